//
// Generated by NVIDIA NVVM Compiler
//
// Compiler Build ID: CL-36424714
// Cuda compilation tools, release 13.0, V13.0.88
// Based on NVVM 20.0.0
//

.version 9.0
.target sm_100
.address_size 64

	// .globl	tropical_maxplus_f32_nn
// _ZZ23tropical_maxplus_f32_nnE2As has been demoted
// _ZZ23tropical_maxplus_f32_nnE2Bs has been demoted
// _ZZ23tropical_minplus_f32_nnE2As has been demoted
// _ZZ23tropical_minplus_f32_nnE2Bs has been demoted
// _ZZ22tropical_maxmul_f32_nnE2As has been demoted
// _ZZ22tropical_maxmul_f32_nnE2Bs has been demoted
// _ZZ23tropical_maxplus_f64_nnE2As has been demoted
// _ZZ23tropical_maxplus_f64_nnE2Bs has been demoted
// _ZZ23tropical_minplus_f64_nnE2As has been demoted
// _ZZ23tropical_minplus_f64_nnE2Bs has been demoted
// _ZZ22tropical_maxmul_f64_nnE2As has been demoted
// _ZZ22tropical_maxmul_f64_nnE2Bs has been demoted
// _ZZ35tropical_maxplus_f32_nn_with_argmaxE2As has been demoted
// _ZZ35tropical_maxplus_f32_nn_with_argmaxE2Bs has been demoted
// _ZZ35tropical_minplus_f32_nn_with_argmaxE2As has been demoted
// _ZZ35tropical_minplus_f32_nn_with_argmaxE2Bs has been demoted
// _ZZ34tropical_maxmul_f32_nn_with_argmaxE2As has been demoted
// _ZZ34tropical_maxmul_f32_nn_with_argmaxE2Bs has been demoted
// _ZZ35tropical_maxplus_f64_nn_with_argmaxE2As has been demoted
// _ZZ35tropical_maxplus_f64_nn_with_argmaxE2Bs has been demoted
// _ZZ35tropical_minplus_f64_nn_with_argmaxE2As has been demoted
// _ZZ35tropical_minplus_f64_nn_with_argmaxE2Bs has been demoted
// _ZZ34tropical_maxmul_f64_nn_with_argmaxE2As has been demoted
// _ZZ34tropical_maxmul_f64_nn_with_argmaxE2Bs has been demoted
// _ZZ23tropical_maxplus_i32_nnE2As has been demoted
// _ZZ23tropical_maxplus_i32_nnE2Bs has been demoted
// _ZZ23tropical_minplus_i32_nnE2As has been demoted
// _ZZ23tropical_minplus_i32_nnE2Bs has been demoted
// _ZZ22tropical_maxmul_i32_nnE2As has been demoted
// _ZZ22tropical_maxmul_i32_nnE2Bs has been demoted
// _ZZ23tropical_maxplus_i64_nnE2As has been demoted
// _ZZ23tropical_maxplus_i64_nnE2Bs has been demoted
// _ZZ23tropical_minplus_i64_nnE2As has been demoted
// _ZZ23tropical_minplus_i64_nnE2Bs has been demoted
// _ZZ22tropical_maxmul_i64_nnE2As has been demoted
// _ZZ22tropical_maxmul_i64_nnE2Bs has been demoted
// _ZZ35tropical_maxplus_i32_nn_with_argmaxE2As has been demoted
// _ZZ35tropical_maxplus_i32_nn_with_argmaxE2Bs has been demoted
// _ZZ35tropical_minplus_i32_nn_with_argmaxE2As has been demoted
// _ZZ35tropical_minplus_i32_nn_with_argmaxE2Bs has been demoted
// _ZZ34tropical_maxmul_i32_nn_with_argmaxE2As has been demoted
// _ZZ34tropical_maxmul_i32_nn_with_argmaxE2Bs has been demoted
// _ZZ35tropical_maxplus_i64_nn_with_argmaxE2As has been demoted
// _ZZ35tropical_maxplus_i64_nn_with_argmaxE2Bs has been demoted
// _ZZ35tropical_minplus_i64_nn_with_argmaxE2As has been demoted
// _ZZ35tropical_minplus_i64_nn_with_argmaxE2Bs has been demoted
// _ZZ34tropical_maxmul_i64_nn_with_argmaxE2As has been demoted
// _ZZ34tropical_maxmul_i64_nn_with_argmaxE2Bs has been demoted
// _ZZ43tropical_maxplus_f32_nn_batched_with_argmaxE2As has been demoted
// _ZZ43tropical_maxplus_f32_nn_batched_with_argmaxE2Bs has been demoted
// _ZZ43tropical_minplus_f32_nn_batched_with_argmaxE2As has been demoted
// _ZZ43tropical_minplus_f32_nn_batched_with_argmaxE2Bs has been demoted
// _ZZ42tropical_maxmul_f32_nn_batched_with_argmaxE2As has been demoted
// _ZZ42tropical_maxmul_f32_nn_batched_with_argmaxE2Bs has been demoted

.visible .entry tropical_maxplus_f32_nn(
	.param .u64 .ptr .align 1 tropical_maxplus_f32_nn_param_0,
	.param .u64 .ptr .align 1 tropical_maxplus_f32_nn_param_1,
	.param .u64 .ptr .align 1 tropical_maxplus_f32_nn_param_2,
	.param .u32 tropical_maxplus_f32_nn_param_3,
	.param .u32 tropical_maxplus_f32_nn_param_4,
	.param .u32 tropical_maxplus_f32_nn_param_5
)
{
	.reg .pred 	%p<99>;
	.reg .b32 	%r<127>;
	.reg .b32 	%f<1411>;
	.reg .b64 	%rd<64>;
	// demoted variable
	.shared .align 4 .b8 _ZZ23tropical_maxplus_f32_nnE2As[8192];
	// demoted variable
	.shared .align 4 .b8 _ZZ23tropical_maxplus_f32_nnE2Bs[8192];
	ld.param.u64 	%rd9, [tropical_maxplus_f32_nn_param_0];
	ld.param.u64 	%rd10, [tropical_maxplus_f32_nn_param_1];
	ld.param.u64 	%rd11, [tropical_maxplus_f32_nn_param_2];
	ld.param.u32 	%r46, [tropical_maxplus_f32_nn_param_3];
	ld.param.u32 	%r47, [tropical_maxplus_f32_nn_param_4];
	ld.param.u32 	%r48, [tropical_maxplus_f32_nn_param_5];
	cvta.to.global.u64 	%rd1, %rd9;
	cvta.to.global.u64 	%rd2, %rd10;
	cvta.to.global.u64 	%rd3, %rd11;
	add.s32 	%r49, %r46, 63;
	shr.s32 	%r50, %r49, 31;
	shr.u32 	%r51, %r50, 26;
	add.s32 	%r52, %r49, %r51;
	shr.s32 	%r53, %r52, 6;
	mov.u32 	%r54, %ctaid.x;
	div.u32 	%r2, %r54, %r53;
	mul.lo.s32 	%r55, %r2, %r53;
	sub.s32 	%r1, %r54, %r55;
	mov.u32 	%r3, %tid.y;
	shl.b32 	%r56, %r3, 4;
	mov.u32 	%r4, %tid.x;
	add.s32 	%r5, %r56, %r4;
	shr.u32 	%r6, %r5, 6;
	and.b32  	%r7, %r5, 31;
	setp.lt.s32 	%p1, %r48, 1;
	mov.f32 	%f1363, 0fFF800000;
	mov.f32 	%f1364, %f1363;
	mov.f32 	%f1365, %f1363;
	mov.f32 	%f1366, %f1363;
	mov.f32 	%f1367, %f1363;
	mov.f32 	%f1368, %f1363;
	mov.f32 	%f1369, %f1363;
	mov.f32 	%f1370, %f1363;
	mov.f32 	%f1371, %f1363;
	mov.f32 	%f1372, %f1363;
	mov.f32 	%f1373, %f1363;
	mov.f32 	%f1374, %f1363;
	mov.f32 	%f1375, %f1363;
	mov.f32 	%f1376, %f1363;
	mov.f32 	%f1377, %f1363;
	mov.f32 	%f1378, %f1363;
	@%p1 bra 	$L__BB0_35;
	shr.u32 	%r59, %r5, 5;
	and.b32  	%r60, %r5, 63;
	shl.b32 	%r61, %r1, 6;
	or.b32  	%r8, %r61, %r60;
	shl.b32 	%r62, %r2, 6;
	add.s32 	%r9, %r62, %r59;
	shl.b32 	%r63, %r5, 2;
	mov.u32 	%r64, _ZZ23tropical_maxplus_f32_nnE2As;
	add.s32 	%r10, %r64, %r63;
	mul.lo.s32 	%r11, %r9, %r48;
	and.b32  	%r65, %r5, 32736;
	or.b32  	%r66, %r65, %r7;
	shl.b32 	%r67, %r66, 2;
	mov.u32 	%r68, _ZZ23tropical_maxplus_f32_nnE2Bs;
	add.s32 	%r12, %r68, %r67;
	shl.b32 	%r69, %r48, 3;
	add.s32 	%r13, %r11, %r69;
	add.s32 	%r14, %r9, 16;
	shl.b32 	%r70, %r48, 4;
	add.s32 	%r15, %r70, %r11;
	add.s32 	%r16, %r9, 24;
	add.s32 	%r17, %r15, %r69;
	add.s32 	%r18, %r9, 32;
	shl.b32 	%r71, %r48, 5;
	add.s32 	%r19, %r71, %r11;
	add.s32 	%r20, %r9, 40;
	add.s32 	%r21, %r19, %r69;
	add.s32 	%r22, %r70, %r19;
	add.s32 	%r23, %r9, 56;
	add.s32 	%r24, %r22, %r69;
	shl.b32 	%r72, %r4, 4;
	add.s32 	%r25, %r64, %r72;
	shl.b32 	%r73, %r3, 9;
	add.s32 	%r26, %r68, %r73;
	add.s32 	%r125, %r6, 16;
	mov.b32 	%r126, 0;
	mov.f32 	%f1363, 0fFF800000;
	mov.b32 	%r123, 16;
	add.s32 	%r99, %r9, 8;
	add.s32 	%r106, %r9, 48;
	mov.u32 	%r124, %r7;
$L__BB0_2:
	setp.lt.s32 	%p2, %r8, %r46;
	add.s32 	%r32, %r6, %r126;
	add.s32 	%r74, %r125, -16;
	setp.lt.s32 	%p3, %r74, %r48;
	and.pred  	%p4, %p2, %p3;
	mov.f32 	%f1395, 0fFF800000;
	@%p4 bra 	$L__BB0_3;
	bra.uni 	$L__BB0_4;
$L__BB0_3:
	mad.lo.s32 	%r75, %r32, %r46, %r8;
	mul.wide.s32 	%rd12, %r75, 4;
	add.s64 	%rd13, %rd1, %rd12;
	ld.global.nc.f32 	%f1395, [%rd13];
$L__BB0_4:
	setp.ge.s32 	%p5, %r8, %r46;
	st.shared.f32 	[%r10], %f1395;
	add.s32 	%r76, %r125, -12;
	setp.ge.s32 	%p6, %r76, %r48;
	mov.f32 	%f1396, 0fFF800000;
	or.pred  	%p7, %p5, %p6;
	@%p7 bra 	$L__BB0_6;
	add.s32 	%r77, %r32, 4;
	mad.lo.s32 	%r78, %r77, %r46, %r8;
	mul.wide.s32 	%rd14, %r78, 4;
	add.s64 	%rd15, %rd1, %rd14;
	ld.global.nc.f32 	%f1396, [%rd15];
$L__BB0_6:
	st.shared.f32 	[%r10+1024], %f1396;
	add.s32 	%r79, %r125, -8;
	setp.ge.s32 	%p9, %r79, %r48;
	mov.f32 	%f1397, 0fFF800000;
	or.pred  	%p10, %p5, %p9;
	@%p10 bra 	$L__BB0_8;
	add.s32 	%r80, %r32, 8;
	mad.lo.s32 	%r81, %r80, %r46, %r8;
	mul.wide.s32 	%rd16, %r81, 4;
	add.s64 	%rd17, %rd1, %rd16;
	ld.global.nc.f32 	%f1397, [%rd17];
$L__BB0_8:
	st.shared.f32 	[%r10+2048], %f1397;
	add.s32 	%r82, %r125, -4;
	setp.ge.s32 	%p12, %r82, %r48;
	mov.f32 	%f1398, 0fFF800000;
	or.pred  	%p13, %p5, %p12;
	@%p13 bra 	$L__BB0_10;
	add.s32 	%r83, %r32, 12;
	mad.lo.s32 	%r84, %r83, %r46, %r8;
	mul.wide.s32 	%rd18, %r84, 4;
	add.s64 	%rd19, %rd1, %rd18;
	ld.global.nc.f32 	%f1398, [%rd19];
$L__BB0_10:
	st.shared.f32 	[%r10+3072], %f1398;
	setp.ge.s32 	%p15, %r125, %r48;
	mov.f32 	%f1399, 0fFF800000;
	or.pred  	%p16, %p5, %p15;
	@%p16 bra 	$L__BB0_12;
	add.s32 	%r85, %r32, 16;
	mad.lo.s32 	%r86, %r85, %r46, %r8;
	mul.wide.s32 	%rd20, %r86, 4;
	add.s64 	%rd21, %rd1, %rd20;
	ld.global.nc.f32 	%f1399, [%rd21];
$L__BB0_12:
	st.shared.f32 	[%r10+4096], %f1399;
	add.s32 	%r87, %r125, 4;
	setp.ge.s32 	%p18, %r87, %r48;
	mov.f32 	%f1400, 0fFF800000;
	or.pred  	%p19, %p5, %p18;
	@%p19 bra 	$L__BB0_14;
	add.s32 	%r88, %r32, 20;
	mad.lo.s32 	%r89, %r88, %r46, %r8;
	mul.wide.s32 	%rd22, %r89, 4;
	add.s64 	%rd23, %rd1, %rd22;
	ld.global.nc.f32 	%f1400, [%rd23];
$L__BB0_14:
	st.shared.f32 	[%r10+5120], %f1400;
	add.s32 	%r90, %r125, 8;
	setp.ge.s32 	%p21, %r90, %r48;
	mov.f32 	%f1401, 0fFF800000;
	or.pred  	%p22, %p5, %p21;
	@%p22 bra 	$L__BB0_16;
	add.s32 	%r91, %r32, 24;
	mad.lo.s32 	%r92, %r91, %r46, %r8;
	mul.wide.s32 	%rd24, %r92, 4;
	add.s64 	%rd25, %rd1, %rd24;
	ld.global.nc.f32 	%f1401, [%rd25];
$L__BB0_16:
	st.shared.f32 	[%r10+6144], %f1401;
	add.s32 	%r93, %r125, 12;
	setp.ge.s32 	%p24, %r93, %r48;
	mov.f32 	%f1402, 0fFF800000;
	or.pred  	%p25, %p5, %p24;
	@%p25 bra 	$L__BB0_18;
	add.s32 	%r94, %r32, 28;
	mad.lo.s32 	%r95, %r94, %r46, %r8;
	mul.wide.s32 	%rd26, %r95, 4;
	add.s64 	%rd27, %rd1, %rd26;
	ld.global.nc.f32 	%f1402, [%rd27];
$L__BB0_18:
	setp.ge.s32 	%p26, %r9, %r47;
	st.shared.f32 	[%r10+7168], %f1402;
	add.s32 	%r35, %r126, %r7;
	setp.ge.s32 	%p27, %r124, %r48;
	mov.f32 	%f1403, 0fFF800000;
	or.pred  	%p28, %p27, %p26;
	@%p28 bra 	$L__BB0_20;
	add.s32 	%r97, %r11, %r35;
	mul.wide.u32 	%rd28, %r97, 4;
	add.s64 	%rd29, %rd2, %rd28;
	ld.global.nc.f32 	%f1403, [%rd29];
$L__BB0_20:
	setp.ge.s32 	%p30, %r99, %r47;
	st.shared.f32 	[%r12], %f1403;
	mov.f32 	%f1404, 0fFF800000;
	or.pred  	%p31, %p27, %p30;
	@%p31 bra 	$L__BB0_22;
	add.s32 	%r100, %r13, %r35;
	mul.wide.s32 	%rd30, %r100, 4;
	add.s64 	%rd31, %rd2, %rd30;
	ld.global.nc.f32 	%f1404, [%rd31];
$L__BB0_22:
	setp.ge.s32 	%p33, %r14, %r47;
	st.shared.f32 	[%r12+1024], %f1404;
	mov.f32 	%f1405, 0fFF800000;
	or.pred  	%p34, %p27, %p33;
	@%p34 bra 	$L__BB0_24;
	add.s32 	%r101, %r15, %r35;
	mul.wide.s32 	%rd32, %r101, 4;
	add.s64 	%rd33, %rd2, %rd32;
	ld.global.nc.f32 	%f1405, [%rd33];
$L__BB0_24:
	setp.ge.s32 	%p36, %r16, %r47;
	st.shared.f32 	[%r12+2048], %f1405;
	mov.f32 	%f1406, 0fFF800000;
	or.pred  	%p37, %p27, %p36;
	@%p37 bra 	$L__BB0_26;
	add.s32 	%r102, %r17, %r35;
	mul.wide.s32 	%rd34, %r102, 4;
	add.s64 	%rd35, %rd2, %rd34;
	ld.global.nc.f32 	%f1406, [%rd35];
$L__BB0_26:
	setp.ge.s32 	%p39, %r18, %r47;
	st.shared.f32 	[%r12+3072], %f1406;
	mov.f32 	%f1407, 0fFF800000;
	or.pred  	%p40, %p27, %p39;
	@%p40 bra 	$L__BB0_28;
	add.s32 	%r103, %r19, %r35;
	mul.wide.s32 	%rd36, %r103, 4;
	add.s64 	%rd37, %rd2, %rd36;
	ld.global.nc.f32 	%f1407, [%rd37];
$L__BB0_28:
	setp.ge.s32 	%p42, %r20, %r47;
	st.shared.f32 	[%r12+4096], %f1407;
	mov.f32 	%f1408, 0fFF800000;
	or.pred  	%p43, %p27, %p42;
	@%p43 bra 	$L__BB0_30;
	add.s32 	%r104, %r21, %r35;
	mul.wide.s32 	%rd38, %r104, 4;
	add.s64 	%rd39, %rd2, %rd38;
	ld.global.nc.f32 	%f1408, [%rd39];
$L__BB0_30:
	setp.ge.s32 	%p45, %r106, %r47;
	st.shared.f32 	[%r12+5120], %f1408;
	mov.f32 	%f1409, 0fFF800000;
	or.pred  	%p46, %p27, %p45;
	@%p46 bra 	$L__BB0_32;
	add.s32 	%r107, %r22, %r35;
	mul.wide.s32 	%rd40, %r107, 4;
	add.s64 	%rd41, %rd2, %rd40;
	ld.global.nc.f32 	%f1409, [%rd41];
$L__BB0_32:
	setp.ge.s32 	%p48, %r23, %r47;
	st.shared.f32 	[%r12+6144], %f1409;
	mov.f32 	%f1410, 0fFF800000;
	or.pred  	%p49, %p27, %p48;
	@%p49 bra 	$L__BB0_34;
	add.s32 	%r108, %r24, %r35;
	mul.wide.s32 	%rd42, %r108, 4;
	add.s64 	%rd43, %rd2, %rd42;
	ld.global.nc.f32 	%f1410, [%rd43];
$L__BB0_34:
	st.shared.f32 	[%r12+7168], %f1410;
	bar.sync 	0;
	ld.shared.f32 	%f99, [%r25];
	ld.shared.f32 	%f100, [%r25+4];
	ld.shared.f32 	%f101, [%r25+8];
	ld.shared.f32 	%f102, [%r25+12];
	ld.shared.f32 	%f103, [%r26];
	ld.shared.f32 	%f104, [%r26+128];
	ld.shared.f32 	%f105, [%r26+256];
	ld.shared.f32 	%f106, [%r26+384];
	add.f32 	%f107, %f99, %f103;
	max.f32 	%f108, %f1370, %f107;
	add.f32 	%f109, %f99, %f104;
	max.f32 	%f110, %f1366, %f109;
	add.f32 	%f111, %f99, %f105;
	max.f32 	%f112, %f1371, %f111;
	add.f32 	%f113, %f99, %f106;
	max.f32 	%f114, %f1375, %f113;
	add.f32 	%f115, %f100, %f103;
	max.f32 	%f116, %f1369, %f115;
	add.f32 	%f117, %f100, %f104;
	max.f32 	%f118, %f1365, %f117;
	add.f32 	%f119, %f100, %f105;
	max.f32 	%f120, %f1372, %f119;
	add.f32 	%f121, %f100, %f106;
	max.f32 	%f122, %f1376, %f121;
	add.f32 	%f123, %f101, %f103;
	max.f32 	%f124, %f1368, %f123;
	add.f32 	%f125, %f101, %f104;
	max.f32 	%f126, %f1364, %f125;
	add.f32 	%f127, %f101, %f105;
	max.f32 	%f128, %f1373, %f127;
	add.f32 	%f129, %f101, %f106;
	max.f32 	%f130, %f1377, %f129;
	add.f32 	%f131, %f102, %f103;
	max.f32 	%f132, %f1367, %f131;
	add.f32 	%f133, %f102, %f104;
	max.f32 	%f134, %f1363, %f133;
	add.f32 	%f135, %f102, %f105;
	max.f32 	%f136, %f1374, %f135;
	add.f32 	%f137, %f102, %f106;
	max.f32 	%f138, %f1378, %f137;
	ld.shared.f32 	%f139, [%r25+256];
	ld.shared.f32 	%f140, [%r25+260];
	ld.shared.f32 	%f141, [%r25+264];
	ld.shared.f32 	%f142, [%r25+268];
	ld.shared.f32 	%f143, [%r26+4];
	ld.shared.f32 	%f144, [%r26+132];
	ld.shared.f32 	%f145, [%r26+260];
	ld.shared.f32 	%f146, [%r26+388];
	add.f32 	%f147, %f139, %f143;
	max.f32 	%f148, %f108, %f147;
	add.f32 	%f149, %f139, %f144;
	max.f32 	%f150, %f110, %f149;
	add.f32 	%f151, %f139, %f145;
	max.f32 	%f152, %f112, %f151;
	add.f32 	%f153, %f139, %f146;
	max.f32 	%f154, %f114, %f153;
	add.f32 	%f155, %f140, %f143;
	max.f32 	%f156, %f116, %f155;
	add.f32 	%f157, %f140, %f144;
	max.f32 	%f158, %f118, %f157;
	add.f32 	%f159, %f140, %f145;
	max.f32 	%f160, %f120, %f159;
	add.f32 	%f161, %f140, %f146;
	max.f32 	%f162, %f122, %f161;
	add.f32 	%f163, %f141, %f143;
	max.f32 	%f164, %f124, %f163;
	add.f32 	%f165, %f141, %f144;
	max.f32 	%f166, %f126, %f165;
	add.f32 	%f167, %f141, %f145;
	max.f32 	%f168, %f128, %f167;
	add.f32 	%f169, %f141, %f146;
	max.f32 	%f170, %f130, %f169;
	add.f32 	%f171, %f142, %f143;
	max.f32 	%f172, %f132, %f171;
	add.f32 	%f173, %f142, %f144;
	max.f32 	%f174, %f134, %f173;
	add.f32 	%f175, %f142, %f145;
	max.f32 	%f176, %f136, %f175;
	add.f32 	%f177, %f142, %f146;
	max.f32 	%f178, %f138, %f177;
	ld.shared.f32 	%f179, [%r25+512];
	ld.shared.f32 	%f180, [%r25+516];
	ld.shared.f32 	%f181, [%r25+520];
	ld.shared.f32 	%f182, [%r25+524];
	ld.shared.f32 	%f183, [%r26+8];
	ld.shared.f32 	%f184, [%r26+136];
	ld.shared.f32 	%f185, [%r26+264];
	ld.shared.f32 	%f186, [%r26+392];
	add.f32 	%f187, %f179, %f183;
	max.f32 	%f188, %f148, %f187;
	add.f32 	%f189, %f179, %f184;
	max.f32 	%f190, %f150, %f189;
	add.f32 	%f191, %f179, %f185;
	max.f32 	%f192, %f152, %f191;
	add.f32 	%f193, %f179, %f186;
	max.f32 	%f194, %f154, %f193;
	add.f32 	%f195, %f180, %f183;
	max.f32 	%f196, %f156, %f195;
	add.f32 	%f197, %f180, %f184;
	max.f32 	%f198, %f158, %f197;
	add.f32 	%f199, %f180, %f185;
	max.f32 	%f200, %f160, %f199;
	add.f32 	%f201, %f180, %f186;
	max.f32 	%f202, %f162, %f201;
	add.f32 	%f203, %f181, %f183;
	max.f32 	%f204, %f164, %f203;
	add.f32 	%f205, %f181, %f184;
	max.f32 	%f206, %f166, %f205;
	add.f32 	%f207, %f181, %f185;
	max.f32 	%f208, %f168, %f207;
	add.f32 	%f209, %f181, %f186;
	max.f32 	%f210, %f170, %f209;
	add.f32 	%f211, %f182, %f183;
	max.f32 	%f212, %f172, %f211;
	add.f32 	%f213, %f182, %f184;
	max.f32 	%f214, %f174, %f213;
	add.f32 	%f215, %f182, %f185;
	max.f32 	%f216, %f176, %f215;
	add.f32 	%f217, %f182, %f186;
	max.f32 	%f218, %f178, %f217;
	ld.shared.f32 	%f219, [%r25+768];
	ld.shared.f32 	%f220, [%r25+772];
	ld.shared.f32 	%f221, [%r25+776];
	ld.shared.f32 	%f222, [%r25+780];
	ld.shared.f32 	%f223, [%r26+12];
	ld.shared.f32 	%f224, [%r26+140];
	ld.shared.f32 	%f225, [%r26+268];
	ld.shared.f32 	%f226, [%r26+396];
	add.f32 	%f227, %f219, %f223;
	max.f32 	%f228, %f188, %f227;
	add.f32 	%f229, %f219, %f224;
	max.f32 	%f230, %f190, %f229;
	add.f32 	%f231, %f219, %f225;
	max.f32 	%f232, %f192, %f231;
	add.f32 	%f233, %f219, %f226;
	max.f32 	%f234, %f194, %f233;
	add.f32 	%f235, %f220, %f223;
	max.f32 	%f236, %f196, %f235;
	add.f32 	%f237, %f220, %f224;
	max.f32 	%f238, %f198, %f237;
	add.f32 	%f239, %f220, %f225;
	max.f32 	%f240, %f200, %f239;
	add.f32 	%f241, %f220, %f226;
	max.f32 	%f242, %f202, %f241;
	add.f32 	%f243, %f221, %f223;
	max.f32 	%f244, %f204, %f243;
	add.f32 	%f245, %f221, %f224;
	max.f32 	%f246, %f206, %f245;
	add.f32 	%f247, %f221, %f225;
	max.f32 	%f248, %f208, %f247;
	add.f32 	%f249, %f221, %f226;
	max.f32 	%f250, %f210, %f249;
	add.f32 	%f251, %f222, %f223;
	max.f32 	%f252, %f212, %f251;
	add.f32 	%f253, %f222, %f224;
	max.f32 	%f254, %f214, %f253;
	add.f32 	%f255, %f222, %f225;
	max.f32 	%f256, %f216, %f255;
	add.f32 	%f257, %f222, %f226;
	max.f32 	%f258, %f218, %f257;
	ld.shared.f32 	%f259, [%r25+1024];
	ld.shared.f32 	%f260, [%r25+1028];
	ld.shared.f32 	%f261, [%r25+1032];
	ld.shared.f32 	%f262, [%r25+1036];
	ld.shared.f32 	%f263, [%r26+16];
	ld.shared.f32 	%f264, [%r26+144];
	ld.shared.f32 	%f265, [%r26+272];
	ld.shared.f32 	%f266, [%r26+400];
	add.f32 	%f267, %f259, %f263;
	max.f32 	%f268, %f228, %f267;
	add.f32 	%f269, %f259, %f264;
	max.f32 	%f270, %f230, %f269;
	add.f32 	%f271, %f259, %f265;
	max.f32 	%f272, %f232, %f271;
	add.f32 	%f273, %f259, %f266;
	max.f32 	%f274, %f234, %f273;
	add.f32 	%f275, %f260, %f263;
	max.f32 	%f276, %f236, %f275;
	add.f32 	%f277, %f260, %f264;
	max.f32 	%f278, %f238, %f277;
	add.f32 	%f279, %f260, %f265;
	max.f32 	%f280, %f240, %f279;
	add.f32 	%f281, %f260, %f266;
	max.f32 	%f282, %f242, %f281;
	add.f32 	%f283, %f261, %f263;
	max.f32 	%f284, %f244, %f283;
	add.f32 	%f285, %f261, %f264;
	max.f32 	%f286, %f246, %f285;
	add.f32 	%f287, %f261, %f265;
	max.f32 	%f288, %f248, %f287;
	add.f32 	%f289, %f261, %f266;
	max.f32 	%f290, %f250, %f289;
	add.f32 	%f291, %f262, %f263;
	max.f32 	%f292, %f252, %f291;
	add.f32 	%f293, %f262, %f264;
	max.f32 	%f294, %f254, %f293;
	add.f32 	%f295, %f262, %f265;
	max.f32 	%f296, %f256, %f295;
	add.f32 	%f297, %f262, %f266;
	max.f32 	%f298, %f258, %f297;
	ld.shared.f32 	%f299, [%r25+1280];
	ld.shared.f32 	%f300, [%r25+1284];
	ld.shared.f32 	%f301, [%r25+1288];
	ld.shared.f32 	%f302, [%r25+1292];
	ld.shared.f32 	%f303, [%r26+20];
	ld.shared.f32 	%f304, [%r26+148];
	ld.shared.f32 	%f305, [%r26+276];
	ld.shared.f32 	%f306, [%r26+404];
	add.f32 	%f307, %f299, %f303;
	max.f32 	%f308, %f268, %f307;
	add.f32 	%f309, %f299, %f304;
	max.f32 	%f310, %f270, %f309;
	add.f32 	%f311, %f299, %f305;
	max.f32 	%f312, %f272, %f311;
	add.f32 	%f313, %f299, %f306;
	max.f32 	%f314, %f274, %f313;
	add.f32 	%f315, %f300, %f303;
	max.f32 	%f316, %f276, %f315;
	add.f32 	%f317, %f300, %f304;
	max.f32 	%f318, %f278, %f317;
	add.f32 	%f319, %f300, %f305;
	max.f32 	%f320, %f280, %f319;
	add.f32 	%f321, %f300, %f306;
	max.f32 	%f322, %f282, %f321;
	add.f32 	%f323, %f301, %f303;
	max.f32 	%f324, %f284, %f323;
	add.f32 	%f325, %f301, %f304;
	max.f32 	%f326, %f286, %f325;
	add.f32 	%f327, %f301, %f305;
	max.f32 	%f328, %f288, %f327;
	add.f32 	%f329, %f301, %f306;
	max.f32 	%f330, %f290, %f329;
	add.f32 	%f331, %f302, %f303;
	max.f32 	%f332, %f292, %f331;
	add.f32 	%f333, %f302, %f304;
	max.f32 	%f334, %f294, %f333;
	add.f32 	%f335, %f302, %f305;
	max.f32 	%f336, %f296, %f335;
	add.f32 	%f337, %f302, %f306;
	max.f32 	%f338, %f298, %f337;
	ld.shared.f32 	%f339, [%r25+1536];
	ld.shared.f32 	%f340, [%r25+1540];
	ld.shared.f32 	%f341, [%r25+1544];
	ld.shared.f32 	%f342, [%r25+1548];
	ld.shared.f32 	%f343, [%r26+24];
	ld.shared.f32 	%f344, [%r26+152];
	ld.shared.f32 	%f345, [%r26+280];
	ld.shared.f32 	%f346, [%r26+408];
	add.f32 	%f347, %f339, %f343;
	max.f32 	%f348, %f308, %f347;
	add.f32 	%f349, %f339, %f344;
	max.f32 	%f350, %f310, %f349;
	add.f32 	%f351, %f339, %f345;
	max.f32 	%f352, %f312, %f351;
	add.f32 	%f353, %f339, %f346;
	max.f32 	%f354, %f314, %f353;
	add.f32 	%f355, %f340, %f343;
	max.f32 	%f356, %f316, %f355;
	add.f32 	%f357, %f340, %f344;
	max.f32 	%f358, %f318, %f357;
	add.f32 	%f359, %f340, %f345;
	max.f32 	%f360, %f320, %f359;
	add.f32 	%f361, %f340, %f346;
	max.f32 	%f362, %f322, %f361;
	add.f32 	%f363, %f341, %f343;
	max.f32 	%f364, %f324, %f363;
	add.f32 	%f365, %f341, %f344;
	max.f32 	%f366, %f326, %f365;
	add.f32 	%f367, %f341, %f345;
	max.f32 	%f368, %f328, %f367;
	add.f32 	%f369, %f341, %f346;
	max.f32 	%f370, %f330, %f369;
	add.f32 	%f371, %f342, %f343;
	max.f32 	%f372, %f332, %f371;
	add.f32 	%f373, %f342, %f344;
	max.f32 	%f374, %f334, %f373;
	add.f32 	%f375, %f342, %f345;
	max.f32 	%f376, %f336, %f375;
	add.f32 	%f377, %f342, %f346;
	max.f32 	%f378, %f338, %f377;
	ld.shared.f32 	%f379, [%r25+1792];
	ld.shared.f32 	%f380, [%r25+1796];
	ld.shared.f32 	%f381, [%r25+1800];
	ld.shared.f32 	%f382, [%r25+1804];
	ld.shared.f32 	%f383, [%r26+28];
	ld.shared.f32 	%f384, [%r26+156];
	ld.shared.f32 	%f385, [%r26+284];
	ld.shared.f32 	%f386, [%r26+412];
	add.f32 	%f387, %f379, %f383;
	max.f32 	%f388, %f348, %f387;
	add.f32 	%f389, %f379, %f384;
	max.f32 	%f390, %f350, %f389;
	add.f32 	%f391, %f379, %f385;
	max.f32 	%f392, %f352, %f391;
	add.f32 	%f393, %f379, %f386;
	max.f32 	%f394, %f354, %f393;
	add.f32 	%f395, %f380, %f383;
	max.f32 	%f396, %f356, %f395;
	add.f32 	%f397, %f380, %f384;
	max.f32 	%f398, %f358, %f397;
	add.f32 	%f399, %f380, %f385;
	max.f32 	%f400, %f360, %f399;
	add.f32 	%f401, %f380, %f386;
	max.f32 	%f402, %f362, %f401;
	add.f32 	%f403, %f381, %f383;
	max.f32 	%f404, %f364, %f403;
	add.f32 	%f405, %f381, %f384;
	max.f32 	%f406, %f366, %f405;
	add.f32 	%f407, %f381, %f385;
	max.f32 	%f408, %f368, %f407;
	add.f32 	%f409, %f381, %f386;
	max.f32 	%f410, %f370, %f409;
	add.f32 	%f411, %f382, %f383;
	max.f32 	%f412, %f372, %f411;
	add.f32 	%f413, %f382, %f384;
	max.f32 	%f414, %f374, %f413;
	add.f32 	%f415, %f382, %f385;
	max.f32 	%f416, %f376, %f415;
	add.f32 	%f417, %f382, %f386;
	max.f32 	%f418, %f378, %f417;
	ld.shared.f32 	%f419, [%r25+2048];
	ld.shared.f32 	%f420, [%r25+2052];
	ld.shared.f32 	%f421, [%r25+2056];
	ld.shared.f32 	%f422, [%r25+2060];
	ld.shared.f32 	%f423, [%r26+32];
	ld.shared.f32 	%f424, [%r26+160];
	ld.shared.f32 	%f425, [%r26+288];
	ld.shared.f32 	%f426, [%r26+416];
	add.f32 	%f427, %f419, %f423;
	max.f32 	%f428, %f388, %f427;
	add.f32 	%f429, %f419, %f424;
	max.f32 	%f430, %f390, %f429;
	add.f32 	%f431, %f419, %f425;
	max.f32 	%f432, %f392, %f431;
	add.f32 	%f433, %f419, %f426;
	max.f32 	%f434, %f394, %f433;
	add.f32 	%f435, %f420, %f423;
	max.f32 	%f436, %f396, %f435;
	add.f32 	%f437, %f420, %f424;
	max.f32 	%f438, %f398, %f437;
	add.f32 	%f439, %f420, %f425;
	max.f32 	%f440, %f400, %f439;
	add.f32 	%f441, %f420, %f426;
	max.f32 	%f442, %f402, %f441;
	add.f32 	%f443, %f421, %f423;
	max.f32 	%f444, %f404, %f443;
	add.f32 	%f445, %f421, %f424;
	max.f32 	%f446, %f406, %f445;
	add.f32 	%f447, %f421, %f425;
	max.f32 	%f448, %f408, %f447;
	add.f32 	%f449, %f421, %f426;
	max.f32 	%f450, %f410, %f449;
	add.f32 	%f451, %f422, %f423;
	max.f32 	%f452, %f412, %f451;
	add.f32 	%f453, %f422, %f424;
	max.f32 	%f454, %f414, %f453;
	add.f32 	%f455, %f422, %f425;
	max.f32 	%f456, %f416, %f455;
	add.f32 	%f457, %f422, %f426;
	max.f32 	%f458, %f418, %f457;
	ld.shared.f32 	%f459, [%r25+2304];
	ld.shared.f32 	%f460, [%r25+2308];
	ld.shared.f32 	%f461, [%r25+2312];
	ld.shared.f32 	%f462, [%r25+2316];
	ld.shared.f32 	%f463, [%r26+36];
	ld.shared.f32 	%f464, [%r26+164];
	ld.shared.f32 	%f465, [%r26+292];
	ld.shared.f32 	%f466, [%r26+420];
	add.f32 	%f467, %f459, %f463;
	max.f32 	%f468, %f428, %f467;
	add.f32 	%f469, %f459, %f464;
	max.f32 	%f470, %f430, %f469;
	add.f32 	%f471, %f459, %f465;
	max.f32 	%f472, %f432, %f471;
	add.f32 	%f473, %f459, %f466;
	max.f32 	%f474, %f434, %f473;
	add.f32 	%f475, %f460, %f463;
	max.f32 	%f476, %f436, %f475;
	add.f32 	%f477, %f460, %f464;
	max.f32 	%f478, %f438, %f477;
	add.f32 	%f479, %f460, %f465;
	max.f32 	%f480, %f440, %f479;
	add.f32 	%f481, %f460, %f466;
	max.f32 	%f482, %f442, %f481;
	add.f32 	%f483, %f461, %f463;
	max.f32 	%f484, %f444, %f483;
	add.f32 	%f485, %f461, %f464;
	max.f32 	%f486, %f446, %f485;
	add.f32 	%f487, %f461, %f465;
	max.f32 	%f488, %f448, %f487;
	add.f32 	%f489, %f461, %f466;
	max.f32 	%f490, %f450, %f489;
	add.f32 	%f491, %f462, %f463;
	max.f32 	%f492, %f452, %f491;
	add.f32 	%f493, %f462, %f464;
	max.f32 	%f494, %f454, %f493;
	add.f32 	%f495, %f462, %f465;
	max.f32 	%f496, %f456, %f495;
	add.f32 	%f497, %f462, %f466;
	max.f32 	%f498, %f458, %f497;
	ld.shared.f32 	%f499, [%r25+2560];
	ld.shared.f32 	%f500, [%r25+2564];
	ld.shared.f32 	%f501, [%r25+2568];
	ld.shared.f32 	%f502, [%r25+2572];
	ld.shared.f32 	%f503, [%r26+40];
	ld.shared.f32 	%f504, [%r26+168];
	ld.shared.f32 	%f505, [%r26+296];
	ld.shared.f32 	%f506, [%r26+424];
	add.f32 	%f507, %f499, %f503;
	max.f32 	%f508, %f468, %f507;
	add.f32 	%f509, %f499, %f504;
	max.f32 	%f510, %f470, %f509;
	add.f32 	%f511, %f499, %f505;
	max.f32 	%f512, %f472, %f511;
	add.f32 	%f513, %f499, %f506;
	max.f32 	%f514, %f474, %f513;
	add.f32 	%f515, %f500, %f503;
	max.f32 	%f516, %f476, %f515;
	add.f32 	%f517, %f500, %f504;
	max.f32 	%f518, %f478, %f517;
	add.f32 	%f519, %f500, %f505;
	max.f32 	%f520, %f480, %f519;
	add.f32 	%f521, %f500, %f506;
	max.f32 	%f522, %f482, %f521;
	add.f32 	%f523, %f501, %f503;
	max.f32 	%f524, %f484, %f523;
	add.f32 	%f525, %f501, %f504;
	max.f32 	%f526, %f486, %f525;
	add.f32 	%f527, %f501, %f505;
	max.f32 	%f528, %f488, %f527;
	add.f32 	%f529, %f501, %f506;
	max.f32 	%f530, %f490, %f529;
	add.f32 	%f531, %f502, %f503;
	max.f32 	%f532, %f492, %f531;
	add.f32 	%f533, %f502, %f504;
	max.f32 	%f534, %f494, %f533;
	add.f32 	%f535, %f502, %f505;
	max.f32 	%f536, %f496, %f535;
	add.f32 	%f537, %f502, %f506;
	max.f32 	%f538, %f498, %f537;
	ld.shared.f32 	%f539, [%r25+2816];
	ld.shared.f32 	%f540, [%r25+2820];
	ld.shared.f32 	%f541, [%r25+2824];
	ld.shared.f32 	%f542, [%r25+2828];
	ld.shared.f32 	%f543, [%r26+44];
	ld.shared.f32 	%f544, [%r26+172];
	ld.shared.f32 	%f545, [%r26+300];
	ld.shared.f32 	%f546, [%r26+428];
	add.f32 	%f547, %f539, %f543;
	max.f32 	%f548, %f508, %f547;
	add.f32 	%f549, %f539, %f544;
	max.f32 	%f550, %f510, %f549;
	add.f32 	%f551, %f539, %f545;
	max.f32 	%f552, %f512, %f551;
	add.f32 	%f553, %f539, %f546;
	max.f32 	%f554, %f514, %f553;
	add.f32 	%f555, %f540, %f543;
	max.f32 	%f556, %f516, %f555;
	add.f32 	%f557, %f540, %f544;
	max.f32 	%f558, %f518, %f557;
	add.f32 	%f559, %f540, %f545;
	max.f32 	%f560, %f520, %f559;
	add.f32 	%f561, %f540, %f546;
	max.f32 	%f562, %f522, %f561;
	add.f32 	%f563, %f541, %f543;
	max.f32 	%f564, %f524, %f563;
	add.f32 	%f565, %f541, %f544;
	max.f32 	%f566, %f526, %f565;
	add.f32 	%f567, %f541, %f545;
	max.f32 	%f568, %f528, %f567;
	add.f32 	%f569, %f541, %f546;
	max.f32 	%f570, %f530, %f569;
	add.f32 	%f571, %f542, %f543;
	max.f32 	%f572, %f532, %f571;
	add.f32 	%f573, %f542, %f544;
	max.f32 	%f574, %f534, %f573;
	add.f32 	%f575, %f542, %f545;
	max.f32 	%f576, %f536, %f575;
	add.f32 	%f577, %f542, %f546;
	max.f32 	%f578, %f538, %f577;
	ld.shared.f32 	%f579, [%r25+3072];
	ld.shared.f32 	%f580, [%r25+3076];
	ld.shared.f32 	%f581, [%r25+3080];
	ld.shared.f32 	%f582, [%r25+3084];
	ld.shared.f32 	%f583, [%r26+48];
	ld.shared.f32 	%f584, [%r26+176];
	ld.shared.f32 	%f585, [%r26+304];
	ld.shared.f32 	%f586, [%r26+432];
	add.f32 	%f587, %f579, %f583;
	max.f32 	%f588, %f548, %f587;
	add.f32 	%f589, %f579, %f584;
	max.f32 	%f590, %f550, %f589;
	add.f32 	%f591, %f579, %f585;
	max.f32 	%f592, %f552, %f591;
	add.f32 	%f593, %f579, %f586;
	max.f32 	%f594, %f554, %f593;
	add.f32 	%f595, %f580, %f583;
	max.f32 	%f596, %f556, %f595;
	add.f32 	%f597, %f580, %f584;
	max.f32 	%f598, %f558, %f597;
	add.f32 	%f599, %f580, %f585;
	max.f32 	%f600, %f560, %f599;
	add.f32 	%f601, %f580, %f586;
	max.f32 	%f602, %f562, %f601;
	add.f32 	%f603, %f581, %f583;
	max.f32 	%f604, %f564, %f603;
	add.f32 	%f605, %f581, %f584;
	max.f32 	%f606, %f566, %f605;
	add.f32 	%f607, %f581, %f585;
	max.f32 	%f608, %f568, %f607;
	add.f32 	%f609, %f581, %f586;
	max.f32 	%f610, %f570, %f609;
	add.f32 	%f611, %f582, %f583;
	max.f32 	%f612, %f572, %f611;
	add.f32 	%f613, %f582, %f584;
	max.f32 	%f614, %f574, %f613;
	add.f32 	%f615, %f582, %f585;
	max.f32 	%f616, %f576, %f615;
	add.f32 	%f617, %f582, %f586;
	max.f32 	%f618, %f578, %f617;
	ld.shared.f32 	%f619, [%r25+3328];
	ld.shared.f32 	%f620, [%r25+3332];
	ld.shared.f32 	%f621, [%r25+3336];
	ld.shared.f32 	%f622, [%r25+3340];
	ld.shared.f32 	%f623, [%r26+52];
	ld.shared.f32 	%f624, [%r26+180];
	ld.shared.f32 	%f625, [%r26+308];
	ld.shared.f32 	%f626, [%r26+436];
	add.f32 	%f627, %f619, %f623;
	max.f32 	%f628, %f588, %f627;
	add.f32 	%f629, %f619, %f624;
	max.f32 	%f630, %f590, %f629;
	add.f32 	%f631, %f619, %f625;
	max.f32 	%f632, %f592, %f631;
	add.f32 	%f633, %f619, %f626;
	max.f32 	%f634, %f594, %f633;
	add.f32 	%f635, %f620, %f623;
	max.f32 	%f636, %f596, %f635;
	add.f32 	%f637, %f620, %f624;
	max.f32 	%f638, %f598, %f637;
	add.f32 	%f639, %f620, %f625;
	max.f32 	%f640, %f600, %f639;
	add.f32 	%f641, %f620, %f626;
	max.f32 	%f642, %f602, %f641;
	add.f32 	%f643, %f621, %f623;
	max.f32 	%f644, %f604, %f643;
	add.f32 	%f645, %f621, %f624;
	max.f32 	%f646, %f606, %f645;
	add.f32 	%f647, %f621, %f625;
	max.f32 	%f648, %f608, %f647;
	add.f32 	%f649, %f621, %f626;
	max.f32 	%f650, %f610, %f649;
	add.f32 	%f651, %f622, %f623;
	max.f32 	%f652, %f612, %f651;
	add.f32 	%f653, %f622, %f624;
	max.f32 	%f654, %f614, %f653;
	add.f32 	%f655, %f622, %f625;
	max.f32 	%f656, %f616, %f655;
	add.f32 	%f657, %f622, %f626;
	max.f32 	%f658, %f618, %f657;
	ld.shared.f32 	%f659, [%r25+3584];
	ld.shared.f32 	%f660, [%r25+3588];
	ld.shared.f32 	%f661, [%r25+3592];
	ld.shared.f32 	%f662, [%r25+3596];
	ld.shared.f32 	%f663, [%r26+56];
	ld.shared.f32 	%f664, [%r26+184];
	ld.shared.f32 	%f665, [%r26+312];
	ld.shared.f32 	%f666, [%r26+440];
	add.f32 	%f667, %f659, %f663;
	max.f32 	%f668, %f628, %f667;
	add.f32 	%f669, %f659, %f664;
	max.f32 	%f670, %f630, %f669;
	add.f32 	%f671, %f659, %f665;
	max.f32 	%f672, %f632, %f671;
	add.f32 	%f673, %f659, %f666;
	max.f32 	%f674, %f634, %f673;
	add.f32 	%f675, %f660, %f663;
	max.f32 	%f676, %f636, %f675;
	add.f32 	%f677, %f660, %f664;
	max.f32 	%f678, %f638, %f677;
	add.f32 	%f679, %f660, %f665;
	max.f32 	%f680, %f640, %f679;
	add.f32 	%f681, %f660, %f666;
	max.f32 	%f682, %f642, %f681;
	add.f32 	%f683, %f661, %f663;
	max.f32 	%f684, %f644, %f683;
	add.f32 	%f685, %f661, %f664;
	max.f32 	%f686, %f646, %f685;
	add.f32 	%f687, %f661, %f665;
	max.f32 	%f688, %f648, %f687;
	add.f32 	%f689, %f661, %f666;
	max.f32 	%f690, %f650, %f689;
	add.f32 	%f691, %f662, %f663;
	max.f32 	%f692, %f652, %f691;
	add.f32 	%f693, %f662, %f664;
	max.f32 	%f694, %f654, %f693;
	add.f32 	%f695, %f662, %f665;
	max.f32 	%f696, %f656, %f695;
	add.f32 	%f697, %f662, %f666;
	max.f32 	%f698, %f658, %f697;
	ld.shared.f32 	%f699, [%r25+3840];
	ld.shared.f32 	%f700, [%r25+3844];
	ld.shared.f32 	%f701, [%r25+3848];
	ld.shared.f32 	%f702, [%r25+3852];
	ld.shared.f32 	%f703, [%r26+60];
	ld.shared.f32 	%f704, [%r26+188];
	ld.shared.f32 	%f705, [%r26+316];
	ld.shared.f32 	%f706, [%r26+444];
	add.f32 	%f707, %f699, %f703;
	max.f32 	%f708, %f668, %f707;
	add.f32 	%f709, %f699, %f704;
	max.f32 	%f710, %f670, %f709;
	add.f32 	%f711, %f699, %f705;
	max.f32 	%f712, %f672, %f711;
	add.f32 	%f713, %f699, %f706;
	max.f32 	%f714, %f674, %f713;
	add.f32 	%f715, %f700, %f703;
	max.f32 	%f716, %f676, %f715;
	add.f32 	%f717, %f700, %f704;
	max.f32 	%f718, %f678, %f717;
	add.f32 	%f719, %f700, %f705;
	max.f32 	%f720, %f680, %f719;
	add.f32 	%f721, %f700, %f706;
	max.f32 	%f722, %f682, %f721;
	add.f32 	%f723, %f701, %f703;
	max.f32 	%f724, %f684, %f723;
	add.f32 	%f725, %f701, %f704;
	max.f32 	%f726, %f686, %f725;
	add.f32 	%f727, %f701, %f705;
	max.f32 	%f728, %f688, %f727;
	add.f32 	%f729, %f701, %f706;
	max.f32 	%f730, %f690, %f729;
	add.f32 	%f731, %f702, %f703;
	max.f32 	%f732, %f692, %f731;
	add.f32 	%f733, %f702, %f704;
	max.f32 	%f734, %f694, %f733;
	add.f32 	%f735, %f702, %f705;
	max.f32 	%f736, %f696, %f735;
	add.f32 	%f737, %f702, %f706;
	max.f32 	%f738, %f698, %f737;
	ld.shared.f32 	%f739, [%r25+4096];
	ld.shared.f32 	%f740, [%r25+4100];
	ld.shared.f32 	%f741, [%r25+4104];
	ld.shared.f32 	%f742, [%r25+4108];
	ld.shared.f32 	%f743, [%r26+64];
	ld.shared.f32 	%f744, [%r26+192];
	ld.shared.f32 	%f745, [%r26+320];
	ld.shared.f32 	%f746, [%r26+448];
	add.f32 	%f747, %f739, %f743;
	max.f32 	%f748, %f708, %f747;
	add.f32 	%f749, %f739, %f744;
	max.f32 	%f750, %f710, %f749;
	add.f32 	%f751, %f739, %f745;
	max.f32 	%f752, %f712, %f751;
	add.f32 	%f753, %f739, %f746;
	max.f32 	%f754, %f714, %f753;
	add.f32 	%f755, %f740, %f743;
	max.f32 	%f756, %f716, %f755;
	add.f32 	%f757, %f740, %f744;
	max.f32 	%f758, %f718, %f757;
	add.f32 	%f759, %f740, %f745;
	max.f32 	%f760, %f720, %f759;
	add.f32 	%f761, %f740, %f746;
	max.f32 	%f762, %f722, %f761;
	add.f32 	%f763, %f741, %f743;
	max.f32 	%f764, %f724, %f763;
	add.f32 	%f765, %f741, %f744;
	max.f32 	%f766, %f726, %f765;
	add.f32 	%f767, %f741, %f745;
	max.f32 	%f768, %f728, %f767;
	add.f32 	%f769, %f741, %f746;
	max.f32 	%f770, %f730, %f769;
	add.f32 	%f771, %f742, %f743;
	max.f32 	%f772, %f732, %f771;
	add.f32 	%f773, %f742, %f744;
	max.f32 	%f774, %f734, %f773;
	add.f32 	%f775, %f742, %f745;
	max.f32 	%f776, %f736, %f775;
	add.f32 	%f777, %f742, %f746;
	max.f32 	%f778, %f738, %f777;
	ld.shared.f32 	%f779, [%r25+4352];
	ld.shared.f32 	%f780, [%r25+4356];
	ld.shared.f32 	%f781, [%r25+4360];
	ld.shared.f32 	%f782, [%r25+4364];
	ld.shared.f32 	%f783, [%r26+68];
	ld.shared.f32 	%f784, [%r26+196];
	ld.shared.f32 	%f785, [%r26+324];
	ld.shared.f32 	%f786, [%r26+452];
	add.f32 	%f787, %f779, %f783;
	max.f32 	%f788, %f748, %f787;
	add.f32 	%f789, %f779, %f784;
	max.f32 	%f790, %f750, %f789;
	add.f32 	%f791, %f779, %f785;
	max.f32 	%f792, %f752, %f791;
	add.f32 	%f793, %f779, %f786;
	max.f32 	%f794, %f754, %f793;
	add.f32 	%f795, %f780, %f783;
	max.f32 	%f796, %f756, %f795;
	add.f32 	%f797, %f780, %f784;
	max.f32 	%f798, %f758, %f797;
	add.f32 	%f799, %f780, %f785;
	max.f32 	%f800, %f760, %f799;
	add.f32 	%f801, %f780, %f786;
	max.f32 	%f802, %f762, %f801;
	add.f32 	%f803, %f781, %f783;
	max.f32 	%f804, %f764, %f803;
	add.f32 	%f805, %f781, %f784;
	max.f32 	%f806, %f766, %f805;
	add.f32 	%f807, %f781, %f785;
	max.f32 	%f808, %f768, %f807;
	add.f32 	%f809, %f781, %f786;
	max.f32 	%f810, %f770, %f809;
	add.f32 	%f811, %f782, %f783;
	max.f32 	%f812, %f772, %f811;
	add.f32 	%f813, %f782, %f784;
	max.f32 	%f814, %f774, %f813;
	add.f32 	%f815, %f782, %f785;
	max.f32 	%f816, %f776, %f815;
	add.f32 	%f817, %f782, %f786;
	max.f32 	%f818, %f778, %f817;
	ld.shared.f32 	%f819, [%r25+4608];
	ld.shared.f32 	%f820, [%r25+4612];
	ld.shared.f32 	%f821, [%r25+4616];
	ld.shared.f32 	%f822, [%r25+4620];
	ld.shared.f32 	%f823, [%r26+72];
	ld.shared.f32 	%f824, [%r26+200];
	ld.shared.f32 	%f825, [%r26+328];
	ld.shared.f32 	%f826, [%r26+456];
	add.f32 	%f827, %f819, %f823;
	max.f32 	%f828, %f788, %f827;
	add.f32 	%f829, %f819, %f824;
	max.f32 	%f830, %f790, %f829;
	add.f32 	%f831, %f819, %f825;
	max.f32 	%f832, %f792, %f831;
	add.f32 	%f833, %f819, %f826;
	max.f32 	%f834, %f794, %f833;
	add.f32 	%f835, %f820, %f823;
	max.f32 	%f836, %f796, %f835;
	add.f32 	%f837, %f820, %f824;
	max.f32 	%f838, %f798, %f837;
	add.f32 	%f839, %f820, %f825;
	max.f32 	%f840, %f800, %f839;
	add.f32 	%f841, %f820, %f826;
	max.f32 	%f842, %f802, %f841;
	add.f32 	%f843, %f821, %f823;
	max.f32 	%f844, %f804, %f843;
	add.f32 	%f845, %f821, %f824;
	max.f32 	%f846, %f806, %f845;
	add.f32 	%f847, %f821, %f825;
	max.f32 	%f848, %f808, %f847;
	add.f32 	%f849, %f821, %f826;
	max.f32 	%f850, %f810, %f849;
	add.f32 	%f851, %f822, %f823;
	max.f32 	%f852, %f812, %f851;
	add.f32 	%f853, %f822, %f824;
	max.f32 	%f854, %f814, %f853;
	add.f32 	%f855, %f822, %f825;
	max.f32 	%f856, %f816, %f855;
	add.f32 	%f857, %f822, %f826;
	max.f32 	%f858, %f818, %f857;
	ld.shared.f32 	%f859, [%r25+4864];
	ld.shared.f32 	%f860, [%r25+4868];
	ld.shared.f32 	%f861, [%r25+4872];
	ld.shared.f32 	%f862, [%r25+4876];
	ld.shared.f32 	%f863, [%r26+76];
	ld.shared.f32 	%f864, [%r26+204];
	ld.shared.f32 	%f865, [%r26+332];
	ld.shared.f32 	%f866, [%r26+460];
	add.f32 	%f867, %f859, %f863;
	max.f32 	%f868, %f828, %f867;
	add.f32 	%f869, %f859, %f864;
	max.f32 	%f870, %f830, %f869;
	add.f32 	%f871, %f859, %f865;
	max.f32 	%f872, %f832, %f871;
	add.f32 	%f873, %f859, %f866;
	max.f32 	%f874, %f834, %f873;
	add.f32 	%f875, %f860, %f863;
	max.f32 	%f876, %f836, %f875;
	add.f32 	%f877, %f860, %f864;
	max.f32 	%f878, %f838, %f877;
	add.f32 	%f879, %f860, %f865;
	max.f32 	%f880, %f840, %f879;
	add.f32 	%f881, %f860, %f866;
	max.f32 	%f882, %f842, %f881;
	add.f32 	%f883, %f861, %f863;
	max.f32 	%f884, %f844, %f883;
	add.f32 	%f885, %f861, %f864;
	max.f32 	%f886, %f846, %f885;
	add.f32 	%f887, %f861, %f865;
	max.f32 	%f888, %f848, %f887;
	add.f32 	%f889, %f861, %f866;
	max.f32 	%f890, %f850, %f889;
	add.f32 	%f891, %f862, %f863;
	max.f32 	%f892, %f852, %f891;
	add.f32 	%f893, %f862, %f864;
	max.f32 	%f894, %f854, %f893;
	add.f32 	%f895, %f862, %f865;
	max.f32 	%f896, %f856, %f895;
	add.f32 	%f897, %f862, %f866;
	max.f32 	%f898, %f858, %f897;
	ld.shared.f32 	%f899, [%r25+5120];
	ld.shared.f32 	%f900, [%r25+5124];
	ld.shared.f32 	%f901, [%r25+5128];
	ld.shared.f32 	%f902, [%r25+5132];
	ld.shared.f32 	%f903, [%r26+80];
	ld.shared.f32 	%f904, [%r26+208];
	ld.shared.f32 	%f905, [%r26+336];
	ld.shared.f32 	%f906, [%r26+464];
	add.f32 	%f907, %f899, %f903;
	max.f32 	%f908, %f868, %f907;
	add.f32 	%f909, %f899, %f904;
	max.f32 	%f910, %f870, %f909;
	add.f32 	%f911, %f899, %f905;
	max.f32 	%f912, %f872, %f911;
	add.f32 	%f913, %f899, %f906;
	max.f32 	%f914, %f874, %f913;
	add.f32 	%f915, %f900, %f903;
	max.f32 	%f916, %f876, %f915;
	add.f32 	%f917, %f900, %f904;
	max.f32 	%f918, %f878, %f917;
	add.f32 	%f919, %f900, %f905;
	max.f32 	%f920, %f880, %f919;
	add.f32 	%f921, %f900, %f906;
	max.f32 	%f922, %f882, %f921;
	add.f32 	%f923, %f901, %f903;
	max.f32 	%f924, %f884, %f923;
	add.f32 	%f925, %f901, %f904;
	max.f32 	%f926, %f886, %f925;
	add.f32 	%f927, %f901, %f905;
	max.f32 	%f928, %f888, %f927;
	add.f32 	%f929, %f901, %f906;
	max.f32 	%f930, %f890, %f929;
	add.f32 	%f931, %f902, %f903;
	max.f32 	%f932, %f892, %f931;
	add.f32 	%f933, %f902, %f904;
	max.f32 	%f934, %f894, %f933;
	add.f32 	%f935, %f902, %f905;
	max.f32 	%f936, %f896, %f935;
	add.f32 	%f937, %f902, %f906;
	max.f32 	%f938, %f898, %f937;
	ld.shared.f32 	%f939, [%r25+5376];
	ld.shared.f32 	%f940, [%r25+5380];
	ld.shared.f32 	%f941, [%r25+5384];
	ld.shared.f32 	%f942, [%r25+5388];
	ld.shared.f32 	%f943, [%r26+84];
	ld.shared.f32 	%f944, [%r26+212];
	ld.shared.f32 	%f945, [%r26+340];
	ld.shared.f32 	%f946, [%r26+468];
	add.f32 	%f947, %f939, %f943;
	max.f32 	%f948, %f908, %f947;
	add.f32 	%f949, %f939, %f944;
	max.f32 	%f950, %f910, %f949;
	add.f32 	%f951, %f939, %f945;
	max.f32 	%f952, %f912, %f951;
	add.f32 	%f953, %f939, %f946;
	max.f32 	%f954, %f914, %f953;
	add.f32 	%f955, %f940, %f943;
	max.f32 	%f956, %f916, %f955;
	add.f32 	%f957, %f940, %f944;
	max.f32 	%f958, %f918, %f957;
	add.f32 	%f959, %f940, %f945;
	max.f32 	%f960, %f920, %f959;
	add.f32 	%f961, %f940, %f946;
	max.f32 	%f962, %f922, %f961;
	add.f32 	%f963, %f941, %f943;
	max.f32 	%f964, %f924, %f963;
	add.f32 	%f965, %f941, %f944;
	max.f32 	%f966, %f926, %f965;
	add.f32 	%f967, %f941, %f945;
	max.f32 	%f968, %f928, %f967;
	add.f32 	%f969, %f941, %f946;
	max.f32 	%f970, %f930, %f969;
	add.f32 	%f971, %f942, %f943;
	max.f32 	%f972, %f932, %f971;
	add.f32 	%f973, %f942, %f944;
	max.f32 	%f974, %f934, %f973;
	add.f32 	%f975, %f942, %f945;
	max.f32 	%f976, %f936, %f975;
	add.f32 	%f977, %f942, %f946;
	max.f32 	%f978, %f938, %f977;
	ld.shared.f32 	%f979, [%r25+5632];
	ld.shared.f32 	%f980, [%r25+5636];
	ld.shared.f32 	%f981, [%r25+5640];
	ld.shared.f32 	%f982, [%r25+5644];
	ld.shared.f32 	%f983, [%r26+88];
	ld.shared.f32 	%f984, [%r26+216];
	ld.shared.f32 	%f985, [%r26+344];
	ld.shared.f32 	%f986, [%r26+472];
	add.f32 	%f987, %f979, %f983;
	max.f32 	%f988, %f948, %f987;
	add.f32 	%f989, %f979, %f984;
	max.f32 	%f990, %f950, %f989;
	add.f32 	%f991, %f979, %f985;
	max.f32 	%f992, %f952, %f991;
	add.f32 	%f993, %f979, %f986;
	max.f32 	%f994, %f954, %f993;
	add.f32 	%f995, %f980, %f983;
	max.f32 	%f996, %f956, %f995;
	add.f32 	%f997, %f980, %f984;
	max.f32 	%f998, %f958, %f997;
	add.f32 	%f999, %f980, %f985;
	max.f32 	%f1000, %f960, %f999;
	add.f32 	%f1001, %f980, %f986;
	max.f32 	%f1002, %f962, %f1001;
	add.f32 	%f1003, %f981, %f983;
	max.f32 	%f1004, %f964, %f1003;
	add.f32 	%f1005, %f981, %f984;
	max.f32 	%f1006, %f966, %f1005;
	add.f32 	%f1007, %f981, %f985;
	max.f32 	%f1008, %f968, %f1007;
	add.f32 	%f1009, %f981, %f986;
	max.f32 	%f1010, %f970, %f1009;
	add.f32 	%f1011, %f982, %f983;
	max.f32 	%f1012, %f972, %f1011;
	add.f32 	%f1013, %f982, %f984;
	max.f32 	%f1014, %f974, %f1013;
	add.f32 	%f1015, %f982, %f985;
	max.f32 	%f1016, %f976, %f1015;
	add.f32 	%f1017, %f982, %f986;
	max.f32 	%f1018, %f978, %f1017;
	ld.shared.f32 	%f1019, [%r25+5888];
	ld.shared.f32 	%f1020, [%r25+5892];
	ld.shared.f32 	%f1021, [%r25+5896];
	ld.shared.f32 	%f1022, [%r25+5900];
	ld.shared.f32 	%f1023, [%r26+92];
	ld.shared.f32 	%f1024, [%r26+220];
	ld.shared.f32 	%f1025, [%r26+348];
	ld.shared.f32 	%f1026, [%r26+476];
	add.f32 	%f1027, %f1019, %f1023;
	max.f32 	%f1028, %f988, %f1027;
	add.f32 	%f1029, %f1019, %f1024;
	max.f32 	%f1030, %f990, %f1029;
	add.f32 	%f1031, %f1019, %f1025;
	max.f32 	%f1032, %f992, %f1031;
	add.f32 	%f1033, %f1019, %f1026;
	max.f32 	%f1034, %f994, %f1033;
	add.f32 	%f1035, %f1020, %f1023;
	max.f32 	%f1036, %f996, %f1035;
	add.f32 	%f1037, %f1020, %f1024;
	max.f32 	%f1038, %f998, %f1037;
	add.f32 	%f1039, %f1020, %f1025;
	max.f32 	%f1040, %f1000, %f1039;
	add.f32 	%f1041, %f1020, %f1026;
	max.f32 	%f1042, %f1002, %f1041;
	add.f32 	%f1043, %f1021, %f1023;
	max.f32 	%f1044, %f1004, %f1043;
	add.f32 	%f1045, %f1021, %f1024;
	max.f32 	%f1046, %f1006, %f1045;
	add.f32 	%f1047, %f1021, %f1025;
	max.f32 	%f1048, %f1008, %f1047;
	add.f32 	%f1049, %f1021, %f1026;
	max.f32 	%f1050, %f1010, %f1049;
	add.f32 	%f1051, %f1022, %f1023;
	max.f32 	%f1052, %f1012, %f1051;
	add.f32 	%f1053, %f1022, %f1024;
	max.f32 	%f1054, %f1014, %f1053;
	add.f32 	%f1055, %f1022, %f1025;
	max.f32 	%f1056, %f1016, %f1055;
	add.f32 	%f1057, %f1022, %f1026;
	max.f32 	%f1058, %f1018, %f1057;
	ld.shared.f32 	%f1059, [%r25+6144];
	ld.shared.f32 	%f1060, [%r25+6148];
	ld.shared.f32 	%f1061, [%r25+6152];
	ld.shared.f32 	%f1062, [%r25+6156];
	ld.shared.f32 	%f1063, [%r26+96];
	ld.shared.f32 	%f1064, [%r26+224];
	ld.shared.f32 	%f1065, [%r26+352];
	ld.shared.f32 	%f1066, [%r26+480];
	add.f32 	%f1067, %f1059, %f1063;
	max.f32 	%f1068, %f1028, %f1067;
	add.f32 	%f1069, %f1059, %f1064;
	max.f32 	%f1070, %f1030, %f1069;
	add.f32 	%f1071, %f1059, %f1065;
	max.f32 	%f1072, %f1032, %f1071;
	add.f32 	%f1073, %f1059, %f1066;
	max.f32 	%f1074, %f1034, %f1073;
	add.f32 	%f1075, %f1060, %f1063;
	max.f32 	%f1076, %f1036, %f1075;
	add.f32 	%f1077, %f1060, %f1064;
	max.f32 	%f1078, %f1038, %f1077;
	add.f32 	%f1079, %f1060, %f1065;
	max.f32 	%f1080, %f1040, %f1079;
	add.f32 	%f1081, %f1060, %f1066;
	max.f32 	%f1082, %f1042, %f1081;
	add.f32 	%f1083, %f1061, %f1063;
	max.f32 	%f1084, %f1044, %f1083;
	add.f32 	%f1085, %f1061, %f1064;
	max.f32 	%f1086, %f1046, %f1085;
	add.f32 	%f1087, %f1061, %f1065;
	max.f32 	%f1088, %f1048, %f1087;
	add.f32 	%f1089, %f1061, %f1066;
	max.f32 	%f1090, %f1050, %f1089;
	add.f32 	%f1091, %f1062, %f1063;
	max.f32 	%f1092, %f1052, %f1091;
	add.f32 	%f1093, %f1062, %f1064;
	max.f32 	%f1094, %f1054, %f1093;
	add.f32 	%f1095, %f1062, %f1065;
	max.f32 	%f1096, %f1056, %f1095;
	add.f32 	%f1097, %f1062, %f1066;
	max.f32 	%f1098, %f1058, %f1097;
	ld.shared.f32 	%f1099, [%r25+6400];
	ld.shared.f32 	%f1100, [%r25+6404];
	ld.shared.f32 	%f1101, [%r25+6408];
	ld.shared.f32 	%f1102, [%r25+6412];
	ld.shared.f32 	%f1103, [%r26+100];
	ld.shared.f32 	%f1104, [%r26+228];
	ld.shared.f32 	%f1105, [%r26+356];
	ld.shared.f32 	%f1106, [%r26+484];
	add.f32 	%f1107, %f1099, %f1103;
	max.f32 	%f1108, %f1068, %f1107;
	add.f32 	%f1109, %f1099, %f1104;
	max.f32 	%f1110, %f1070, %f1109;
	add.f32 	%f1111, %f1099, %f1105;
	max.f32 	%f1112, %f1072, %f1111;
	add.f32 	%f1113, %f1099, %f1106;
	max.f32 	%f1114, %f1074, %f1113;
	add.f32 	%f1115, %f1100, %f1103;
	max.f32 	%f1116, %f1076, %f1115;
	add.f32 	%f1117, %f1100, %f1104;
	max.f32 	%f1118, %f1078, %f1117;
	add.f32 	%f1119, %f1100, %f1105;
	max.f32 	%f1120, %f1080, %f1119;
	add.f32 	%f1121, %f1100, %f1106;
	max.f32 	%f1122, %f1082, %f1121;
	add.f32 	%f1123, %f1101, %f1103;
	max.f32 	%f1124, %f1084, %f1123;
	add.f32 	%f1125, %f1101, %f1104;
	max.f32 	%f1126, %f1086, %f1125;
	add.f32 	%f1127, %f1101, %f1105;
	max.f32 	%f1128, %f1088, %f1127;
	add.f32 	%f1129, %f1101, %f1106;
	max.f32 	%f1130, %f1090, %f1129;
	add.f32 	%f1131, %f1102, %f1103;
	max.f32 	%f1132, %f1092, %f1131;
	add.f32 	%f1133, %f1102, %f1104;
	max.f32 	%f1134, %f1094, %f1133;
	add.f32 	%f1135, %f1102, %f1105;
	max.f32 	%f1136, %f1096, %f1135;
	add.f32 	%f1137, %f1102, %f1106;
	max.f32 	%f1138, %f1098, %f1137;
	ld.shared.f32 	%f1139, [%r25+6656];
	ld.shared.f32 	%f1140, [%r25+6660];
	ld.shared.f32 	%f1141, [%r25+6664];
	ld.shared.f32 	%f1142, [%r25+6668];
	ld.shared.f32 	%f1143, [%r26+104];
	ld.shared.f32 	%f1144, [%r26+232];
	ld.shared.f32 	%f1145, [%r26+360];
	ld.shared.f32 	%f1146, [%r26+488];
	add.f32 	%f1147, %f1139, %f1143;
	max.f32 	%f1148, %f1108, %f1147;
	add.f32 	%f1149, %f1139, %f1144;
	max.f32 	%f1150, %f1110, %f1149;
	add.f32 	%f1151, %f1139, %f1145;
	max.f32 	%f1152, %f1112, %f1151;
	add.f32 	%f1153, %f1139, %f1146;
	max.f32 	%f1154, %f1114, %f1153;
	add.f32 	%f1155, %f1140, %f1143;
	max.f32 	%f1156, %f1116, %f1155;
	add.f32 	%f1157, %f1140, %f1144;
	max.f32 	%f1158, %f1118, %f1157;
	add.f32 	%f1159, %f1140, %f1145;
	max.f32 	%f1160, %f1120, %f1159;
	add.f32 	%f1161, %f1140, %f1146;
	max.f32 	%f1162, %f1122, %f1161;
	add.f32 	%f1163, %f1141, %f1143;
	max.f32 	%f1164, %f1124, %f1163;
	add.f32 	%f1165, %f1141, %f1144;
	max.f32 	%f1166, %f1126, %f1165;
	add.f32 	%f1167, %f1141, %f1145;
	max.f32 	%f1168, %f1128, %f1167;
	add.f32 	%f1169, %f1141, %f1146;
	max.f32 	%f1170, %f1130, %f1169;
	add.f32 	%f1171, %f1142, %f1143;
	max.f32 	%f1172, %f1132, %f1171;
	add.f32 	%f1173, %f1142, %f1144;
	max.f32 	%f1174, %f1134, %f1173;
	add.f32 	%f1175, %f1142, %f1145;
	max.f32 	%f1176, %f1136, %f1175;
	add.f32 	%f1177, %f1142, %f1146;
	max.f32 	%f1178, %f1138, %f1177;
	ld.shared.f32 	%f1179, [%r25+6912];
	ld.shared.f32 	%f1180, [%r25+6916];
	ld.shared.f32 	%f1181, [%r25+6920];
	ld.shared.f32 	%f1182, [%r25+6924];
	ld.shared.f32 	%f1183, [%r26+108];
	ld.shared.f32 	%f1184, [%r26+236];
	ld.shared.f32 	%f1185, [%r26+364];
	ld.shared.f32 	%f1186, [%r26+492];
	add.f32 	%f1187, %f1179, %f1183;
	max.f32 	%f1188, %f1148, %f1187;
	add.f32 	%f1189, %f1179, %f1184;
	max.f32 	%f1190, %f1150, %f1189;
	add.f32 	%f1191, %f1179, %f1185;
	max.f32 	%f1192, %f1152, %f1191;
	add.f32 	%f1193, %f1179, %f1186;
	max.f32 	%f1194, %f1154, %f1193;
	add.f32 	%f1195, %f1180, %f1183;
	max.f32 	%f1196, %f1156, %f1195;
	add.f32 	%f1197, %f1180, %f1184;
	max.f32 	%f1198, %f1158, %f1197;
	add.f32 	%f1199, %f1180, %f1185;
	max.f32 	%f1200, %f1160, %f1199;
	add.f32 	%f1201, %f1180, %f1186;
	max.f32 	%f1202, %f1162, %f1201;
	add.f32 	%f1203, %f1181, %f1183;
	max.f32 	%f1204, %f1164, %f1203;
	add.f32 	%f1205, %f1181, %f1184;
	max.f32 	%f1206, %f1166, %f1205;
	add.f32 	%f1207, %f1181, %f1185;
	max.f32 	%f1208, %f1168, %f1207;
	add.f32 	%f1209, %f1181, %f1186;
	max.f32 	%f1210, %f1170, %f1209;
	add.f32 	%f1211, %f1182, %f1183;
	max.f32 	%f1212, %f1172, %f1211;
	add.f32 	%f1213, %f1182, %f1184;
	max.f32 	%f1214, %f1174, %f1213;
	add.f32 	%f1215, %f1182, %f1185;
	max.f32 	%f1216, %f1176, %f1215;
	add.f32 	%f1217, %f1182, %f1186;
	max.f32 	%f1218, %f1178, %f1217;
	ld.shared.f32 	%f1219, [%r25+7168];
	ld.shared.f32 	%f1220, [%r25+7172];
	ld.shared.f32 	%f1221, [%r25+7176];
	ld.shared.f32 	%f1222, [%r25+7180];
	ld.shared.f32 	%f1223, [%r26+112];
	ld.shared.f32 	%f1224, [%r26+240];
	ld.shared.f32 	%f1225, [%r26+368];
	ld.shared.f32 	%f1226, [%r26+496];
	add.f32 	%f1227, %f1219, %f1223;
	max.f32 	%f1228, %f1188, %f1227;
	add.f32 	%f1229, %f1219, %f1224;
	max.f32 	%f1230, %f1190, %f1229;
	add.f32 	%f1231, %f1219, %f1225;
	max.f32 	%f1232, %f1192, %f1231;
	add.f32 	%f1233, %f1219, %f1226;
	max.f32 	%f1234, %f1194, %f1233;
	add.f32 	%f1235, %f1220, %f1223;
	max.f32 	%f1236, %f1196, %f1235;
	add.f32 	%f1237, %f1220, %f1224;
	max.f32 	%f1238, %f1198, %f1237;
	add.f32 	%f1239, %f1220, %f1225;
	max.f32 	%f1240, %f1200, %f1239;
	add.f32 	%f1241, %f1220, %f1226;
	max.f32 	%f1242, %f1202, %f1241;
	add.f32 	%f1243, %f1221, %f1223;
	max.f32 	%f1244, %f1204, %f1243;
	add.f32 	%f1245, %f1221, %f1224;
	max.f32 	%f1246, %f1206, %f1245;
	add.f32 	%f1247, %f1221, %f1225;
	max.f32 	%f1248, %f1208, %f1247;
	add.f32 	%f1249, %f1221, %f1226;
	max.f32 	%f1250, %f1210, %f1249;
	add.f32 	%f1251, %f1222, %f1223;
	max.f32 	%f1252, %f1212, %f1251;
	add.f32 	%f1253, %f1222, %f1224;
	max.f32 	%f1254, %f1214, %f1253;
	add.f32 	%f1255, %f1222, %f1225;
	max.f32 	%f1256, %f1216, %f1255;
	add.f32 	%f1257, %f1222, %f1226;
	max.f32 	%f1258, %f1218, %f1257;
	ld.shared.f32 	%f1259, [%r25+7424];
	ld.shared.f32 	%f1260, [%r25+7428];
	ld.shared.f32 	%f1261, [%r25+7432];
	ld.shared.f32 	%f1262, [%r25+7436];
	ld.shared.f32 	%f1263, [%r26+116];
	ld.shared.f32 	%f1264, [%r26+244];
	ld.shared.f32 	%f1265, [%r26+372];
	ld.shared.f32 	%f1266, [%r26+500];
	add.f32 	%f1267, %f1259, %f1263;
	max.f32 	%f1268, %f1228, %f1267;
	add.f32 	%f1269, %f1259, %f1264;
	max.f32 	%f1270, %f1230, %f1269;
	add.f32 	%f1271, %f1259, %f1265;
	max.f32 	%f1272, %f1232, %f1271;
	add.f32 	%f1273, %f1259, %f1266;
	max.f32 	%f1274, %f1234, %f1273;
	add.f32 	%f1275, %f1260, %f1263;
	max.f32 	%f1276, %f1236, %f1275;
	add.f32 	%f1277, %f1260, %f1264;
	max.f32 	%f1278, %f1238, %f1277;
	add.f32 	%f1279, %f1260, %f1265;
	max.f32 	%f1280, %f1240, %f1279;
	add.f32 	%f1281, %f1260, %f1266;
	max.f32 	%f1282, %f1242, %f1281;
	add.f32 	%f1283, %f1261, %f1263;
	max.f32 	%f1284, %f1244, %f1283;
	add.f32 	%f1285, %f1261, %f1264;
	max.f32 	%f1286, %f1246, %f1285;
	add.f32 	%f1287, %f1261, %f1265;
	max.f32 	%f1288, %f1248, %f1287;
	add.f32 	%f1289, %f1261, %f1266;
	max.f32 	%f1290, %f1250, %f1289;
	add.f32 	%f1291, %f1262, %f1263;
	max.f32 	%f1292, %f1252, %f1291;
	add.f32 	%f1293, %f1262, %f1264;
	max.f32 	%f1294, %f1254, %f1293;
	add.f32 	%f1295, %f1262, %f1265;
	max.f32 	%f1296, %f1256, %f1295;
	add.f32 	%f1297, %f1262, %f1266;
	max.f32 	%f1298, %f1258, %f1297;
	ld.shared.f32 	%f1299, [%r25+7680];
	ld.shared.f32 	%f1300, [%r25+7684];
	ld.shared.f32 	%f1301, [%r25+7688];
	ld.shared.f32 	%f1302, [%r25+7692];
	ld.shared.f32 	%f1303, [%r26+120];
	ld.shared.f32 	%f1304, [%r26+248];
	ld.shared.f32 	%f1305, [%r26+376];
	ld.shared.f32 	%f1306, [%r26+504];
	add.f32 	%f1307, %f1299, %f1303;
	max.f32 	%f1308, %f1268, %f1307;
	add.f32 	%f1309, %f1299, %f1304;
	max.f32 	%f1310, %f1270, %f1309;
	add.f32 	%f1311, %f1299, %f1305;
	max.f32 	%f1312, %f1272, %f1311;
	add.f32 	%f1313, %f1299, %f1306;
	max.f32 	%f1314, %f1274, %f1313;
	add.f32 	%f1315, %f1300, %f1303;
	max.f32 	%f1316, %f1276, %f1315;
	add.f32 	%f1317, %f1300, %f1304;
	max.f32 	%f1318, %f1278, %f1317;
	add.f32 	%f1319, %f1300, %f1305;
	max.f32 	%f1320, %f1280, %f1319;
	add.f32 	%f1321, %f1300, %f1306;
	max.f32 	%f1322, %f1282, %f1321;
	add.f32 	%f1323, %f1301, %f1303;
	max.f32 	%f1324, %f1284, %f1323;
	add.f32 	%f1325, %f1301, %f1304;
	max.f32 	%f1326, %f1286, %f1325;
	add.f32 	%f1327, %f1301, %f1305;
	max.f32 	%f1328, %f1288, %f1327;
	add.f32 	%f1329, %f1301, %f1306;
	max.f32 	%f1330, %f1290, %f1329;
	add.f32 	%f1331, %f1302, %f1303;
	max.f32 	%f1332, %f1292, %f1331;
	add.f32 	%f1333, %f1302, %f1304;
	max.f32 	%f1334, %f1294, %f1333;
	add.f32 	%f1335, %f1302, %f1305;
	max.f32 	%f1336, %f1296, %f1335;
	add.f32 	%f1337, %f1302, %f1306;
	max.f32 	%f1338, %f1298, %f1337;
	ld.shared.f32 	%f1339, [%r25+7936];
	ld.shared.f32 	%f1340, [%r25+7940];
	ld.shared.f32 	%f1341, [%r25+7944];
	ld.shared.f32 	%f1342, [%r25+7948];
	ld.shared.f32 	%f1343, [%r26+124];
	ld.shared.f32 	%f1344, [%r26+252];
	ld.shared.f32 	%f1345, [%r26+380];
	ld.shared.f32 	%f1346, [%r26+508];
	add.f32 	%f1347, %f1339, %f1343;
	max.f32 	%f1370, %f1308, %f1347;
	add.f32 	%f1348, %f1339, %f1344;
	max.f32 	%f1366, %f1310, %f1348;
	add.f32 	%f1349, %f1339, %f1345;
	max.f32 	%f1371, %f1312, %f1349;
	add.f32 	%f1350, %f1339, %f1346;
	max.f32 	%f1375, %f1314, %f1350;
	add.f32 	%f1351, %f1340, %f1343;
	max.f32 	%f1369, %f1316, %f1351;
	add.f32 	%f1352, %f1340, %f1344;
	max.f32 	%f1365, %f1318, %f1352;
	add.f32 	%f1353, %f1340, %f1345;
	max.f32 	%f1372, %f1320, %f1353;
	add.f32 	%f1354, %f1340, %f1346;
	max.f32 	%f1376, %f1322, %f1354;
	add.f32 	%f1355, %f1341, %f1343;
	max.f32 	%f1368, %f1324, %f1355;
	add.f32 	%f1356, %f1341, %f1344;
	max.f32 	%f1364, %f1326, %f1356;
	add.f32 	%f1357, %f1341, %f1345;
	max.f32 	%f1373, %f1328, %f1357;
	add.f32 	%f1358, %f1341, %f1346;
	max.f32 	%f1377, %f1330, %f1358;
	add.f32 	%f1359, %f1342, %f1343;
	max.f32 	%f1367, %f1332, %f1359;
	add.f32 	%f1360, %f1342, %f1344;
	max.f32 	%f1363, %f1334, %f1360;
	add.f32 	%f1361, %f1342, %f1345;
	max.f32 	%f1374, %f1336, %f1361;
	add.f32 	%f1362, %f1342, %f1346;
	max.f32 	%f1378, %f1338, %f1362;
	bar.sync 	0;
	add.s32 	%r126, %r126, 32;
	add.s32 	%r125, %r125, 32;
	add.s32 	%r124, %r124, 32;
	add.s32 	%r39, %r123, 32;
	add.s32 	%r109, %r123, 16;
	setp.lt.s32 	%p50, %r109, %r48;
	mov.u32 	%r123, %r39;
	@%p50 bra 	$L__BB0_2;
$L__BB0_35:
	shl.b32 	%r110, %r1, 6;
	shl.b32 	%r111, %r4, 2;
	add.s32 	%r33, %r110, %r111;
	shl.b32 	%r112, %r2, 6;
	shl.b32 	%r113, %r3, 2;
	add.s32 	%r114, %r112, %r113;
	setp.lt.s32 	%p51, %r33, %r46;
	setp.lt.s32 	%p52, %r114, %r47;
	and.pred  	%p53, %p51, %p52;
	@%p53 bra 	$L__BB0_36;
	bra.uni 	$L__BB0_37;
$L__BB0_36:
	mad.lo.s32 	%r115, %r114, %r46, %r33;
	mul.wide.s32 	%rd44, %r115, 4;
	add.s64 	%rd45, %rd3, %rd44;
	st.global.f32 	[%rd45], %f1370;
$L__BB0_37:
	setp.ge.s32 	%p54, %r33, %r46;
	add.s32 	%r40, %r114, 1;
	setp.ge.s32 	%p55, %r40, %r47;
	or.pred  	%p56, %p54, %p55;
	@%p56 bra 	$L__BB0_39;
	mad.lo.s32 	%r116, %r40, %r46, %r33;
	mul.wide.s32 	%rd46, %r116, 4;
	add.s64 	%rd47, %rd3, %rd46;
	st.global.f32 	[%rd47], %f1366;
$L__BB0_39:
	setp.ge.s32 	%p57, %r33, %r46;
	add.s32 	%r41, %r114, 2;
	setp.ge.s32 	%p58, %r41, %r47;
	or.pred  	%p59, %p57, %p58;
	@%p59 bra 	$L__BB0_41;
	mad.lo.s32 	%r117, %r41, %r46, %r33;
	mul.wide.s32 	%rd48, %r117, 4;
	add.s64 	%rd49, %rd3, %rd48;
	st.global.f32 	[%rd49], %f1371;
$L__BB0_41:
	setp.ge.s32 	%p60, %r33, %r46;
	add.s32 	%r42, %r114, 3;
	setp.ge.s32 	%p61, %r42, %r47;
	or.pred  	%p62, %p60, %p61;
	@%p62 bra 	$L__BB0_43;
	mad.lo.s32 	%r118, %r42, %r46, %r33;
	mul.wide.s32 	%rd50, %r118, 4;
	add.s64 	%rd51, %rd3, %rd50;
	st.global.f32 	[%rd51], %f1375;
$L__BB0_43:
	setp.ge.s32 	%p63, %r114, %r47;
	add.s32 	%r43, %r33, 1;
	setp.ge.s32 	%p64, %r43, %r46;
	mul.lo.s32 	%r119, %r114, %r46;
	cvt.s64.s32 	%rd4, %r33;
	cvt.s64.s32 	%rd52, %r119;
	add.s64 	%rd53, %rd52, %rd4;
	shl.b64 	%rd54, %rd53, 2;
	add.s64 	%rd5, %rd3, %rd54;
	or.pred  	%p65, %p64, %p63;
	@%p65 bra 	$L__BB0_45;
	st.global.f32 	[%rd5+4], %f1369;
$L__BB0_45:
	setp.ge.s32 	%p66, %r43, %r46;
	setp.ge.s32 	%p67, %r40, %r47;
	mul.lo.s32 	%r120, %r40, %r46;
	cvt.s64.s32 	%rd55, %r120;
	add.s64 	%rd56, %rd55, %rd4;
	shl.b64 	%rd57, %rd56, 2;
	add.s64 	%rd6, %rd3, %rd57;
	or.pred  	%p68, %p66, %p67;
	@%p68 bra 	$L__BB0_47;
	st.global.f32 	[%rd6+4], %f1365;
$L__BB0_47:
	setp.ge.s32 	%p69, %r43, %r46;
	setp.ge.s32 	%p70, %r41, %r47;
	mul.lo.s32 	%r121, %r41, %r46;
	cvt.s64.s32 	%rd58, %r121;
	add.s64 	%rd59, %rd58, %rd4;
	shl.b64 	%rd60, %rd59, 2;
	add.s64 	%rd7, %rd3, %rd60;
	or.pred  	%p71, %p69, %p70;
	@%p71 bra 	$L__BB0_49;
	st.global.f32 	[%rd7+4], %f1372;
$L__BB0_49:
	setp.ge.s32 	%p72, %r43, %r46;
	setp.ge.s32 	%p73, %r42, %r47;
	mul.lo.s32 	%r122, %r42, %r46;
	cvt.s64.s32 	%rd61, %r122;
	add.s64 	%rd62, %rd61, %rd4;
	shl.b64 	%rd63, %rd62, 2;
	add.s64 	%rd8, %rd3, %rd63;
	or.pred  	%p74, %p72, %p73;
	@%p74 bra 	$L__BB0_51;
	st.global.f32 	[%rd8+4], %f1376;
$L__BB0_51:
	setp.ge.s32 	%p75, %r114, %r47;
	add.s32 	%r44, %r33, 2;
	setp.ge.s32 	%p76, %r44, %r46;
	or.pred  	%p77, %p76, %p75;
	@%p77 bra 	$L__BB0_53;
	st.global.f32 	[%rd5+8], %f1368;
$L__BB0_53:
	setp.ge.s32 	%p78, %r44, %r46;
	setp.ge.s32 	%p79, %r40, %r47;
	or.pred  	%p80, %p78, %p79;
	@%p80 bra 	$L__BB0_55;
	st.global.f32 	[%rd6+8], %f1364;
$L__BB0_55:
	setp.ge.s32 	%p81, %r44, %r46;
	setp.ge.s32 	%p82, %r41, %r47;
	or.pred  	%p83, %p81, %p82;
	@%p83 bra 	$L__BB0_57;
	st.global.f32 	[%rd7+8], %f1373;
$L__BB0_57:
	setp.ge.s32 	%p84, %r44, %r46;
	setp.ge.s32 	%p85, %r42, %r47;
	or.pred  	%p86, %p84, %p85;
	@%p86 bra 	$L__BB0_59;
	st.global.f32 	[%rd8+8], %f1377;
$L__BB0_59:
	setp.ge.s32 	%p87, %r114, %r47;
	add.s32 	%r45, %r33, 3;
	setp.ge.s32 	%p88, %r45, %r46;
	or.pred  	%p89, %p88, %p87;
	@%p89 bra 	$L__BB0_61;
	st.global.f32 	[%rd5+12], %f1367;
$L__BB0_61:
	setp.ge.s32 	%p90, %r45, %r46;
	setp.ge.s32 	%p91, %r40, %r47;
	or.pred  	%p92, %p90, %p91;
	@%p92 bra 	$L__BB0_63;
	st.global.f32 	[%rd6+12], %f1363;
$L__BB0_63:
	setp.ge.s32 	%p93, %r45, %r46;
	setp.ge.s32 	%p94, %r41, %r47;
	or.pred  	%p95, %p93, %p94;
	@%p95 bra 	$L__BB0_65;
	st.global.f32 	[%rd7+12], %f1374;
$L__BB0_65:
	setp.ge.s32 	%p96, %r45, %r46;
	setp.ge.s32 	%p97, %r42, %r47;
	or.pred  	%p98, %p96, %p97;
	@%p98 bra 	$L__BB0_67;
	st.global.f32 	[%rd8+12], %f1378;
$L__BB0_67:
	ret;

}
	// .globl	tropical_minplus_f32_nn
.visible .entry tropical_minplus_f32_nn(
	.param .u64 .ptr .align 1 tropical_minplus_f32_nn_param_0,
	.param .u64 .ptr .align 1 tropical_minplus_f32_nn_param_1,
	.param .u64 .ptr .align 1 tropical_minplus_f32_nn_param_2,
	.param .u32 tropical_minplus_f32_nn_param_3,
	.param .u32 tropical_minplus_f32_nn_param_4,
	.param .u32 tropical_minplus_f32_nn_param_5
)
{
	.reg .pred 	%p<99>;
	.reg .b32 	%r<127>;
	.reg .b32 	%f<1411>;
	.reg .b64 	%rd<64>;
	// demoted variable
	.shared .align 4 .b8 _ZZ23tropical_minplus_f32_nnE2As[8192];
	// demoted variable
	.shared .align 4 .b8 _ZZ23tropical_minplus_f32_nnE2Bs[8192];
	ld.param.u64 	%rd9, [tropical_minplus_f32_nn_param_0];
	ld.param.u64 	%rd10, [tropical_minplus_f32_nn_param_1];
	ld.param.u64 	%rd11, [tropical_minplus_f32_nn_param_2];
	ld.param.u32 	%r46, [tropical_minplus_f32_nn_param_3];
	ld.param.u32 	%r47, [tropical_minplus_f32_nn_param_4];
	ld.param.u32 	%r48, [tropical_minplus_f32_nn_param_5];
	cvta.to.global.u64 	%rd1, %rd9;
	cvta.to.global.u64 	%rd2, %rd10;
	cvta.to.global.u64 	%rd3, %rd11;
	add.s32 	%r49, %r46, 63;
	shr.s32 	%r50, %r49, 31;
	shr.u32 	%r51, %r50, 26;
	add.s32 	%r52, %r49, %r51;
	shr.s32 	%r53, %r52, 6;
	mov.u32 	%r54, %ctaid.x;
	div.u32 	%r2, %r54, %r53;
	mul.lo.s32 	%r55, %r2, %r53;
	sub.s32 	%r1, %r54, %r55;
	mov.u32 	%r3, %tid.y;
	shl.b32 	%r56, %r3, 4;
	mov.u32 	%r4, %tid.x;
	add.s32 	%r5, %r56, %r4;
	shr.u32 	%r6, %r5, 6;
	and.b32  	%r7, %r5, 31;
	setp.lt.s32 	%p1, %r48, 1;
	mov.f32 	%f1363, 0f7F800000;
	mov.f32 	%f1364, %f1363;
	mov.f32 	%f1365, %f1363;
	mov.f32 	%f1366, %f1363;
	mov.f32 	%f1367, %f1363;
	mov.f32 	%f1368, %f1363;
	mov.f32 	%f1369, %f1363;
	mov.f32 	%f1370, %f1363;
	mov.f32 	%f1371, %f1363;
	mov.f32 	%f1372, %f1363;
	mov.f32 	%f1373, %f1363;
	mov.f32 	%f1374, %f1363;
	mov.f32 	%f1375, %f1363;
	mov.f32 	%f1376, %f1363;
	mov.f32 	%f1377, %f1363;
	mov.f32 	%f1378, %f1363;
	@%p1 bra 	$L__BB1_35;
	shr.u32 	%r59, %r5, 5;
	and.b32  	%r60, %r5, 63;
	shl.b32 	%r61, %r1, 6;
	or.b32  	%r8, %r61, %r60;
	shl.b32 	%r62, %r2, 6;
	add.s32 	%r9, %r62, %r59;
	shl.b32 	%r63, %r5, 2;
	mov.u32 	%r64, _ZZ23tropical_minplus_f32_nnE2As;
	add.s32 	%r10, %r64, %r63;
	mul.lo.s32 	%r11, %r9, %r48;
	and.b32  	%r65, %r5, 32736;
	or.b32  	%r66, %r65, %r7;
	shl.b32 	%r67, %r66, 2;
	mov.u32 	%r68, _ZZ23tropical_minplus_f32_nnE2Bs;
	add.s32 	%r12, %r68, %r67;
	shl.b32 	%r69, %r48, 3;
	add.s32 	%r13, %r11, %r69;
	add.s32 	%r14, %r9, 16;
	shl.b32 	%r70, %r48, 4;
	add.s32 	%r15, %r70, %r11;
	add.s32 	%r16, %r9, 24;
	add.s32 	%r17, %r15, %r69;
	add.s32 	%r18, %r9, 32;
	shl.b32 	%r71, %r48, 5;
	add.s32 	%r19, %r71, %r11;
	add.s32 	%r20, %r9, 40;
	add.s32 	%r21, %r19, %r69;
	add.s32 	%r22, %r70, %r19;
	add.s32 	%r23, %r9, 56;
	add.s32 	%r24, %r22, %r69;
	shl.b32 	%r72, %r4, 4;
	add.s32 	%r25, %r64, %r72;
	shl.b32 	%r73, %r3, 9;
	add.s32 	%r26, %r68, %r73;
	add.s32 	%r125, %r6, 16;
	mov.b32 	%r126, 0;
	mov.f32 	%f1363, 0f7F800000;
	mov.b32 	%r123, 16;
	add.s32 	%r99, %r9, 8;
	add.s32 	%r106, %r9, 48;
	mov.u32 	%r124, %r7;
$L__BB1_2:
	setp.lt.s32 	%p2, %r8, %r46;
	add.s32 	%r32, %r6, %r126;
	add.s32 	%r74, %r125, -16;
	setp.lt.s32 	%p3, %r74, %r48;
	and.pred  	%p4, %p2, %p3;
	mov.f32 	%f1395, 0f7F800000;
	@%p4 bra 	$L__BB1_3;
	bra.uni 	$L__BB1_4;
$L__BB1_3:
	mad.lo.s32 	%r75, %r32, %r46, %r8;
	mul.wide.s32 	%rd12, %r75, 4;
	add.s64 	%rd13, %rd1, %rd12;
	ld.global.nc.f32 	%f1395, [%rd13];
$L__BB1_4:
	setp.ge.s32 	%p5, %r8, %r46;
	st.shared.f32 	[%r10], %f1395;
	add.s32 	%r76, %r125, -12;
	setp.ge.s32 	%p6, %r76, %r48;
	mov.f32 	%f1396, 0f7F800000;
	or.pred  	%p7, %p5, %p6;
	@%p7 bra 	$L__BB1_6;
	add.s32 	%r77, %r32, 4;
	mad.lo.s32 	%r78, %r77, %r46, %r8;
	mul.wide.s32 	%rd14, %r78, 4;
	add.s64 	%rd15, %rd1, %rd14;
	ld.global.nc.f32 	%f1396, [%rd15];
$L__BB1_6:
	st.shared.f32 	[%r10+1024], %f1396;
	add.s32 	%r79, %r125, -8;
	setp.ge.s32 	%p9, %r79, %r48;
	mov.f32 	%f1397, 0f7F800000;
	or.pred  	%p10, %p5, %p9;
	@%p10 bra 	$L__BB1_8;
	add.s32 	%r80, %r32, 8;
	mad.lo.s32 	%r81, %r80, %r46, %r8;
	mul.wide.s32 	%rd16, %r81, 4;
	add.s64 	%rd17, %rd1, %rd16;
	ld.global.nc.f32 	%f1397, [%rd17];
$L__BB1_8:
	st.shared.f32 	[%r10+2048], %f1397;
	add.s32 	%r82, %r125, -4;
	setp.ge.s32 	%p12, %r82, %r48;
	mov.f32 	%f1398, 0f7F800000;
	or.pred  	%p13, %p5, %p12;
	@%p13 bra 	$L__BB1_10;
	add.s32 	%r83, %r32, 12;
	mad.lo.s32 	%r84, %r83, %r46, %r8;
	mul.wide.s32 	%rd18, %r84, 4;
	add.s64 	%rd19, %rd1, %rd18;
	ld.global.nc.f32 	%f1398, [%rd19];
$L__BB1_10:
	st.shared.f32 	[%r10+3072], %f1398;
	setp.ge.s32 	%p15, %r125, %r48;
	mov.f32 	%f1399, 0f7F800000;
	or.pred  	%p16, %p5, %p15;
	@%p16 bra 	$L__BB1_12;
	add.s32 	%r85, %r32, 16;
	mad.lo.s32 	%r86, %r85, %r46, %r8;
	mul.wide.s32 	%rd20, %r86, 4;
	add.s64 	%rd21, %rd1, %rd20;
	ld.global.nc.f32 	%f1399, [%rd21];
$L__BB1_12:
	st.shared.f32 	[%r10+4096], %f1399;
	add.s32 	%r87, %r125, 4;
	setp.ge.s32 	%p18, %r87, %r48;
	mov.f32 	%f1400, 0f7F800000;
	or.pred  	%p19, %p5, %p18;
	@%p19 bra 	$L__BB1_14;
	add.s32 	%r88, %r32, 20;
	mad.lo.s32 	%r89, %r88, %r46, %r8;
	mul.wide.s32 	%rd22, %r89, 4;
	add.s64 	%rd23, %rd1, %rd22;
	ld.global.nc.f32 	%f1400, [%rd23];
$L__BB1_14:
	st.shared.f32 	[%r10+5120], %f1400;
	add.s32 	%r90, %r125, 8;
	setp.ge.s32 	%p21, %r90, %r48;
	mov.f32 	%f1401, 0f7F800000;
	or.pred  	%p22, %p5, %p21;
	@%p22 bra 	$L__BB1_16;
	add.s32 	%r91, %r32, 24;
	mad.lo.s32 	%r92, %r91, %r46, %r8;
	mul.wide.s32 	%rd24, %r92, 4;
	add.s64 	%rd25, %rd1, %rd24;
	ld.global.nc.f32 	%f1401, [%rd25];
$L__BB1_16:
	st.shared.f32 	[%r10+6144], %f1401;
	add.s32 	%r93, %r125, 12;
	setp.ge.s32 	%p24, %r93, %r48;
	mov.f32 	%f1402, 0f7F800000;
	or.pred  	%p25, %p5, %p24;
	@%p25 bra 	$L__BB1_18;
	add.s32 	%r94, %r32, 28;
	mad.lo.s32 	%r95, %r94, %r46, %r8;
	mul.wide.s32 	%rd26, %r95, 4;
	add.s64 	%rd27, %rd1, %rd26;
	ld.global.nc.f32 	%f1402, [%rd27];
$L__BB1_18:
	setp.ge.s32 	%p26, %r9, %r47;
	st.shared.f32 	[%r10+7168], %f1402;
	add.s32 	%r35, %r126, %r7;
	setp.ge.s32 	%p27, %r124, %r48;
	mov.f32 	%f1403, 0f7F800000;
	or.pred  	%p28, %p27, %p26;
	@%p28 bra 	$L__BB1_20;
	add.s32 	%r97, %r11, %r35;
	mul.wide.u32 	%rd28, %r97, 4;
	add.s64 	%rd29, %rd2, %rd28;
	ld.global.nc.f32 	%f1403, [%rd29];
$L__BB1_20:
	setp.ge.s32 	%p30, %r99, %r47;
	st.shared.f32 	[%r12], %f1403;
	mov.f32 	%f1404, 0f7F800000;
	or.pred  	%p31, %p27, %p30;
	@%p31 bra 	$L__BB1_22;
	add.s32 	%r100, %r13, %r35;
	mul.wide.s32 	%rd30, %r100, 4;
	add.s64 	%rd31, %rd2, %rd30;
	ld.global.nc.f32 	%f1404, [%rd31];
$L__BB1_22:
	setp.ge.s32 	%p33, %r14, %r47;
	st.shared.f32 	[%r12+1024], %f1404;
	mov.f32 	%f1405, 0f7F800000;
	or.pred  	%p34, %p27, %p33;
	@%p34 bra 	$L__BB1_24;
	add.s32 	%r101, %r15, %r35;
	mul.wide.s32 	%rd32, %r101, 4;
	add.s64 	%rd33, %rd2, %rd32;
	ld.global.nc.f32 	%f1405, [%rd33];
$L__BB1_24:
	setp.ge.s32 	%p36, %r16, %r47;
	st.shared.f32 	[%r12+2048], %f1405;
	mov.f32 	%f1406, 0f7F800000;
	or.pred  	%p37, %p27, %p36;
	@%p37 bra 	$L__BB1_26;
	add.s32 	%r102, %r17, %r35;
	mul.wide.s32 	%rd34, %r102, 4;
	add.s64 	%rd35, %rd2, %rd34;
	ld.global.nc.f32 	%f1406, [%rd35];
$L__BB1_26:
	setp.ge.s32 	%p39, %r18, %r47;
	st.shared.f32 	[%r12+3072], %f1406;
	mov.f32 	%f1407, 0f7F800000;
	or.pred  	%p40, %p27, %p39;
	@%p40 bra 	$L__BB1_28;
	add.s32 	%r103, %r19, %r35;
	mul.wide.s32 	%rd36, %r103, 4;
	add.s64 	%rd37, %rd2, %rd36;
	ld.global.nc.f32 	%f1407, [%rd37];
$L__BB1_28:
	setp.ge.s32 	%p42, %r20, %r47;
	st.shared.f32 	[%r12+4096], %f1407;
	mov.f32 	%f1408, 0f7F800000;
	or.pred  	%p43, %p27, %p42;
	@%p43 bra 	$L__BB1_30;
	add.s32 	%r104, %r21, %r35;
	mul.wide.s32 	%rd38, %r104, 4;
	add.s64 	%rd39, %rd2, %rd38;
	ld.global.nc.f32 	%f1408, [%rd39];
$L__BB1_30:
	setp.ge.s32 	%p45, %r106, %r47;
	st.shared.f32 	[%r12+5120], %f1408;
	mov.f32 	%f1409, 0f7F800000;
	or.pred  	%p46, %p27, %p45;
	@%p46 bra 	$L__BB1_32;
	add.s32 	%r107, %r22, %r35;
	mul.wide.s32 	%rd40, %r107, 4;
	add.s64 	%rd41, %rd2, %rd40;
	ld.global.nc.f32 	%f1409, [%rd41];
$L__BB1_32:
	setp.ge.s32 	%p48, %r23, %r47;
	st.shared.f32 	[%r12+6144], %f1409;
	mov.f32 	%f1410, 0f7F800000;
	or.pred  	%p49, %p27, %p48;
	@%p49 bra 	$L__BB1_34;
	add.s32 	%r108, %r24, %r35;
	mul.wide.s32 	%rd42, %r108, 4;
	add.s64 	%rd43, %rd2, %rd42;
	ld.global.nc.f32 	%f1410, [%rd43];
$L__BB1_34:
	st.shared.f32 	[%r12+7168], %f1410;
	bar.sync 	0;
	ld.shared.f32 	%f99, [%r25];
	ld.shared.f32 	%f100, [%r25+4];
	ld.shared.f32 	%f101, [%r25+8];
	ld.shared.f32 	%f102, [%r25+12];
	ld.shared.f32 	%f103, [%r26];
	ld.shared.f32 	%f104, [%r26+128];
	ld.shared.f32 	%f105, [%r26+256];
	ld.shared.f32 	%f106, [%r26+384];
	add.f32 	%f107, %f99, %f103;
	min.f32 	%f108, %f1370, %f107;
	add.f32 	%f109, %f99, %f104;
	min.f32 	%f110, %f1366, %f109;
	add.f32 	%f111, %f99, %f105;
	min.f32 	%f112, %f1371, %f111;
	add.f32 	%f113, %f99, %f106;
	min.f32 	%f114, %f1375, %f113;
	add.f32 	%f115, %f100, %f103;
	min.f32 	%f116, %f1369, %f115;
	add.f32 	%f117, %f100, %f104;
	min.f32 	%f118, %f1365, %f117;
	add.f32 	%f119, %f100, %f105;
	min.f32 	%f120, %f1372, %f119;
	add.f32 	%f121, %f100, %f106;
	min.f32 	%f122, %f1376, %f121;
	add.f32 	%f123, %f101, %f103;
	min.f32 	%f124, %f1368, %f123;
	add.f32 	%f125, %f101, %f104;
	min.f32 	%f126, %f1364, %f125;
	add.f32 	%f127, %f101, %f105;
	min.f32 	%f128, %f1373, %f127;
	add.f32 	%f129, %f101, %f106;
	min.f32 	%f130, %f1377, %f129;
	add.f32 	%f131, %f102, %f103;
	min.f32 	%f132, %f1367, %f131;
	add.f32 	%f133, %f102, %f104;
	min.f32 	%f134, %f1363, %f133;
	add.f32 	%f135, %f102, %f105;
	min.f32 	%f136, %f1374, %f135;
	add.f32 	%f137, %f102, %f106;
	min.f32 	%f138, %f1378, %f137;
	ld.shared.f32 	%f139, [%r25+256];
	ld.shared.f32 	%f140, [%r25+260];
	ld.shared.f32 	%f141, [%r25+264];
	ld.shared.f32 	%f142, [%r25+268];
	ld.shared.f32 	%f143, [%r26+4];
	ld.shared.f32 	%f144, [%r26+132];
	ld.shared.f32 	%f145, [%r26+260];
	ld.shared.f32 	%f146, [%r26+388];
	add.f32 	%f147, %f139, %f143;
	min.f32 	%f148, %f108, %f147;
	add.f32 	%f149, %f139, %f144;
	min.f32 	%f150, %f110, %f149;
	add.f32 	%f151, %f139, %f145;
	min.f32 	%f152, %f112, %f151;
	add.f32 	%f153, %f139, %f146;
	min.f32 	%f154, %f114, %f153;
	add.f32 	%f155, %f140, %f143;
	min.f32 	%f156, %f116, %f155;
	add.f32 	%f157, %f140, %f144;
	min.f32 	%f158, %f118, %f157;
	add.f32 	%f159, %f140, %f145;
	min.f32 	%f160, %f120, %f159;
	add.f32 	%f161, %f140, %f146;
	min.f32 	%f162, %f122, %f161;
	add.f32 	%f163, %f141, %f143;
	min.f32 	%f164, %f124, %f163;
	add.f32 	%f165, %f141, %f144;
	min.f32 	%f166, %f126, %f165;
	add.f32 	%f167, %f141, %f145;
	min.f32 	%f168, %f128, %f167;
	add.f32 	%f169, %f141, %f146;
	min.f32 	%f170, %f130, %f169;
	add.f32 	%f171, %f142, %f143;
	min.f32 	%f172, %f132, %f171;
	add.f32 	%f173, %f142, %f144;
	min.f32 	%f174, %f134, %f173;
	add.f32 	%f175, %f142, %f145;
	min.f32 	%f176, %f136, %f175;
	add.f32 	%f177, %f142, %f146;
	min.f32 	%f178, %f138, %f177;
	ld.shared.f32 	%f179, [%r25+512];
	ld.shared.f32 	%f180, [%r25+516];
	ld.shared.f32 	%f181, [%r25+520];
	ld.shared.f32 	%f182, [%r25+524];
	ld.shared.f32 	%f183, [%r26+8];
	ld.shared.f32 	%f184, [%r26+136];
	ld.shared.f32 	%f185, [%r26+264];
	ld.shared.f32 	%f186, [%r26+392];
	add.f32 	%f187, %f179, %f183;
	min.f32 	%f188, %f148, %f187;
	add.f32 	%f189, %f179, %f184;
	min.f32 	%f190, %f150, %f189;
	add.f32 	%f191, %f179, %f185;
	min.f32 	%f192, %f152, %f191;
	add.f32 	%f193, %f179, %f186;
	min.f32 	%f194, %f154, %f193;
	add.f32 	%f195, %f180, %f183;
	min.f32 	%f196, %f156, %f195;
	add.f32 	%f197, %f180, %f184;
	min.f32 	%f198, %f158, %f197;
	add.f32 	%f199, %f180, %f185;
	min.f32 	%f200, %f160, %f199;
	add.f32 	%f201, %f180, %f186;
	min.f32 	%f202, %f162, %f201;
	add.f32 	%f203, %f181, %f183;
	min.f32 	%f204, %f164, %f203;
	add.f32 	%f205, %f181, %f184;
	min.f32 	%f206, %f166, %f205;
	add.f32 	%f207, %f181, %f185;
	min.f32 	%f208, %f168, %f207;
	add.f32 	%f209, %f181, %f186;
	min.f32 	%f210, %f170, %f209;
	add.f32 	%f211, %f182, %f183;
	min.f32 	%f212, %f172, %f211;
	add.f32 	%f213, %f182, %f184;
	min.f32 	%f214, %f174, %f213;
	add.f32 	%f215, %f182, %f185;
	min.f32 	%f216, %f176, %f215;
	add.f32 	%f217, %f182, %f186;
	min.f32 	%f218, %f178, %f217;
	ld.shared.f32 	%f219, [%r25+768];
	ld.shared.f32 	%f220, [%r25+772];
	ld.shared.f32 	%f221, [%r25+776];
	ld.shared.f32 	%f222, [%r25+780];
	ld.shared.f32 	%f223, [%r26+12];
	ld.shared.f32 	%f224, [%r26+140];
	ld.shared.f32 	%f225, [%r26+268];
	ld.shared.f32 	%f226, [%r26+396];
	add.f32 	%f227, %f219, %f223;
	min.f32 	%f228, %f188, %f227;
	add.f32 	%f229, %f219, %f224;
	min.f32 	%f230, %f190, %f229;
	add.f32 	%f231, %f219, %f225;
	min.f32 	%f232, %f192, %f231;
	add.f32 	%f233, %f219, %f226;
	min.f32 	%f234, %f194, %f233;
	add.f32 	%f235, %f220, %f223;
	min.f32 	%f236, %f196, %f235;
	add.f32 	%f237, %f220, %f224;
	min.f32 	%f238, %f198, %f237;
	add.f32 	%f239, %f220, %f225;
	min.f32 	%f240, %f200, %f239;
	add.f32 	%f241, %f220, %f226;
	min.f32 	%f242, %f202, %f241;
	add.f32 	%f243, %f221, %f223;
	min.f32 	%f244, %f204, %f243;
	add.f32 	%f245, %f221, %f224;
	min.f32 	%f246, %f206, %f245;
	add.f32 	%f247, %f221, %f225;
	min.f32 	%f248, %f208, %f247;
	add.f32 	%f249, %f221, %f226;
	min.f32 	%f250, %f210, %f249;
	add.f32 	%f251, %f222, %f223;
	min.f32 	%f252, %f212, %f251;
	add.f32 	%f253, %f222, %f224;
	min.f32 	%f254, %f214, %f253;
	add.f32 	%f255, %f222, %f225;
	min.f32 	%f256, %f216, %f255;
	add.f32 	%f257, %f222, %f226;
	min.f32 	%f258, %f218, %f257;
	ld.shared.f32 	%f259, [%r25+1024];
	ld.shared.f32 	%f260, [%r25+1028];
	ld.shared.f32 	%f261, [%r25+1032];
	ld.shared.f32 	%f262, [%r25+1036];
	ld.shared.f32 	%f263, [%r26+16];
	ld.shared.f32 	%f264, [%r26+144];
	ld.shared.f32 	%f265, [%r26+272];
	ld.shared.f32 	%f266, [%r26+400];
	add.f32 	%f267, %f259, %f263;
	min.f32 	%f268, %f228, %f267;
	add.f32 	%f269, %f259, %f264;
	min.f32 	%f270, %f230, %f269;
	add.f32 	%f271, %f259, %f265;
	min.f32 	%f272, %f232, %f271;
	add.f32 	%f273, %f259, %f266;
	min.f32 	%f274, %f234, %f273;
	add.f32 	%f275, %f260, %f263;
	min.f32 	%f276, %f236, %f275;
	add.f32 	%f277, %f260, %f264;
	min.f32 	%f278, %f238, %f277;
	add.f32 	%f279, %f260, %f265;
	min.f32 	%f280, %f240, %f279;
	add.f32 	%f281, %f260, %f266;
	min.f32 	%f282, %f242, %f281;
	add.f32 	%f283, %f261, %f263;
	min.f32 	%f284, %f244, %f283;
	add.f32 	%f285, %f261, %f264;
	min.f32 	%f286, %f246, %f285;
	add.f32 	%f287, %f261, %f265;
	min.f32 	%f288, %f248, %f287;
	add.f32 	%f289, %f261, %f266;
	min.f32 	%f290, %f250, %f289;
	add.f32 	%f291, %f262, %f263;
	min.f32 	%f292, %f252, %f291;
	add.f32 	%f293, %f262, %f264;
	min.f32 	%f294, %f254, %f293;
	add.f32 	%f295, %f262, %f265;
	min.f32 	%f296, %f256, %f295;
	add.f32 	%f297, %f262, %f266;
	min.f32 	%f298, %f258, %f297;
	ld.shared.f32 	%f299, [%r25+1280];
	ld.shared.f32 	%f300, [%r25+1284];
	ld.shared.f32 	%f301, [%r25+1288];
	ld.shared.f32 	%f302, [%r25+1292];
	ld.shared.f32 	%f303, [%r26+20];
	ld.shared.f32 	%f304, [%r26+148];
	ld.shared.f32 	%f305, [%r26+276];
	ld.shared.f32 	%f306, [%r26+404];
	add.f32 	%f307, %f299, %f303;
	min.f32 	%f308, %f268, %f307;
	add.f32 	%f309, %f299, %f304;
	min.f32 	%f310, %f270, %f309;
	add.f32 	%f311, %f299, %f305;
	min.f32 	%f312, %f272, %f311;
	add.f32 	%f313, %f299, %f306;
	min.f32 	%f314, %f274, %f313;
	add.f32 	%f315, %f300, %f303;
	min.f32 	%f316, %f276, %f315;
	add.f32 	%f317, %f300, %f304;
	min.f32 	%f318, %f278, %f317;
	add.f32 	%f319, %f300, %f305;
	min.f32 	%f320, %f280, %f319;
	add.f32 	%f321, %f300, %f306;
	min.f32 	%f322, %f282, %f321;
	add.f32 	%f323, %f301, %f303;
	min.f32 	%f324, %f284, %f323;
	add.f32 	%f325, %f301, %f304;
	min.f32 	%f326, %f286, %f325;
	add.f32 	%f327, %f301, %f305;
	min.f32 	%f328, %f288, %f327;
	add.f32 	%f329, %f301, %f306;
	min.f32 	%f330, %f290, %f329;
	add.f32 	%f331, %f302, %f303;
	min.f32 	%f332, %f292, %f331;
	add.f32 	%f333, %f302, %f304;
	min.f32 	%f334, %f294, %f333;
	add.f32 	%f335, %f302, %f305;
	min.f32 	%f336, %f296, %f335;
	add.f32 	%f337, %f302, %f306;
	min.f32 	%f338, %f298, %f337;
	ld.shared.f32 	%f339, [%r25+1536];
	ld.shared.f32 	%f340, [%r25+1540];
	ld.shared.f32 	%f341, [%r25+1544];
	ld.shared.f32 	%f342, [%r25+1548];
	ld.shared.f32 	%f343, [%r26+24];
	ld.shared.f32 	%f344, [%r26+152];
	ld.shared.f32 	%f345, [%r26+280];
	ld.shared.f32 	%f346, [%r26+408];
	add.f32 	%f347, %f339, %f343;
	min.f32 	%f348, %f308, %f347;
	add.f32 	%f349, %f339, %f344;
	min.f32 	%f350, %f310, %f349;
	add.f32 	%f351, %f339, %f345;
	min.f32 	%f352, %f312, %f351;
	add.f32 	%f353, %f339, %f346;
	min.f32 	%f354, %f314, %f353;
	add.f32 	%f355, %f340, %f343;
	min.f32 	%f356, %f316, %f355;
	add.f32 	%f357, %f340, %f344;
	min.f32 	%f358, %f318, %f357;
	add.f32 	%f359, %f340, %f345;
	min.f32 	%f360, %f320, %f359;
	add.f32 	%f361, %f340, %f346;
	min.f32 	%f362, %f322, %f361;
	add.f32 	%f363, %f341, %f343;
	min.f32 	%f364, %f324, %f363;
	add.f32 	%f365, %f341, %f344;
	min.f32 	%f366, %f326, %f365;
	add.f32 	%f367, %f341, %f345;
	min.f32 	%f368, %f328, %f367;
	add.f32 	%f369, %f341, %f346;
	min.f32 	%f370, %f330, %f369;
	add.f32 	%f371, %f342, %f343;
	min.f32 	%f372, %f332, %f371;
	add.f32 	%f373, %f342, %f344;
	min.f32 	%f374, %f334, %f373;
	add.f32 	%f375, %f342, %f345;
	min.f32 	%f376, %f336, %f375;
	add.f32 	%f377, %f342, %f346;
	min.f32 	%f378, %f338, %f377;
	ld.shared.f32 	%f379, [%r25+1792];
	ld.shared.f32 	%f380, [%r25+1796];
	ld.shared.f32 	%f381, [%r25+1800];
	ld.shared.f32 	%f382, [%r25+1804];
	ld.shared.f32 	%f383, [%r26+28];
	ld.shared.f32 	%f384, [%r26+156];
	ld.shared.f32 	%f385, [%r26+284];
	ld.shared.f32 	%f386, [%r26+412];
	add.f32 	%f387, %f379, %f383;
	min.f32 	%f388, %f348, %f387;
	add.f32 	%f389, %f379, %f384;
	min.f32 	%f390, %f350, %f389;
	add.f32 	%f391, %f379, %f385;
	min.f32 	%f392, %f352, %f391;
	add.f32 	%f393, %f379, %f386;
	min.f32 	%f394, %f354, %f393;
	add.f32 	%f395, %f380, %f383;
	min.f32 	%f396, %f356, %f395;
	add.f32 	%f397, %f380, %f384;
	min.f32 	%f398, %f358, %f397;
	add.f32 	%f399, %f380, %f385;
	min.f32 	%f400, %f360, %f399;
	add.f32 	%f401, %f380, %f386;
	min.f32 	%f402, %f362, %f401;
	add.f32 	%f403, %f381, %f383;
	min.f32 	%f404, %f364, %f403;
	add.f32 	%f405, %f381, %f384;
	min.f32 	%f406, %f366, %f405;
	add.f32 	%f407, %f381, %f385;
	min.f32 	%f408, %f368, %f407;
	add.f32 	%f409, %f381, %f386;
	min.f32 	%f410, %f370, %f409;
	add.f32 	%f411, %f382, %f383;
	min.f32 	%f412, %f372, %f411;
	add.f32 	%f413, %f382, %f384;
	min.f32 	%f414, %f374, %f413;
	add.f32 	%f415, %f382, %f385;
	min.f32 	%f416, %f376, %f415;
	add.f32 	%f417, %f382, %f386;
	min.f32 	%f418, %f378, %f417;
	ld.shared.f32 	%f419, [%r25+2048];
	ld.shared.f32 	%f420, [%r25+2052];
	ld.shared.f32 	%f421, [%r25+2056];
	ld.shared.f32 	%f422, [%r25+2060];
	ld.shared.f32 	%f423, [%r26+32];
	ld.shared.f32 	%f424, [%r26+160];
	ld.shared.f32 	%f425, [%r26+288];
	ld.shared.f32 	%f426, [%r26+416];
	add.f32 	%f427, %f419, %f423;
	min.f32 	%f428, %f388, %f427;
	add.f32 	%f429, %f419, %f424;
	min.f32 	%f430, %f390, %f429;
	add.f32 	%f431, %f419, %f425;
	min.f32 	%f432, %f392, %f431;
	add.f32 	%f433, %f419, %f426;
	min.f32 	%f434, %f394, %f433;
	add.f32 	%f435, %f420, %f423;
	min.f32 	%f436, %f396, %f435;
	add.f32 	%f437, %f420, %f424;
	min.f32 	%f438, %f398, %f437;
	add.f32 	%f439, %f420, %f425;
	min.f32 	%f440, %f400, %f439;
	add.f32 	%f441, %f420, %f426;
	min.f32 	%f442, %f402, %f441;
	add.f32 	%f443, %f421, %f423;
	min.f32 	%f444, %f404, %f443;
	add.f32 	%f445, %f421, %f424;
	min.f32 	%f446, %f406, %f445;
	add.f32 	%f447, %f421, %f425;
	min.f32 	%f448, %f408, %f447;
	add.f32 	%f449, %f421, %f426;
	min.f32 	%f450, %f410, %f449;
	add.f32 	%f451, %f422, %f423;
	min.f32 	%f452, %f412, %f451;
	add.f32 	%f453, %f422, %f424;
	min.f32 	%f454, %f414, %f453;
	add.f32 	%f455, %f422, %f425;
	min.f32 	%f456, %f416, %f455;
	add.f32 	%f457, %f422, %f426;
	min.f32 	%f458, %f418, %f457;
	ld.shared.f32 	%f459, [%r25+2304];
	ld.shared.f32 	%f460, [%r25+2308];
	ld.shared.f32 	%f461, [%r25+2312];
	ld.shared.f32 	%f462, [%r25+2316];
	ld.shared.f32 	%f463, [%r26+36];
	ld.shared.f32 	%f464, [%r26+164];
	ld.shared.f32 	%f465, [%r26+292];
	ld.shared.f32 	%f466, [%r26+420];
	add.f32 	%f467, %f459, %f463;
	min.f32 	%f468, %f428, %f467;
	add.f32 	%f469, %f459, %f464;
	min.f32 	%f470, %f430, %f469;
	add.f32 	%f471, %f459, %f465;
	min.f32 	%f472, %f432, %f471;
	add.f32 	%f473, %f459, %f466;
	min.f32 	%f474, %f434, %f473;
	add.f32 	%f475, %f460, %f463;
	min.f32 	%f476, %f436, %f475;
	add.f32 	%f477, %f460, %f464;
	min.f32 	%f478, %f438, %f477;
	add.f32 	%f479, %f460, %f465;
	min.f32 	%f480, %f440, %f479;
	add.f32 	%f481, %f460, %f466;
	min.f32 	%f482, %f442, %f481;
	add.f32 	%f483, %f461, %f463;
	min.f32 	%f484, %f444, %f483;
	add.f32 	%f485, %f461, %f464;
	min.f32 	%f486, %f446, %f485;
	add.f32 	%f487, %f461, %f465;
	min.f32 	%f488, %f448, %f487;
	add.f32 	%f489, %f461, %f466;
	min.f32 	%f490, %f450, %f489;
	add.f32 	%f491, %f462, %f463;
	min.f32 	%f492, %f452, %f491;
	add.f32 	%f493, %f462, %f464;
	min.f32 	%f494, %f454, %f493;
	add.f32 	%f495, %f462, %f465;
	min.f32 	%f496, %f456, %f495;
	add.f32 	%f497, %f462, %f466;
	min.f32 	%f498, %f458, %f497;
	ld.shared.f32 	%f499, [%r25+2560];
	ld.shared.f32 	%f500, [%r25+2564];
	ld.shared.f32 	%f501, [%r25+2568];
	ld.shared.f32 	%f502, [%r25+2572];
	ld.shared.f32 	%f503, [%r26+40];
	ld.shared.f32 	%f504, [%r26+168];
	ld.shared.f32 	%f505, [%r26+296];
	ld.shared.f32 	%f506, [%r26+424];
	add.f32 	%f507, %f499, %f503;
	min.f32 	%f508, %f468, %f507;
	add.f32 	%f509, %f499, %f504;
	min.f32 	%f510, %f470, %f509;
	add.f32 	%f511, %f499, %f505;
	min.f32 	%f512, %f472, %f511;
	add.f32 	%f513, %f499, %f506;
	min.f32 	%f514, %f474, %f513;
	add.f32 	%f515, %f500, %f503;
	min.f32 	%f516, %f476, %f515;
	add.f32 	%f517, %f500, %f504;
	min.f32 	%f518, %f478, %f517;
	add.f32 	%f519, %f500, %f505;
	min.f32 	%f520, %f480, %f519;
	add.f32 	%f521, %f500, %f506;
	min.f32 	%f522, %f482, %f521;
	add.f32 	%f523, %f501, %f503;
	min.f32 	%f524, %f484, %f523;
	add.f32 	%f525, %f501, %f504;
	min.f32 	%f526, %f486, %f525;
	add.f32 	%f527, %f501, %f505;
	min.f32 	%f528, %f488, %f527;
	add.f32 	%f529, %f501, %f506;
	min.f32 	%f530, %f490, %f529;
	add.f32 	%f531, %f502, %f503;
	min.f32 	%f532, %f492, %f531;
	add.f32 	%f533, %f502, %f504;
	min.f32 	%f534, %f494, %f533;
	add.f32 	%f535, %f502, %f505;
	min.f32 	%f536, %f496, %f535;
	add.f32 	%f537, %f502, %f506;
	min.f32 	%f538, %f498, %f537;
	ld.shared.f32 	%f539, [%r25+2816];
	ld.shared.f32 	%f540, [%r25+2820];
	ld.shared.f32 	%f541, [%r25+2824];
	ld.shared.f32 	%f542, [%r25+2828];
	ld.shared.f32 	%f543, [%r26+44];
	ld.shared.f32 	%f544, [%r26+172];
	ld.shared.f32 	%f545, [%r26+300];
	ld.shared.f32 	%f546, [%r26+428];
	add.f32 	%f547, %f539, %f543;
	min.f32 	%f548, %f508, %f547;
	add.f32 	%f549, %f539, %f544;
	min.f32 	%f550, %f510, %f549;
	add.f32 	%f551, %f539, %f545;
	min.f32 	%f552, %f512, %f551;
	add.f32 	%f553, %f539, %f546;
	min.f32 	%f554, %f514, %f553;
	add.f32 	%f555, %f540, %f543;
	min.f32 	%f556, %f516, %f555;
	add.f32 	%f557, %f540, %f544;
	min.f32 	%f558, %f518, %f557;
	add.f32 	%f559, %f540, %f545;
	min.f32 	%f560, %f520, %f559;
	add.f32 	%f561, %f540, %f546;
	min.f32 	%f562, %f522, %f561;
	add.f32 	%f563, %f541, %f543;
	min.f32 	%f564, %f524, %f563;
	add.f32 	%f565, %f541, %f544;
	min.f32 	%f566, %f526, %f565;
	add.f32 	%f567, %f541, %f545;
	min.f32 	%f568, %f528, %f567;
	add.f32 	%f569, %f541, %f546;
	min.f32 	%f570, %f530, %f569;
	add.f32 	%f571, %f542, %f543;
	min.f32 	%f572, %f532, %f571;
	add.f32 	%f573, %f542, %f544;
	min.f32 	%f574, %f534, %f573;
	add.f32 	%f575, %f542, %f545;
	min.f32 	%f576, %f536, %f575;
	add.f32 	%f577, %f542, %f546;
	min.f32 	%f578, %f538, %f577;
	ld.shared.f32 	%f579, [%r25+3072];
	ld.shared.f32 	%f580, [%r25+3076];
	ld.shared.f32 	%f581, [%r25+3080];
	ld.shared.f32 	%f582, [%r25+3084];
	ld.shared.f32 	%f583, [%r26+48];
	ld.shared.f32 	%f584, [%r26+176];
	ld.shared.f32 	%f585, [%r26+304];
	ld.shared.f32 	%f586, [%r26+432];
	add.f32 	%f587, %f579, %f583;
	min.f32 	%f588, %f548, %f587;
	add.f32 	%f589, %f579, %f584;
	min.f32 	%f590, %f550, %f589;
	add.f32 	%f591, %f579, %f585;
	min.f32 	%f592, %f552, %f591;
	add.f32 	%f593, %f579, %f586;
	min.f32 	%f594, %f554, %f593;
	add.f32 	%f595, %f580, %f583;
	min.f32 	%f596, %f556, %f595;
	add.f32 	%f597, %f580, %f584;
	min.f32 	%f598, %f558, %f597;
	add.f32 	%f599, %f580, %f585;
	min.f32 	%f600, %f560, %f599;
	add.f32 	%f601, %f580, %f586;
	min.f32 	%f602, %f562, %f601;
	add.f32 	%f603, %f581, %f583;
	min.f32 	%f604, %f564, %f603;
	add.f32 	%f605, %f581, %f584;
	min.f32 	%f606, %f566, %f605;
	add.f32 	%f607, %f581, %f585;
	min.f32 	%f608, %f568, %f607;
	add.f32 	%f609, %f581, %f586;
	min.f32 	%f610, %f570, %f609;
	add.f32 	%f611, %f582, %f583;
	min.f32 	%f612, %f572, %f611;
	add.f32 	%f613, %f582, %f584;
	min.f32 	%f614, %f574, %f613;
	add.f32 	%f615, %f582, %f585;
	min.f32 	%f616, %f576, %f615;
	add.f32 	%f617, %f582, %f586;
	min.f32 	%f618, %f578, %f617;
	ld.shared.f32 	%f619, [%r25+3328];
	ld.shared.f32 	%f620, [%r25+3332];
	ld.shared.f32 	%f621, [%r25+3336];
	ld.shared.f32 	%f622, [%r25+3340];
	ld.shared.f32 	%f623, [%r26+52];
	ld.shared.f32 	%f624, [%r26+180];
	ld.shared.f32 	%f625, [%r26+308];
	ld.shared.f32 	%f626, [%r26+436];
	add.f32 	%f627, %f619, %f623;
	min.f32 	%f628, %f588, %f627;
	add.f32 	%f629, %f619, %f624;
	min.f32 	%f630, %f590, %f629;
	add.f32 	%f631, %f619, %f625;
	min.f32 	%f632, %f592, %f631;
	add.f32 	%f633, %f619, %f626;
	min.f32 	%f634, %f594, %f633;
	add.f32 	%f635, %f620, %f623;
	min.f32 	%f636, %f596, %f635;
	add.f32 	%f637, %f620, %f624;
	min.f32 	%f638, %f598, %f637;
	add.f32 	%f639, %f620, %f625;
	min.f32 	%f640, %f600, %f639;
	add.f32 	%f641, %f620, %f626;
	min.f32 	%f642, %f602, %f641;
	add.f32 	%f643, %f621, %f623;
	min.f32 	%f644, %f604, %f643;
	add.f32 	%f645, %f621, %f624;
	min.f32 	%f646, %f606, %f645;
	add.f32 	%f647, %f621, %f625;
	min.f32 	%f648, %f608, %f647;
	add.f32 	%f649, %f621, %f626;
	min.f32 	%f650, %f610, %f649;
	add.f32 	%f651, %f622, %f623;
	min.f32 	%f652, %f612, %f651;
	add.f32 	%f653, %f622, %f624;
	min.f32 	%f654, %f614, %f653;
	add.f32 	%f655, %f622, %f625;
	min.f32 	%f656, %f616, %f655;
	add.f32 	%f657, %f622, %f626;
	min.f32 	%f658, %f618, %f657;
	ld.shared.f32 	%f659, [%r25+3584];
	ld.shared.f32 	%f660, [%r25+3588];
	ld.shared.f32 	%f661, [%r25+3592];
	ld.shared.f32 	%f662, [%r25+3596];
	ld.shared.f32 	%f663, [%r26+56];
	ld.shared.f32 	%f664, [%r26+184];
	ld.shared.f32 	%f665, [%r26+312];
	ld.shared.f32 	%f666, [%r26+440];
	add.f32 	%f667, %f659, %f663;
	min.f32 	%f668, %f628, %f667;
	add.f32 	%f669, %f659, %f664;
	min.f32 	%f670, %f630, %f669;
	add.f32 	%f671, %f659, %f665;
	min.f32 	%f672, %f632, %f671;
	add.f32 	%f673, %f659, %f666;
	min.f32 	%f674, %f634, %f673;
	add.f32 	%f675, %f660, %f663;
	min.f32 	%f676, %f636, %f675;
	add.f32 	%f677, %f660, %f664;
	min.f32 	%f678, %f638, %f677;
	add.f32 	%f679, %f660, %f665;
	min.f32 	%f680, %f640, %f679;
	add.f32 	%f681, %f660, %f666;
	min.f32 	%f682, %f642, %f681;
	add.f32 	%f683, %f661, %f663;
	min.f32 	%f684, %f644, %f683;
	add.f32 	%f685, %f661, %f664;
	min.f32 	%f686, %f646, %f685;
	add.f32 	%f687, %f661, %f665;
	min.f32 	%f688, %f648, %f687;
	add.f32 	%f689, %f661, %f666;
	min.f32 	%f690, %f650, %f689;
	add.f32 	%f691, %f662, %f663;
	min.f32 	%f692, %f652, %f691;
	add.f32 	%f693, %f662, %f664;
	min.f32 	%f694, %f654, %f693;
	add.f32 	%f695, %f662, %f665;
	min.f32 	%f696, %f656, %f695;
	add.f32 	%f697, %f662, %f666;
	min.f32 	%f698, %f658, %f697;
	ld.shared.f32 	%f699, [%r25+3840];
	ld.shared.f32 	%f700, [%r25+3844];
	ld.shared.f32 	%f701, [%r25+3848];
	ld.shared.f32 	%f702, [%r25+3852];
	ld.shared.f32 	%f703, [%r26+60];
	ld.shared.f32 	%f704, [%r26+188];
	ld.shared.f32 	%f705, [%r26+316];
	ld.shared.f32 	%f706, [%r26+444];
	add.f32 	%f707, %f699, %f703;
	min.f32 	%f708, %f668, %f707;
	add.f32 	%f709, %f699, %f704;
	min.f32 	%f710, %f670, %f709;
	add.f32 	%f711, %f699, %f705;
	min.f32 	%f712, %f672, %f711;
	add.f32 	%f713, %f699, %f706;
	min.f32 	%f714, %f674, %f713;
	add.f32 	%f715, %f700, %f703;
	min.f32 	%f716, %f676, %f715;
	add.f32 	%f717, %f700, %f704;
	min.f32 	%f718, %f678, %f717;
	add.f32 	%f719, %f700, %f705;
	min.f32 	%f720, %f680, %f719;
	add.f32 	%f721, %f700, %f706;
	min.f32 	%f722, %f682, %f721;
	add.f32 	%f723, %f701, %f703;
	min.f32 	%f724, %f684, %f723;
	add.f32 	%f725, %f701, %f704;
	min.f32 	%f726, %f686, %f725;
	add.f32 	%f727, %f701, %f705;
	min.f32 	%f728, %f688, %f727;
	add.f32 	%f729, %f701, %f706;
	min.f32 	%f730, %f690, %f729;
	add.f32 	%f731, %f702, %f703;
	min.f32 	%f732, %f692, %f731;
	add.f32 	%f733, %f702, %f704;
	min.f32 	%f734, %f694, %f733;
	add.f32 	%f735, %f702, %f705;
	min.f32 	%f736, %f696, %f735;
	add.f32 	%f737, %f702, %f706;
	min.f32 	%f738, %f698, %f737;
	ld.shared.f32 	%f739, [%r25+4096];
	ld.shared.f32 	%f740, [%r25+4100];
	ld.shared.f32 	%f741, [%r25+4104];
	ld.shared.f32 	%f742, [%r25+4108];
	ld.shared.f32 	%f743, [%r26+64];
	ld.shared.f32 	%f744, [%r26+192];
	ld.shared.f32 	%f745, [%r26+320];
	ld.shared.f32 	%f746, [%r26+448];
	add.f32 	%f747, %f739, %f743;
	min.f32 	%f748, %f708, %f747;
	add.f32 	%f749, %f739, %f744;
	min.f32 	%f750, %f710, %f749;
	add.f32 	%f751, %f739, %f745;
	min.f32 	%f752, %f712, %f751;
	add.f32 	%f753, %f739, %f746;
	min.f32 	%f754, %f714, %f753;
	add.f32 	%f755, %f740, %f743;
	min.f32 	%f756, %f716, %f755;
	add.f32 	%f757, %f740, %f744;
	min.f32 	%f758, %f718, %f757;
	add.f32 	%f759, %f740, %f745;
	min.f32 	%f760, %f720, %f759;
	add.f32 	%f761, %f740, %f746;
	min.f32 	%f762, %f722, %f761;
	add.f32 	%f763, %f741, %f743;
	min.f32 	%f764, %f724, %f763;
	add.f32 	%f765, %f741, %f744;
	min.f32 	%f766, %f726, %f765;
	add.f32 	%f767, %f741, %f745;
	min.f32 	%f768, %f728, %f767;
	add.f32 	%f769, %f741, %f746;
	min.f32 	%f770, %f730, %f769;
	add.f32 	%f771, %f742, %f743;
	min.f32 	%f772, %f732, %f771;
	add.f32 	%f773, %f742, %f744;
	min.f32 	%f774, %f734, %f773;
	add.f32 	%f775, %f742, %f745;
	min.f32 	%f776, %f736, %f775;
	add.f32 	%f777, %f742, %f746;
	min.f32 	%f778, %f738, %f777;
	ld.shared.f32 	%f779, [%r25+4352];
	ld.shared.f32 	%f780, [%r25+4356];
	ld.shared.f32 	%f781, [%r25+4360];
	ld.shared.f32 	%f782, [%r25+4364];
	ld.shared.f32 	%f783, [%r26+68];
	ld.shared.f32 	%f784, [%r26+196];
	ld.shared.f32 	%f785, [%r26+324];
	ld.shared.f32 	%f786, [%r26+452];
	add.f32 	%f787, %f779, %f783;
	min.f32 	%f788, %f748, %f787;
	add.f32 	%f789, %f779, %f784;
	min.f32 	%f790, %f750, %f789;
	add.f32 	%f791, %f779, %f785;
	min.f32 	%f792, %f752, %f791;
	add.f32 	%f793, %f779, %f786;
	min.f32 	%f794, %f754, %f793;
	add.f32 	%f795, %f780, %f783;
	min.f32 	%f796, %f756, %f795;
	add.f32 	%f797, %f780, %f784;
	min.f32 	%f798, %f758, %f797;
	add.f32 	%f799, %f780, %f785;
	min.f32 	%f800, %f760, %f799;
	add.f32 	%f801, %f780, %f786;
	min.f32 	%f802, %f762, %f801;
	add.f32 	%f803, %f781, %f783;
	min.f32 	%f804, %f764, %f803;
	add.f32 	%f805, %f781, %f784;
	min.f32 	%f806, %f766, %f805;
	add.f32 	%f807, %f781, %f785;
	min.f32 	%f808, %f768, %f807;
	add.f32 	%f809, %f781, %f786;
	min.f32 	%f810, %f770, %f809;
	add.f32 	%f811, %f782, %f783;
	min.f32 	%f812, %f772, %f811;
	add.f32 	%f813, %f782, %f784;
	min.f32 	%f814, %f774, %f813;
	add.f32 	%f815, %f782, %f785;
	min.f32 	%f816, %f776, %f815;
	add.f32 	%f817, %f782, %f786;
	min.f32 	%f818, %f778, %f817;
	ld.shared.f32 	%f819, [%r25+4608];
	ld.shared.f32 	%f820, [%r25+4612];
	ld.shared.f32 	%f821, [%r25+4616];
	ld.shared.f32 	%f822, [%r25+4620];
	ld.shared.f32 	%f823, [%r26+72];
	ld.shared.f32 	%f824, [%r26+200];
	ld.shared.f32 	%f825, [%r26+328];
	ld.shared.f32 	%f826, [%r26+456];
	add.f32 	%f827, %f819, %f823;
	min.f32 	%f828, %f788, %f827;
	add.f32 	%f829, %f819, %f824;
	min.f32 	%f830, %f790, %f829;
	add.f32 	%f831, %f819, %f825;
	min.f32 	%f832, %f792, %f831;
	add.f32 	%f833, %f819, %f826;
	min.f32 	%f834, %f794, %f833;
	add.f32 	%f835, %f820, %f823;
	min.f32 	%f836, %f796, %f835;
	add.f32 	%f837, %f820, %f824;
	min.f32 	%f838, %f798, %f837;
	add.f32 	%f839, %f820, %f825;
	min.f32 	%f840, %f800, %f839;
	add.f32 	%f841, %f820, %f826;
	min.f32 	%f842, %f802, %f841;
	add.f32 	%f843, %f821, %f823;
	min.f32 	%f844, %f804, %f843;
	add.f32 	%f845, %f821, %f824;
	min.f32 	%f846, %f806, %f845;
	add.f32 	%f847, %f821, %f825;
	min.f32 	%f848, %f808, %f847;
	add.f32 	%f849, %f821, %f826;
	min.f32 	%f850, %f810, %f849;
	add.f32 	%f851, %f822, %f823;
	min.f32 	%f852, %f812, %f851;
	add.f32 	%f853, %f822, %f824;
	min.f32 	%f854, %f814, %f853;
	add.f32 	%f855, %f822, %f825;
	min.f32 	%f856, %f816, %f855;
	add.f32 	%f857, %f822, %f826;
	min.f32 	%f858, %f818, %f857;
	ld.shared.f32 	%f859, [%r25+4864];
	ld.shared.f32 	%f860, [%r25+4868];
	ld.shared.f32 	%f861, [%r25+4872];
	ld.shared.f32 	%f862, [%r25+4876];
	ld.shared.f32 	%f863, [%r26+76];
	ld.shared.f32 	%f864, [%r26+204];
	ld.shared.f32 	%f865, [%r26+332];
	ld.shared.f32 	%f866, [%r26+460];
	add.f32 	%f867, %f859, %f863;
	min.f32 	%f868, %f828, %f867;
	add.f32 	%f869, %f859, %f864;
	min.f32 	%f870, %f830, %f869;
	add.f32 	%f871, %f859, %f865;
	min.f32 	%f872, %f832, %f871;
	add.f32 	%f873, %f859, %f866;
	min.f32 	%f874, %f834, %f873;
	add.f32 	%f875, %f860, %f863;
	min.f32 	%f876, %f836, %f875;
	add.f32 	%f877, %f860, %f864;
	min.f32 	%f878, %f838, %f877;
	add.f32 	%f879, %f860, %f865;
	min.f32 	%f880, %f840, %f879;
	add.f32 	%f881, %f860, %f866;
	min.f32 	%f882, %f842, %f881;
	add.f32 	%f883, %f861, %f863;
	min.f32 	%f884, %f844, %f883;
	add.f32 	%f885, %f861, %f864;
	min.f32 	%f886, %f846, %f885;
	add.f32 	%f887, %f861, %f865;
	min.f32 	%f888, %f848, %f887;
	add.f32 	%f889, %f861, %f866;
	min.f32 	%f890, %f850, %f889;
	add.f32 	%f891, %f862, %f863;
	min.f32 	%f892, %f852, %f891;
	add.f32 	%f893, %f862, %f864;
	min.f32 	%f894, %f854, %f893;
	add.f32 	%f895, %f862, %f865;
	min.f32 	%f896, %f856, %f895;
	add.f32 	%f897, %f862, %f866;
	min.f32 	%f898, %f858, %f897;
	ld.shared.f32 	%f899, [%r25+5120];
	ld.shared.f32 	%f900, [%r25+5124];
	ld.shared.f32 	%f901, [%r25+5128];
	ld.shared.f32 	%f902, [%r25+5132];
	ld.shared.f32 	%f903, [%r26+80];
	ld.shared.f32 	%f904, [%r26+208];
	ld.shared.f32 	%f905, [%r26+336];
	ld.shared.f32 	%f906, [%r26+464];
	add.f32 	%f907, %f899, %f903;
	min.f32 	%f908, %f868, %f907;
	add.f32 	%f909, %f899, %f904;
	min.f32 	%f910, %f870, %f909;
	add.f32 	%f911, %f899, %f905;
	min.f32 	%f912, %f872, %f911;
	add.f32 	%f913, %f899, %f906;
	min.f32 	%f914, %f874, %f913;
	add.f32 	%f915, %f900, %f903;
	min.f32 	%f916, %f876, %f915;
	add.f32 	%f917, %f900, %f904;
	min.f32 	%f918, %f878, %f917;
	add.f32 	%f919, %f900, %f905;
	min.f32 	%f920, %f880, %f919;
	add.f32 	%f921, %f900, %f906;
	min.f32 	%f922, %f882, %f921;
	add.f32 	%f923, %f901, %f903;
	min.f32 	%f924, %f884, %f923;
	add.f32 	%f925, %f901, %f904;
	min.f32 	%f926, %f886, %f925;
	add.f32 	%f927, %f901, %f905;
	min.f32 	%f928, %f888, %f927;
	add.f32 	%f929, %f901, %f906;
	min.f32 	%f930, %f890, %f929;
	add.f32 	%f931, %f902, %f903;
	min.f32 	%f932, %f892, %f931;
	add.f32 	%f933, %f902, %f904;
	min.f32 	%f934, %f894, %f933;
	add.f32 	%f935, %f902, %f905;
	min.f32 	%f936, %f896, %f935;
	add.f32 	%f937, %f902, %f906;
	min.f32 	%f938, %f898, %f937;
	ld.shared.f32 	%f939, [%r25+5376];
	ld.shared.f32 	%f940, [%r25+5380];
	ld.shared.f32 	%f941, [%r25+5384];
	ld.shared.f32 	%f942, [%r25+5388];
	ld.shared.f32 	%f943, [%r26+84];
	ld.shared.f32 	%f944, [%r26+212];
	ld.shared.f32 	%f945, [%r26+340];
	ld.shared.f32 	%f946, [%r26+468];
	add.f32 	%f947, %f939, %f943;
	min.f32 	%f948, %f908, %f947;
	add.f32 	%f949, %f939, %f944;
	min.f32 	%f950, %f910, %f949;
	add.f32 	%f951, %f939, %f945;
	min.f32 	%f952, %f912, %f951;
	add.f32 	%f953, %f939, %f946;
	min.f32 	%f954, %f914, %f953;
	add.f32 	%f955, %f940, %f943;
	min.f32 	%f956, %f916, %f955;
	add.f32 	%f957, %f940, %f944;
	min.f32 	%f958, %f918, %f957;
	add.f32 	%f959, %f940, %f945;
	min.f32 	%f960, %f920, %f959;
	add.f32 	%f961, %f940, %f946;
	min.f32 	%f962, %f922, %f961;
	add.f32 	%f963, %f941, %f943;
	min.f32 	%f964, %f924, %f963;
	add.f32 	%f965, %f941, %f944;
	min.f32 	%f966, %f926, %f965;
	add.f32 	%f967, %f941, %f945;
	min.f32 	%f968, %f928, %f967;
	add.f32 	%f969, %f941, %f946;
	min.f32 	%f970, %f930, %f969;
	add.f32 	%f971, %f942, %f943;
	min.f32 	%f972, %f932, %f971;
	add.f32 	%f973, %f942, %f944;
	min.f32 	%f974, %f934, %f973;
	add.f32 	%f975, %f942, %f945;
	min.f32 	%f976, %f936, %f975;
	add.f32 	%f977, %f942, %f946;
	min.f32 	%f978, %f938, %f977;
	ld.shared.f32 	%f979, [%r25+5632];
	ld.shared.f32 	%f980, [%r25+5636];
	ld.shared.f32 	%f981, [%r25+5640];
	ld.shared.f32 	%f982, [%r25+5644];
	ld.shared.f32 	%f983, [%r26+88];
	ld.shared.f32 	%f984, [%r26+216];
	ld.shared.f32 	%f985, [%r26+344];
	ld.shared.f32 	%f986, [%r26+472];
	add.f32 	%f987, %f979, %f983;
	min.f32 	%f988, %f948, %f987;
	add.f32 	%f989, %f979, %f984;
	min.f32 	%f990, %f950, %f989;
	add.f32 	%f991, %f979, %f985;
	min.f32 	%f992, %f952, %f991;
	add.f32 	%f993, %f979, %f986;
	min.f32 	%f994, %f954, %f993;
	add.f32 	%f995, %f980, %f983;
	min.f32 	%f996, %f956, %f995;
	add.f32 	%f997, %f980, %f984;
	min.f32 	%f998, %f958, %f997;
	add.f32 	%f999, %f980, %f985;
	min.f32 	%f1000, %f960, %f999;
	add.f32 	%f1001, %f980, %f986;
	min.f32 	%f1002, %f962, %f1001;
	add.f32 	%f1003, %f981, %f983;
	min.f32 	%f1004, %f964, %f1003;
	add.f32 	%f1005, %f981, %f984;
	min.f32 	%f1006, %f966, %f1005;
	add.f32 	%f1007, %f981, %f985;
	min.f32 	%f1008, %f968, %f1007;
	add.f32 	%f1009, %f981, %f986;
	min.f32 	%f1010, %f970, %f1009;
	add.f32 	%f1011, %f982, %f983;
	min.f32 	%f1012, %f972, %f1011;
	add.f32 	%f1013, %f982, %f984;
	min.f32 	%f1014, %f974, %f1013;
	add.f32 	%f1015, %f982, %f985;
	min.f32 	%f1016, %f976, %f1015;
	add.f32 	%f1017, %f982, %f986;
	min.f32 	%f1018, %f978, %f1017;
	ld.shared.f32 	%f1019, [%r25+5888];
	ld.shared.f32 	%f1020, [%r25+5892];
	ld.shared.f32 	%f1021, [%r25+5896];
	ld.shared.f32 	%f1022, [%r25+5900];
	ld.shared.f32 	%f1023, [%r26+92];
	ld.shared.f32 	%f1024, [%r26+220];
	ld.shared.f32 	%f1025, [%r26+348];
	ld.shared.f32 	%f1026, [%r26+476];
	add.f32 	%f1027, %f1019, %f1023;
	min.f32 	%f1028, %f988, %f1027;
	add.f32 	%f1029, %f1019, %f1024;
	min.f32 	%f1030, %f990, %f1029;
	add.f32 	%f1031, %f1019, %f1025;
	min.f32 	%f1032, %f992, %f1031;
	add.f32 	%f1033, %f1019, %f1026;
	min.f32 	%f1034, %f994, %f1033;
	add.f32 	%f1035, %f1020, %f1023;
	min.f32 	%f1036, %f996, %f1035;
	add.f32 	%f1037, %f1020, %f1024;
	min.f32 	%f1038, %f998, %f1037;
	add.f32 	%f1039, %f1020, %f1025;
	min.f32 	%f1040, %f1000, %f1039;
	add.f32 	%f1041, %f1020, %f1026;
	min.f32 	%f1042, %f1002, %f1041;
	add.f32 	%f1043, %f1021, %f1023;
	min.f32 	%f1044, %f1004, %f1043;
	add.f32 	%f1045, %f1021, %f1024;
	min.f32 	%f1046, %f1006, %f1045;
	add.f32 	%f1047, %f1021, %f1025;
	min.f32 	%f1048, %f1008, %f1047;
	add.f32 	%f1049, %f1021, %f1026;
	min.f32 	%f1050, %f1010, %f1049;
	add.f32 	%f1051, %f1022, %f1023;
	min.f32 	%f1052, %f1012, %f1051;
	add.f32 	%f1053, %f1022, %f1024;
	min.f32 	%f1054, %f1014, %f1053;
	add.f32 	%f1055, %f1022, %f1025;
	min.f32 	%f1056, %f1016, %f1055;
	add.f32 	%f1057, %f1022, %f1026;
	min.f32 	%f1058, %f1018, %f1057;
	ld.shared.f32 	%f1059, [%r25+6144];
	ld.shared.f32 	%f1060, [%r25+6148];
	ld.shared.f32 	%f1061, [%r25+6152];
	ld.shared.f32 	%f1062, [%r25+6156];
	ld.shared.f32 	%f1063, [%r26+96];
	ld.shared.f32 	%f1064, [%r26+224];
	ld.shared.f32 	%f1065, [%r26+352];
	ld.shared.f32 	%f1066, [%r26+480];
	add.f32 	%f1067, %f1059, %f1063;
	min.f32 	%f1068, %f1028, %f1067;
	add.f32 	%f1069, %f1059, %f1064;
	min.f32 	%f1070, %f1030, %f1069;
	add.f32 	%f1071, %f1059, %f1065;
	min.f32 	%f1072, %f1032, %f1071;
	add.f32 	%f1073, %f1059, %f1066;
	min.f32 	%f1074, %f1034, %f1073;
	add.f32 	%f1075, %f1060, %f1063;
	min.f32 	%f1076, %f1036, %f1075;
	add.f32 	%f1077, %f1060, %f1064;
	min.f32 	%f1078, %f1038, %f1077;
	add.f32 	%f1079, %f1060, %f1065;
	min.f32 	%f1080, %f1040, %f1079;
	add.f32 	%f1081, %f1060, %f1066;
	min.f32 	%f1082, %f1042, %f1081;
	add.f32 	%f1083, %f1061, %f1063;
	min.f32 	%f1084, %f1044, %f1083;
	add.f32 	%f1085, %f1061, %f1064;
	min.f32 	%f1086, %f1046, %f1085;
	add.f32 	%f1087, %f1061, %f1065;
	min.f32 	%f1088, %f1048, %f1087;
	add.f32 	%f1089, %f1061, %f1066;
	min.f32 	%f1090, %f1050, %f1089;
	add.f32 	%f1091, %f1062, %f1063;
	min.f32 	%f1092, %f1052, %f1091;
	add.f32 	%f1093, %f1062, %f1064;
	min.f32 	%f1094, %f1054, %f1093;
	add.f32 	%f1095, %f1062, %f1065;
	min.f32 	%f1096, %f1056, %f1095;
	add.f32 	%f1097, %f1062, %f1066;
	min.f32 	%f1098, %f1058, %f1097;
	ld.shared.f32 	%f1099, [%r25+6400];
	ld.shared.f32 	%f1100, [%r25+6404];
	ld.shared.f32 	%f1101, [%r25+6408];
	ld.shared.f32 	%f1102, [%r25+6412];
	ld.shared.f32 	%f1103, [%r26+100];
	ld.shared.f32 	%f1104, [%r26+228];
	ld.shared.f32 	%f1105, [%r26+356];
	ld.shared.f32 	%f1106, [%r26+484];
	add.f32 	%f1107, %f1099, %f1103;
	min.f32 	%f1108, %f1068, %f1107;
	add.f32 	%f1109, %f1099, %f1104;
	min.f32 	%f1110, %f1070, %f1109;
	add.f32 	%f1111, %f1099, %f1105;
	min.f32 	%f1112, %f1072, %f1111;
	add.f32 	%f1113, %f1099, %f1106;
	min.f32 	%f1114, %f1074, %f1113;
	add.f32 	%f1115, %f1100, %f1103;
	min.f32 	%f1116, %f1076, %f1115;
	add.f32 	%f1117, %f1100, %f1104;
	min.f32 	%f1118, %f1078, %f1117;
	add.f32 	%f1119, %f1100, %f1105;
	min.f32 	%f1120, %f1080, %f1119;
	add.f32 	%f1121, %f1100, %f1106;
	min.f32 	%f1122, %f1082, %f1121;
	add.f32 	%f1123, %f1101, %f1103;
	min.f32 	%f1124, %f1084, %f1123;
	add.f32 	%f1125, %f1101, %f1104;
	min.f32 	%f1126, %f1086, %f1125;
	add.f32 	%f1127, %f1101, %f1105;
	min.f32 	%f1128, %f1088, %f1127;
	add.f32 	%f1129, %f1101, %f1106;
	min.f32 	%f1130, %f1090, %f1129;
	add.f32 	%f1131, %f1102, %f1103;
	min.f32 	%f1132, %f1092, %f1131;
	add.f32 	%f1133, %f1102, %f1104;
	min.f32 	%f1134, %f1094, %f1133;
	add.f32 	%f1135, %f1102, %f1105;
	min.f32 	%f1136, %f1096, %f1135;
	add.f32 	%f1137, %f1102, %f1106;
	min.f32 	%f1138, %f1098, %f1137;
	ld.shared.f32 	%f1139, [%r25+6656];
	ld.shared.f32 	%f1140, [%r25+6660];
	ld.shared.f32 	%f1141, [%r25+6664];
	ld.shared.f32 	%f1142, [%r25+6668];
	ld.shared.f32 	%f1143, [%r26+104];
	ld.shared.f32 	%f1144, [%r26+232];
	ld.shared.f32 	%f1145, [%r26+360];
	ld.shared.f32 	%f1146, [%r26+488];
	add.f32 	%f1147, %f1139, %f1143;
	min.f32 	%f1148, %f1108, %f1147;
	add.f32 	%f1149, %f1139, %f1144;
	min.f32 	%f1150, %f1110, %f1149;
	add.f32 	%f1151, %f1139, %f1145;
	min.f32 	%f1152, %f1112, %f1151;
	add.f32 	%f1153, %f1139, %f1146;
	min.f32 	%f1154, %f1114, %f1153;
	add.f32 	%f1155, %f1140, %f1143;
	min.f32 	%f1156, %f1116, %f1155;
	add.f32 	%f1157, %f1140, %f1144;
	min.f32 	%f1158, %f1118, %f1157;
	add.f32 	%f1159, %f1140, %f1145;
	min.f32 	%f1160, %f1120, %f1159;
	add.f32 	%f1161, %f1140, %f1146;
	min.f32 	%f1162, %f1122, %f1161;
	add.f32 	%f1163, %f1141, %f1143;
	min.f32 	%f1164, %f1124, %f1163;
	add.f32 	%f1165, %f1141, %f1144;
	min.f32 	%f1166, %f1126, %f1165;
	add.f32 	%f1167, %f1141, %f1145;
	min.f32 	%f1168, %f1128, %f1167;
	add.f32 	%f1169, %f1141, %f1146;
	min.f32 	%f1170, %f1130, %f1169;
	add.f32 	%f1171, %f1142, %f1143;
	min.f32 	%f1172, %f1132, %f1171;
	add.f32 	%f1173, %f1142, %f1144;
	min.f32 	%f1174, %f1134, %f1173;
	add.f32 	%f1175, %f1142, %f1145;
	min.f32 	%f1176, %f1136, %f1175;
	add.f32 	%f1177, %f1142, %f1146;
	min.f32 	%f1178, %f1138, %f1177;
	ld.shared.f32 	%f1179, [%r25+6912];
	ld.shared.f32 	%f1180, [%r25+6916];
	ld.shared.f32 	%f1181, [%r25+6920];
	ld.shared.f32 	%f1182, [%r25+6924];
	ld.shared.f32 	%f1183, [%r26+108];
	ld.shared.f32 	%f1184, [%r26+236];
	ld.shared.f32 	%f1185, [%r26+364];
	ld.shared.f32 	%f1186, [%r26+492];
	add.f32 	%f1187, %f1179, %f1183;
	min.f32 	%f1188, %f1148, %f1187;
	add.f32 	%f1189, %f1179, %f1184;
	min.f32 	%f1190, %f1150, %f1189;
	add.f32 	%f1191, %f1179, %f1185;
	min.f32 	%f1192, %f1152, %f1191;
	add.f32 	%f1193, %f1179, %f1186;
	min.f32 	%f1194, %f1154, %f1193;
	add.f32 	%f1195, %f1180, %f1183;
	min.f32 	%f1196, %f1156, %f1195;
	add.f32 	%f1197, %f1180, %f1184;
	min.f32 	%f1198, %f1158, %f1197;
	add.f32 	%f1199, %f1180, %f1185;
	min.f32 	%f1200, %f1160, %f1199;
	add.f32 	%f1201, %f1180, %f1186;
	min.f32 	%f1202, %f1162, %f1201;
	add.f32 	%f1203, %f1181, %f1183;
	min.f32 	%f1204, %f1164, %f1203;
	add.f32 	%f1205, %f1181, %f1184;
	min.f32 	%f1206, %f1166, %f1205;
	add.f32 	%f1207, %f1181, %f1185;
	min.f32 	%f1208, %f1168, %f1207;
	add.f32 	%f1209, %f1181, %f1186;
	min.f32 	%f1210, %f1170, %f1209;
	add.f32 	%f1211, %f1182, %f1183;
	min.f32 	%f1212, %f1172, %f1211;
	add.f32 	%f1213, %f1182, %f1184;
	min.f32 	%f1214, %f1174, %f1213;
	add.f32 	%f1215, %f1182, %f1185;
	min.f32 	%f1216, %f1176, %f1215;
	add.f32 	%f1217, %f1182, %f1186;
	min.f32 	%f1218, %f1178, %f1217;
	ld.shared.f32 	%f1219, [%r25+7168];
	ld.shared.f32 	%f1220, [%r25+7172];
	ld.shared.f32 	%f1221, [%r25+7176];
	ld.shared.f32 	%f1222, [%r25+7180];
	ld.shared.f32 	%f1223, [%r26+112];
	ld.shared.f32 	%f1224, [%r26+240];
	ld.shared.f32 	%f1225, [%r26+368];
	ld.shared.f32 	%f1226, [%r26+496];
	add.f32 	%f1227, %f1219, %f1223;
	min.f32 	%f1228, %f1188, %f1227;
	add.f32 	%f1229, %f1219, %f1224;
	min.f32 	%f1230, %f1190, %f1229;
	add.f32 	%f1231, %f1219, %f1225;
	min.f32 	%f1232, %f1192, %f1231;
	add.f32 	%f1233, %f1219, %f1226;
	min.f32 	%f1234, %f1194, %f1233;
	add.f32 	%f1235, %f1220, %f1223;
	min.f32 	%f1236, %f1196, %f1235;
	add.f32 	%f1237, %f1220, %f1224;
	min.f32 	%f1238, %f1198, %f1237;
	add.f32 	%f1239, %f1220, %f1225;
	min.f32 	%f1240, %f1200, %f1239;
	add.f32 	%f1241, %f1220, %f1226;
	min.f32 	%f1242, %f1202, %f1241;
	add.f32 	%f1243, %f1221, %f1223;
	min.f32 	%f1244, %f1204, %f1243;
	add.f32 	%f1245, %f1221, %f1224;
	min.f32 	%f1246, %f1206, %f1245;
	add.f32 	%f1247, %f1221, %f1225;
	min.f32 	%f1248, %f1208, %f1247;
	add.f32 	%f1249, %f1221, %f1226;
	min.f32 	%f1250, %f1210, %f1249;
	add.f32 	%f1251, %f1222, %f1223;
	min.f32 	%f1252, %f1212, %f1251;
	add.f32 	%f1253, %f1222, %f1224;
	min.f32 	%f1254, %f1214, %f1253;
	add.f32 	%f1255, %f1222, %f1225;
	min.f32 	%f1256, %f1216, %f1255;
	add.f32 	%f1257, %f1222, %f1226;
	min.f32 	%f1258, %f1218, %f1257;
	ld.shared.f32 	%f1259, [%r25+7424];
	ld.shared.f32 	%f1260, [%r25+7428];
	ld.shared.f32 	%f1261, [%r25+7432];
	ld.shared.f32 	%f1262, [%r25+7436];
	ld.shared.f32 	%f1263, [%r26+116];
	ld.shared.f32 	%f1264, [%r26+244];
	ld.shared.f32 	%f1265, [%r26+372];
	ld.shared.f32 	%f1266, [%r26+500];
	add.f32 	%f1267, %f1259, %f1263;
	min.f32 	%f1268, %f1228, %f1267;
	add.f32 	%f1269, %f1259, %f1264;
	min.f32 	%f1270, %f1230, %f1269;
	add.f32 	%f1271, %f1259, %f1265;
	min.f32 	%f1272, %f1232, %f1271;
	add.f32 	%f1273, %f1259, %f1266;
	min.f32 	%f1274, %f1234, %f1273;
	add.f32 	%f1275, %f1260, %f1263;
	min.f32 	%f1276, %f1236, %f1275;
	add.f32 	%f1277, %f1260, %f1264;
	min.f32 	%f1278, %f1238, %f1277;
	add.f32 	%f1279, %f1260, %f1265;
	min.f32 	%f1280, %f1240, %f1279;
	add.f32 	%f1281, %f1260, %f1266;
	min.f32 	%f1282, %f1242, %f1281;
	add.f32 	%f1283, %f1261, %f1263;
	min.f32 	%f1284, %f1244, %f1283;
	add.f32 	%f1285, %f1261, %f1264;
	min.f32 	%f1286, %f1246, %f1285;
	add.f32 	%f1287, %f1261, %f1265;
	min.f32 	%f1288, %f1248, %f1287;
	add.f32 	%f1289, %f1261, %f1266;
	min.f32 	%f1290, %f1250, %f1289;
	add.f32 	%f1291, %f1262, %f1263;
	min.f32 	%f1292, %f1252, %f1291;
	add.f32 	%f1293, %f1262, %f1264;
	min.f32 	%f1294, %f1254, %f1293;
	add.f32 	%f1295, %f1262, %f1265;
	min.f32 	%f1296, %f1256, %f1295;
	add.f32 	%f1297, %f1262, %f1266;
	min.f32 	%f1298, %f1258, %f1297;
	ld.shared.f32 	%f1299, [%r25+7680];
	ld.shared.f32 	%f1300, [%r25+7684];
	ld.shared.f32 	%f1301, [%r25+7688];
	ld.shared.f32 	%f1302, [%r25+7692];
	ld.shared.f32 	%f1303, [%r26+120];
	ld.shared.f32 	%f1304, [%r26+248];
	ld.shared.f32 	%f1305, [%r26+376];
	ld.shared.f32 	%f1306, [%r26+504];
	add.f32 	%f1307, %f1299, %f1303;
	min.f32 	%f1308, %f1268, %f1307;
	add.f32 	%f1309, %f1299, %f1304;
	min.f32 	%f1310, %f1270, %f1309;
	add.f32 	%f1311, %f1299, %f1305;
	min.f32 	%f1312, %f1272, %f1311;
	add.f32 	%f1313, %f1299, %f1306;
	min.f32 	%f1314, %f1274, %f1313;
	add.f32 	%f1315, %f1300, %f1303;
	min.f32 	%f1316, %f1276, %f1315;
	add.f32 	%f1317, %f1300, %f1304;
	min.f32 	%f1318, %f1278, %f1317;
	add.f32 	%f1319, %f1300, %f1305;
	min.f32 	%f1320, %f1280, %f1319;
	add.f32 	%f1321, %f1300, %f1306;
	min.f32 	%f1322, %f1282, %f1321;
	add.f32 	%f1323, %f1301, %f1303;
	min.f32 	%f1324, %f1284, %f1323;
	add.f32 	%f1325, %f1301, %f1304;
	min.f32 	%f1326, %f1286, %f1325;
	add.f32 	%f1327, %f1301, %f1305;
	min.f32 	%f1328, %f1288, %f1327;
	add.f32 	%f1329, %f1301, %f1306;
	min.f32 	%f1330, %f1290, %f1329;
	add.f32 	%f1331, %f1302, %f1303;
	min.f32 	%f1332, %f1292, %f1331;
	add.f32 	%f1333, %f1302, %f1304;
	min.f32 	%f1334, %f1294, %f1333;
	add.f32 	%f1335, %f1302, %f1305;
	min.f32 	%f1336, %f1296, %f1335;
	add.f32 	%f1337, %f1302, %f1306;
	min.f32 	%f1338, %f1298, %f1337;
	ld.shared.f32 	%f1339, [%r25+7936];
	ld.shared.f32 	%f1340, [%r25+7940];
	ld.shared.f32 	%f1341, [%r25+7944];
	ld.shared.f32 	%f1342, [%r25+7948];
	ld.shared.f32 	%f1343, [%r26+124];
	ld.shared.f32 	%f1344, [%r26+252];
	ld.shared.f32 	%f1345, [%r26+380];
	ld.shared.f32 	%f1346, [%r26+508];
	add.f32 	%f1347, %f1339, %f1343;
	min.f32 	%f1370, %f1308, %f1347;
	add.f32 	%f1348, %f1339, %f1344;
	min.f32 	%f1366, %f1310, %f1348;
	add.f32 	%f1349, %f1339, %f1345;
	min.f32 	%f1371, %f1312, %f1349;
	add.f32 	%f1350, %f1339, %f1346;
	min.f32 	%f1375, %f1314, %f1350;
	add.f32 	%f1351, %f1340, %f1343;
	min.f32 	%f1369, %f1316, %f1351;
	add.f32 	%f1352, %f1340, %f1344;
	min.f32 	%f1365, %f1318, %f1352;
	add.f32 	%f1353, %f1340, %f1345;
	min.f32 	%f1372, %f1320, %f1353;
	add.f32 	%f1354, %f1340, %f1346;
	min.f32 	%f1376, %f1322, %f1354;
	add.f32 	%f1355, %f1341, %f1343;
	min.f32 	%f1368, %f1324, %f1355;
	add.f32 	%f1356, %f1341, %f1344;
	min.f32 	%f1364, %f1326, %f1356;
	add.f32 	%f1357, %f1341, %f1345;
	min.f32 	%f1373, %f1328, %f1357;
	add.f32 	%f1358, %f1341, %f1346;
	min.f32 	%f1377, %f1330, %f1358;
	add.f32 	%f1359, %f1342, %f1343;
	min.f32 	%f1367, %f1332, %f1359;
	add.f32 	%f1360, %f1342, %f1344;
	min.f32 	%f1363, %f1334, %f1360;
	add.f32 	%f1361, %f1342, %f1345;
	min.f32 	%f1374, %f1336, %f1361;
	add.f32 	%f1362, %f1342, %f1346;
	min.f32 	%f1378, %f1338, %f1362;
	bar.sync 	0;
	add.s32 	%r126, %r126, 32;
	add.s32 	%r125, %r125, 32;
	add.s32 	%r124, %r124, 32;
	add.s32 	%r39, %r123, 32;
	add.s32 	%r109, %r123, 16;
	setp.lt.s32 	%p50, %r109, %r48;
	mov.u32 	%r123, %r39;
	@%p50 bra 	$L__BB1_2;
$L__BB1_35:
	shl.b32 	%r110, %r1, 6;
	shl.b32 	%r111, %r4, 2;
	add.s32 	%r33, %r110, %r111;
	shl.b32 	%r112, %r2, 6;
	shl.b32 	%r113, %r3, 2;
	add.s32 	%r114, %r112, %r113;
	setp.lt.s32 	%p51, %r33, %r46;
	setp.lt.s32 	%p52, %r114, %r47;
	and.pred  	%p53, %p51, %p52;
	@%p53 bra 	$L__BB1_36;
	bra.uni 	$L__BB1_37;
$L__BB1_36:
	mad.lo.s32 	%r115, %r114, %r46, %r33;
	mul.wide.s32 	%rd44, %r115, 4;
	add.s64 	%rd45, %rd3, %rd44;
	st.global.f32 	[%rd45], %f1370;
$L__BB1_37:
	setp.ge.s32 	%p54, %r33, %r46;
	add.s32 	%r40, %r114, 1;
	setp.ge.s32 	%p55, %r40, %r47;
	or.pred  	%p56, %p54, %p55;
	@%p56 bra 	$L__BB1_39;
	mad.lo.s32 	%r116, %r40, %r46, %r33;
	mul.wide.s32 	%rd46, %r116, 4;
	add.s64 	%rd47, %rd3, %rd46;
	st.global.f32 	[%rd47], %f1366;
$L__BB1_39:
	setp.ge.s32 	%p57, %r33, %r46;
	add.s32 	%r41, %r114, 2;
	setp.ge.s32 	%p58, %r41, %r47;
	or.pred  	%p59, %p57, %p58;
	@%p59 bra 	$L__BB1_41;
	mad.lo.s32 	%r117, %r41, %r46, %r33;
	mul.wide.s32 	%rd48, %r117, 4;
	add.s64 	%rd49, %rd3, %rd48;
	st.global.f32 	[%rd49], %f1371;
$L__BB1_41:
	setp.ge.s32 	%p60, %r33, %r46;
	add.s32 	%r42, %r114, 3;
	setp.ge.s32 	%p61, %r42, %r47;
	or.pred  	%p62, %p60, %p61;
	@%p62 bra 	$L__BB1_43;
	mad.lo.s32 	%r118, %r42, %r46, %r33;
	mul.wide.s32 	%rd50, %r118, 4;
	add.s64 	%rd51, %rd3, %rd50;
	st.global.f32 	[%rd51], %f1375;
$L__BB1_43:
	setp.ge.s32 	%p63, %r114, %r47;
	add.s32 	%r43, %r33, 1;
	setp.ge.s32 	%p64, %r43, %r46;
	mul.lo.s32 	%r119, %r114, %r46;
	cvt.s64.s32 	%rd4, %r33;
	cvt.s64.s32 	%rd52, %r119;
	add.s64 	%rd53, %rd52, %rd4;
	shl.b64 	%rd54, %rd53, 2;
	add.s64 	%rd5, %rd3, %rd54;
	or.pred  	%p65, %p64, %p63;
	@%p65 bra 	$L__BB1_45;
	st.global.f32 	[%rd5+4], %f1369;
$L__BB1_45:
	setp.ge.s32 	%p66, %r43, %r46;
	setp.ge.s32 	%p67, %r40, %r47;
	mul.lo.s32 	%r120, %r40, %r46;
	cvt.s64.s32 	%rd55, %r120;
	add.s64 	%rd56, %rd55, %rd4;
	shl.b64 	%rd57, %rd56, 2;
	add.s64 	%rd6, %rd3, %rd57;
	or.pred  	%p68, %p66, %p67;
	@%p68 bra 	$L__BB1_47;
	st.global.f32 	[%rd6+4], %f1365;
$L__BB1_47:
	setp.ge.s32 	%p69, %r43, %r46;
	setp.ge.s32 	%p70, %r41, %r47;
	mul.lo.s32 	%r121, %r41, %r46;
	cvt.s64.s32 	%rd58, %r121;
	add.s64 	%rd59, %rd58, %rd4;
	shl.b64 	%rd60, %rd59, 2;
	add.s64 	%rd7, %rd3, %rd60;
	or.pred  	%p71, %p69, %p70;
	@%p71 bra 	$L__BB1_49;
	st.global.f32 	[%rd7+4], %f1372;
$L__BB1_49:
	setp.ge.s32 	%p72, %r43, %r46;
	setp.ge.s32 	%p73, %r42, %r47;
	mul.lo.s32 	%r122, %r42, %r46;
	cvt.s64.s32 	%rd61, %r122;
	add.s64 	%rd62, %rd61, %rd4;
	shl.b64 	%rd63, %rd62, 2;
	add.s64 	%rd8, %rd3, %rd63;
	or.pred  	%p74, %p72, %p73;
	@%p74 bra 	$L__BB1_51;
	st.global.f32 	[%rd8+4], %f1376;
$L__BB1_51:
	setp.ge.s32 	%p75, %r114, %r47;
	add.s32 	%r44, %r33, 2;
	setp.ge.s32 	%p76, %r44, %r46;
	or.pred  	%p77, %p76, %p75;
	@%p77 bra 	$L__BB1_53;
	st.global.f32 	[%rd5+8], %f1368;
$L__BB1_53:
	setp.ge.s32 	%p78, %r44, %r46;
	setp.ge.s32 	%p79, %r40, %r47;
	or.pred  	%p80, %p78, %p79;
	@%p80 bra 	$L__BB1_55;
	st.global.f32 	[%rd6+8], %f1364;
$L__BB1_55:
	setp.ge.s32 	%p81, %r44, %r46;
	setp.ge.s32 	%p82, %r41, %r47;
	or.pred  	%p83, %p81, %p82;
	@%p83 bra 	$L__BB1_57;
	st.global.f32 	[%rd7+8], %f1373;
$L__BB1_57:
	setp.ge.s32 	%p84, %r44, %r46;
	setp.ge.s32 	%p85, %r42, %r47;
	or.pred  	%p86, %p84, %p85;
	@%p86 bra 	$L__BB1_59;
	st.global.f32 	[%rd8+8], %f1377;
$L__BB1_59:
	setp.ge.s32 	%p87, %r114, %r47;
	add.s32 	%r45, %r33, 3;
	setp.ge.s32 	%p88, %r45, %r46;
	or.pred  	%p89, %p88, %p87;
	@%p89 bra 	$L__BB1_61;
	st.global.f32 	[%rd5+12], %f1367;
$L__BB1_61:
	setp.ge.s32 	%p90, %r45, %r46;
	setp.ge.s32 	%p91, %r40, %r47;
	or.pred  	%p92, %p90, %p91;
	@%p92 bra 	$L__BB1_63;
	st.global.f32 	[%rd6+12], %f1363;
$L__BB1_63:
	setp.ge.s32 	%p93, %r45, %r46;
	setp.ge.s32 	%p94, %r41, %r47;
	or.pred  	%p95, %p93, %p94;
	@%p95 bra 	$L__BB1_65;
	st.global.f32 	[%rd7+12], %f1374;
$L__BB1_65:
	setp.ge.s32 	%p96, %r45, %r46;
	setp.ge.s32 	%p97, %r42, %r47;
	or.pred  	%p98, %p96, %p97;
	@%p98 bra 	$L__BB1_67;
	st.global.f32 	[%rd8+12], %f1378;
$L__BB1_67:
	ret;

}
	// .globl	tropical_maxmul_f32_nn
.visible .entry tropical_maxmul_f32_nn(
	.param .u64 .ptr .align 1 tropical_maxmul_f32_nn_param_0,
	.param .u64 .ptr .align 1 tropical_maxmul_f32_nn_param_1,
	.param .u64 .ptr .align 1 tropical_maxmul_f32_nn_param_2,
	.param .u32 tropical_maxmul_f32_nn_param_3,
	.param .u32 tropical_maxmul_f32_nn_param_4,
	.param .u32 tropical_maxmul_f32_nn_param_5
)
{
	.reg .pred 	%p<99>;
	.reg .b32 	%r<127>;
	.reg .b32 	%f<1411>;
	.reg .b64 	%rd<64>;
	// demoted variable
	.shared .align 4 .b8 _ZZ22tropical_maxmul_f32_nnE2As[8192];
	// demoted variable
	.shared .align 4 .b8 _ZZ22tropical_maxmul_f32_nnE2Bs[8192];
	ld.param.u64 	%rd9, [tropical_maxmul_f32_nn_param_0];
	ld.param.u64 	%rd10, [tropical_maxmul_f32_nn_param_1];
	ld.param.u64 	%rd11, [tropical_maxmul_f32_nn_param_2];
	ld.param.u32 	%r46, [tropical_maxmul_f32_nn_param_3];
	ld.param.u32 	%r47, [tropical_maxmul_f32_nn_param_4];
	ld.param.u32 	%r48, [tropical_maxmul_f32_nn_param_5];
	cvta.to.global.u64 	%rd1, %rd9;
	cvta.to.global.u64 	%rd2, %rd10;
	cvta.to.global.u64 	%rd3, %rd11;
	add.s32 	%r49, %r46, 63;
	shr.s32 	%r50, %r49, 31;
	shr.u32 	%r51, %r50, 26;
	add.s32 	%r52, %r49, %r51;
	shr.s32 	%r53, %r52, 6;
	mov.u32 	%r54, %ctaid.x;
	div.u32 	%r2, %r54, %r53;
	mul.lo.s32 	%r55, %r2, %r53;
	sub.s32 	%r1, %r54, %r55;
	mov.u32 	%r3, %tid.y;
	shl.b32 	%r56, %r3, 4;
	mov.u32 	%r4, %tid.x;
	add.s32 	%r5, %r56, %r4;
	shr.u32 	%r6, %r5, 6;
	and.b32  	%r7, %r5, 31;
	setp.lt.s32 	%p1, %r48, 1;
	mov.f32 	%f1363, 0f00000000;
	mov.f32 	%f1364, %f1363;
	mov.f32 	%f1365, %f1363;
	mov.f32 	%f1366, %f1363;
	mov.f32 	%f1367, %f1363;
	mov.f32 	%f1368, %f1363;
	mov.f32 	%f1369, %f1363;
	mov.f32 	%f1370, %f1363;
	mov.f32 	%f1371, %f1363;
	mov.f32 	%f1372, %f1363;
	mov.f32 	%f1373, %f1363;
	mov.f32 	%f1374, %f1363;
	mov.f32 	%f1375, %f1363;
	mov.f32 	%f1376, %f1363;
	mov.f32 	%f1377, %f1363;
	mov.f32 	%f1378, %f1363;
	@%p1 bra 	$L__BB2_35;
	shr.u32 	%r59, %r5, 5;
	and.b32  	%r60, %r5, 63;
	shl.b32 	%r61, %r1, 6;
	or.b32  	%r8, %r61, %r60;
	shl.b32 	%r62, %r2, 6;
	add.s32 	%r9, %r62, %r59;
	shl.b32 	%r63, %r5, 2;
	mov.u32 	%r64, _ZZ22tropical_maxmul_f32_nnE2As;
	add.s32 	%r10, %r64, %r63;
	mul.lo.s32 	%r11, %r9, %r48;
	and.b32  	%r65, %r5, 32736;
	or.b32  	%r66, %r65, %r7;
	shl.b32 	%r67, %r66, 2;
	mov.u32 	%r68, _ZZ22tropical_maxmul_f32_nnE2Bs;
	add.s32 	%r12, %r68, %r67;
	shl.b32 	%r69, %r48, 3;
	add.s32 	%r13, %r11, %r69;
	add.s32 	%r14, %r9, 16;
	shl.b32 	%r70, %r48, 4;
	add.s32 	%r15, %r70, %r11;
	add.s32 	%r16, %r9, 24;
	add.s32 	%r17, %r15, %r69;
	add.s32 	%r18, %r9, 32;
	shl.b32 	%r71, %r48, 5;
	add.s32 	%r19, %r71, %r11;
	add.s32 	%r20, %r9, 40;
	add.s32 	%r21, %r19, %r69;
	add.s32 	%r22, %r70, %r19;
	add.s32 	%r23, %r9, 56;
	add.s32 	%r24, %r22, %r69;
	shl.b32 	%r72, %r4, 4;
	add.s32 	%r25, %r64, %r72;
	shl.b32 	%r73, %r3, 9;
	add.s32 	%r26, %r68, %r73;
	add.s32 	%r125, %r6, 16;
	mov.b32 	%r126, 0;
	mov.f32 	%f1363, 0f00000000;
	mov.b32 	%r123, 16;
	add.s32 	%r99, %r9, 8;
	add.s32 	%r106, %r9, 48;
	mov.u32 	%r124, %r7;
$L__BB2_2:
	setp.lt.s32 	%p2, %r8, %r46;
	add.s32 	%r32, %r6, %r126;
	add.s32 	%r74, %r125, -16;
	setp.lt.s32 	%p3, %r74, %r48;
	and.pred  	%p4, %p2, %p3;
	mov.f32 	%f1395, 0f00000000;
	@%p4 bra 	$L__BB2_3;
	bra.uni 	$L__BB2_4;
$L__BB2_3:
	mad.lo.s32 	%r75, %r32, %r46, %r8;
	mul.wide.s32 	%rd12, %r75, 4;
	add.s64 	%rd13, %rd1, %rd12;
	ld.global.nc.f32 	%f1395, [%rd13];
$L__BB2_4:
	setp.ge.s32 	%p5, %r8, %r46;
	st.shared.f32 	[%r10], %f1395;
	add.s32 	%r76, %r125, -12;
	setp.ge.s32 	%p6, %r76, %r48;
	mov.f32 	%f1396, 0f00000000;
	or.pred  	%p7, %p5, %p6;
	@%p7 bra 	$L__BB2_6;
	add.s32 	%r77, %r32, 4;
	mad.lo.s32 	%r78, %r77, %r46, %r8;
	mul.wide.s32 	%rd14, %r78, 4;
	add.s64 	%rd15, %rd1, %rd14;
	ld.global.nc.f32 	%f1396, [%rd15];
$L__BB2_6:
	st.shared.f32 	[%r10+1024], %f1396;
	add.s32 	%r79, %r125, -8;
	setp.ge.s32 	%p9, %r79, %r48;
	mov.f32 	%f1397, 0f00000000;
	or.pred  	%p10, %p5, %p9;
	@%p10 bra 	$L__BB2_8;
	add.s32 	%r80, %r32, 8;
	mad.lo.s32 	%r81, %r80, %r46, %r8;
	mul.wide.s32 	%rd16, %r81, 4;
	add.s64 	%rd17, %rd1, %rd16;
	ld.global.nc.f32 	%f1397, [%rd17];
$L__BB2_8:
	st.shared.f32 	[%r10+2048], %f1397;
	add.s32 	%r82, %r125, -4;
	setp.ge.s32 	%p12, %r82, %r48;
	mov.f32 	%f1398, 0f00000000;
	or.pred  	%p13, %p5, %p12;
	@%p13 bra 	$L__BB2_10;
	add.s32 	%r83, %r32, 12;
	mad.lo.s32 	%r84, %r83, %r46, %r8;
	mul.wide.s32 	%rd18, %r84, 4;
	add.s64 	%rd19, %rd1, %rd18;
	ld.global.nc.f32 	%f1398, [%rd19];
$L__BB2_10:
	st.shared.f32 	[%r10+3072], %f1398;
	setp.ge.s32 	%p15, %r125, %r48;
	mov.f32 	%f1399, 0f00000000;
	or.pred  	%p16, %p5, %p15;
	@%p16 bra 	$L__BB2_12;
	add.s32 	%r85, %r32, 16;
	mad.lo.s32 	%r86, %r85, %r46, %r8;
	mul.wide.s32 	%rd20, %r86, 4;
	add.s64 	%rd21, %rd1, %rd20;
	ld.global.nc.f32 	%f1399, [%rd21];
$L__BB2_12:
	st.shared.f32 	[%r10+4096], %f1399;
	add.s32 	%r87, %r125, 4;
	setp.ge.s32 	%p18, %r87, %r48;
	mov.f32 	%f1400, 0f00000000;
	or.pred  	%p19, %p5, %p18;
	@%p19 bra 	$L__BB2_14;
	add.s32 	%r88, %r32, 20;
	mad.lo.s32 	%r89, %r88, %r46, %r8;
	mul.wide.s32 	%rd22, %r89, 4;
	add.s64 	%rd23, %rd1, %rd22;
	ld.global.nc.f32 	%f1400, [%rd23];
$L__BB2_14:
	st.shared.f32 	[%r10+5120], %f1400;
	add.s32 	%r90, %r125, 8;
	setp.ge.s32 	%p21, %r90, %r48;
	mov.f32 	%f1401, 0f00000000;
	or.pred  	%p22, %p5, %p21;
	@%p22 bra 	$L__BB2_16;
	add.s32 	%r91, %r32, 24;
	mad.lo.s32 	%r92, %r91, %r46, %r8;
	mul.wide.s32 	%rd24, %r92, 4;
	add.s64 	%rd25, %rd1, %rd24;
	ld.global.nc.f32 	%f1401, [%rd25];
$L__BB2_16:
	st.shared.f32 	[%r10+6144], %f1401;
	add.s32 	%r93, %r125, 12;
	setp.ge.s32 	%p24, %r93, %r48;
	mov.f32 	%f1402, 0f00000000;
	or.pred  	%p25, %p5, %p24;
	@%p25 bra 	$L__BB2_18;
	add.s32 	%r94, %r32, 28;
	mad.lo.s32 	%r95, %r94, %r46, %r8;
	mul.wide.s32 	%rd26, %r95, 4;
	add.s64 	%rd27, %rd1, %rd26;
	ld.global.nc.f32 	%f1402, [%rd27];
$L__BB2_18:
	setp.ge.s32 	%p26, %r9, %r47;
	st.shared.f32 	[%r10+7168], %f1402;
	add.s32 	%r35, %r126, %r7;
	setp.ge.s32 	%p27, %r124, %r48;
	mov.f32 	%f1403, 0f00000000;
	or.pred  	%p28, %p27, %p26;
	@%p28 bra 	$L__BB2_20;
	add.s32 	%r97, %r11, %r35;
	mul.wide.u32 	%rd28, %r97, 4;
	add.s64 	%rd29, %rd2, %rd28;
	ld.global.nc.f32 	%f1403, [%rd29];
$L__BB2_20:
	setp.ge.s32 	%p30, %r99, %r47;
	st.shared.f32 	[%r12], %f1403;
	mov.f32 	%f1404, 0f00000000;
	or.pred  	%p31, %p27, %p30;
	@%p31 bra 	$L__BB2_22;
	add.s32 	%r100, %r13, %r35;
	mul.wide.s32 	%rd30, %r100, 4;
	add.s64 	%rd31, %rd2, %rd30;
	ld.global.nc.f32 	%f1404, [%rd31];
$L__BB2_22:
	setp.ge.s32 	%p33, %r14, %r47;
	st.shared.f32 	[%r12+1024], %f1404;
	mov.f32 	%f1405, 0f00000000;
	or.pred  	%p34, %p27, %p33;
	@%p34 bra 	$L__BB2_24;
	add.s32 	%r101, %r15, %r35;
	mul.wide.s32 	%rd32, %r101, 4;
	add.s64 	%rd33, %rd2, %rd32;
	ld.global.nc.f32 	%f1405, [%rd33];
$L__BB2_24:
	setp.ge.s32 	%p36, %r16, %r47;
	st.shared.f32 	[%r12+2048], %f1405;
	mov.f32 	%f1406, 0f00000000;
	or.pred  	%p37, %p27, %p36;
	@%p37 bra 	$L__BB2_26;
	add.s32 	%r102, %r17, %r35;
	mul.wide.s32 	%rd34, %r102, 4;
	add.s64 	%rd35, %rd2, %rd34;
	ld.global.nc.f32 	%f1406, [%rd35];
$L__BB2_26:
	setp.ge.s32 	%p39, %r18, %r47;
	st.shared.f32 	[%r12+3072], %f1406;
	mov.f32 	%f1407, 0f00000000;
	or.pred  	%p40, %p27, %p39;
	@%p40 bra 	$L__BB2_28;
	add.s32 	%r103, %r19, %r35;
	mul.wide.s32 	%rd36, %r103, 4;
	add.s64 	%rd37, %rd2, %rd36;
	ld.global.nc.f32 	%f1407, [%rd37];
$L__BB2_28:
	setp.ge.s32 	%p42, %r20, %r47;
	st.shared.f32 	[%r12+4096], %f1407;
	mov.f32 	%f1408, 0f00000000;
	or.pred  	%p43, %p27, %p42;
	@%p43 bra 	$L__BB2_30;
	add.s32 	%r104, %r21, %r35;
	mul.wide.s32 	%rd38, %r104, 4;
	add.s64 	%rd39, %rd2, %rd38;
	ld.global.nc.f32 	%f1408, [%rd39];
$L__BB2_30:
	setp.ge.s32 	%p45, %r106, %r47;
	st.shared.f32 	[%r12+5120], %f1408;
	mov.f32 	%f1409, 0f00000000;
	or.pred  	%p46, %p27, %p45;
	@%p46 bra 	$L__BB2_32;
	add.s32 	%r107, %r22, %r35;
	mul.wide.s32 	%rd40, %r107, 4;
	add.s64 	%rd41, %rd2, %rd40;
	ld.global.nc.f32 	%f1409, [%rd41];
$L__BB2_32:
	setp.ge.s32 	%p48, %r23, %r47;
	st.shared.f32 	[%r12+6144], %f1409;
	mov.f32 	%f1410, 0f00000000;
	or.pred  	%p49, %p27, %p48;
	@%p49 bra 	$L__BB2_34;
	add.s32 	%r108, %r24, %r35;
	mul.wide.s32 	%rd42, %r108, 4;
	add.s64 	%rd43, %rd2, %rd42;
	ld.global.nc.f32 	%f1410, [%rd43];
$L__BB2_34:
	st.shared.f32 	[%r12+7168], %f1410;
	bar.sync 	0;
	ld.shared.f32 	%f99, [%r25];
	ld.shared.f32 	%f100, [%r25+4];
	ld.shared.f32 	%f101, [%r25+8];
	ld.shared.f32 	%f102, [%r25+12];
	ld.shared.f32 	%f103, [%r26];
	ld.shared.f32 	%f104, [%r26+128];
	ld.shared.f32 	%f105, [%r26+256];
	ld.shared.f32 	%f106, [%r26+384];
	mul.f32 	%f107, %f99, %f103;
	max.f32 	%f108, %f1370, %f107;
	mul.f32 	%f109, %f99, %f104;
	max.f32 	%f110, %f1366, %f109;
	mul.f32 	%f111, %f99, %f105;
	max.f32 	%f112, %f1371, %f111;
	mul.f32 	%f113, %f99, %f106;
	max.f32 	%f114, %f1375, %f113;
	mul.f32 	%f115, %f100, %f103;
	max.f32 	%f116, %f1369, %f115;
	mul.f32 	%f117, %f100, %f104;
	max.f32 	%f118, %f1365, %f117;
	mul.f32 	%f119, %f100, %f105;
	max.f32 	%f120, %f1372, %f119;
	mul.f32 	%f121, %f100, %f106;
	max.f32 	%f122, %f1376, %f121;
	mul.f32 	%f123, %f101, %f103;
	max.f32 	%f124, %f1368, %f123;
	mul.f32 	%f125, %f101, %f104;
	max.f32 	%f126, %f1364, %f125;
	mul.f32 	%f127, %f101, %f105;
	max.f32 	%f128, %f1373, %f127;
	mul.f32 	%f129, %f101, %f106;
	max.f32 	%f130, %f1377, %f129;
	mul.f32 	%f131, %f102, %f103;
	max.f32 	%f132, %f1367, %f131;
	mul.f32 	%f133, %f102, %f104;
	max.f32 	%f134, %f1363, %f133;
	mul.f32 	%f135, %f102, %f105;
	max.f32 	%f136, %f1374, %f135;
	mul.f32 	%f137, %f102, %f106;
	max.f32 	%f138, %f1378, %f137;
	ld.shared.f32 	%f139, [%r25+256];
	ld.shared.f32 	%f140, [%r25+260];
	ld.shared.f32 	%f141, [%r25+264];
	ld.shared.f32 	%f142, [%r25+268];
	ld.shared.f32 	%f143, [%r26+4];
	ld.shared.f32 	%f144, [%r26+132];
	ld.shared.f32 	%f145, [%r26+260];
	ld.shared.f32 	%f146, [%r26+388];
	mul.f32 	%f147, %f139, %f143;
	max.f32 	%f148, %f108, %f147;
	mul.f32 	%f149, %f139, %f144;
	max.f32 	%f150, %f110, %f149;
	mul.f32 	%f151, %f139, %f145;
	max.f32 	%f152, %f112, %f151;
	mul.f32 	%f153, %f139, %f146;
	max.f32 	%f154, %f114, %f153;
	mul.f32 	%f155, %f140, %f143;
	max.f32 	%f156, %f116, %f155;
	mul.f32 	%f157, %f140, %f144;
	max.f32 	%f158, %f118, %f157;
	mul.f32 	%f159, %f140, %f145;
	max.f32 	%f160, %f120, %f159;
	mul.f32 	%f161, %f140, %f146;
	max.f32 	%f162, %f122, %f161;
	mul.f32 	%f163, %f141, %f143;
	max.f32 	%f164, %f124, %f163;
	mul.f32 	%f165, %f141, %f144;
	max.f32 	%f166, %f126, %f165;
	mul.f32 	%f167, %f141, %f145;
	max.f32 	%f168, %f128, %f167;
	mul.f32 	%f169, %f141, %f146;
	max.f32 	%f170, %f130, %f169;
	mul.f32 	%f171, %f142, %f143;
	max.f32 	%f172, %f132, %f171;
	mul.f32 	%f173, %f142, %f144;
	max.f32 	%f174, %f134, %f173;
	mul.f32 	%f175, %f142, %f145;
	max.f32 	%f176, %f136, %f175;
	mul.f32 	%f177, %f142, %f146;
	max.f32 	%f178, %f138, %f177;
	ld.shared.f32 	%f179, [%r25+512];
	ld.shared.f32 	%f180, [%r25+516];
	ld.shared.f32 	%f181, [%r25+520];
	ld.shared.f32 	%f182, [%r25+524];
	ld.shared.f32 	%f183, [%r26+8];
	ld.shared.f32 	%f184, [%r26+136];
	ld.shared.f32 	%f185, [%r26+264];
	ld.shared.f32 	%f186, [%r26+392];
	mul.f32 	%f187, %f179, %f183;
	max.f32 	%f188, %f148, %f187;
	mul.f32 	%f189, %f179, %f184;
	max.f32 	%f190, %f150, %f189;
	mul.f32 	%f191, %f179, %f185;
	max.f32 	%f192, %f152, %f191;
	mul.f32 	%f193, %f179, %f186;
	max.f32 	%f194, %f154, %f193;
	mul.f32 	%f195, %f180, %f183;
	max.f32 	%f196, %f156, %f195;
	mul.f32 	%f197, %f180, %f184;
	max.f32 	%f198, %f158, %f197;
	mul.f32 	%f199, %f180, %f185;
	max.f32 	%f200, %f160, %f199;
	mul.f32 	%f201, %f180, %f186;
	max.f32 	%f202, %f162, %f201;
	mul.f32 	%f203, %f181, %f183;
	max.f32 	%f204, %f164, %f203;
	mul.f32 	%f205, %f181, %f184;
	max.f32 	%f206, %f166, %f205;
	mul.f32 	%f207, %f181, %f185;
	max.f32 	%f208, %f168, %f207;
	mul.f32 	%f209, %f181, %f186;
	max.f32 	%f210, %f170, %f209;
	mul.f32 	%f211, %f182, %f183;
	max.f32 	%f212, %f172, %f211;
	mul.f32 	%f213, %f182, %f184;
	max.f32 	%f214, %f174, %f213;
	mul.f32 	%f215, %f182, %f185;
	max.f32 	%f216, %f176, %f215;
	mul.f32 	%f217, %f182, %f186;
	max.f32 	%f218, %f178, %f217;
	ld.shared.f32 	%f219, [%r25+768];
	ld.shared.f32 	%f220, [%r25+772];
	ld.shared.f32 	%f221, [%r25+776];
	ld.shared.f32 	%f222, [%r25+780];
	ld.shared.f32 	%f223, [%r26+12];
	ld.shared.f32 	%f224, [%r26+140];
	ld.shared.f32 	%f225, [%r26+268];
	ld.shared.f32 	%f226, [%r26+396];
	mul.f32 	%f227, %f219, %f223;
	max.f32 	%f228, %f188, %f227;
	mul.f32 	%f229, %f219, %f224;
	max.f32 	%f230, %f190, %f229;
	mul.f32 	%f231, %f219, %f225;
	max.f32 	%f232, %f192, %f231;
	mul.f32 	%f233, %f219, %f226;
	max.f32 	%f234, %f194, %f233;
	mul.f32 	%f235, %f220, %f223;
	max.f32 	%f236, %f196, %f235;
	mul.f32 	%f237, %f220, %f224;
	max.f32 	%f238, %f198, %f237;
	mul.f32 	%f239, %f220, %f225;
	max.f32 	%f240, %f200, %f239;
	mul.f32 	%f241, %f220, %f226;
	max.f32 	%f242, %f202, %f241;
	mul.f32 	%f243, %f221, %f223;
	max.f32 	%f244, %f204, %f243;
	mul.f32 	%f245, %f221, %f224;
	max.f32 	%f246, %f206, %f245;
	mul.f32 	%f247, %f221, %f225;
	max.f32 	%f248, %f208, %f247;
	mul.f32 	%f249, %f221, %f226;
	max.f32 	%f250, %f210, %f249;
	mul.f32 	%f251, %f222, %f223;
	max.f32 	%f252, %f212, %f251;
	mul.f32 	%f253, %f222, %f224;
	max.f32 	%f254, %f214, %f253;
	mul.f32 	%f255, %f222, %f225;
	max.f32 	%f256, %f216, %f255;
	mul.f32 	%f257, %f222, %f226;
	max.f32 	%f258, %f218, %f257;
	ld.shared.f32 	%f259, [%r25+1024];
	ld.shared.f32 	%f260, [%r25+1028];
	ld.shared.f32 	%f261, [%r25+1032];
	ld.shared.f32 	%f262, [%r25+1036];
	ld.shared.f32 	%f263, [%r26+16];
	ld.shared.f32 	%f264, [%r26+144];
	ld.shared.f32 	%f265, [%r26+272];
	ld.shared.f32 	%f266, [%r26+400];
	mul.f32 	%f267, %f259, %f263;
	max.f32 	%f268, %f228, %f267;
	mul.f32 	%f269, %f259, %f264;
	max.f32 	%f270, %f230, %f269;
	mul.f32 	%f271, %f259, %f265;
	max.f32 	%f272, %f232, %f271;
	mul.f32 	%f273, %f259, %f266;
	max.f32 	%f274, %f234, %f273;
	mul.f32 	%f275, %f260, %f263;
	max.f32 	%f276, %f236, %f275;
	mul.f32 	%f277, %f260, %f264;
	max.f32 	%f278, %f238, %f277;
	mul.f32 	%f279, %f260, %f265;
	max.f32 	%f280, %f240, %f279;
	mul.f32 	%f281, %f260, %f266;
	max.f32 	%f282, %f242, %f281;
	mul.f32 	%f283, %f261, %f263;
	max.f32 	%f284, %f244, %f283;
	mul.f32 	%f285, %f261, %f264;
	max.f32 	%f286, %f246, %f285;
	mul.f32 	%f287, %f261, %f265;
	max.f32 	%f288, %f248, %f287;
	mul.f32 	%f289, %f261, %f266;
	max.f32 	%f290, %f250, %f289;
	mul.f32 	%f291, %f262, %f263;
	max.f32 	%f292, %f252, %f291;
	mul.f32 	%f293, %f262, %f264;
	max.f32 	%f294, %f254, %f293;
	mul.f32 	%f295, %f262, %f265;
	max.f32 	%f296, %f256, %f295;
	mul.f32 	%f297, %f262, %f266;
	max.f32 	%f298, %f258, %f297;
	ld.shared.f32 	%f299, [%r25+1280];
	ld.shared.f32 	%f300, [%r25+1284];
	ld.shared.f32 	%f301, [%r25+1288];
	ld.shared.f32 	%f302, [%r25+1292];
	ld.shared.f32 	%f303, [%r26+20];
	ld.shared.f32 	%f304, [%r26+148];
	ld.shared.f32 	%f305, [%r26+276];
	ld.shared.f32 	%f306, [%r26+404];
	mul.f32 	%f307, %f299, %f303;
	max.f32 	%f308, %f268, %f307;
	mul.f32 	%f309, %f299, %f304;
	max.f32 	%f310, %f270, %f309;
	mul.f32 	%f311, %f299, %f305;
	max.f32 	%f312, %f272, %f311;
	mul.f32 	%f313, %f299, %f306;
	max.f32 	%f314, %f274, %f313;
	mul.f32 	%f315, %f300, %f303;
	max.f32 	%f316, %f276, %f315;
	mul.f32 	%f317, %f300, %f304;
	max.f32 	%f318, %f278, %f317;
	mul.f32 	%f319, %f300, %f305;
	max.f32 	%f320, %f280, %f319;
	mul.f32 	%f321, %f300, %f306;
	max.f32 	%f322, %f282, %f321;
	mul.f32 	%f323, %f301, %f303;
	max.f32 	%f324, %f284, %f323;
	mul.f32 	%f325, %f301, %f304;
	max.f32 	%f326, %f286, %f325;
	mul.f32 	%f327, %f301, %f305;
	max.f32 	%f328, %f288, %f327;
	mul.f32 	%f329, %f301, %f306;
	max.f32 	%f330, %f290, %f329;
	mul.f32 	%f331, %f302, %f303;
	max.f32 	%f332, %f292, %f331;
	mul.f32 	%f333, %f302, %f304;
	max.f32 	%f334, %f294, %f333;
	mul.f32 	%f335, %f302, %f305;
	max.f32 	%f336, %f296, %f335;
	mul.f32 	%f337, %f302, %f306;
	max.f32 	%f338, %f298, %f337;
	ld.shared.f32 	%f339, [%r25+1536];
	ld.shared.f32 	%f340, [%r25+1540];
	ld.shared.f32 	%f341, [%r25+1544];
	ld.shared.f32 	%f342, [%r25+1548];
	ld.shared.f32 	%f343, [%r26+24];
	ld.shared.f32 	%f344, [%r26+152];
	ld.shared.f32 	%f345, [%r26+280];
	ld.shared.f32 	%f346, [%r26+408];
	mul.f32 	%f347, %f339, %f343;
	max.f32 	%f348, %f308, %f347;
	mul.f32 	%f349, %f339, %f344;
	max.f32 	%f350, %f310, %f349;
	mul.f32 	%f351, %f339, %f345;
	max.f32 	%f352, %f312, %f351;
	mul.f32 	%f353, %f339, %f346;
	max.f32 	%f354, %f314, %f353;
	mul.f32 	%f355, %f340, %f343;
	max.f32 	%f356, %f316, %f355;
	mul.f32 	%f357, %f340, %f344;
	max.f32 	%f358, %f318, %f357;
	mul.f32 	%f359, %f340, %f345;
	max.f32 	%f360, %f320, %f359;
	mul.f32 	%f361, %f340, %f346;
	max.f32 	%f362, %f322, %f361;
	mul.f32 	%f363, %f341, %f343;
	max.f32 	%f364, %f324, %f363;
	mul.f32 	%f365, %f341, %f344;
	max.f32 	%f366, %f326, %f365;
	mul.f32 	%f367, %f341, %f345;
	max.f32 	%f368, %f328, %f367;
	mul.f32 	%f369, %f341, %f346;
	max.f32 	%f370, %f330, %f369;
	mul.f32 	%f371, %f342, %f343;
	max.f32 	%f372, %f332, %f371;
	mul.f32 	%f373, %f342, %f344;
	max.f32 	%f374, %f334, %f373;
	mul.f32 	%f375, %f342, %f345;
	max.f32 	%f376, %f336, %f375;
	mul.f32 	%f377, %f342, %f346;
	max.f32 	%f378, %f338, %f377;
	ld.shared.f32 	%f379, [%r25+1792];
	ld.shared.f32 	%f380, [%r25+1796];
	ld.shared.f32 	%f381, [%r25+1800];
	ld.shared.f32 	%f382, [%r25+1804];
	ld.shared.f32 	%f383, [%r26+28];
	ld.shared.f32 	%f384, [%r26+156];
	ld.shared.f32 	%f385, [%r26+284];
	ld.shared.f32 	%f386, [%r26+412];
	mul.f32 	%f387, %f379, %f383;
	max.f32 	%f388, %f348, %f387;
	mul.f32 	%f389, %f379, %f384;
	max.f32 	%f390, %f350, %f389;
	mul.f32 	%f391, %f379, %f385;
	max.f32 	%f392, %f352, %f391;
	mul.f32 	%f393, %f379, %f386;
	max.f32 	%f394, %f354, %f393;
	mul.f32 	%f395, %f380, %f383;
	max.f32 	%f396, %f356, %f395;
	mul.f32 	%f397, %f380, %f384;
	max.f32 	%f398, %f358, %f397;
	mul.f32 	%f399, %f380, %f385;
	max.f32 	%f400, %f360, %f399;
	mul.f32 	%f401, %f380, %f386;
	max.f32 	%f402, %f362, %f401;
	mul.f32 	%f403, %f381, %f383;
	max.f32 	%f404, %f364, %f403;
	mul.f32 	%f405, %f381, %f384;
	max.f32 	%f406, %f366, %f405;
	mul.f32 	%f407, %f381, %f385;
	max.f32 	%f408, %f368, %f407;
	mul.f32 	%f409, %f381, %f386;
	max.f32 	%f410, %f370, %f409;
	mul.f32 	%f411, %f382, %f383;
	max.f32 	%f412, %f372, %f411;
	mul.f32 	%f413, %f382, %f384;
	max.f32 	%f414, %f374, %f413;
	mul.f32 	%f415, %f382, %f385;
	max.f32 	%f416, %f376, %f415;
	mul.f32 	%f417, %f382, %f386;
	max.f32 	%f418, %f378, %f417;
	ld.shared.f32 	%f419, [%r25+2048];
	ld.shared.f32 	%f420, [%r25+2052];
	ld.shared.f32 	%f421, [%r25+2056];
	ld.shared.f32 	%f422, [%r25+2060];
	ld.shared.f32 	%f423, [%r26+32];
	ld.shared.f32 	%f424, [%r26+160];
	ld.shared.f32 	%f425, [%r26+288];
	ld.shared.f32 	%f426, [%r26+416];
	mul.f32 	%f427, %f419, %f423;
	max.f32 	%f428, %f388, %f427;
	mul.f32 	%f429, %f419, %f424;
	max.f32 	%f430, %f390, %f429;
	mul.f32 	%f431, %f419, %f425;
	max.f32 	%f432, %f392, %f431;
	mul.f32 	%f433, %f419, %f426;
	max.f32 	%f434, %f394, %f433;
	mul.f32 	%f435, %f420, %f423;
	max.f32 	%f436, %f396, %f435;
	mul.f32 	%f437, %f420, %f424;
	max.f32 	%f438, %f398, %f437;
	mul.f32 	%f439, %f420, %f425;
	max.f32 	%f440, %f400, %f439;
	mul.f32 	%f441, %f420, %f426;
	max.f32 	%f442, %f402, %f441;
	mul.f32 	%f443, %f421, %f423;
	max.f32 	%f444, %f404, %f443;
	mul.f32 	%f445, %f421, %f424;
	max.f32 	%f446, %f406, %f445;
	mul.f32 	%f447, %f421, %f425;
	max.f32 	%f448, %f408, %f447;
	mul.f32 	%f449, %f421, %f426;
	max.f32 	%f450, %f410, %f449;
	mul.f32 	%f451, %f422, %f423;
	max.f32 	%f452, %f412, %f451;
	mul.f32 	%f453, %f422, %f424;
	max.f32 	%f454, %f414, %f453;
	mul.f32 	%f455, %f422, %f425;
	max.f32 	%f456, %f416, %f455;
	mul.f32 	%f457, %f422, %f426;
	max.f32 	%f458, %f418, %f457;
	ld.shared.f32 	%f459, [%r25+2304];
	ld.shared.f32 	%f460, [%r25+2308];
	ld.shared.f32 	%f461, [%r25+2312];
	ld.shared.f32 	%f462, [%r25+2316];
	ld.shared.f32 	%f463, [%r26+36];
	ld.shared.f32 	%f464, [%r26+164];
	ld.shared.f32 	%f465, [%r26+292];
	ld.shared.f32 	%f466, [%r26+420];
	mul.f32 	%f467, %f459, %f463;
	max.f32 	%f468, %f428, %f467;
	mul.f32 	%f469, %f459, %f464;
	max.f32 	%f470, %f430, %f469;
	mul.f32 	%f471, %f459, %f465;
	max.f32 	%f472, %f432, %f471;
	mul.f32 	%f473, %f459, %f466;
	max.f32 	%f474, %f434, %f473;
	mul.f32 	%f475, %f460, %f463;
	max.f32 	%f476, %f436, %f475;
	mul.f32 	%f477, %f460, %f464;
	max.f32 	%f478, %f438, %f477;
	mul.f32 	%f479, %f460, %f465;
	max.f32 	%f480, %f440, %f479;
	mul.f32 	%f481, %f460, %f466;
	max.f32 	%f482, %f442, %f481;
	mul.f32 	%f483, %f461, %f463;
	max.f32 	%f484, %f444, %f483;
	mul.f32 	%f485, %f461, %f464;
	max.f32 	%f486, %f446, %f485;
	mul.f32 	%f487, %f461, %f465;
	max.f32 	%f488, %f448, %f487;
	mul.f32 	%f489, %f461, %f466;
	max.f32 	%f490, %f450, %f489;
	mul.f32 	%f491, %f462, %f463;
	max.f32 	%f492, %f452, %f491;
	mul.f32 	%f493, %f462, %f464;
	max.f32 	%f494, %f454, %f493;
	mul.f32 	%f495, %f462, %f465;
	max.f32 	%f496, %f456, %f495;
	mul.f32 	%f497, %f462, %f466;
	max.f32 	%f498, %f458, %f497;
	ld.shared.f32 	%f499, [%r25+2560];
	ld.shared.f32 	%f500, [%r25+2564];
	ld.shared.f32 	%f501, [%r25+2568];
	ld.shared.f32 	%f502, [%r25+2572];
	ld.shared.f32 	%f503, [%r26+40];
	ld.shared.f32 	%f504, [%r26+168];
	ld.shared.f32 	%f505, [%r26+296];
	ld.shared.f32 	%f506, [%r26+424];
	mul.f32 	%f507, %f499, %f503;
	max.f32 	%f508, %f468, %f507;
	mul.f32 	%f509, %f499, %f504;
	max.f32 	%f510, %f470, %f509;
	mul.f32 	%f511, %f499, %f505;
	max.f32 	%f512, %f472, %f511;
	mul.f32 	%f513, %f499, %f506;
	max.f32 	%f514, %f474, %f513;
	mul.f32 	%f515, %f500, %f503;
	max.f32 	%f516, %f476, %f515;
	mul.f32 	%f517, %f500, %f504;
	max.f32 	%f518, %f478, %f517;
	mul.f32 	%f519, %f500, %f505;
	max.f32 	%f520, %f480, %f519;
	mul.f32 	%f521, %f500, %f506;
	max.f32 	%f522, %f482, %f521;
	mul.f32 	%f523, %f501, %f503;
	max.f32 	%f524, %f484, %f523;
	mul.f32 	%f525, %f501, %f504;
	max.f32 	%f526, %f486, %f525;
	mul.f32 	%f527, %f501, %f505;
	max.f32 	%f528, %f488, %f527;
	mul.f32 	%f529, %f501, %f506;
	max.f32 	%f530, %f490, %f529;
	mul.f32 	%f531, %f502, %f503;
	max.f32 	%f532, %f492, %f531;
	mul.f32 	%f533, %f502, %f504;
	max.f32 	%f534, %f494, %f533;
	mul.f32 	%f535, %f502, %f505;
	max.f32 	%f536, %f496, %f535;
	mul.f32 	%f537, %f502, %f506;
	max.f32 	%f538, %f498, %f537;
	ld.shared.f32 	%f539, [%r25+2816];
	ld.shared.f32 	%f540, [%r25+2820];
	ld.shared.f32 	%f541, [%r25+2824];
	ld.shared.f32 	%f542, [%r25+2828];
	ld.shared.f32 	%f543, [%r26+44];
	ld.shared.f32 	%f544, [%r26+172];
	ld.shared.f32 	%f545, [%r26+300];
	ld.shared.f32 	%f546, [%r26+428];
	mul.f32 	%f547, %f539, %f543;
	max.f32 	%f548, %f508, %f547;
	mul.f32 	%f549, %f539, %f544;
	max.f32 	%f550, %f510, %f549;
	mul.f32 	%f551, %f539, %f545;
	max.f32 	%f552, %f512, %f551;
	mul.f32 	%f553, %f539, %f546;
	max.f32 	%f554, %f514, %f553;
	mul.f32 	%f555, %f540, %f543;
	max.f32 	%f556, %f516, %f555;
	mul.f32 	%f557, %f540, %f544;
	max.f32 	%f558, %f518, %f557;
	mul.f32 	%f559, %f540, %f545;
	max.f32 	%f560, %f520, %f559;
	mul.f32 	%f561, %f540, %f546;
	max.f32 	%f562, %f522, %f561;
	mul.f32 	%f563, %f541, %f543;
	max.f32 	%f564, %f524, %f563;
	mul.f32 	%f565, %f541, %f544;
	max.f32 	%f566, %f526, %f565;
	mul.f32 	%f567, %f541, %f545;
	max.f32 	%f568, %f528, %f567;
	mul.f32 	%f569, %f541, %f546;
	max.f32 	%f570, %f530, %f569;
	mul.f32 	%f571, %f542, %f543;
	max.f32 	%f572, %f532, %f571;
	mul.f32 	%f573, %f542, %f544;
	max.f32 	%f574, %f534, %f573;
	mul.f32 	%f575, %f542, %f545;
	max.f32 	%f576, %f536, %f575;
	mul.f32 	%f577, %f542, %f546;
	max.f32 	%f578, %f538, %f577;
	ld.shared.f32 	%f579, [%r25+3072];
	ld.shared.f32 	%f580, [%r25+3076];
	ld.shared.f32 	%f581, [%r25+3080];
	ld.shared.f32 	%f582, [%r25+3084];
	ld.shared.f32 	%f583, [%r26+48];
	ld.shared.f32 	%f584, [%r26+176];
	ld.shared.f32 	%f585, [%r26+304];
	ld.shared.f32 	%f586, [%r26+432];
	mul.f32 	%f587, %f579, %f583;
	max.f32 	%f588, %f548, %f587;
	mul.f32 	%f589, %f579, %f584;
	max.f32 	%f590, %f550, %f589;
	mul.f32 	%f591, %f579, %f585;
	max.f32 	%f592, %f552, %f591;
	mul.f32 	%f593, %f579, %f586;
	max.f32 	%f594, %f554, %f593;
	mul.f32 	%f595, %f580, %f583;
	max.f32 	%f596, %f556, %f595;
	mul.f32 	%f597, %f580, %f584;
	max.f32 	%f598, %f558, %f597;
	mul.f32 	%f599, %f580, %f585;
	max.f32 	%f600, %f560, %f599;
	mul.f32 	%f601, %f580, %f586;
	max.f32 	%f602, %f562, %f601;
	mul.f32 	%f603, %f581, %f583;
	max.f32 	%f604, %f564, %f603;
	mul.f32 	%f605, %f581, %f584;
	max.f32 	%f606, %f566, %f605;
	mul.f32 	%f607, %f581, %f585;
	max.f32 	%f608, %f568, %f607;
	mul.f32 	%f609, %f581, %f586;
	max.f32 	%f610, %f570, %f609;
	mul.f32 	%f611, %f582, %f583;
	max.f32 	%f612, %f572, %f611;
	mul.f32 	%f613, %f582, %f584;
	max.f32 	%f614, %f574, %f613;
	mul.f32 	%f615, %f582, %f585;
	max.f32 	%f616, %f576, %f615;
	mul.f32 	%f617, %f582, %f586;
	max.f32 	%f618, %f578, %f617;
	ld.shared.f32 	%f619, [%r25+3328];
	ld.shared.f32 	%f620, [%r25+3332];
	ld.shared.f32 	%f621, [%r25+3336];
	ld.shared.f32 	%f622, [%r25+3340];
	ld.shared.f32 	%f623, [%r26+52];
	ld.shared.f32 	%f624, [%r26+180];
	ld.shared.f32 	%f625, [%r26+308];
	ld.shared.f32 	%f626, [%r26+436];
	mul.f32 	%f627, %f619, %f623;
	max.f32 	%f628, %f588, %f627;
	mul.f32 	%f629, %f619, %f624;
	max.f32 	%f630, %f590, %f629;
	mul.f32 	%f631, %f619, %f625;
	max.f32 	%f632, %f592, %f631;
	mul.f32 	%f633, %f619, %f626;
	max.f32 	%f634, %f594, %f633;
	mul.f32 	%f635, %f620, %f623;
	max.f32 	%f636, %f596, %f635;
	mul.f32 	%f637, %f620, %f624;
	max.f32 	%f638, %f598, %f637;
	mul.f32 	%f639, %f620, %f625;
	max.f32 	%f640, %f600, %f639;
	mul.f32 	%f641, %f620, %f626;
	max.f32 	%f642, %f602, %f641;
	mul.f32 	%f643, %f621, %f623;
	max.f32 	%f644, %f604, %f643;
	mul.f32 	%f645, %f621, %f624;
	max.f32 	%f646, %f606, %f645;
	mul.f32 	%f647, %f621, %f625;
	max.f32 	%f648, %f608, %f647;
	mul.f32 	%f649, %f621, %f626;
	max.f32 	%f650, %f610, %f649;
	mul.f32 	%f651, %f622, %f623;
	max.f32 	%f652, %f612, %f651;
	mul.f32 	%f653, %f622, %f624;
	max.f32 	%f654, %f614, %f653;
	mul.f32 	%f655, %f622, %f625;
	max.f32 	%f656, %f616, %f655;
	mul.f32 	%f657, %f622, %f626;
	max.f32 	%f658, %f618, %f657;
	ld.shared.f32 	%f659, [%r25+3584];
	ld.shared.f32 	%f660, [%r25+3588];
	ld.shared.f32 	%f661, [%r25+3592];
	ld.shared.f32 	%f662, [%r25+3596];
	ld.shared.f32 	%f663, [%r26+56];
	ld.shared.f32 	%f664, [%r26+184];
	ld.shared.f32 	%f665, [%r26+312];
	ld.shared.f32 	%f666, [%r26+440];
	mul.f32 	%f667, %f659, %f663;
	max.f32 	%f668, %f628, %f667;
	mul.f32 	%f669, %f659, %f664;
	max.f32 	%f670, %f630, %f669;
	mul.f32 	%f671, %f659, %f665;
	max.f32 	%f672, %f632, %f671;
	mul.f32 	%f673, %f659, %f666;
	max.f32 	%f674, %f634, %f673;
	mul.f32 	%f675, %f660, %f663;
	max.f32 	%f676, %f636, %f675;
	mul.f32 	%f677, %f660, %f664;
	max.f32 	%f678, %f638, %f677;
	mul.f32 	%f679, %f660, %f665;
	max.f32 	%f680, %f640, %f679;
	mul.f32 	%f681, %f660, %f666;
	max.f32 	%f682, %f642, %f681;
	mul.f32 	%f683, %f661, %f663;
	max.f32 	%f684, %f644, %f683;
	mul.f32 	%f685, %f661, %f664;
	max.f32 	%f686, %f646, %f685;
	mul.f32 	%f687, %f661, %f665;
	max.f32 	%f688, %f648, %f687;
	mul.f32 	%f689, %f661, %f666;
	max.f32 	%f690, %f650, %f689;
	mul.f32 	%f691, %f662, %f663;
	max.f32 	%f692, %f652, %f691;
	mul.f32 	%f693, %f662, %f664;
	max.f32 	%f694, %f654, %f693;
	mul.f32 	%f695, %f662, %f665;
	max.f32 	%f696, %f656, %f695;
	mul.f32 	%f697, %f662, %f666;
	max.f32 	%f698, %f658, %f697;
	ld.shared.f32 	%f699, [%r25+3840];
	ld.shared.f32 	%f700, [%r25+3844];
	ld.shared.f32 	%f701, [%r25+3848];
	ld.shared.f32 	%f702, [%r25+3852];
	ld.shared.f32 	%f703, [%r26+60];
	ld.shared.f32 	%f704, [%r26+188];
	ld.shared.f32 	%f705, [%r26+316];
	ld.shared.f32 	%f706, [%r26+444];
	mul.f32 	%f707, %f699, %f703;
	max.f32 	%f708, %f668, %f707;
	mul.f32 	%f709, %f699, %f704;
	max.f32 	%f710, %f670, %f709;
	mul.f32 	%f711, %f699, %f705;
	max.f32 	%f712, %f672, %f711;
	mul.f32 	%f713, %f699, %f706;
	max.f32 	%f714, %f674, %f713;
	mul.f32 	%f715, %f700, %f703;
	max.f32 	%f716, %f676, %f715;
	mul.f32 	%f717, %f700, %f704;
	max.f32 	%f718, %f678, %f717;
	mul.f32 	%f719, %f700, %f705;
	max.f32 	%f720, %f680, %f719;
	mul.f32 	%f721, %f700, %f706;
	max.f32 	%f722, %f682, %f721;
	mul.f32 	%f723, %f701, %f703;
	max.f32 	%f724, %f684, %f723;
	mul.f32 	%f725, %f701, %f704;
	max.f32 	%f726, %f686, %f725;
	mul.f32 	%f727, %f701, %f705;
	max.f32 	%f728, %f688, %f727;
	mul.f32 	%f729, %f701, %f706;
	max.f32 	%f730, %f690, %f729;
	mul.f32 	%f731, %f702, %f703;
	max.f32 	%f732, %f692, %f731;
	mul.f32 	%f733, %f702, %f704;
	max.f32 	%f734, %f694, %f733;
	mul.f32 	%f735, %f702, %f705;
	max.f32 	%f736, %f696, %f735;
	mul.f32 	%f737, %f702, %f706;
	max.f32 	%f738, %f698, %f737;
	ld.shared.f32 	%f739, [%r25+4096];
	ld.shared.f32 	%f740, [%r25+4100];
	ld.shared.f32 	%f741, [%r25+4104];
	ld.shared.f32 	%f742, [%r25+4108];
	ld.shared.f32 	%f743, [%r26+64];
	ld.shared.f32 	%f744, [%r26+192];
	ld.shared.f32 	%f745, [%r26+320];
	ld.shared.f32 	%f746, [%r26+448];
	mul.f32 	%f747, %f739, %f743;
	max.f32 	%f748, %f708, %f747;
	mul.f32 	%f749, %f739, %f744;
	max.f32 	%f750, %f710, %f749;
	mul.f32 	%f751, %f739, %f745;
	max.f32 	%f752, %f712, %f751;
	mul.f32 	%f753, %f739, %f746;
	max.f32 	%f754, %f714, %f753;
	mul.f32 	%f755, %f740, %f743;
	max.f32 	%f756, %f716, %f755;
	mul.f32 	%f757, %f740, %f744;
	max.f32 	%f758, %f718, %f757;
	mul.f32 	%f759, %f740, %f745;
	max.f32 	%f760, %f720, %f759;
	mul.f32 	%f761, %f740, %f746;
	max.f32 	%f762, %f722, %f761;
	mul.f32 	%f763, %f741, %f743;
	max.f32 	%f764, %f724, %f763;
	mul.f32 	%f765, %f741, %f744;
	max.f32 	%f766, %f726, %f765;
	mul.f32 	%f767, %f741, %f745;
	max.f32 	%f768, %f728, %f767;
	mul.f32 	%f769, %f741, %f746;
	max.f32 	%f770, %f730, %f769;
	mul.f32 	%f771, %f742, %f743;
	max.f32 	%f772, %f732, %f771;
	mul.f32 	%f773, %f742, %f744;
	max.f32 	%f774, %f734, %f773;
	mul.f32 	%f775, %f742, %f745;
	max.f32 	%f776, %f736, %f775;
	mul.f32 	%f777, %f742, %f746;
	max.f32 	%f778, %f738, %f777;
	ld.shared.f32 	%f779, [%r25+4352];
	ld.shared.f32 	%f780, [%r25+4356];
	ld.shared.f32 	%f781, [%r25+4360];
	ld.shared.f32 	%f782, [%r25+4364];
	ld.shared.f32 	%f783, [%r26+68];
	ld.shared.f32 	%f784, [%r26+196];
	ld.shared.f32 	%f785, [%r26+324];
	ld.shared.f32 	%f786, [%r26+452];
	mul.f32 	%f787, %f779, %f783;
	max.f32 	%f788, %f748, %f787;
	mul.f32 	%f789, %f779, %f784;
	max.f32 	%f790, %f750, %f789;
	mul.f32 	%f791, %f779, %f785;
	max.f32 	%f792, %f752, %f791;
	mul.f32 	%f793, %f779, %f786;
	max.f32 	%f794, %f754, %f793;
	mul.f32 	%f795, %f780, %f783;
	max.f32 	%f796, %f756, %f795;
	mul.f32 	%f797, %f780, %f784;
	max.f32 	%f798, %f758, %f797;
	mul.f32 	%f799, %f780, %f785;
	max.f32 	%f800, %f760, %f799;
	mul.f32 	%f801, %f780, %f786;
	max.f32 	%f802, %f762, %f801;
	mul.f32 	%f803, %f781, %f783;
	max.f32 	%f804, %f764, %f803;
	mul.f32 	%f805, %f781, %f784;
	max.f32 	%f806, %f766, %f805;
	mul.f32 	%f807, %f781, %f785;
	max.f32 	%f808, %f768, %f807;
	mul.f32 	%f809, %f781, %f786;
	max.f32 	%f810, %f770, %f809;
	mul.f32 	%f811, %f782, %f783;
	max.f32 	%f812, %f772, %f811;
	mul.f32 	%f813, %f782, %f784;
	max.f32 	%f814, %f774, %f813;
	mul.f32 	%f815, %f782, %f785;
	max.f32 	%f816, %f776, %f815;
	mul.f32 	%f817, %f782, %f786;
	max.f32 	%f818, %f778, %f817;
	ld.shared.f32 	%f819, [%r25+4608];
	ld.shared.f32 	%f820, [%r25+4612];
	ld.shared.f32 	%f821, [%r25+4616];
	ld.shared.f32 	%f822, [%r25+4620];
	ld.shared.f32 	%f823, [%r26+72];
	ld.shared.f32 	%f824, [%r26+200];
	ld.shared.f32 	%f825, [%r26+328];
	ld.shared.f32 	%f826, [%r26+456];
	mul.f32 	%f827, %f819, %f823;
	max.f32 	%f828, %f788, %f827;
	mul.f32 	%f829, %f819, %f824;
	max.f32 	%f830, %f790, %f829;
	mul.f32 	%f831, %f819, %f825;
	max.f32 	%f832, %f792, %f831;
	mul.f32 	%f833, %f819, %f826;
	max.f32 	%f834, %f794, %f833;
	mul.f32 	%f835, %f820, %f823;
	max.f32 	%f836, %f796, %f835;
	mul.f32 	%f837, %f820, %f824;
	max.f32 	%f838, %f798, %f837;
	mul.f32 	%f839, %f820, %f825;
	max.f32 	%f840, %f800, %f839;
	mul.f32 	%f841, %f820, %f826;
	max.f32 	%f842, %f802, %f841;
	mul.f32 	%f843, %f821, %f823;
	max.f32 	%f844, %f804, %f843;
	mul.f32 	%f845, %f821, %f824;
	max.f32 	%f846, %f806, %f845;
	mul.f32 	%f847, %f821, %f825;
	max.f32 	%f848, %f808, %f847;
	mul.f32 	%f849, %f821, %f826;
	max.f32 	%f850, %f810, %f849;
	mul.f32 	%f851, %f822, %f823;
	max.f32 	%f852, %f812, %f851;
	mul.f32 	%f853, %f822, %f824;
	max.f32 	%f854, %f814, %f853;
	mul.f32 	%f855, %f822, %f825;
	max.f32 	%f856, %f816, %f855;
	mul.f32 	%f857, %f822, %f826;
	max.f32 	%f858, %f818, %f857;
	ld.shared.f32 	%f859, [%r25+4864];
	ld.shared.f32 	%f860, [%r25+4868];
	ld.shared.f32 	%f861, [%r25+4872];
	ld.shared.f32 	%f862, [%r25+4876];
	ld.shared.f32 	%f863, [%r26+76];
	ld.shared.f32 	%f864, [%r26+204];
	ld.shared.f32 	%f865, [%r26+332];
	ld.shared.f32 	%f866, [%r26+460];
	mul.f32 	%f867, %f859, %f863;
	max.f32 	%f868, %f828, %f867;
	mul.f32 	%f869, %f859, %f864;
	max.f32 	%f870, %f830, %f869;
	mul.f32 	%f871, %f859, %f865;
	max.f32 	%f872, %f832, %f871;
	mul.f32 	%f873, %f859, %f866;
	max.f32 	%f874, %f834, %f873;
	mul.f32 	%f875, %f860, %f863;
	max.f32 	%f876, %f836, %f875;
	mul.f32 	%f877, %f860, %f864;
	max.f32 	%f878, %f838, %f877;
	mul.f32 	%f879, %f860, %f865;
	max.f32 	%f880, %f840, %f879;
	mul.f32 	%f881, %f860, %f866;
	max.f32 	%f882, %f842, %f881;
	mul.f32 	%f883, %f861, %f863;
	max.f32 	%f884, %f844, %f883;
	mul.f32 	%f885, %f861, %f864;
	max.f32 	%f886, %f846, %f885;
	mul.f32 	%f887, %f861, %f865;
	max.f32 	%f888, %f848, %f887;
	mul.f32 	%f889, %f861, %f866;
	max.f32 	%f890, %f850, %f889;
	mul.f32 	%f891, %f862, %f863;
	max.f32 	%f892, %f852, %f891;
	mul.f32 	%f893, %f862, %f864;
	max.f32 	%f894, %f854, %f893;
	mul.f32 	%f895, %f862, %f865;
	max.f32 	%f896, %f856, %f895;
	mul.f32 	%f897, %f862, %f866;
	max.f32 	%f898, %f858, %f897;
	ld.shared.f32 	%f899, [%r25+5120];
	ld.shared.f32 	%f900, [%r25+5124];
	ld.shared.f32 	%f901, [%r25+5128];
	ld.shared.f32 	%f902, [%r25+5132];
	ld.shared.f32 	%f903, [%r26+80];
	ld.shared.f32 	%f904, [%r26+208];
	ld.shared.f32 	%f905, [%r26+336];
	ld.shared.f32 	%f906, [%r26+464];
	mul.f32 	%f907, %f899, %f903;
	max.f32 	%f908, %f868, %f907;
	mul.f32 	%f909, %f899, %f904;
	max.f32 	%f910, %f870, %f909;
	mul.f32 	%f911, %f899, %f905;
	max.f32 	%f912, %f872, %f911;
	mul.f32 	%f913, %f899, %f906;
	max.f32 	%f914, %f874, %f913;
	mul.f32 	%f915, %f900, %f903;
	max.f32 	%f916, %f876, %f915;
	mul.f32 	%f917, %f900, %f904;
	max.f32 	%f918, %f878, %f917;
	mul.f32 	%f919, %f900, %f905;
	max.f32 	%f920, %f880, %f919;
	mul.f32 	%f921, %f900, %f906;
	max.f32 	%f922, %f882, %f921;
	mul.f32 	%f923, %f901, %f903;
	max.f32 	%f924, %f884, %f923;
	mul.f32 	%f925, %f901, %f904;
	max.f32 	%f926, %f886, %f925;
	mul.f32 	%f927, %f901, %f905;
	max.f32 	%f928, %f888, %f927;
	mul.f32 	%f929, %f901, %f906;
	max.f32 	%f930, %f890, %f929;
	mul.f32 	%f931, %f902, %f903;
	max.f32 	%f932, %f892, %f931;
	mul.f32 	%f933, %f902, %f904;
	max.f32 	%f934, %f894, %f933;
	mul.f32 	%f935, %f902, %f905;
	max.f32 	%f936, %f896, %f935;
	mul.f32 	%f937, %f902, %f906;
	max.f32 	%f938, %f898, %f937;
	ld.shared.f32 	%f939, [%r25+5376];
	ld.shared.f32 	%f940, [%r25+5380];
	ld.shared.f32 	%f941, [%r25+5384];
	ld.shared.f32 	%f942, [%r25+5388];
	ld.shared.f32 	%f943, [%r26+84];
	ld.shared.f32 	%f944, [%r26+212];
	ld.shared.f32 	%f945, [%r26+340];
	ld.shared.f32 	%f946, [%r26+468];
	mul.f32 	%f947, %f939, %f943;
	max.f32 	%f948, %f908, %f947;
	mul.f32 	%f949, %f939, %f944;
	max.f32 	%f950, %f910, %f949;
	mul.f32 	%f951, %f939, %f945;
	max.f32 	%f952, %f912, %f951;
	mul.f32 	%f953, %f939, %f946;
	max.f32 	%f954, %f914, %f953;
	mul.f32 	%f955, %f940, %f943;
	max.f32 	%f956, %f916, %f955;
	mul.f32 	%f957, %f940, %f944;
	max.f32 	%f958, %f918, %f957;
	mul.f32 	%f959, %f940, %f945;
	max.f32 	%f960, %f920, %f959;
	mul.f32 	%f961, %f940, %f946;
	max.f32 	%f962, %f922, %f961;
	mul.f32 	%f963, %f941, %f943;
	max.f32 	%f964, %f924, %f963;
	mul.f32 	%f965, %f941, %f944;
	max.f32 	%f966, %f926, %f965;
	mul.f32 	%f967, %f941, %f945;
	max.f32 	%f968, %f928, %f967;
	mul.f32 	%f969, %f941, %f946;
	max.f32 	%f970, %f930, %f969;
	mul.f32 	%f971, %f942, %f943;
	max.f32 	%f972, %f932, %f971;
	mul.f32 	%f973, %f942, %f944;
	max.f32 	%f974, %f934, %f973;
	mul.f32 	%f975, %f942, %f945;
	max.f32 	%f976, %f936, %f975;
	mul.f32 	%f977, %f942, %f946;
	max.f32 	%f978, %f938, %f977;
	ld.shared.f32 	%f979, [%r25+5632];
	ld.shared.f32 	%f980, [%r25+5636];
	ld.shared.f32 	%f981, [%r25+5640];
	ld.shared.f32 	%f982, [%r25+5644];
	ld.shared.f32 	%f983, [%r26+88];
	ld.shared.f32 	%f984, [%r26+216];
	ld.shared.f32 	%f985, [%r26+344];
	ld.shared.f32 	%f986, [%r26+472];
	mul.f32 	%f987, %f979, %f983;
	max.f32 	%f988, %f948, %f987;
	mul.f32 	%f989, %f979, %f984;
	max.f32 	%f990, %f950, %f989;
	mul.f32 	%f991, %f979, %f985;
	max.f32 	%f992, %f952, %f991;
	mul.f32 	%f993, %f979, %f986;
	max.f32 	%f994, %f954, %f993;
	mul.f32 	%f995, %f980, %f983;
	max.f32 	%f996, %f956, %f995;
	mul.f32 	%f997, %f980, %f984;
	max.f32 	%f998, %f958, %f997;
	mul.f32 	%f999, %f980, %f985;
	max.f32 	%f1000, %f960, %f999;
	mul.f32 	%f1001, %f980, %f986;
	max.f32 	%f1002, %f962, %f1001;
	mul.f32 	%f1003, %f981, %f983;
	max.f32 	%f1004, %f964, %f1003;
	mul.f32 	%f1005, %f981, %f984;
	max.f32 	%f1006, %f966, %f1005;
	mul.f32 	%f1007, %f981, %f985;
	max.f32 	%f1008, %f968, %f1007;
	mul.f32 	%f1009, %f981, %f986;
	max.f32 	%f1010, %f970, %f1009;
	mul.f32 	%f1011, %f982, %f983;
	max.f32 	%f1012, %f972, %f1011;
	mul.f32 	%f1013, %f982, %f984;
	max.f32 	%f1014, %f974, %f1013;
	mul.f32 	%f1015, %f982, %f985;
	max.f32 	%f1016, %f976, %f1015;
	mul.f32 	%f1017, %f982, %f986;
	max.f32 	%f1018, %f978, %f1017;
	ld.shared.f32 	%f1019, [%r25+5888];
	ld.shared.f32 	%f1020, [%r25+5892];
	ld.shared.f32 	%f1021, [%r25+5896];
	ld.shared.f32 	%f1022, [%r25+5900];
	ld.shared.f32 	%f1023, [%r26+92];
	ld.shared.f32 	%f1024, [%r26+220];
	ld.shared.f32 	%f1025, [%r26+348];
	ld.shared.f32 	%f1026, [%r26+476];
	mul.f32 	%f1027, %f1019, %f1023;
	max.f32 	%f1028, %f988, %f1027;
	mul.f32 	%f1029, %f1019, %f1024;
	max.f32 	%f1030, %f990, %f1029;
	mul.f32 	%f1031, %f1019, %f1025;
	max.f32 	%f1032, %f992, %f1031;
	mul.f32 	%f1033, %f1019, %f1026;
	max.f32 	%f1034, %f994, %f1033;
	mul.f32 	%f1035, %f1020, %f1023;
	max.f32 	%f1036, %f996, %f1035;
	mul.f32 	%f1037, %f1020, %f1024;
	max.f32 	%f1038, %f998, %f1037;
	mul.f32 	%f1039, %f1020, %f1025;
	max.f32 	%f1040, %f1000, %f1039;
	mul.f32 	%f1041, %f1020, %f1026;
	max.f32 	%f1042, %f1002, %f1041;
	mul.f32 	%f1043, %f1021, %f1023;
	max.f32 	%f1044, %f1004, %f1043;
	mul.f32 	%f1045, %f1021, %f1024;
	max.f32 	%f1046, %f1006, %f1045;
	mul.f32 	%f1047, %f1021, %f1025;
	max.f32 	%f1048, %f1008, %f1047;
	mul.f32 	%f1049, %f1021, %f1026;
	max.f32 	%f1050, %f1010, %f1049;
	mul.f32 	%f1051, %f1022, %f1023;
	max.f32 	%f1052, %f1012, %f1051;
	mul.f32 	%f1053, %f1022, %f1024;
	max.f32 	%f1054, %f1014, %f1053;
	mul.f32 	%f1055, %f1022, %f1025;
	max.f32 	%f1056, %f1016, %f1055;
	mul.f32 	%f1057, %f1022, %f1026;
	max.f32 	%f1058, %f1018, %f1057;
	ld.shared.f32 	%f1059, [%r25+6144];
	ld.shared.f32 	%f1060, [%r25+6148];
	ld.shared.f32 	%f1061, [%r25+6152];
	ld.shared.f32 	%f1062, [%r25+6156];
	ld.shared.f32 	%f1063, [%r26+96];
	ld.shared.f32 	%f1064, [%r26+224];
	ld.shared.f32 	%f1065, [%r26+352];
	ld.shared.f32 	%f1066, [%r26+480];
	mul.f32 	%f1067, %f1059, %f1063;
	max.f32 	%f1068, %f1028, %f1067;
	mul.f32 	%f1069, %f1059, %f1064;
	max.f32 	%f1070, %f1030, %f1069;
	mul.f32 	%f1071, %f1059, %f1065;
	max.f32 	%f1072, %f1032, %f1071;
	mul.f32 	%f1073, %f1059, %f1066;
	max.f32 	%f1074, %f1034, %f1073;
	mul.f32 	%f1075, %f1060, %f1063;
	max.f32 	%f1076, %f1036, %f1075;
	mul.f32 	%f1077, %f1060, %f1064;
	max.f32 	%f1078, %f1038, %f1077;
	mul.f32 	%f1079, %f1060, %f1065;
	max.f32 	%f1080, %f1040, %f1079;
	mul.f32 	%f1081, %f1060, %f1066;
	max.f32 	%f1082, %f1042, %f1081;
	mul.f32 	%f1083, %f1061, %f1063;
	max.f32 	%f1084, %f1044, %f1083;
	mul.f32 	%f1085, %f1061, %f1064;
	max.f32 	%f1086, %f1046, %f1085;
	mul.f32 	%f1087, %f1061, %f1065;
	max.f32 	%f1088, %f1048, %f1087;
	mul.f32 	%f1089, %f1061, %f1066;
	max.f32 	%f1090, %f1050, %f1089;
	mul.f32 	%f1091, %f1062, %f1063;
	max.f32 	%f1092, %f1052, %f1091;
	mul.f32 	%f1093, %f1062, %f1064;
	max.f32 	%f1094, %f1054, %f1093;
	mul.f32 	%f1095, %f1062, %f1065;
	max.f32 	%f1096, %f1056, %f1095;
	mul.f32 	%f1097, %f1062, %f1066;
	max.f32 	%f1098, %f1058, %f1097;
	ld.shared.f32 	%f1099, [%r25+6400];
	ld.shared.f32 	%f1100, [%r25+6404];
	ld.shared.f32 	%f1101, [%r25+6408];
	ld.shared.f32 	%f1102, [%r25+6412];
	ld.shared.f32 	%f1103, [%r26+100];
	ld.shared.f32 	%f1104, [%r26+228];
	ld.shared.f32 	%f1105, [%r26+356];
	ld.shared.f32 	%f1106, [%r26+484];
	mul.f32 	%f1107, %f1099, %f1103;
	max.f32 	%f1108, %f1068, %f1107;
	mul.f32 	%f1109, %f1099, %f1104;
	max.f32 	%f1110, %f1070, %f1109;
	mul.f32 	%f1111, %f1099, %f1105;
	max.f32 	%f1112, %f1072, %f1111;
	mul.f32 	%f1113, %f1099, %f1106;
	max.f32 	%f1114, %f1074, %f1113;
	mul.f32 	%f1115, %f1100, %f1103;
	max.f32 	%f1116, %f1076, %f1115;
	mul.f32 	%f1117, %f1100, %f1104;
	max.f32 	%f1118, %f1078, %f1117;
	mul.f32 	%f1119, %f1100, %f1105;
	max.f32 	%f1120, %f1080, %f1119;
	mul.f32 	%f1121, %f1100, %f1106;
	max.f32 	%f1122, %f1082, %f1121;
	mul.f32 	%f1123, %f1101, %f1103;
	max.f32 	%f1124, %f1084, %f1123;
	mul.f32 	%f1125, %f1101, %f1104;
	max.f32 	%f1126, %f1086, %f1125;
	mul.f32 	%f1127, %f1101, %f1105;
	max.f32 	%f1128, %f1088, %f1127;
	mul.f32 	%f1129, %f1101, %f1106;
	max.f32 	%f1130, %f1090, %f1129;
	mul.f32 	%f1131, %f1102, %f1103;
	max.f32 	%f1132, %f1092, %f1131;
	mul.f32 	%f1133, %f1102, %f1104;
	max.f32 	%f1134, %f1094, %f1133;
	mul.f32 	%f1135, %f1102, %f1105;
	max.f32 	%f1136, %f1096, %f1135;
	mul.f32 	%f1137, %f1102, %f1106;
	max.f32 	%f1138, %f1098, %f1137;
	ld.shared.f32 	%f1139, [%r25+6656];
	ld.shared.f32 	%f1140, [%r25+6660];
	ld.shared.f32 	%f1141, [%r25+6664];
	ld.shared.f32 	%f1142, [%r25+6668];
	ld.shared.f32 	%f1143, [%r26+104];
	ld.shared.f32 	%f1144, [%r26+232];
	ld.shared.f32 	%f1145, [%r26+360];
	ld.shared.f32 	%f1146, [%r26+488];
	mul.f32 	%f1147, %f1139, %f1143;
	max.f32 	%f1148, %f1108, %f1147;
	mul.f32 	%f1149, %f1139, %f1144;
	max.f32 	%f1150, %f1110, %f1149;
	mul.f32 	%f1151, %f1139, %f1145;
	max.f32 	%f1152, %f1112, %f1151;
	mul.f32 	%f1153, %f1139, %f1146;
	max.f32 	%f1154, %f1114, %f1153;
	mul.f32 	%f1155, %f1140, %f1143;
	max.f32 	%f1156, %f1116, %f1155;
	mul.f32 	%f1157, %f1140, %f1144;
	max.f32 	%f1158, %f1118, %f1157;
	mul.f32 	%f1159, %f1140, %f1145;
	max.f32 	%f1160, %f1120, %f1159;
	mul.f32 	%f1161, %f1140, %f1146;
	max.f32 	%f1162, %f1122, %f1161;
	mul.f32 	%f1163, %f1141, %f1143;
	max.f32 	%f1164, %f1124, %f1163;
	mul.f32 	%f1165, %f1141, %f1144;
	max.f32 	%f1166, %f1126, %f1165;
	mul.f32 	%f1167, %f1141, %f1145;
	max.f32 	%f1168, %f1128, %f1167;
	mul.f32 	%f1169, %f1141, %f1146;
	max.f32 	%f1170, %f1130, %f1169;
	mul.f32 	%f1171, %f1142, %f1143;
	max.f32 	%f1172, %f1132, %f1171;
	mul.f32 	%f1173, %f1142, %f1144;
	max.f32 	%f1174, %f1134, %f1173;
	mul.f32 	%f1175, %f1142, %f1145;
	max.f32 	%f1176, %f1136, %f1175;
	mul.f32 	%f1177, %f1142, %f1146;
	max.f32 	%f1178, %f1138, %f1177;
	ld.shared.f32 	%f1179, [%r25+6912];
	ld.shared.f32 	%f1180, [%r25+6916];
	ld.shared.f32 	%f1181, [%r25+6920];
	ld.shared.f32 	%f1182, [%r25+6924];
	ld.shared.f32 	%f1183, [%r26+108];
	ld.shared.f32 	%f1184, [%r26+236];
	ld.shared.f32 	%f1185, [%r26+364];
	ld.shared.f32 	%f1186, [%r26+492];
	mul.f32 	%f1187, %f1179, %f1183;
	max.f32 	%f1188, %f1148, %f1187;
	mul.f32 	%f1189, %f1179, %f1184;
	max.f32 	%f1190, %f1150, %f1189;
	mul.f32 	%f1191, %f1179, %f1185;
	max.f32 	%f1192, %f1152, %f1191;
	mul.f32 	%f1193, %f1179, %f1186;
	max.f32 	%f1194, %f1154, %f1193;
	mul.f32 	%f1195, %f1180, %f1183;
	max.f32 	%f1196, %f1156, %f1195;
	mul.f32 	%f1197, %f1180, %f1184;
	max.f32 	%f1198, %f1158, %f1197;
	mul.f32 	%f1199, %f1180, %f1185;
	max.f32 	%f1200, %f1160, %f1199;
	mul.f32 	%f1201, %f1180, %f1186;
	max.f32 	%f1202, %f1162, %f1201;
	mul.f32 	%f1203, %f1181, %f1183;
	max.f32 	%f1204, %f1164, %f1203;
	mul.f32 	%f1205, %f1181, %f1184;
	max.f32 	%f1206, %f1166, %f1205;
	mul.f32 	%f1207, %f1181, %f1185;
	max.f32 	%f1208, %f1168, %f1207;
	mul.f32 	%f1209, %f1181, %f1186;
	max.f32 	%f1210, %f1170, %f1209;
	mul.f32 	%f1211, %f1182, %f1183;
	max.f32 	%f1212, %f1172, %f1211;
	mul.f32 	%f1213, %f1182, %f1184;
	max.f32 	%f1214, %f1174, %f1213;
	mul.f32 	%f1215, %f1182, %f1185;
	max.f32 	%f1216, %f1176, %f1215;
	mul.f32 	%f1217, %f1182, %f1186;
	max.f32 	%f1218, %f1178, %f1217;
	ld.shared.f32 	%f1219, [%r25+7168];
	ld.shared.f32 	%f1220, [%r25+7172];
	ld.shared.f32 	%f1221, [%r25+7176];
	ld.shared.f32 	%f1222, [%r25+7180];
	ld.shared.f32 	%f1223, [%r26+112];
	ld.shared.f32 	%f1224, [%r26+240];
	ld.shared.f32 	%f1225, [%r26+368];
	ld.shared.f32 	%f1226, [%r26+496];
	mul.f32 	%f1227, %f1219, %f1223;
	max.f32 	%f1228, %f1188, %f1227;
	mul.f32 	%f1229, %f1219, %f1224;
	max.f32 	%f1230, %f1190, %f1229;
	mul.f32 	%f1231, %f1219, %f1225;
	max.f32 	%f1232, %f1192, %f1231;
	mul.f32 	%f1233, %f1219, %f1226;
	max.f32 	%f1234, %f1194, %f1233;
	mul.f32 	%f1235, %f1220, %f1223;
	max.f32 	%f1236, %f1196, %f1235;
	mul.f32 	%f1237, %f1220, %f1224;
	max.f32 	%f1238, %f1198, %f1237;
	mul.f32 	%f1239, %f1220, %f1225;
	max.f32 	%f1240, %f1200, %f1239;
	mul.f32 	%f1241, %f1220, %f1226;
	max.f32 	%f1242, %f1202, %f1241;
	mul.f32 	%f1243, %f1221, %f1223;
	max.f32 	%f1244, %f1204, %f1243;
	mul.f32 	%f1245, %f1221, %f1224;
	max.f32 	%f1246, %f1206, %f1245;
	mul.f32 	%f1247, %f1221, %f1225;
	max.f32 	%f1248, %f1208, %f1247;
	mul.f32 	%f1249, %f1221, %f1226;
	max.f32 	%f1250, %f1210, %f1249;
	mul.f32 	%f1251, %f1222, %f1223;
	max.f32 	%f1252, %f1212, %f1251;
	mul.f32 	%f1253, %f1222, %f1224;
	max.f32 	%f1254, %f1214, %f1253;
	mul.f32 	%f1255, %f1222, %f1225;
	max.f32 	%f1256, %f1216, %f1255;
	mul.f32 	%f1257, %f1222, %f1226;
	max.f32 	%f1258, %f1218, %f1257;
	ld.shared.f32 	%f1259, [%r25+7424];
	ld.shared.f32 	%f1260, [%r25+7428];
	ld.shared.f32 	%f1261, [%r25+7432];
	ld.shared.f32 	%f1262, [%r25+7436];
	ld.shared.f32 	%f1263, [%r26+116];
	ld.shared.f32 	%f1264, [%r26+244];
	ld.shared.f32 	%f1265, [%r26+372];
	ld.shared.f32 	%f1266, [%r26+500];
	mul.f32 	%f1267, %f1259, %f1263;
	max.f32 	%f1268, %f1228, %f1267;
	mul.f32 	%f1269, %f1259, %f1264;
	max.f32 	%f1270, %f1230, %f1269;
	mul.f32 	%f1271, %f1259, %f1265;
	max.f32 	%f1272, %f1232, %f1271;
	mul.f32 	%f1273, %f1259, %f1266;
	max.f32 	%f1274, %f1234, %f1273;
	mul.f32 	%f1275, %f1260, %f1263;
	max.f32 	%f1276, %f1236, %f1275;
	mul.f32 	%f1277, %f1260, %f1264;
	max.f32 	%f1278, %f1238, %f1277;
	mul.f32 	%f1279, %f1260, %f1265;
	max.f32 	%f1280, %f1240, %f1279;
	mul.f32 	%f1281, %f1260, %f1266;
	max.f32 	%f1282, %f1242, %f1281;
	mul.f32 	%f1283, %f1261, %f1263;
	max.f32 	%f1284, %f1244, %f1283;
	mul.f32 	%f1285, %f1261, %f1264;
	max.f32 	%f1286, %f1246, %f1285;
	mul.f32 	%f1287, %f1261, %f1265;
	max.f32 	%f1288, %f1248, %f1287;
	mul.f32 	%f1289, %f1261, %f1266;
	max.f32 	%f1290, %f1250, %f1289;
	mul.f32 	%f1291, %f1262, %f1263;
	max.f32 	%f1292, %f1252, %f1291;
	mul.f32 	%f1293, %f1262, %f1264;
	max.f32 	%f1294, %f1254, %f1293;
	mul.f32 	%f1295, %f1262, %f1265;
	max.f32 	%f1296, %f1256, %f1295;
	mul.f32 	%f1297, %f1262, %f1266;
	max.f32 	%f1298, %f1258, %f1297;
	ld.shared.f32 	%f1299, [%r25+7680];
	ld.shared.f32 	%f1300, [%r25+7684];
	ld.shared.f32 	%f1301, [%r25+7688];
	ld.shared.f32 	%f1302, [%r25+7692];
	ld.shared.f32 	%f1303, [%r26+120];
	ld.shared.f32 	%f1304, [%r26+248];
	ld.shared.f32 	%f1305, [%r26+376];
	ld.shared.f32 	%f1306, [%r26+504];
	mul.f32 	%f1307, %f1299, %f1303;
	max.f32 	%f1308, %f1268, %f1307;
	mul.f32 	%f1309, %f1299, %f1304;
	max.f32 	%f1310, %f1270, %f1309;
	mul.f32 	%f1311, %f1299, %f1305;
	max.f32 	%f1312, %f1272, %f1311;
	mul.f32 	%f1313, %f1299, %f1306;
	max.f32 	%f1314, %f1274, %f1313;
	mul.f32 	%f1315, %f1300, %f1303;
	max.f32 	%f1316, %f1276, %f1315;
	mul.f32 	%f1317, %f1300, %f1304;
	max.f32 	%f1318, %f1278, %f1317;
	mul.f32 	%f1319, %f1300, %f1305;
	max.f32 	%f1320, %f1280, %f1319;
	mul.f32 	%f1321, %f1300, %f1306;
	max.f32 	%f1322, %f1282, %f1321;
	mul.f32 	%f1323, %f1301, %f1303;
	max.f32 	%f1324, %f1284, %f1323;
	mul.f32 	%f1325, %f1301, %f1304;
	max.f32 	%f1326, %f1286, %f1325;
	mul.f32 	%f1327, %f1301, %f1305;
	max.f32 	%f1328, %f1288, %f1327;
	mul.f32 	%f1329, %f1301, %f1306;
	max.f32 	%f1330, %f1290, %f1329;
	mul.f32 	%f1331, %f1302, %f1303;
	max.f32 	%f1332, %f1292, %f1331;
	mul.f32 	%f1333, %f1302, %f1304;
	max.f32 	%f1334, %f1294, %f1333;
	mul.f32 	%f1335, %f1302, %f1305;
	max.f32 	%f1336, %f1296, %f1335;
	mul.f32 	%f1337, %f1302, %f1306;
	max.f32 	%f1338, %f1298, %f1337;
	ld.shared.f32 	%f1339, [%r25+7936];
	ld.shared.f32 	%f1340, [%r25+7940];
	ld.shared.f32 	%f1341, [%r25+7944];
	ld.shared.f32 	%f1342, [%r25+7948];
	ld.shared.f32 	%f1343, [%r26+124];
	ld.shared.f32 	%f1344, [%r26+252];
	ld.shared.f32 	%f1345, [%r26+380];
	ld.shared.f32 	%f1346, [%r26+508];
	mul.f32 	%f1347, %f1339, %f1343;
	max.f32 	%f1370, %f1308, %f1347;
	mul.f32 	%f1348, %f1339, %f1344;
	max.f32 	%f1366, %f1310, %f1348;
	mul.f32 	%f1349, %f1339, %f1345;
	max.f32 	%f1371, %f1312, %f1349;
	mul.f32 	%f1350, %f1339, %f1346;
	max.f32 	%f1375, %f1314, %f1350;
	mul.f32 	%f1351, %f1340, %f1343;
	max.f32 	%f1369, %f1316, %f1351;
	mul.f32 	%f1352, %f1340, %f1344;
	max.f32 	%f1365, %f1318, %f1352;
	mul.f32 	%f1353, %f1340, %f1345;
	max.f32 	%f1372, %f1320, %f1353;
	mul.f32 	%f1354, %f1340, %f1346;
	max.f32 	%f1376, %f1322, %f1354;
	mul.f32 	%f1355, %f1341, %f1343;
	max.f32 	%f1368, %f1324, %f1355;
	mul.f32 	%f1356, %f1341, %f1344;
	max.f32 	%f1364, %f1326, %f1356;
	mul.f32 	%f1357, %f1341, %f1345;
	max.f32 	%f1373, %f1328, %f1357;
	mul.f32 	%f1358, %f1341, %f1346;
	max.f32 	%f1377, %f1330, %f1358;
	mul.f32 	%f1359, %f1342, %f1343;
	max.f32 	%f1367, %f1332, %f1359;
	mul.f32 	%f1360, %f1342, %f1344;
	max.f32 	%f1363, %f1334, %f1360;
	mul.f32 	%f1361, %f1342, %f1345;
	max.f32 	%f1374, %f1336, %f1361;
	mul.f32 	%f1362, %f1342, %f1346;
	max.f32 	%f1378, %f1338, %f1362;
	bar.sync 	0;
	add.s32 	%r126, %r126, 32;
	add.s32 	%r125, %r125, 32;
	add.s32 	%r124, %r124, 32;
	add.s32 	%r39, %r123, 32;
	add.s32 	%r109, %r123, 16;
	setp.lt.s32 	%p50, %r109, %r48;
	mov.u32 	%r123, %r39;
	@%p50 bra 	$L__BB2_2;
$L__BB2_35:
	shl.b32 	%r110, %r1, 6;
	shl.b32 	%r111, %r4, 2;
	add.s32 	%r33, %r110, %r111;
	shl.b32 	%r112, %r2, 6;
	shl.b32 	%r113, %r3, 2;
	add.s32 	%r114, %r112, %r113;
	setp.lt.s32 	%p51, %r33, %r46;
	setp.lt.s32 	%p52, %r114, %r47;
	and.pred  	%p53, %p51, %p52;
	@%p53 bra 	$L__BB2_36;
	bra.uni 	$L__BB2_37;
$L__BB2_36:
	mad.lo.s32 	%r115, %r114, %r46, %r33;
	mul.wide.s32 	%rd44, %r115, 4;
	add.s64 	%rd45, %rd3, %rd44;
	st.global.f32 	[%rd45], %f1370;
$L__BB2_37:
	setp.ge.s32 	%p54, %r33, %r46;
	add.s32 	%r40, %r114, 1;
	setp.ge.s32 	%p55, %r40, %r47;
	or.pred  	%p56, %p54, %p55;
	@%p56 bra 	$L__BB2_39;
	mad.lo.s32 	%r116, %r40, %r46, %r33;
	mul.wide.s32 	%rd46, %r116, 4;
	add.s64 	%rd47, %rd3, %rd46;
	st.global.f32 	[%rd47], %f1366;
$L__BB2_39:
	setp.ge.s32 	%p57, %r33, %r46;
	add.s32 	%r41, %r114, 2;
	setp.ge.s32 	%p58, %r41, %r47;
	or.pred  	%p59, %p57, %p58;
	@%p59 bra 	$L__BB2_41;
	mad.lo.s32 	%r117, %r41, %r46, %r33;
	mul.wide.s32 	%rd48, %r117, 4;
	add.s64 	%rd49, %rd3, %rd48;
	st.global.f32 	[%rd49], %f1371;
$L__BB2_41:
	setp.ge.s32 	%p60, %r33, %r46;
	add.s32 	%r42, %r114, 3;
	setp.ge.s32 	%p61, %r42, %r47;
	or.pred  	%p62, %p60, %p61;
	@%p62 bra 	$L__BB2_43;
	mad.lo.s32 	%r118, %r42, %r46, %r33;
	mul.wide.s32 	%rd50, %r118, 4;
	add.s64 	%rd51, %rd3, %rd50;
	st.global.f32 	[%rd51], %f1375;
$L__BB2_43:
	setp.ge.s32 	%p63, %r114, %r47;
	add.s32 	%r43, %r33, 1;
	setp.ge.s32 	%p64, %r43, %r46;
	mul.lo.s32 	%r119, %r114, %r46;
	cvt.s64.s32 	%rd4, %r33;
	cvt.s64.s32 	%rd52, %r119;
	add.s64 	%rd53, %rd52, %rd4;
	shl.b64 	%rd54, %rd53, 2;
	add.s64 	%rd5, %rd3, %rd54;
	or.pred  	%p65, %p64, %p63;
	@%p65 bra 	$L__BB2_45;
	st.global.f32 	[%rd5+4], %f1369;
$L__BB2_45:
	setp.ge.s32 	%p66, %r43, %r46;
	setp.ge.s32 	%p67, %r40, %r47;
	mul.lo.s32 	%r120, %r40, %r46;
	cvt.s64.s32 	%rd55, %r120;
	add.s64 	%rd56, %rd55, %rd4;
	shl.b64 	%rd57, %rd56, 2;
	add.s64 	%rd6, %rd3, %rd57;
	or.pred  	%p68, %p66, %p67;
	@%p68 bra 	$L__BB2_47;
	st.global.f32 	[%rd6+4], %f1365;
$L__BB2_47:
	setp.ge.s32 	%p69, %r43, %r46;
	setp.ge.s32 	%p70, %r41, %r47;
	mul.lo.s32 	%r121, %r41, %r46;
	cvt.s64.s32 	%rd58, %r121;
	add.s64 	%rd59, %rd58, %rd4;
	shl.b64 	%rd60, %rd59, 2;
	add.s64 	%rd7, %rd3, %rd60;
	or.pred  	%p71, %p69, %p70;
	@%p71 bra 	$L__BB2_49;
	st.global.f32 	[%rd7+4], %f1372;
$L__BB2_49:
	setp.ge.s32 	%p72, %r43, %r46;
	setp.ge.s32 	%p73, %r42, %r47;
	mul.lo.s32 	%r122, %r42, %r46;
	cvt.s64.s32 	%rd61, %r122;
	add.s64 	%rd62, %rd61, %rd4;
	shl.b64 	%rd63, %rd62, 2;
	add.s64 	%rd8, %rd3, %rd63;
	or.pred  	%p74, %p72, %p73;
	@%p74 bra 	$L__BB2_51;
	st.global.f32 	[%rd8+4], %f1376;
$L__BB2_51:
	setp.ge.s32 	%p75, %r114, %r47;
	add.s32 	%r44, %r33, 2;
	setp.ge.s32 	%p76, %r44, %r46;
	or.pred  	%p77, %p76, %p75;
	@%p77 bra 	$L__BB2_53;
	st.global.f32 	[%rd5+8], %f1368;
$L__BB2_53:
	setp.ge.s32 	%p78, %r44, %r46;
	setp.ge.s32 	%p79, %r40, %r47;
	or.pred  	%p80, %p78, %p79;
	@%p80 bra 	$L__BB2_55;
	st.global.f32 	[%rd6+8], %f1364;
$L__BB2_55:
	setp.ge.s32 	%p81, %r44, %r46;
	setp.ge.s32 	%p82, %r41, %r47;
	or.pred  	%p83, %p81, %p82;
	@%p83 bra 	$L__BB2_57;
	st.global.f32 	[%rd7+8], %f1373;
$L__BB2_57:
	setp.ge.s32 	%p84, %r44, %r46;
	setp.ge.s32 	%p85, %r42, %r47;
	or.pred  	%p86, %p84, %p85;
	@%p86 bra 	$L__BB2_59;
	st.global.f32 	[%rd8+8], %f1377;
$L__BB2_59:
	setp.ge.s32 	%p87, %r114, %r47;
	add.s32 	%r45, %r33, 3;
	setp.ge.s32 	%p88, %r45, %r46;
	or.pred  	%p89, %p88, %p87;
	@%p89 bra 	$L__BB2_61;
	st.global.f32 	[%rd5+12], %f1367;
$L__BB2_61:
	setp.ge.s32 	%p90, %r45, %r46;
	setp.ge.s32 	%p91, %r40, %r47;
	or.pred  	%p92, %p90, %p91;
	@%p92 bra 	$L__BB2_63;
	st.global.f32 	[%rd6+12], %f1363;
$L__BB2_63:
	setp.ge.s32 	%p93, %r45, %r46;
	setp.ge.s32 	%p94, %r41, %r47;
	or.pred  	%p95, %p93, %p94;
	@%p95 bra 	$L__BB2_65;
	st.global.f32 	[%rd7+12], %f1374;
$L__BB2_65:
	setp.ge.s32 	%p96, %r45, %r46;
	setp.ge.s32 	%p97, %r42, %r47;
	or.pred  	%p98, %p96, %p97;
	@%p98 bra 	$L__BB2_67;
	st.global.f32 	[%rd8+12], %f1378;
$L__BB2_67:
	ret;

}
	// .globl	tropical_maxplus_f64_nn
.visible .entry tropical_maxplus_f64_nn(
	.param .u64 .ptr .align 1 tropical_maxplus_f64_nn_param_0,
	.param .u64 .ptr .align 1 tropical_maxplus_f64_nn_param_1,
	.param .u64 .ptr .align 1 tropical_maxplus_f64_nn_param_2,
	.param .u32 tropical_maxplus_f64_nn_param_3,
	.param .u32 tropical_maxplus_f64_nn_param_4,
	.param .u32 tropical_maxplus_f64_nn_param_5
)
{
	.reg .pred 	%p<99>;
	.reg .b32 	%r<141>;
	.reg .b64 	%rd<64>;
	.reg .b64 	%fd<771>;
	// demoted variable
	.shared .align 8 .b8 _ZZ23tropical_maxplus_f64_nnE2As[4096];
	// demoted variable
	.shared .align 8 .b8 _ZZ23tropical_maxplus_f64_nnE2Bs[4096];
	ld.param.u64 	%rd9, [tropical_maxplus_f64_nn_param_0];
	ld.param.u64 	%rd10, [tropical_maxplus_f64_nn_param_1];
	ld.param.u64 	%rd11, [tropical_maxplus_f64_nn_param_2];
	ld.param.u32 	%r38, [tropical_maxplus_f64_nn_param_3];
	ld.param.u32 	%r39, [tropical_maxplus_f64_nn_param_4];
	ld.param.u32 	%r40, [tropical_maxplus_f64_nn_param_5];
	cvta.to.global.u64 	%rd1, %rd9;
	cvta.to.global.u64 	%rd2, %rd10;
	cvta.to.global.u64 	%rd3, %rd11;
	add.s32 	%r41, %r38, 31;
	shr.s32 	%r42, %r41, 31;
	shr.u32 	%r43, %r42, 27;
	add.s32 	%r44, %r41, %r43;
	shr.s32 	%r45, %r44, 5;
	mov.u32 	%r46, %ctaid.x;
	div.u32 	%r2, %r46, %r45;
	mul.lo.s32 	%r47, %r2, %r45;
	sub.s32 	%r1, %r46, %r47;
	mov.u32 	%r3, %tid.y;
	shl.b32 	%r48, %r3, 3;
	mov.u32 	%r4, %tid.x;
	add.s32 	%r5, %r48, %r4;
	shr.u32 	%r6, %r5, 5;
	and.b32  	%r138, %r5, 15;
	setp.lt.s32 	%p1, %r40, 1;
	mov.f64 	%fd723, 0dFFF0000000000000;
	mov.f64 	%fd724, %fd723;
	mov.f64 	%fd725, %fd723;
	mov.f64 	%fd726, %fd723;
	mov.f64 	%fd727, %fd723;
	mov.f64 	%fd728, %fd723;
	mov.f64 	%fd729, %fd723;
	mov.f64 	%fd730, %fd723;
	mov.f64 	%fd731, %fd723;
	mov.f64 	%fd732, %fd723;
	mov.f64 	%fd733, %fd723;
	mov.f64 	%fd734, %fd723;
	mov.f64 	%fd735, %fd723;
	mov.f64 	%fd736, %fd723;
	mov.f64 	%fd737, %fd723;
	mov.f64 	%fd738, %fd723;
	@%p1 bra 	$L__BB3_35;
	shr.u32 	%r51, %r5, 4;
	and.b32  	%r52, %r5, 31;
	shl.b32 	%r53, %r1, 5;
	or.b32  	%r8, %r53, %r52;
	shl.b32 	%r54, %r2, 5;
	add.s32 	%r9, %r54, %r51;
	shl.b32 	%r55, %r5, 3;
	mov.u32 	%r56, _ZZ23tropical_maxplus_f64_nnE2As;
	add.s32 	%r10, %r56, %r55;
	mul.lo.s32 	%r11, %r9, %r40;
	and.b32  	%r57, %r5, 16368;
	or.b32  	%r58, %r57, %r138;
	shl.b32 	%r59, %r58, 3;
	mov.u32 	%r60, _ZZ23tropical_maxplus_f64_nnE2Bs;
	add.s32 	%r12, %r60, %r59;
	shl.b32 	%r61, %r40, 2;
	add.s32 	%r13, %r11, %r61;
	shl.b32 	%r62, %r40, 3;
	add.s32 	%r14, %r62, %r11;
	add.s32 	%r15, %r14, %r61;
	shl.b32 	%r63, %r40, 4;
	add.s32 	%r16, %r63, %r11;
	add.s32 	%r17, %r62, %r16;
	add.s32 	%r18, %r17, %r61;
	add.s32 	%r139, %r6, 8;
	mov.b32 	%r140, 0;
	mov.f64 	%fd723, 0dFFF0000000000000;
	mov.b32 	%r137, 8;
	add.s32 	%r95, %r9, 4;
	add.s32 	%r98, %r9, 8;
	add.s32 	%r101, %r9, 12;
	add.s32 	%r104, %r9, 16;
	add.s32 	%r107, %r9, 20;
	add.s32 	%r112, %r9, 24;
	add.s32 	%r115, %r9, 28;
$L__BB3_2:
	setp.lt.s32 	%p2, %r8, %r38;
	shl.b32 	%r64, %r3, 3;
	add.s32 	%r65, %r64, %r4;
	shr.u32 	%r66, %r65, 5;
	add.s32 	%r24, %r66, %r140;
	add.s32 	%r67, %r139, -8;
	setp.lt.s32 	%p3, %r67, %r40;
	and.pred  	%p4, %p2, %p3;
	mov.f64 	%fd755, 0dFFF0000000000000;
	@%p4 bra 	$L__BB3_3;
	bra.uni 	$L__BB3_4;
$L__BB3_3:
	mad.lo.s32 	%r68, %r24, %r38, %r8;
	mul.wide.s32 	%rd12, %r68, 8;
	add.s64 	%rd13, %rd1, %rd12;
	ld.global.nc.f64 	%fd755, [%rd13];
$L__BB3_4:
	setp.ge.s32 	%p5, %r8, %r38;
	st.shared.f64 	[%r10], %fd755;
	add.s32 	%r69, %r139, -6;
	setp.ge.s32 	%p6, %r69, %r40;
	mov.f64 	%fd756, 0dFFF0000000000000;
	or.pred  	%p7, %p5, %p6;
	@%p7 bra 	$L__BB3_6;
	add.s32 	%r70, %r24, 2;
	mad.lo.s32 	%r71, %r70, %r38, %r8;
	mul.wide.s32 	%rd14, %r71, 8;
	add.s64 	%rd15, %rd1, %rd14;
	ld.global.nc.f64 	%fd756, [%rd15];
$L__BB3_6:
	st.shared.f64 	[%r10+512], %fd756;
	add.s32 	%r72, %r139, -4;
	setp.ge.s32 	%p9, %r72, %r40;
	mov.f64 	%fd757, 0dFFF0000000000000;
	or.pred  	%p10, %p5, %p9;
	@%p10 bra 	$L__BB3_8;
	add.s32 	%r73, %r24, 4;
	mad.lo.s32 	%r74, %r73, %r38, %r8;
	mul.wide.s32 	%rd16, %r74, 8;
	add.s64 	%rd17, %rd1, %rd16;
	ld.global.nc.f64 	%fd757, [%rd17];
$L__BB3_8:
	st.shared.f64 	[%r10+1024], %fd757;
	add.s32 	%r75, %r139, -2;
	setp.ge.s32 	%p12, %r75, %r40;
	mov.f64 	%fd758, 0dFFF0000000000000;
	or.pred  	%p13, %p5, %p12;
	@%p13 bra 	$L__BB3_10;
	add.s32 	%r76, %r24, 6;
	mad.lo.s32 	%r77, %r76, %r38, %r8;
	mul.wide.s32 	%rd18, %r77, 8;
	add.s64 	%rd19, %rd1, %rd18;
	ld.global.nc.f64 	%fd758, [%rd19];
$L__BB3_10:
	st.shared.f64 	[%r10+1536], %fd758;
	setp.ge.s32 	%p15, %r139, %r40;
	mov.f64 	%fd759, 0dFFF0000000000000;
	or.pred  	%p16, %p5, %p15;
	@%p16 bra 	$L__BB3_12;
	add.s32 	%r78, %r24, 8;
	mad.lo.s32 	%r79, %r78, %r38, %r8;
	mul.wide.s32 	%rd20, %r79, 8;
	add.s64 	%rd21, %rd1, %rd20;
	ld.global.nc.f64 	%fd759, [%rd21];
$L__BB3_12:
	st.shared.f64 	[%r10+2048], %fd759;
	add.s32 	%r80, %r139, 2;
	setp.ge.s32 	%p18, %r80, %r40;
	mov.f64 	%fd760, 0dFFF0000000000000;
	or.pred  	%p19, %p5, %p18;
	@%p19 bra 	$L__BB3_14;
	add.s32 	%r81, %r24, 10;
	mad.lo.s32 	%r82, %r81, %r38, %r8;
	mul.wide.s32 	%rd22, %r82, 8;
	add.s64 	%rd23, %rd1, %rd22;
	ld.global.nc.f64 	%fd760, [%rd23];
$L__BB3_14:
	st.shared.f64 	[%r10+2560], %fd760;
	add.s32 	%r83, %r139, 4;
	setp.ge.s32 	%p21, %r83, %r40;
	mov.f64 	%fd761, 0dFFF0000000000000;
	or.pred  	%p22, %p5, %p21;
	@%p22 bra 	$L__BB3_16;
	add.s32 	%r84, %r24, 12;
	mad.lo.s32 	%r85, %r84, %r38, %r8;
	mul.wide.s32 	%rd24, %r85, 8;
	add.s64 	%rd25, %rd1, %rd24;
	ld.global.nc.f64 	%fd761, [%rd25];
$L__BB3_16:
	st.shared.f64 	[%r10+3072], %fd761;
	add.s32 	%r86, %r139, 6;
	setp.ge.s32 	%p24, %r86, %r40;
	mov.f64 	%fd762, 0dFFF0000000000000;
	or.pred  	%p25, %p5, %p24;
	@%p25 bra 	$L__BB3_18;
	add.s32 	%r87, %r24, 14;
	mad.lo.s32 	%r88, %r87, %r38, %r8;
	mul.wide.s32 	%rd26, %r88, 8;
	add.s64 	%rd27, %rd1, %rd26;
	ld.global.nc.f64 	%fd762, [%rd27];
$L__BB3_18:
	setp.ge.s32 	%p26, %r9, %r39;
	st.shared.f64 	[%r10+3584], %fd762;
	and.b32  	%r92, %r65, 15;
	add.s32 	%r27, %r140, %r92;
	setp.ge.s32 	%p27, %r138, %r40;
	mov.f64 	%fd763, 0dFFF0000000000000;
	or.pred  	%p28, %p27, %p26;
	@%p28 bra 	$L__BB3_20;
	add.s32 	%r93, %r11, %r27;
	mul.wide.u32 	%rd28, %r93, 8;
	add.s64 	%rd29, %rd2, %rd28;
	ld.global.nc.f64 	%fd763, [%rd29];
$L__BB3_20:
	setp.ge.s32 	%p30, %r95, %r39;
	st.shared.f64 	[%r12], %fd763;
	mov.f64 	%fd764, 0dFFF0000000000000;
	or.pred  	%p31, %p27, %p30;
	@%p31 bra 	$L__BB3_22;
	add.s32 	%r96, %r13, %r27;
	mul.wide.s32 	%rd30, %r96, 8;
	add.s64 	%rd31, %rd2, %rd30;
	ld.global.nc.f64 	%fd764, [%rd31];
$L__BB3_22:
	setp.ge.s32 	%p33, %r98, %r39;
	st.shared.f64 	[%r12+512], %fd764;
	mov.f64 	%fd765, 0dFFF0000000000000;
	or.pred  	%p34, %p27, %p33;
	@%p34 bra 	$L__BB3_24;
	add.s32 	%r99, %r14, %r27;
	mul.wide.s32 	%rd32, %r99, 8;
	add.s64 	%rd33, %rd2, %rd32;
	ld.global.nc.f64 	%fd765, [%rd33];
$L__BB3_24:
	setp.ge.s32 	%p36, %r101, %r39;
	st.shared.f64 	[%r12+1024], %fd765;
	mov.f64 	%fd766, 0dFFF0000000000000;
	or.pred  	%p37, %p27, %p36;
	@%p37 bra 	$L__BB3_26;
	add.s32 	%r102, %r15, %r27;
	mul.wide.s32 	%rd34, %r102, 8;
	add.s64 	%rd35, %rd2, %rd34;
	ld.global.nc.f64 	%fd766, [%rd35];
$L__BB3_26:
	setp.ge.s32 	%p39, %r104, %r39;
	st.shared.f64 	[%r12+1536], %fd766;
	mov.f64 	%fd767, 0dFFF0000000000000;
	or.pred  	%p40, %p27, %p39;
	@%p40 bra 	$L__BB3_28;
	add.s32 	%r105, %r16, %r27;
	mul.wide.s32 	%rd36, %r105, 8;
	add.s64 	%rd37, %rd2, %rd36;
	ld.global.nc.f64 	%fd767, [%rd37];
$L__BB3_28:
	setp.ge.s32 	%p42, %r107, %r39;
	st.shared.f64 	[%r12+2048], %fd767;
	mov.f64 	%fd768, 0dFFF0000000000000;
	or.pred  	%p43, %p27, %p42;
	@%p43 bra 	$L__BB3_30;
	shl.b32 	%r108, %r40, 2;
	add.s32 	%r109, %r16, %r108;
	add.s32 	%r110, %r109, %r27;
	mul.wide.s32 	%rd38, %r110, 8;
	add.s64 	%rd39, %rd2, %rd38;
	ld.global.nc.f64 	%fd768, [%rd39];
$L__BB3_30:
	setp.ge.s32 	%p45, %r112, %r39;
	st.shared.f64 	[%r12+2560], %fd768;
	mov.f64 	%fd769, 0dFFF0000000000000;
	or.pred  	%p46, %p27, %p45;
	@%p46 bra 	$L__BB3_32;
	add.s32 	%r113, %r17, %r27;
	mul.wide.s32 	%rd40, %r113, 8;
	add.s64 	%rd41, %rd2, %rd40;
	ld.global.nc.f64 	%fd769, [%rd41];
$L__BB3_32:
	setp.ge.s32 	%p48, %r115, %r39;
	st.shared.f64 	[%r12+3072], %fd769;
	mov.f64 	%fd770, 0dFFF0000000000000;
	or.pred  	%p49, %p27, %p48;
	@%p49 bra 	$L__BB3_34;
	add.s32 	%r116, %r18, %r27;
	mul.wide.s32 	%rd42, %r116, 8;
	add.s64 	%rd43, %rd2, %rd42;
	ld.global.nc.f64 	%fd770, [%rd43];
$L__BB3_34:
	st.shared.f64 	[%r12+3584], %fd770;
	bar.sync 	0;
	shl.b32 	%r117, %r4, 5;
	mov.u32 	%r118, _ZZ23tropical_maxplus_f64_nnE2As;
	add.s32 	%r119, %r118, %r117;
	ld.shared.f64 	%fd99, [%r119];
	ld.shared.f64 	%fd100, [%r119+8];
	ld.shared.f64 	%fd101, [%r119+16];
	ld.shared.f64 	%fd102, [%r119+24];
	shl.b32 	%r120, %r3, 9;
	mov.u32 	%r121, _ZZ23tropical_maxplus_f64_nnE2Bs;
	add.s32 	%r122, %r121, %r120;
	ld.shared.f64 	%fd103, [%r122];
	ld.shared.f64 	%fd104, [%r122+128];
	ld.shared.f64 	%fd105, [%r122+256];
	ld.shared.f64 	%fd106, [%r122+384];
	add.f64 	%fd107, %fd99, %fd103;
	max.f64 	%fd108, %fd730, %fd107;
	add.f64 	%fd109, %fd99, %fd104;
	max.f64 	%fd110, %fd726, %fd109;
	add.f64 	%fd111, %fd99, %fd105;
	max.f64 	%fd112, %fd731, %fd111;
	add.f64 	%fd113, %fd99, %fd106;
	max.f64 	%fd114, %fd735, %fd113;
	add.f64 	%fd115, %fd100, %fd103;
	max.f64 	%fd116, %fd729, %fd115;
	add.f64 	%fd117, %fd100, %fd104;
	max.f64 	%fd118, %fd725, %fd117;
	add.f64 	%fd119, %fd100, %fd105;
	max.f64 	%fd120, %fd732, %fd119;
	add.f64 	%fd121, %fd100, %fd106;
	max.f64 	%fd122, %fd736, %fd121;
	add.f64 	%fd123, %fd101, %fd103;
	max.f64 	%fd124, %fd728, %fd123;
	add.f64 	%fd125, %fd101, %fd104;
	max.f64 	%fd126, %fd724, %fd125;
	add.f64 	%fd127, %fd101, %fd105;
	max.f64 	%fd128, %fd733, %fd127;
	add.f64 	%fd129, %fd101, %fd106;
	max.f64 	%fd130, %fd737, %fd129;
	add.f64 	%fd131, %fd102, %fd103;
	max.f64 	%fd132, %fd727, %fd131;
	add.f64 	%fd133, %fd102, %fd104;
	max.f64 	%fd134, %fd723, %fd133;
	add.f64 	%fd135, %fd102, %fd105;
	max.f64 	%fd136, %fd734, %fd135;
	add.f64 	%fd137, %fd102, %fd106;
	max.f64 	%fd138, %fd738, %fd137;
	ld.shared.f64 	%fd139, [%r119+256];
	ld.shared.f64 	%fd140, [%r119+264];
	ld.shared.f64 	%fd141, [%r119+272];
	ld.shared.f64 	%fd142, [%r119+280];
	ld.shared.f64 	%fd143, [%r122+8];
	ld.shared.f64 	%fd144, [%r122+136];
	ld.shared.f64 	%fd145, [%r122+264];
	ld.shared.f64 	%fd146, [%r122+392];
	add.f64 	%fd147, %fd139, %fd143;
	max.f64 	%fd148, %fd108, %fd147;
	add.f64 	%fd149, %fd139, %fd144;
	max.f64 	%fd150, %fd110, %fd149;
	add.f64 	%fd151, %fd139, %fd145;
	max.f64 	%fd152, %fd112, %fd151;
	add.f64 	%fd153, %fd139, %fd146;
	max.f64 	%fd154, %fd114, %fd153;
	add.f64 	%fd155, %fd140, %fd143;
	max.f64 	%fd156, %fd116, %fd155;
	add.f64 	%fd157, %fd140, %fd144;
	max.f64 	%fd158, %fd118, %fd157;
	add.f64 	%fd159, %fd140, %fd145;
	max.f64 	%fd160, %fd120, %fd159;
	add.f64 	%fd161, %fd140, %fd146;
	max.f64 	%fd162, %fd122, %fd161;
	add.f64 	%fd163, %fd141, %fd143;
	max.f64 	%fd164, %fd124, %fd163;
	add.f64 	%fd165, %fd141, %fd144;
	max.f64 	%fd166, %fd126, %fd165;
	add.f64 	%fd167, %fd141, %fd145;
	max.f64 	%fd168, %fd128, %fd167;
	add.f64 	%fd169, %fd141, %fd146;
	max.f64 	%fd170, %fd130, %fd169;
	add.f64 	%fd171, %fd142, %fd143;
	max.f64 	%fd172, %fd132, %fd171;
	add.f64 	%fd173, %fd142, %fd144;
	max.f64 	%fd174, %fd134, %fd173;
	add.f64 	%fd175, %fd142, %fd145;
	max.f64 	%fd176, %fd136, %fd175;
	add.f64 	%fd177, %fd142, %fd146;
	max.f64 	%fd178, %fd138, %fd177;
	ld.shared.f64 	%fd179, [%r119+512];
	ld.shared.f64 	%fd180, [%r119+520];
	ld.shared.f64 	%fd181, [%r119+528];
	ld.shared.f64 	%fd182, [%r119+536];
	ld.shared.f64 	%fd183, [%r122+16];
	ld.shared.f64 	%fd184, [%r122+144];
	ld.shared.f64 	%fd185, [%r122+272];
	ld.shared.f64 	%fd186, [%r122+400];
	add.f64 	%fd187, %fd179, %fd183;
	max.f64 	%fd188, %fd148, %fd187;
	add.f64 	%fd189, %fd179, %fd184;
	max.f64 	%fd190, %fd150, %fd189;
	add.f64 	%fd191, %fd179, %fd185;
	max.f64 	%fd192, %fd152, %fd191;
	add.f64 	%fd193, %fd179, %fd186;
	max.f64 	%fd194, %fd154, %fd193;
	add.f64 	%fd195, %fd180, %fd183;
	max.f64 	%fd196, %fd156, %fd195;
	add.f64 	%fd197, %fd180, %fd184;
	max.f64 	%fd198, %fd158, %fd197;
	add.f64 	%fd199, %fd180, %fd185;
	max.f64 	%fd200, %fd160, %fd199;
	add.f64 	%fd201, %fd180, %fd186;
	max.f64 	%fd202, %fd162, %fd201;
	add.f64 	%fd203, %fd181, %fd183;
	max.f64 	%fd204, %fd164, %fd203;
	add.f64 	%fd205, %fd181, %fd184;
	max.f64 	%fd206, %fd166, %fd205;
	add.f64 	%fd207, %fd181, %fd185;
	max.f64 	%fd208, %fd168, %fd207;
	add.f64 	%fd209, %fd181, %fd186;
	max.f64 	%fd210, %fd170, %fd209;
	add.f64 	%fd211, %fd182, %fd183;
	max.f64 	%fd212, %fd172, %fd211;
	add.f64 	%fd213, %fd182, %fd184;
	max.f64 	%fd214, %fd174, %fd213;
	add.f64 	%fd215, %fd182, %fd185;
	max.f64 	%fd216, %fd176, %fd215;
	add.f64 	%fd217, %fd182, %fd186;
	max.f64 	%fd218, %fd178, %fd217;
	ld.shared.f64 	%fd219, [%r119+768];
	ld.shared.f64 	%fd220, [%r119+776];
	ld.shared.f64 	%fd221, [%r119+784];
	ld.shared.f64 	%fd222, [%r119+792];
	ld.shared.f64 	%fd223, [%r122+24];
	ld.shared.f64 	%fd224, [%r122+152];
	ld.shared.f64 	%fd225, [%r122+280];
	ld.shared.f64 	%fd226, [%r122+408];
	add.f64 	%fd227, %fd219, %fd223;
	max.f64 	%fd228, %fd188, %fd227;
	add.f64 	%fd229, %fd219, %fd224;
	max.f64 	%fd230, %fd190, %fd229;
	add.f64 	%fd231, %fd219, %fd225;
	max.f64 	%fd232, %fd192, %fd231;
	add.f64 	%fd233, %fd219, %fd226;
	max.f64 	%fd234, %fd194, %fd233;
	add.f64 	%fd235, %fd220, %fd223;
	max.f64 	%fd236, %fd196, %fd235;
	add.f64 	%fd237, %fd220, %fd224;
	max.f64 	%fd238, %fd198, %fd237;
	add.f64 	%fd239, %fd220, %fd225;
	max.f64 	%fd240, %fd200, %fd239;
	add.f64 	%fd241, %fd220, %fd226;
	max.f64 	%fd242, %fd202, %fd241;
	add.f64 	%fd243, %fd221, %fd223;
	max.f64 	%fd244, %fd204, %fd243;
	add.f64 	%fd245, %fd221, %fd224;
	max.f64 	%fd246, %fd206, %fd245;
	add.f64 	%fd247, %fd221, %fd225;
	max.f64 	%fd248, %fd208, %fd247;
	add.f64 	%fd249, %fd221, %fd226;
	max.f64 	%fd250, %fd210, %fd249;
	add.f64 	%fd251, %fd222, %fd223;
	max.f64 	%fd252, %fd212, %fd251;
	add.f64 	%fd253, %fd222, %fd224;
	max.f64 	%fd254, %fd214, %fd253;
	add.f64 	%fd255, %fd222, %fd225;
	max.f64 	%fd256, %fd216, %fd255;
	add.f64 	%fd257, %fd222, %fd226;
	max.f64 	%fd258, %fd218, %fd257;
	ld.shared.f64 	%fd259, [%r119+1024];
	ld.shared.f64 	%fd260, [%r119+1032];
	ld.shared.f64 	%fd261, [%r119+1040];
	ld.shared.f64 	%fd262, [%r119+1048];
	ld.shared.f64 	%fd263, [%r122+32];
	ld.shared.f64 	%fd264, [%r122+160];
	ld.shared.f64 	%fd265, [%r122+288];
	ld.shared.f64 	%fd266, [%r122+416];
	add.f64 	%fd267, %fd259, %fd263;
	max.f64 	%fd268, %fd228, %fd267;
	add.f64 	%fd269, %fd259, %fd264;
	max.f64 	%fd270, %fd230, %fd269;
	add.f64 	%fd271, %fd259, %fd265;
	max.f64 	%fd272, %fd232, %fd271;
	add.f64 	%fd273, %fd259, %fd266;
	max.f64 	%fd274, %fd234, %fd273;
	add.f64 	%fd275, %fd260, %fd263;
	max.f64 	%fd276, %fd236, %fd275;
	add.f64 	%fd277, %fd260, %fd264;
	max.f64 	%fd278, %fd238, %fd277;
	add.f64 	%fd279, %fd260, %fd265;
	max.f64 	%fd280, %fd240, %fd279;
	add.f64 	%fd281, %fd260, %fd266;
	max.f64 	%fd282, %fd242, %fd281;
	add.f64 	%fd283, %fd261, %fd263;
	max.f64 	%fd284, %fd244, %fd283;
	add.f64 	%fd285, %fd261, %fd264;
	max.f64 	%fd286, %fd246, %fd285;
	add.f64 	%fd287, %fd261, %fd265;
	max.f64 	%fd288, %fd248, %fd287;
	add.f64 	%fd289, %fd261, %fd266;
	max.f64 	%fd290, %fd250, %fd289;
	add.f64 	%fd291, %fd262, %fd263;
	max.f64 	%fd292, %fd252, %fd291;
	add.f64 	%fd293, %fd262, %fd264;
	max.f64 	%fd294, %fd254, %fd293;
	add.f64 	%fd295, %fd262, %fd265;
	max.f64 	%fd296, %fd256, %fd295;
	add.f64 	%fd297, %fd262, %fd266;
	max.f64 	%fd298, %fd258, %fd297;
	ld.shared.f64 	%fd299, [%r119+1280];
	ld.shared.f64 	%fd300, [%r119+1288];
	ld.shared.f64 	%fd301, [%r119+1296];
	ld.shared.f64 	%fd302, [%r119+1304];
	ld.shared.f64 	%fd303, [%r122+40];
	ld.shared.f64 	%fd304, [%r122+168];
	ld.shared.f64 	%fd305, [%r122+296];
	ld.shared.f64 	%fd306, [%r122+424];
	add.f64 	%fd307, %fd299, %fd303;
	max.f64 	%fd308, %fd268, %fd307;
	add.f64 	%fd309, %fd299, %fd304;
	max.f64 	%fd310, %fd270, %fd309;
	add.f64 	%fd311, %fd299, %fd305;
	max.f64 	%fd312, %fd272, %fd311;
	add.f64 	%fd313, %fd299, %fd306;
	max.f64 	%fd314, %fd274, %fd313;
	add.f64 	%fd315, %fd300, %fd303;
	max.f64 	%fd316, %fd276, %fd315;
	add.f64 	%fd317, %fd300, %fd304;
	max.f64 	%fd318, %fd278, %fd317;
	add.f64 	%fd319, %fd300, %fd305;
	max.f64 	%fd320, %fd280, %fd319;
	add.f64 	%fd321, %fd300, %fd306;
	max.f64 	%fd322, %fd282, %fd321;
	add.f64 	%fd323, %fd301, %fd303;
	max.f64 	%fd324, %fd284, %fd323;
	add.f64 	%fd325, %fd301, %fd304;
	max.f64 	%fd326, %fd286, %fd325;
	add.f64 	%fd327, %fd301, %fd305;
	max.f64 	%fd328, %fd288, %fd327;
	add.f64 	%fd329, %fd301, %fd306;
	max.f64 	%fd330, %fd290, %fd329;
	add.f64 	%fd331, %fd302, %fd303;
	max.f64 	%fd332, %fd292, %fd331;
	add.f64 	%fd333, %fd302, %fd304;
	max.f64 	%fd334, %fd294, %fd333;
	add.f64 	%fd335, %fd302, %fd305;
	max.f64 	%fd336, %fd296, %fd335;
	add.f64 	%fd337, %fd302, %fd306;
	max.f64 	%fd338, %fd298, %fd337;
	ld.shared.f64 	%fd339, [%r119+1536];
	ld.shared.f64 	%fd340, [%r119+1544];
	ld.shared.f64 	%fd341, [%r119+1552];
	ld.shared.f64 	%fd342, [%r119+1560];
	ld.shared.f64 	%fd343, [%r122+48];
	ld.shared.f64 	%fd344, [%r122+176];
	ld.shared.f64 	%fd345, [%r122+304];
	ld.shared.f64 	%fd346, [%r122+432];
	add.f64 	%fd347, %fd339, %fd343;
	max.f64 	%fd348, %fd308, %fd347;
	add.f64 	%fd349, %fd339, %fd344;
	max.f64 	%fd350, %fd310, %fd349;
	add.f64 	%fd351, %fd339, %fd345;
	max.f64 	%fd352, %fd312, %fd351;
	add.f64 	%fd353, %fd339, %fd346;
	max.f64 	%fd354, %fd314, %fd353;
	add.f64 	%fd355, %fd340, %fd343;
	max.f64 	%fd356, %fd316, %fd355;
	add.f64 	%fd357, %fd340, %fd344;
	max.f64 	%fd358, %fd318, %fd357;
	add.f64 	%fd359, %fd340, %fd345;
	max.f64 	%fd360, %fd320, %fd359;
	add.f64 	%fd361, %fd340, %fd346;
	max.f64 	%fd362, %fd322, %fd361;
	add.f64 	%fd363, %fd341, %fd343;
	max.f64 	%fd364, %fd324, %fd363;
	add.f64 	%fd365, %fd341, %fd344;
	max.f64 	%fd366, %fd326, %fd365;
	add.f64 	%fd367, %fd341, %fd345;
	max.f64 	%fd368, %fd328, %fd367;
	add.f64 	%fd369, %fd341, %fd346;
	max.f64 	%fd370, %fd330, %fd369;
	add.f64 	%fd371, %fd342, %fd343;
	max.f64 	%fd372, %fd332, %fd371;
	add.f64 	%fd373, %fd342, %fd344;
	max.f64 	%fd374, %fd334, %fd373;
	add.f64 	%fd375, %fd342, %fd345;
	max.f64 	%fd376, %fd336, %fd375;
	add.f64 	%fd377, %fd342, %fd346;
	max.f64 	%fd378, %fd338, %fd377;
	ld.shared.f64 	%fd379, [%r119+1792];
	ld.shared.f64 	%fd380, [%r119+1800];
	ld.shared.f64 	%fd381, [%r119+1808];
	ld.shared.f64 	%fd382, [%r119+1816];
	ld.shared.f64 	%fd383, [%r122+56];
	ld.shared.f64 	%fd384, [%r122+184];
	ld.shared.f64 	%fd385, [%r122+312];
	ld.shared.f64 	%fd386, [%r122+440];
	add.f64 	%fd387, %fd379, %fd383;
	max.f64 	%fd388, %fd348, %fd387;
	add.f64 	%fd389, %fd379, %fd384;
	max.f64 	%fd390, %fd350, %fd389;
	add.f64 	%fd391, %fd379, %fd385;
	max.f64 	%fd392, %fd352, %fd391;
	add.f64 	%fd393, %fd379, %fd386;
	max.f64 	%fd394, %fd354, %fd393;
	add.f64 	%fd395, %fd380, %fd383;
	max.f64 	%fd396, %fd356, %fd395;
	add.f64 	%fd397, %fd380, %fd384;
	max.f64 	%fd398, %fd358, %fd397;
	add.f64 	%fd399, %fd380, %fd385;
	max.f64 	%fd400, %fd360, %fd399;
	add.f64 	%fd401, %fd380, %fd386;
	max.f64 	%fd402, %fd362, %fd401;
	add.f64 	%fd403, %fd381, %fd383;
	max.f64 	%fd404, %fd364, %fd403;
	add.f64 	%fd405, %fd381, %fd384;
	max.f64 	%fd406, %fd366, %fd405;
	add.f64 	%fd407, %fd381, %fd385;
	max.f64 	%fd408, %fd368, %fd407;
	add.f64 	%fd409, %fd381, %fd386;
	max.f64 	%fd410, %fd370, %fd409;
	add.f64 	%fd411, %fd382, %fd383;
	max.f64 	%fd412, %fd372, %fd411;
	add.f64 	%fd413, %fd382, %fd384;
	max.f64 	%fd414, %fd374, %fd413;
	add.f64 	%fd415, %fd382, %fd385;
	max.f64 	%fd416, %fd376, %fd415;
	add.f64 	%fd417, %fd382, %fd386;
	max.f64 	%fd418, %fd378, %fd417;
	ld.shared.f64 	%fd419, [%r119+2048];
	ld.shared.f64 	%fd420, [%r119+2056];
	ld.shared.f64 	%fd421, [%r119+2064];
	ld.shared.f64 	%fd422, [%r119+2072];
	ld.shared.f64 	%fd423, [%r122+64];
	ld.shared.f64 	%fd424, [%r122+192];
	ld.shared.f64 	%fd425, [%r122+320];
	ld.shared.f64 	%fd426, [%r122+448];
	add.f64 	%fd427, %fd419, %fd423;
	max.f64 	%fd428, %fd388, %fd427;
	add.f64 	%fd429, %fd419, %fd424;
	max.f64 	%fd430, %fd390, %fd429;
	add.f64 	%fd431, %fd419, %fd425;
	max.f64 	%fd432, %fd392, %fd431;
	add.f64 	%fd433, %fd419, %fd426;
	max.f64 	%fd434, %fd394, %fd433;
	add.f64 	%fd435, %fd420, %fd423;
	max.f64 	%fd436, %fd396, %fd435;
	add.f64 	%fd437, %fd420, %fd424;
	max.f64 	%fd438, %fd398, %fd437;
	add.f64 	%fd439, %fd420, %fd425;
	max.f64 	%fd440, %fd400, %fd439;
	add.f64 	%fd441, %fd420, %fd426;
	max.f64 	%fd442, %fd402, %fd441;
	add.f64 	%fd443, %fd421, %fd423;
	max.f64 	%fd444, %fd404, %fd443;
	add.f64 	%fd445, %fd421, %fd424;
	max.f64 	%fd446, %fd406, %fd445;
	add.f64 	%fd447, %fd421, %fd425;
	max.f64 	%fd448, %fd408, %fd447;
	add.f64 	%fd449, %fd421, %fd426;
	max.f64 	%fd450, %fd410, %fd449;
	add.f64 	%fd451, %fd422, %fd423;
	max.f64 	%fd452, %fd412, %fd451;
	add.f64 	%fd453, %fd422, %fd424;
	max.f64 	%fd454, %fd414, %fd453;
	add.f64 	%fd455, %fd422, %fd425;
	max.f64 	%fd456, %fd416, %fd455;
	add.f64 	%fd457, %fd422, %fd426;
	max.f64 	%fd458, %fd418, %fd457;
	ld.shared.f64 	%fd459, [%r119+2304];
	ld.shared.f64 	%fd460, [%r119+2312];
	ld.shared.f64 	%fd461, [%r119+2320];
	ld.shared.f64 	%fd462, [%r119+2328];
	ld.shared.f64 	%fd463, [%r122+72];
	ld.shared.f64 	%fd464, [%r122+200];
	ld.shared.f64 	%fd465, [%r122+328];
	ld.shared.f64 	%fd466, [%r122+456];
	add.f64 	%fd467, %fd459, %fd463;
	max.f64 	%fd468, %fd428, %fd467;
	add.f64 	%fd469, %fd459, %fd464;
	max.f64 	%fd470, %fd430, %fd469;
	add.f64 	%fd471, %fd459, %fd465;
	max.f64 	%fd472, %fd432, %fd471;
	add.f64 	%fd473, %fd459, %fd466;
	max.f64 	%fd474, %fd434, %fd473;
	add.f64 	%fd475, %fd460, %fd463;
	max.f64 	%fd476, %fd436, %fd475;
	add.f64 	%fd477, %fd460, %fd464;
	max.f64 	%fd478, %fd438, %fd477;
	add.f64 	%fd479, %fd460, %fd465;
	max.f64 	%fd480, %fd440, %fd479;
	add.f64 	%fd481, %fd460, %fd466;
	max.f64 	%fd482, %fd442, %fd481;
	add.f64 	%fd483, %fd461, %fd463;
	max.f64 	%fd484, %fd444, %fd483;
	add.f64 	%fd485, %fd461, %fd464;
	max.f64 	%fd486, %fd446, %fd485;
	add.f64 	%fd487, %fd461, %fd465;
	max.f64 	%fd488, %fd448, %fd487;
	add.f64 	%fd489, %fd461, %fd466;
	max.f64 	%fd490, %fd450, %fd489;
	add.f64 	%fd491, %fd462, %fd463;
	max.f64 	%fd492, %fd452, %fd491;
	add.f64 	%fd493, %fd462, %fd464;
	max.f64 	%fd494, %fd454, %fd493;
	add.f64 	%fd495, %fd462, %fd465;
	max.f64 	%fd496, %fd456, %fd495;
	add.f64 	%fd497, %fd462, %fd466;
	max.f64 	%fd498, %fd458, %fd497;
	ld.shared.f64 	%fd499, [%r119+2560];
	ld.shared.f64 	%fd500, [%r119+2568];
	ld.shared.f64 	%fd501, [%r119+2576];
	ld.shared.f64 	%fd502, [%r119+2584];
	ld.shared.f64 	%fd503, [%r122+80];
	ld.shared.f64 	%fd504, [%r122+208];
	ld.shared.f64 	%fd505, [%r122+336];
	ld.shared.f64 	%fd506, [%r122+464];
	add.f64 	%fd507, %fd499, %fd503;
	max.f64 	%fd508, %fd468, %fd507;
	add.f64 	%fd509, %fd499, %fd504;
	max.f64 	%fd510, %fd470, %fd509;
	add.f64 	%fd511, %fd499, %fd505;
	max.f64 	%fd512, %fd472, %fd511;
	add.f64 	%fd513, %fd499, %fd506;
	max.f64 	%fd514, %fd474, %fd513;
	add.f64 	%fd515, %fd500, %fd503;
	max.f64 	%fd516, %fd476, %fd515;
	add.f64 	%fd517, %fd500, %fd504;
	max.f64 	%fd518, %fd478, %fd517;
	add.f64 	%fd519, %fd500, %fd505;
	max.f64 	%fd520, %fd480, %fd519;
	add.f64 	%fd521, %fd500, %fd506;
	max.f64 	%fd522, %fd482, %fd521;
	add.f64 	%fd523, %fd501, %fd503;
	max.f64 	%fd524, %fd484, %fd523;
	add.f64 	%fd525, %fd501, %fd504;
	max.f64 	%fd526, %fd486, %fd525;
	add.f64 	%fd527, %fd501, %fd505;
	max.f64 	%fd528, %fd488, %fd527;
	add.f64 	%fd529, %fd501, %fd506;
	max.f64 	%fd530, %fd490, %fd529;
	add.f64 	%fd531, %fd502, %fd503;
	max.f64 	%fd532, %fd492, %fd531;
	add.f64 	%fd533, %fd502, %fd504;
	max.f64 	%fd534, %fd494, %fd533;
	add.f64 	%fd535, %fd502, %fd505;
	max.f64 	%fd536, %fd496, %fd535;
	add.f64 	%fd537, %fd502, %fd506;
	max.f64 	%fd538, %fd498, %fd537;
	ld.shared.f64 	%fd539, [%r119+2816];
	ld.shared.f64 	%fd540, [%r119+2824];
	ld.shared.f64 	%fd541, [%r119+2832];
	ld.shared.f64 	%fd542, [%r119+2840];
	ld.shared.f64 	%fd543, [%r122+88];
	ld.shared.f64 	%fd544, [%r122+216];
	ld.shared.f64 	%fd545, [%r122+344];
	ld.shared.f64 	%fd546, [%r122+472];
	add.f64 	%fd547, %fd539, %fd543;
	max.f64 	%fd548, %fd508, %fd547;
	add.f64 	%fd549, %fd539, %fd544;
	max.f64 	%fd550, %fd510, %fd549;
	add.f64 	%fd551, %fd539, %fd545;
	max.f64 	%fd552, %fd512, %fd551;
	add.f64 	%fd553, %fd539, %fd546;
	max.f64 	%fd554, %fd514, %fd553;
	add.f64 	%fd555, %fd540, %fd543;
	max.f64 	%fd556, %fd516, %fd555;
	add.f64 	%fd557, %fd540, %fd544;
	max.f64 	%fd558, %fd518, %fd557;
	add.f64 	%fd559, %fd540, %fd545;
	max.f64 	%fd560, %fd520, %fd559;
	add.f64 	%fd561, %fd540, %fd546;
	max.f64 	%fd562, %fd522, %fd561;
	add.f64 	%fd563, %fd541, %fd543;
	max.f64 	%fd564, %fd524, %fd563;
	add.f64 	%fd565, %fd541, %fd544;
	max.f64 	%fd566, %fd526, %fd565;
	add.f64 	%fd567, %fd541, %fd545;
	max.f64 	%fd568, %fd528, %fd567;
	add.f64 	%fd569, %fd541, %fd546;
	max.f64 	%fd570, %fd530, %fd569;
	add.f64 	%fd571, %fd542, %fd543;
	max.f64 	%fd572, %fd532, %fd571;
	add.f64 	%fd573, %fd542, %fd544;
	max.f64 	%fd574, %fd534, %fd573;
	add.f64 	%fd575, %fd542, %fd545;
	max.f64 	%fd576, %fd536, %fd575;
	add.f64 	%fd577, %fd542, %fd546;
	max.f64 	%fd578, %fd538, %fd577;
	ld.shared.f64 	%fd579, [%r119+3072];
	ld.shared.f64 	%fd580, [%r119+3080];
	ld.shared.f64 	%fd581, [%r119+3088];
	ld.shared.f64 	%fd582, [%r119+3096];
	ld.shared.f64 	%fd583, [%r122+96];
	ld.shared.f64 	%fd584, [%r122+224];
	ld.shared.f64 	%fd585, [%r122+352];
	ld.shared.f64 	%fd586, [%r122+480];
	add.f64 	%fd587, %fd579, %fd583;
	max.f64 	%fd588, %fd548, %fd587;
	add.f64 	%fd589, %fd579, %fd584;
	max.f64 	%fd590, %fd550, %fd589;
	add.f64 	%fd591, %fd579, %fd585;
	max.f64 	%fd592, %fd552, %fd591;
	add.f64 	%fd593, %fd579, %fd586;
	max.f64 	%fd594, %fd554, %fd593;
	add.f64 	%fd595, %fd580, %fd583;
	max.f64 	%fd596, %fd556, %fd595;
	add.f64 	%fd597, %fd580, %fd584;
	max.f64 	%fd598, %fd558, %fd597;
	add.f64 	%fd599, %fd580, %fd585;
	max.f64 	%fd600, %fd560, %fd599;
	add.f64 	%fd601, %fd580, %fd586;
	max.f64 	%fd602, %fd562, %fd601;
	add.f64 	%fd603, %fd581, %fd583;
	max.f64 	%fd604, %fd564, %fd603;
	add.f64 	%fd605, %fd581, %fd584;
	max.f64 	%fd606, %fd566, %fd605;
	add.f64 	%fd607, %fd581, %fd585;
	max.f64 	%fd608, %fd568, %fd607;
	add.f64 	%fd609, %fd581, %fd586;
	max.f64 	%fd610, %fd570, %fd609;
	add.f64 	%fd611, %fd582, %fd583;
	max.f64 	%fd612, %fd572, %fd611;
	add.f64 	%fd613, %fd582, %fd584;
	max.f64 	%fd614, %fd574, %fd613;
	add.f64 	%fd615, %fd582, %fd585;
	max.f64 	%fd616, %fd576, %fd615;
	add.f64 	%fd617, %fd582, %fd586;
	max.f64 	%fd618, %fd578, %fd617;
	ld.shared.f64 	%fd619, [%r119+3328];
	ld.shared.f64 	%fd620, [%r119+3336];
	ld.shared.f64 	%fd621, [%r119+3344];
	ld.shared.f64 	%fd622, [%r119+3352];
	ld.shared.f64 	%fd623, [%r122+104];
	ld.shared.f64 	%fd624, [%r122+232];
	ld.shared.f64 	%fd625, [%r122+360];
	ld.shared.f64 	%fd626, [%r122+488];
	add.f64 	%fd627, %fd619, %fd623;
	max.f64 	%fd628, %fd588, %fd627;
	add.f64 	%fd629, %fd619, %fd624;
	max.f64 	%fd630, %fd590, %fd629;
	add.f64 	%fd631, %fd619, %fd625;
	max.f64 	%fd632, %fd592, %fd631;
	add.f64 	%fd633, %fd619, %fd626;
	max.f64 	%fd634, %fd594, %fd633;
	add.f64 	%fd635, %fd620, %fd623;
	max.f64 	%fd636, %fd596, %fd635;
	add.f64 	%fd637, %fd620, %fd624;
	max.f64 	%fd638, %fd598, %fd637;
	add.f64 	%fd639, %fd620, %fd625;
	max.f64 	%fd640, %fd600, %fd639;
	add.f64 	%fd641, %fd620, %fd626;
	max.f64 	%fd642, %fd602, %fd641;
	add.f64 	%fd643, %fd621, %fd623;
	max.f64 	%fd644, %fd604, %fd643;
	add.f64 	%fd645, %fd621, %fd624;
	max.f64 	%fd646, %fd606, %fd645;
	add.f64 	%fd647, %fd621, %fd625;
	max.f64 	%fd648, %fd608, %fd647;
	add.f64 	%fd649, %fd621, %fd626;
	max.f64 	%fd650, %fd610, %fd649;
	add.f64 	%fd651, %fd622, %fd623;
	max.f64 	%fd652, %fd612, %fd651;
	add.f64 	%fd653, %fd622, %fd624;
	max.f64 	%fd654, %fd614, %fd653;
	add.f64 	%fd655, %fd622, %fd625;
	max.f64 	%fd656, %fd616, %fd655;
	add.f64 	%fd657, %fd622, %fd626;
	max.f64 	%fd658, %fd618, %fd657;
	ld.shared.f64 	%fd659, [%r119+3584];
	ld.shared.f64 	%fd660, [%r119+3592];
	ld.shared.f64 	%fd661, [%r119+3600];
	ld.shared.f64 	%fd662, [%r119+3608];
	ld.shared.f64 	%fd663, [%r122+112];
	ld.shared.f64 	%fd664, [%r122+240];
	ld.shared.f64 	%fd665, [%r122+368];
	ld.shared.f64 	%fd666, [%r122+496];
	add.f64 	%fd667, %fd659, %fd663;
	max.f64 	%fd668, %fd628, %fd667;
	add.f64 	%fd669, %fd659, %fd664;
	max.f64 	%fd670, %fd630, %fd669;
	add.f64 	%fd671, %fd659, %fd665;
	max.f64 	%fd672, %fd632, %fd671;
	add.f64 	%fd673, %fd659, %fd666;
	max.f64 	%fd674, %fd634, %fd673;
	add.f64 	%fd675, %fd660, %fd663;
	max.f64 	%fd676, %fd636, %fd675;
	add.f64 	%fd677, %fd660, %fd664;
	max.f64 	%fd678, %fd638, %fd677;
	add.f64 	%fd679, %fd660, %fd665;
	max.f64 	%fd680, %fd640, %fd679;
	add.f64 	%fd681, %fd660, %fd666;
	max.f64 	%fd682, %fd642, %fd681;
	add.f64 	%fd683, %fd661, %fd663;
	max.f64 	%fd684, %fd644, %fd683;
	add.f64 	%fd685, %fd661, %fd664;
	max.f64 	%fd686, %fd646, %fd685;
	add.f64 	%fd687, %fd661, %fd665;
	max.f64 	%fd688, %fd648, %fd687;
	add.f64 	%fd689, %fd661, %fd666;
	max.f64 	%fd690, %fd650, %fd689;
	add.f64 	%fd691, %fd662, %fd663;
	max.f64 	%fd692, %fd652, %fd691;
	add.f64 	%fd693, %fd662, %fd664;
	max.f64 	%fd694, %fd654, %fd693;
	add.f64 	%fd695, %fd662, %fd665;
	max.f64 	%fd696, %fd656, %fd695;
	add.f64 	%fd697, %fd662, %fd666;
	max.f64 	%fd698, %fd658, %fd697;
	ld.shared.f64 	%fd699, [%r119+3840];
	ld.shared.f64 	%fd700, [%r119+3848];
	ld.shared.f64 	%fd701, [%r119+3856];
	ld.shared.f64 	%fd702, [%r119+3864];
	ld.shared.f64 	%fd703, [%r122+120];
	ld.shared.f64 	%fd704, [%r122+248];
	ld.shared.f64 	%fd705, [%r122+376];
	ld.shared.f64 	%fd706, [%r122+504];
	add.f64 	%fd707, %fd699, %fd703;
	max.f64 	%fd730, %fd668, %fd707;
	add.f64 	%fd708, %fd699, %fd704;
	max.f64 	%fd726, %fd670, %fd708;
	add.f64 	%fd709, %fd699, %fd705;
	max.f64 	%fd731, %fd672, %fd709;
	add.f64 	%fd710, %fd699, %fd706;
	max.f64 	%fd735, %fd674, %fd710;
	add.f64 	%fd711, %fd700, %fd703;
	max.f64 	%fd729, %fd676, %fd711;
	add.f64 	%fd712, %fd700, %fd704;
	max.f64 	%fd725, %fd678, %fd712;
	add.f64 	%fd713, %fd700, %fd705;
	max.f64 	%fd732, %fd680, %fd713;
	add.f64 	%fd714, %fd700, %fd706;
	max.f64 	%fd736, %fd682, %fd714;
	add.f64 	%fd715, %fd701, %fd703;
	max.f64 	%fd728, %fd684, %fd715;
	add.f64 	%fd716, %fd701, %fd704;
	max.f64 	%fd724, %fd686, %fd716;
	add.f64 	%fd717, %fd701, %fd705;
	max.f64 	%fd733, %fd688, %fd717;
	add.f64 	%fd718, %fd701, %fd706;
	max.f64 	%fd737, %fd690, %fd718;
	add.f64 	%fd719, %fd702, %fd703;
	max.f64 	%fd727, %fd692, %fd719;
	add.f64 	%fd720, %fd702, %fd704;
	max.f64 	%fd723, %fd694, %fd720;
	add.f64 	%fd721, %fd702, %fd705;
	max.f64 	%fd734, %fd696, %fd721;
	add.f64 	%fd722, %fd702, %fd706;
	max.f64 	%fd738, %fd698, %fd722;
	bar.sync 	0;
	add.s32 	%r140, %r140, 16;
	add.s32 	%r139, %r139, 16;
	add.s32 	%r138, %r138, 16;
	add.s32 	%r31, %r137, 16;
	add.s32 	%r123, %r137, 8;
	setp.lt.s32 	%p50, %r123, %r40;
	mov.u32 	%r137, %r31;
	@%p50 bra 	$L__BB3_2;
$L__BB3_35:
	shl.b32 	%r124, %r1, 5;
	shl.b32 	%r125, %r4, 2;
	add.s32 	%r25, %r124, %r125;
	shl.b32 	%r126, %r2, 5;
	shl.b32 	%r127, %r3, 2;
	add.s32 	%r128, %r126, %r127;
	setp.lt.s32 	%p51, %r25, %r38;
	setp.lt.s32 	%p52, %r128, %r39;
	and.pred  	%p53, %p51, %p52;
	@%p53 bra 	$L__BB3_36;
	bra.uni 	$L__BB3_37;
$L__BB3_36:
	mad.lo.s32 	%r129, %r128, %r38, %r25;
	mul.wide.s32 	%rd44, %r129, 8;
	add.s64 	%rd45, %rd3, %rd44;
	st.global.f64 	[%rd45], %fd730;
$L__BB3_37:
	setp.ge.s32 	%p54, %r25, %r38;
	add.s32 	%r32, %r128, 1;
	setp.ge.s32 	%p55, %r32, %r39;
	or.pred  	%p56, %p54, %p55;
	@%p56 bra 	$L__BB3_39;
	mad.lo.s32 	%r130, %r32, %r38, %r25;
	mul.wide.s32 	%rd46, %r130, 8;
	add.s64 	%rd47, %rd3, %rd46;
	st.global.f64 	[%rd47], %fd726;
$L__BB3_39:
	setp.ge.s32 	%p57, %r25, %r38;
	add.s32 	%r33, %r128, 2;
	setp.ge.s32 	%p58, %r33, %r39;
	or.pred  	%p59, %p57, %p58;
	@%p59 bra 	$L__BB3_41;
	mad.lo.s32 	%r131, %r33, %r38, %r25;
	mul.wide.s32 	%rd48, %r131, 8;
	add.s64 	%rd49, %rd3, %rd48;
	st.global.f64 	[%rd49], %fd731;
$L__BB3_41:
	setp.ge.s32 	%p60, %r25, %r38;
	add.s32 	%r34, %r128, 3;
	setp.ge.s32 	%p61, %r34, %r39;
	or.pred  	%p62, %p60, %p61;
	@%p62 bra 	$L__BB3_43;
	mad.lo.s32 	%r132, %r34, %r38, %r25;
	mul.wide.s32 	%rd50, %r132, 8;
	add.s64 	%rd51, %rd3, %rd50;
	st.global.f64 	[%rd51], %fd735;
$L__BB3_43:
	setp.ge.s32 	%p63, %r128, %r39;
	add.s32 	%r35, %r25, 1;
	setp.ge.s32 	%p64, %r35, %r38;
	mul.lo.s32 	%r133, %r128, %r38;
	cvt.s64.s32 	%rd4, %r25;
	cvt.s64.s32 	%rd52, %r133;
	add.s64 	%rd53, %rd52, %rd4;
	shl.b64 	%rd54, %rd53, 3;
	add.s64 	%rd5, %rd3, %rd54;
	or.pred  	%p65, %p64, %p63;
	@%p65 bra 	$L__BB3_45;
	st.global.f64 	[%rd5+8], %fd729;
$L__BB3_45:
	setp.ge.s32 	%p66, %r35, %r38;
	setp.ge.s32 	%p67, %r32, %r39;
	mul.lo.s32 	%r134, %r32, %r38;
	cvt.s64.s32 	%rd55, %r134;
	add.s64 	%rd56, %rd55, %rd4;
	shl.b64 	%rd57, %rd56, 3;
	add.s64 	%rd6, %rd3, %rd57;
	or.pred  	%p68, %p66, %p67;
	@%p68 bra 	$L__BB3_47;
	st.global.f64 	[%rd6+8], %fd725;
$L__BB3_47:
	setp.ge.s32 	%p69, %r35, %r38;
	setp.ge.s32 	%p70, %r33, %r39;
	mul.lo.s32 	%r135, %r33, %r38;
	cvt.s64.s32 	%rd58, %r135;
	add.s64 	%rd59, %rd58, %rd4;
	shl.b64 	%rd60, %rd59, 3;
	add.s64 	%rd7, %rd3, %rd60;
	or.pred  	%p71, %p69, %p70;
	@%p71 bra 	$L__BB3_49;
	st.global.f64 	[%rd7+8], %fd732;
$L__BB3_49:
	setp.ge.s32 	%p72, %r35, %r38;
	setp.ge.s32 	%p73, %r34, %r39;
	mul.lo.s32 	%r136, %r34, %r38;
	cvt.s64.s32 	%rd61, %r136;
	add.s64 	%rd62, %rd61, %rd4;
	shl.b64 	%rd63, %rd62, 3;
	add.s64 	%rd8, %rd3, %rd63;
	or.pred  	%p74, %p72, %p73;
	@%p74 bra 	$L__BB3_51;
	st.global.f64 	[%rd8+8], %fd736;
$L__BB3_51:
	setp.ge.s32 	%p75, %r128, %r39;
	add.s32 	%r36, %r25, 2;
	setp.ge.s32 	%p76, %r36, %r38;
	or.pred  	%p77, %p76, %p75;
	@%p77 bra 	$L__BB3_53;
	st.global.f64 	[%rd5+16], %fd728;
$L__BB3_53:
	setp.ge.s32 	%p78, %r36, %r38;
	setp.ge.s32 	%p79, %r32, %r39;
	or.pred  	%p80, %p78, %p79;
	@%p80 bra 	$L__BB3_55;
	st.global.f64 	[%rd6+16], %fd724;
$L__BB3_55:
	setp.ge.s32 	%p81, %r36, %r38;
	setp.ge.s32 	%p82, %r33, %r39;
	or.pred  	%p83, %p81, %p82;
	@%p83 bra 	$L__BB3_57;
	st.global.f64 	[%rd7+16], %fd733;
$L__BB3_57:
	setp.ge.s32 	%p84, %r36, %r38;
	setp.ge.s32 	%p85, %r34, %r39;
	or.pred  	%p86, %p84, %p85;
	@%p86 bra 	$L__BB3_59;
	st.global.f64 	[%rd8+16], %fd737;
$L__BB3_59:
	setp.ge.s32 	%p87, %r128, %r39;
	add.s32 	%r37, %r25, 3;
	setp.ge.s32 	%p88, %r37, %r38;
	or.pred  	%p89, %p88, %p87;
	@%p89 bra 	$L__BB3_61;
	st.global.f64 	[%rd5+24], %fd727;
$L__BB3_61:
	setp.ge.s32 	%p90, %r37, %r38;
	setp.ge.s32 	%p91, %r32, %r39;
	or.pred  	%p92, %p90, %p91;
	@%p92 bra 	$L__BB3_63;
	st.global.f64 	[%rd6+24], %fd723;
$L__BB3_63:
	setp.ge.s32 	%p93, %r37, %r38;
	setp.ge.s32 	%p94, %r33, %r39;
	or.pred  	%p95, %p93, %p94;
	@%p95 bra 	$L__BB3_65;
	st.global.f64 	[%rd7+24], %fd734;
$L__BB3_65:
	setp.ge.s32 	%p96, %r37, %r38;
	setp.ge.s32 	%p97, %r34, %r39;
	or.pred  	%p98, %p96, %p97;
	@%p98 bra 	$L__BB3_67;
	st.global.f64 	[%rd8+24], %fd738;
$L__BB3_67:
	ret;

}
	// .globl	tropical_minplus_f64_nn
.visible .entry tropical_minplus_f64_nn(
	.param .u64 .ptr .align 1 tropical_minplus_f64_nn_param_0,
	.param .u64 .ptr .align 1 tropical_minplus_f64_nn_param_1,
	.param .u64 .ptr .align 1 tropical_minplus_f64_nn_param_2,
	.param .u32 tropical_minplus_f64_nn_param_3,
	.param .u32 tropical_minplus_f64_nn_param_4,
	.param .u32 tropical_minplus_f64_nn_param_5
)
{
	.reg .pred 	%p<99>;
	.reg .b32 	%r<141>;
	.reg .b64 	%rd<64>;
	.reg .b64 	%fd<771>;
	// demoted variable
	.shared .align 8 .b8 _ZZ23tropical_minplus_f64_nnE2As[4096];
	// demoted variable
	.shared .align 8 .b8 _ZZ23tropical_minplus_f64_nnE2Bs[4096];
	ld.param.u64 	%rd9, [tropical_minplus_f64_nn_param_0];
	ld.param.u64 	%rd10, [tropical_minplus_f64_nn_param_1];
	ld.param.u64 	%rd11, [tropical_minplus_f64_nn_param_2];
	ld.param.u32 	%r38, [tropical_minplus_f64_nn_param_3];
	ld.param.u32 	%r39, [tropical_minplus_f64_nn_param_4];
	ld.param.u32 	%r40, [tropical_minplus_f64_nn_param_5];
	cvta.to.global.u64 	%rd1, %rd9;
	cvta.to.global.u64 	%rd2, %rd10;
	cvta.to.global.u64 	%rd3, %rd11;
	add.s32 	%r41, %r38, 31;
	shr.s32 	%r42, %r41, 31;
	shr.u32 	%r43, %r42, 27;
	add.s32 	%r44, %r41, %r43;
	shr.s32 	%r45, %r44, 5;
	mov.u32 	%r46, %ctaid.x;
	div.u32 	%r2, %r46, %r45;
	mul.lo.s32 	%r47, %r2, %r45;
	sub.s32 	%r1, %r46, %r47;
	mov.u32 	%r3, %tid.y;
	shl.b32 	%r48, %r3, 3;
	mov.u32 	%r4, %tid.x;
	add.s32 	%r5, %r48, %r4;
	shr.u32 	%r6, %r5, 5;
	and.b32  	%r138, %r5, 15;
	setp.lt.s32 	%p1, %r40, 1;
	mov.f64 	%fd723, 0d7FF0000000000000;
	mov.f64 	%fd724, %fd723;
	mov.f64 	%fd725, %fd723;
	mov.f64 	%fd726, %fd723;
	mov.f64 	%fd727, %fd723;
	mov.f64 	%fd728, %fd723;
	mov.f64 	%fd729, %fd723;
	mov.f64 	%fd730, %fd723;
	mov.f64 	%fd731, %fd723;
	mov.f64 	%fd732, %fd723;
	mov.f64 	%fd733, %fd723;
	mov.f64 	%fd734, %fd723;
	mov.f64 	%fd735, %fd723;
	mov.f64 	%fd736, %fd723;
	mov.f64 	%fd737, %fd723;
	mov.f64 	%fd738, %fd723;
	@%p1 bra 	$L__BB4_35;
	shr.u32 	%r51, %r5, 4;
	and.b32  	%r52, %r5, 31;
	shl.b32 	%r53, %r1, 5;
	or.b32  	%r8, %r53, %r52;
	shl.b32 	%r54, %r2, 5;
	add.s32 	%r9, %r54, %r51;
	shl.b32 	%r55, %r5, 3;
	mov.u32 	%r56, _ZZ23tropical_minplus_f64_nnE2As;
	add.s32 	%r10, %r56, %r55;
	mul.lo.s32 	%r11, %r9, %r40;
	and.b32  	%r57, %r5, 16368;
	or.b32  	%r58, %r57, %r138;
	shl.b32 	%r59, %r58, 3;
	mov.u32 	%r60, _ZZ23tropical_minplus_f64_nnE2Bs;
	add.s32 	%r12, %r60, %r59;
	shl.b32 	%r61, %r40, 2;
	add.s32 	%r13, %r11, %r61;
	shl.b32 	%r62, %r40, 3;
	add.s32 	%r14, %r62, %r11;
	add.s32 	%r15, %r14, %r61;
	shl.b32 	%r63, %r40, 4;
	add.s32 	%r16, %r63, %r11;
	add.s32 	%r17, %r62, %r16;
	add.s32 	%r18, %r17, %r61;
	add.s32 	%r139, %r6, 8;
	mov.b32 	%r140, 0;
	mov.f64 	%fd723, 0d7FF0000000000000;
	mov.b32 	%r137, 8;
	add.s32 	%r95, %r9, 4;
	add.s32 	%r98, %r9, 8;
	add.s32 	%r101, %r9, 12;
	add.s32 	%r104, %r9, 16;
	add.s32 	%r107, %r9, 20;
	add.s32 	%r112, %r9, 24;
	add.s32 	%r115, %r9, 28;
$L__BB4_2:
	setp.lt.s32 	%p2, %r8, %r38;
	shl.b32 	%r64, %r3, 3;
	add.s32 	%r65, %r64, %r4;
	shr.u32 	%r66, %r65, 5;
	add.s32 	%r24, %r66, %r140;
	add.s32 	%r67, %r139, -8;
	setp.lt.s32 	%p3, %r67, %r40;
	and.pred  	%p4, %p2, %p3;
	mov.f64 	%fd755, 0d7FF0000000000000;
	@%p4 bra 	$L__BB4_3;
	bra.uni 	$L__BB4_4;
$L__BB4_3:
	mad.lo.s32 	%r68, %r24, %r38, %r8;
	mul.wide.s32 	%rd12, %r68, 8;
	add.s64 	%rd13, %rd1, %rd12;
	ld.global.nc.f64 	%fd755, [%rd13];
$L__BB4_4:
	setp.ge.s32 	%p5, %r8, %r38;
	st.shared.f64 	[%r10], %fd755;
	add.s32 	%r69, %r139, -6;
	setp.ge.s32 	%p6, %r69, %r40;
	mov.f64 	%fd756, 0d7FF0000000000000;
	or.pred  	%p7, %p5, %p6;
	@%p7 bra 	$L__BB4_6;
	add.s32 	%r70, %r24, 2;
	mad.lo.s32 	%r71, %r70, %r38, %r8;
	mul.wide.s32 	%rd14, %r71, 8;
	add.s64 	%rd15, %rd1, %rd14;
	ld.global.nc.f64 	%fd756, [%rd15];
$L__BB4_6:
	st.shared.f64 	[%r10+512], %fd756;
	add.s32 	%r72, %r139, -4;
	setp.ge.s32 	%p9, %r72, %r40;
	mov.f64 	%fd757, 0d7FF0000000000000;
	or.pred  	%p10, %p5, %p9;
	@%p10 bra 	$L__BB4_8;
	add.s32 	%r73, %r24, 4;
	mad.lo.s32 	%r74, %r73, %r38, %r8;
	mul.wide.s32 	%rd16, %r74, 8;
	add.s64 	%rd17, %rd1, %rd16;
	ld.global.nc.f64 	%fd757, [%rd17];
$L__BB4_8:
	st.shared.f64 	[%r10+1024], %fd757;
	add.s32 	%r75, %r139, -2;
	setp.ge.s32 	%p12, %r75, %r40;
	mov.f64 	%fd758, 0d7FF0000000000000;
	or.pred  	%p13, %p5, %p12;
	@%p13 bra 	$L__BB4_10;
	add.s32 	%r76, %r24, 6;
	mad.lo.s32 	%r77, %r76, %r38, %r8;
	mul.wide.s32 	%rd18, %r77, 8;
	add.s64 	%rd19, %rd1, %rd18;
	ld.global.nc.f64 	%fd758, [%rd19];
$L__BB4_10:
	st.shared.f64 	[%r10+1536], %fd758;
	setp.ge.s32 	%p15, %r139, %r40;
	mov.f64 	%fd759, 0d7FF0000000000000;
	or.pred  	%p16, %p5, %p15;
	@%p16 bra 	$L__BB4_12;
	add.s32 	%r78, %r24, 8;
	mad.lo.s32 	%r79, %r78, %r38, %r8;
	mul.wide.s32 	%rd20, %r79, 8;
	add.s64 	%rd21, %rd1, %rd20;
	ld.global.nc.f64 	%fd759, [%rd21];
$L__BB4_12:
	st.shared.f64 	[%r10+2048], %fd759;
	add.s32 	%r80, %r139, 2;
	setp.ge.s32 	%p18, %r80, %r40;
	mov.f64 	%fd760, 0d7FF0000000000000;
	or.pred  	%p19, %p5, %p18;
	@%p19 bra 	$L__BB4_14;
	add.s32 	%r81, %r24, 10;
	mad.lo.s32 	%r82, %r81, %r38, %r8;
	mul.wide.s32 	%rd22, %r82, 8;
	add.s64 	%rd23, %rd1, %rd22;
	ld.global.nc.f64 	%fd760, [%rd23];
$L__BB4_14:
	st.shared.f64 	[%r10+2560], %fd760;
	add.s32 	%r83, %r139, 4;
	setp.ge.s32 	%p21, %r83, %r40;
	mov.f64 	%fd761, 0d7FF0000000000000;
	or.pred  	%p22, %p5, %p21;
	@%p22 bra 	$L__BB4_16;
	add.s32 	%r84, %r24, 12;
	mad.lo.s32 	%r85, %r84, %r38, %r8;
	mul.wide.s32 	%rd24, %r85, 8;
	add.s64 	%rd25, %rd1, %rd24;
	ld.global.nc.f64 	%fd761, [%rd25];
$L__BB4_16:
	st.shared.f64 	[%r10+3072], %fd761;
	add.s32 	%r86, %r139, 6;
	setp.ge.s32 	%p24, %r86, %r40;
	mov.f64 	%fd762, 0d7FF0000000000000;
	or.pred  	%p25, %p5, %p24;
	@%p25 bra 	$L__BB4_18;
	add.s32 	%r87, %r24, 14;
	mad.lo.s32 	%r88, %r87, %r38, %r8;
	mul.wide.s32 	%rd26, %r88, 8;
	add.s64 	%rd27, %rd1, %rd26;
	ld.global.nc.f64 	%fd762, [%rd27];
$L__BB4_18:
	setp.ge.s32 	%p26, %r9, %r39;
	st.shared.f64 	[%r10+3584], %fd762;
	and.b32  	%r92, %r65, 15;
	add.s32 	%r27, %r140, %r92;
	setp.ge.s32 	%p27, %r138, %r40;
	mov.f64 	%fd763, 0d7FF0000000000000;
	or.pred  	%p28, %p27, %p26;
	@%p28 bra 	$L__BB4_20;
	add.s32 	%r93, %r11, %r27;
	mul.wide.u32 	%rd28, %r93, 8;
	add.s64 	%rd29, %rd2, %rd28;
	ld.global.nc.f64 	%fd763, [%rd29];
$L__BB4_20:
	setp.ge.s32 	%p30, %r95, %r39;
	st.shared.f64 	[%r12], %fd763;
	mov.f64 	%fd764, 0d7FF0000000000000;
	or.pred  	%p31, %p27, %p30;
	@%p31 bra 	$L__BB4_22;
	add.s32 	%r96, %r13, %r27;
	mul.wide.s32 	%rd30, %r96, 8;
	add.s64 	%rd31, %rd2, %rd30;
	ld.global.nc.f64 	%fd764, [%rd31];
$L__BB4_22:
	setp.ge.s32 	%p33, %r98, %r39;
	st.shared.f64 	[%r12+512], %fd764;
	mov.f64 	%fd765, 0d7FF0000000000000;
	or.pred  	%p34, %p27, %p33;
	@%p34 bra 	$L__BB4_24;
	add.s32 	%r99, %r14, %r27;
	mul.wide.s32 	%rd32, %r99, 8;
	add.s64 	%rd33, %rd2, %rd32;
	ld.global.nc.f64 	%fd765, [%rd33];
$L__BB4_24:
	setp.ge.s32 	%p36, %r101, %r39;
	st.shared.f64 	[%r12+1024], %fd765;
	mov.f64 	%fd766, 0d7FF0000000000000;
	or.pred  	%p37, %p27, %p36;
	@%p37 bra 	$L__BB4_26;
	add.s32 	%r102, %r15, %r27;
	mul.wide.s32 	%rd34, %r102, 8;
	add.s64 	%rd35, %rd2, %rd34;
	ld.global.nc.f64 	%fd766, [%rd35];
$L__BB4_26:
	setp.ge.s32 	%p39, %r104, %r39;
	st.shared.f64 	[%r12+1536], %fd766;
	mov.f64 	%fd767, 0d7FF0000000000000;
	or.pred  	%p40, %p27, %p39;
	@%p40 bra 	$L__BB4_28;
	add.s32 	%r105, %r16, %r27;
	mul.wide.s32 	%rd36, %r105, 8;
	add.s64 	%rd37, %rd2, %rd36;
	ld.global.nc.f64 	%fd767, [%rd37];
$L__BB4_28:
	setp.ge.s32 	%p42, %r107, %r39;
	st.shared.f64 	[%r12+2048], %fd767;
	mov.f64 	%fd768, 0d7FF0000000000000;
	or.pred  	%p43, %p27, %p42;
	@%p43 bra 	$L__BB4_30;
	shl.b32 	%r108, %r40, 2;
	add.s32 	%r109, %r16, %r108;
	add.s32 	%r110, %r109, %r27;
	mul.wide.s32 	%rd38, %r110, 8;
	add.s64 	%rd39, %rd2, %rd38;
	ld.global.nc.f64 	%fd768, [%rd39];
$L__BB4_30:
	setp.ge.s32 	%p45, %r112, %r39;
	st.shared.f64 	[%r12+2560], %fd768;
	mov.f64 	%fd769, 0d7FF0000000000000;
	or.pred  	%p46, %p27, %p45;
	@%p46 bra 	$L__BB4_32;
	add.s32 	%r113, %r17, %r27;
	mul.wide.s32 	%rd40, %r113, 8;
	add.s64 	%rd41, %rd2, %rd40;
	ld.global.nc.f64 	%fd769, [%rd41];
$L__BB4_32:
	setp.ge.s32 	%p48, %r115, %r39;
	st.shared.f64 	[%r12+3072], %fd769;
	mov.f64 	%fd770, 0d7FF0000000000000;
	or.pred  	%p49, %p27, %p48;
	@%p49 bra 	$L__BB4_34;
	add.s32 	%r116, %r18, %r27;
	mul.wide.s32 	%rd42, %r116, 8;
	add.s64 	%rd43, %rd2, %rd42;
	ld.global.nc.f64 	%fd770, [%rd43];
$L__BB4_34:
	st.shared.f64 	[%r12+3584], %fd770;
	bar.sync 	0;
	shl.b32 	%r117, %r4, 5;
	mov.u32 	%r118, _ZZ23tropical_minplus_f64_nnE2As;
	add.s32 	%r119, %r118, %r117;
	ld.shared.f64 	%fd99, [%r119];
	ld.shared.f64 	%fd100, [%r119+8];
	ld.shared.f64 	%fd101, [%r119+16];
	ld.shared.f64 	%fd102, [%r119+24];
	shl.b32 	%r120, %r3, 9;
	mov.u32 	%r121, _ZZ23tropical_minplus_f64_nnE2Bs;
	add.s32 	%r122, %r121, %r120;
	ld.shared.f64 	%fd103, [%r122];
	ld.shared.f64 	%fd104, [%r122+128];
	ld.shared.f64 	%fd105, [%r122+256];
	ld.shared.f64 	%fd106, [%r122+384];
	add.f64 	%fd107, %fd99, %fd103;
	min.f64 	%fd108, %fd730, %fd107;
	add.f64 	%fd109, %fd99, %fd104;
	min.f64 	%fd110, %fd726, %fd109;
	add.f64 	%fd111, %fd99, %fd105;
	min.f64 	%fd112, %fd731, %fd111;
	add.f64 	%fd113, %fd99, %fd106;
	min.f64 	%fd114, %fd735, %fd113;
	add.f64 	%fd115, %fd100, %fd103;
	min.f64 	%fd116, %fd729, %fd115;
	add.f64 	%fd117, %fd100, %fd104;
	min.f64 	%fd118, %fd725, %fd117;
	add.f64 	%fd119, %fd100, %fd105;
	min.f64 	%fd120, %fd732, %fd119;
	add.f64 	%fd121, %fd100, %fd106;
	min.f64 	%fd122, %fd736, %fd121;
	add.f64 	%fd123, %fd101, %fd103;
	min.f64 	%fd124, %fd728, %fd123;
	add.f64 	%fd125, %fd101, %fd104;
	min.f64 	%fd126, %fd724, %fd125;
	add.f64 	%fd127, %fd101, %fd105;
	min.f64 	%fd128, %fd733, %fd127;
	add.f64 	%fd129, %fd101, %fd106;
	min.f64 	%fd130, %fd737, %fd129;
	add.f64 	%fd131, %fd102, %fd103;
	min.f64 	%fd132, %fd727, %fd131;
	add.f64 	%fd133, %fd102, %fd104;
	min.f64 	%fd134, %fd723, %fd133;
	add.f64 	%fd135, %fd102, %fd105;
	min.f64 	%fd136, %fd734, %fd135;
	add.f64 	%fd137, %fd102, %fd106;
	min.f64 	%fd138, %fd738, %fd137;
	ld.shared.f64 	%fd139, [%r119+256];
	ld.shared.f64 	%fd140, [%r119+264];
	ld.shared.f64 	%fd141, [%r119+272];
	ld.shared.f64 	%fd142, [%r119+280];
	ld.shared.f64 	%fd143, [%r122+8];
	ld.shared.f64 	%fd144, [%r122+136];
	ld.shared.f64 	%fd145, [%r122+264];
	ld.shared.f64 	%fd146, [%r122+392];
	add.f64 	%fd147, %fd139, %fd143;
	min.f64 	%fd148, %fd108, %fd147;
	add.f64 	%fd149, %fd139, %fd144;
	min.f64 	%fd150, %fd110, %fd149;
	add.f64 	%fd151, %fd139, %fd145;
	min.f64 	%fd152, %fd112, %fd151;
	add.f64 	%fd153, %fd139, %fd146;
	min.f64 	%fd154, %fd114, %fd153;
	add.f64 	%fd155, %fd140, %fd143;
	min.f64 	%fd156, %fd116, %fd155;
	add.f64 	%fd157, %fd140, %fd144;
	min.f64 	%fd158, %fd118, %fd157;
	add.f64 	%fd159, %fd140, %fd145;
	min.f64 	%fd160, %fd120, %fd159;
	add.f64 	%fd161, %fd140, %fd146;
	min.f64 	%fd162, %fd122, %fd161;
	add.f64 	%fd163, %fd141, %fd143;
	min.f64 	%fd164, %fd124, %fd163;
	add.f64 	%fd165, %fd141, %fd144;
	min.f64 	%fd166, %fd126, %fd165;
	add.f64 	%fd167, %fd141, %fd145;
	min.f64 	%fd168, %fd128, %fd167;
	add.f64 	%fd169, %fd141, %fd146;
	min.f64 	%fd170, %fd130, %fd169;
	add.f64 	%fd171, %fd142, %fd143;
	min.f64 	%fd172, %fd132, %fd171;
	add.f64 	%fd173, %fd142, %fd144;
	min.f64 	%fd174, %fd134, %fd173;
	add.f64 	%fd175, %fd142, %fd145;
	min.f64 	%fd176, %fd136, %fd175;
	add.f64 	%fd177, %fd142, %fd146;
	min.f64 	%fd178, %fd138, %fd177;
	ld.shared.f64 	%fd179, [%r119+512];
	ld.shared.f64 	%fd180, [%r119+520];
	ld.shared.f64 	%fd181, [%r119+528];
	ld.shared.f64 	%fd182, [%r119+536];
	ld.shared.f64 	%fd183, [%r122+16];
	ld.shared.f64 	%fd184, [%r122+144];
	ld.shared.f64 	%fd185, [%r122+272];
	ld.shared.f64 	%fd186, [%r122+400];
	add.f64 	%fd187, %fd179, %fd183;
	min.f64 	%fd188, %fd148, %fd187;
	add.f64 	%fd189, %fd179, %fd184;
	min.f64 	%fd190, %fd150, %fd189;
	add.f64 	%fd191, %fd179, %fd185;
	min.f64 	%fd192, %fd152, %fd191;
	add.f64 	%fd193, %fd179, %fd186;
	min.f64 	%fd194, %fd154, %fd193;
	add.f64 	%fd195, %fd180, %fd183;
	min.f64 	%fd196, %fd156, %fd195;
	add.f64 	%fd197, %fd180, %fd184;
	min.f64 	%fd198, %fd158, %fd197;
	add.f64 	%fd199, %fd180, %fd185;
	min.f64 	%fd200, %fd160, %fd199;
	add.f64 	%fd201, %fd180, %fd186;
	min.f64 	%fd202, %fd162, %fd201;
	add.f64 	%fd203, %fd181, %fd183;
	min.f64 	%fd204, %fd164, %fd203;
	add.f64 	%fd205, %fd181, %fd184;
	min.f64 	%fd206, %fd166, %fd205;
	add.f64 	%fd207, %fd181, %fd185;
	min.f64 	%fd208, %fd168, %fd207;
	add.f64 	%fd209, %fd181, %fd186;
	min.f64 	%fd210, %fd170, %fd209;
	add.f64 	%fd211, %fd182, %fd183;
	min.f64 	%fd212, %fd172, %fd211;
	add.f64 	%fd213, %fd182, %fd184;
	min.f64 	%fd214, %fd174, %fd213;
	add.f64 	%fd215, %fd182, %fd185;
	min.f64 	%fd216, %fd176, %fd215;
	add.f64 	%fd217, %fd182, %fd186;
	min.f64 	%fd218, %fd178, %fd217;
	ld.shared.f64 	%fd219, [%r119+768];
	ld.shared.f64 	%fd220, [%r119+776];
	ld.shared.f64 	%fd221, [%r119+784];
	ld.shared.f64 	%fd222, [%r119+792];
	ld.shared.f64 	%fd223, [%r122+24];
	ld.shared.f64 	%fd224, [%r122+152];
	ld.shared.f64 	%fd225, [%r122+280];
	ld.shared.f64 	%fd226, [%r122+408];
	add.f64 	%fd227, %fd219, %fd223;
	min.f64 	%fd228, %fd188, %fd227;
	add.f64 	%fd229, %fd219, %fd224;
	min.f64 	%fd230, %fd190, %fd229;
	add.f64 	%fd231, %fd219, %fd225;
	min.f64 	%fd232, %fd192, %fd231;
	add.f64 	%fd233, %fd219, %fd226;
	min.f64 	%fd234, %fd194, %fd233;
	add.f64 	%fd235, %fd220, %fd223;
	min.f64 	%fd236, %fd196, %fd235;
	add.f64 	%fd237, %fd220, %fd224;
	min.f64 	%fd238, %fd198, %fd237;
	add.f64 	%fd239, %fd220, %fd225;
	min.f64 	%fd240, %fd200, %fd239;
	add.f64 	%fd241, %fd220, %fd226;
	min.f64 	%fd242, %fd202, %fd241;
	add.f64 	%fd243, %fd221, %fd223;
	min.f64 	%fd244, %fd204, %fd243;
	add.f64 	%fd245, %fd221, %fd224;
	min.f64 	%fd246, %fd206, %fd245;
	add.f64 	%fd247, %fd221, %fd225;
	min.f64 	%fd248, %fd208, %fd247;
	add.f64 	%fd249, %fd221, %fd226;
	min.f64 	%fd250, %fd210, %fd249;
	add.f64 	%fd251, %fd222, %fd223;
	min.f64 	%fd252, %fd212, %fd251;
	add.f64 	%fd253, %fd222, %fd224;
	min.f64 	%fd254, %fd214, %fd253;
	add.f64 	%fd255, %fd222, %fd225;
	min.f64 	%fd256, %fd216, %fd255;
	add.f64 	%fd257, %fd222, %fd226;
	min.f64 	%fd258, %fd218, %fd257;
	ld.shared.f64 	%fd259, [%r119+1024];
	ld.shared.f64 	%fd260, [%r119+1032];
	ld.shared.f64 	%fd261, [%r119+1040];
	ld.shared.f64 	%fd262, [%r119+1048];
	ld.shared.f64 	%fd263, [%r122+32];
	ld.shared.f64 	%fd264, [%r122+160];
	ld.shared.f64 	%fd265, [%r122+288];
	ld.shared.f64 	%fd266, [%r122+416];
	add.f64 	%fd267, %fd259, %fd263;
	min.f64 	%fd268, %fd228, %fd267;
	add.f64 	%fd269, %fd259, %fd264;
	min.f64 	%fd270, %fd230, %fd269;
	add.f64 	%fd271, %fd259, %fd265;
	min.f64 	%fd272, %fd232, %fd271;
	add.f64 	%fd273, %fd259, %fd266;
	min.f64 	%fd274, %fd234, %fd273;
	add.f64 	%fd275, %fd260, %fd263;
	min.f64 	%fd276, %fd236, %fd275;
	add.f64 	%fd277, %fd260, %fd264;
	min.f64 	%fd278, %fd238, %fd277;
	add.f64 	%fd279, %fd260, %fd265;
	min.f64 	%fd280, %fd240, %fd279;
	add.f64 	%fd281, %fd260, %fd266;
	min.f64 	%fd282, %fd242, %fd281;
	add.f64 	%fd283, %fd261, %fd263;
	min.f64 	%fd284, %fd244, %fd283;
	add.f64 	%fd285, %fd261, %fd264;
	min.f64 	%fd286, %fd246, %fd285;
	add.f64 	%fd287, %fd261, %fd265;
	min.f64 	%fd288, %fd248, %fd287;
	add.f64 	%fd289, %fd261, %fd266;
	min.f64 	%fd290, %fd250, %fd289;
	add.f64 	%fd291, %fd262, %fd263;
	min.f64 	%fd292, %fd252, %fd291;
	add.f64 	%fd293, %fd262, %fd264;
	min.f64 	%fd294, %fd254, %fd293;
	add.f64 	%fd295, %fd262, %fd265;
	min.f64 	%fd296, %fd256, %fd295;
	add.f64 	%fd297, %fd262, %fd266;
	min.f64 	%fd298, %fd258, %fd297;
	ld.shared.f64 	%fd299, [%r119+1280];
	ld.shared.f64 	%fd300, [%r119+1288];
	ld.shared.f64 	%fd301, [%r119+1296];
	ld.shared.f64 	%fd302, [%r119+1304];
	ld.shared.f64 	%fd303, [%r122+40];
	ld.shared.f64 	%fd304, [%r122+168];
	ld.shared.f64 	%fd305, [%r122+296];
	ld.shared.f64 	%fd306, [%r122+424];
	add.f64 	%fd307, %fd299, %fd303;
	min.f64 	%fd308, %fd268, %fd307;
	add.f64 	%fd309, %fd299, %fd304;
	min.f64 	%fd310, %fd270, %fd309;
	add.f64 	%fd311, %fd299, %fd305;
	min.f64 	%fd312, %fd272, %fd311;
	add.f64 	%fd313, %fd299, %fd306;
	min.f64 	%fd314, %fd274, %fd313;
	add.f64 	%fd315, %fd300, %fd303;
	min.f64 	%fd316, %fd276, %fd315;
	add.f64 	%fd317, %fd300, %fd304;
	min.f64 	%fd318, %fd278, %fd317;
	add.f64 	%fd319, %fd300, %fd305;
	min.f64 	%fd320, %fd280, %fd319;
	add.f64 	%fd321, %fd300, %fd306;
	min.f64 	%fd322, %fd282, %fd321;
	add.f64 	%fd323, %fd301, %fd303;
	min.f64 	%fd324, %fd284, %fd323;
	add.f64 	%fd325, %fd301, %fd304;
	min.f64 	%fd326, %fd286, %fd325;
	add.f64 	%fd327, %fd301, %fd305;
	min.f64 	%fd328, %fd288, %fd327;
	add.f64 	%fd329, %fd301, %fd306;
	min.f64 	%fd330, %fd290, %fd329;
	add.f64 	%fd331, %fd302, %fd303;
	min.f64 	%fd332, %fd292, %fd331;
	add.f64 	%fd333, %fd302, %fd304;
	min.f64 	%fd334, %fd294, %fd333;
	add.f64 	%fd335, %fd302, %fd305;
	min.f64 	%fd336, %fd296, %fd335;
	add.f64 	%fd337, %fd302, %fd306;
	min.f64 	%fd338, %fd298, %fd337;
	ld.shared.f64 	%fd339, [%r119+1536];
	ld.shared.f64 	%fd340, [%r119+1544];
	ld.shared.f64 	%fd341, [%r119+1552];
	ld.shared.f64 	%fd342, [%r119+1560];
	ld.shared.f64 	%fd343, [%r122+48];
	ld.shared.f64 	%fd344, [%r122+176];
	ld.shared.f64 	%fd345, [%r122+304];
	ld.shared.f64 	%fd346, [%r122+432];
	add.f64 	%fd347, %fd339, %fd343;
	min.f64 	%fd348, %fd308, %fd347;
	add.f64 	%fd349, %fd339, %fd344;
	min.f64 	%fd350, %fd310, %fd349;
	add.f64 	%fd351, %fd339, %fd345;
	min.f64 	%fd352, %fd312, %fd351;
	add.f64 	%fd353, %fd339, %fd346;
	min.f64 	%fd354, %fd314, %fd353;
	add.f64 	%fd355, %fd340, %fd343;
	min.f64 	%fd356, %fd316, %fd355;
	add.f64 	%fd357, %fd340, %fd344;
	min.f64 	%fd358, %fd318, %fd357;
	add.f64 	%fd359, %fd340, %fd345;
	min.f64 	%fd360, %fd320, %fd359;
	add.f64 	%fd361, %fd340, %fd346;
	min.f64 	%fd362, %fd322, %fd361;
	add.f64 	%fd363, %fd341, %fd343;
	min.f64 	%fd364, %fd324, %fd363;
	add.f64 	%fd365, %fd341, %fd344;
	min.f64 	%fd366, %fd326, %fd365;
	add.f64 	%fd367, %fd341, %fd345;
	min.f64 	%fd368, %fd328, %fd367;
	add.f64 	%fd369, %fd341, %fd346;
	min.f64 	%fd370, %fd330, %fd369;
	add.f64 	%fd371, %fd342, %fd343;
	min.f64 	%fd372, %fd332, %fd371;
	add.f64 	%fd373, %fd342, %fd344;
	min.f64 	%fd374, %fd334, %fd373;
	add.f64 	%fd375, %fd342, %fd345;
	min.f64 	%fd376, %fd336, %fd375;
	add.f64 	%fd377, %fd342, %fd346;
	min.f64 	%fd378, %fd338, %fd377;
	ld.shared.f64 	%fd379, [%r119+1792];
	ld.shared.f64 	%fd380, [%r119+1800];
	ld.shared.f64 	%fd381, [%r119+1808];
	ld.shared.f64 	%fd382, [%r119+1816];
	ld.shared.f64 	%fd383, [%r122+56];
	ld.shared.f64 	%fd384, [%r122+184];
	ld.shared.f64 	%fd385, [%r122+312];
	ld.shared.f64 	%fd386, [%r122+440];
	add.f64 	%fd387, %fd379, %fd383;
	min.f64 	%fd388, %fd348, %fd387;
	add.f64 	%fd389, %fd379, %fd384;
	min.f64 	%fd390, %fd350, %fd389;
	add.f64 	%fd391, %fd379, %fd385;
	min.f64 	%fd392, %fd352, %fd391;
	add.f64 	%fd393, %fd379, %fd386;
	min.f64 	%fd394, %fd354, %fd393;
	add.f64 	%fd395, %fd380, %fd383;
	min.f64 	%fd396, %fd356, %fd395;
	add.f64 	%fd397, %fd380, %fd384;
	min.f64 	%fd398, %fd358, %fd397;
	add.f64 	%fd399, %fd380, %fd385;
	min.f64 	%fd400, %fd360, %fd399;
	add.f64 	%fd401, %fd380, %fd386;
	min.f64 	%fd402, %fd362, %fd401;
	add.f64 	%fd403, %fd381, %fd383;
	min.f64 	%fd404, %fd364, %fd403;
	add.f64 	%fd405, %fd381, %fd384;
	min.f64 	%fd406, %fd366, %fd405;
	add.f64 	%fd407, %fd381, %fd385;
	min.f64 	%fd408, %fd368, %fd407;
	add.f64 	%fd409, %fd381, %fd386;
	min.f64 	%fd410, %fd370, %fd409;
	add.f64 	%fd411, %fd382, %fd383;
	min.f64 	%fd412, %fd372, %fd411;
	add.f64 	%fd413, %fd382, %fd384;
	min.f64 	%fd414, %fd374, %fd413;
	add.f64 	%fd415, %fd382, %fd385;
	min.f64 	%fd416, %fd376, %fd415;
	add.f64 	%fd417, %fd382, %fd386;
	min.f64 	%fd418, %fd378, %fd417;
	ld.shared.f64 	%fd419, [%r119+2048];
	ld.shared.f64 	%fd420, [%r119+2056];
	ld.shared.f64 	%fd421, [%r119+2064];
	ld.shared.f64 	%fd422, [%r119+2072];
	ld.shared.f64 	%fd423, [%r122+64];
	ld.shared.f64 	%fd424, [%r122+192];
	ld.shared.f64 	%fd425, [%r122+320];
	ld.shared.f64 	%fd426, [%r122+448];
	add.f64 	%fd427, %fd419, %fd423;
	min.f64 	%fd428, %fd388, %fd427;
	add.f64 	%fd429, %fd419, %fd424;
	min.f64 	%fd430, %fd390, %fd429;
	add.f64 	%fd431, %fd419, %fd425;
	min.f64 	%fd432, %fd392, %fd431;
	add.f64 	%fd433, %fd419, %fd426;
	min.f64 	%fd434, %fd394, %fd433;
	add.f64 	%fd435, %fd420, %fd423;
	min.f64 	%fd436, %fd396, %fd435;
	add.f64 	%fd437, %fd420, %fd424;
	min.f64 	%fd438, %fd398, %fd437;
	add.f64 	%fd439, %fd420, %fd425;
	min.f64 	%fd440, %fd400, %fd439;
	add.f64 	%fd441, %fd420, %fd426;
	min.f64 	%fd442, %fd402, %fd441;
	add.f64 	%fd443, %fd421, %fd423;
	min.f64 	%fd444, %fd404, %fd443;
	add.f64 	%fd445, %fd421, %fd424;
	min.f64 	%fd446, %fd406, %fd445;
	add.f64 	%fd447, %fd421, %fd425;
	min.f64 	%fd448, %fd408, %fd447;
	add.f64 	%fd449, %fd421, %fd426;
	min.f64 	%fd450, %fd410, %fd449;
	add.f64 	%fd451, %fd422, %fd423;
	min.f64 	%fd452, %fd412, %fd451;
	add.f64 	%fd453, %fd422, %fd424;
	min.f64 	%fd454, %fd414, %fd453;
	add.f64 	%fd455, %fd422, %fd425;
	min.f64 	%fd456, %fd416, %fd455;
	add.f64 	%fd457, %fd422, %fd426;
	min.f64 	%fd458, %fd418, %fd457;
	ld.shared.f64 	%fd459, [%r119+2304];
	ld.shared.f64 	%fd460, [%r119+2312];
	ld.shared.f64 	%fd461, [%r119+2320];
	ld.shared.f64 	%fd462, [%r119+2328];
	ld.shared.f64 	%fd463, [%r122+72];
	ld.shared.f64 	%fd464, [%r122+200];
	ld.shared.f64 	%fd465, [%r122+328];
	ld.shared.f64 	%fd466, [%r122+456];
	add.f64 	%fd467, %fd459, %fd463;
	min.f64 	%fd468, %fd428, %fd467;
	add.f64 	%fd469, %fd459, %fd464;
	min.f64 	%fd470, %fd430, %fd469;
	add.f64 	%fd471, %fd459, %fd465;
	min.f64 	%fd472, %fd432, %fd471;
	add.f64 	%fd473, %fd459, %fd466;
	min.f64 	%fd474, %fd434, %fd473;
	add.f64 	%fd475, %fd460, %fd463;
	min.f64 	%fd476, %fd436, %fd475;
	add.f64 	%fd477, %fd460, %fd464;
	min.f64 	%fd478, %fd438, %fd477;
	add.f64 	%fd479, %fd460, %fd465;
	min.f64 	%fd480, %fd440, %fd479;
	add.f64 	%fd481, %fd460, %fd466;
	min.f64 	%fd482, %fd442, %fd481;
	add.f64 	%fd483, %fd461, %fd463;
	min.f64 	%fd484, %fd444, %fd483;
	add.f64 	%fd485, %fd461, %fd464;
	min.f64 	%fd486, %fd446, %fd485;
	add.f64 	%fd487, %fd461, %fd465;
	min.f64 	%fd488, %fd448, %fd487;
	add.f64 	%fd489, %fd461, %fd466;
	min.f64 	%fd490, %fd450, %fd489;
	add.f64 	%fd491, %fd462, %fd463;
	min.f64 	%fd492, %fd452, %fd491;
	add.f64 	%fd493, %fd462, %fd464;
	min.f64 	%fd494, %fd454, %fd493;
	add.f64 	%fd495, %fd462, %fd465;
	min.f64 	%fd496, %fd456, %fd495;
	add.f64 	%fd497, %fd462, %fd466;
	min.f64 	%fd498, %fd458, %fd497;
	ld.shared.f64 	%fd499, [%r119+2560];
	ld.shared.f64 	%fd500, [%r119+2568];
	ld.shared.f64 	%fd501, [%r119+2576];
	ld.shared.f64 	%fd502, [%r119+2584];
	ld.shared.f64 	%fd503, [%r122+80];
	ld.shared.f64 	%fd504, [%r122+208];
	ld.shared.f64 	%fd505, [%r122+336];
	ld.shared.f64 	%fd506, [%r122+464];
	add.f64 	%fd507, %fd499, %fd503;
	min.f64 	%fd508, %fd468, %fd507;
	add.f64 	%fd509, %fd499, %fd504;
	min.f64 	%fd510, %fd470, %fd509;
	add.f64 	%fd511, %fd499, %fd505;
	min.f64 	%fd512, %fd472, %fd511;
	add.f64 	%fd513, %fd499, %fd506;
	min.f64 	%fd514, %fd474, %fd513;
	add.f64 	%fd515, %fd500, %fd503;
	min.f64 	%fd516, %fd476, %fd515;
	add.f64 	%fd517, %fd500, %fd504;
	min.f64 	%fd518, %fd478, %fd517;
	add.f64 	%fd519, %fd500, %fd505;
	min.f64 	%fd520, %fd480, %fd519;
	add.f64 	%fd521, %fd500, %fd506;
	min.f64 	%fd522, %fd482, %fd521;
	add.f64 	%fd523, %fd501, %fd503;
	min.f64 	%fd524, %fd484, %fd523;
	add.f64 	%fd525, %fd501, %fd504;
	min.f64 	%fd526, %fd486, %fd525;
	add.f64 	%fd527, %fd501, %fd505;
	min.f64 	%fd528, %fd488, %fd527;
	add.f64 	%fd529, %fd501, %fd506;
	min.f64 	%fd530, %fd490, %fd529;
	add.f64 	%fd531, %fd502, %fd503;
	min.f64 	%fd532, %fd492, %fd531;
	add.f64 	%fd533, %fd502, %fd504;
	min.f64 	%fd534, %fd494, %fd533;
	add.f64 	%fd535, %fd502, %fd505;
	min.f64 	%fd536, %fd496, %fd535;
	add.f64 	%fd537, %fd502, %fd506;
	min.f64 	%fd538, %fd498, %fd537;
	ld.shared.f64 	%fd539, [%r119+2816];
	ld.shared.f64 	%fd540, [%r119+2824];
	ld.shared.f64 	%fd541, [%r119+2832];
	ld.shared.f64 	%fd542, [%r119+2840];
	ld.shared.f64 	%fd543, [%r122+88];
	ld.shared.f64 	%fd544, [%r122+216];
	ld.shared.f64 	%fd545, [%r122+344];
	ld.shared.f64 	%fd546, [%r122+472];
	add.f64 	%fd547, %fd539, %fd543;
	min.f64 	%fd548, %fd508, %fd547;
	add.f64 	%fd549, %fd539, %fd544;
	min.f64 	%fd550, %fd510, %fd549;
	add.f64 	%fd551, %fd539, %fd545;
	min.f64 	%fd552, %fd512, %fd551;
	add.f64 	%fd553, %fd539, %fd546;
	min.f64 	%fd554, %fd514, %fd553;
	add.f64 	%fd555, %fd540, %fd543;
	min.f64 	%fd556, %fd516, %fd555;
	add.f64 	%fd557, %fd540, %fd544;
	min.f64 	%fd558, %fd518, %fd557;
	add.f64 	%fd559, %fd540, %fd545;
	min.f64 	%fd560, %fd520, %fd559;
	add.f64 	%fd561, %fd540, %fd546;
	min.f64 	%fd562, %fd522, %fd561;
	add.f64 	%fd563, %fd541, %fd543;
	min.f64 	%fd564, %fd524, %fd563;
	add.f64 	%fd565, %fd541, %fd544;
	min.f64 	%fd566, %fd526, %fd565;
	add.f64 	%fd567, %fd541, %fd545;
	min.f64 	%fd568, %fd528, %fd567;
	add.f64 	%fd569, %fd541, %fd546;
	min.f64 	%fd570, %fd530, %fd569;
	add.f64 	%fd571, %fd542, %fd543;
	min.f64 	%fd572, %fd532, %fd571;
	add.f64 	%fd573, %fd542, %fd544;
	min.f64 	%fd574, %fd534, %fd573;
	add.f64 	%fd575, %fd542, %fd545;
	min.f64 	%fd576, %fd536, %fd575;
	add.f64 	%fd577, %fd542, %fd546;
	min.f64 	%fd578, %fd538, %fd577;
	ld.shared.f64 	%fd579, [%r119+3072];
	ld.shared.f64 	%fd580, [%r119+3080];
	ld.shared.f64 	%fd581, [%r119+3088];
	ld.shared.f64 	%fd582, [%r119+3096];
	ld.shared.f64 	%fd583, [%r122+96];
	ld.shared.f64 	%fd584, [%r122+224];
	ld.shared.f64 	%fd585, [%r122+352];
	ld.shared.f64 	%fd586, [%r122+480];
	add.f64 	%fd587, %fd579, %fd583;
	min.f64 	%fd588, %fd548, %fd587;
	add.f64 	%fd589, %fd579, %fd584;
	min.f64 	%fd590, %fd550, %fd589;
	add.f64 	%fd591, %fd579, %fd585;
	min.f64 	%fd592, %fd552, %fd591;
	add.f64 	%fd593, %fd579, %fd586;
	min.f64 	%fd594, %fd554, %fd593;
	add.f64 	%fd595, %fd580, %fd583;
	min.f64 	%fd596, %fd556, %fd595;
	add.f64 	%fd597, %fd580, %fd584;
	min.f64 	%fd598, %fd558, %fd597;
	add.f64 	%fd599, %fd580, %fd585;
	min.f64 	%fd600, %fd560, %fd599;
	add.f64 	%fd601, %fd580, %fd586;
	min.f64 	%fd602, %fd562, %fd601;
	add.f64 	%fd603, %fd581, %fd583;
	min.f64 	%fd604, %fd564, %fd603;
	add.f64 	%fd605, %fd581, %fd584;
	min.f64 	%fd606, %fd566, %fd605;
	add.f64 	%fd607, %fd581, %fd585;
	min.f64 	%fd608, %fd568, %fd607;
	add.f64 	%fd609, %fd581, %fd586;
	min.f64 	%fd610, %fd570, %fd609;
	add.f64 	%fd611, %fd582, %fd583;
	min.f64 	%fd612, %fd572, %fd611;
	add.f64 	%fd613, %fd582, %fd584;
	min.f64 	%fd614, %fd574, %fd613;
	add.f64 	%fd615, %fd582, %fd585;
	min.f64 	%fd616, %fd576, %fd615;
	add.f64 	%fd617, %fd582, %fd586;
	min.f64 	%fd618, %fd578, %fd617;
	ld.shared.f64 	%fd619, [%r119+3328];
	ld.shared.f64 	%fd620, [%r119+3336];
	ld.shared.f64 	%fd621, [%r119+3344];
	ld.shared.f64 	%fd622, [%r119+3352];
	ld.shared.f64 	%fd623, [%r122+104];
	ld.shared.f64 	%fd624, [%r122+232];
	ld.shared.f64 	%fd625, [%r122+360];
	ld.shared.f64 	%fd626, [%r122+488];
	add.f64 	%fd627, %fd619, %fd623;
	min.f64 	%fd628, %fd588, %fd627;
	add.f64 	%fd629, %fd619, %fd624;
	min.f64 	%fd630, %fd590, %fd629;
	add.f64 	%fd631, %fd619, %fd625;
	min.f64 	%fd632, %fd592, %fd631;
	add.f64 	%fd633, %fd619, %fd626;
	min.f64 	%fd634, %fd594, %fd633;
	add.f64 	%fd635, %fd620, %fd623;
	min.f64 	%fd636, %fd596, %fd635;
	add.f64 	%fd637, %fd620, %fd624;
	min.f64 	%fd638, %fd598, %fd637;
	add.f64 	%fd639, %fd620, %fd625;
	min.f64 	%fd640, %fd600, %fd639;
	add.f64 	%fd641, %fd620, %fd626;
	min.f64 	%fd642, %fd602, %fd641;
	add.f64 	%fd643, %fd621, %fd623;
	min.f64 	%fd644, %fd604, %fd643;
	add.f64 	%fd645, %fd621, %fd624;
	min.f64 	%fd646, %fd606, %fd645;
	add.f64 	%fd647, %fd621, %fd625;
	min.f64 	%fd648, %fd608, %fd647;
	add.f64 	%fd649, %fd621, %fd626;
	min.f64 	%fd650, %fd610, %fd649;
	add.f64 	%fd651, %fd622, %fd623;
	min.f64 	%fd652, %fd612, %fd651;
	add.f64 	%fd653, %fd622, %fd624;
	min.f64 	%fd654, %fd614, %fd653;
	add.f64 	%fd655, %fd622, %fd625;
	min.f64 	%fd656, %fd616, %fd655;
	add.f64 	%fd657, %fd622, %fd626;
	min.f64 	%fd658, %fd618, %fd657;
	ld.shared.f64 	%fd659, [%r119+3584];
	ld.shared.f64 	%fd660, [%r119+3592];
	ld.shared.f64 	%fd661, [%r119+3600];
	ld.shared.f64 	%fd662, [%r119+3608];
	ld.shared.f64 	%fd663, [%r122+112];
	ld.shared.f64 	%fd664, [%r122+240];
	ld.shared.f64 	%fd665, [%r122+368];
	ld.shared.f64 	%fd666, [%r122+496];
	add.f64 	%fd667, %fd659, %fd663;
	min.f64 	%fd668, %fd628, %fd667;
	add.f64 	%fd669, %fd659, %fd664;
	min.f64 	%fd670, %fd630, %fd669;
	add.f64 	%fd671, %fd659, %fd665;
	min.f64 	%fd672, %fd632, %fd671;
	add.f64 	%fd673, %fd659, %fd666;
	min.f64 	%fd674, %fd634, %fd673;
	add.f64 	%fd675, %fd660, %fd663;
	min.f64 	%fd676, %fd636, %fd675;
	add.f64 	%fd677, %fd660, %fd664;
	min.f64 	%fd678, %fd638, %fd677;
	add.f64 	%fd679, %fd660, %fd665;
	min.f64 	%fd680, %fd640, %fd679;
	add.f64 	%fd681, %fd660, %fd666;
	min.f64 	%fd682, %fd642, %fd681;
	add.f64 	%fd683, %fd661, %fd663;
	min.f64 	%fd684, %fd644, %fd683;
	add.f64 	%fd685, %fd661, %fd664;
	min.f64 	%fd686, %fd646, %fd685;
	add.f64 	%fd687, %fd661, %fd665;
	min.f64 	%fd688, %fd648, %fd687;
	add.f64 	%fd689, %fd661, %fd666;
	min.f64 	%fd690, %fd650, %fd689;
	add.f64 	%fd691, %fd662, %fd663;
	min.f64 	%fd692, %fd652, %fd691;
	add.f64 	%fd693, %fd662, %fd664;
	min.f64 	%fd694, %fd654, %fd693;
	add.f64 	%fd695, %fd662, %fd665;
	min.f64 	%fd696, %fd656, %fd695;
	add.f64 	%fd697, %fd662, %fd666;
	min.f64 	%fd698, %fd658, %fd697;
	ld.shared.f64 	%fd699, [%r119+3840];
	ld.shared.f64 	%fd700, [%r119+3848];
	ld.shared.f64 	%fd701, [%r119+3856];
	ld.shared.f64 	%fd702, [%r119+3864];
	ld.shared.f64 	%fd703, [%r122+120];
	ld.shared.f64 	%fd704, [%r122+248];
	ld.shared.f64 	%fd705, [%r122+376];
	ld.shared.f64 	%fd706, [%r122+504];
	add.f64 	%fd707, %fd699, %fd703;
	min.f64 	%fd730, %fd668, %fd707;
	add.f64 	%fd708, %fd699, %fd704;
	min.f64 	%fd726, %fd670, %fd708;
	add.f64 	%fd709, %fd699, %fd705;
	min.f64 	%fd731, %fd672, %fd709;
	add.f64 	%fd710, %fd699, %fd706;
	min.f64 	%fd735, %fd674, %fd710;
	add.f64 	%fd711, %fd700, %fd703;
	min.f64 	%fd729, %fd676, %fd711;
	add.f64 	%fd712, %fd700, %fd704;
	min.f64 	%fd725, %fd678, %fd712;
	add.f64 	%fd713, %fd700, %fd705;
	min.f64 	%fd732, %fd680, %fd713;
	add.f64 	%fd714, %fd700, %fd706;
	min.f64 	%fd736, %fd682, %fd714;
	add.f64 	%fd715, %fd701, %fd703;
	min.f64 	%fd728, %fd684, %fd715;
	add.f64 	%fd716, %fd701, %fd704;
	min.f64 	%fd724, %fd686, %fd716;
	add.f64 	%fd717, %fd701, %fd705;
	min.f64 	%fd733, %fd688, %fd717;
	add.f64 	%fd718, %fd701, %fd706;
	min.f64 	%fd737, %fd690, %fd718;
	add.f64 	%fd719, %fd702, %fd703;
	min.f64 	%fd727, %fd692, %fd719;
	add.f64 	%fd720, %fd702, %fd704;
	min.f64 	%fd723, %fd694, %fd720;
	add.f64 	%fd721, %fd702, %fd705;
	min.f64 	%fd734, %fd696, %fd721;
	add.f64 	%fd722, %fd702, %fd706;
	min.f64 	%fd738, %fd698, %fd722;
	bar.sync 	0;
	add.s32 	%r140, %r140, 16;
	add.s32 	%r139, %r139, 16;
	add.s32 	%r138, %r138, 16;
	add.s32 	%r31, %r137, 16;
	add.s32 	%r123, %r137, 8;
	setp.lt.s32 	%p50, %r123, %r40;
	mov.u32 	%r137, %r31;
	@%p50 bra 	$L__BB4_2;
$L__BB4_35:
	shl.b32 	%r124, %r1, 5;
	shl.b32 	%r125, %r4, 2;
	add.s32 	%r25, %r124, %r125;
	shl.b32 	%r126, %r2, 5;
	shl.b32 	%r127, %r3, 2;
	add.s32 	%r128, %r126, %r127;
	setp.lt.s32 	%p51, %r25, %r38;
	setp.lt.s32 	%p52, %r128, %r39;
	and.pred  	%p53, %p51, %p52;
	@%p53 bra 	$L__BB4_36;
	bra.uni 	$L__BB4_37;
$L__BB4_36:
	mad.lo.s32 	%r129, %r128, %r38, %r25;
	mul.wide.s32 	%rd44, %r129, 8;
	add.s64 	%rd45, %rd3, %rd44;
	st.global.f64 	[%rd45], %fd730;
$L__BB4_37:
	setp.ge.s32 	%p54, %r25, %r38;
	add.s32 	%r32, %r128, 1;
	setp.ge.s32 	%p55, %r32, %r39;
	or.pred  	%p56, %p54, %p55;
	@%p56 bra 	$L__BB4_39;
	mad.lo.s32 	%r130, %r32, %r38, %r25;
	mul.wide.s32 	%rd46, %r130, 8;
	add.s64 	%rd47, %rd3, %rd46;
	st.global.f64 	[%rd47], %fd726;
$L__BB4_39:
	setp.ge.s32 	%p57, %r25, %r38;
	add.s32 	%r33, %r128, 2;
	setp.ge.s32 	%p58, %r33, %r39;
	or.pred  	%p59, %p57, %p58;
	@%p59 bra 	$L__BB4_41;
	mad.lo.s32 	%r131, %r33, %r38, %r25;
	mul.wide.s32 	%rd48, %r131, 8;
	add.s64 	%rd49, %rd3, %rd48;
	st.global.f64 	[%rd49], %fd731;
$L__BB4_41:
	setp.ge.s32 	%p60, %r25, %r38;
	add.s32 	%r34, %r128, 3;
	setp.ge.s32 	%p61, %r34, %r39;
	or.pred  	%p62, %p60, %p61;
	@%p62 bra 	$L__BB4_43;
	mad.lo.s32 	%r132, %r34, %r38, %r25;
	mul.wide.s32 	%rd50, %r132, 8;
	add.s64 	%rd51, %rd3, %rd50;
	st.global.f64 	[%rd51], %fd735;
$L__BB4_43:
	setp.ge.s32 	%p63, %r128, %r39;
	add.s32 	%r35, %r25, 1;
	setp.ge.s32 	%p64, %r35, %r38;
	mul.lo.s32 	%r133, %r128, %r38;
	cvt.s64.s32 	%rd4, %r25;
	cvt.s64.s32 	%rd52, %r133;
	add.s64 	%rd53, %rd52, %rd4;
	shl.b64 	%rd54, %rd53, 3;
	add.s64 	%rd5, %rd3, %rd54;
	or.pred  	%p65, %p64, %p63;
	@%p65 bra 	$L__BB4_45;
	st.global.f64 	[%rd5+8], %fd729;
$L__BB4_45:
	setp.ge.s32 	%p66, %r35, %r38;
	setp.ge.s32 	%p67, %r32, %r39;
	mul.lo.s32 	%r134, %r32, %r38;
	cvt.s64.s32 	%rd55, %r134;
	add.s64 	%rd56, %rd55, %rd4;
	shl.b64 	%rd57, %rd56, 3;
	add.s64 	%rd6, %rd3, %rd57;
	or.pred  	%p68, %p66, %p67;
	@%p68 bra 	$L__BB4_47;
	st.global.f64 	[%rd6+8], %fd725;
$L__BB4_47:
	setp.ge.s32 	%p69, %r35, %r38;
	setp.ge.s32 	%p70, %r33, %r39;
	mul.lo.s32 	%r135, %r33, %r38;
	cvt.s64.s32 	%rd58, %r135;
	add.s64 	%rd59, %rd58, %rd4;
	shl.b64 	%rd60, %rd59, 3;
	add.s64 	%rd7, %rd3, %rd60;
	or.pred  	%p71, %p69, %p70;
	@%p71 bra 	$L__BB4_49;
	st.global.f64 	[%rd7+8], %fd732;
$L__BB4_49:
	setp.ge.s32 	%p72, %r35, %r38;
	setp.ge.s32 	%p73, %r34, %r39;
	mul.lo.s32 	%r136, %r34, %r38;
	cvt.s64.s32 	%rd61, %r136;
	add.s64 	%rd62, %rd61, %rd4;
	shl.b64 	%rd63, %rd62, 3;
	add.s64 	%rd8, %rd3, %rd63;
	or.pred  	%p74, %p72, %p73;
	@%p74 bra 	$L__BB4_51;
	st.global.f64 	[%rd8+8], %fd736;
$L__BB4_51:
	setp.ge.s32 	%p75, %r128, %r39;
	add.s32 	%r36, %r25, 2;
	setp.ge.s32 	%p76, %r36, %r38;
	or.pred  	%p77, %p76, %p75;
	@%p77 bra 	$L__BB4_53;
	st.global.f64 	[%rd5+16], %fd728;
$L__BB4_53:
	setp.ge.s32 	%p78, %r36, %r38;
	setp.ge.s32 	%p79, %r32, %r39;
	or.pred  	%p80, %p78, %p79;
	@%p80 bra 	$L__BB4_55;
	st.global.f64 	[%rd6+16], %fd724;
$L__BB4_55:
	setp.ge.s32 	%p81, %r36, %r38;
	setp.ge.s32 	%p82, %r33, %r39;
	or.pred  	%p83, %p81, %p82;
	@%p83 bra 	$L__BB4_57;
	st.global.f64 	[%rd7+16], %fd733;
$L__BB4_57:
	setp.ge.s32 	%p84, %r36, %r38;
	setp.ge.s32 	%p85, %r34, %r39;
	or.pred  	%p86, %p84, %p85;
	@%p86 bra 	$L__BB4_59;
	st.global.f64 	[%rd8+16], %fd737;
$L__BB4_59:
	setp.ge.s32 	%p87, %r128, %r39;
	add.s32 	%r37, %r25, 3;
	setp.ge.s32 	%p88, %r37, %r38;
	or.pred  	%p89, %p88, %p87;
	@%p89 bra 	$L__BB4_61;
	st.global.f64 	[%rd5+24], %fd727;
$L__BB4_61:
	setp.ge.s32 	%p90, %r37, %r38;
	setp.ge.s32 	%p91, %r32, %r39;
	or.pred  	%p92, %p90, %p91;
	@%p92 bra 	$L__BB4_63;
	st.global.f64 	[%rd6+24], %fd723;
$L__BB4_63:
	setp.ge.s32 	%p93, %r37, %r38;
	setp.ge.s32 	%p94, %r33, %r39;
	or.pred  	%p95, %p93, %p94;
	@%p95 bra 	$L__BB4_65;
	st.global.f64 	[%rd7+24], %fd734;
$L__BB4_65:
	setp.ge.s32 	%p96, %r37, %r38;
	setp.ge.s32 	%p97, %r34, %r39;
	or.pred  	%p98, %p96, %p97;
	@%p98 bra 	$L__BB4_67;
	st.global.f64 	[%rd8+24], %fd738;
$L__BB4_67:
	ret;

}
	// .globl	tropical_maxmul_f64_nn
.visible .entry tropical_maxmul_f64_nn(
	.param .u64 .ptr .align 1 tropical_maxmul_f64_nn_param_0,
	.param .u64 .ptr .align 1 tropical_maxmul_f64_nn_param_1,
	.param .u64 .ptr .align 1 tropical_maxmul_f64_nn_param_2,
	.param .u32 tropical_maxmul_f64_nn_param_3,
	.param .u32 tropical_maxmul_f64_nn_param_4,
	.param .u32 tropical_maxmul_f64_nn_param_5
)
{
	.reg .pred 	%p<99>;
	.reg .b32 	%r<141>;
	.reg .b64 	%rd<64>;
	.reg .b64 	%fd<771>;
	// demoted variable
	.shared .align 8 .b8 _ZZ22tropical_maxmul_f64_nnE2As[4096];
	// demoted variable
	.shared .align 8 .b8 _ZZ22tropical_maxmul_f64_nnE2Bs[4096];
	ld.param.u64 	%rd9, [tropical_maxmul_f64_nn_param_0];
	ld.param.u64 	%rd10, [tropical_maxmul_f64_nn_param_1];
	ld.param.u64 	%rd11, [tropical_maxmul_f64_nn_param_2];
	ld.param.u32 	%r38, [tropical_maxmul_f64_nn_param_3];
	ld.param.u32 	%r39, [tropical_maxmul_f64_nn_param_4];
	ld.param.u32 	%r40, [tropical_maxmul_f64_nn_param_5];
	cvta.to.global.u64 	%rd1, %rd9;
	cvta.to.global.u64 	%rd2, %rd10;
	cvta.to.global.u64 	%rd3, %rd11;
	add.s32 	%r41, %r38, 31;
	shr.s32 	%r42, %r41, 31;
	shr.u32 	%r43, %r42, 27;
	add.s32 	%r44, %r41, %r43;
	shr.s32 	%r45, %r44, 5;
	mov.u32 	%r46, %ctaid.x;
	div.u32 	%r2, %r46, %r45;
	mul.lo.s32 	%r47, %r2, %r45;
	sub.s32 	%r1, %r46, %r47;
	mov.u32 	%r3, %tid.y;
	shl.b32 	%r48, %r3, 3;
	mov.u32 	%r4, %tid.x;
	add.s32 	%r5, %r48, %r4;
	shr.u32 	%r6, %r5, 5;
	and.b32  	%r138, %r5, 15;
	setp.lt.s32 	%p1, %r40, 1;
	mov.f64 	%fd723, 0d0000000000000000;
	mov.f64 	%fd724, %fd723;
	mov.f64 	%fd725, %fd723;
	mov.f64 	%fd726, %fd723;
	mov.f64 	%fd727, %fd723;
	mov.f64 	%fd728, %fd723;
	mov.f64 	%fd729, %fd723;
	mov.f64 	%fd730, %fd723;
	mov.f64 	%fd731, %fd723;
	mov.f64 	%fd732, %fd723;
	mov.f64 	%fd733, %fd723;
	mov.f64 	%fd734, %fd723;
	mov.f64 	%fd735, %fd723;
	mov.f64 	%fd736, %fd723;
	mov.f64 	%fd737, %fd723;
	mov.f64 	%fd738, %fd723;
	@%p1 bra 	$L__BB5_35;
	shr.u32 	%r51, %r5, 4;
	and.b32  	%r52, %r5, 31;
	shl.b32 	%r53, %r1, 5;
	or.b32  	%r8, %r53, %r52;
	shl.b32 	%r54, %r2, 5;
	add.s32 	%r9, %r54, %r51;
	shl.b32 	%r55, %r5, 3;
	mov.u32 	%r56, _ZZ22tropical_maxmul_f64_nnE2As;
	add.s32 	%r10, %r56, %r55;
	mul.lo.s32 	%r11, %r9, %r40;
	and.b32  	%r57, %r5, 16368;
	or.b32  	%r58, %r57, %r138;
	shl.b32 	%r59, %r58, 3;
	mov.u32 	%r60, _ZZ22tropical_maxmul_f64_nnE2Bs;
	add.s32 	%r12, %r60, %r59;
	shl.b32 	%r61, %r40, 2;
	add.s32 	%r13, %r11, %r61;
	shl.b32 	%r62, %r40, 3;
	add.s32 	%r14, %r62, %r11;
	add.s32 	%r15, %r14, %r61;
	shl.b32 	%r63, %r40, 4;
	add.s32 	%r16, %r63, %r11;
	add.s32 	%r17, %r62, %r16;
	add.s32 	%r18, %r17, %r61;
	add.s32 	%r139, %r6, 8;
	mov.b32 	%r140, 0;
	mov.f64 	%fd723, 0d0000000000000000;
	mov.b32 	%r137, 8;
	add.s32 	%r95, %r9, 4;
	add.s32 	%r98, %r9, 8;
	add.s32 	%r101, %r9, 12;
	add.s32 	%r104, %r9, 16;
	add.s32 	%r107, %r9, 20;
	add.s32 	%r112, %r9, 24;
	add.s32 	%r115, %r9, 28;
$L__BB5_2:
	setp.lt.s32 	%p2, %r8, %r38;
	shl.b32 	%r64, %r3, 3;
	add.s32 	%r65, %r64, %r4;
	shr.u32 	%r66, %r65, 5;
	add.s32 	%r24, %r66, %r140;
	add.s32 	%r67, %r139, -8;
	setp.lt.s32 	%p3, %r67, %r40;
	and.pred  	%p4, %p2, %p3;
	mov.f64 	%fd755, 0d0000000000000000;
	@%p4 bra 	$L__BB5_3;
	bra.uni 	$L__BB5_4;
$L__BB5_3:
	mad.lo.s32 	%r68, %r24, %r38, %r8;
	mul.wide.s32 	%rd12, %r68, 8;
	add.s64 	%rd13, %rd1, %rd12;
	ld.global.nc.f64 	%fd755, [%rd13];
$L__BB5_4:
	setp.ge.s32 	%p5, %r8, %r38;
	st.shared.f64 	[%r10], %fd755;
	add.s32 	%r69, %r139, -6;
	setp.ge.s32 	%p6, %r69, %r40;
	mov.f64 	%fd756, 0d0000000000000000;
	or.pred  	%p7, %p5, %p6;
	@%p7 bra 	$L__BB5_6;
	add.s32 	%r70, %r24, 2;
	mad.lo.s32 	%r71, %r70, %r38, %r8;
	mul.wide.s32 	%rd14, %r71, 8;
	add.s64 	%rd15, %rd1, %rd14;
	ld.global.nc.f64 	%fd756, [%rd15];
$L__BB5_6:
	st.shared.f64 	[%r10+512], %fd756;
	add.s32 	%r72, %r139, -4;
	setp.ge.s32 	%p9, %r72, %r40;
	mov.f64 	%fd757, 0d0000000000000000;
	or.pred  	%p10, %p5, %p9;
	@%p10 bra 	$L__BB5_8;
	add.s32 	%r73, %r24, 4;
	mad.lo.s32 	%r74, %r73, %r38, %r8;
	mul.wide.s32 	%rd16, %r74, 8;
	add.s64 	%rd17, %rd1, %rd16;
	ld.global.nc.f64 	%fd757, [%rd17];
$L__BB5_8:
	st.shared.f64 	[%r10+1024], %fd757;
	add.s32 	%r75, %r139, -2;
	setp.ge.s32 	%p12, %r75, %r40;
	mov.f64 	%fd758, 0d0000000000000000;
	or.pred  	%p13, %p5, %p12;
	@%p13 bra 	$L__BB5_10;
	add.s32 	%r76, %r24, 6;
	mad.lo.s32 	%r77, %r76, %r38, %r8;
	mul.wide.s32 	%rd18, %r77, 8;
	add.s64 	%rd19, %rd1, %rd18;
	ld.global.nc.f64 	%fd758, [%rd19];
$L__BB5_10:
	st.shared.f64 	[%r10+1536], %fd758;
	setp.ge.s32 	%p15, %r139, %r40;
	mov.f64 	%fd759, 0d0000000000000000;
	or.pred  	%p16, %p5, %p15;
	@%p16 bra 	$L__BB5_12;
	add.s32 	%r78, %r24, 8;
	mad.lo.s32 	%r79, %r78, %r38, %r8;
	mul.wide.s32 	%rd20, %r79, 8;
	add.s64 	%rd21, %rd1, %rd20;
	ld.global.nc.f64 	%fd759, [%rd21];
$L__BB5_12:
	st.shared.f64 	[%r10+2048], %fd759;
	add.s32 	%r80, %r139, 2;
	setp.ge.s32 	%p18, %r80, %r40;
	mov.f64 	%fd760, 0d0000000000000000;
	or.pred  	%p19, %p5, %p18;
	@%p19 bra 	$L__BB5_14;
	add.s32 	%r81, %r24, 10;
	mad.lo.s32 	%r82, %r81, %r38, %r8;
	mul.wide.s32 	%rd22, %r82, 8;
	add.s64 	%rd23, %rd1, %rd22;
	ld.global.nc.f64 	%fd760, [%rd23];
$L__BB5_14:
	st.shared.f64 	[%r10+2560], %fd760;
	add.s32 	%r83, %r139, 4;
	setp.ge.s32 	%p21, %r83, %r40;
	mov.f64 	%fd761, 0d0000000000000000;
	or.pred  	%p22, %p5, %p21;
	@%p22 bra 	$L__BB5_16;
	add.s32 	%r84, %r24, 12;
	mad.lo.s32 	%r85, %r84, %r38, %r8;
	mul.wide.s32 	%rd24, %r85, 8;
	add.s64 	%rd25, %rd1, %rd24;
	ld.global.nc.f64 	%fd761, [%rd25];
$L__BB5_16:
	st.shared.f64 	[%r10+3072], %fd761;
	add.s32 	%r86, %r139, 6;
	setp.ge.s32 	%p24, %r86, %r40;
	mov.f64 	%fd762, 0d0000000000000000;
	or.pred  	%p25, %p5, %p24;
	@%p25 bra 	$L__BB5_18;
	add.s32 	%r87, %r24, 14;
	mad.lo.s32 	%r88, %r87, %r38, %r8;
	mul.wide.s32 	%rd26, %r88, 8;
	add.s64 	%rd27, %rd1, %rd26;
	ld.global.nc.f64 	%fd762, [%rd27];
$L__BB5_18:
	setp.ge.s32 	%p26, %r9, %r39;
	st.shared.f64 	[%r10+3584], %fd762;
	and.b32  	%r92, %r65, 15;
	add.s32 	%r27, %r140, %r92;
	setp.ge.s32 	%p27, %r138, %r40;
	mov.f64 	%fd763, 0d0000000000000000;
	or.pred  	%p28, %p27, %p26;
	@%p28 bra 	$L__BB5_20;
	add.s32 	%r93, %r11, %r27;
	mul.wide.u32 	%rd28, %r93, 8;
	add.s64 	%rd29, %rd2, %rd28;
	ld.global.nc.f64 	%fd763, [%rd29];
$L__BB5_20:
	setp.ge.s32 	%p30, %r95, %r39;
	st.shared.f64 	[%r12], %fd763;
	mov.f64 	%fd764, 0d0000000000000000;
	or.pred  	%p31, %p27, %p30;
	@%p31 bra 	$L__BB5_22;
	add.s32 	%r96, %r13, %r27;
	mul.wide.s32 	%rd30, %r96, 8;
	add.s64 	%rd31, %rd2, %rd30;
	ld.global.nc.f64 	%fd764, [%rd31];
$L__BB5_22:
	setp.ge.s32 	%p33, %r98, %r39;
	st.shared.f64 	[%r12+512], %fd764;
	mov.f64 	%fd765, 0d0000000000000000;
	or.pred  	%p34, %p27, %p33;
	@%p34 bra 	$L__BB5_24;
	add.s32 	%r99, %r14, %r27;
	mul.wide.s32 	%rd32, %r99, 8;
	add.s64 	%rd33, %rd2, %rd32;
	ld.global.nc.f64 	%fd765, [%rd33];
$L__BB5_24:
	setp.ge.s32 	%p36, %r101, %r39;
	st.shared.f64 	[%r12+1024], %fd765;
	mov.f64 	%fd766, 0d0000000000000000;
	or.pred  	%p37, %p27, %p36;
	@%p37 bra 	$L__BB5_26;
	add.s32 	%r102, %r15, %r27;
	mul.wide.s32 	%rd34, %r102, 8;
	add.s64 	%rd35, %rd2, %rd34;
	ld.global.nc.f64 	%fd766, [%rd35];
$L__BB5_26:
	setp.ge.s32 	%p39, %r104, %r39;
	st.shared.f64 	[%r12+1536], %fd766;
	mov.f64 	%fd767, 0d0000000000000000;
	or.pred  	%p40, %p27, %p39;
	@%p40 bra 	$L__BB5_28;
	add.s32 	%r105, %r16, %r27;
	mul.wide.s32 	%rd36, %r105, 8;
	add.s64 	%rd37, %rd2, %rd36;
	ld.global.nc.f64 	%fd767, [%rd37];
$L__BB5_28:
	setp.ge.s32 	%p42, %r107, %r39;
	st.shared.f64 	[%r12+2048], %fd767;
	mov.f64 	%fd768, 0d0000000000000000;
	or.pred  	%p43, %p27, %p42;
	@%p43 bra 	$L__BB5_30;
	shl.b32 	%r108, %r40, 2;
	add.s32 	%r109, %r16, %r108;
	add.s32 	%r110, %r109, %r27;
	mul.wide.s32 	%rd38, %r110, 8;
	add.s64 	%rd39, %rd2, %rd38;
	ld.global.nc.f64 	%fd768, [%rd39];
$L__BB5_30:
	setp.ge.s32 	%p45, %r112, %r39;
	st.shared.f64 	[%r12+2560], %fd768;
	mov.f64 	%fd769, 0d0000000000000000;
	or.pred  	%p46, %p27, %p45;
	@%p46 bra 	$L__BB5_32;
	add.s32 	%r113, %r17, %r27;
	mul.wide.s32 	%rd40, %r113, 8;
	add.s64 	%rd41, %rd2, %rd40;
	ld.global.nc.f64 	%fd769, [%rd41];
$L__BB5_32:
	setp.ge.s32 	%p48, %r115, %r39;
	st.shared.f64 	[%r12+3072], %fd769;
	mov.f64 	%fd770, 0d0000000000000000;
	or.pred  	%p49, %p27, %p48;
	@%p49 bra 	$L__BB5_34;
	add.s32 	%r116, %r18, %r27;
	mul.wide.s32 	%rd42, %r116, 8;
	add.s64 	%rd43, %rd2, %rd42;
	ld.global.nc.f64 	%fd770, [%rd43];
$L__BB5_34:
	st.shared.f64 	[%r12+3584], %fd770;
	bar.sync 	0;
	shl.b32 	%r117, %r4, 5;
	mov.u32 	%r118, _ZZ22tropical_maxmul_f64_nnE2As;
	add.s32 	%r119, %r118, %r117;
	ld.shared.f64 	%fd99, [%r119];
	ld.shared.f64 	%fd100, [%r119+8];
	ld.shared.f64 	%fd101, [%r119+16];
	ld.shared.f64 	%fd102, [%r119+24];
	shl.b32 	%r120, %r3, 9;
	mov.u32 	%r121, _ZZ22tropical_maxmul_f64_nnE2Bs;
	add.s32 	%r122, %r121, %r120;
	ld.shared.f64 	%fd103, [%r122];
	ld.shared.f64 	%fd104, [%r122+128];
	ld.shared.f64 	%fd105, [%r122+256];
	ld.shared.f64 	%fd106, [%r122+384];
	mul.f64 	%fd107, %fd99, %fd103;
	max.f64 	%fd108, %fd730, %fd107;
	mul.f64 	%fd109, %fd99, %fd104;
	max.f64 	%fd110, %fd726, %fd109;
	mul.f64 	%fd111, %fd99, %fd105;
	max.f64 	%fd112, %fd731, %fd111;
	mul.f64 	%fd113, %fd99, %fd106;
	max.f64 	%fd114, %fd735, %fd113;
	mul.f64 	%fd115, %fd100, %fd103;
	max.f64 	%fd116, %fd729, %fd115;
	mul.f64 	%fd117, %fd100, %fd104;
	max.f64 	%fd118, %fd725, %fd117;
	mul.f64 	%fd119, %fd100, %fd105;
	max.f64 	%fd120, %fd732, %fd119;
	mul.f64 	%fd121, %fd100, %fd106;
	max.f64 	%fd122, %fd736, %fd121;
	mul.f64 	%fd123, %fd101, %fd103;
	max.f64 	%fd124, %fd728, %fd123;
	mul.f64 	%fd125, %fd101, %fd104;
	max.f64 	%fd126, %fd724, %fd125;
	mul.f64 	%fd127, %fd101, %fd105;
	max.f64 	%fd128, %fd733, %fd127;
	mul.f64 	%fd129, %fd101, %fd106;
	max.f64 	%fd130, %fd737, %fd129;
	mul.f64 	%fd131, %fd102, %fd103;
	max.f64 	%fd132, %fd727, %fd131;
	mul.f64 	%fd133, %fd102, %fd104;
	max.f64 	%fd134, %fd723, %fd133;
	mul.f64 	%fd135, %fd102, %fd105;
	max.f64 	%fd136, %fd734, %fd135;
	mul.f64 	%fd137, %fd102, %fd106;
	max.f64 	%fd138, %fd738, %fd137;
	ld.shared.f64 	%fd139, [%r119+256];
	ld.shared.f64 	%fd140, [%r119+264];
	ld.shared.f64 	%fd141, [%r119+272];
	ld.shared.f64 	%fd142, [%r119+280];
	ld.shared.f64 	%fd143, [%r122+8];
	ld.shared.f64 	%fd144, [%r122+136];
	ld.shared.f64 	%fd145, [%r122+264];
	ld.shared.f64 	%fd146, [%r122+392];
	mul.f64 	%fd147, %fd139, %fd143;
	max.f64 	%fd148, %fd108, %fd147;
	mul.f64 	%fd149, %fd139, %fd144;
	max.f64 	%fd150, %fd110, %fd149;
	mul.f64 	%fd151, %fd139, %fd145;
	max.f64 	%fd152, %fd112, %fd151;
	mul.f64 	%fd153, %fd139, %fd146;
	max.f64 	%fd154, %fd114, %fd153;
	mul.f64 	%fd155, %fd140, %fd143;
	max.f64 	%fd156, %fd116, %fd155;
	mul.f64 	%fd157, %fd140, %fd144;
	max.f64 	%fd158, %fd118, %fd157;
	mul.f64 	%fd159, %fd140, %fd145;
	max.f64 	%fd160, %fd120, %fd159;
	mul.f64 	%fd161, %fd140, %fd146;
	max.f64 	%fd162, %fd122, %fd161;
	mul.f64 	%fd163, %fd141, %fd143;
	max.f64 	%fd164, %fd124, %fd163;
	mul.f64 	%fd165, %fd141, %fd144;
	max.f64 	%fd166, %fd126, %fd165;
	mul.f64 	%fd167, %fd141, %fd145;
	max.f64 	%fd168, %fd128, %fd167;
	mul.f64 	%fd169, %fd141, %fd146;
	max.f64 	%fd170, %fd130, %fd169;
	mul.f64 	%fd171, %fd142, %fd143;
	max.f64 	%fd172, %fd132, %fd171;
	mul.f64 	%fd173, %fd142, %fd144;
	max.f64 	%fd174, %fd134, %fd173;
	mul.f64 	%fd175, %fd142, %fd145;
	max.f64 	%fd176, %fd136, %fd175;
	mul.f64 	%fd177, %fd142, %fd146;
	max.f64 	%fd178, %fd138, %fd177;
	ld.shared.f64 	%fd179, [%r119+512];
	ld.shared.f64 	%fd180, [%r119+520];
	ld.shared.f64 	%fd181, [%r119+528];
	ld.shared.f64 	%fd182, [%r119+536];
	ld.shared.f64 	%fd183, [%r122+16];
	ld.shared.f64 	%fd184, [%r122+144];
	ld.shared.f64 	%fd185, [%r122+272];
	ld.shared.f64 	%fd186, [%r122+400];
	mul.f64 	%fd187, %fd179, %fd183;
	max.f64 	%fd188, %fd148, %fd187;
	mul.f64 	%fd189, %fd179, %fd184;
	max.f64 	%fd190, %fd150, %fd189;
	mul.f64 	%fd191, %fd179, %fd185;
	max.f64 	%fd192, %fd152, %fd191;
	mul.f64 	%fd193, %fd179, %fd186;
	max.f64 	%fd194, %fd154, %fd193;
	mul.f64 	%fd195, %fd180, %fd183;
	max.f64 	%fd196, %fd156, %fd195;
	mul.f64 	%fd197, %fd180, %fd184;
	max.f64 	%fd198, %fd158, %fd197;
	mul.f64 	%fd199, %fd180, %fd185;
	max.f64 	%fd200, %fd160, %fd199;
	mul.f64 	%fd201, %fd180, %fd186;
	max.f64 	%fd202, %fd162, %fd201;
	mul.f64 	%fd203, %fd181, %fd183;
	max.f64 	%fd204, %fd164, %fd203;
	mul.f64 	%fd205, %fd181, %fd184;
	max.f64 	%fd206, %fd166, %fd205;
	mul.f64 	%fd207, %fd181, %fd185;
	max.f64 	%fd208, %fd168, %fd207;
	mul.f64 	%fd209, %fd181, %fd186;
	max.f64 	%fd210, %fd170, %fd209;
	mul.f64 	%fd211, %fd182, %fd183;
	max.f64 	%fd212, %fd172, %fd211;
	mul.f64 	%fd213, %fd182, %fd184;
	max.f64 	%fd214, %fd174, %fd213;
	mul.f64 	%fd215, %fd182, %fd185;
	max.f64 	%fd216, %fd176, %fd215;
	mul.f64 	%fd217, %fd182, %fd186;
	max.f64 	%fd218, %fd178, %fd217;
	ld.shared.f64 	%fd219, [%r119+768];
	ld.shared.f64 	%fd220, [%r119+776];
	ld.shared.f64 	%fd221, [%r119+784];
	ld.shared.f64 	%fd222, [%r119+792];
	ld.shared.f64 	%fd223, [%r122+24];
	ld.shared.f64 	%fd224, [%r122+152];
	ld.shared.f64 	%fd225, [%r122+280];
	ld.shared.f64 	%fd226, [%r122+408];
	mul.f64 	%fd227, %fd219, %fd223;
	max.f64 	%fd228, %fd188, %fd227;
	mul.f64 	%fd229, %fd219, %fd224;
	max.f64 	%fd230, %fd190, %fd229;
	mul.f64 	%fd231, %fd219, %fd225;
	max.f64 	%fd232, %fd192, %fd231;
	mul.f64 	%fd233, %fd219, %fd226;
	max.f64 	%fd234, %fd194, %fd233;
	mul.f64 	%fd235, %fd220, %fd223;
	max.f64 	%fd236, %fd196, %fd235;
	mul.f64 	%fd237, %fd220, %fd224;
	max.f64 	%fd238, %fd198, %fd237;
	mul.f64 	%fd239, %fd220, %fd225;
	max.f64 	%fd240, %fd200, %fd239;
	mul.f64 	%fd241, %fd220, %fd226;
	max.f64 	%fd242, %fd202, %fd241;
	mul.f64 	%fd243, %fd221, %fd223;
	max.f64 	%fd244, %fd204, %fd243;
	mul.f64 	%fd245, %fd221, %fd224;
	max.f64 	%fd246, %fd206, %fd245;
	mul.f64 	%fd247, %fd221, %fd225;
	max.f64 	%fd248, %fd208, %fd247;
	mul.f64 	%fd249, %fd221, %fd226;
	max.f64 	%fd250, %fd210, %fd249;
	mul.f64 	%fd251, %fd222, %fd223;
	max.f64 	%fd252, %fd212, %fd251;
	mul.f64 	%fd253, %fd222, %fd224;
	max.f64 	%fd254, %fd214, %fd253;
	mul.f64 	%fd255, %fd222, %fd225;
	max.f64 	%fd256, %fd216, %fd255;
	mul.f64 	%fd257, %fd222, %fd226;
	max.f64 	%fd258, %fd218, %fd257;
	ld.shared.f64 	%fd259, [%r119+1024];
	ld.shared.f64 	%fd260, [%r119+1032];
	ld.shared.f64 	%fd261, [%r119+1040];
	ld.shared.f64 	%fd262, [%r119+1048];
	ld.shared.f64 	%fd263, [%r122+32];
	ld.shared.f64 	%fd264, [%r122+160];
	ld.shared.f64 	%fd265, [%r122+288];
	ld.shared.f64 	%fd266, [%r122+416];
	mul.f64 	%fd267, %fd259, %fd263;
	max.f64 	%fd268, %fd228, %fd267;
	mul.f64 	%fd269, %fd259, %fd264;
	max.f64 	%fd270, %fd230, %fd269;
	mul.f64 	%fd271, %fd259, %fd265;
	max.f64 	%fd272, %fd232, %fd271;
	mul.f64 	%fd273, %fd259, %fd266;
	max.f64 	%fd274, %fd234, %fd273;
	mul.f64 	%fd275, %fd260, %fd263;
	max.f64 	%fd276, %fd236, %fd275;
	mul.f64 	%fd277, %fd260, %fd264;
	max.f64 	%fd278, %fd238, %fd277;
	mul.f64 	%fd279, %fd260, %fd265;
	max.f64 	%fd280, %fd240, %fd279;
	mul.f64 	%fd281, %fd260, %fd266;
	max.f64 	%fd282, %fd242, %fd281;
	mul.f64 	%fd283, %fd261, %fd263;
	max.f64 	%fd284, %fd244, %fd283;
	mul.f64 	%fd285, %fd261, %fd264;
	max.f64 	%fd286, %fd246, %fd285;
	mul.f64 	%fd287, %fd261, %fd265;
	max.f64 	%fd288, %fd248, %fd287;
	mul.f64 	%fd289, %fd261, %fd266;
	max.f64 	%fd290, %fd250, %fd289;
	mul.f64 	%fd291, %fd262, %fd263;
	max.f64 	%fd292, %fd252, %fd291;
	mul.f64 	%fd293, %fd262, %fd264;
	max.f64 	%fd294, %fd254, %fd293;
	mul.f64 	%fd295, %fd262, %fd265;
	max.f64 	%fd296, %fd256, %fd295;
	mul.f64 	%fd297, %fd262, %fd266;
	max.f64 	%fd298, %fd258, %fd297;
	ld.shared.f64 	%fd299, [%r119+1280];
	ld.shared.f64 	%fd300, [%r119+1288];
	ld.shared.f64 	%fd301, [%r119+1296];
	ld.shared.f64 	%fd302, [%r119+1304];
	ld.shared.f64 	%fd303, [%r122+40];
	ld.shared.f64 	%fd304, [%r122+168];
	ld.shared.f64 	%fd305, [%r122+296];
	ld.shared.f64 	%fd306, [%r122+424];
	mul.f64 	%fd307, %fd299, %fd303;
	max.f64 	%fd308, %fd268, %fd307;
	mul.f64 	%fd309, %fd299, %fd304;
	max.f64 	%fd310, %fd270, %fd309;
	mul.f64 	%fd311, %fd299, %fd305;
	max.f64 	%fd312, %fd272, %fd311;
	mul.f64 	%fd313, %fd299, %fd306;
	max.f64 	%fd314, %fd274, %fd313;
	mul.f64 	%fd315, %fd300, %fd303;
	max.f64 	%fd316, %fd276, %fd315;
	mul.f64 	%fd317, %fd300, %fd304;
	max.f64 	%fd318, %fd278, %fd317;
	mul.f64 	%fd319, %fd300, %fd305;
	max.f64 	%fd320, %fd280, %fd319;
	mul.f64 	%fd321, %fd300, %fd306;
	max.f64 	%fd322, %fd282, %fd321;
	mul.f64 	%fd323, %fd301, %fd303;
	max.f64 	%fd324, %fd284, %fd323;
	mul.f64 	%fd325, %fd301, %fd304;
	max.f64 	%fd326, %fd286, %fd325;
	mul.f64 	%fd327, %fd301, %fd305;
	max.f64 	%fd328, %fd288, %fd327;
	mul.f64 	%fd329, %fd301, %fd306;
	max.f64 	%fd330, %fd290, %fd329;
	mul.f64 	%fd331, %fd302, %fd303;
	max.f64 	%fd332, %fd292, %fd331;
	mul.f64 	%fd333, %fd302, %fd304;
	max.f64 	%fd334, %fd294, %fd333;
	mul.f64 	%fd335, %fd302, %fd305;
	max.f64 	%fd336, %fd296, %fd335;
	mul.f64 	%fd337, %fd302, %fd306;
	max.f64 	%fd338, %fd298, %fd337;
	ld.shared.f64 	%fd339, [%r119+1536];
	ld.shared.f64 	%fd340, [%r119+1544];
	ld.shared.f64 	%fd341, [%r119+1552];
	ld.shared.f64 	%fd342, [%r119+1560];
	ld.shared.f64 	%fd343, [%r122+48];
	ld.shared.f64 	%fd344, [%r122+176];
	ld.shared.f64 	%fd345, [%r122+304];
	ld.shared.f64 	%fd346, [%r122+432];
	mul.f64 	%fd347, %fd339, %fd343;
	max.f64 	%fd348, %fd308, %fd347;
	mul.f64 	%fd349, %fd339, %fd344;
	max.f64 	%fd350, %fd310, %fd349;
	mul.f64 	%fd351, %fd339, %fd345;
	max.f64 	%fd352, %fd312, %fd351;
	mul.f64 	%fd353, %fd339, %fd346;
	max.f64 	%fd354, %fd314, %fd353;
	mul.f64 	%fd355, %fd340, %fd343;
	max.f64 	%fd356, %fd316, %fd355;
	mul.f64 	%fd357, %fd340, %fd344;
	max.f64 	%fd358, %fd318, %fd357;
	mul.f64 	%fd359, %fd340, %fd345;
	max.f64 	%fd360, %fd320, %fd359;
	mul.f64 	%fd361, %fd340, %fd346;
	max.f64 	%fd362, %fd322, %fd361;
	mul.f64 	%fd363, %fd341, %fd343;
	max.f64 	%fd364, %fd324, %fd363;
	mul.f64 	%fd365, %fd341, %fd344;
	max.f64 	%fd366, %fd326, %fd365;
	mul.f64 	%fd367, %fd341, %fd345;
	max.f64 	%fd368, %fd328, %fd367;
	mul.f64 	%fd369, %fd341, %fd346;
	max.f64 	%fd370, %fd330, %fd369;
	mul.f64 	%fd371, %fd342, %fd343;
	max.f64 	%fd372, %fd332, %fd371;
	mul.f64 	%fd373, %fd342, %fd344;
	max.f64 	%fd374, %fd334, %fd373;
	mul.f64 	%fd375, %fd342, %fd345;
	max.f64 	%fd376, %fd336, %fd375;
	mul.f64 	%fd377, %fd342, %fd346;
	max.f64 	%fd378, %fd338, %fd377;
	ld.shared.f64 	%fd379, [%r119+1792];
	ld.shared.f64 	%fd380, [%r119+1800];
	ld.shared.f64 	%fd381, [%r119+1808];
	ld.shared.f64 	%fd382, [%r119+1816];
	ld.shared.f64 	%fd383, [%r122+56];
	ld.shared.f64 	%fd384, [%r122+184];
	ld.shared.f64 	%fd385, [%r122+312];
	ld.shared.f64 	%fd386, [%r122+440];
	mul.f64 	%fd387, %fd379, %fd383;
	max.f64 	%fd388, %fd348, %fd387;
	mul.f64 	%fd389, %fd379, %fd384;
	max.f64 	%fd390, %fd350, %fd389;
	mul.f64 	%fd391, %fd379, %fd385;
	max.f64 	%fd392, %fd352, %fd391;
	mul.f64 	%fd393, %fd379, %fd386;
	max.f64 	%fd394, %fd354, %fd393;
	mul.f64 	%fd395, %fd380, %fd383;
	max.f64 	%fd396, %fd356, %fd395;
	mul.f64 	%fd397, %fd380, %fd384;
	max.f64 	%fd398, %fd358, %fd397;
	mul.f64 	%fd399, %fd380, %fd385;
	max.f64 	%fd400, %fd360, %fd399;
	mul.f64 	%fd401, %fd380, %fd386;
	max.f64 	%fd402, %fd362, %fd401;
	mul.f64 	%fd403, %fd381, %fd383;
	max.f64 	%fd404, %fd364, %fd403;
	mul.f64 	%fd405, %fd381, %fd384;
	max.f64 	%fd406, %fd366, %fd405;
	mul.f64 	%fd407, %fd381, %fd385;
	max.f64 	%fd408, %fd368, %fd407;
	mul.f64 	%fd409, %fd381, %fd386;
	max.f64 	%fd410, %fd370, %fd409;
	mul.f64 	%fd411, %fd382, %fd383;
	max.f64 	%fd412, %fd372, %fd411;
	mul.f64 	%fd413, %fd382, %fd384;
	max.f64 	%fd414, %fd374, %fd413;
	mul.f64 	%fd415, %fd382, %fd385;
	max.f64 	%fd416, %fd376, %fd415;
	mul.f64 	%fd417, %fd382, %fd386;
	max.f64 	%fd418, %fd378, %fd417;
	ld.shared.f64 	%fd419, [%r119+2048];
	ld.shared.f64 	%fd420, [%r119+2056];
	ld.shared.f64 	%fd421, [%r119+2064];
	ld.shared.f64 	%fd422, [%r119+2072];
	ld.shared.f64 	%fd423, [%r122+64];
	ld.shared.f64 	%fd424, [%r122+192];
	ld.shared.f64 	%fd425, [%r122+320];
	ld.shared.f64 	%fd426, [%r122+448];
	mul.f64 	%fd427, %fd419, %fd423;
	max.f64 	%fd428, %fd388, %fd427;
	mul.f64 	%fd429, %fd419, %fd424;
	max.f64 	%fd430, %fd390, %fd429;
	mul.f64 	%fd431, %fd419, %fd425;
	max.f64 	%fd432, %fd392, %fd431;
	mul.f64 	%fd433, %fd419, %fd426;
	max.f64 	%fd434, %fd394, %fd433;
	mul.f64 	%fd435, %fd420, %fd423;
	max.f64 	%fd436, %fd396, %fd435;
	mul.f64 	%fd437, %fd420, %fd424;
	max.f64 	%fd438, %fd398, %fd437;
	mul.f64 	%fd439, %fd420, %fd425;
	max.f64 	%fd440, %fd400, %fd439;
	mul.f64 	%fd441, %fd420, %fd426;
	max.f64 	%fd442, %fd402, %fd441;
	mul.f64 	%fd443, %fd421, %fd423;
	max.f64 	%fd444, %fd404, %fd443;
	mul.f64 	%fd445, %fd421, %fd424;
	max.f64 	%fd446, %fd406, %fd445;
	mul.f64 	%fd447, %fd421, %fd425;
	max.f64 	%fd448, %fd408, %fd447;
	mul.f64 	%fd449, %fd421, %fd426;
	max.f64 	%fd450, %fd410, %fd449;
	mul.f64 	%fd451, %fd422, %fd423;
	max.f64 	%fd452, %fd412, %fd451;
	mul.f64 	%fd453, %fd422, %fd424;
	max.f64 	%fd454, %fd414, %fd453;
	mul.f64 	%fd455, %fd422, %fd425;
	max.f64 	%fd456, %fd416, %fd455;
	mul.f64 	%fd457, %fd422, %fd426;
	max.f64 	%fd458, %fd418, %fd457;
	ld.shared.f64 	%fd459, [%r119+2304];
	ld.shared.f64 	%fd460, [%r119+2312];
	ld.shared.f64 	%fd461, [%r119+2320];
	ld.shared.f64 	%fd462, [%r119+2328];
	ld.shared.f64 	%fd463, [%r122+72];
	ld.shared.f64 	%fd464, [%r122+200];
	ld.shared.f64 	%fd465, [%r122+328];
	ld.shared.f64 	%fd466, [%r122+456];
	mul.f64 	%fd467, %fd459, %fd463;
	max.f64 	%fd468, %fd428, %fd467;
	mul.f64 	%fd469, %fd459, %fd464;
	max.f64 	%fd470, %fd430, %fd469;
	mul.f64 	%fd471, %fd459, %fd465;
	max.f64 	%fd472, %fd432, %fd471;
	mul.f64 	%fd473, %fd459, %fd466;
	max.f64 	%fd474, %fd434, %fd473;
	mul.f64 	%fd475, %fd460, %fd463;
	max.f64 	%fd476, %fd436, %fd475;
	mul.f64 	%fd477, %fd460, %fd464;
	max.f64 	%fd478, %fd438, %fd477;
	mul.f64 	%fd479, %fd460, %fd465;
	max.f64 	%fd480, %fd440, %fd479;
	mul.f64 	%fd481, %fd460, %fd466;
	max.f64 	%fd482, %fd442, %fd481;
	mul.f64 	%fd483, %fd461, %fd463;
	max.f64 	%fd484, %fd444, %fd483;
	mul.f64 	%fd485, %fd461, %fd464;
	max.f64 	%fd486, %fd446, %fd485;
	mul.f64 	%fd487, %fd461, %fd465;
	max.f64 	%fd488, %fd448, %fd487;
	mul.f64 	%fd489, %fd461, %fd466;
	max.f64 	%fd490, %fd450, %fd489;
	mul.f64 	%fd491, %fd462, %fd463;
	max.f64 	%fd492, %fd452, %fd491;
	mul.f64 	%fd493, %fd462, %fd464;
	max.f64 	%fd494, %fd454, %fd493;
	mul.f64 	%fd495, %fd462, %fd465;
	max.f64 	%fd496, %fd456, %fd495;
	mul.f64 	%fd497, %fd462, %fd466;
	max.f64 	%fd498, %fd458, %fd497;
	ld.shared.f64 	%fd499, [%r119+2560];
	ld.shared.f64 	%fd500, [%r119+2568];
	ld.shared.f64 	%fd501, [%r119+2576];
	ld.shared.f64 	%fd502, [%r119+2584];
	ld.shared.f64 	%fd503, [%r122+80];
	ld.shared.f64 	%fd504, [%r122+208];
	ld.shared.f64 	%fd505, [%r122+336];
	ld.shared.f64 	%fd506, [%r122+464];
	mul.f64 	%fd507, %fd499, %fd503;
	max.f64 	%fd508, %fd468, %fd507;
	mul.f64 	%fd509, %fd499, %fd504;
	max.f64 	%fd510, %fd470, %fd509;
	mul.f64 	%fd511, %fd499, %fd505;
	max.f64 	%fd512, %fd472, %fd511;
	mul.f64 	%fd513, %fd499, %fd506;
	max.f64 	%fd514, %fd474, %fd513;
	mul.f64 	%fd515, %fd500, %fd503;
	max.f64 	%fd516, %fd476, %fd515;
	mul.f64 	%fd517, %fd500, %fd504;
	max.f64 	%fd518, %fd478, %fd517;
	mul.f64 	%fd519, %fd500, %fd505;
	max.f64 	%fd520, %fd480, %fd519;
	mul.f64 	%fd521, %fd500, %fd506;
	max.f64 	%fd522, %fd482, %fd521;
	mul.f64 	%fd523, %fd501, %fd503;
	max.f64 	%fd524, %fd484, %fd523;
	mul.f64 	%fd525, %fd501, %fd504;
	max.f64 	%fd526, %fd486, %fd525;
	mul.f64 	%fd527, %fd501, %fd505;
	max.f64 	%fd528, %fd488, %fd527;
	mul.f64 	%fd529, %fd501, %fd506;
	max.f64 	%fd530, %fd490, %fd529;
	mul.f64 	%fd531, %fd502, %fd503;
	max.f64 	%fd532, %fd492, %fd531;
	mul.f64 	%fd533, %fd502, %fd504;
	max.f64 	%fd534, %fd494, %fd533;
	mul.f64 	%fd535, %fd502, %fd505;
	max.f64 	%fd536, %fd496, %fd535;
	mul.f64 	%fd537, %fd502, %fd506;
	max.f64 	%fd538, %fd498, %fd537;
	ld.shared.f64 	%fd539, [%r119+2816];
	ld.shared.f64 	%fd540, [%r119+2824];
	ld.shared.f64 	%fd541, [%r119+2832];
	ld.shared.f64 	%fd542, [%r119+2840];
	ld.shared.f64 	%fd543, [%r122+88];
	ld.shared.f64 	%fd544, [%r122+216];
	ld.shared.f64 	%fd545, [%r122+344];
	ld.shared.f64 	%fd546, [%r122+472];
	mul.f64 	%fd547, %fd539, %fd543;
	max.f64 	%fd548, %fd508, %fd547;
	mul.f64 	%fd549, %fd539, %fd544;
	max.f64 	%fd550, %fd510, %fd549;
	mul.f64 	%fd551, %fd539, %fd545;
	max.f64 	%fd552, %fd512, %fd551;
	mul.f64 	%fd553, %fd539, %fd546;
	max.f64 	%fd554, %fd514, %fd553;
	mul.f64 	%fd555, %fd540, %fd543;
	max.f64 	%fd556, %fd516, %fd555;
	mul.f64 	%fd557, %fd540, %fd544;
	max.f64 	%fd558, %fd518, %fd557;
	mul.f64 	%fd559, %fd540, %fd545;
	max.f64 	%fd560, %fd520, %fd559;
	mul.f64 	%fd561, %fd540, %fd546;
	max.f64 	%fd562, %fd522, %fd561;
	mul.f64 	%fd563, %fd541, %fd543;
	max.f64 	%fd564, %fd524, %fd563;
	mul.f64 	%fd565, %fd541, %fd544;
	max.f64 	%fd566, %fd526, %fd565;
	mul.f64 	%fd567, %fd541, %fd545;
	max.f64 	%fd568, %fd528, %fd567;
	mul.f64 	%fd569, %fd541, %fd546;
	max.f64 	%fd570, %fd530, %fd569;
	mul.f64 	%fd571, %fd542, %fd543;
	max.f64 	%fd572, %fd532, %fd571;
	mul.f64 	%fd573, %fd542, %fd544;
	max.f64 	%fd574, %fd534, %fd573;
	mul.f64 	%fd575, %fd542, %fd545;
	max.f64 	%fd576, %fd536, %fd575;
	mul.f64 	%fd577, %fd542, %fd546;
	max.f64 	%fd578, %fd538, %fd577;
	ld.shared.f64 	%fd579, [%r119+3072];
	ld.shared.f64 	%fd580, [%r119+3080];
	ld.shared.f64 	%fd581, [%r119+3088];
	ld.shared.f64 	%fd582, [%r119+3096];
	ld.shared.f64 	%fd583, [%r122+96];
	ld.shared.f64 	%fd584, [%r122+224];
	ld.shared.f64 	%fd585, [%r122+352];
	ld.shared.f64 	%fd586, [%r122+480];
	mul.f64 	%fd587, %fd579, %fd583;
	max.f64 	%fd588, %fd548, %fd587;
	mul.f64 	%fd589, %fd579, %fd584;
	max.f64 	%fd590, %fd550, %fd589;
	mul.f64 	%fd591, %fd579, %fd585;
	max.f64 	%fd592, %fd552, %fd591;
	mul.f64 	%fd593, %fd579, %fd586;
	max.f64 	%fd594, %fd554, %fd593;
	mul.f64 	%fd595, %fd580, %fd583;
	max.f64 	%fd596, %fd556, %fd595;
	mul.f64 	%fd597, %fd580, %fd584;
	max.f64 	%fd598, %fd558, %fd597;
	mul.f64 	%fd599, %fd580, %fd585;
	max.f64 	%fd600, %fd560, %fd599;
	mul.f64 	%fd601, %fd580, %fd586;
	max.f64 	%fd602, %fd562, %fd601;
	mul.f64 	%fd603, %fd581, %fd583;
	max.f64 	%fd604, %fd564, %fd603;
	mul.f64 	%fd605, %fd581, %fd584;
	max.f64 	%fd606, %fd566, %fd605;
	mul.f64 	%fd607, %fd581, %fd585;
	max.f64 	%fd608, %fd568, %fd607;
	mul.f64 	%fd609, %fd581, %fd586;
	max.f64 	%fd610, %fd570, %fd609;
	mul.f64 	%fd611, %fd582, %fd583;
	max.f64 	%fd612, %fd572, %fd611;
	mul.f64 	%fd613, %fd582, %fd584;
	max.f64 	%fd614, %fd574, %fd613;
	mul.f64 	%fd615, %fd582, %fd585;
	max.f64 	%fd616, %fd576, %fd615;
	mul.f64 	%fd617, %fd582, %fd586;
	max.f64 	%fd618, %fd578, %fd617;
	ld.shared.f64 	%fd619, [%r119+3328];
	ld.shared.f64 	%fd620, [%r119+3336];
	ld.shared.f64 	%fd621, [%r119+3344];
	ld.shared.f64 	%fd622, [%r119+3352];
	ld.shared.f64 	%fd623, [%r122+104];
	ld.shared.f64 	%fd624, [%r122+232];
	ld.shared.f64 	%fd625, [%r122+360];
	ld.shared.f64 	%fd626, [%r122+488];
	mul.f64 	%fd627, %fd619, %fd623;
	max.f64 	%fd628, %fd588, %fd627;
	mul.f64 	%fd629, %fd619, %fd624;
	max.f64 	%fd630, %fd590, %fd629;
	mul.f64 	%fd631, %fd619, %fd625;
	max.f64 	%fd632, %fd592, %fd631;
	mul.f64 	%fd633, %fd619, %fd626;
	max.f64 	%fd634, %fd594, %fd633;
	mul.f64 	%fd635, %fd620, %fd623;
	max.f64 	%fd636, %fd596, %fd635;
	mul.f64 	%fd637, %fd620, %fd624;
	max.f64 	%fd638, %fd598, %fd637;
	mul.f64 	%fd639, %fd620, %fd625;
	max.f64 	%fd640, %fd600, %fd639;
	mul.f64 	%fd641, %fd620, %fd626;
	max.f64 	%fd642, %fd602, %fd641;
	mul.f64 	%fd643, %fd621, %fd623;
	max.f64 	%fd644, %fd604, %fd643;
	mul.f64 	%fd645, %fd621, %fd624;
	max.f64 	%fd646, %fd606, %fd645;
	mul.f64 	%fd647, %fd621, %fd625;
	max.f64 	%fd648, %fd608, %fd647;
	mul.f64 	%fd649, %fd621, %fd626;
	max.f64 	%fd650, %fd610, %fd649;
	mul.f64 	%fd651, %fd622, %fd623;
	max.f64 	%fd652, %fd612, %fd651;
	mul.f64 	%fd653, %fd622, %fd624;
	max.f64 	%fd654, %fd614, %fd653;
	mul.f64 	%fd655, %fd622, %fd625;
	max.f64 	%fd656, %fd616, %fd655;
	mul.f64 	%fd657, %fd622, %fd626;
	max.f64 	%fd658, %fd618, %fd657;
	ld.shared.f64 	%fd659, [%r119+3584];
	ld.shared.f64 	%fd660, [%r119+3592];
	ld.shared.f64 	%fd661, [%r119+3600];
	ld.shared.f64 	%fd662, [%r119+3608];
	ld.shared.f64 	%fd663, [%r122+112];
	ld.shared.f64 	%fd664, [%r122+240];
	ld.shared.f64 	%fd665, [%r122+368];
	ld.shared.f64 	%fd666, [%r122+496];
	mul.f64 	%fd667, %fd659, %fd663;
	max.f64 	%fd668, %fd628, %fd667;
	mul.f64 	%fd669, %fd659, %fd664;
	max.f64 	%fd670, %fd630, %fd669;
	mul.f64 	%fd671, %fd659, %fd665;
	max.f64 	%fd672, %fd632, %fd671;
	mul.f64 	%fd673, %fd659, %fd666;
	max.f64 	%fd674, %fd634, %fd673;
	mul.f64 	%fd675, %fd660, %fd663;
	max.f64 	%fd676, %fd636, %fd675;
	mul.f64 	%fd677, %fd660, %fd664;
	max.f64 	%fd678, %fd638, %fd677;
	mul.f64 	%fd679, %fd660, %fd665;
	max.f64 	%fd680, %fd640, %fd679;
	mul.f64 	%fd681, %fd660, %fd666;
	max.f64 	%fd682, %fd642, %fd681;
	mul.f64 	%fd683, %fd661, %fd663;
	max.f64 	%fd684, %fd644, %fd683;
	mul.f64 	%fd685, %fd661, %fd664;
	max.f64 	%fd686, %fd646, %fd685;
	mul.f64 	%fd687, %fd661, %fd665;
	max.f64 	%fd688, %fd648, %fd687;
	mul.f64 	%fd689, %fd661, %fd666;
	max.f64 	%fd690, %fd650, %fd689;
	mul.f64 	%fd691, %fd662, %fd663;
	max.f64 	%fd692, %fd652, %fd691;
	mul.f64 	%fd693, %fd662, %fd664;
	max.f64 	%fd694, %fd654, %fd693;
	mul.f64 	%fd695, %fd662, %fd665;
	max.f64 	%fd696, %fd656, %fd695;
	mul.f64 	%fd697, %fd662, %fd666;
	max.f64 	%fd698, %fd658, %fd697;
	ld.shared.f64 	%fd699, [%r119+3840];
	ld.shared.f64 	%fd700, [%r119+3848];
	ld.shared.f64 	%fd701, [%r119+3856];
	ld.shared.f64 	%fd702, [%r119+3864];
	ld.shared.f64 	%fd703, [%r122+120];
	ld.shared.f64 	%fd704, [%r122+248];
	ld.shared.f64 	%fd705, [%r122+376];
	ld.shared.f64 	%fd706, [%r122+504];
	mul.f64 	%fd707, %fd699, %fd703;
	max.f64 	%fd730, %fd668, %fd707;
	mul.f64 	%fd708, %fd699, %fd704;
	max.f64 	%fd726, %fd670, %fd708;
	mul.f64 	%fd709, %fd699, %fd705;
	max.f64 	%fd731, %fd672, %fd709;
	mul.f64 	%fd710, %fd699, %fd706;
	max.f64 	%fd735, %fd674, %fd710;
	mul.f64 	%fd711, %fd700, %fd703;
	max.f64 	%fd729, %fd676, %fd711;
	mul.f64 	%fd712, %fd700, %fd704;
	max.f64 	%fd725, %fd678, %fd712;
	mul.f64 	%fd713, %fd700, %fd705;
	max.f64 	%fd732, %fd680, %fd713;
	mul.f64 	%fd714, %fd700, %fd706;
	max.f64 	%fd736, %fd682, %fd714;
	mul.f64 	%fd715, %fd701, %fd703;
	max.f64 	%fd728, %fd684, %fd715;
	mul.f64 	%fd716, %fd701, %fd704;
	max.f64 	%fd724, %fd686, %fd716;
	mul.f64 	%fd717, %fd701, %fd705;
	max.f64 	%fd733, %fd688, %fd717;
	mul.f64 	%fd718, %fd701, %fd706;
	max.f64 	%fd737, %fd690, %fd718;
	mul.f64 	%fd719, %fd702, %fd703;
	max.f64 	%fd727, %fd692, %fd719;
	mul.f64 	%fd720, %fd702, %fd704;
	max.f64 	%fd723, %fd694, %fd720;
	mul.f64 	%fd721, %fd702, %fd705;
	max.f64 	%fd734, %fd696, %fd721;
	mul.f64 	%fd722, %fd702, %fd706;
	max.f64 	%fd738, %fd698, %fd722;
	bar.sync 	0;
	add.s32 	%r140, %r140, 16;
	add.s32 	%r139, %r139, 16;
	add.s32 	%r138, %r138, 16;
	add.s32 	%r31, %r137, 16;
	add.s32 	%r123, %r137, 8;
	setp.lt.s32 	%p50, %r123, %r40;
	mov.u32 	%r137, %r31;
	@%p50 bra 	$L__BB5_2;
$L__BB5_35:
	shl.b32 	%r124, %r1, 5;
	shl.b32 	%r125, %r4, 2;
	add.s32 	%r25, %r124, %r125;
	shl.b32 	%r126, %r2, 5;
	shl.b32 	%r127, %r3, 2;
	add.s32 	%r128, %r126, %r127;
	setp.lt.s32 	%p51, %r25, %r38;
	setp.lt.s32 	%p52, %r128, %r39;
	and.pred  	%p53, %p51, %p52;
	@%p53 bra 	$L__BB5_36;
	bra.uni 	$L__BB5_37;
$L__BB5_36:
	mad.lo.s32 	%r129, %r128, %r38, %r25;
	mul.wide.s32 	%rd44, %r129, 8;
	add.s64 	%rd45, %rd3, %rd44;
	st.global.f64 	[%rd45], %fd730;
$L__BB5_37:
	setp.ge.s32 	%p54, %r25, %r38;
	add.s32 	%r32, %r128, 1;
	setp.ge.s32 	%p55, %r32, %r39;
	or.pred  	%p56, %p54, %p55;
	@%p56 bra 	$L__BB5_39;
	mad.lo.s32 	%r130, %r32, %r38, %r25;
	mul.wide.s32 	%rd46, %r130, 8;
	add.s64 	%rd47, %rd3, %rd46;
	st.global.f64 	[%rd47], %fd726;
$L__BB5_39:
	setp.ge.s32 	%p57, %r25, %r38;
	add.s32 	%r33, %r128, 2;
	setp.ge.s32 	%p58, %r33, %r39;
	or.pred  	%p59, %p57, %p58;
	@%p59 bra 	$L__BB5_41;
	mad.lo.s32 	%r131, %r33, %r38, %r25;
	mul.wide.s32 	%rd48, %r131, 8;
	add.s64 	%rd49, %rd3, %rd48;
	st.global.f64 	[%rd49], %fd731;
$L__BB5_41:
	setp.ge.s32 	%p60, %r25, %r38;
	add.s32 	%r34, %r128, 3;
	setp.ge.s32 	%p61, %r34, %r39;
	or.pred  	%p62, %p60, %p61;
	@%p62 bra 	$L__BB5_43;
	mad.lo.s32 	%r132, %r34, %r38, %r25;
	mul.wide.s32 	%rd50, %r132, 8;
	add.s64 	%rd51, %rd3, %rd50;
	st.global.f64 	[%rd51], %fd735;
$L__BB5_43:
	setp.ge.s32 	%p63, %r128, %r39;
	add.s32 	%r35, %r25, 1;
	setp.ge.s32 	%p64, %r35, %r38;
	mul.lo.s32 	%r133, %r128, %r38;
	cvt.s64.s32 	%rd4, %r25;
	cvt.s64.s32 	%rd52, %r133;
	add.s64 	%rd53, %rd52, %rd4;
	shl.b64 	%rd54, %rd53, 3;
	add.s64 	%rd5, %rd3, %rd54;
	or.pred  	%p65, %p64, %p63;
	@%p65 bra 	$L__BB5_45;
	st.global.f64 	[%rd5+8], %fd729;
$L__BB5_45:
	setp.ge.s32 	%p66, %r35, %r38;
	setp.ge.s32 	%p67, %r32, %r39;
	mul.lo.s32 	%r134, %r32, %r38;
	cvt.s64.s32 	%rd55, %r134;
	add.s64 	%rd56, %rd55, %rd4;
	shl.b64 	%rd57, %rd56, 3;
	add.s64 	%rd6, %rd3, %rd57;
	or.pred  	%p68, %p66, %p67;
	@%p68 bra 	$L__BB5_47;
	st.global.f64 	[%rd6+8], %fd725;
$L__BB5_47:
	setp.ge.s32 	%p69, %r35, %r38;
	setp.ge.s32 	%p70, %r33, %r39;
	mul.lo.s32 	%r135, %r33, %r38;
	cvt.s64.s32 	%rd58, %r135;
	add.s64 	%rd59, %rd58, %rd4;
	shl.b64 	%rd60, %rd59, 3;
	add.s64 	%rd7, %rd3, %rd60;
	or.pred  	%p71, %p69, %p70;
	@%p71 bra 	$L__BB5_49;
	st.global.f64 	[%rd7+8], %fd732;
$L__BB5_49:
	setp.ge.s32 	%p72, %r35, %r38;
	setp.ge.s32 	%p73, %r34, %r39;
	mul.lo.s32 	%r136, %r34, %r38;
	cvt.s64.s32 	%rd61, %r136;
	add.s64 	%rd62, %rd61, %rd4;
	shl.b64 	%rd63, %rd62, 3;
	add.s64 	%rd8, %rd3, %rd63;
	or.pred  	%p74, %p72, %p73;
	@%p74 bra 	$L__BB5_51;
	st.global.f64 	[%rd8+8], %fd736;
$L__BB5_51:
	setp.ge.s32 	%p75, %r128, %r39;
	add.s32 	%r36, %r25, 2;
	setp.ge.s32 	%p76, %r36, %r38;
	or.pred  	%p77, %p76, %p75;
	@%p77 bra 	$L__BB5_53;
	st.global.f64 	[%rd5+16], %fd728;
$L__BB5_53:
	setp.ge.s32 	%p78, %r36, %r38;
	setp.ge.s32 	%p79, %r32, %r39;
	or.pred  	%p80, %p78, %p79;
	@%p80 bra 	$L__BB5_55;
	st.global.f64 	[%rd6+16], %fd724;
$L__BB5_55:
	setp.ge.s32 	%p81, %r36, %r38;
	setp.ge.s32 	%p82, %r33, %r39;
	or.pred  	%p83, %p81, %p82;
	@%p83 bra 	$L__BB5_57;
	st.global.f64 	[%rd7+16], %fd733;
$L__BB5_57:
	setp.ge.s32 	%p84, %r36, %r38;
	setp.ge.s32 	%p85, %r34, %r39;
	or.pred  	%p86, %p84, %p85;
	@%p86 bra 	$L__BB5_59;
	st.global.f64 	[%rd8+16], %fd737;
$L__BB5_59:
	setp.ge.s32 	%p87, %r128, %r39;
	add.s32 	%r37, %r25, 3;
	setp.ge.s32 	%p88, %r37, %r38;
	or.pred  	%p89, %p88, %p87;
	@%p89 bra 	$L__BB5_61;
	st.global.f64 	[%rd5+24], %fd727;
$L__BB5_61:
	setp.ge.s32 	%p90, %r37, %r38;
	setp.ge.s32 	%p91, %r32, %r39;
	or.pred  	%p92, %p90, %p91;
	@%p92 bra 	$L__BB5_63;
	st.global.f64 	[%rd6+24], %fd723;
$L__BB5_63:
	setp.ge.s32 	%p93, %r37, %r38;
	setp.ge.s32 	%p94, %r33, %r39;
	or.pred  	%p95, %p93, %p94;
	@%p95 bra 	$L__BB5_65;
	st.global.f64 	[%rd7+24], %fd734;
$L__BB5_65:
	setp.ge.s32 	%p96, %r37, %r38;
	setp.ge.s32 	%p97, %r34, %r39;
	or.pred  	%p98, %p96, %p97;
	@%p98 bra 	$L__BB5_67;
	st.global.f64 	[%rd8+24], %fd738;
$L__BB5_67:
	ret;

}
	// .globl	tropical_maxplus_f32_nn_with_argmax
.visible .entry tropical_maxplus_f32_nn_with_argmax(
	.param .u64 .ptr .align 1 tropical_maxplus_f32_nn_with_argmax_param_0,
	.param .u64 .ptr .align 1 tropical_maxplus_f32_nn_with_argmax_param_1,
	.param .u64 .ptr .align 1 tropical_maxplus_f32_nn_with_argmax_param_2,
	.param .u64 .ptr .align 1 tropical_maxplus_f32_nn_with_argmax_param_3,
	.param .u32 tropical_maxplus_f32_nn_with_argmax_param_4,
	.param .u32 tropical_maxplus_f32_nn_with_argmax_param_5,
	.param .u32 tropical_maxplus_f32_nn_with_argmax_param_6
)
{
	.reg .pred 	%p<611>;
	.reg .b32 	%r<725>;
	.reg .b32 	%f<1411>;
	.reg .b64 	%rd<125>;
	// demoted variable
	.shared .align 4 .b8 _ZZ35tropical_maxplus_f32_nn_with_argmaxE2As[8192];
	// demoted variable
	.shared .align 4 .b8 _ZZ35tropical_maxplus_f32_nn_with_argmaxE2Bs[8192];
	ld.param.u64 	%rd5, [tropical_maxplus_f32_nn_with_argmax_param_0];
	ld.param.u64 	%rd6, [tropical_maxplus_f32_nn_with_argmax_param_1];
	ld.param.u64 	%rd7, [tropical_maxplus_f32_nn_with_argmax_param_2];
	ld.param.u64 	%rd8, [tropical_maxplus_f32_nn_with_argmax_param_3];
	ld.param.u32 	%r94, [tropical_maxplus_f32_nn_with_argmax_param_4];
	ld.param.u32 	%r95, [tropical_maxplus_f32_nn_with_argmax_param_5];
	ld.param.u32 	%r96, [tropical_maxplus_f32_nn_with_argmax_param_6];
	cvta.to.global.u64 	%rd1, %rd5;
	cvta.to.global.u64 	%rd2, %rd6;
	cvta.to.global.u64 	%rd3, %rd8;
	cvta.to.global.u64 	%rd4, %rd7;
	add.s32 	%r98, %r94, 63;
	shr.s32 	%r99, %r98, 31;
	shr.u32 	%r100, %r99, 26;
	add.s32 	%r101, %r98, %r100;
	shr.s32 	%r102, %r101, 6;
	mov.u32 	%r103, %ctaid.x;
	div.u32 	%r2, %r103, %r102;
	mul.lo.s32 	%r104, %r2, %r102;
	sub.s32 	%r1, %r103, %r104;
	mov.u32 	%r3, %tid.y;
	shl.b32 	%r105, %r3, 4;
	mov.u32 	%r4, %tid.x;
	add.s32 	%r5, %r105, %r4;
	and.b32  	%r6, %r5, 31;
	setp.lt.s32 	%p1, %r96, 1;
	mov.b32 	%r692, 0;
	mov.f32 	%f1363, 0fFF800000;
	mov.f32 	%f1364, %f1363;
	mov.f32 	%f1365, %f1363;
	mov.f32 	%f1366, %f1363;
	mov.f32 	%f1367, %f1363;
	mov.f32 	%f1368, %f1363;
	mov.f32 	%f1369, %f1363;
	mov.f32 	%f1370, %f1363;
	mov.f32 	%f1371, %f1363;
	mov.f32 	%f1372, %f1363;
	mov.f32 	%f1373, %f1363;
	mov.f32 	%f1374, %f1363;
	mov.f32 	%f1375, %f1363;
	mov.f32 	%f1376, %f1363;
	mov.f32 	%f1377, %f1363;
	mov.f32 	%f1378, %f1363;
	mov.u32 	%r693, %r692;
	mov.u32 	%r694, %r692;
	mov.u32 	%r695, %r692;
	mov.u32 	%r696, %r692;
	mov.u32 	%r697, %r692;
	mov.u32 	%r698, %r692;
	mov.u32 	%r699, %r692;
	mov.u32 	%r700, %r692;
	mov.u32 	%r701, %r692;
	mov.u32 	%r702, %r692;
	mov.u32 	%r703, %r692;
	mov.u32 	%r704, %r692;
	mov.u32 	%r705, %r692;
	mov.u32 	%r706, %r692;
	mov.u32 	%r707, %r692;
	@%p1 bra 	$L__BB6_35;
	shr.u32 	%r107, %r5, 5;
	and.b32  	%r108, %r5, 63;
	shl.b32 	%r109, %r1, 6;
	or.b32  	%r7, %r109, %r108;
	shl.b32 	%r110, %r2, 6;
	add.s32 	%r8, %r110, %r107;
	shl.b32 	%r111, %r5, 2;
	mov.u32 	%r112, _ZZ35tropical_maxplus_f32_nn_with_argmaxE2As;
	add.s32 	%r9, %r112, %r111;
	mul.lo.s32 	%r10, %r8, %r96;
	and.b32  	%r113, %r5, 32736;
	or.b32  	%r114, %r113, %r6;
	shl.b32 	%r115, %r114, 2;
	mov.u32 	%r116, _ZZ35tropical_maxplus_f32_nn_with_argmaxE2Bs;
	add.s32 	%r11, %r116, %r115;
	shl.b32 	%r117, %r96, 3;
	add.s32 	%r12, %r10, %r117;
	add.s32 	%r13, %r8, 16;
	shl.b32 	%r118, %r96, 4;
	add.s32 	%r14, %r118, %r10;
	add.s32 	%r15, %r8, 24;
	add.s32 	%r16, %r14, %r117;
	add.s32 	%r17, %r8, 32;
	shl.b32 	%r119, %r96, 5;
	add.s32 	%r18, %r119, %r10;
	add.s32 	%r19, %r8, 40;
	add.s32 	%r20, %r18, %r117;
	add.s32 	%r21, %r118, %r18;
	add.s32 	%r22, %r8, 56;
	add.s32 	%r23, %r21, %r117;
	shl.b32 	%r120, %r4, 4;
	add.s32 	%r24, %r112, %r120;
	shl.b32 	%r121, %r3, 9;
	add.s32 	%r25, %r116, %r121;
	shr.u32 	%r26, %r5, 6;
	mov.b32 	%r692, 0;
	mov.f32 	%f1363, 0fFF800000;
	add.s32 	%r134, %r8, 8;
	add.s32 	%r141, %r8, 48;
	mov.u32 	%r708, %r692;
$L__BB6_2:
	setp.lt.s32 	%p2, %r7, %r94;
	add.s32 	%r44, %r26, %r708;
	setp.lt.s32 	%p3, %r44, %r96;
	and.pred  	%p4, %p2, %p3;
	mov.f32 	%f1395, 0fFF800000;
	@%p4 bra 	$L__BB6_3;
	bra.uni 	$L__BB6_4;
$L__BB6_3:
	mad.lo.s32 	%r123, %r44, %r94, %r7;
	mul.wide.s32 	%rd9, %r123, 4;
	add.s64 	%rd10, %rd1, %rd9;
	ld.global.nc.f32 	%f1395, [%rd10];
$L__BB6_4:
	setp.ge.s32 	%p5, %r7, %r94;
	st.shared.f32 	[%r9], %f1395;
	add.s32 	%r63, %r44, 4;
	setp.ge.s32 	%p6, %r63, %r96;
	mov.f32 	%f1396, 0fFF800000;
	or.pred  	%p7, %p5, %p6;
	@%p7 bra 	$L__BB6_6;
	mad.lo.s32 	%r124, %r63, %r94, %r7;
	mul.wide.s32 	%rd11, %r124, 4;
	add.s64 	%rd12, %rd1, %rd11;
	ld.global.nc.f32 	%f1396, [%rd12];
$L__BB6_6:
	st.shared.f32 	[%r9+1024], %f1396;
	add.s32 	%r64, %r44, 8;
	setp.ge.s32 	%p9, %r64, %r96;
	mov.f32 	%f1397, 0fFF800000;
	or.pred  	%p10, %p5, %p9;
	@%p10 bra 	$L__BB6_8;
	mad.lo.s32 	%r125, %r64, %r94, %r7;
	mul.wide.s32 	%rd13, %r125, 4;
	add.s64 	%rd14, %rd1, %rd13;
	ld.global.nc.f32 	%f1397, [%rd14];
$L__BB6_8:
	st.shared.f32 	[%r9+2048], %f1397;
	add.s32 	%r65, %r44, 12;
	setp.ge.s32 	%p12, %r65, %r96;
	mov.f32 	%f1398, 0fFF800000;
	or.pred  	%p13, %p5, %p12;
	@%p13 bra 	$L__BB6_10;
	mad.lo.s32 	%r126, %r65, %r94, %r7;
	mul.wide.s32 	%rd15, %r126, 4;
	add.s64 	%rd16, %rd1, %rd15;
	ld.global.nc.f32 	%f1398, [%rd16];
$L__BB6_10:
	st.shared.f32 	[%r9+3072], %f1398;
	add.s32 	%r66, %r44, 16;
	setp.ge.s32 	%p15, %r66, %r96;
	mov.f32 	%f1399, 0fFF800000;
	or.pred  	%p16, %p5, %p15;
	@%p16 bra 	$L__BB6_12;
	mad.lo.s32 	%r127, %r66, %r94, %r7;
	mul.wide.s32 	%rd17, %r127, 4;
	add.s64 	%rd18, %rd1, %rd17;
	ld.global.nc.f32 	%f1399, [%rd18];
$L__BB6_12:
	st.shared.f32 	[%r9+4096], %f1399;
	add.s32 	%r67, %r44, 20;
	setp.ge.s32 	%p18, %r67, %r96;
	mov.f32 	%f1400, 0fFF800000;
	or.pred  	%p19, %p5, %p18;
	@%p19 bra 	$L__BB6_14;
	mad.lo.s32 	%r128, %r67, %r94, %r7;
	mul.wide.s32 	%rd19, %r128, 4;
	add.s64 	%rd20, %rd1, %rd19;
	ld.global.nc.f32 	%f1400, [%rd20];
$L__BB6_14:
	st.shared.f32 	[%r9+5120], %f1400;
	add.s32 	%r68, %r44, 24;
	setp.ge.s32 	%p21, %r68, %r96;
	mov.f32 	%f1401, 0fFF800000;
	or.pred  	%p22, %p5, %p21;
	@%p22 bra 	$L__BB6_16;
	mad.lo.s32 	%r129, %r68, %r94, %r7;
	mul.wide.s32 	%rd21, %r129, 4;
	add.s64 	%rd22, %rd1, %rd21;
	ld.global.nc.f32 	%f1401, [%rd22];
$L__BB6_16:
	st.shared.f32 	[%r9+6144], %f1401;
	add.s32 	%r69, %r44, 28;
	setp.ge.s32 	%p24, %r69, %r96;
	mov.f32 	%f1402, 0fFF800000;
	or.pred  	%p25, %p5, %p24;
	@%p25 bra 	$L__BB6_18;
	mad.lo.s32 	%r130, %r69, %r94, %r7;
	mul.wide.s32 	%rd23, %r130, 4;
	add.s64 	%rd24, %rd1, %rd23;
	ld.global.nc.f32 	%f1402, [%rd24];
$L__BB6_18:
	setp.ge.s32 	%p26, %r8, %r95;
	st.shared.f32 	[%r9+7168], %f1402;
	add.s32 	%r70, %r708, %r6;
	setp.ge.s32 	%p27, %r70, %r96;
	mov.f32 	%f1403, 0fFF800000;
	or.pred  	%p28, %p27, %p26;
	@%p28 bra 	$L__BB6_20;
	add.s32 	%r132, %r10, %r70;
	mul.wide.u32 	%rd25, %r132, 4;
	add.s64 	%rd26, %rd2, %rd25;
	ld.global.nc.f32 	%f1403, [%rd26];
$L__BB6_20:
	setp.ge.s32 	%p30, %r134, %r95;
	st.shared.f32 	[%r11], %f1403;
	mov.f32 	%f1404, 0fFF800000;
	or.pred  	%p31, %p27, %p30;
	@%p31 bra 	$L__BB6_22;
	add.s32 	%r135, %r12, %r70;
	mul.wide.s32 	%rd27, %r135, 4;
	add.s64 	%rd28, %rd2, %rd27;
	ld.global.nc.f32 	%f1404, [%rd28];
$L__BB6_22:
	setp.ge.s32 	%p33, %r13, %r95;
	st.shared.f32 	[%r11+1024], %f1404;
	mov.f32 	%f1405, 0fFF800000;
	or.pred  	%p34, %p27, %p33;
	@%p34 bra 	$L__BB6_24;
	add.s32 	%r136, %r14, %r70;
	mul.wide.s32 	%rd29, %r136, 4;
	add.s64 	%rd30, %rd2, %rd29;
	ld.global.nc.f32 	%f1405, [%rd30];
$L__BB6_24:
	setp.ge.s32 	%p36, %r15, %r95;
	st.shared.f32 	[%r11+2048], %f1405;
	mov.f32 	%f1406, 0fFF800000;
	or.pred  	%p37, %p27, %p36;
	@%p37 bra 	$L__BB6_26;
	add.s32 	%r137, %r16, %r70;
	mul.wide.s32 	%rd31, %r137, 4;
	add.s64 	%rd32, %rd2, %rd31;
	ld.global.nc.f32 	%f1406, [%rd32];
$L__BB6_26:
	setp.ge.s32 	%p39, %r17, %r95;
	st.shared.f32 	[%r11+3072], %f1406;
	mov.f32 	%f1407, 0fFF800000;
	or.pred  	%p40, %p27, %p39;
	@%p40 bra 	$L__BB6_28;
	add.s32 	%r138, %r18, %r70;
	mul.wide.s32 	%rd33, %r138, 4;
	add.s64 	%rd34, %rd2, %rd33;
	ld.global.nc.f32 	%f1407, [%rd34];
$L__BB6_28:
	setp.ge.s32 	%p42, %r19, %r95;
	st.shared.f32 	[%r11+4096], %f1407;
	mov.f32 	%f1408, 0fFF800000;
	or.pred  	%p43, %p27, %p42;
	@%p43 bra 	$L__BB6_30;
	add.s32 	%r139, %r20, %r70;
	mul.wide.s32 	%rd35, %r139, 4;
	add.s64 	%rd36, %rd2, %rd35;
	ld.global.nc.f32 	%f1408, [%rd36];
$L__BB6_30:
	setp.ge.s32 	%p45, %r141, %r95;
	st.shared.f32 	[%r11+5120], %f1408;
	mov.f32 	%f1409, 0fFF800000;
	or.pred  	%p46, %p27, %p45;
	@%p46 bra 	$L__BB6_32;
	add.s32 	%r142, %r21, %r70;
	mul.wide.s32 	%rd37, %r142, 4;
	add.s64 	%rd38, %rd2, %rd37;
	ld.global.nc.f32 	%f1409, [%rd38];
$L__BB6_32:
	setp.ge.s32 	%p48, %r22, %r95;
	st.shared.f32 	[%r11+6144], %f1409;
	mov.f32 	%f1410, 0fFF800000;
	or.pred  	%p49, %p27, %p48;
	@%p49 bra 	$L__BB6_34;
	add.s32 	%r143, %r23, %r70;
	mul.wide.s32 	%rd39, %r143, 4;
	add.s64 	%rd40, %rd2, %rd39;
	ld.global.nc.f32 	%f1410, [%rd40];
$L__BB6_34:
	st.shared.f32 	[%r11+7168], %f1410;
	bar.sync 	0;
	ld.shared.f32 	%f99, [%r24];
	ld.shared.f32 	%f100, [%r24+4];
	ld.shared.f32 	%f101, [%r24+8];
	ld.shared.f32 	%f102, [%r24+12];
	ld.shared.f32 	%f103, [%r25];
	ld.shared.f32 	%f104, [%r25+128];
	ld.shared.f32 	%f105, [%r25+256];
	ld.shared.f32 	%f106, [%r25+384];
	add.f32 	%f107, %f99, %f103;
	setp.gt.f32 	%p50, %f107, %f1378;
	selp.f32 	%f108, %f107, %f1378, %p50;
	selp.b32 	%r144, %r708, %r707, %p50;
	add.f32 	%f109, %f99, %f104;
	setp.gt.f32 	%p51, %f109, %f1374;
	selp.f32 	%f110, %f109, %f1374, %p51;
	selp.b32 	%r145, %r708, %r703, %p51;
	add.f32 	%f111, %f99, %f105;
	setp.gt.f32 	%p52, %f111, %f1370;
	selp.f32 	%f112, %f111, %f1370, %p52;
	selp.b32 	%r146, %r708, %r699, %p52;
	add.f32 	%f113, %f99, %f106;
	setp.gt.f32 	%p53, %f113, %f1366;
	selp.f32 	%f114, %f113, %f1366, %p53;
	selp.b32 	%r147, %r708, %r695, %p53;
	add.f32 	%f115, %f100, %f103;
	setp.gt.f32 	%p54, %f115, %f1377;
	selp.f32 	%f116, %f115, %f1377, %p54;
	selp.b32 	%r148, %r708, %r706, %p54;
	add.f32 	%f117, %f100, %f104;
	setp.gt.f32 	%p55, %f117, %f1373;
	selp.f32 	%f118, %f117, %f1373, %p55;
	selp.b32 	%r149, %r708, %r702, %p55;
	add.f32 	%f119, %f100, %f105;
	setp.gt.f32 	%p56, %f119, %f1369;
	selp.f32 	%f120, %f119, %f1369, %p56;
	selp.b32 	%r150, %r708, %r698, %p56;
	add.f32 	%f121, %f100, %f106;
	setp.gt.f32 	%p57, %f121, %f1365;
	selp.f32 	%f122, %f121, %f1365, %p57;
	selp.b32 	%r151, %r708, %r694, %p57;
	add.f32 	%f123, %f101, %f103;
	setp.gt.f32 	%p58, %f123, %f1376;
	selp.f32 	%f124, %f123, %f1376, %p58;
	selp.b32 	%r152, %r708, %r705, %p58;
	add.f32 	%f125, %f101, %f104;
	setp.gt.f32 	%p59, %f125, %f1372;
	selp.f32 	%f126, %f125, %f1372, %p59;
	selp.b32 	%r153, %r708, %r701, %p59;
	add.f32 	%f127, %f101, %f105;
	setp.gt.f32 	%p60, %f127, %f1368;
	selp.f32 	%f128, %f127, %f1368, %p60;
	selp.b32 	%r154, %r708, %r697, %p60;
	add.f32 	%f129, %f101, %f106;
	setp.gt.f32 	%p61, %f129, %f1364;
	selp.f32 	%f130, %f129, %f1364, %p61;
	selp.b32 	%r155, %r708, %r693, %p61;
	add.f32 	%f131, %f102, %f103;
	setp.gt.f32 	%p62, %f131, %f1375;
	selp.f32 	%f132, %f131, %f1375, %p62;
	selp.b32 	%r156, %r708, %r704, %p62;
	add.f32 	%f133, %f102, %f104;
	setp.gt.f32 	%p63, %f133, %f1371;
	selp.f32 	%f134, %f133, %f1371, %p63;
	selp.b32 	%r157, %r708, %r700, %p63;
	add.f32 	%f135, %f102, %f105;
	setp.gt.f32 	%p64, %f135, %f1367;
	selp.f32 	%f136, %f135, %f1367, %p64;
	selp.b32 	%r158, %r708, %r696, %p64;
	add.f32 	%f137, %f102, %f106;
	setp.gt.f32 	%p65, %f137, %f1363;
	selp.f32 	%f138, %f137, %f1363, %p65;
	selp.b32 	%r159, %r708, %r692, %p65;
	add.s32 	%r160, %r708, 1;
	ld.shared.f32 	%f139, [%r24+256];
	ld.shared.f32 	%f140, [%r24+260];
	ld.shared.f32 	%f141, [%r24+264];
	ld.shared.f32 	%f142, [%r24+268];
	ld.shared.f32 	%f143, [%r25+4];
	ld.shared.f32 	%f144, [%r25+132];
	ld.shared.f32 	%f145, [%r25+260];
	ld.shared.f32 	%f146, [%r25+388];
	add.f32 	%f147, %f139, %f143;
	setp.gt.f32 	%p66, %f147, %f108;
	selp.f32 	%f148, %f147, %f108, %p66;
	selp.b32 	%r161, %r160, %r144, %p66;
	add.f32 	%f149, %f139, %f144;
	setp.gt.f32 	%p67, %f149, %f110;
	selp.f32 	%f150, %f149, %f110, %p67;
	selp.b32 	%r162, %r160, %r145, %p67;
	add.f32 	%f151, %f139, %f145;
	setp.gt.f32 	%p68, %f151, %f112;
	selp.f32 	%f152, %f151, %f112, %p68;
	selp.b32 	%r163, %r160, %r146, %p68;
	add.f32 	%f153, %f139, %f146;
	setp.gt.f32 	%p69, %f153, %f114;
	selp.f32 	%f154, %f153, %f114, %p69;
	selp.b32 	%r164, %r160, %r147, %p69;
	add.f32 	%f155, %f140, %f143;
	setp.gt.f32 	%p70, %f155, %f116;
	selp.f32 	%f156, %f155, %f116, %p70;
	selp.b32 	%r165, %r160, %r148, %p70;
	add.f32 	%f157, %f140, %f144;
	setp.gt.f32 	%p71, %f157, %f118;
	selp.f32 	%f158, %f157, %f118, %p71;
	selp.b32 	%r166, %r160, %r149, %p71;
	add.f32 	%f159, %f140, %f145;
	setp.gt.f32 	%p72, %f159, %f120;
	selp.f32 	%f160, %f159, %f120, %p72;
	selp.b32 	%r167, %r160, %r150, %p72;
	add.f32 	%f161, %f140, %f146;
	setp.gt.f32 	%p73, %f161, %f122;
	selp.f32 	%f162, %f161, %f122, %p73;
	selp.b32 	%r168, %r160, %r151, %p73;
	add.f32 	%f163, %f141, %f143;
	setp.gt.f32 	%p74, %f163, %f124;
	selp.f32 	%f164, %f163, %f124, %p74;
	selp.b32 	%r169, %r160, %r152, %p74;
	add.f32 	%f165, %f141, %f144;
	setp.gt.f32 	%p75, %f165, %f126;
	selp.f32 	%f166, %f165, %f126, %p75;
	selp.b32 	%r170, %r160, %r153, %p75;
	add.f32 	%f167, %f141, %f145;
	setp.gt.f32 	%p76, %f167, %f128;
	selp.f32 	%f168, %f167, %f128, %p76;
	selp.b32 	%r171, %r160, %r154, %p76;
	add.f32 	%f169, %f141, %f146;
	setp.gt.f32 	%p77, %f169, %f130;
	selp.f32 	%f170, %f169, %f130, %p77;
	selp.b32 	%r172, %r160, %r155, %p77;
	add.f32 	%f171, %f142, %f143;
	setp.gt.f32 	%p78, %f171, %f132;
	selp.f32 	%f172, %f171, %f132, %p78;
	selp.b32 	%r173, %r160, %r156, %p78;
	add.f32 	%f173, %f142, %f144;
	setp.gt.f32 	%p79, %f173, %f134;
	selp.f32 	%f174, %f173, %f134, %p79;
	selp.b32 	%r174, %r160, %r157, %p79;
	add.f32 	%f175, %f142, %f145;
	setp.gt.f32 	%p80, %f175, %f136;
	selp.f32 	%f176, %f175, %f136, %p80;
	selp.b32 	%r175, %r160, %r158, %p80;
	add.f32 	%f177, %f142, %f146;
	setp.gt.f32 	%p81, %f177, %f138;
	selp.f32 	%f178, %f177, %f138, %p81;
	selp.b32 	%r176, %r160, %r159, %p81;
	add.s32 	%r177, %r708, 2;
	ld.shared.f32 	%f179, [%r24+512];
	ld.shared.f32 	%f180, [%r24+516];
	ld.shared.f32 	%f181, [%r24+520];
	ld.shared.f32 	%f182, [%r24+524];
	ld.shared.f32 	%f183, [%r25+8];
	ld.shared.f32 	%f184, [%r25+136];
	ld.shared.f32 	%f185, [%r25+264];
	ld.shared.f32 	%f186, [%r25+392];
	add.f32 	%f187, %f179, %f183;
	setp.gt.f32 	%p82, %f187, %f148;
	selp.f32 	%f188, %f187, %f148, %p82;
	selp.b32 	%r178, %r177, %r161, %p82;
	add.f32 	%f189, %f179, %f184;
	setp.gt.f32 	%p83, %f189, %f150;
	selp.f32 	%f190, %f189, %f150, %p83;
	selp.b32 	%r179, %r177, %r162, %p83;
	add.f32 	%f191, %f179, %f185;
	setp.gt.f32 	%p84, %f191, %f152;
	selp.f32 	%f192, %f191, %f152, %p84;
	selp.b32 	%r180, %r177, %r163, %p84;
	add.f32 	%f193, %f179, %f186;
	setp.gt.f32 	%p85, %f193, %f154;
	selp.f32 	%f194, %f193, %f154, %p85;
	selp.b32 	%r181, %r177, %r164, %p85;
	add.f32 	%f195, %f180, %f183;
	setp.gt.f32 	%p86, %f195, %f156;
	selp.f32 	%f196, %f195, %f156, %p86;
	selp.b32 	%r182, %r177, %r165, %p86;
	add.f32 	%f197, %f180, %f184;
	setp.gt.f32 	%p87, %f197, %f158;
	selp.f32 	%f198, %f197, %f158, %p87;
	selp.b32 	%r183, %r177, %r166, %p87;
	add.f32 	%f199, %f180, %f185;
	setp.gt.f32 	%p88, %f199, %f160;
	selp.f32 	%f200, %f199, %f160, %p88;
	selp.b32 	%r184, %r177, %r167, %p88;
	add.f32 	%f201, %f180, %f186;
	setp.gt.f32 	%p89, %f201, %f162;
	selp.f32 	%f202, %f201, %f162, %p89;
	selp.b32 	%r185, %r177, %r168, %p89;
	add.f32 	%f203, %f181, %f183;
	setp.gt.f32 	%p90, %f203, %f164;
	selp.f32 	%f204, %f203, %f164, %p90;
	selp.b32 	%r186, %r177, %r169, %p90;
	add.f32 	%f205, %f181, %f184;
	setp.gt.f32 	%p91, %f205, %f166;
	selp.f32 	%f206, %f205, %f166, %p91;
	selp.b32 	%r187, %r177, %r170, %p91;
	add.f32 	%f207, %f181, %f185;
	setp.gt.f32 	%p92, %f207, %f168;
	selp.f32 	%f208, %f207, %f168, %p92;
	selp.b32 	%r188, %r177, %r171, %p92;
	add.f32 	%f209, %f181, %f186;
	setp.gt.f32 	%p93, %f209, %f170;
	selp.f32 	%f210, %f209, %f170, %p93;
	selp.b32 	%r189, %r177, %r172, %p93;
	add.f32 	%f211, %f182, %f183;
	setp.gt.f32 	%p94, %f211, %f172;
	selp.f32 	%f212, %f211, %f172, %p94;
	selp.b32 	%r190, %r177, %r173, %p94;
	add.f32 	%f213, %f182, %f184;
	setp.gt.f32 	%p95, %f213, %f174;
	selp.f32 	%f214, %f213, %f174, %p95;
	selp.b32 	%r191, %r177, %r174, %p95;
	add.f32 	%f215, %f182, %f185;
	setp.gt.f32 	%p96, %f215, %f176;
	selp.f32 	%f216, %f215, %f176, %p96;
	selp.b32 	%r192, %r177, %r175, %p96;
	add.f32 	%f217, %f182, %f186;
	setp.gt.f32 	%p97, %f217, %f178;
	selp.f32 	%f218, %f217, %f178, %p97;
	selp.b32 	%r193, %r177, %r176, %p97;
	add.s32 	%r194, %r708, 3;
	ld.shared.f32 	%f219, [%r24+768];
	ld.shared.f32 	%f220, [%r24+772];
	ld.shared.f32 	%f221, [%r24+776];
	ld.shared.f32 	%f222, [%r24+780];
	ld.shared.f32 	%f223, [%r25+12];
	ld.shared.f32 	%f224, [%r25+140];
	ld.shared.f32 	%f225, [%r25+268];
	ld.shared.f32 	%f226, [%r25+396];
	add.f32 	%f227, %f219, %f223;
	setp.gt.f32 	%p98, %f227, %f188;
	selp.f32 	%f228, %f227, %f188, %p98;
	selp.b32 	%r195, %r194, %r178, %p98;
	add.f32 	%f229, %f219, %f224;
	setp.gt.f32 	%p99, %f229, %f190;
	selp.f32 	%f230, %f229, %f190, %p99;
	selp.b32 	%r196, %r194, %r179, %p99;
	add.f32 	%f231, %f219, %f225;
	setp.gt.f32 	%p100, %f231, %f192;
	selp.f32 	%f232, %f231, %f192, %p100;
	selp.b32 	%r197, %r194, %r180, %p100;
	add.f32 	%f233, %f219, %f226;
	setp.gt.f32 	%p101, %f233, %f194;
	selp.f32 	%f234, %f233, %f194, %p101;
	selp.b32 	%r198, %r194, %r181, %p101;
	add.f32 	%f235, %f220, %f223;
	setp.gt.f32 	%p102, %f235, %f196;
	selp.f32 	%f236, %f235, %f196, %p102;
	selp.b32 	%r199, %r194, %r182, %p102;
	add.f32 	%f237, %f220, %f224;
	setp.gt.f32 	%p103, %f237, %f198;
	selp.f32 	%f238, %f237, %f198, %p103;
	selp.b32 	%r200, %r194, %r183, %p103;
	add.f32 	%f239, %f220, %f225;
	setp.gt.f32 	%p104, %f239, %f200;
	selp.f32 	%f240, %f239, %f200, %p104;
	selp.b32 	%r201, %r194, %r184, %p104;
	add.f32 	%f241, %f220, %f226;
	setp.gt.f32 	%p105, %f241, %f202;
	selp.f32 	%f242, %f241, %f202, %p105;
	selp.b32 	%r202, %r194, %r185, %p105;
	add.f32 	%f243, %f221, %f223;
	setp.gt.f32 	%p106, %f243, %f204;
	selp.f32 	%f244, %f243, %f204, %p106;
	selp.b32 	%r203, %r194, %r186, %p106;
	add.f32 	%f245, %f221, %f224;
	setp.gt.f32 	%p107, %f245, %f206;
	selp.f32 	%f246, %f245, %f206, %p107;
	selp.b32 	%r204, %r194, %r187, %p107;
	add.f32 	%f247, %f221, %f225;
	setp.gt.f32 	%p108, %f247, %f208;
	selp.f32 	%f248, %f247, %f208, %p108;
	selp.b32 	%r205, %r194, %r188, %p108;
	add.f32 	%f249, %f221, %f226;
	setp.gt.f32 	%p109, %f249, %f210;
	selp.f32 	%f250, %f249, %f210, %p109;
	selp.b32 	%r206, %r194, %r189, %p109;
	add.f32 	%f251, %f222, %f223;
	setp.gt.f32 	%p110, %f251, %f212;
	selp.f32 	%f252, %f251, %f212, %p110;
	selp.b32 	%r207, %r194, %r190, %p110;
	add.f32 	%f253, %f222, %f224;
	setp.gt.f32 	%p111, %f253, %f214;
	selp.f32 	%f254, %f253, %f214, %p111;
	selp.b32 	%r208, %r194, %r191, %p111;
	add.f32 	%f255, %f222, %f225;
	setp.gt.f32 	%p112, %f255, %f216;
	selp.f32 	%f256, %f255, %f216, %p112;
	selp.b32 	%r209, %r194, %r192, %p112;
	add.f32 	%f257, %f222, %f226;
	setp.gt.f32 	%p113, %f257, %f218;
	selp.f32 	%f258, %f257, %f218, %p113;
	selp.b32 	%r210, %r194, %r193, %p113;
	add.s32 	%r211, %r708, 4;
	ld.shared.f32 	%f259, [%r24+1024];
	ld.shared.f32 	%f260, [%r24+1028];
	ld.shared.f32 	%f261, [%r24+1032];
	ld.shared.f32 	%f262, [%r24+1036];
	ld.shared.f32 	%f263, [%r25+16];
	ld.shared.f32 	%f264, [%r25+144];
	ld.shared.f32 	%f265, [%r25+272];
	ld.shared.f32 	%f266, [%r25+400];
	add.f32 	%f267, %f259, %f263;
	setp.gt.f32 	%p114, %f267, %f228;
	selp.f32 	%f268, %f267, %f228, %p114;
	selp.b32 	%r212, %r211, %r195, %p114;
	add.f32 	%f269, %f259, %f264;
	setp.gt.f32 	%p115, %f269, %f230;
	selp.f32 	%f270, %f269, %f230, %p115;
	selp.b32 	%r213, %r211, %r196, %p115;
	add.f32 	%f271, %f259, %f265;
	setp.gt.f32 	%p116, %f271, %f232;
	selp.f32 	%f272, %f271, %f232, %p116;
	selp.b32 	%r214, %r211, %r197, %p116;
	add.f32 	%f273, %f259, %f266;
	setp.gt.f32 	%p117, %f273, %f234;
	selp.f32 	%f274, %f273, %f234, %p117;
	selp.b32 	%r215, %r211, %r198, %p117;
	add.f32 	%f275, %f260, %f263;
	setp.gt.f32 	%p118, %f275, %f236;
	selp.f32 	%f276, %f275, %f236, %p118;
	selp.b32 	%r216, %r211, %r199, %p118;
	add.f32 	%f277, %f260, %f264;
	setp.gt.f32 	%p119, %f277, %f238;
	selp.f32 	%f278, %f277, %f238, %p119;
	selp.b32 	%r217, %r211, %r200, %p119;
	add.f32 	%f279, %f260, %f265;
	setp.gt.f32 	%p120, %f279, %f240;
	selp.f32 	%f280, %f279, %f240, %p120;
	selp.b32 	%r218, %r211, %r201, %p120;
	add.f32 	%f281, %f260, %f266;
	setp.gt.f32 	%p121, %f281, %f242;
	selp.f32 	%f282, %f281, %f242, %p121;
	selp.b32 	%r219, %r211, %r202, %p121;
	add.f32 	%f283, %f261, %f263;
	setp.gt.f32 	%p122, %f283, %f244;
	selp.f32 	%f284, %f283, %f244, %p122;
	selp.b32 	%r220, %r211, %r203, %p122;
	add.f32 	%f285, %f261, %f264;
	setp.gt.f32 	%p123, %f285, %f246;
	selp.f32 	%f286, %f285, %f246, %p123;
	selp.b32 	%r221, %r211, %r204, %p123;
	add.f32 	%f287, %f261, %f265;
	setp.gt.f32 	%p124, %f287, %f248;
	selp.f32 	%f288, %f287, %f248, %p124;
	selp.b32 	%r222, %r211, %r205, %p124;
	add.f32 	%f289, %f261, %f266;
	setp.gt.f32 	%p125, %f289, %f250;
	selp.f32 	%f290, %f289, %f250, %p125;
	selp.b32 	%r223, %r211, %r206, %p125;
	add.f32 	%f291, %f262, %f263;
	setp.gt.f32 	%p126, %f291, %f252;
	selp.f32 	%f292, %f291, %f252, %p126;
	selp.b32 	%r224, %r211, %r207, %p126;
	add.f32 	%f293, %f262, %f264;
	setp.gt.f32 	%p127, %f293, %f254;
	selp.f32 	%f294, %f293, %f254, %p127;
	selp.b32 	%r225, %r211, %r208, %p127;
	add.f32 	%f295, %f262, %f265;
	setp.gt.f32 	%p128, %f295, %f256;
	selp.f32 	%f296, %f295, %f256, %p128;
	selp.b32 	%r226, %r211, %r209, %p128;
	add.f32 	%f297, %f262, %f266;
	setp.gt.f32 	%p129, %f297, %f258;
	selp.f32 	%f298, %f297, %f258, %p129;
	selp.b32 	%r227, %r211, %r210, %p129;
	add.s32 	%r228, %r708, 5;
	ld.shared.f32 	%f299, [%r24+1280];
	ld.shared.f32 	%f300, [%r24+1284];
	ld.shared.f32 	%f301, [%r24+1288];
	ld.shared.f32 	%f302, [%r24+1292];
	ld.shared.f32 	%f303, [%r25+20];
	ld.shared.f32 	%f304, [%r25+148];
	ld.shared.f32 	%f305, [%r25+276];
	ld.shared.f32 	%f306, [%r25+404];
	add.f32 	%f307, %f299, %f303;
	setp.gt.f32 	%p130, %f307, %f268;
	selp.f32 	%f308, %f307, %f268, %p130;
	selp.b32 	%r229, %r228, %r212, %p130;
	add.f32 	%f309, %f299, %f304;
	setp.gt.f32 	%p131, %f309, %f270;
	selp.f32 	%f310, %f309, %f270, %p131;
	selp.b32 	%r230, %r228, %r213, %p131;
	add.f32 	%f311, %f299, %f305;
	setp.gt.f32 	%p132, %f311, %f272;
	selp.f32 	%f312, %f311, %f272, %p132;
	selp.b32 	%r231, %r228, %r214, %p132;
	add.f32 	%f313, %f299, %f306;
	setp.gt.f32 	%p133, %f313, %f274;
	selp.f32 	%f314, %f313, %f274, %p133;
	selp.b32 	%r232, %r228, %r215, %p133;
	add.f32 	%f315, %f300, %f303;
	setp.gt.f32 	%p134, %f315, %f276;
	selp.f32 	%f316, %f315, %f276, %p134;
	selp.b32 	%r233, %r228, %r216, %p134;
	add.f32 	%f317, %f300, %f304;
	setp.gt.f32 	%p135, %f317, %f278;
	selp.f32 	%f318, %f317, %f278, %p135;
	selp.b32 	%r234, %r228, %r217, %p135;
	add.f32 	%f319, %f300, %f305;
	setp.gt.f32 	%p136, %f319, %f280;
	selp.f32 	%f320, %f319, %f280, %p136;
	selp.b32 	%r235, %r228, %r218, %p136;
	add.f32 	%f321, %f300, %f306;
	setp.gt.f32 	%p137, %f321, %f282;
	selp.f32 	%f322, %f321, %f282, %p137;
	selp.b32 	%r236, %r228, %r219, %p137;
	add.f32 	%f323, %f301, %f303;
	setp.gt.f32 	%p138, %f323, %f284;
	selp.f32 	%f324, %f323, %f284, %p138;
	selp.b32 	%r237, %r228, %r220, %p138;
	add.f32 	%f325, %f301, %f304;
	setp.gt.f32 	%p139, %f325, %f286;
	selp.f32 	%f326, %f325, %f286, %p139;
	selp.b32 	%r238, %r228, %r221, %p139;
	add.f32 	%f327, %f301, %f305;
	setp.gt.f32 	%p140, %f327, %f288;
	selp.f32 	%f328, %f327, %f288, %p140;
	selp.b32 	%r239, %r228, %r222, %p140;
	add.f32 	%f329, %f301, %f306;
	setp.gt.f32 	%p141, %f329, %f290;
	selp.f32 	%f330, %f329, %f290, %p141;
	selp.b32 	%r240, %r228, %r223, %p141;
	add.f32 	%f331, %f302, %f303;
	setp.gt.f32 	%p142, %f331, %f292;
	selp.f32 	%f332, %f331, %f292, %p142;
	selp.b32 	%r241, %r228, %r224, %p142;
	add.f32 	%f333, %f302, %f304;
	setp.gt.f32 	%p143, %f333, %f294;
	selp.f32 	%f334, %f333, %f294, %p143;
	selp.b32 	%r242, %r228, %r225, %p143;
	add.f32 	%f335, %f302, %f305;
	setp.gt.f32 	%p144, %f335, %f296;
	selp.f32 	%f336, %f335, %f296, %p144;
	selp.b32 	%r243, %r228, %r226, %p144;
	add.f32 	%f337, %f302, %f306;
	setp.gt.f32 	%p145, %f337, %f298;
	selp.f32 	%f338, %f337, %f298, %p145;
	selp.b32 	%r244, %r228, %r227, %p145;
	add.s32 	%r245, %r708, 6;
	ld.shared.f32 	%f339, [%r24+1536];
	ld.shared.f32 	%f340, [%r24+1540];
	ld.shared.f32 	%f341, [%r24+1544];
	ld.shared.f32 	%f342, [%r24+1548];
	ld.shared.f32 	%f343, [%r25+24];
	ld.shared.f32 	%f344, [%r25+152];
	ld.shared.f32 	%f345, [%r25+280];
	ld.shared.f32 	%f346, [%r25+408];
	add.f32 	%f347, %f339, %f343;
	setp.gt.f32 	%p146, %f347, %f308;
	selp.f32 	%f348, %f347, %f308, %p146;
	selp.b32 	%r246, %r245, %r229, %p146;
	add.f32 	%f349, %f339, %f344;
	setp.gt.f32 	%p147, %f349, %f310;
	selp.f32 	%f350, %f349, %f310, %p147;
	selp.b32 	%r247, %r245, %r230, %p147;
	add.f32 	%f351, %f339, %f345;
	setp.gt.f32 	%p148, %f351, %f312;
	selp.f32 	%f352, %f351, %f312, %p148;
	selp.b32 	%r248, %r245, %r231, %p148;
	add.f32 	%f353, %f339, %f346;
	setp.gt.f32 	%p149, %f353, %f314;
	selp.f32 	%f354, %f353, %f314, %p149;
	selp.b32 	%r249, %r245, %r232, %p149;
	add.f32 	%f355, %f340, %f343;
	setp.gt.f32 	%p150, %f355, %f316;
	selp.f32 	%f356, %f355, %f316, %p150;
	selp.b32 	%r250, %r245, %r233, %p150;
	add.f32 	%f357, %f340, %f344;
	setp.gt.f32 	%p151, %f357, %f318;
	selp.f32 	%f358, %f357, %f318, %p151;
	selp.b32 	%r251, %r245, %r234, %p151;
	add.f32 	%f359, %f340, %f345;
	setp.gt.f32 	%p152, %f359, %f320;
	selp.f32 	%f360, %f359, %f320, %p152;
	selp.b32 	%r252, %r245, %r235, %p152;
	add.f32 	%f361, %f340, %f346;
	setp.gt.f32 	%p153, %f361, %f322;
	selp.f32 	%f362, %f361, %f322, %p153;
	selp.b32 	%r253, %r245, %r236, %p153;
	add.f32 	%f363, %f341, %f343;
	setp.gt.f32 	%p154, %f363, %f324;
	selp.f32 	%f364, %f363, %f324, %p154;
	selp.b32 	%r254, %r245, %r237, %p154;
	add.f32 	%f365, %f341, %f344;
	setp.gt.f32 	%p155, %f365, %f326;
	selp.f32 	%f366, %f365, %f326, %p155;
	selp.b32 	%r255, %r245, %r238, %p155;
	add.f32 	%f367, %f341, %f345;
	setp.gt.f32 	%p156, %f367, %f328;
	selp.f32 	%f368, %f367, %f328, %p156;
	selp.b32 	%r256, %r245, %r239, %p156;
	add.f32 	%f369, %f341, %f346;
	setp.gt.f32 	%p157, %f369, %f330;
	selp.f32 	%f370, %f369, %f330, %p157;
	selp.b32 	%r257, %r245, %r240, %p157;
	add.f32 	%f371, %f342, %f343;
	setp.gt.f32 	%p158, %f371, %f332;
	selp.f32 	%f372, %f371, %f332, %p158;
	selp.b32 	%r258, %r245, %r241, %p158;
	add.f32 	%f373, %f342, %f344;
	setp.gt.f32 	%p159, %f373, %f334;
	selp.f32 	%f374, %f373, %f334, %p159;
	selp.b32 	%r259, %r245, %r242, %p159;
	add.f32 	%f375, %f342, %f345;
	setp.gt.f32 	%p160, %f375, %f336;
	selp.f32 	%f376, %f375, %f336, %p160;
	selp.b32 	%r260, %r245, %r243, %p160;
	add.f32 	%f377, %f342, %f346;
	setp.gt.f32 	%p161, %f377, %f338;
	selp.f32 	%f378, %f377, %f338, %p161;
	selp.b32 	%r261, %r245, %r244, %p161;
	add.s32 	%r262, %r708, 7;
	ld.shared.f32 	%f379, [%r24+1792];
	ld.shared.f32 	%f380, [%r24+1796];
	ld.shared.f32 	%f381, [%r24+1800];
	ld.shared.f32 	%f382, [%r24+1804];
	ld.shared.f32 	%f383, [%r25+28];
	ld.shared.f32 	%f384, [%r25+156];
	ld.shared.f32 	%f385, [%r25+284];
	ld.shared.f32 	%f386, [%r25+412];
	add.f32 	%f387, %f379, %f383;
	setp.gt.f32 	%p162, %f387, %f348;
	selp.f32 	%f388, %f387, %f348, %p162;
	selp.b32 	%r263, %r262, %r246, %p162;
	add.f32 	%f389, %f379, %f384;
	setp.gt.f32 	%p163, %f389, %f350;
	selp.f32 	%f390, %f389, %f350, %p163;
	selp.b32 	%r264, %r262, %r247, %p163;
	add.f32 	%f391, %f379, %f385;
	setp.gt.f32 	%p164, %f391, %f352;
	selp.f32 	%f392, %f391, %f352, %p164;
	selp.b32 	%r265, %r262, %r248, %p164;
	add.f32 	%f393, %f379, %f386;
	setp.gt.f32 	%p165, %f393, %f354;
	selp.f32 	%f394, %f393, %f354, %p165;
	selp.b32 	%r266, %r262, %r249, %p165;
	add.f32 	%f395, %f380, %f383;
	setp.gt.f32 	%p166, %f395, %f356;
	selp.f32 	%f396, %f395, %f356, %p166;
	selp.b32 	%r267, %r262, %r250, %p166;
	add.f32 	%f397, %f380, %f384;
	setp.gt.f32 	%p167, %f397, %f358;
	selp.f32 	%f398, %f397, %f358, %p167;
	selp.b32 	%r268, %r262, %r251, %p167;
	add.f32 	%f399, %f380, %f385;
	setp.gt.f32 	%p168, %f399, %f360;
	selp.f32 	%f400, %f399, %f360, %p168;
	selp.b32 	%r269, %r262, %r252, %p168;
	add.f32 	%f401, %f380, %f386;
	setp.gt.f32 	%p169, %f401, %f362;
	selp.f32 	%f402, %f401, %f362, %p169;
	selp.b32 	%r270, %r262, %r253, %p169;
	add.f32 	%f403, %f381, %f383;
	setp.gt.f32 	%p170, %f403, %f364;
	selp.f32 	%f404, %f403, %f364, %p170;
	selp.b32 	%r271, %r262, %r254, %p170;
	add.f32 	%f405, %f381, %f384;
	setp.gt.f32 	%p171, %f405, %f366;
	selp.f32 	%f406, %f405, %f366, %p171;
	selp.b32 	%r272, %r262, %r255, %p171;
	add.f32 	%f407, %f381, %f385;
	setp.gt.f32 	%p172, %f407, %f368;
	selp.f32 	%f408, %f407, %f368, %p172;
	selp.b32 	%r273, %r262, %r256, %p172;
	add.f32 	%f409, %f381, %f386;
	setp.gt.f32 	%p173, %f409, %f370;
	selp.f32 	%f410, %f409, %f370, %p173;
	selp.b32 	%r274, %r262, %r257, %p173;
	add.f32 	%f411, %f382, %f383;
	setp.gt.f32 	%p174, %f411, %f372;
	selp.f32 	%f412, %f411, %f372, %p174;
	selp.b32 	%r275, %r262, %r258, %p174;
	add.f32 	%f413, %f382, %f384;
	setp.gt.f32 	%p175, %f413, %f374;
	selp.f32 	%f414, %f413, %f374, %p175;
	selp.b32 	%r276, %r262, %r259, %p175;
	add.f32 	%f415, %f382, %f385;
	setp.gt.f32 	%p176, %f415, %f376;
	selp.f32 	%f416, %f415, %f376, %p176;
	selp.b32 	%r277, %r262, %r260, %p176;
	add.f32 	%f417, %f382, %f386;
	setp.gt.f32 	%p177, %f417, %f378;
	selp.f32 	%f418, %f417, %f378, %p177;
	selp.b32 	%r278, %r262, %r261, %p177;
	add.s32 	%r279, %r708, 8;
	ld.shared.f32 	%f419, [%r24+2048];
	ld.shared.f32 	%f420, [%r24+2052];
	ld.shared.f32 	%f421, [%r24+2056];
	ld.shared.f32 	%f422, [%r24+2060];
	ld.shared.f32 	%f423, [%r25+32];
	ld.shared.f32 	%f424, [%r25+160];
	ld.shared.f32 	%f425, [%r25+288];
	ld.shared.f32 	%f426, [%r25+416];
	add.f32 	%f427, %f419, %f423;
	setp.gt.f32 	%p178, %f427, %f388;
	selp.f32 	%f428, %f427, %f388, %p178;
	selp.b32 	%r280, %r279, %r263, %p178;
	add.f32 	%f429, %f419, %f424;
	setp.gt.f32 	%p179, %f429, %f390;
	selp.f32 	%f430, %f429, %f390, %p179;
	selp.b32 	%r281, %r279, %r264, %p179;
	add.f32 	%f431, %f419, %f425;
	setp.gt.f32 	%p180, %f431, %f392;
	selp.f32 	%f432, %f431, %f392, %p180;
	selp.b32 	%r282, %r279, %r265, %p180;
	add.f32 	%f433, %f419, %f426;
	setp.gt.f32 	%p181, %f433, %f394;
	selp.f32 	%f434, %f433, %f394, %p181;
	selp.b32 	%r283, %r279, %r266, %p181;
	add.f32 	%f435, %f420, %f423;
	setp.gt.f32 	%p182, %f435, %f396;
	selp.f32 	%f436, %f435, %f396, %p182;
	selp.b32 	%r284, %r279, %r267, %p182;
	add.f32 	%f437, %f420, %f424;
	setp.gt.f32 	%p183, %f437, %f398;
	selp.f32 	%f438, %f437, %f398, %p183;
	selp.b32 	%r285, %r279, %r268, %p183;
	add.f32 	%f439, %f420, %f425;
	setp.gt.f32 	%p184, %f439, %f400;
	selp.f32 	%f440, %f439, %f400, %p184;
	selp.b32 	%r286, %r279, %r269, %p184;
	add.f32 	%f441, %f420, %f426;
	setp.gt.f32 	%p185, %f441, %f402;
	selp.f32 	%f442, %f441, %f402, %p185;
	selp.b32 	%r287, %r279, %r270, %p185;
	add.f32 	%f443, %f421, %f423;
	setp.gt.f32 	%p186, %f443, %f404;
	selp.f32 	%f444, %f443, %f404, %p186;
	selp.b32 	%r288, %r279, %r271, %p186;
	add.f32 	%f445, %f421, %f424;
	setp.gt.f32 	%p187, %f445, %f406;
	selp.f32 	%f446, %f445, %f406, %p187;
	selp.b32 	%r289, %r279, %r272, %p187;
	add.f32 	%f447, %f421, %f425;
	setp.gt.f32 	%p188, %f447, %f408;
	selp.f32 	%f448, %f447, %f408, %p188;
	selp.b32 	%r290, %r279, %r273, %p188;
	add.f32 	%f449, %f421, %f426;
	setp.gt.f32 	%p189, %f449, %f410;
	selp.f32 	%f450, %f449, %f410, %p189;
	selp.b32 	%r291, %r279, %r274, %p189;
	add.f32 	%f451, %f422, %f423;
	setp.gt.f32 	%p190, %f451, %f412;
	selp.f32 	%f452, %f451, %f412, %p190;
	selp.b32 	%r292, %r279, %r275, %p190;
	add.f32 	%f453, %f422, %f424;
	setp.gt.f32 	%p191, %f453, %f414;
	selp.f32 	%f454, %f453, %f414, %p191;
	selp.b32 	%r293, %r279, %r276, %p191;
	add.f32 	%f455, %f422, %f425;
	setp.gt.f32 	%p192, %f455, %f416;
	selp.f32 	%f456, %f455, %f416, %p192;
	selp.b32 	%r294, %r279, %r277, %p192;
	add.f32 	%f457, %f422, %f426;
	setp.gt.f32 	%p193, %f457, %f418;
	selp.f32 	%f458, %f457, %f418, %p193;
	selp.b32 	%r295, %r279, %r278, %p193;
	add.s32 	%r296, %r708, 9;
	ld.shared.f32 	%f459, [%r24+2304];
	ld.shared.f32 	%f460, [%r24+2308];
	ld.shared.f32 	%f461, [%r24+2312];
	ld.shared.f32 	%f462, [%r24+2316];
	ld.shared.f32 	%f463, [%r25+36];
	ld.shared.f32 	%f464, [%r25+164];
	ld.shared.f32 	%f465, [%r25+292];
	ld.shared.f32 	%f466, [%r25+420];
	add.f32 	%f467, %f459, %f463;
	setp.gt.f32 	%p194, %f467, %f428;
	selp.f32 	%f468, %f467, %f428, %p194;
	selp.b32 	%r297, %r296, %r280, %p194;
	add.f32 	%f469, %f459, %f464;
	setp.gt.f32 	%p195, %f469, %f430;
	selp.f32 	%f470, %f469, %f430, %p195;
	selp.b32 	%r298, %r296, %r281, %p195;
	add.f32 	%f471, %f459, %f465;
	setp.gt.f32 	%p196, %f471, %f432;
	selp.f32 	%f472, %f471, %f432, %p196;
	selp.b32 	%r299, %r296, %r282, %p196;
	add.f32 	%f473, %f459, %f466;
	setp.gt.f32 	%p197, %f473, %f434;
	selp.f32 	%f474, %f473, %f434, %p197;
	selp.b32 	%r300, %r296, %r283, %p197;
	add.f32 	%f475, %f460, %f463;
	setp.gt.f32 	%p198, %f475, %f436;
	selp.f32 	%f476, %f475, %f436, %p198;
	selp.b32 	%r301, %r296, %r284, %p198;
	add.f32 	%f477, %f460, %f464;
	setp.gt.f32 	%p199, %f477, %f438;
	selp.f32 	%f478, %f477, %f438, %p199;
	selp.b32 	%r302, %r296, %r285, %p199;
	add.f32 	%f479, %f460, %f465;
	setp.gt.f32 	%p200, %f479, %f440;
	selp.f32 	%f480, %f479, %f440, %p200;
	selp.b32 	%r303, %r296, %r286, %p200;
	add.f32 	%f481, %f460, %f466;
	setp.gt.f32 	%p201, %f481, %f442;
	selp.f32 	%f482, %f481, %f442, %p201;
	selp.b32 	%r304, %r296, %r287, %p201;
	add.f32 	%f483, %f461, %f463;
	setp.gt.f32 	%p202, %f483, %f444;
	selp.f32 	%f484, %f483, %f444, %p202;
	selp.b32 	%r305, %r296, %r288, %p202;
	add.f32 	%f485, %f461, %f464;
	setp.gt.f32 	%p203, %f485, %f446;
	selp.f32 	%f486, %f485, %f446, %p203;
	selp.b32 	%r306, %r296, %r289, %p203;
	add.f32 	%f487, %f461, %f465;
	setp.gt.f32 	%p204, %f487, %f448;
	selp.f32 	%f488, %f487, %f448, %p204;
	selp.b32 	%r307, %r296, %r290, %p204;
	add.f32 	%f489, %f461, %f466;
	setp.gt.f32 	%p205, %f489, %f450;
	selp.f32 	%f490, %f489, %f450, %p205;
	selp.b32 	%r308, %r296, %r291, %p205;
	add.f32 	%f491, %f462, %f463;
	setp.gt.f32 	%p206, %f491, %f452;
	selp.f32 	%f492, %f491, %f452, %p206;
	selp.b32 	%r309, %r296, %r292, %p206;
	add.f32 	%f493, %f462, %f464;
	setp.gt.f32 	%p207, %f493, %f454;
	selp.f32 	%f494, %f493, %f454, %p207;
	selp.b32 	%r310, %r296, %r293, %p207;
	add.f32 	%f495, %f462, %f465;
	setp.gt.f32 	%p208, %f495, %f456;
	selp.f32 	%f496, %f495, %f456, %p208;
	selp.b32 	%r311, %r296, %r294, %p208;
	add.f32 	%f497, %f462, %f466;
	setp.gt.f32 	%p209, %f497, %f458;
	selp.f32 	%f498, %f497, %f458, %p209;
	selp.b32 	%r312, %r296, %r295, %p209;
	add.s32 	%r313, %r708, 10;
	ld.shared.f32 	%f499, [%r24+2560];
	ld.shared.f32 	%f500, [%r24+2564];
	ld.shared.f32 	%f501, [%r24+2568];
	ld.shared.f32 	%f502, [%r24+2572];
	ld.shared.f32 	%f503, [%r25+40];
	ld.shared.f32 	%f504, [%r25+168];
	ld.shared.f32 	%f505, [%r25+296];
	ld.shared.f32 	%f506, [%r25+424];
	add.f32 	%f507, %f499, %f503;
	setp.gt.f32 	%p210, %f507, %f468;
	selp.f32 	%f508, %f507, %f468, %p210;
	selp.b32 	%r314, %r313, %r297, %p210;
	add.f32 	%f509, %f499, %f504;
	setp.gt.f32 	%p211, %f509, %f470;
	selp.f32 	%f510, %f509, %f470, %p211;
	selp.b32 	%r315, %r313, %r298, %p211;
	add.f32 	%f511, %f499, %f505;
	setp.gt.f32 	%p212, %f511, %f472;
	selp.f32 	%f512, %f511, %f472, %p212;
	selp.b32 	%r316, %r313, %r299, %p212;
	add.f32 	%f513, %f499, %f506;
	setp.gt.f32 	%p213, %f513, %f474;
	selp.f32 	%f514, %f513, %f474, %p213;
	selp.b32 	%r317, %r313, %r300, %p213;
	add.f32 	%f515, %f500, %f503;
	setp.gt.f32 	%p214, %f515, %f476;
	selp.f32 	%f516, %f515, %f476, %p214;
	selp.b32 	%r318, %r313, %r301, %p214;
	add.f32 	%f517, %f500, %f504;
	setp.gt.f32 	%p215, %f517, %f478;
	selp.f32 	%f518, %f517, %f478, %p215;
	selp.b32 	%r319, %r313, %r302, %p215;
	add.f32 	%f519, %f500, %f505;
	setp.gt.f32 	%p216, %f519, %f480;
	selp.f32 	%f520, %f519, %f480, %p216;
	selp.b32 	%r320, %r313, %r303, %p216;
	add.f32 	%f521, %f500, %f506;
	setp.gt.f32 	%p217, %f521, %f482;
	selp.f32 	%f522, %f521, %f482, %p217;
	selp.b32 	%r321, %r313, %r304, %p217;
	add.f32 	%f523, %f501, %f503;
	setp.gt.f32 	%p218, %f523, %f484;
	selp.f32 	%f524, %f523, %f484, %p218;
	selp.b32 	%r322, %r313, %r305, %p218;
	add.f32 	%f525, %f501, %f504;
	setp.gt.f32 	%p219, %f525, %f486;
	selp.f32 	%f526, %f525, %f486, %p219;
	selp.b32 	%r323, %r313, %r306, %p219;
	add.f32 	%f527, %f501, %f505;
	setp.gt.f32 	%p220, %f527, %f488;
	selp.f32 	%f528, %f527, %f488, %p220;
	selp.b32 	%r324, %r313, %r307, %p220;
	add.f32 	%f529, %f501, %f506;
	setp.gt.f32 	%p221, %f529, %f490;
	selp.f32 	%f530, %f529, %f490, %p221;
	selp.b32 	%r325, %r313, %r308, %p221;
	add.f32 	%f531, %f502, %f503;
	setp.gt.f32 	%p222, %f531, %f492;
	selp.f32 	%f532, %f531, %f492, %p222;
	selp.b32 	%r326, %r313, %r309, %p222;
	add.f32 	%f533, %f502, %f504;
	setp.gt.f32 	%p223, %f533, %f494;
	selp.f32 	%f534, %f533, %f494, %p223;
	selp.b32 	%r327, %r313, %r310, %p223;
	add.f32 	%f535, %f502, %f505;
	setp.gt.f32 	%p224, %f535, %f496;
	selp.f32 	%f536, %f535, %f496, %p224;
	selp.b32 	%r328, %r313, %r311, %p224;
	add.f32 	%f537, %f502, %f506;
	setp.gt.f32 	%p225, %f537, %f498;
	selp.f32 	%f538, %f537, %f498, %p225;
	selp.b32 	%r329, %r313, %r312, %p225;
	add.s32 	%r330, %r708, 11;
	ld.shared.f32 	%f539, [%r24+2816];
	ld.shared.f32 	%f540, [%r24+2820];
	ld.shared.f32 	%f541, [%r24+2824];
	ld.shared.f32 	%f542, [%r24+2828];
	ld.shared.f32 	%f543, [%r25+44];
	ld.shared.f32 	%f544, [%r25+172];
	ld.shared.f32 	%f545, [%r25+300];
	ld.shared.f32 	%f546, [%r25+428];
	add.f32 	%f547, %f539, %f543;
	setp.gt.f32 	%p226, %f547, %f508;
	selp.f32 	%f548, %f547, %f508, %p226;
	selp.b32 	%r331, %r330, %r314, %p226;
	add.f32 	%f549, %f539, %f544;
	setp.gt.f32 	%p227, %f549, %f510;
	selp.f32 	%f550, %f549, %f510, %p227;
	selp.b32 	%r332, %r330, %r315, %p227;
	add.f32 	%f551, %f539, %f545;
	setp.gt.f32 	%p228, %f551, %f512;
	selp.f32 	%f552, %f551, %f512, %p228;
	selp.b32 	%r333, %r330, %r316, %p228;
	add.f32 	%f553, %f539, %f546;
	setp.gt.f32 	%p229, %f553, %f514;
	selp.f32 	%f554, %f553, %f514, %p229;
	selp.b32 	%r334, %r330, %r317, %p229;
	add.f32 	%f555, %f540, %f543;
	setp.gt.f32 	%p230, %f555, %f516;
	selp.f32 	%f556, %f555, %f516, %p230;
	selp.b32 	%r335, %r330, %r318, %p230;
	add.f32 	%f557, %f540, %f544;
	setp.gt.f32 	%p231, %f557, %f518;
	selp.f32 	%f558, %f557, %f518, %p231;
	selp.b32 	%r336, %r330, %r319, %p231;
	add.f32 	%f559, %f540, %f545;
	setp.gt.f32 	%p232, %f559, %f520;
	selp.f32 	%f560, %f559, %f520, %p232;
	selp.b32 	%r337, %r330, %r320, %p232;
	add.f32 	%f561, %f540, %f546;
	setp.gt.f32 	%p233, %f561, %f522;
	selp.f32 	%f562, %f561, %f522, %p233;
	selp.b32 	%r338, %r330, %r321, %p233;
	add.f32 	%f563, %f541, %f543;
	setp.gt.f32 	%p234, %f563, %f524;
	selp.f32 	%f564, %f563, %f524, %p234;
	selp.b32 	%r339, %r330, %r322, %p234;
	add.f32 	%f565, %f541, %f544;
	setp.gt.f32 	%p235, %f565, %f526;
	selp.f32 	%f566, %f565, %f526, %p235;
	selp.b32 	%r340, %r330, %r323, %p235;
	add.f32 	%f567, %f541, %f545;
	setp.gt.f32 	%p236, %f567, %f528;
	selp.f32 	%f568, %f567, %f528, %p236;
	selp.b32 	%r341, %r330, %r324, %p236;
	add.f32 	%f569, %f541, %f546;
	setp.gt.f32 	%p237, %f569, %f530;
	selp.f32 	%f570, %f569, %f530, %p237;
	selp.b32 	%r342, %r330, %r325, %p237;
	add.f32 	%f571, %f542, %f543;
	setp.gt.f32 	%p238, %f571, %f532;
	selp.f32 	%f572, %f571, %f532, %p238;
	selp.b32 	%r343, %r330, %r326, %p238;
	add.f32 	%f573, %f542, %f544;
	setp.gt.f32 	%p239, %f573, %f534;
	selp.f32 	%f574, %f573, %f534, %p239;
	selp.b32 	%r344, %r330, %r327, %p239;
	add.f32 	%f575, %f542, %f545;
	setp.gt.f32 	%p240, %f575, %f536;
	selp.f32 	%f576, %f575, %f536, %p240;
	selp.b32 	%r345, %r330, %r328, %p240;
	add.f32 	%f577, %f542, %f546;
	setp.gt.f32 	%p241, %f577, %f538;
	selp.f32 	%f578, %f577, %f538, %p241;
	selp.b32 	%r346, %r330, %r329, %p241;
	add.s32 	%r347, %r708, 12;
	ld.shared.f32 	%f579, [%r24+3072];
	ld.shared.f32 	%f580, [%r24+3076];
	ld.shared.f32 	%f581, [%r24+3080];
	ld.shared.f32 	%f582, [%r24+3084];
	ld.shared.f32 	%f583, [%r25+48];
	ld.shared.f32 	%f584, [%r25+176];
	ld.shared.f32 	%f585, [%r25+304];
	ld.shared.f32 	%f586, [%r25+432];
	add.f32 	%f587, %f579, %f583;
	setp.gt.f32 	%p242, %f587, %f548;
	selp.f32 	%f588, %f587, %f548, %p242;
	selp.b32 	%r348, %r347, %r331, %p242;
	add.f32 	%f589, %f579, %f584;
	setp.gt.f32 	%p243, %f589, %f550;
	selp.f32 	%f590, %f589, %f550, %p243;
	selp.b32 	%r349, %r347, %r332, %p243;
	add.f32 	%f591, %f579, %f585;
	setp.gt.f32 	%p244, %f591, %f552;
	selp.f32 	%f592, %f591, %f552, %p244;
	selp.b32 	%r350, %r347, %r333, %p244;
	add.f32 	%f593, %f579, %f586;
	setp.gt.f32 	%p245, %f593, %f554;
	selp.f32 	%f594, %f593, %f554, %p245;
	selp.b32 	%r351, %r347, %r334, %p245;
	add.f32 	%f595, %f580, %f583;
	setp.gt.f32 	%p246, %f595, %f556;
	selp.f32 	%f596, %f595, %f556, %p246;
	selp.b32 	%r352, %r347, %r335, %p246;
	add.f32 	%f597, %f580, %f584;
	setp.gt.f32 	%p247, %f597, %f558;
	selp.f32 	%f598, %f597, %f558, %p247;
	selp.b32 	%r353, %r347, %r336, %p247;
	add.f32 	%f599, %f580, %f585;
	setp.gt.f32 	%p248, %f599, %f560;
	selp.f32 	%f600, %f599, %f560, %p248;
	selp.b32 	%r354, %r347, %r337, %p248;
	add.f32 	%f601, %f580, %f586;
	setp.gt.f32 	%p249, %f601, %f562;
	selp.f32 	%f602, %f601, %f562, %p249;
	selp.b32 	%r355, %r347, %r338, %p249;
	add.f32 	%f603, %f581, %f583;
	setp.gt.f32 	%p250, %f603, %f564;
	selp.f32 	%f604, %f603, %f564, %p250;
	selp.b32 	%r356, %r347, %r339, %p250;
	add.f32 	%f605, %f581, %f584;
	setp.gt.f32 	%p251, %f605, %f566;
	selp.f32 	%f606, %f605, %f566, %p251;
	selp.b32 	%r357, %r347, %r340, %p251;
	add.f32 	%f607, %f581, %f585;
	setp.gt.f32 	%p252, %f607, %f568;
	selp.f32 	%f608, %f607, %f568, %p252;
	selp.b32 	%r358, %r347, %r341, %p252;
	add.f32 	%f609, %f581, %f586;
	setp.gt.f32 	%p253, %f609, %f570;
	selp.f32 	%f610, %f609, %f570, %p253;
	selp.b32 	%r359, %r347, %r342, %p253;
	add.f32 	%f611, %f582, %f583;
	setp.gt.f32 	%p254, %f611, %f572;
	selp.f32 	%f612, %f611, %f572, %p254;
	selp.b32 	%r360, %r347, %r343, %p254;
	add.f32 	%f613, %f582, %f584;
	setp.gt.f32 	%p255, %f613, %f574;
	selp.f32 	%f614, %f613, %f574, %p255;
	selp.b32 	%r361, %r347, %r344, %p255;
	add.f32 	%f615, %f582, %f585;
	setp.gt.f32 	%p256, %f615, %f576;
	selp.f32 	%f616, %f615, %f576, %p256;
	selp.b32 	%r362, %r347, %r345, %p256;
	add.f32 	%f617, %f582, %f586;
	setp.gt.f32 	%p257, %f617, %f578;
	selp.f32 	%f618, %f617, %f578, %p257;
	selp.b32 	%r363, %r347, %r346, %p257;
	add.s32 	%r364, %r708, 13;
	ld.shared.f32 	%f619, [%r24+3328];
	ld.shared.f32 	%f620, [%r24+3332];
	ld.shared.f32 	%f621, [%r24+3336];
	ld.shared.f32 	%f622, [%r24+3340];
	ld.shared.f32 	%f623, [%r25+52];
	ld.shared.f32 	%f624, [%r25+180];
	ld.shared.f32 	%f625, [%r25+308];
	ld.shared.f32 	%f626, [%r25+436];
	add.f32 	%f627, %f619, %f623;
	setp.gt.f32 	%p258, %f627, %f588;
	selp.f32 	%f628, %f627, %f588, %p258;
	selp.b32 	%r365, %r364, %r348, %p258;
	add.f32 	%f629, %f619, %f624;
	setp.gt.f32 	%p259, %f629, %f590;
	selp.f32 	%f630, %f629, %f590, %p259;
	selp.b32 	%r366, %r364, %r349, %p259;
	add.f32 	%f631, %f619, %f625;
	setp.gt.f32 	%p260, %f631, %f592;
	selp.f32 	%f632, %f631, %f592, %p260;
	selp.b32 	%r367, %r364, %r350, %p260;
	add.f32 	%f633, %f619, %f626;
	setp.gt.f32 	%p261, %f633, %f594;
	selp.f32 	%f634, %f633, %f594, %p261;
	selp.b32 	%r368, %r364, %r351, %p261;
	add.f32 	%f635, %f620, %f623;
	setp.gt.f32 	%p262, %f635, %f596;
	selp.f32 	%f636, %f635, %f596, %p262;
	selp.b32 	%r369, %r364, %r352, %p262;
	add.f32 	%f637, %f620, %f624;
	setp.gt.f32 	%p263, %f637, %f598;
	selp.f32 	%f638, %f637, %f598, %p263;
	selp.b32 	%r370, %r364, %r353, %p263;
	add.f32 	%f639, %f620, %f625;
	setp.gt.f32 	%p264, %f639, %f600;
	selp.f32 	%f640, %f639, %f600, %p264;
	selp.b32 	%r371, %r364, %r354, %p264;
	add.f32 	%f641, %f620, %f626;
	setp.gt.f32 	%p265, %f641, %f602;
	selp.f32 	%f642, %f641, %f602, %p265;
	selp.b32 	%r372, %r364, %r355, %p265;
	add.f32 	%f643, %f621, %f623;
	setp.gt.f32 	%p266, %f643, %f604;
	selp.f32 	%f644, %f643, %f604, %p266;
	selp.b32 	%r373, %r364, %r356, %p266;
	add.f32 	%f645, %f621, %f624;
	setp.gt.f32 	%p267, %f645, %f606;
	selp.f32 	%f646, %f645, %f606, %p267;
	selp.b32 	%r374, %r364, %r357, %p267;
	add.f32 	%f647, %f621, %f625;
	setp.gt.f32 	%p268, %f647, %f608;
	selp.f32 	%f648, %f647, %f608, %p268;
	selp.b32 	%r375, %r364, %r358, %p268;
	add.f32 	%f649, %f621, %f626;
	setp.gt.f32 	%p269, %f649, %f610;
	selp.f32 	%f650, %f649, %f610, %p269;
	selp.b32 	%r376, %r364, %r359, %p269;
	add.f32 	%f651, %f622, %f623;
	setp.gt.f32 	%p270, %f651, %f612;
	selp.f32 	%f652, %f651, %f612, %p270;
	selp.b32 	%r377, %r364, %r360, %p270;
	add.f32 	%f653, %f622, %f624;
	setp.gt.f32 	%p271, %f653, %f614;
	selp.f32 	%f654, %f653, %f614, %p271;
	selp.b32 	%r378, %r364, %r361, %p271;
	add.f32 	%f655, %f622, %f625;
	setp.gt.f32 	%p272, %f655, %f616;
	selp.f32 	%f656, %f655, %f616, %p272;
	selp.b32 	%r379, %r364, %r362, %p272;
	add.f32 	%f657, %f622, %f626;
	setp.gt.f32 	%p273, %f657, %f618;
	selp.f32 	%f658, %f657, %f618, %p273;
	selp.b32 	%r380, %r364, %r363, %p273;
	add.s32 	%r381, %r708, 14;
	ld.shared.f32 	%f659, [%r24+3584];
	ld.shared.f32 	%f660, [%r24+3588];
	ld.shared.f32 	%f661, [%r24+3592];
	ld.shared.f32 	%f662, [%r24+3596];
	ld.shared.f32 	%f663, [%r25+56];
	ld.shared.f32 	%f664, [%r25+184];
	ld.shared.f32 	%f665, [%r25+312];
	ld.shared.f32 	%f666, [%r25+440];
	add.f32 	%f667, %f659, %f663;
	setp.gt.f32 	%p274, %f667, %f628;
	selp.f32 	%f668, %f667, %f628, %p274;
	selp.b32 	%r382, %r381, %r365, %p274;
	add.f32 	%f669, %f659, %f664;
	setp.gt.f32 	%p275, %f669, %f630;
	selp.f32 	%f670, %f669, %f630, %p275;
	selp.b32 	%r383, %r381, %r366, %p275;
	add.f32 	%f671, %f659, %f665;
	setp.gt.f32 	%p276, %f671, %f632;
	selp.f32 	%f672, %f671, %f632, %p276;
	selp.b32 	%r384, %r381, %r367, %p276;
	add.f32 	%f673, %f659, %f666;
	setp.gt.f32 	%p277, %f673, %f634;
	selp.f32 	%f674, %f673, %f634, %p277;
	selp.b32 	%r385, %r381, %r368, %p277;
	add.f32 	%f675, %f660, %f663;
	setp.gt.f32 	%p278, %f675, %f636;
	selp.f32 	%f676, %f675, %f636, %p278;
	selp.b32 	%r386, %r381, %r369, %p278;
	add.f32 	%f677, %f660, %f664;
	setp.gt.f32 	%p279, %f677, %f638;
	selp.f32 	%f678, %f677, %f638, %p279;
	selp.b32 	%r387, %r381, %r370, %p279;
	add.f32 	%f679, %f660, %f665;
	setp.gt.f32 	%p280, %f679, %f640;
	selp.f32 	%f680, %f679, %f640, %p280;
	selp.b32 	%r388, %r381, %r371, %p280;
	add.f32 	%f681, %f660, %f666;
	setp.gt.f32 	%p281, %f681, %f642;
	selp.f32 	%f682, %f681, %f642, %p281;
	selp.b32 	%r389, %r381, %r372, %p281;
	add.f32 	%f683, %f661, %f663;
	setp.gt.f32 	%p282, %f683, %f644;
	selp.f32 	%f684, %f683, %f644, %p282;
	selp.b32 	%r390, %r381, %r373, %p282;
	add.f32 	%f685, %f661, %f664;
	setp.gt.f32 	%p283, %f685, %f646;
	selp.f32 	%f686, %f685, %f646, %p283;
	selp.b32 	%r391, %r381, %r374, %p283;
	add.f32 	%f687, %f661, %f665;
	setp.gt.f32 	%p284, %f687, %f648;
	selp.f32 	%f688, %f687, %f648, %p284;
	selp.b32 	%r392, %r381, %r375, %p284;
	add.f32 	%f689, %f661, %f666;
	setp.gt.f32 	%p285, %f689, %f650;
	selp.f32 	%f690, %f689, %f650, %p285;
	selp.b32 	%r393, %r381, %r376, %p285;
	add.f32 	%f691, %f662, %f663;
	setp.gt.f32 	%p286, %f691, %f652;
	selp.f32 	%f692, %f691, %f652, %p286;
	selp.b32 	%r394, %r381, %r377, %p286;
	add.f32 	%f693, %f662, %f664;
	setp.gt.f32 	%p287, %f693, %f654;
	selp.f32 	%f694, %f693, %f654, %p287;
	selp.b32 	%r395, %r381, %r378, %p287;
	add.f32 	%f695, %f662, %f665;
	setp.gt.f32 	%p288, %f695, %f656;
	selp.f32 	%f696, %f695, %f656, %p288;
	selp.b32 	%r396, %r381, %r379, %p288;
	add.f32 	%f697, %f662, %f666;
	setp.gt.f32 	%p289, %f697, %f658;
	selp.f32 	%f698, %f697, %f658, %p289;
	selp.b32 	%r397, %r381, %r380, %p289;
	add.s32 	%r398, %r708, 15;
	ld.shared.f32 	%f699, [%r24+3840];
	ld.shared.f32 	%f700, [%r24+3844];
	ld.shared.f32 	%f701, [%r24+3848];
	ld.shared.f32 	%f702, [%r24+3852];
	ld.shared.f32 	%f703, [%r25+60];
	ld.shared.f32 	%f704, [%r25+188];
	ld.shared.f32 	%f705, [%r25+316];
	ld.shared.f32 	%f706, [%r25+444];
	add.f32 	%f707, %f699, %f703;
	setp.gt.f32 	%p290, %f707, %f668;
	selp.f32 	%f708, %f707, %f668, %p290;
	selp.b32 	%r399, %r398, %r382, %p290;
	add.f32 	%f709, %f699, %f704;
	setp.gt.f32 	%p291, %f709, %f670;
	selp.f32 	%f710, %f709, %f670, %p291;
	selp.b32 	%r400, %r398, %r383, %p291;
	add.f32 	%f711, %f699, %f705;
	setp.gt.f32 	%p292, %f711, %f672;
	selp.f32 	%f712, %f711, %f672, %p292;
	selp.b32 	%r401, %r398, %r384, %p292;
	add.f32 	%f713, %f699, %f706;
	setp.gt.f32 	%p293, %f713, %f674;
	selp.f32 	%f714, %f713, %f674, %p293;
	selp.b32 	%r402, %r398, %r385, %p293;
	add.f32 	%f715, %f700, %f703;
	setp.gt.f32 	%p294, %f715, %f676;
	selp.f32 	%f716, %f715, %f676, %p294;
	selp.b32 	%r403, %r398, %r386, %p294;
	add.f32 	%f717, %f700, %f704;
	setp.gt.f32 	%p295, %f717, %f678;
	selp.f32 	%f718, %f717, %f678, %p295;
	selp.b32 	%r404, %r398, %r387, %p295;
	add.f32 	%f719, %f700, %f705;
	setp.gt.f32 	%p296, %f719, %f680;
	selp.f32 	%f720, %f719, %f680, %p296;
	selp.b32 	%r405, %r398, %r388, %p296;
	add.f32 	%f721, %f700, %f706;
	setp.gt.f32 	%p297, %f721, %f682;
	selp.f32 	%f722, %f721, %f682, %p297;
	selp.b32 	%r406, %r398, %r389, %p297;
	add.f32 	%f723, %f701, %f703;
	setp.gt.f32 	%p298, %f723, %f684;
	selp.f32 	%f724, %f723, %f684, %p298;
	selp.b32 	%r407, %r398, %r390, %p298;
	add.f32 	%f725, %f701, %f704;
	setp.gt.f32 	%p299, %f725, %f686;
	selp.f32 	%f726, %f725, %f686, %p299;
	selp.b32 	%r408, %r398, %r391, %p299;
	add.f32 	%f727, %f701, %f705;
	setp.gt.f32 	%p300, %f727, %f688;
	selp.f32 	%f728, %f727, %f688, %p300;
	selp.b32 	%r409, %r398, %r392, %p300;
	add.f32 	%f729, %f701, %f706;
	setp.gt.f32 	%p301, %f729, %f690;
	selp.f32 	%f730, %f729, %f690, %p301;
	selp.b32 	%r410, %r398, %r393, %p301;
	add.f32 	%f731, %f702, %f703;
	setp.gt.f32 	%p302, %f731, %f692;
	selp.f32 	%f732, %f731, %f692, %p302;
	selp.b32 	%r411, %r398, %r394, %p302;
	add.f32 	%f733, %f702, %f704;
	setp.gt.f32 	%p303, %f733, %f694;
	selp.f32 	%f734, %f733, %f694, %p303;
	selp.b32 	%r412, %r398, %r395, %p303;
	add.f32 	%f735, %f702, %f705;
	setp.gt.f32 	%p304, %f735, %f696;
	selp.f32 	%f736, %f735, %f696, %p304;
	selp.b32 	%r413, %r398, %r396, %p304;
	add.f32 	%f737, %f702, %f706;
	setp.gt.f32 	%p305, %f737, %f698;
	selp.f32 	%f738, %f737, %f698, %p305;
	selp.b32 	%r414, %r398, %r397, %p305;
	add.s32 	%r415, %r708, 16;
	ld.shared.f32 	%f739, [%r24+4096];
	ld.shared.f32 	%f740, [%r24+4100];
	ld.shared.f32 	%f741, [%r24+4104];
	ld.shared.f32 	%f742, [%r24+4108];
	ld.shared.f32 	%f743, [%r25+64];
	ld.shared.f32 	%f744, [%r25+192];
	ld.shared.f32 	%f745, [%r25+320];
	ld.shared.f32 	%f746, [%r25+448];
	add.f32 	%f747, %f739, %f743;
	setp.gt.f32 	%p306, %f747, %f708;
	selp.f32 	%f748, %f747, %f708, %p306;
	selp.b32 	%r416, %r415, %r399, %p306;
	add.f32 	%f749, %f739, %f744;
	setp.gt.f32 	%p307, %f749, %f710;
	selp.f32 	%f750, %f749, %f710, %p307;
	selp.b32 	%r417, %r415, %r400, %p307;
	add.f32 	%f751, %f739, %f745;
	setp.gt.f32 	%p308, %f751, %f712;
	selp.f32 	%f752, %f751, %f712, %p308;
	selp.b32 	%r418, %r415, %r401, %p308;
	add.f32 	%f753, %f739, %f746;
	setp.gt.f32 	%p309, %f753, %f714;
	selp.f32 	%f754, %f753, %f714, %p309;
	selp.b32 	%r419, %r415, %r402, %p309;
	add.f32 	%f755, %f740, %f743;
	setp.gt.f32 	%p310, %f755, %f716;
	selp.f32 	%f756, %f755, %f716, %p310;
	selp.b32 	%r420, %r415, %r403, %p310;
	add.f32 	%f757, %f740, %f744;
	setp.gt.f32 	%p311, %f757, %f718;
	selp.f32 	%f758, %f757, %f718, %p311;
	selp.b32 	%r421, %r415, %r404, %p311;
	add.f32 	%f759, %f740, %f745;
	setp.gt.f32 	%p312, %f759, %f720;
	selp.f32 	%f760, %f759, %f720, %p312;
	selp.b32 	%r422, %r415, %r405, %p312;
	add.f32 	%f761, %f740, %f746;
	setp.gt.f32 	%p313, %f761, %f722;
	selp.f32 	%f762, %f761, %f722, %p313;
	selp.b32 	%r423, %r415, %r406, %p313;
	add.f32 	%f763, %f741, %f743;
	setp.gt.f32 	%p314, %f763, %f724;
	selp.f32 	%f764, %f763, %f724, %p314;
	selp.b32 	%r424, %r415, %r407, %p314;
	add.f32 	%f765, %f741, %f744;
	setp.gt.f32 	%p315, %f765, %f726;
	selp.f32 	%f766, %f765, %f726, %p315;
	selp.b32 	%r425, %r415, %r408, %p315;
	add.f32 	%f767, %f741, %f745;
	setp.gt.f32 	%p316, %f767, %f728;
	selp.f32 	%f768, %f767, %f728, %p316;
	selp.b32 	%r426, %r415, %r409, %p316;
	add.f32 	%f769, %f741, %f746;
	setp.gt.f32 	%p317, %f769, %f730;
	selp.f32 	%f770, %f769, %f730, %p317;
	selp.b32 	%r427, %r415, %r410, %p317;
	add.f32 	%f771, %f742, %f743;
	setp.gt.f32 	%p318, %f771, %f732;
	selp.f32 	%f772, %f771, %f732, %p318;
	selp.b32 	%r428, %r415, %r411, %p318;
	add.f32 	%f773, %f742, %f744;
	setp.gt.f32 	%p319, %f773, %f734;
	selp.f32 	%f774, %f773, %f734, %p319;
	selp.b32 	%r429, %r415, %r412, %p319;
	add.f32 	%f775, %f742, %f745;
	setp.gt.f32 	%p320, %f775, %f736;
	selp.f32 	%f776, %f775, %f736, %p320;
	selp.b32 	%r430, %r415, %r413, %p320;
	add.f32 	%f777, %f742, %f746;
	setp.gt.f32 	%p321, %f777, %f738;
	selp.f32 	%f778, %f777, %f738, %p321;
	selp.b32 	%r431, %r415, %r414, %p321;
	add.s32 	%r432, %r708, 17;
	ld.shared.f32 	%f779, [%r24+4352];
	ld.shared.f32 	%f780, [%r24+4356];
	ld.shared.f32 	%f781, [%r24+4360];
	ld.shared.f32 	%f782, [%r24+4364];
	ld.shared.f32 	%f783, [%r25+68];
	ld.shared.f32 	%f784, [%r25+196];
	ld.shared.f32 	%f785, [%r25+324];
	ld.shared.f32 	%f786, [%r25+452];
	add.f32 	%f787, %f779, %f783;
	setp.gt.f32 	%p322, %f787, %f748;
	selp.f32 	%f788, %f787, %f748, %p322;
	selp.b32 	%r433, %r432, %r416, %p322;
	add.f32 	%f789, %f779, %f784;
	setp.gt.f32 	%p323, %f789, %f750;
	selp.f32 	%f790, %f789, %f750, %p323;
	selp.b32 	%r434, %r432, %r417, %p323;
	add.f32 	%f791, %f779, %f785;
	setp.gt.f32 	%p324, %f791, %f752;
	selp.f32 	%f792, %f791, %f752, %p324;
	selp.b32 	%r435, %r432, %r418, %p324;
	add.f32 	%f793, %f779, %f786;
	setp.gt.f32 	%p325, %f793, %f754;
	selp.f32 	%f794, %f793, %f754, %p325;
	selp.b32 	%r436, %r432, %r419, %p325;
	add.f32 	%f795, %f780, %f783;
	setp.gt.f32 	%p326, %f795, %f756;
	selp.f32 	%f796, %f795, %f756, %p326;
	selp.b32 	%r437, %r432, %r420, %p326;
	add.f32 	%f797, %f780, %f784;
	setp.gt.f32 	%p327, %f797, %f758;
	selp.f32 	%f798, %f797, %f758, %p327;
	selp.b32 	%r438, %r432, %r421, %p327;
	add.f32 	%f799, %f780, %f785;
	setp.gt.f32 	%p328, %f799, %f760;
	selp.f32 	%f800, %f799, %f760, %p328;
	selp.b32 	%r439, %r432, %r422, %p328;
	add.f32 	%f801, %f780, %f786;
	setp.gt.f32 	%p329, %f801, %f762;
	selp.f32 	%f802, %f801, %f762, %p329;
	selp.b32 	%r440, %r432, %r423, %p329;
	add.f32 	%f803, %f781, %f783;
	setp.gt.f32 	%p330, %f803, %f764;
	selp.f32 	%f804, %f803, %f764, %p330;
	selp.b32 	%r441, %r432, %r424, %p330;
	add.f32 	%f805, %f781, %f784;
	setp.gt.f32 	%p331, %f805, %f766;
	selp.f32 	%f806, %f805, %f766, %p331;
	selp.b32 	%r442, %r432, %r425, %p331;
	add.f32 	%f807, %f781, %f785;
	setp.gt.f32 	%p332, %f807, %f768;
	selp.f32 	%f808, %f807, %f768, %p332;
	selp.b32 	%r443, %r432, %r426, %p332;
	add.f32 	%f809, %f781, %f786;
	setp.gt.f32 	%p333, %f809, %f770;
	selp.f32 	%f810, %f809, %f770, %p333;
	selp.b32 	%r444, %r432, %r427, %p333;
	add.f32 	%f811, %f782, %f783;
	setp.gt.f32 	%p334, %f811, %f772;
	selp.f32 	%f812, %f811, %f772, %p334;
	selp.b32 	%r445, %r432, %r428, %p334;
	add.f32 	%f813, %f782, %f784;
	setp.gt.f32 	%p335, %f813, %f774;
	selp.f32 	%f814, %f813, %f774, %p335;
	selp.b32 	%r446, %r432, %r429, %p335;
	add.f32 	%f815, %f782, %f785;
	setp.gt.f32 	%p336, %f815, %f776;
	selp.f32 	%f816, %f815, %f776, %p336;
	selp.b32 	%r447, %r432, %r430, %p336;
	add.f32 	%f817, %f782, %f786;
	setp.gt.f32 	%p337, %f817, %f778;
	selp.f32 	%f818, %f817, %f778, %p337;
	selp.b32 	%r448, %r432, %r431, %p337;
	add.s32 	%r449, %r708, 18;
	ld.shared.f32 	%f819, [%r24+4608];
	ld.shared.f32 	%f820, [%r24+4612];
	ld.shared.f32 	%f821, [%r24+4616];
	ld.shared.f32 	%f822, [%r24+4620];
	ld.shared.f32 	%f823, [%r25+72];
	ld.shared.f32 	%f824, [%r25+200];
	ld.shared.f32 	%f825, [%r25+328];
	ld.shared.f32 	%f826, [%r25+456];
	add.f32 	%f827, %f819, %f823;
	setp.gt.f32 	%p338, %f827, %f788;
	selp.f32 	%f828, %f827, %f788, %p338;
	selp.b32 	%r450, %r449, %r433, %p338;
	add.f32 	%f829, %f819, %f824;
	setp.gt.f32 	%p339, %f829, %f790;
	selp.f32 	%f830, %f829, %f790, %p339;
	selp.b32 	%r451, %r449, %r434, %p339;
	add.f32 	%f831, %f819, %f825;
	setp.gt.f32 	%p340, %f831, %f792;
	selp.f32 	%f832, %f831, %f792, %p340;
	selp.b32 	%r452, %r449, %r435, %p340;
	add.f32 	%f833, %f819, %f826;
	setp.gt.f32 	%p341, %f833, %f794;
	selp.f32 	%f834, %f833, %f794, %p341;
	selp.b32 	%r453, %r449, %r436, %p341;
	add.f32 	%f835, %f820, %f823;
	setp.gt.f32 	%p342, %f835, %f796;
	selp.f32 	%f836, %f835, %f796, %p342;
	selp.b32 	%r454, %r449, %r437, %p342;
	add.f32 	%f837, %f820, %f824;
	setp.gt.f32 	%p343, %f837, %f798;
	selp.f32 	%f838, %f837, %f798, %p343;
	selp.b32 	%r455, %r449, %r438, %p343;
	add.f32 	%f839, %f820, %f825;
	setp.gt.f32 	%p344, %f839, %f800;
	selp.f32 	%f840, %f839, %f800, %p344;
	selp.b32 	%r456, %r449, %r439, %p344;
	add.f32 	%f841, %f820, %f826;
	setp.gt.f32 	%p345, %f841, %f802;
	selp.f32 	%f842, %f841, %f802, %p345;
	selp.b32 	%r457, %r449, %r440, %p345;
	add.f32 	%f843, %f821, %f823;
	setp.gt.f32 	%p346, %f843, %f804;
	selp.f32 	%f844, %f843, %f804, %p346;
	selp.b32 	%r458, %r449, %r441, %p346;
	add.f32 	%f845, %f821, %f824;
	setp.gt.f32 	%p347, %f845, %f806;
	selp.f32 	%f846, %f845, %f806, %p347;
	selp.b32 	%r459, %r449, %r442, %p347;
	add.f32 	%f847, %f821, %f825;
	setp.gt.f32 	%p348, %f847, %f808;
	selp.f32 	%f848, %f847, %f808, %p348;
	selp.b32 	%r460, %r449, %r443, %p348;
	add.f32 	%f849, %f821, %f826;
	setp.gt.f32 	%p349, %f849, %f810;
	selp.f32 	%f850, %f849, %f810, %p349;
	selp.b32 	%r461, %r449, %r444, %p349;
	add.f32 	%f851, %f822, %f823;
	setp.gt.f32 	%p350, %f851, %f812;
	selp.f32 	%f852, %f851, %f812, %p350;
	selp.b32 	%r462, %r449, %r445, %p350;
	add.f32 	%f853, %f822, %f824;
	setp.gt.f32 	%p351, %f853, %f814;
	selp.f32 	%f854, %f853, %f814, %p351;
	selp.b32 	%r463, %r449, %r446, %p351;
	add.f32 	%f855, %f822, %f825;
	setp.gt.f32 	%p352, %f855, %f816;
	selp.f32 	%f856, %f855, %f816, %p352;
	selp.b32 	%r464, %r449, %r447, %p352;
	add.f32 	%f857, %f822, %f826;
	setp.gt.f32 	%p353, %f857, %f818;
	selp.f32 	%f858, %f857, %f818, %p353;
	selp.b32 	%r465, %r449, %r448, %p353;
	add.s32 	%r466, %r708, 19;
	ld.shared.f32 	%f859, [%r24+4864];
	ld.shared.f32 	%f860, [%r24+4868];
	ld.shared.f32 	%f861, [%r24+4872];
	ld.shared.f32 	%f862, [%r24+4876];
	ld.shared.f32 	%f863, [%r25+76];
	ld.shared.f32 	%f864, [%r25+204];
	ld.shared.f32 	%f865, [%r25+332];
	ld.shared.f32 	%f866, [%r25+460];
	add.f32 	%f867, %f859, %f863;
	setp.gt.f32 	%p354, %f867, %f828;
	selp.f32 	%f868, %f867, %f828, %p354;
	selp.b32 	%r467, %r466, %r450, %p354;
	add.f32 	%f869, %f859, %f864;
	setp.gt.f32 	%p355, %f869, %f830;
	selp.f32 	%f870, %f869, %f830, %p355;
	selp.b32 	%r468, %r466, %r451, %p355;
	add.f32 	%f871, %f859, %f865;
	setp.gt.f32 	%p356, %f871, %f832;
	selp.f32 	%f872, %f871, %f832, %p356;
	selp.b32 	%r469, %r466, %r452, %p356;
	add.f32 	%f873, %f859, %f866;
	setp.gt.f32 	%p357, %f873, %f834;
	selp.f32 	%f874, %f873, %f834, %p357;
	selp.b32 	%r470, %r466, %r453, %p357;
	add.f32 	%f875, %f860, %f863;
	setp.gt.f32 	%p358, %f875, %f836;
	selp.f32 	%f876, %f875, %f836, %p358;
	selp.b32 	%r471, %r466, %r454, %p358;
	add.f32 	%f877, %f860, %f864;
	setp.gt.f32 	%p359, %f877, %f838;
	selp.f32 	%f878, %f877, %f838, %p359;
	selp.b32 	%r472, %r466, %r455, %p359;
	add.f32 	%f879, %f860, %f865;
	setp.gt.f32 	%p360, %f879, %f840;
	selp.f32 	%f880, %f879, %f840, %p360;
	selp.b32 	%r473, %r466, %r456, %p360;
	add.f32 	%f881, %f860, %f866;
	setp.gt.f32 	%p361, %f881, %f842;
	selp.f32 	%f882, %f881, %f842, %p361;
	selp.b32 	%r474, %r466, %r457, %p361;
	add.f32 	%f883, %f861, %f863;
	setp.gt.f32 	%p362, %f883, %f844;
	selp.f32 	%f884, %f883, %f844, %p362;
	selp.b32 	%r475, %r466, %r458, %p362;
	add.f32 	%f885, %f861, %f864;
	setp.gt.f32 	%p363, %f885, %f846;
	selp.f32 	%f886, %f885, %f846, %p363;
	selp.b32 	%r476, %r466, %r459, %p363;
	add.f32 	%f887, %f861, %f865;
	setp.gt.f32 	%p364, %f887, %f848;
	selp.f32 	%f888, %f887, %f848, %p364;
	selp.b32 	%r477, %r466, %r460, %p364;
	add.f32 	%f889, %f861, %f866;
	setp.gt.f32 	%p365, %f889, %f850;
	selp.f32 	%f890, %f889, %f850, %p365;
	selp.b32 	%r478, %r466, %r461, %p365;
	add.f32 	%f891, %f862, %f863;
	setp.gt.f32 	%p366, %f891, %f852;
	selp.f32 	%f892, %f891, %f852, %p366;
	selp.b32 	%r479, %r466, %r462, %p366;
	add.f32 	%f893, %f862, %f864;
	setp.gt.f32 	%p367, %f893, %f854;
	selp.f32 	%f894, %f893, %f854, %p367;
	selp.b32 	%r480, %r466, %r463, %p367;
	add.f32 	%f895, %f862, %f865;
	setp.gt.f32 	%p368, %f895, %f856;
	selp.f32 	%f896, %f895, %f856, %p368;
	selp.b32 	%r481, %r466, %r464, %p368;
	add.f32 	%f897, %f862, %f866;
	setp.gt.f32 	%p369, %f897, %f858;
	selp.f32 	%f898, %f897, %f858, %p369;
	selp.b32 	%r482, %r466, %r465, %p369;
	add.s32 	%r483, %r708, 20;
	ld.shared.f32 	%f899, [%r24+5120];
	ld.shared.f32 	%f900, [%r24+5124];
	ld.shared.f32 	%f901, [%r24+5128];
	ld.shared.f32 	%f902, [%r24+5132];
	ld.shared.f32 	%f903, [%r25+80];
	ld.shared.f32 	%f904, [%r25+208];
	ld.shared.f32 	%f905, [%r25+336];
	ld.shared.f32 	%f906, [%r25+464];
	add.f32 	%f907, %f899, %f903;
	setp.gt.f32 	%p370, %f907, %f868;
	selp.f32 	%f908, %f907, %f868, %p370;
	selp.b32 	%r484, %r483, %r467, %p370;
	add.f32 	%f909, %f899, %f904;
	setp.gt.f32 	%p371, %f909, %f870;
	selp.f32 	%f910, %f909, %f870, %p371;
	selp.b32 	%r485, %r483, %r468, %p371;
	add.f32 	%f911, %f899, %f905;
	setp.gt.f32 	%p372, %f911, %f872;
	selp.f32 	%f912, %f911, %f872, %p372;
	selp.b32 	%r486, %r483, %r469, %p372;
	add.f32 	%f913, %f899, %f906;
	setp.gt.f32 	%p373, %f913, %f874;
	selp.f32 	%f914, %f913, %f874, %p373;
	selp.b32 	%r487, %r483, %r470, %p373;
	add.f32 	%f915, %f900, %f903;
	setp.gt.f32 	%p374, %f915, %f876;
	selp.f32 	%f916, %f915, %f876, %p374;
	selp.b32 	%r488, %r483, %r471, %p374;
	add.f32 	%f917, %f900, %f904;
	setp.gt.f32 	%p375, %f917, %f878;
	selp.f32 	%f918, %f917, %f878, %p375;
	selp.b32 	%r489, %r483, %r472, %p375;
	add.f32 	%f919, %f900, %f905;
	setp.gt.f32 	%p376, %f919, %f880;
	selp.f32 	%f920, %f919, %f880, %p376;
	selp.b32 	%r490, %r483, %r473, %p376;
	add.f32 	%f921, %f900, %f906;
	setp.gt.f32 	%p377, %f921, %f882;
	selp.f32 	%f922, %f921, %f882, %p377;
	selp.b32 	%r491, %r483, %r474, %p377;
	add.f32 	%f923, %f901, %f903;
	setp.gt.f32 	%p378, %f923, %f884;
	selp.f32 	%f924, %f923, %f884, %p378;
	selp.b32 	%r492, %r483, %r475, %p378;
	add.f32 	%f925, %f901, %f904;
	setp.gt.f32 	%p379, %f925, %f886;
	selp.f32 	%f926, %f925, %f886, %p379;
	selp.b32 	%r493, %r483, %r476, %p379;
	add.f32 	%f927, %f901, %f905;
	setp.gt.f32 	%p380, %f927, %f888;
	selp.f32 	%f928, %f927, %f888, %p380;
	selp.b32 	%r494, %r483, %r477, %p380;
	add.f32 	%f929, %f901, %f906;
	setp.gt.f32 	%p381, %f929, %f890;
	selp.f32 	%f930, %f929, %f890, %p381;
	selp.b32 	%r495, %r483, %r478, %p381;
	add.f32 	%f931, %f902, %f903;
	setp.gt.f32 	%p382, %f931, %f892;
	selp.f32 	%f932, %f931, %f892, %p382;
	selp.b32 	%r496, %r483, %r479, %p382;
	add.f32 	%f933, %f902, %f904;
	setp.gt.f32 	%p383, %f933, %f894;
	selp.f32 	%f934, %f933, %f894, %p383;
	selp.b32 	%r497, %r483, %r480, %p383;
	add.f32 	%f935, %f902, %f905;
	setp.gt.f32 	%p384, %f935, %f896;
	selp.f32 	%f936, %f935, %f896, %p384;
	selp.b32 	%r498, %r483, %r481, %p384;
	add.f32 	%f937, %f902, %f906;
	setp.gt.f32 	%p385, %f937, %f898;
	selp.f32 	%f938, %f937, %f898, %p385;
	selp.b32 	%r499, %r483, %r482, %p385;
	add.s32 	%r500, %r708, 21;
	ld.shared.f32 	%f939, [%r24+5376];
	ld.shared.f32 	%f940, [%r24+5380];
	ld.shared.f32 	%f941, [%r24+5384];
	ld.shared.f32 	%f942, [%r24+5388];
	ld.shared.f32 	%f943, [%r25+84];
	ld.shared.f32 	%f944, [%r25+212];
	ld.shared.f32 	%f945, [%r25+340];
	ld.shared.f32 	%f946, [%r25+468];
	add.f32 	%f947, %f939, %f943;
	setp.gt.f32 	%p386, %f947, %f908;
	selp.f32 	%f948, %f947, %f908, %p386;
	selp.b32 	%r501, %r500, %r484, %p386;
	add.f32 	%f949, %f939, %f944;
	setp.gt.f32 	%p387, %f949, %f910;
	selp.f32 	%f950, %f949, %f910, %p387;
	selp.b32 	%r502, %r500, %r485, %p387;
	add.f32 	%f951, %f939, %f945;
	setp.gt.f32 	%p388, %f951, %f912;
	selp.f32 	%f952, %f951, %f912, %p388;
	selp.b32 	%r503, %r500, %r486, %p388;
	add.f32 	%f953, %f939, %f946;
	setp.gt.f32 	%p389, %f953, %f914;
	selp.f32 	%f954, %f953, %f914, %p389;
	selp.b32 	%r504, %r500, %r487, %p389;
	add.f32 	%f955, %f940, %f943;
	setp.gt.f32 	%p390, %f955, %f916;
	selp.f32 	%f956, %f955, %f916, %p390;
	selp.b32 	%r505, %r500, %r488, %p390;
	add.f32 	%f957, %f940, %f944;
	setp.gt.f32 	%p391, %f957, %f918;
	selp.f32 	%f958, %f957, %f918, %p391;
	selp.b32 	%r506, %r500, %r489, %p391;
	add.f32 	%f959, %f940, %f945;
	setp.gt.f32 	%p392, %f959, %f920;
	selp.f32 	%f960, %f959, %f920, %p392;
	selp.b32 	%r507, %r500, %r490, %p392;
	add.f32 	%f961, %f940, %f946;
	setp.gt.f32 	%p393, %f961, %f922;
	selp.f32 	%f962, %f961, %f922, %p393;
	selp.b32 	%r508, %r500, %r491, %p393;
	add.f32 	%f963, %f941, %f943;
	setp.gt.f32 	%p394, %f963, %f924;
	selp.f32 	%f964, %f963, %f924, %p394;
	selp.b32 	%r509, %r500, %r492, %p394;
	add.f32 	%f965, %f941, %f944;
	setp.gt.f32 	%p395, %f965, %f926;
	selp.f32 	%f966, %f965, %f926, %p395;
	selp.b32 	%r510, %r500, %r493, %p395;
	add.f32 	%f967, %f941, %f945;
	setp.gt.f32 	%p396, %f967, %f928;
	selp.f32 	%f968, %f967, %f928, %p396;
	selp.b32 	%r511, %r500, %r494, %p396;
	add.f32 	%f969, %f941, %f946;
	setp.gt.f32 	%p397, %f969, %f930;
	selp.f32 	%f970, %f969, %f930, %p397;
	selp.b32 	%r512, %r500, %r495, %p397;
	add.f32 	%f971, %f942, %f943;
	setp.gt.f32 	%p398, %f971, %f932;
	selp.f32 	%f972, %f971, %f932, %p398;
	selp.b32 	%r513, %r500, %r496, %p398;
	add.f32 	%f973, %f942, %f944;
	setp.gt.f32 	%p399, %f973, %f934;
	selp.f32 	%f974, %f973, %f934, %p399;
	selp.b32 	%r514, %r500, %r497, %p399;
	add.f32 	%f975, %f942, %f945;
	setp.gt.f32 	%p400, %f975, %f936;
	selp.f32 	%f976, %f975, %f936, %p400;
	selp.b32 	%r515, %r500, %r498, %p400;
	add.f32 	%f977, %f942, %f946;
	setp.gt.f32 	%p401, %f977, %f938;
	selp.f32 	%f978, %f977, %f938, %p401;
	selp.b32 	%r516, %r500, %r499, %p401;
	add.s32 	%r517, %r708, 22;
	ld.shared.f32 	%f979, [%r24+5632];
	ld.shared.f32 	%f980, [%r24+5636];
	ld.shared.f32 	%f981, [%r24+5640];
	ld.shared.f32 	%f982, [%r24+5644];
	ld.shared.f32 	%f983, [%r25+88];
	ld.shared.f32 	%f984, [%r25+216];
	ld.shared.f32 	%f985, [%r25+344];
	ld.shared.f32 	%f986, [%r25+472];
	add.f32 	%f987, %f979, %f983;
	setp.gt.f32 	%p402, %f987, %f948;
	selp.f32 	%f988, %f987, %f948, %p402;
	selp.b32 	%r518, %r517, %r501, %p402;
	add.f32 	%f989, %f979, %f984;
	setp.gt.f32 	%p403, %f989, %f950;
	selp.f32 	%f990, %f989, %f950, %p403;
	selp.b32 	%r519, %r517, %r502, %p403;
	add.f32 	%f991, %f979, %f985;
	setp.gt.f32 	%p404, %f991, %f952;
	selp.f32 	%f992, %f991, %f952, %p404;
	selp.b32 	%r520, %r517, %r503, %p404;
	add.f32 	%f993, %f979, %f986;
	setp.gt.f32 	%p405, %f993, %f954;
	selp.f32 	%f994, %f993, %f954, %p405;
	selp.b32 	%r521, %r517, %r504, %p405;
	add.f32 	%f995, %f980, %f983;
	setp.gt.f32 	%p406, %f995, %f956;
	selp.f32 	%f996, %f995, %f956, %p406;
	selp.b32 	%r522, %r517, %r505, %p406;
	add.f32 	%f997, %f980, %f984;
	setp.gt.f32 	%p407, %f997, %f958;
	selp.f32 	%f998, %f997, %f958, %p407;
	selp.b32 	%r523, %r517, %r506, %p407;
	add.f32 	%f999, %f980, %f985;
	setp.gt.f32 	%p408, %f999, %f960;
	selp.f32 	%f1000, %f999, %f960, %p408;
	selp.b32 	%r524, %r517, %r507, %p408;
	add.f32 	%f1001, %f980, %f986;
	setp.gt.f32 	%p409, %f1001, %f962;
	selp.f32 	%f1002, %f1001, %f962, %p409;
	selp.b32 	%r525, %r517, %r508, %p409;
	add.f32 	%f1003, %f981, %f983;
	setp.gt.f32 	%p410, %f1003, %f964;
	selp.f32 	%f1004, %f1003, %f964, %p410;
	selp.b32 	%r526, %r517, %r509, %p410;
	add.f32 	%f1005, %f981, %f984;
	setp.gt.f32 	%p411, %f1005, %f966;
	selp.f32 	%f1006, %f1005, %f966, %p411;
	selp.b32 	%r527, %r517, %r510, %p411;
	add.f32 	%f1007, %f981, %f985;
	setp.gt.f32 	%p412, %f1007, %f968;
	selp.f32 	%f1008, %f1007, %f968, %p412;
	selp.b32 	%r528, %r517, %r511, %p412;
	add.f32 	%f1009, %f981, %f986;
	setp.gt.f32 	%p413, %f1009, %f970;
	selp.f32 	%f1010, %f1009, %f970, %p413;
	selp.b32 	%r529, %r517, %r512, %p413;
	add.f32 	%f1011, %f982, %f983;
	setp.gt.f32 	%p414, %f1011, %f972;
	selp.f32 	%f1012, %f1011, %f972, %p414;
	selp.b32 	%r530, %r517, %r513, %p414;
	add.f32 	%f1013, %f982, %f984;
	setp.gt.f32 	%p415, %f1013, %f974;
	selp.f32 	%f1014, %f1013, %f974, %p415;
	selp.b32 	%r531, %r517, %r514, %p415;
	add.f32 	%f1015, %f982, %f985;
	setp.gt.f32 	%p416, %f1015, %f976;
	selp.f32 	%f1016, %f1015, %f976, %p416;
	selp.b32 	%r532, %r517, %r515, %p416;
	add.f32 	%f1017, %f982, %f986;
	setp.gt.f32 	%p417, %f1017, %f978;
	selp.f32 	%f1018, %f1017, %f978, %p417;
	selp.b32 	%r533, %r517, %r516, %p417;
	add.s32 	%r534, %r708, 23;
	ld.shared.f32 	%f1019, [%r24+5888];
	ld.shared.f32 	%f1020, [%r24+5892];
	ld.shared.f32 	%f1021, [%r24+5896];
	ld.shared.f32 	%f1022, [%r24+5900];
	ld.shared.f32 	%f1023, [%r25+92];
	ld.shared.f32 	%f1024, [%r25+220];
	ld.shared.f32 	%f1025, [%r25+348];
	ld.shared.f32 	%f1026, [%r25+476];
	add.f32 	%f1027, %f1019, %f1023;
	setp.gt.f32 	%p418, %f1027, %f988;
	selp.f32 	%f1028, %f1027, %f988, %p418;
	selp.b32 	%r535, %r534, %r518, %p418;
	add.f32 	%f1029, %f1019, %f1024;
	setp.gt.f32 	%p419, %f1029, %f990;
	selp.f32 	%f1030, %f1029, %f990, %p419;
	selp.b32 	%r536, %r534, %r519, %p419;
	add.f32 	%f1031, %f1019, %f1025;
	setp.gt.f32 	%p420, %f1031, %f992;
	selp.f32 	%f1032, %f1031, %f992, %p420;
	selp.b32 	%r537, %r534, %r520, %p420;
	add.f32 	%f1033, %f1019, %f1026;
	setp.gt.f32 	%p421, %f1033, %f994;
	selp.f32 	%f1034, %f1033, %f994, %p421;
	selp.b32 	%r538, %r534, %r521, %p421;
	add.f32 	%f1035, %f1020, %f1023;
	setp.gt.f32 	%p422, %f1035, %f996;
	selp.f32 	%f1036, %f1035, %f996, %p422;
	selp.b32 	%r539, %r534, %r522, %p422;
	add.f32 	%f1037, %f1020, %f1024;
	setp.gt.f32 	%p423, %f1037, %f998;
	selp.f32 	%f1038, %f1037, %f998, %p423;
	selp.b32 	%r540, %r534, %r523, %p423;
	add.f32 	%f1039, %f1020, %f1025;
	setp.gt.f32 	%p424, %f1039, %f1000;
	selp.f32 	%f1040, %f1039, %f1000, %p424;
	selp.b32 	%r541, %r534, %r524, %p424;
	add.f32 	%f1041, %f1020, %f1026;
	setp.gt.f32 	%p425, %f1041, %f1002;
	selp.f32 	%f1042, %f1041, %f1002, %p425;
	selp.b32 	%r542, %r534, %r525, %p425;
	add.f32 	%f1043, %f1021, %f1023;
	setp.gt.f32 	%p426, %f1043, %f1004;
	selp.f32 	%f1044, %f1043, %f1004, %p426;
	selp.b32 	%r543, %r534, %r526, %p426;
	add.f32 	%f1045, %f1021, %f1024;
	setp.gt.f32 	%p427, %f1045, %f1006;
	selp.f32 	%f1046, %f1045, %f1006, %p427;
	selp.b32 	%r544, %r534, %r527, %p427;
	add.f32 	%f1047, %f1021, %f1025;
	setp.gt.f32 	%p428, %f1047, %f1008;
	selp.f32 	%f1048, %f1047, %f1008, %p428;
	selp.b32 	%r545, %r534, %r528, %p428;
	add.f32 	%f1049, %f1021, %f1026;
	setp.gt.f32 	%p429, %f1049, %f1010;
	selp.f32 	%f1050, %f1049, %f1010, %p429;
	selp.b32 	%r546, %r534, %r529, %p429;
	add.f32 	%f1051, %f1022, %f1023;
	setp.gt.f32 	%p430, %f1051, %f1012;
	selp.f32 	%f1052, %f1051, %f1012, %p430;
	selp.b32 	%r547, %r534, %r530, %p430;
	add.f32 	%f1053, %f1022, %f1024;
	setp.gt.f32 	%p431, %f1053, %f1014;
	selp.f32 	%f1054, %f1053, %f1014, %p431;
	selp.b32 	%r548, %r534, %r531, %p431;
	add.f32 	%f1055, %f1022, %f1025;
	setp.gt.f32 	%p432, %f1055, %f1016;
	selp.f32 	%f1056, %f1055, %f1016, %p432;
	selp.b32 	%r549, %r534, %r532, %p432;
	add.f32 	%f1057, %f1022, %f1026;
	setp.gt.f32 	%p433, %f1057, %f1018;
	selp.f32 	%f1058, %f1057, %f1018, %p433;
	selp.b32 	%r550, %r534, %r533, %p433;
	add.s32 	%r551, %r708, 24;
	ld.shared.f32 	%f1059, [%r24+6144];
	ld.shared.f32 	%f1060, [%r24+6148];
	ld.shared.f32 	%f1061, [%r24+6152];
	ld.shared.f32 	%f1062, [%r24+6156];
	ld.shared.f32 	%f1063, [%r25+96];
	ld.shared.f32 	%f1064, [%r25+224];
	ld.shared.f32 	%f1065, [%r25+352];
	ld.shared.f32 	%f1066, [%r25+480];
	add.f32 	%f1067, %f1059, %f1063;
	setp.gt.f32 	%p434, %f1067, %f1028;
	selp.f32 	%f1068, %f1067, %f1028, %p434;
	selp.b32 	%r552, %r551, %r535, %p434;
	add.f32 	%f1069, %f1059, %f1064;
	setp.gt.f32 	%p435, %f1069, %f1030;
	selp.f32 	%f1070, %f1069, %f1030, %p435;
	selp.b32 	%r553, %r551, %r536, %p435;
	add.f32 	%f1071, %f1059, %f1065;
	setp.gt.f32 	%p436, %f1071, %f1032;
	selp.f32 	%f1072, %f1071, %f1032, %p436;
	selp.b32 	%r554, %r551, %r537, %p436;
	add.f32 	%f1073, %f1059, %f1066;
	setp.gt.f32 	%p437, %f1073, %f1034;
	selp.f32 	%f1074, %f1073, %f1034, %p437;
	selp.b32 	%r555, %r551, %r538, %p437;
	add.f32 	%f1075, %f1060, %f1063;
	setp.gt.f32 	%p438, %f1075, %f1036;
	selp.f32 	%f1076, %f1075, %f1036, %p438;
	selp.b32 	%r556, %r551, %r539, %p438;
	add.f32 	%f1077, %f1060, %f1064;
	setp.gt.f32 	%p439, %f1077, %f1038;
	selp.f32 	%f1078, %f1077, %f1038, %p439;
	selp.b32 	%r557, %r551, %r540, %p439;
	add.f32 	%f1079, %f1060, %f1065;
	setp.gt.f32 	%p440, %f1079, %f1040;
	selp.f32 	%f1080, %f1079, %f1040, %p440;
	selp.b32 	%r558, %r551, %r541, %p440;
	add.f32 	%f1081, %f1060, %f1066;
	setp.gt.f32 	%p441, %f1081, %f1042;
	selp.f32 	%f1082, %f1081, %f1042, %p441;
	selp.b32 	%r559, %r551, %r542, %p441;
	add.f32 	%f1083, %f1061, %f1063;
	setp.gt.f32 	%p442, %f1083, %f1044;
	selp.f32 	%f1084, %f1083, %f1044, %p442;
	selp.b32 	%r560, %r551, %r543, %p442;
	add.f32 	%f1085, %f1061, %f1064;
	setp.gt.f32 	%p443, %f1085, %f1046;
	selp.f32 	%f1086, %f1085, %f1046, %p443;
	selp.b32 	%r561, %r551, %r544, %p443;
	add.f32 	%f1087, %f1061, %f1065;
	setp.gt.f32 	%p444, %f1087, %f1048;
	selp.f32 	%f1088, %f1087, %f1048, %p444;
	selp.b32 	%r562, %r551, %r545, %p444;
	add.f32 	%f1089, %f1061, %f1066;
	setp.gt.f32 	%p445, %f1089, %f1050;
	selp.f32 	%f1090, %f1089, %f1050, %p445;
	selp.b32 	%r563, %r551, %r546, %p445;
	add.f32 	%f1091, %f1062, %f1063;
	setp.gt.f32 	%p446, %f1091, %f1052;
	selp.f32 	%f1092, %f1091, %f1052, %p446;
	selp.b32 	%r564, %r551, %r547, %p446;
	add.f32 	%f1093, %f1062, %f1064;
	setp.gt.f32 	%p447, %f1093, %f1054;
	selp.f32 	%f1094, %f1093, %f1054, %p447;
	selp.b32 	%r565, %r551, %r548, %p447;
	add.f32 	%f1095, %f1062, %f1065;
	setp.gt.f32 	%p448, %f1095, %f1056;
	selp.f32 	%f1096, %f1095, %f1056, %p448;
	selp.b32 	%r566, %r551, %r549, %p448;
	add.f32 	%f1097, %f1062, %f1066;
	setp.gt.f32 	%p449, %f1097, %f1058;
	selp.f32 	%f1098, %f1097, %f1058, %p449;
	selp.b32 	%r567, %r551, %r550, %p449;
	add.s32 	%r568, %r708, 25;
	ld.shared.f32 	%f1099, [%r24+6400];
	ld.shared.f32 	%f1100, [%r24+6404];
	ld.shared.f32 	%f1101, [%r24+6408];
	ld.shared.f32 	%f1102, [%r24+6412];
	ld.shared.f32 	%f1103, [%r25+100];
	ld.shared.f32 	%f1104, [%r25+228];
	ld.shared.f32 	%f1105, [%r25+356];
	ld.shared.f32 	%f1106, [%r25+484];
	add.f32 	%f1107, %f1099, %f1103;
	setp.gt.f32 	%p450, %f1107, %f1068;
	selp.f32 	%f1108, %f1107, %f1068, %p450;
	selp.b32 	%r569, %r568, %r552, %p450;
	add.f32 	%f1109, %f1099, %f1104;
	setp.gt.f32 	%p451, %f1109, %f1070;
	selp.f32 	%f1110, %f1109, %f1070, %p451;
	selp.b32 	%r570, %r568, %r553, %p451;
	add.f32 	%f1111, %f1099, %f1105;
	setp.gt.f32 	%p452, %f1111, %f1072;
	selp.f32 	%f1112, %f1111, %f1072, %p452;
	selp.b32 	%r571, %r568, %r554, %p452;
	add.f32 	%f1113, %f1099, %f1106;
	setp.gt.f32 	%p453, %f1113, %f1074;
	selp.f32 	%f1114, %f1113, %f1074, %p453;
	selp.b32 	%r572, %r568, %r555, %p453;
	add.f32 	%f1115, %f1100, %f1103;
	setp.gt.f32 	%p454, %f1115, %f1076;
	selp.f32 	%f1116, %f1115, %f1076, %p454;
	selp.b32 	%r573, %r568, %r556, %p454;
	add.f32 	%f1117, %f1100, %f1104;
	setp.gt.f32 	%p455, %f1117, %f1078;
	selp.f32 	%f1118, %f1117, %f1078, %p455;
	selp.b32 	%r574, %r568, %r557, %p455;
	add.f32 	%f1119, %f1100, %f1105;
	setp.gt.f32 	%p456, %f1119, %f1080;
	selp.f32 	%f1120, %f1119, %f1080, %p456;
	selp.b32 	%r575, %r568, %r558, %p456;
	add.f32 	%f1121, %f1100, %f1106;
	setp.gt.f32 	%p457, %f1121, %f1082;
	selp.f32 	%f1122, %f1121, %f1082, %p457;
	selp.b32 	%r576, %r568, %r559, %p457;
	add.f32 	%f1123, %f1101, %f1103;
	setp.gt.f32 	%p458, %f1123, %f1084;
	selp.f32 	%f1124, %f1123, %f1084, %p458;
	selp.b32 	%r577, %r568, %r560, %p458;
	add.f32 	%f1125, %f1101, %f1104;
	setp.gt.f32 	%p459, %f1125, %f1086;
	selp.f32 	%f1126, %f1125, %f1086, %p459;
	selp.b32 	%r578, %r568, %r561, %p459;
	add.f32 	%f1127, %f1101, %f1105;
	setp.gt.f32 	%p460, %f1127, %f1088;
	selp.f32 	%f1128, %f1127, %f1088, %p460;
	selp.b32 	%r579, %r568, %r562, %p460;
	add.f32 	%f1129, %f1101, %f1106;
	setp.gt.f32 	%p461, %f1129, %f1090;
	selp.f32 	%f1130, %f1129, %f1090, %p461;
	selp.b32 	%r580, %r568, %r563, %p461;
	add.f32 	%f1131, %f1102, %f1103;
	setp.gt.f32 	%p462, %f1131, %f1092;
	selp.f32 	%f1132, %f1131, %f1092, %p462;
	selp.b32 	%r581, %r568, %r564, %p462;
	add.f32 	%f1133, %f1102, %f1104;
	setp.gt.f32 	%p463, %f1133, %f1094;
	selp.f32 	%f1134, %f1133, %f1094, %p463;
	selp.b32 	%r582, %r568, %r565, %p463;
	add.f32 	%f1135, %f1102, %f1105;
	setp.gt.f32 	%p464, %f1135, %f1096;
	selp.f32 	%f1136, %f1135, %f1096, %p464;
	selp.b32 	%r583, %r568, %r566, %p464;
	add.f32 	%f1137, %f1102, %f1106;
	setp.gt.f32 	%p465, %f1137, %f1098;
	selp.f32 	%f1138, %f1137, %f1098, %p465;
	selp.b32 	%r584, %r568, %r567, %p465;
	add.s32 	%r585, %r708, 26;
	ld.shared.f32 	%f1139, [%r24+6656];
	ld.shared.f32 	%f1140, [%r24+6660];
	ld.shared.f32 	%f1141, [%r24+6664];
	ld.shared.f32 	%f1142, [%r24+6668];
	ld.shared.f32 	%f1143, [%r25+104];
	ld.shared.f32 	%f1144, [%r25+232];
	ld.shared.f32 	%f1145, [%r25+360];
	ld.shared.f32 	%f1146, [%r25+488];
	add.f32 	%f1147, %f1139, %f1143;
	setp.gt.f32 	%p466, %f1147, %f1108;
	selp.f32 	%f1148, %f1147, %f1108, %p466;
	selp.b32 	%r586, %r585, %r569, %p466;
	add.f32 	%f1149, %f1139, %f1144;
	setp.gt.f32 	%p467, %f1149, %f1110;
	selp.f32 	%f1150, %f1149, %f1110, %p467;
	selp.b32 	%r587, %r585, %r570, %p467;
	add.f32 	%f1151, %f1139, %f1145;
	setp.gt.f32 	%p468, %f1151, %f1112;
	selp.f32 	%f1152, %f1151, %f1112, %p468;
	selp.b32 	%r588, %r585, %r571, %p468;
	add.f32 	%f1153, %f1139, %f1146;
	setp.gt.f32 	%p469, %f1153, %f1114;
	selp.f32 	%f1154, %f1153, %f1114, %p469;
	selp.b32 	%r589, %r585, %r572, %p469;
	add.f32 	%f1155, %f1140, %f1143;
	setp.gt.f32 	%p470, %f1155, %f1116;
	selp.f32 	%f1156, %f1155, %f1116, %p470;
	selp.b32 	%r590, %r585, %r573, %p470;
	add.f32 	%f1157, %f1140, %f1144;
	setp.gt.f32 	%p471, %f1157, %f1118;
	selp.f32 	%f1158, %f1157, %f1118, %p471;
	selp.b32 	%r591, %r585, %r574, %p471;
	add.f32 	%f1159, %f1140, %f1145;
	setp.gt.f32 	%p472, %f1159, %f1120;
	selp.f32 	%f1160, %f1159, %f1120, %p472;
	selp.b32 	%r592, %r585, %r575, %p472;
	add.f32 	%f1161, %f1140, %f1146;
	setp.gt.f32 	%p473, %f1161, %f1122;
	selp.f32 	%f1162, %f1161, %f1122, %p473;
	selp.b32 	%r593, %r585, %r576, %p473;
	add.f32 	%f1163, %f1141, %f1143;
	setp.gt.f32 	%p474, %f1163, %f1124;
	selp.f32 	%f1164, %f1163, %f1124, %p474;
	selp.b32 	%r594, %r585, %r577, %p474;
	add.f32 	%f1165, %f1141, %f1144;
	setp.gt.f32 	%p475, %f1165, %f1126;
	selp.f32 	%f1166, %f1165, %f1126, %p475;
	selp.b32 	%r595, %r585, %r578, %p475;
	add.f32 	%f1167, %f1141, %f1145;
	setp.gt.f32 	%p476, %f1167, %f1128;
	selp.f32 	%f1168, %f1167, %f1128, %p476;
	selp.b32 	%r596, %r585, %r579, %p476;
	add.f32 	%f1169, %f1141, %f1146;
	setp.gt.f32 	%p477, %f1169, %f1130;
	selp.f32 	%f1170, %f1169, %f1130, %p477;
	selp.b32 	%r597, %r585, %r580, %p477;
	add.f32 	%f1171, %f1142, %f1143;
	setp.gt.f32 	%p478, %f1171, %f1132;
	selp.f32 	%f1172, %f1171, %f1132, %p478;
	selp.b32 	%r598, %r585, %r581, %p478;
	add.f32 	%f1173, %f1142, %f1144;
	setp.gt.f32 	%p479, %f1173, %f1134;
	selp.f32 	%f1174, %f1173, %f1134, %p479;
	selp.b32 	%r599, %r585, %r582, %p479;
	add.f32 	%f1175, %f1142, %f1145;
	setp.gt.f32 	%p480, %f1175, %f1136;
	selp.f32 	%f1176, %f1175, %f1136, %p480;
	selp.b32 	%r600, %r585, %r583, %p480;
	add.f32 	%f1177, %f1142, %f1146;
	setp.gt.f32 	%p481, %f1177, %f1138;
	selp.f32 	%f1178, %f1177, %f1138, %p481;
	selp.b32 	%r601, %r585, %r584, %p481;
	add.s32 	%r602, %r708, 27;
	ld.shared.f32 	%f1179, [%r24+6912];
	ld.shared.f32 	%f1180, [%r24+6916];
	ld.shared.f32 	%f1181, [%r24+6920];
	ld.shared.f32 	%f1182, [%r24+6924];
	ld.shared.f32 	%f1183, [%r25+108];
	ld.shared.f32 	%f1184, [%r25+236];
	ld.shared.f32 	%f1185, [%r25+364];
	ld.shared.f32 	%f1186, [%r25+492];
	add.f32 	%f1187, %f1179, %f1183;
	setp.gt.f32 	%p482, %f1187, %f1148;
	selp.f32 	%f1188, %f1187, %f1148, %p482;
	selp.b32 	%r603, %r602, %r586, %p482;
	add.f32 	%f1189, %f1179, %f1184;
	setp.gt.f32 	%p483, %f1189, %f1150;
	selp.f32 	%f1190, %f1189, %f1150, %p483;
	selp.b32 	%r604, %r602, %r587, %p483;
	add.f32 	%f1191, %f1179, %f1185;
	setp.gt.f32 	%p484, %f1191, %f1152;
	selp.f32 	%f1192, %f1191, %f1152, %p484;
	selp.b32 	%r605, %r602, %r588, %p484;
	add.f32 	%f1193, %f1179, %f1186;
	setp.gt.f32 	%p485, %f1193, %f1154;
	selp.f32 	%f1194, %f1193, %f1154, %p485;
	selp.b32 	%r606, %r602, %r589, %p485;
	add.f32 	%f1195, %f1180, %f1183;
	setp.gt.f32 	%p486, %f1195, %f1156;
	selp.f32 	%f1196, %f1195, %f1156, %p486;
	selp.b32 	%r607, %r602, %r590, %p486;
	add.f32 	%f1197, %f1180, %f1184;
	setp.gt.f32 	%p487, %f1197, %f1158;
	selp.f32 	%f1198, %f1197, %f1158, %p487;
	selp.b32 	%r608, %r602, %r591, %p487;
	add.f32 	%f1199, %f1180, %f1185;
	setp.gt.f32 	%p488, %f1199, %f1160;
	selp.f32 	%f1200, %f1199, %f1160, %p488;
	selp.b32 	%r609, %r602, %r592, %p488;
	add.f32 	%f1201, %f1180, %f1186;
	setp.gt.f32 	%p489, %f1201, %f1162;
	selp.f32 	%f1202, %f1201, %f1162, %p489;
	selp.b32 	%r610, %r602, %r593, %p489;
	add.f32 	%f1203, %f1181, %f1183;
	setp.gt.f32 	%p490, %f1203, %f1164;
	selp.f32 	%f1204, %f1203, %f1164, %p490;
	selp.b32 	%r611, %r602, %r594, %p490;
	add.f32 	%f1205, %f1181, %f1184;
	setp.gt.f32 	%p491, %f1205, %f1166;
	selp.f32 	%f1206, %f1205, %f1166, %p491;
	selp.b32 	%r612, %r602, %r595, %p491;
	add.f32 	%f1207, %f1181, %f1185;
	setp.gt.f32 	%p492, %f1207, %f1168;
	selp.f32 	%f1208, %f1207, %f1168, %p492;
	selp.b32 	%r613, %r602, %r596, %p492;
	add.f32 	%f1209, %f1181, %f1186;
	setp.gt.f32 	%p493, %f1209, %f1170;
	selp.f32 	%f1210, %f1209, %f1170, %p493;
	selp.b32 	%r614, %r602, %r597, %p493;
	add.f32 	%f1211, %f1182, %f1183;
	setp.gt.f32 	%p494, %f1211, %f1172;
	selp.f32 	%f1212, %f1211, %f1172, %p494;
	selp.b32 	%r615, %r602, %r598, %p494;
	add.f32 	%f1213, %f1182, %f1184;
	setp.gt.f32 	%p495, %f1213, %f1174;
	selp.f32 	%f1214, %f1213, %f1174, %p495;
	selp.b32 	%r616, %r602, %r599, %p495;
	add.f32 	%f1215, %f1182, %f1185;
	setp.gt.f32 	%p496, %f1215, %f1176;
	selp.f32 	%f1216, %f1215, %f1176, %p496;
	selp.b32 	%r617, %r602, %r600, %p496;
	add.f32 	%f1217, %f1182, %f1186;
	setp.gt.f32 	%p497, %f1217, %f1178;
	selp.f32 	%f1218, %f1217, %f1178, %p497;
	selp.b32 	%r618, %r602, %r601, %p497;
	add.s32 	%r619, %r708, 28;
	ld.shared.f32 	%f1219, [%r24+7168];
	ld.shared.f32 	%f1220, [%r24+7172];
	ld.shared.f32 	%f1221, [%r24+7176];
	ld.shared.f32 	%f1222, [%r24+7180];
	ld.shared.f32 	%f1223, [%r25+112];
	ld.shared.f32 	%f1224, [%r25+240];
	ld.shared.f32 	%f1225, [%r25+368];
	ld.shared.f32 	%f1226, [%r25+496];
	add.f32 	%f1227, %f1219, %f1223;
	setp.gt.f32 	%p498, %f1227, %f1188;
	selp.f32 	%f1228, %f1227, %f1188, %p498;
	selp.b32 	%r620, %r619, %r603, %p498;
	add.f32 	%f1229, %f1219, %f1224;
	setp.gt.f32 	%p499, %f1229, %f1190;
	selp.f32 	%f1230, %f1229, %f1190, %p499;
	selp.b32 	%r621, %r619, %r604, %p499;
	add.f32 	%f1231, %f1219, %f1225;
	setp.gt.f32 	%p500, %f1231, %f1192;
	selp.f32 	%f1232, %f1231, %f1192, %p500;
	selp.b32 	%r622, %r619, %r605, %p500;
	add.f32 	%f1233, %f1219, %f1226;
	setp.gt.f32 	%p501, %f1233, %f1194;
	selp.f32 	%f1234, %f1233, %f1194, %p501;
	selp.b32 	%r623, %r619, %r606, %p501;
	add.f32 	%f1235, %f1220, %f1223;
	setp.gt.f32 	%p502, %f1235, %f1196;
	selp.f32 	%f1236, %f1235, %f1196, %p502;
	selp.b32 	%r624, %r619, %r607, %p502;
	add.f32 	%f1237, %f1220, %f1224;
	setp.gt.f32 	%p503, %f1237, %f1198;
	selp.f32 	%f1238, %f1237, %f1198, %p503;
	selp.b32 	%r625, %r619, %r608, %p503;
	add.f32 	%f1239, %f1220, %f1225;
	setp.gt.f32 	%p504, %f1239, %f1200;
	selp.f32 	%f1240, %f1239, %f1200, %p504;
	selp.b32 	%r626, %r619, %r609, %p504;
	add.f32 	%f1241, %f1220, %f1226;
	setp.gt.f32 	%p505, %f1241, %f1202;
	selp.f32 	%f1242, %f1241, %f1202, %p505;
	selp.b32 	%r627, %r619, %r610, %p505;
	add.f32 	%f1243, %f1221, %f1223;
	setp.gt.f32 	%p506, %f1243, %f1204;
	selp.f32 	%f1244, %f1243, %f1204, %p506;
	selp.b32 	%r628, %r619, %r611, %p506;
	add.f32 	%f1245, %f1221, %f1224;
	setp.gt.f32 	%p507, %f1245, %f1206;
	selp.f32 	%f1246, %f1245, %f1206, %p507;
	selp.b32 	%r629, %r619, %r612, %p507;
	add.f32 	%f1247, %f1221, %f1225;
	setp.gt.f32 	%p508, %f1247, %f1208;
	selp.f32 	%f1248, %f1247, %f1208, %p508;
	selp.b32 	%r630, %r619, %r613, %p508;
	add.f32 	%f1249, %f1221, %f1226;
	setp.gt.f32 	%p509, %f1249, %f1210;
	selp.f32 	%f1250, %f1249, %f1210, %p509;
	selp.b32 	%r631, %r619, %r614, %p509;
	add.f32 	%f1251, %f1222, %f1223;
	setp.gt.f32 	%p510, %f1251, %f1212;
	selp.f32 	%f1252, %f1251, %f1212, %p510;
	selp.b32 	%r632, %r619, %r615, %p510;
	add.f32 	%f1253, %f1222, %f1224;
	setp.gt.f32 	%p511, %f1253, %f1214;
	selp.f32 	%f1254, %f1253, %f1214, %p511;
	selp.b32 	%r633, %r619, %r616, %p511;
	add.f32 	%f1255, %f1222, %f1225;
	setp.gt.f32 	%p512, %f1255, %f1216;
	selp.f32 	%f1256, %f1255, %f1216, %p512;
	selp.b32 	%r634, %r619, %r617, %p512;
	add.f32 	%f1257, %f1222, %f1226;
	setp.gt.f32 	%p513, %f1257, %f1218;
	selp.f32 	%f1258, %f1257, %f1218, %p513;
	selp.b32 	%r635, %r619, %r618, %p513;
	add.s32 	%r636, %r708, 29;
	ld.shared.f32 	%f1259, [%r24+7424];
	ld.shared.f32 	%f1260, [%r24+7428];
	ld.shared.f32 	%f1261, [%r24+7432];
	ld.shared.f32 	%f1262, [%r24+7436];
	ld.shared.f32 	%f1263, [%r25+116];
	ld.shared.f32 	%f1264, [%r25+244];
	ld.shared.f32 	%f1265, [%r25+372];
	ld.shared.f32 	%f1266, [%r25+500];
	add.f32 	%f1267, %f1259, %f1263;
	setp.gt.f32 	%p514, %f1267, %f1228;
	selp.f32 	%f1268, %f1267, %f1228, %p514;
	selp.b32 	%r637, %r636, %r620, %p514;
	add.f32 	%f1269, %f1259, %f1264;
	setp.gt.f32 	%p515, %f1269, %f1230;
	selp.f32 	%f1270, %f1269, %f1230, %p515;
	selp.b32 	%r638, %r636, %r621, %p515;
	add.f32 	%f1271, %f1259, %f1265;
	setp.gt.f32 	%p516, %f1271, %f1232;
	selp.f32 	%f1272, %f1271, %f1232, %p516;
	selp.b32 	%r639, %r636, %r622, %p516;
	add.f32 	%f1273, %f1259, %f1266;
	setp.gt.f32 	%p517, %f1273, %f1234;
	selp.f32 	%f1274, %f1273, %f1234, %p517;
	selp.b32 	%r640, %r636, %r623, %p517;
	add.f32 	%f1275, %f1260, %f1263;
	setp.gt.f32 	%p518, %f1275, %f1236;
	selp.f32 	%f1276, %f1275, %f1236, %p518;
	selp.b32 	%r641, %r636, %r624, %p518;
	add.f32 	%f1277, %f1260, %f1264;
	setp.gt.f32 	%p519, %f1277, %f1238;
	selp.f32 	%f1278, %f1277, %f1238, %p519;
	selp.b32 	%r642, %r636, %r625, %p519;
	add.f32 	%f1279, %f1260, %f1265;
	setp.gt.f32 	%p520, %f1279, %f1240;
	selp.f32 	%f1280, %f1279, %f1240, %p520;
	selp.b32 	%r643, %r636, %r626, %p520;
	add.f32 	%f1281, %f1260, %f1266;
	setp.gt.f32 	%p521, %f1281, %f1242;
	selp.f32 	%f1282, %f1281, %f1242, %p521;
	selp.b32 	%r644, %r636, %r627, %p521;
	add.f32 	%f1283, %f1261, %f1263;
	setp.gt.f32 	%p522, %f1283, %f1244;
	selp.f32 	%f1284, %f1283, %f1244, %p522;
	selp.b32 	%r645, %r636, %r628, %p522;
	add.f32 	%f1285, %f1261, %f1264;
	setp.gt.f32 	%p523, %f1285, %f1246;
	selp.f32 	%f1286, %f1285, %f1246, %p523;
	selp.b32 	%r646, %r636, %r629, %p523;
	add.f32 	%f1287, %f1261, %f1265;
	setp.gt.f32 	%p524, %f1287, %f1248;
	selp.f32 	%f1288, %f1287, %f1248, %p524;
	selp.b32 	%r647, %r636, %r630, %p524;
	add.f32 	%f1289, %f1261, %f1266;
	setp.gt.f32 	%p525, %f1289, %f1250;
	selp.f32 	%f1290, %f1289, %f1250, %p525;
	selp.b32 	%r648, %r636, %r631, %p525;
	add.f32 	%f1291, %f1262, %f1263;
	setp.gt.f32 	%p526, %f1291, %f1252;
	selp.f32 	%f1292, %f1291, %f1252, %p526;
	selp.b32 	%r649, %r636, %r632, %p526;
	add.f32 	%f1293, %f1262, %f1264;
	setp.gt.f32 	%p527, %f1293, %f1254;
	selp.f32 	%f1294, %f1293, %f1254, %p527;
	selp.b32 	%r650, %r636, %r633, %p527;
	add.f32 	%f1295, %f1262, %f1265;
	setp.gt.f32 	%p528, %f1295, %f1256;
	selp.f32 	%f1296, %f1295, %f1256, %p528;
	selp.b32 	%r651, %r636, %r634, %p528;
	add.f32 	%f1297, %f1262, %f1266;
	setp.gt.f32 	%p529, %f1297, %f1258;
	selp.f32 	%f1298, %f1297, %f1258, %p529;
	selp.b32 	%r652, %r636, %r635, %p529;
	add.s32 	%r653, %r708, 30;
	ld.shared.f32 	%f1299, [%r24+7680];
	ld.shared.f32 	%f1300, [%r24+7684];
	ld.shared.f32 	%f1301, [%r24+7688];
	ld.shared.f32 	%f1302, [%r24+7692];
	ld.shared.f32 	%f1303, [%r25+120];
	ld.shared.f32 	%f1304, [%r25+248];
	ld.shared.f32 	%f1305, [%r25+376];
	ld.shared.f32 	%f1306, [%r25+504];
	add.f32 	%f1307, %f1299, %f1303;
	setp.gt.f32 	%p530, %f1307, %f1268;
	selp.f32 	%f1308, %f1307, %f1268, %p530;
	selp.b32 	%r654, %r653, %r637, %p530;
	add.f32 	%f1309, %f1299, %f1304;
	setp.gt.f32 	%p531, %f1309, %f1270;
	selp.f32 	%f1310, %f1309, %f1270, %p531;
	selp.b32 	%r655, %r653, %r638, %p531;
	add.f32 	%f1311, %f1299, %f1305;
	setp.gt.f32 	%p532, %f1311, %f1272;
	selp.f32 	%f1312, %f1311, %f1272, %p532;
	selp.b32 	%r656, %r653, %r639, %p532;
	add.f32 	%f1313, %f1299, %f1306;
	setp.gt.f32 	%p533, %f1313, %f1274;
	selp.f32 	%f1314, %f1313, %f1274, %p533;
	selp.b32 	%r657, %r653, %r640, %p533;
	add.f32 	%f1315, %f1300, %f1303;
	setp.gt.f32 	%p534, %f1315, %f1276;
	selp.f32 	%f1316, %f1315, %f1276, %p534;
	selp.b32 	%r658, %r653, %r641, %p534;
	add.f32 	%f1317, %f1300, %f1304;
	setp.gt.f32 	%p535, %f1317, %f1278;
	selp.f32 	%f1318, %f1317, %f1278, %p535;
	selp.b32 	%r659, %r653, %r642, %p535;
	add.f32 	%f1319, %f1300, %f1305;
	setp.gt.f32 	%p536, %f1319, %f1280;
	selp.f32 	%f1320, %f1319, %f1280, %p536;
	selp.b32 	%r660, %r653, %r643, %p536;
	add.f32 	%f1321, %f1300, %f1306;
	setp.gt.f32 	%p537, %f1321, %f1282;
	selp.f32 	%f1322, %f1321, %f1282, %p537;
	selp.b32 	%r661, %r653, %r644, %p537;
	add.f32 	%f1323, %f1301, %f1303;
	setp.gt.f32 	%p538, %f1323, %f1284;
	selp.f32 	%f1324, %f1323, %f1284, %p538;
	selp.b32 	%r662, %r653, %r645, %p538;
	add.f32 	%f1325, %f1301, %f1304;
	setp.gt.f32 	%p539, %f1325, %f1286;
	selp.f32 	%f1326, %f1325, %f1286, %p539;
	selp.b32 	%r663, %r653, %r646, %p539;
	add.f32 	%f1327, %f1301, %f1305;
	setp.gt.f32 	%p540, %f1327, %f1288;
	selp.f32 	%f1328, %f1327, %f1288, %p540;
	selp.b32 	%r664, %r653, %r647, %p540;
	add.f32 	%f1329, %f1301, %f1306;
	setp.gt.f32 	%p541, %f1329, %f1290;
	selp.f32 	%f1330, %f1329, %f1290, %p541;
	selp.b32 	%r665, %r653, %r648, %p541;
	add.f32 	%f1331, %f1302, %f1303;
	setp.gt.f32 	%p542, %f1331, %f1292;
	selp.f32 	%f1332, %f1331, %f1292, %p542;
	selp.b32 	%r666, %r653, %r649, %p542;
	add.f32 	%f1333, %f1302, %f1304;
	setp.gt.f32 	%p543, %f1333, %f1294;
	selp.f32 	%f1334, %f1333, %f1294, %p543;
	selp.b32 	%r667, %r653, %r650, %p543;
	add.f32 	%f1335, %f1302, %f1305;
	setp.gt.f32 	%p544, %f1335, %f1296;
	selp.f32 	%f1336, %f1335, %f1296, %p544;
	selp.b32 	%r668, %r653, %r651, %p544;
	add.f32 	%f1337, %f1302, %f1306;
	setp.gt.f32 	%p545, %f1337, %f1298;
	selp.f32 	%f1338, %f1337, %f1298, %p545;
	selp.b32 	%r669, %r653, %r652, %p545;
	add.s32 	%r670, %r708, 31;
	ld.shared.f32 	%f1339, [%r24+7936];
	ld.shared.f32 	%f1340, [%r24+7940];
	ld.shared.f32 	%f1341, [%r24+7944];
	ld.shared.f32 	%f1342, [%r24+7948];
	ld.shared.f32 	%f1343, [%r25+124];
	ld.shared.f32 	%f1344, [%r25+252];
	ld.shared.f32 	%f1345, [%r25+380];
	ld.shared.f32 	%f1346, [%r25+508];
	add.f32 	%f1347, %f1339, %f1343;
	setp.gt.f32 	%p546, %f1347, %f1308;
	selp.f32 	%f1378, %f1347, %f1308, %p546;
	selp.b32 	%r707, %r670, %r654, %p546;
	add.f32 	%f1348, %f1339, %f1344;
	setp.gt.f32 	%p547, %f1348, %f1310;
	selp.f32 	%f1374, %f1348, %f1310, %p547;
	selp.b32 	%r703, %r670, %r655, %p547;
	add.f32 	%f1349, %f1339, %f1345;
	setp.gt.f32 	%p548, %f1349, %f1312;
	selp.f32 	%f1370, %f1349, %f1312, %p548;
	selp.b32 	%r699, %r670, %r656, %p548;
	add.f32 	%f1350, %f1339, %f1346;
	setp.gt.f32 	%p549, %f1350, %f1314;
	selp.f32 	%f1366, %f1350, %f1314, %p549;
	selp.b32 	%r695, %r670, %r657, %p549;
	add.f32 	%f1351, %f1340, %f1343;
	setp.gt.f32 	%p550, %f1351, %f1316;
	selp.f32 	%f1377, %f1351, %f1316, %p550;
	selp.b32 	%r706, %r670, %r658, %p550;
	add.f32 	%f1352, %f1340, %f1344;
	setp.gt.f32 	%p551, %f1352, %f1318;
	selp.f32 	%f1373, %f1352, %f1318, %p551;
	selp.b32 	%r702, %r670, %r659, %p551;
	add.f32 	%f1353, %f1340, %f1345;
	setp.gt.f32 	%p552, %f1353, %f1320;
	selp.f32 	%f1369, %f1353, %f1320, %p552;
	selp.b32 	%r698, %r670, %r660, %p552;
	add.f32 	%f1354, %f1340, %f1346;
	setp.gt.f32 	%p553, %f1354, %f1322;
	selp.f32 	%f1365, %f1354, %f1322, %p553;
	selp.b32 	%r694, %r670, %r661, %p553;
	add.f32 	%f1355, %f1341, %f1343;
	setp.gt.f32 	%p554, %f1355, %f1324;
	selp.f32 	%f1376, %f1355, %f1324, %p554;
	selp.b32 	%r705, %r670, %r662, %p554;
	add.f32 	%f1356, %f1341, %f1344;
	setp.gt.f32 	%p555, %f1356, %f1326;
	selp.f32 	%f1372, %f1356, %f1326, %p555;
	selp.b32 	%r701, %r670, %r663, %p555;
	add.f32 	%f1357, %f1341, %f1345;
	setp.gt.f32 	%p556, %f1357, %f1328;
	selp.f32 	%f1368, %f1357, %f1328, %p556;
	selp.b32 	%r697, %r670, %r664, %p556;
	add.f32 	%f1358, %f1341, %f1346;
	setp.gt.f32 	%p557, %f1358, %f1330;
	selp.f32 	%f1364, %f1358, %f1330, %p557;
	selp.b32 	%r693, %r670, %r665, %p557;
	add.f32 	%f1359, %f1342, %f1343;
	setp.gt.f32 	%p558, %f1359, %f1332;
	selp.f32 	%f1375, %f1359, %f1332, %p558;
	selp.b32 	%r704, %r670, %r666, %p558;
	add.f32 	%f1360, %f1342, %f1344;
	setp.gt.f32 	%p559, %f1360, %f1334;
	selp.f32 	%f1371, %f1360, %f1334, %p559;
	selp.b32 	%r700, %r670, %r667, %p559;
	add.f32 	%f1361, %f1342, %f1345;
	setp.gt.f32 	%p560, %f1361, %f1336;
	selp.f32 	%f1367, %f1361, %f1336, %p560;
	selp.b32 	%r696, %r670, %r668, %p560;
	add.f32 	%f1362, %f1342, %f1346;
	setp.gt.f32 	%p561, %f1362, %f1338;
	selp.f32 	%f1363, %f1362, %f1338, %p561;
	selp.b32 	%r692, %r670, %r669, %p561;
	bar.sync 	0;
	add.s32 	%r708, %r708, 32;
	setp.lt.s32 	%p562, %r708, %r96;
	@%p562 bra 	$L__BB6_2;
$L__BB6_35:
	shl.b32 	%r671, %r1, 6;
	shl.b32 	%r672, %r4, 2;
	add.s32 	%r61, %r671, %r672;
	shl.b32 	%r673, %r2, 6;
	shl.b32 	%r674, %r3, 2;
	add.s32 	%r675, %r673, %r674;
	setp.lt.s32 	%p563, %r61, %r94;
	setp.lt.s32 	%p564, %r675, %r95;
	and.pred  	%p565, %p563, %p564;
	@%p565 bra 	$L__BB6_36;
	bra.uni 	$L__BB6_37;
$L__BB6_36:
	mad.lo.s32 	%r676, %r675, %r94, %r61;
	mul.wide.s32 	%rd41, %r676, 4;
	add.s64 	%rd42, %rd4, %rd41;
	st.global.f32 	[%rd42], %f1378;
	add.s64 	%rd43, %rd3, %rd41;
	st.global.u32 	[%rd43], %r707;
$L__BB6_37:
	setp.ge.s32 	%p566, %r61, %r94;
	add.s32 	%r88, %r675, 1;
	setp.ge.s32 	%p567, %r88, %r95;
	or.pred  	%p568, %p566, %p567;
	@%p568 bra 	$L__BB6_39;
	mad.lo.s32 	%r677, %r88, %r94, %r61;
	mul.wide.s32 	%rd44, %r677, 4;
	add.s64 	%rd45, %rd4, %rd44;
	st.global.f32 	[%rd45], %f1374;
	add.s64 	%rd46, %rd3, %rd44;
	st.global.u32 	[%rd46], %r703;
$L__BB6_39:
	setp.ge.s32 	%p569, %r61, %r94;
	add.s32 	%r89, %r675, 2;
	setp.ge.s32 	%p570, %r89, %r95;
	or.pred  	%p571, %p569, %p570;
	@%p571 bra 	$L__BB6_41;
	mad.lo.s32 	%r678, %r89, %r94, %r61;
	mul.wide.s32 	%rd47, %r678, 4;
	add.s64 	%rd48, %rd4, %rd47;
	st.global.f32 	[%rd48], %f1370;
	add.s64 	%rd49, %rd3, %rd47;
	st.global.u32 	[%rd49], %r699;
$L__BB6_41:
	setp.ge.s32 	%p572, %r61, %r94;
	add.s32 	%r90, %r675, 3;
	setp.ge.s32 	%p573, %r90, %r95;
	or.pred  	%p574, %p572, %p573;
	@%p574 bra 	$L__BB6_43;
	mad.lo.s32 	%r679, %r90, %r94, %r61;
	mul.wide.s32 	%rd50, %r679, 4;
	add.s64 	%rd51, %rd4, %rd50;
	st.global.f32 	[%rd51], %f1366;
	add.s64 	%rd52, %rd3, %rd50;
	st.global.u32 	[%rd52], %r695;
$L__BB6_43:
	setp.ge.s32 	%p575, %r675, %r95;
	add.s32 	%r91, %r61, 1;
	setp.ge.s32 	%p576, %r91, %r94;
	or.pred  	%p577, %p576, %p575;
	@%p577 bra 	$L__BB6_45;
	mul.lo.s32 	%r680, %r675, %r94;
	cvt.s64.s32 	%rd53, %r680;
	cvt.s64.s32 	%rd54, %r61;
	add.s64 	%rd55, %rd53, %rd54;
	shl.b64 	%rd56, %rd55, 2;
	add.s64 	%rd57, %rd4, %rd56;
	st.global.f32 	[%rd57+4], %f1377;
	add.s64 	%rd58, %rd3, %rd56;
	st.global.u32 	[%rd58+4], %r706;
$L__BB6_45:
	setp.ge.s32 	%p578, %r91, %r94;
	setp.ge.s32 	%p579, %r88, %r95;
	or.pred  	%p580, %p578, %p579;
	@%p580 bra 	$L__BB6_47;
	mul.lo.s32 	%r681, %r88, %r94;
	cvt.s64.s32 	%rd59, %r681;
	cvt.s64.s32 	%rd60, %r61;
	add.s64 	%rd61, %rd59, %rd60;
	shl.b64 	%rd62, %rd61, 2;
	add.s64 	%rd63, %rd4, %rd62;
	st.global.f32 	[%rd63+4], %f1373;
	add.s64 	%rd64, %rd3, %rd62;
	st.global.u32 	[%rd64+4], %r702;
$L__BB6_47:
	setp.ge.s32 	%p581, %r91, %r94;
	setp.ge.s32 	%p582, %r89, %r95;
	or.pred  	%p583, %p581, %p582;
	@%p583 bra 	$L__BB6_49;
	mul.lo.s32 	%r682, %r89, %r94;
	cvt.s64.s32 	%rd65, %r682;
	cvt.s64.s32 	%rd66, %r61;
	add.s64 	%rd67, %rd65, %rd66;
	shl.b64 	%rd68, %rd67, 2;
	add.s64 	%rd69, %rd4, %rd68;
	st.global.f32 	[%rd69+4], %f1369;
	add.s64 	%rd70, %rd3, %rd68;
	st.global.u32 	[%rd70+4], %r698;
$L__BB6_49:
	setp.ge.s32 	%p584, %r91, %r94;
	setp.ge.s32 	%p585, %r90, %r95;
	or.pred  	%p586, %p584, %p585;
	@%p586 bra 	$L__BB6_51;
	mul.lo.s32 	%r683, %r90, %r94;
	cvt.s64.s32 	%rd71, %r683;
	cvt.s64.s32 	%rd72, %r61;
	add.s64 	%rd73, %rd71, %rd72;
	shl.b64 	%rd74, %rd73, 2;
	add.s64 	%rd75, %rd4, %rd74;
	st.global.f32 	[%rd75+4], %f1365;
	add.s64 	%rd76, %rd3, %rd74;
	st.global.u32 	[%rd76+4], %r694;
$L__BB6_51:
	setp.ge.s32 	%p587, %r675, %r95;
	add.s32 	%r92, %r61, 2;
	setp.ge.s32 	%p588, %r92, %r94;
	or.pred  	%p589, %p588, %p587;
	@%p589 bra 	$L__BB6_53;
	mul.lo.s32 	%r684, %r675, %r94;
	cvt.s64.s32 	%rd77, %r684;
	cvt.s64.s32 	%rd78, %r61;
	add.s64 	%rd79, %rd77, %rd78;
	shl.b64 	%rd80, %rd79, 2;
	add.s64 	%rd81, %rd4, %rd80;
	st.global.f32 	[%rd81+8], %f1376;
	add.s64 	%rd82, %rd3, %rd80;
	st.global.u32 	[%rd82+8], %r705;
$L__BB6_53:
	setp.ge.s32 	%p590, %r92, %r94;
	setp.ge.s32 	%p591, %r88, %r95;
	or.pred  	%p592, %p590, %p591;
	@%p592 bra 	$L__BB6_55;
	mul.lo.s32 	%r685, %r88, %r94;
	cvt.s64.s32 	%rd83, %r685;
	cvt.s64.s32 	%rd84, %r61;
	add.s64 	%rd85, %rd83, %rd84;
	shl.b64 	%rd86, %rd85, 2;
	add.s64 	%rd87, %rd4, %rd86;
	st.global.f32 	[%rd87+8], %f1372;
	add.s64 	%rd88, %rd3, %rd86;
	st.global.u32 	[%rd88+8], %r701;
$L__BB6_55:
	setp.ge.s32 	%p593, %r92, %r94;
	setp.ge.s32 	%p594, %r89, %r95;
	or.pred  	%p595, %p593, %p594;
	@%p595 bra 	$L__BB6_57;
	mul.lo.s32 	%r686, %r89, %r94;
	cvt.s64.s32 	%rd89, %r686;
	cvt.s64.s32 	%rd90, %r61;
	add.s64 	%rd91, %rd89, %rd90;
	shl.b64 	%rd92, %rd91, 2;
	add.s64 	%rd93, %rd4, %rd92;
	st.global.f32 	[%rd93+8], %f1368;
	add.s64 	%rd94, %rd3, %rd92;
	st.global.u32 	[%rd94+8], %r697;
$L__BB6_57:
	setp.ge.s32 	%p596, %r92, %r94;
	setp.ge.s32 	%p597, %r90, %r95;
	or.pred  	%p598, %p596, %p597;
	@%p598 bra 	$L__BB6_59;
	mul.lo.s32 	%r687, %r90, %r94;
	cvt.s64.s32 	%rd95, %r687;
	cvt.s64.s32 	%rd96, %r61;
	add.s64 	%rd97, %rd95, %rd96;
	shl.b64 	%rd98, %rd97, 2;
	add.s64 	%rd99, %rd4, %rd98;
	st.global.f32 	[%rd99+8], %f1364;
	add.s64 	%rd100, %rd3, %rd98;
	st.global.u32 	[%rd100+8], %r693;
$L__BB6_59:
	setp.ge.s32 	%p599, %r675, %r95;
	add.s32 	%r93, %r61, 3;
	setp.ge.s32 	%p600, %r93, %r94;
	or.pred  	%p601, %p600, %p599;
	@%p601 bra 	$L__BB6_61;
	mul.lo.s32 	%r688, %r675, %r94;
	cvt.s64.s32 	%rd101, %r688;
	cvt.s64.s32 	%rd102, %r61;
	add.s64 	%rd103, %rd101, %rd102;
	shl.b64 	%rd104, %rd103, 2;
	add.s64 	%rd105, %rd4, %rd104;
	st.global.f32 	[%rd105+12], %f1375;
	add.s64 	%rd106, %rd3, %rd104;
	st.global.u32 	[%rd106+12], %r704;
$L__BB6_61:
	setp.ge.s32 	%p602, %r93, %r94;
	setp.ge.s32 	%p603, %r88, %r95;
	or.pred  	%p604, %p602, %p603;
	@%p604 bra 	$L__BB6_63;
	mul.lo.s32 	%r689, %r88, %r94;
	cvt.s64.s32 	%rd107, %r689;
	cvt.s64.s32 	%rd108, %r61;
	add.s64 	%rd109, %rd107, %rd108;
	shl.b64 	%rd110, %rd109, 2;
	add.s64 	%rd111, %rd4, %rd110;
	st.global.f32 	[%rd111+12], %f1371;
	add.s64 	%rd112, %rd3, %rd110;
	st.global.u32 	[%rd112+12], %r700;
$L__BB6_63:
	setp.ge.s32 	%p605, %r93, %r94;
	setp.ge.s32 	%p606, %r89, %r95;
	or.pred  	%p607, %p605, %p606;
	@%p607 bra 	$L__BB6_65;
	mul.lo.s32 	%r690, %r89, %r94;
	cvt.s64.s32 	%rd113, %r690;
	cvt.s64.s32 	%rd114, %r61;
	add.s64 	%rd115, %rd113, %rd114;
	shl.b64 	%rd116, %rd115, 2;
	add.s64 	%rd117, %rd4, %rd116;
	st.global.f32 	[%rd117+12], %f1367;
	add.s64 	%rd118, %rd3, %rd116;
	st.global.u32 	[%rd118+12], %r696;
$L__BB6_65:
	setp.ge.s32 	%p608, %r93, %r94;
	setp.ge.s32 	%p609, %r90, %r95;
	or.pred  	%p610, %p608, %p609;
	@%p610 bra 	$L__BB6_67;
	mul.lo.s32 	%r691, %r90, %r94;
	cvt.s64.s32 	%rd119, %r691;
	cvt.s64.s32 	%rd120, %r61;
	add.s64 	%rd121, %rd119, %rd120;
	shl.b64 	%rd122, %rd121, 2;
	add.s64 	%rd123, %rd4, %rd122;
	st.global.f32 	[%rd123+12], %f1363;
	add.s64 	%rd124, %rd3, %rd122;
	st.global.u32 	[%rd124+12], %r692;
$L__BB6_67:
	ret;

}
	// .globl	tropical_minplus_f32_nn_with_argmax
.visible .entry tropical_minplus_f32_nn_with_argmax(
	.param .u64 .ptr .align 1 tropical_minplus_f32_nn_with_argmax_param_0,
	.param .u64 .ptr .align 1 tropical_minplus_f32_nn_with_argmax_param_1,
	.param .u64 .ptr .align 1 tropical_minplus_f32_nn_with_argmax_param_2,
	.param .u64 .ptr .align 1 tropical_minplus_f32_nn_with_argmax_param_3,
	.param .u32 tropical_minplus_f32_nn_with_argmax_param_4,
	.param .u32 tropical_minplus_f32_nn_with_argmax_param_5,
	.param .u32 tropical_minplus_f32_nn_with_argmax_param_6
)
{
	.reg .pred 	%p<611>;
	.reg .b32 	%r<725>;
	.reg .b32 	%f<1411>;
	.reg .b64 	%rd<125>;
	// demoted variable
	.shared .align 4 .b8 _ZZ35tropical_minplus_f32_nn_with_argmaxE2As[8192];
	// demoted variable
	.shared .align 4 .b8 _ZZ35tropical_minplus_f32_nn_with_argmaxE2Bs[8192];
	ld.param.u64 	%rd5, [tropical_minplus_f32_nn_with_argmax_param_0];
	ld.param.u64 	%rd6, [tropical_minplus_f32_nn_with_argmax_param_1];
	ld.param.u64 	%rd7, [tropical_minplus_f32_nn_with_argmax_param_2];
	ld.param.u64 	%rd8, [tropical_minplus_f32_nn_with_argmax_param_3];
	ld.param.u32 	%r94, [tropical_minplus_f32_nn_with_argmax_param_4];
	ld.param.u32 	%r95, [tropical_minplus_f32_nn_with_argmax_param_5];
	ld.param.u32 	%r96, [tropical_minplus_f32_nn_with_argmax_param_6];
	cvta.to.global.u64 	%rd1, %rd5;
	cvta.to.global.u64 	%rd2, %rd6;
	cvta.to.global.u64 	%rd3, %rd8;
	cvta.to.global.u64 	%rd4, %rd7;
	add.s32 	%r98, %r94, 63;
	shr.s32 	%r99, %r98, 31;
	shr.u32 	%r100, %r99, 26;
	add.s32 	%r101, %r98, %r100;
	shr.s32 	%r102, %r101, 6;
	mov.u32 	%r103, %ctaid.x;
	div.u32 	%r2, %r103, %r102;
	mul.lo.s32 	%r104, %r2, %r102;
	sub.s32 	%r1, %r103, %r104;
	mov.u32 	%r3, %tid.y;
	shl.b32 	%r105, %r3, 4;
	mov.u32 	%r4, %tid.x;
	add.s32 	%r5, %r105, %r4;
	and.b32  	%r6, %r5, 31;
	setp.lt.s32 	%p1, %r96, 1;
	mov.b32 	%r692, 0;
	mov.f32 	%f1363, 0f7F800000;
	mov.f32 	%f1364, %f1363;
	mov.f32 	%f1365, %f1363;
	mov.f32 	%f1366, %f1363;
	mov.f32 	%f1367, %f1363;
	mov.f32 	%f1368, %f1363;
	mov.f32 	%f1369, %f1363;
	mov.f32 	%f1370, %f1363;
	mov.f32 	%f1371, %f1363;
	mov.f32 	%f1372, %f1363;
	mov.f32 	%f1373, %f1363;
	mov.f32 	%f1374, %f1363;
	mov.f32 	%f1375, %f1363;
	mov.f32 	%f1376, %f1363;
	mov.f32 	%f1377, %f1363;
	mov.f32 	%f1378, %f1363;
	mov.u32 	%r693, %r692;
	mov.u32 	%r694, %r692;
	mov.u32 	%r695, %r692;
	mov.u32 	%r696, %r692;
	mov.u32 	%r697, %r692;
	mov.u32 	%r698, %r692;
	mov.u32 	%r699, %r692;
	mov.u32 	%r700, %r692;
	mov.u32 	%r701, %r692;
	mov.u32 	%r702, %r692;
	mov.u32 	%r703, %r692;
	mov.u32 	%r704, %r692;
	mov.u32 	%r705, %r692;
	mov.u32 	%r706, %r692;
	mov.u32 	%r707, %r692;
	@%p1 bra 	$L__BB7_35;
	shr.u32 	%r107, %r5, 5;
	and.b32  	%r108, %r5, 63;
	shl.b32 	%r109, %r1, 6;
	or.b32  	%r7, %r109, %r108;
	shl.b32 	%r110, %r2, 6;
	add.s32 	%r8, %r110, %r107;
	shl.b32 	%r111, %r5, 2;
	mov.u32 	%r112, _ZZ35tropical_minplus_f32_nn_with_argmaxE2As;
	add.s32 	%r9, %r112, %r111;
	mul.lo.s32 	%r10, %r8, %r96;
	and.b32  	%r113, %r5, 32736;
	or.b32  	%r114, %r113, %r6;
	shl.b32 	%r115, %r114, 2;
	mov.u32 	%r116, _ZZ35tropical_minplus_f32_nn_with_argmaxE2Bs;
	add.s32 	%r11, %r116, %r115;
	shl.b32 	%r117, %r96, 3;
	add.s32 	%r12, %r10, %r117;
	add.s32 	%r13, %r8, 16;
	shl.b32 	%r118, %r96, 4;
	add.s32 	%r14, %r118, %r10;
	add.s32 	%r15, %r8, 24;
	add.s32 	%r16, %r14, %r117;
	add.s32 	%r17, %r8, 32;
	shl.b32 	%r119, %r96, 5;
	add.s32 	%r18, %r119, %r10;
	add.s32 	%r19, %r8, 40;
	add.s32 	%r20, %r18, %r117;
	add.s32 	%r21, %r118, %r18;
	add.s32 	%r22, %r8, 56;
	add.s32 	%r23, %r21, %r117;
	shl.b32 	%r120, %r4, 4;
	add.s32 	%r24, %r112, %r120;
	shl.b32 	%r121, %r3, 9;
	add.s32 	%r25, %r116, %r121;
	shr.u32 	%r26, %r5, 6;
	mov.b32 	%r692, 0;
	mov.f32 	%f1363, 0f7F800000;
	add.s32 	%r134, %r8, 8;
	add.s32 	%r141, %r8, 48;
	mov.u32 	%r708, %r692;
$L__BB7_2:
	setp.lt.s32 	%p2, %r7, %r94;
	add.s32 	%r44, %r26, %r708;
	setp.lt.s32 	%p3, %r44, %r96;
	and.pred  	%p4, %p2, %p3;
	mov.f32 	%f1395, 0f7F800000;
	@%p4 bra 	$L__BB7_3;
	bra.uni 	$L__BB7_4;
$L__BB7_3:
	mad.lo.s32 	%r123, %r44, %r94, %r7;
	mul.wide.s32 	%rd9, %r123, 4;
	add.s64 	%rd10, %rd1, %rd9;
	ld.global.nc.f32 	%f1395, [%rd10];
$L__BB7_4:
	setp.ge.s32 	%p5, %r7, %r94;
	st.shared.f32 	[%r9], %f1395;
	add.s32 	%r63, %r44, 4;
	setp.ge.s32 	%p6, %r63, %r96;
	mov.f32 	%f1396, 0f7F800000;
	or.pred  	%p7, %p5, %p6;
	@%p7 bra 	$L__BB7_6;
	mad.lo.s32 	%r124, %r63, %r94, %r7;
	mul.wide.s32 	%rd11, %r124, 4;
	add.s64 	%rd12, %rd1, %rd11;
	ld.global.nc.f32 	%f1396, [%rd12];
$L__BB7_6:
	st.shared.f32 	[%r9+1024], %f1396;
	add.s32 	%r64, %r44, 8;
	setp.ge.s32 	%p9, %r64, %r96;
	mov.f32 	%f1397, 0f7F800000;
	or.pred  	%p10, %p5, %p9;
	@%p10 bra 	$L__BB7_8;
	mad.lo.s32 	%r125, %r64, %r94, %r7;
	mul.wide.s32 	%rd13, %r125, 4;
	add.s64 	%rd14, %rd1, %rd13;
	ld.global.nc.f32 	%f1397, [%rd14];
$L__BB7_8:
	st.shared.f32 	[%r9+2048], %f1397;
	add.s32 	%r65, %r44, 12;
	setp.ge.s32 	%p12, %r65, %r96;
	mov.f32 	%f1398, 0f7F800000;
	or.pred  	%p13, %p5, %p12;
	@%p13 bra 	$L__BB7_10;
	mad.lo.s32 	%r126, %r65, %r94, %r7;
	mul.wide.s32 	%rd15, %r126, 4;
	add.s64 	%rd16, %rd1, %rd15;
	ld.global.nc.f32 	%f1398, [%rd16];
$L__BB7_10:
	st.shared.f32 	[%r9+3072], %f1398;
	add.s32 	%r66, %r44, 16;
	setp.ge.s32 	%p15, %r66, %r96;
	mov.f32 	%f1399, 0f7F800000;
	or.pred  	%p16, %p5, %p15;
	@%p16 bra 	$L__BB7_12;
	mad.lo.s32 	%r127, %r66, %r94, %r7;
	mul.wide.s32 	%rd17, %r127, 4;
	add.s64 	%rd18, %rd1, %rd17;
	ld.global.nc.f32 	%f1399, [%rd18];
$L__BB7_12:
	st.shared.f32 	[%r9+4096], %f1399;
	add.s32 	%r67, %r44, 20;
	setp.ge.s32 	%p18, %r67, %r96;
	mov.f32 	%f1400, 0f7F800000;
	or.pred  	%p19, %p5, %p18;
	@%p19 bra 	$L__BB7_14;
	mad.lo.s32 	%r128, %r67, %r94, %r7;
	mul.wide.s32 	%rd19, %r128, 4;
	add.s64 	%rd20, %rd1, %rd19;
	ld.global.nc.f32 	%f1400, [%rd20];
$L__BB7_14:
	st.shared.f32 	[%r9+5120], %f1400;
	add.s32 	%r68, %r44, 24;
	setp.ge.s32 	%p21, %r68, %r96;
	mov.f32 	%f1401, 0f7F800000;
	or.pred  	%p22, %p5, %p21;
	@%p22 bra 	$L__BB7_16;
	mad.lo.s32 	%r129, %r68, %r94, %r7;
	mul.wide.s32 	%rd21, %r129, 4;
	add.s64 	%rd22, %rd1, %rd21;
	ld.global.nc.f32 	%f1401, [%rd22];
$L__BB7_16:
	st.shared.f32 	[%r9+6144], %f1401;
	add.s32 	%r69, %r44, 28;
	setp.ge.s32 	%p24, %r69, %r96;
	mov.f32 	%f1402, 0f7F800000;
	or.pred  	%p25, %p5, %p24;
	@%p25 bra 	$L__BB7_18;
	mad.lo.s32 	%r130, %r69, %r94, %r7;
	mul.wide.s32 	%rd23, %r130, 4;
	add.s64 	%rd24, %rd1, %rd23;
	ld.global.nc.f32 	%f1402, [%rd24];
$L__BB7_18:
	setp.ge.s32 	%p26, %r8, %r95;
	st.shared.f32 	[%r9+7168], %f1402;
	add.s32 	%r70, %r708, %r6;
	setp.ge.s32 	%p27, %r70, %r96;
	mov.f32 	%f1403, 0f7F800000;
	or.pred  	%p28, %p27, %p26;
	@%p28 bra 	$L__BB7_20;
	add.s32 	%r132, %r10, %r70;
	mul.wide.u32 	%rd25, %r132, 4;
	add.s64 	%rd26, %rd2, %rd25;
	ld.global.nc.f32 	%f1403, [%rd26];
$L__BB7_20:
	setp.ge.s32 	%p30, %r134, %r95;
	st.shared.f32 	[%r11], %f1403;
	mov.f32 	%f1404, 0f7F800000;
	or.pred  	%p31, %p27, %p30;
	@%p31 bra 	$L__BB7_22;
	add.s32 	%r135, %r12, %r70;
	mul.wide.s32 	%rd27, %r135, 4;
	add.s64 	%rd28, %rd2, %rd27;
	ld.global.nc.f32 	%f1404, [%rd28];
$L__BB7_22:
	setp.ge.s32 	%p33, %r13, %r95;
	st.shared.f32 	[%r11+1024], %f1404;
	mov.f32 	%f1405, 0f7F800000;
	or.pred  	%p34, %p27, %p33;
	@%p34 bra 	$L__BB7_24;
	add.s32 	%r136, %r14, %r70;
	mul.wide.s32 	%rd29, %r136, 4;
	add.s64 	%rd30, %rd2, %rd29;
	ld.global.nc.f32 	%f1405, [%rd30];
$L__BB7_24:
	setp.ge.s32 	%p36, %r15, %r95;
	st.shared.f32 	[%r11+2048], %f1405;
	mov.f32 	%f1406, 0f7F800000;
	or.pred  	%p37, %p27, %p36;
	@%p37 bra 	$L__BB7_26;
	add.s32 	%r137, %r16, %r70;
	mul.wide.s32 	%rd31, %r137, 4;
	add.s64 	%rd32, %rd2, %rd31;
	ld.global.nc.f32 	%f1406, [%rd32];
$L__BB7_26:
	setp.ge.s32 	%p39, %r17, %r95;
	st.shared.f32 	[%r11+3072], %f1406;
	mov.f32 	%f1407, 0f7F800000;
	or.pred  	%p40, %p27, %p39;
	@%p40 bra 	$L__BB7_28;
	add.s32 	%r138, %r18, %r70;
	mul.wide.s32 	%rd33, %r138, 4;
	add.s64 	%rd34, %rd2, %rd33;
	ld.global.nc.f32 	%f1407, [%rd34];
$L__BB7_28:
	setp.ge.s32 	%p42, %r19, %r95;
	st.shared.f32 	[%r11+4096], %f1407;
	mov.f32 	%f1408, 0f7F800000;
	or.pred  	%p43, %p27, %p42;
	@%p43 bra 	$L__BB7_30;
	add.s32 	%r139, %r20, %r70;
	mul.wide.s32 	%rd35, %r139, 4;
	add.s64 	%rd36, %rd2, %rd35;
	ld.global.nc.f32 	%f1408, [%rd36];
$L__BB7_30:
	setp.ge.s32 	%p45, %r141, %r95;
	st.shared.f32 	[%r11+5120], %f1408;
	mov.f32 	%f1409, 0f7F800000;
	or.pred  	%p46, %p27, %p45;
	@%p46 bra 	$L__BB7_32;
	add.s32 	%r142, %r21, %r70;
	mul.wide.s32 	%rd37, %r142, 4;
	add.s64 	%rd38, %rd2, %rd37;
	ld.global.nc.f32 	%f1409, [%rd38];
$L__BB7_32:
	setp.ge.s32 	%p48, %r22, %r95;
	st.shared.f32 	[%r11+6144], %f1409;
	mov.f32 	%f1410, 0f7F800000;
	or.pred  	%p49, %p27, %p48;
	@%p49 bra 	$L__BB7_34;
	add.s32 	%r143, %r23, %r70;
	mul.wide.s32 	%rd39, %r143, 4;
	add.s64 	%rd40, %rd2, %rd39;
	ld.global.nc.f32 	%f1410, [%rd40];
$L__BB7_34:
	st.shared.f32 	[%r11+7168], %f1410;
	bar.sync 	0;
	ld.shared.f32 	%f99, [%r24];
	ld.shared.f32 	%f100, [%r24+4];
	ld.shared.f32 	%f101, [%r24+8];
	ld.shared.f32 	%f102, [%r24+12];
	ld.shared.f32 	%f103, [%r25];
	ld.shared.f32 	%f104, [%r25+128];
	ld.shared.f32 	%f105, [%r25+256];
	ld.shared.f32 	%f106, [%r25+384];
	add.f32 	%f107, %f99, %f103;
	setp.lt.f32 	%p50, %f107, %f1378;
	selp.f32 	%f108, %f107, %f1378, %p50;
	selp.b32 	%r144, %r708, %r707, %p50;
	add.f32 	%f109, %f99, %f104;
	setp.lt.f32 	%p51, %f109, %f1374;
	selp.f32 	%f110, %f109, %f1374, %p51;
	selp.b32 	%r145, %r708, %r703, %p51;
	add.f32 	%f111, %f99, %f105;
	setp.lt.f32 	%p52, %f111, %f1370;
	selp.f32 	%f112, %f111, %f1370, %p52;
	selp.b32 	%r146, %r708, %r699, %p52;
	add.f32 	%f113, %f99, %f106;
	setp.lt.f32 	%p53, %f113, %f1366;
	selp.f32 	%f114, %f113, %f1366, %p53;
	selp.b32 	%r147, %r708, %r695, %p53;
	add.f32 	%f115, %f100, %f103;
	setp.lt.f32 	%p54, %f115, %f1377;
	selp.f32 	%f116, %f115, %f1377, %p54;
	selp.b32 	%r148, %r708, %r706, %p54;
	add.f32 	%f117, %f100, %f104;
	setp.lt.f32 	%p55, %f117, %f1373;
	selp.f32 	%f118, %f117, %f1373, %p55;
	selp.b32 	%r149, %r708, %r702, %p55;
	add.f32 	%f119, %f100, %f105;
	setp.lt.f32 	%p56, %f119, %f1369;
	selp.f32 	%f120, %f119, %f1369, %p56;
	selp.b32 	%r150, %r708, %r698, %p56;
	add.f32 	%f121, %f100, %f106;
	setp.lt.f32 	%p57, %f121, %f1365;
	selp.f32 	%f122, %f121, %f1365, %p57;
	selp.b32 	%r151, %r708, %r694, %p57;
	add.f32 	%f123, %f101, %f103;
	setp.lt.f32 	%p58, %f123, %f1376;
	selp.f32 	%f124, %f123, %f1376, %p58;
	selp.b32 	%r152, %r708, %r705, %p58;
	add.f32 	%f125, %f101, %f104;
	setp.lt.f32 	%p59, %f125, %f1372;
	selp.f32 	%f126, %f125, %f1372, %p59;
	selp.b32 	%r153, %r708, %r701, %p59;
	add.f32 	%f127, %f101, %f105;
	setp.lt.f32 	%p60, %f127, %f1368;
	selp.f32 	%f128, %f127, %f1368, %p60;
	selp.b32 	%r154, %r708, %r697, %p60;
	add.f32 	%f129, %f101, %f106;
	setp.lt.f32 	%p61, %f129, %f1364;
	selp.f32 	%f130, %f129, %f1364, %p61;
	selp.b32 	%r155, %r708, %r693, %p61;
	add.f32 	%f131, %f102, %f103;
	setp.lt.f32 	%p62, %f131, %f1375;
	selp.f32 	%f132, %f131, %f1375, %p62;
	selp.b32 	%r156, %r708, %r704, %p62;
	add.f32 	%f133, %f102, %f104;
	setp.lt.f32 	%p63, %f133, %f1371;
	selp.f32 	%f134, %f133, %f1371, %p63;
	selp.b32 	%r157, %r708, %r700, %p63;
	add.f32 	%f135, %f102, %f105;
	setp.lt.f32 	%p64, %f135, %f1367;
	selp.f32 	%f136, %f135, %f1367, %p64;
	selp.b32 	%r158, %r708, %r696, %p64;
	add.f32 	%f137, %f102, %f106;
	setp.lt.f32 	%p65, %f137, %f1363;
	selp.f32 	%f138, %f137, %f1363, %p65;
	selp.b32 	%r159, %r708, %r692, %p65;
	add.s32 	%r160, %r708, 1;
	ld.shared.f32 	%f139, [%r24+256];
	ld.shared.f32 	%f140, [%r24+260];
	ld.shared.f32 	%f141, [%r24+264];
	ld.shared.f32 	%f142, [%r24+268];
	ld.shared.f32 	%f143, [%r25+4];
	ld.shared.f32 	%f144, [%r25+132];
	ld.shared.f32 	%f145, [%r25+260];
	ld.shared.f32 	%f146, [%r25+388];
	add.f32 	%f147, %f139, %f143;
	setp.lt.f32 	%p66, %f147, %f108;
	selp.f32 	%f148, %f147, %f108, %p66;
	selp.b32 	%r161, %r160, %r144, %p66;
	add.f32 	%f149, %f139, %f144;
	setp.lt.f32 	%p67, %f149, %f110;
	selp.f32 	%f150, %f149, %f110, %p67;
	selp.b32 	%r162, %r160, %r145, %p67;
	add.f32 	%f151, %f139, %f145;
	setp.lt.f32 	%p68, %f151, %f112;
	selp.f32 	%f152, %f151, %f112, %p68;
	selp.b32 	%r163, %r160, %r146, %p68;
	add.f32 	%f153, %f139, %f146;
	setp.lt.f32 	%p69, %f153, %f114;
	selp.f32 	%f154, %f153, %f114, %p69;
	selp.b32 	%r164, %r160, %r147, %p69;
	add.f32 	%f155, %f140, %f143;
	setp.lt.f32 	%p70, %f155, %f116;
	selp.f32 	%f156, %f155, %f116, %p70;
	selp.b32 	%r165, %r160, %r148, %p70;
	add.f32 	%f157, %f140, %f144;
	setp.lt.f32 	%p71, %f157, %f118;
	selp.f32 	%f158, %f157, %f118, %p71;
	selp.b32 	%r166, %r160, %r149, %p71;
	add.f32 	%f159, %f140, %f145;
	setp.lt.f32 	%p72, %f159, %f120;
	selp.f32 	%f160, %f159, %f120, %p72;
	selp.b32 	%r167, %r160, %r150, %p72;
	add.f32 	%f161, %f140, %f146;
	setp.lt.f32 	%p73, %f161, %f122;
	selp.f32 	%f162, %f161, %f122, %p73;
	selp.b32 	%r168, %r160, %r151, %p73;
	add.f32 	%f163, %f141, %f143;
	setp.lt.f32 	%p74, %f163, %f124;
	selp.f32 	%f164, %f163, %f124, %p74;
	selp.b32 	%r169, %r160, %r152, %p74;
	add.f32 	%f165, %f141, %f144;
	setp.lt.f32 	%p75, %f165, %f126;
	selp.f32 	%f166, %f165, %f126, %p75;
	selp.b32 	%r170, %r160, %r153, %p75;
	add.f32 	%f167, %f141, %f145;
	setp.lt.f32 	%p76, %f167, %f128;
	selp.f32 	%f168, %f167, %f128, %p76;
	selp.b32 	%r171, %r160, %r154, %p76;
	add.f32 	%f169, %f141, %f146;
	setp.lt.f32 	%p77, %f169, %f130;
	selp.f32 	%f170, %f169, %f130, %p77;
	selp.b32 	%r172, %r160, %r155, %p77;
	add.f32 	%f171, %f142, %f143;
	setp.lt.f32 	%p78, %f171, %f132;
	selp.f32 	%f172, %f171, %f132, %p78;
	selp.b32 	%r173, %r160, %r156, %p78;
	add.f32 	%f173, %f142, %f144;
	setp.lt.f32 	%p79, %f173, %f134;
	selp.f32 	%f174, %f173, %f134, %p79;
	selp.b32 	%r174, %r160, %r157, %p79;
	add.f32 	%f175, %f142, %f145;
	setp.lt.f32 	%p80, %f175, %f136;
	selp.f32 	%f176, %f175, %f136, %p80;
	selp.b32 	%r175, %r160, %r158, %p80;
	add.f32 	%f177, %f142, %f146;
	setp.lt.f32 	%p81, %f177, %f138;
	selp.f32 	%f178, %f177, %f138, %p81;
	selp.b32 	%r176, %r160, %r159, %p81;
	add.s32 	%r177, %r708, 2;
	ld.shared.f32 	%f179, [%r24+512];
	ld.shared.f32 	%f180, [%r24+516];
	ld.shared.f32 	%f181, [%r24+520];
	ld.shared.f32 	%f182, [%r24+524];
	ld.shared.f32 	%f183, [%r25+8];
	ld.shared.f32 	%f184, [%r25+136];
	ld.shared.f32 	%f185, [%r25+264];
	ld.shared.f32 	%f186, [%r25+392];
	add.f32 	%f187, %f179, %f183;
	setp.lt.f32 	%p82, %f187, %f148;
	selp.f32 	%f188, %f187, %f148, %p82;
	selp.b32 	%r178, %r177, %r161, %p82;
	add.f32 	%f189, %f179, %f184;
	setp.lt.f32 	%p83, %f189, %f150;
	selp.f32 	%f190, %f189, %f150, %p83;
	selp.b32 	%r179, %r177, %r162, %p83;
	add.f32 	%f191, %f179, %f185;
	setp.lt.f32 	%p84, %f191, %f152;
	selp.f32 	%f192, %f191, %f152, %p84;
	selp.b32 	%r180, %r177, %r163, %p84;
	add.f32 	%f193, %f179, %f186;
	setp.lt.f32 	%p85, %f193, %f154;
	selp.f32 	%f194, %f193, %f154, %p85;
	selp.b32 	%r181, %r177, %r164, %p85;
	add.f32 	%f195, %f180, %f183;
	setp.lt.f32 	%p86, %f195, %f156;
	selp.f32 	%f196, %f195, %f156, %p86;
	selp.b32 	%r182, %r177, %r165, %p86;
	add.f32 	%f197, %f180, %f184;
	setp.lt.f32 	%p87, %f197, %f158;
	selp.f32 	%f198, %f197, %f158, %p87;
	selp.b32 	%r183, %r177, %r166, %p87;
	add.f32 	%f199, %f180, %f185;
	setp.lt.f32 	%p88, %f199, %f160;
	selp.f32 	%f200, %f199, %f160, %p88;
	selp.b32 	%r184, %r177, %r167, %p88;
	add.f32 	%f201, %f180, %f186;
	setp.lt.f32 	%p89, %f201, %f162;
	selp.f32 	%f202, %f201, %f162, %p89;
	selp.b32 	%r185, %r177, %r168, %p89;
	add.f32 	%f203, %f181, %f183;
	setp.lt.f32 	%p90, %f203, %f164;
	selp.f32 	%f204, %f203, %f164, %p90;
	selp.b32 	%r186, %r177, %r169, %p90;
	add.f32 	%f205, %f181, %f184;
	setp.lt.f32 	%p91, %f205, %f166;
	selp.f32 	%f206, %f205, %f166, %p91;
	selp.b32 	%r187, %r177, %r170, %p91;
	add.f32 	%f207, %f181, %f185;
	setp.lt.f32 	%p92, %f207, %f168;
	selp.f32 	%f208, %f207, %f168, %p92;
	selp.b32 	%r188, %r177, %r171, %p92;
	add.f32 	%f209, %f181, %f186;
	setp.lt.f32 	%p93, %f209, %f170;
	selp.f32 	%f210, %f209, %f170, %p93;
	selp.b32 	%r189, %r177, %r172, %p93;
	add.f32 	%f211, %f182, %f183;
	setp.lt.f32 	%p94, %f211, %f172;
	selp.f32 	%f212, %f211, %f172, %p94;
	selp.b32 	%r190, %r177, %r173, %p94;
	add.f32 	%f213, %f182, %f184;
	setp.lt.f32 	%p95, %f213, %f174;
	selp.f32 	%f214, %f213, %f174, %p95;
	selp.b32 	%r191, %r177, %r174, %p95;
	add.f32 	%f215, %f182, %f185;
	setp.lt.f32 	%p96, %f215, %f176;
	selp.f32 	%f216, %f215, %f176, %p96;
	selp.b32 	%r192, %r177, %r175, %p96;
	add.f32 	%f217, %f182, %f186;
	setp.lt.f32 	%p97, %f217, %f178;
	selp.f32 	%f218, %f217, %f178, %p97;
	selp.b32 	%r193, %r177, %r176, %p97;
	add.s32 	%r194, %r708, 3;
	ld.shared.f32 	%f219, [%r24+768];
	ld.shared.f32 	%f220, [%r24+772];
	ld.shared.f32 	%f221, [%r24+776];
	ld.shared.f32 	%f222, [%r24+780];
	ld.shared.f32 	%f223, [%r25+12];
	ld.shared.f32 	%f224, [%r25+140];
	ld.shared.f32 	%f225, [%r25+268];
	ld.shared.f32 	%f226, [%r25+396];
	add.f32 	%f227, %f219, %f223;
	setp.lt.f32 	%p98, %f227, %f188;
	selp.f32 	%f228, %f227, %f188, %p98;
	selp.b32 	%r195, %r194, %r178, %p98;
	add.f32 	%f229, %f219, %f224;
	setp.lt.f32 	%p99, %f229, %f190;
	selp.f32 	%f230, %f229, %f190, %p99;
	selp.b32 	%r196, %r194, %r179, %p99;
	add.f32 	%f231, %f219, %f225;
	setp.lt.f32 	%p100, %f231, %f192;
	selp.f32 	%f232, %f231, %f192, %p100;
	selp.b32 	%r197, %r194, %r180, %p100;
	add.f32 	%f233, %f219, %f226;
	setp.lt.f32 	%p101, %f233, %f194;
	selp.f32 	%f234, %f233, %f194, %p101;
	selp.b32 	%r198, %r194, %r181, %p101;
	add.f32 	%f235, %f220, %f223;
	setp.lt.f32 	%p102, %f235, %f196;
	selp.f32 	%f236, %f235, %f196, %p102;
	selp.b32 	%r199, %r194, %r182, %p102;
	add.f32 	%f237, %f220, %f224;
	setp.lt.f32 	%p103, %f237, %f198;
	selp.f32 	%f238, %f237, %f198, %p103;
	selp.b32 	%r200, %r194, %r183, %p103;
	add.f32 	%f239, %f220, %f225;
	setp.lt.f32 	%p104, %f239, %f200;
	selp.f32 	%f240, %f239, %f200, %p104;
	selp.b32 	%r201, %r194, %r184, %p104;
	add.f32 	%f241, %f220, %f226;
	setp.lt.f32 	%p105, %f241, %f202;
	selp.f32 	%f242, %f241, %f202, %p105;
	selp.b32 	%r202, %r194, %r185, %p105;
	add.f32 	%f243, %f221, %f223;
	setp.lt.f32 	%p106, %f243, %f204;
	selp.f32 	%f244, %f243, %f204, %p106;
	selp.b32 	%r203, %r194, %r186, %p106;
	add.f32 	%f245, %f221, %f224;
	setp.lt.f32 	%p107, %f245, %f206;
	selp.f32 	%f246, %f245, %f206, %p107;
	selp.b32 	%r204, %r194, %r187, %p107;
	add.f32 	%f247, %f221, %f225;
	setp.lt.f32 	%p108, %f247, %f208;
	selp.f32 	%f248, %f247, %f208, %p108;
	selp.b32 	%r205, %r194, %r188, %p108;
	add.f32 	%f249, %f221, %f226;
	setp.lt.f32 	%p109, %f249, %f210;
	selp.f32 	%f250, %f249, %f210, %p109;
	selp.b32 	%r206, %r194, %r189, %p109;
	add.f32 	%f251, %f222, %f223;
	setp.lt.f32 	%p110, %f251, %f212;
	selp.f32 	%f252, %f251, %f212, %p110;
	selp.b32 	%r207, %r194, %r190, %p110;
	add.f32 	%f253, %f222, %f224;
	setp.lt.f32 	%p111, %f253, %f214;
	selp.f32 	%f254, %f253, %f214, %p111;
	selp.b32 	%r208, %r194, %r191, %p111;
	add.f32 	%f255, %f222, %f225;
	setp.lt.f32 	%p112, %f255, %f216;
	selp.f32 	%f256, %f255, %f216, %p112;
	selp.b32 	%r209, %r194, %r192, %p112;
	add.f32 	%f257, %f222, %f226;
	setp.lt.f32 	%p113, %f257, %f218;
	selp.f32 	%f258, %f257, %f218, %p113;
	selp.b32 	%r210, %r194, %r193, %p113;
	add.s32 	%r211, %r708, 4;
	ld.shared.f32 	%f259, [%r24+1024];
	ld.shared.f32 	%f260, [%r24+1028];
	ld.shared.f32 	%f261, [%r24+1032];
	ld.shared.f32 	%f262, [%r24+1036];
	ld.shared.f32 	%f263, [%r25+16];
	ld.shared.f32 	%f264, [%r25+144];
	ld.shared.f32 	%f265, [%r25+272];
	ld.shared.f32 	%f266, [%r25+400];
	add.f32 	%f267, %f259, %f263;
	setp.lt.f32 	%p114, %f267, %f228;
	selp.f32 	%f268, %f267, %f228, %p114;
	selp.b32 	%r212, %r211, %r195, %p114;
	add.f32 	%f269, %f259, %f264;
	setp.lt.f32 	%p115, %f269, %f230;
	selp.f32 	%f270, %f269, %f230, %p115;
	selp.b32 	%r213, %r211, %r196, %p115;
	add.f32 	%f271, %f259, %f265;
	setp.lt.f32 	%p116, %f271, %f232;
	selp.f32 	%f272, %f271, %f232, %p116;
	selp.b32 	%r214, %r211, %r197, %p116;
	add.f32 	%f273, %f259, %f266;
	setp.lt.f32 	%p117, %f273, %f234;
	selp.f32 	%f274, %f273, %f234, %p117;
	selp.b32 	%r215, %r211, %r198, %p117;
	add.f32 	%f275, %f260, %f263;
	setp.lt.f32 	%p118, %f275, %f236;
	selp.f32 	%f276, %f275, %f236, %p118;
	selp.b32 	%r216, %r211, %r199, %p118;
	add.f32 	%f277, %f260, %f264;
	setp.lt.f32 	%p119, %f277, %f238;
	selp.f32 	%f278, %f277, %f238, %p119;
	selp.b32 	%r217, %r211, %r200, %p119;
	add.f32 	%f279, %f260, %f265;
	setp.lt.f32 	%p120, %f279, %f240;
	selp.f32 	%f280, %f279, %f240, %p120;
	selp.b32 	%r218, %r211, %r201, %p120;
	add.f32 	%f281, %f260, %f266;
	setp.lt.f32 	%p121, %f281, %f242;
	selp.f32 	%f282, %f281, %f242, %p121;
	selp.b32 	%r219, %r211, %r202, %p121;
	add.f32 	%f283, %f261, %f263;
	setp.lt.f32 	%p122, %f283, %f244;
	selp.f32 	%f284, %f283, %f244, %p122;
	selp.b32 	%r220, %r211, %r203, %p122;
	add.f32 	%f285, %f261, %f264;
	setp.lt.f32 	%p123, %f285, %f246;
	selp.f32 	%f286, %f285, %f246, %p123;
	selp.b32 	%r221, %r211, %r204, %p123;
	add.f32 	%f287, %f261, %f265;
	setp.lt.f32 	%p124, %f287, %f248;
	selp.f32 	%f288, %f287, %f248, %p124;
	selp.b32 	%r222, %r211, %r205, %p124;
	add.f32 	%f289, %f261, %f266;
	setp.lt.f32 	%p125, %f289, %f250;
	selp.f32 	%f290, %f289, %f250, %p125;
	selp.b32 	%r223, %r211, %r206, %p125;
	add.f32 	%f291, %f262, %f263;
	setp.lt.f32 	%p126, %f291, %f252;
	selp.f32 	%f292, %f291, %f252, %p126;
	selp.b32 	%r224, %r211, %r207, %p126;
	add.f32 	%f293, %f262, %f264;
	setp.lt.f32 	%p127, %f293, %f254;
	selp.f32 	%f294, %f293, %f254, %p127;
	selp.b32 	%r225, %r211, %r208, %p127;
	add.f32 	%f295, %f262, %f265;
	setp.lt.f32 	%p128, %f295, %f256;
	selp.f32 	%f296, %f295, %f256, %p128;
	selp.b32 	%r226, %r211, %r209, %p128;
	add.f32 	%f297, %f262, %f266;
	setp.lt.f32 	%p129, %f297, %f258;
	selp.f32 	%f298, %f297, %f258, %p129;
	selp.b32 	%r227, %r211, %r210, %p129;
	add.s32 	%r228, %r708, 5;
	ld.shared.f32 	%f299, [%r24+1280];
	ld.shared.f32 	%f300, [%r24+1284];
	ld.shared.f32 	%f301, [%r24+1288];
	ld.shared.f32 	%f302, [%r24+1292];
	ld.shared.f32 	%f303, [%r25+20];
	ld.shared.f32 	%f304, [%r25+148];
	ld.shared.f32 	%f305, [%r25+276];
	ld.shared.f32 	%f306, [%r25+404];
	add.f32 	%f307, %f299, %f303;
	setp.lt.f32 	%p130, %f307, %f268;
	selp.f32 	%f308, %f307, %f268, %p130;
	selp.b32 	%r229, %r228, %r212, %p130;
	add.f32 	%f309, %f299, %f304;
	setp.lt.f32 	%p131, %f309, %f270;
	selp.f32 	%f310, %f309, %f270, %p131;
	selp.b32 	%r230, %r228, %r213, %p131;
	add.f32 	%f311, %f299, %f305;
	setp.lt.f32 	%p132, %f311, %f272;
	selp.f32 	%f312, %f311, %f272, %p132;
	selp.b32 	%r231, %r228, %r214, %p132;
	add.f32 	%f313, %f299, %f306;
	setp.lt.f32 	%p133, %f313, %f274;
	selp.f32 	%f314, %f313, %f274, %p133;
	selp.b32 	%r232, %r228, %r215, %p133;
	add.f32 	%f315, %f300, %f303;
	setp.lt.f32 	%p134, %f315, %f276;
	selp.f32 	%f316, %f315, %f276, %p134;
	selp.b32 	%r233, %r228, %r216, %p134;
	add.f32 	%f317, %f300, %f304;
	setp.lt.f32 	%p135, %f317, %f278;
	selp.f32 	%f318, %f317, %f278, %p135;
	selp.b32 	%r234, %r228, %r217, %p135;
	add.f32 	%f319, %f300, %f305;
	setp.lt.f32 	%p136, %f319, %f280;
	selp.f32 	%f320, %f319, %f280, %p136;
	selp.b32 	%r235, %r228, %r218, %p136;
	add.f32 	%f321, %f300, %f306;
	setp.lt.f32 	%p137, %f321, %f282;
	selp.f32 	%f322, %f321, %f282, %p137;
	selp.b32 	%r236, %r228, %r219, %p137;
	add.f32 	%f323, %f301, %f303;
	setp.lt.f32 	%p138, %f323, %f284;
	selp.f32 	%f324, %f323, %f284, %p138;
	selp.b32 	%r237, %r228, %r220, %p138;
	add.f32 	%f325, %f301, %f304;
	setp.lt.f32 	%p139, %f325, %f286;
	selp.f32 	%f326, %f325, %f286, %p139;
	selp.b32 	%r238, %r228, %r221, %p139;
	add.f32 	%f327, %f301, %f305;
	setp.lt.f32 	%p140, %f327, %f288;
	selp.f32 	%f328, %f327, %f288, %p140;
	selp.b32 	%r239, %r228, %r222, %p140;
	add.f32 	%f329, %f301, %f306;
	setp.lt.f32 	%p141, %f329, %f290;
	selp.f32 	%f330, %f329, %f290, %p141;
	selp.b32 	%r240, %r228, %r223, %p141;
	add.f32 	%f331, %f302, %f303;
	setp.lt.f32 	%p142, %f331, %f292;
	selp.f32 	%f332, %f331, %f292, %p142;
	selp.b32 	%r241, %r228, %r224, %p142;
	add.f32 	%f333, %f302, %f304;
	setp.lt.f32 	%p143, %f333, %f294;
	selp.f32 	%f334, %f333, %f294, %p143;
	selp.b32 	%r242, %r228, %r225, %p143;
	add.f32 	%f335, %f302, %f305;
	setp.lt.f32 	%p144, %f335, %f296;
	selp.f32 	%f336, %f335, %f296, %p144;
	selp.b32 	%r243, %r228, %r226, %p144;
	add.f32 	%f337, %f302, %f306;
	setp.lt.f32 	%p145, %f337, %f298;
	selp.f32 	%f338, %f337, %f298, %p145;
	selp.b32 	%r244, %r228, %r227, %p145;
	add.s32 	%r245, %r708, 6;
	ld.shared.f32 	%f339, [%r24+1536];
	ld.shared.f32 	%f340, [%r24+1540];
	ld.shared.f32 	%f341, [%r24+1544];
	ld.shared.f32 	%f342, [%r24+1548];
	ld.shared.f32 	%f343, [%r25+24];
	ld.shared.f32 	%f344, [%r25+152];
	ld.shared.f32 	%f345, [%r25+280];
	ld.shared.f32 	%f346, [%r25+408];
	add.f32 	%f347, %f339, %f343;
	setp.lt.f32 	%p146, %f347, %f308;
	selp.f32 	%f348, %f347, %f308, %p146;
	selp.b32 	%r246, %r245, %r229, %p146;
	add.f32 	%f349, %f339, %f344;
	setp.lt.f32 	%p147, %f349, %f310;
	selp.f32 	%f350, %f349, %f310, %p147;
	selp.b32 	%r247, %r245, %r230, %p147;
	add.f32 	%f351, %f339, %f345;
	setp.lt.f32 	%p148, %f351, %f312;
	selp.f32 	%f352, %f351, %f312, %p148;
	selp.b32 	%r248, %r245, %r231, %p148;
	add.f32 	%f353, %f339, %f346;
	setp.lt.f32 	%p149, %f353, %f314;
	selp.f32 	%f354, %f353, %f314, %p149;
	selp.b32 	%r249, %r245, %r232, %p149;
	add.f32 	%f355, %f340, %f343;
	setp.lt.f32 	%p150, %f355, %f316;
	selp.f32 	%f356, %f355, %f316, %p150;
	selp.b32 	%r250, %r245, %r233, %p150;
	add.f32 	%f357, %f340, %f344;
	setp.lt.f32 	%p151, %f357, %f318;
	selp.f32 	%f358, %f357, %f318, %p151;
	selp.b32 	%r251, %r245, %r234, %p151;
	add.f32 	%f359, %f340, %f345;
	setp.lt.f32 	%p152, %f359, %f320;
	selp.f32 	%f360, %f359, %f320, %p152;
	selp.b32 	%r252, %r245, %r235, %p152;
	add.f32 	%f361, %f340, %f346;
	setp.lt.f32 	%p153, %f361, %f322;
	selp.f32 	%f362, %f361, %f322, %p153;
	selp.b32 	%r253, %r245, %r236, %p153;
	add.f32 	%f363, %f341, %f343;
	setp.lt.f32 	%p154, %f363, %f324;
	selp.f32 	%f364, %f363, %f324, %p154;
	selp.b32 	%r254, %r245, %r237, %p154;
	add.f32 	%f365, %f341, %f344;
	setp.lt.f32 	%p155, %f365, %f326;
	selp.f32 	%f366, %f365, %f326, %p155;
	selp.b32 	%r255, %r245, %r238, %p155;
	add.f32 	%f367, %f341, %f345;
	setp.lt.f32 	%p156, %f367, %f328;
	selp.f32 	%f368, %f367, %f328, %p156;
	selp.b32 	%r256, %r245, %r239, %p156;
	add.f32 	%f369, %f341, %f346;
	setp.lt.f32 	%p157, %f369, %f330;
	selp.f32 	%f370, %f369, %f330, %p157;
	selp.b32 	%r257, %r245, %r240, %p157;
	add.f32 	%f371, %f342, %f343;
	setp.lt.f32 	%p158, %f371, %f332;
	selp.f32 	%f372, %f371, %f332, %p158;
	selp.b32 	%r258, %r245, %r241, %p158;
	add.f32 	%f373, %f342, %f344;
	setp.lt.f32 	%p159, %f373, %f334;
	selp.f32 	%f374, %f373, %f334, %p159;
	selp.b32 	%r259, %r245, %r242, %p159;
	add.f32 	%f375, %f342, %f345;
	setp.lt.f32 	%p160, %f375, %f336;
	selp.f32 	%f376, %f375, %f336, %p160;
	selp.b32 	%r260, %r245, %r243, %p160;
	add.f32 	%f377, %f342, %f346;
	setp.lt.f32 	%p161, %f377, %f338;
	selp.f32 	%f378, %f377, %f338, %p161;
	selp.b32 	%r261, %r245, %r244, %p161;
	add.s32 	%r262, %r708, 7;
	ld.shared.f32 	%f379, [%r24+1792];
	ld.shared.f32 	%f380, [%r24+1796];
	ld.shared.f32 	%f381, [%r24+1800];
	ld.shared.f32 	%f382, [%r24+1804];
	ld.shared.f32 	%f383, [%r25+28];
	ld.shared.f32 	%f384, [%r25+156];
	ld.shared.f32 	%f385, [%r25+284];
	ld.shared.f32 	%f386, [%r25+412];
	add.f32 	%f387, %f379, %f383;
	setp.lt.f32 	%p162, %f387, %f348;
	selp.f32 	%f388, %f387, %f348, %p162;
	selp.b32 	%r263, %r262, %r246, %p162;
	add.f32 	%f389, %f379, %f384;
	setp.lt.f32 	%p163, %f389, %f350;
	selp.f32 	%f390, %f389, %f350, %p163;
	selp.b32 	%r264, %r262, %r247, %p163;
	add.f32 	%f391, %f379, %f385;
	setp.lt.f32 	%p164, %f391, %f352;
	selp.f32 	%f392, %f391, %f352, %p164;
	selp.b32 	%r265, %r262, %r248, %p164;
	add.f32 	%f393, %f379, %f386;
	setp.lt.f32 	%p165, %f393, %f354;
	selp.f32 	%f394, %f393, %f354, %p165;
	selp.b32 	%r266, %r262, %r249, %p165;
	add.f32 	%f395, %f380, %f383;
	setp.lt.f32 	%p166, %f395, %f356;
	selp.f32 	%f396, %f395, %f356, %p166;
	selp.b32 	%r267, %r262, %r250, %p166;
	add.f32 	%f397, %f380, %f384;
	setp.lt.f32 	%p167, %f397, %f358;
	selp.f32 	%f398, %f397, %f358, %p167;
	selp.b32 	%r268, %r262, %r251, %p167;
	add.f32 	%f399, %f380, %f385;
	setp.lt.f32 	%p168, %f399, %f360;
	selp.f32 	%f400, %f399, %f360, %p168;
	selp.b32 	%r269, %r262, %r252, %p168;
	add.f32 	%f401, %f380, %f386;
	setp.lt.f32 	%p169, %f401, %f362;
	selp.f32 	%f402, %f401, %f362, %p169;
	selp.b32 	%r270, %r262, %r253, %p169;
	add.f32 	%f403, %f381, %f383;
	setp.lt.f32 	%p170, %f403, %f364;
	selp.f32 	%f404, %f403, %f364, %p170;
	selp.b32 	%r271, %r262, %r254, %p170;
	add.f32 	%f405, %f381, %f384;
	setp.lt.f32 	%p171, %f405, %f366;
	selp.f32 	%f406, %f405, %f366, %p171;
	selp.b32 	%r272, %r262, %r255, %p171;
	add.f32 	%f407, %f381, %f385;
	setp.lt.f32 	%p172, %f407, %f368;
	selp.f32 	%f408, %f407, %f368, %p172;
	selp.b32 	%r273, %r262, %r256, %p172;
	add.f32 	%f409, %f381, %f386;
	setp.lt.f32 	%p173, %f409, %f370;
	selp.f32 	%f410, %f409, %f370, %p173;
	selp.b32 	%r274, %r262, %r257, %p173;
	add.f32 	%f411, %f382, %f383;
	setp.lt.f32 	%p174, %f411, %f372;
	selp.f32 	%f412, %f411, %f372, %p174;
	selp.b32 	%r275, %r262, %r258, %p174;
	add.f32 	%f413, %f382, %f384;
	setp.lt.f32 	%p175, %f413, %f374;
	selp.f32 	%f414, %f413, %f374, %p175;
	selp.b32 	%r276, %r262, %r259, %p175;
	add.f32 	%f415, %f382, %f385;
	setp.lt.f32 	%p176, %f415, %f376;
	selp.f32 	%f416, %f415, %f376, %p176;
	selp.b32 	%r277, %r262, %r260, %p176;
	add.f32 	%f417, %f382, %f386;
	setp.lt.f32 	%p177, %f417, %f378;
	selp.f32 	%f418, %f417, %f378, %p177;
	selp.b32 	%r278, %r262, %r261, %p177;
	add.s32 	%r279, %r708, 8;
	ld.shared.f32 	%f419, [%r24+2048];
	ld.shared.f32 	%f420, [%r24+2052];
	ld.shared.f32 	%f421, [%r24+2056];
	ld.shared.f32 	%f422, [%r24+2060];
	ld.shared.f32 	%f423, [%r25+32];
	ld.shared.f32 	%f424, [%r25+160];
	ld.shared.f32 	%f425, [%r25+288];
	ld.shared.f32 	%f426, [%r25+416];
	add.f32 	%f427, %f419, %f423;
	setp.lt.f32 	%p178, %f427, %f388;
	selp.f32 	%f428, %f427, %f388, %p178;
	selp.b32 	%r280, %r279, %r263, %p178;
	add.f32 	%f429, %f419, %f424;
	setp.lt.f32 	%p179, %f429, %f390;
	selp.f32 	%f430, %f429, %f390, %p179;
	selp.b32 	%r281, %r279, %r264, %p179;
	add.f32 	%f431, %f419, %f425;
	setp.lt.f32 	%p180, %f431, %f392;
	selp.f32 	%f432, %f431, %f392, %p180;
	selp.b32 	%r282, %r279, %r265, %p180;
	add.f32 	%f433, %f419, %f426;
	setp.lt.f32 	%p181, %f433, %f394;
	selp.f32 	%f434, %f433, %f394, %p181;
	selp.b32 	%r283, %r279, %r266, %p181;
	add.f32 	%f435, %f420, %f423;
	setp.lt.f32 	%p182, %f435, %f396;
	selp.f32 	%f436, %f435, %f396, %p182;
	selp.b32 	%r284, %r279, %r267, %p182;
	add.f32 	%f437, %f420, %f424;
	setp.lt.f32 	%p183, %f437, %f398;
	selp.f32 	%f438, %f437, %f398, %p183;
	selp.b32 	%r285, %r279, %r268, %p183;
	add.f32 	%f439, %f420, %f425;
	setp.lt.f32 	%p184, %f439, %f400;
	selp.f32 	%f440, %f439, %f400, %p184;
	selp.b32 	%r286, %r279, %r269, %p184;
	add.f32 	%f441, %f420, %f426;
	setp.lt.f32 	%p185, %f441, %f402;
	selp.f32 	%f442, %f441, %f402, %p185;
	selp.b32 	%r287, %r279, %r270, %p185;
	add.f32 	%f443, %f421, %f423;
	setp.lt.f32 	%p186, %f443, %f404;
	selp.f32 	%f444, %f443, %f404, %p186;
	selp.b32 	%r288, %r279, %r271, %p186;
	add.f32 	%f445, %f421, %f424;
	setp.lt.f32 	%p187, %f445, %f406;
	selp.f32 	%f446, %f445, %f406, %p187;
	selp.b32 	%r289, %r279, %r272, %p187;
	add.f32 	%f447, %f421, %f425;
	setp.lt.f32 	%p188, %f447, %f408;
	selp.f32 	%f448, %f447, %f408, %p188;
	selp.b32 	%r290, %r279, %r273, %p188;
	add.f32 	%f449, %f421, %f426;
	setp.lt.f32 	%p189, %f449, %f410;
	selp.f32 	%f450, %f449, %f410, %p189;
	selp.b32 	%r291, %r279, %r274, %p189;
	add.f32 	%f451, %f422, %f423;
	setp.lt.f32 	%p190, %f451, %f412;
	selp.f32 	%f452, %f451, %f412, %p190;
	selp.b32 	%r292, %r279, %r275, %p190;
	add.f32 	%f453, %f422, %f424;
	setp.lt.f32 	%p191, %f453, %f414;
	selp.f32 	%f454, %f453, %f414, %p191;
	selp.b32 	%r293, %r279, %r276, %p191;
	add.f32 	%f455, %f422, %f425;
	setp.lt.f32 	%p192, %f455, %f416;
	selp.f32 	%f456, %f455, %f416, %p192;
	selp.b32 	%r294, %r279, %r277, %p192;
	add.f32 	%f457, %f422, %f426;
	setp.lt.f32 	%p193, %f457, %f418;
	selp.f32 	%f458, %f457, %f418, %p193;
	selp.b32 	%r295, %r279, %r278, %p193;
	add.s32 	%r296, %r708, 9;
	ld.shared.f32 	%f459, [%r24+2304];
	ld.shared.f32 	%f460, [%r24+2308];
	ld.shared.f32 	%f461, [%r24+2312];
	ld.shared.f32 	%f462, [%r24+2316];
	ld.shared.f32 	%f463, [%r25+36];
	ld.shared.f32 	%f464, [%r25+164];
	ld.shared.f32 	%f465, [%r25+292];
	ld.shared.f32 	%f466, [%r25+420];
	add.f32 	%f467, %f459, %f463;
	setp.lt.f32 	%p194, %f467, %f428;
	selp.f32 	%f468, %f467, %f428, %p194;
	selp.b32 	%r297, %r296, %r280, %p194;
	add.f32 	%f469, %f459, %f464;
	setp.lt.f32 	%p195, %f469, %f430;
	selp.f32 	%f470, %f469, %f430, %p195;
	selp.b32 	%r298, %r296, %r281, %p195;
	add.f32 	%f471, %f459, %f465;
	setp.lt.f32 	%p196, %f471, %f432;
	selp.f32 	%f472, %f471, %f432, %p196;
	selp.b32 	%r299, %r296, %r282, %p196;
	add.f32 	%f473, %f459, %f466;
	setp.lt.f32 	%p197, %f473, %f434;
	selp.f32 	%f474, %f473, %f434, %p197;
	selp.b32 	%r300, %r296, %r283, %p197;
	add.f32 	%f475, %f460, %f463;
	setp.lt.f32 	%p198, %f475, %f436;
	selp.f32 	%f476, %f475, %f436, %p198;
	selp.b32 	%r301, %r296, %r284, %p198;
	add.f32 	%f477, %f460, %f464;
	setp.lt.f32 	%p199, %f477, %f438;
	selp.f32 	%f478, %f477, %f438, %p199;
	selp.b32 	%r302, %r296, %r285, %p199;
	add.f32 	%f479, %f460, %f465;
	setp.lt.f32 	%p200, %f479, %f440;
	selp.f32 	%f480, %f479, %f440, %p200;
	selp.b32 	%r303, %r296, %r286, %p200;
	add.f32 	%f481, %f460, %f466;
	setp.lt.f32 	%p201, %f481, %f442;
	selp.f32 	%f482, %f481, %f442, %p201;
	selp.b32 	%r304, %r296, %r287, %p201;
	add.f32 	%f483, %f461, %f463;
	setp.lt.f32 	%p202, %f483, %f444;
	selp.f32 	%f484, %f483, %f444, %p202;
	selp.b32 	%r305, %r296, %r288, %p202;
	add.f32 	%f485, %f461, %f464;
	setp.lt.f32 	%p203, %f485, %f446;
	selp.f32 	%f486, %f485, %f446, %p203;
	selp.b32 	%r306, %r296, %r289, %p203;
	add.f32 	%f487, %f461, %f465;
	setp.lt.f32 	%p204, %f487, %f448;
	selp.f32 	%f488, %f487, %f448, %p204;
	selp.b32 	%r307, %r296, %r290, %p204;
	add.f32 	%f489, %f461, %f466;
	setp.lt.f32 	%p205, %f489, %f450;
	selp.f32 	%f490, %f489, %f450, %p205;
	selp.b32 	%r308, %r296, %r291, %p205;
	add.f32 	%f491, %f462, %f463;
	setp.lt.f32 	%p206, %f491, %f452;
	selp.f32 	%f492, %f491, %f452, %p206;
	selp.b32 	%r309, %r296, %r292, %p206;
	add.f32 	%f493, %f462, %f464;
	setp.lt.f32 	%p207, %f493, %f454;
	selp.f32 	%f494, %f493, %f454, %p207;
	selp.b32 	%r310, %r296, %r293, %p207;
	add.f32 	%f495, %f462, %f465;
	setp.lt.f32 	%p208, %f495, %f456;
	selp.f32 	%f496, %f495, %f456, %p208;
	selp.b32 	%r311, %r296, %r294, %p208;
	add.f32 	%f497, %f462, %f466;
	setp.lt.f32 	%p209, %f497, %f458;
	selp.f32 	%f498, %f497, %f458, %p209;
	selp.b32 	%r312, %r296, %r295, %p209;
	add.s32 	%r313, %r708, 10;
	ld.shared.f32 	%f499, [%r24+2560];
	ld.shared.f32 	%f500, [%r24+2564];
	ld.shared.f32 	%f501, [%r24+2568];
	ld.shared.f32 	%f502, [%r24+2572];
	ld.shared.f32 	%f503, [%r25+40];
	ld.shared.f32 	%f504, [%r25+168];
	ld.shared.f32 	%f505, [%r25+296];
	ld.shared.f32 	%f506, [%r25+424];
	add.f32 	%f507, %f499, %f503;
	setp.lt.f32 	%p210, %f507, %f468;
	selp.f32 	%f508, %f507, %f468, %p210;
	selp.b32 	%r314, %r313, %r297, %p210;
	add.f32 	%f509, %f499, %f504;
	setp.lt.f32 	%p211, %f509, %f470;
	selp.f32 	%f510, %f509, %f470, %p211;
	selp.b32 	%r315, %r313, %r298, %p211;
	add.f32 	%f511, %f499, %f505;
	setp.lt.f32 	%p212, %f511, %f472;
	selp.f32 	%f512, %f511, %f472, %p212;
	selp.b32 	%r316, %r313, %r299, %p212;
	add.f32 	%f513, %f499, %f506;
	setp.lt.f32 	%p213, %f513, %f474;
	selp.f32 	%f514, %f513, %f474, %p213;
	selp.b32 	%r317, %r313, %r300, %p213;
	add.f32 	%f515, %f500, %f503;
	setp.lt.f32 	%p214, %f515, %f476;
	selp.f32 	%f516, %f515, %f476, %p214;
	selp.b32 	%r318, %r313, %r301, %p214;
	add.f32 	%f517, %f500, %f504;
	setp.lt.f32 	%p215, %f517, %f478;
	selp.f32 	%f518, %f517, %f478, %p215;
	selp.b32 	%r319, %r313, %r302, %p215;
	add.f32 	%f519, %f500, %f505;
	setp.lt.f32 	%p216, %f519, %f480;
	selp.f32 	%f520, %f519, %f480, %p216;
	selp.b32 	%r320, %r313, %r303, %p216;
	add.f32 	%f521, %f500, %f506;
	setp.lt.f32 	%p217, %f521, %f482;
	selp.f32 	%f522, %f521, %f482, %p217;
	selp.b32 	%r321, %r313, %r304, %p217;
	add.f32 	%f523, %f501, %f503;
	setp.lt.f32 	%p218, %f523, %f484;
	selp.f32 	%f524, %f523, %f484, %p218;
	selp.b32 	%r322, %r313, %r305, %p218;
	add.f32 	%f525, %f501, %f504;
	setp.lt.f32 	%p219, %f525, %f486;
	selp.f32 	%f526, %f525, %f486, %p219;
	selp.b32 	%r323, %r313, %r306, %p219;
	add.f32 	%f527, %f501, %f505;
	setp.lt.f32 	%p220, %f527, %f488;
	selp.f32 	%f528, %f527, %f488, %p220;
	selp.b32 	%r324, %r313, %r307, %p220;
	add.f32 	%f529, %f501, %f506;
	setp.lt.f32 	%p221, %f529, %f490;
	selp.f32 	%f530, %f529, %f490, %p221;
	selp.b32 	%r325, %r313, %r308, %p221;
	add.f32 	%f531, %f502, %f503;
	setp.lt.f32 	%p222, %f531, %f492;
	selp.f32 	%f532, %f531, %f492, %p222;
	selp.b32 	%r326, %r313, %r309, %p222;
	add.f32 	%f533, %f502, %f504;
	setp.lt.f32 	%p223, %f533, %f494;
	selp.f32 	%f534, %f533, %f494, %p223;
	selp.b32 	%r327, %r313, %r310, %p223;
	add.f32 	%f535, %f502, %f505;
	setp.lt.f32 	%p224, %f535, %f496;
	selp.f32 	%f536, %f535, %f496, %p224;
	selp.b32 	%r328, %r313, %r311, %p224;
	add.f32 	%f537, %f502, %f506;
	setp.lt.f32 	%p225, %f537, %f498;
	selp.f32 	%f538, %f537, %f498, %p225;
	selp.b32 	%r329, %r313, %r312, %p225;
	add.s32 	%r330, %r708, 11;
	ld.shared.f32 	%f539, [%r24+2816];
	ld.shared.f32 	%f540, [%r24+2820];
	ld.shared.f32 	%f541, [%r24+2824];
	ld.shared.f32 	%f542, [%r24+2828];
	ld.shared.f32 	%f543, [%r25+44];
	ld.shared.f32 	%f544, [%r25+172];
	ld.shared.f32 	%f545, [%r25+300];
	ld.shared.f32 	%f546, [%r25+428];
	add.f32 	%f547, %f539, %f543;
	setp.lt.f32 	%p226, %f547, %f508;
	selp.f32 	%f548, %f547, %f508, %p226;
	selp.b32 	%r331, %r330, %r314, %p226;
	add.f32 	%f549, %f539, %f544;
	setp.lt.f32 	%p227, %f549, %f510;
	selp.f32 	%f550, %f549, %f510, %p227;
	selp.b32 	%r332, %r330, %r315, %p227;
	add.f32 	%f551, %f539, %f545;
	setp.lt.f32 	%p228, %f551, %f512;
	selp.f32 	%f552, %f551, %f512, %p228;
	selp.b32 	%r333, %r330, %r316, %p228;
	add.f32 	%f553, %f539, %f546;
	setp.lt.f32 	%p229, %f553, %f514;
	selp.f32 	%f554, %f553, %f514, %p229;
	selp.b32 	%r334, %r330, %r317, %p229;
	add.f32 	%f555, %f540, %f543;
	setp.lt.f32 	%p230, %f555, %f516;
	selp.f32 	%f556, %f555, %f516, %p230;
	selp.b32 	%r335, %r330, %r318, %p230;
	add.f32 	%f557, %f540, %f544;
	setp.lt.f32 	%p231, %f557, %f518;
	selp.f32 	%f558, %f557, %f518, %p231;
	selp.b32 	%r336, %r330, %r319, %p231;
	add.f32 	%f559, %f540, %f545;
	setp.lt.f32 	%p232, %f559, %f520;
	selp.f32 	%f560, %f559, %f520, %p232;
	selp.b32 	%r337, %r330, %r320, %p232;
	add.f32 	%f561, %f540, %f546;
	setp.lt.f32 	%p233, %f561, %f522;
	selp.f32 	%f562, %f561, %f522, %p233;
	selp.b32 	%r338, %r330, %r321, %p233;
	add.f32 	%f563, %f541, %f543;
	setp.lt.f32 	%p234, %f563, %f524;
	selp.f32 	%f564, %f563, %f524, %p234;
	selp.b32 	%r339, %r330, %r322, %p234;
	add.f32 	%f565, %f541, %f544;
	setp.lt.f32 	%p235, %f565, %f526;
	selp.f32 	%f566, %f565, %f526, %p235;
	selp.b32 	%r340, %r330, %r323, %p235;
	add.f32 	%f567, %f541, %f545;
	setp.lt.f32 	%p236, %f567, %f528;
	selp.f32 	%f568, %f567, %f528, %p236;
	selp.b32 	%r341, %r330, %r324, %p236;
	add.f32 	%f569, %f541, %f546;
	setp.lt.f32 	%p237, %f569, %f530;
	selp.f32 	%f570, %f569, %f530, %p237;
	selp.b32 	%r342, %r330, %r325, %p237;
	add.f32 	%f571, %f542, %f543;
	setp.lt.f32 	%p238, %f571, %f532;
	selp.f32 	%f572, %f571, %f532, %p238;
	selp.b32 	%r343, %r330, %r326, %p238;
	add.f32 	%f573, %f542, %f544;
	setp.lt.f32 	%p239, %f573, %f534;
	selp.f32 	%f574, %f573, %f534, %p239;
	selp.b32 	%r344, %r330, %r327, %p239;
	add.f32 	%f575, %f542, %f545;
	setp.lt.f32 	%p240, %f575, %f536;
	selp.f32 	%f576, %f575, %f536, %p240;
	selp.b32 	%r345, %r330, %r328, %p240;
	add.f32 	%f577, %f542, %f546;
	setp.lt.f32 	%p241, %f577, %f538;
	selp.f32 	%f578, %f577, %f538, %p241;
	selp.b32 	%r346, %r330, %r329, %p241;
	add.s32 	%r347, %r708, 12;
	ld.shared.f32 	%f579, [%r24+3072];
	ld.shared.f32 	%f580, [%r24+3076];
	ld.shared.f32 	%f581, [%r24+3080];
	ld.shared.f32 	%f582, [%r24+3084];
	ld.shared.f32 	%f583, [%r25+48];
	ld.shared.f32 	%f584, [%r25+176];
	ld.shared.f32 	%f585, [%r25+304];
	ld.shared.f32 	%f586, [%r25+432];
	add.f32 	%f587, %f579, %f583;
	setp.lt.f32 	%p242, %f587, %f548;
	selp.f32 	%f588, %f587, %f548, %p242;
	selp.b32 	%r348, %r347, %r331, %p242;
	add.f32 	%f589, %f579, %f584;
	setp.lt.f32 	%p243, %f589, %f550;
	selp.f32 	%f590, %f589, %f550, %p243;
	selp.b32 	%r349, %r347, %r332, %p243;
	add.f32 	%f591, %f579, %f585;
	setp.lt.f32 	%p244, %f591, %f552;
	selp.f32 	%f592, %f591, %f552, %p244;
	selp.b32 	%r350, %r347, %r333, %p244;
	add.f32 	%f593, %f579, %f586;
	setp.lt.f32 	%p245, %f593, %f554;
	selp.f32 	%f594, %f593, %f554, %p245;
	selp.b32 	%r351, %r347, %r334, %p245;
	add.f32 	%f595, %f580, %f583;
	setp.lt.f32 	%p246, %f595, %f556;
	selp.f32 	%f596, %f595, %f556, %p246;
	selp.b32 	%r352, %r347, %r335, %p246;
	add.f32 	%f597, %f580, %f584;
	setp.lt.f32 	%p247, %f597, %f558;
	selp.f32 	%f598, %f597, %f558, %p247;
	selp.b32 	%r353, %r347, %r336, %p247;
	add.f32 	%f599, %f580, %f585;
	setp.lt.f32 	%p248, %f599, %f560;
	selp.f32 	%f600, %f599, %f560, %p248;
	selp.b32 	%r354, %r347, %r337, %p248;
	add.f32 	%f601, %f580, %f586;
	setp.lt.f32 	%p249, %f601, %f562;
	selp.f32 	%f602, %f601, %f562, %p249;
	selp.b32 	%r355, %r347, %r338, %p249;
	add.f32 	%f603, %f581, %f583;
	setp.lt.f32 	%p250, %f603, %f564;
	selp.f32 	%f604, %f603, %f564, %p250;
	selp.b32 	%r356, %r347, %r339, %p250;
	add.f32 	%f605, %f581, %f584;
	setp.lt.f32 	%p251, %f605, %f566;
	selp.f32 	%f606, %f605, %f566, %p251;
	selp.b32 	%r357, %r347, %r340, %p251;
	add.f32 	%f607, %f581, %f585;
	setp.lt.f32 	%p252, %f607, %f568;
	selp.f32 	%f608, %f607, %f568, %p252;
	selp.b32 	%r358, %r347, %r341, %p252;
	add.f32 	%f609, %f581, %f586;
	setp.lt.f32 	%p253, %f609, %f570;
	selp.f32 	%f610, %f609, %f570, %p253;
	selp.b32 	%r359, %r347, %r342, %p253;
	add.f32 	%f611, %f582, %f583;
	setp.lt.f32 	%p254, %f611, %f572;
	selp.f32 	%f612, %f611, %f572, %p254;
	selp.b32 	%r360, %r347, %r343, %p254;
	add.f32 	%f613, %f582, %f584;
	setp.lt.f32 	%p255, %f613, %f574;
	selp.f32 	%f614, %f613, %f574, %p255;
	selp.b32 	%r361, %r347, %r344, %p255;
	add.f32 	%f615, %f582, %f585;
	setp.lt.f32 	%p256, %f615, %f576;
	selp.f32 	%f616, %f615, %f576, %p256;
	selp.b32 	%r362, %r347, %r345, %p256;
	add.f32 	%f617, %f582, %f586;
	setp.lt.f32 	%p257, %f617, %f578;
	selp.f32 	%f618, %f617, %f578, %p257;
	selp.b32 	%r363, %r347, %r346, %p257;
	add.s32 	%r364, %r708, 13;
	ld.shared.f32 	%f619, [%r24+3328];
	ld.shared.f32 	%f620, [%r24+3332];
	ld.shared.f32 	%f621, [%r24+3336];
	ld.shared.f32 	%f622, [%r24+3340];
	ld.shared.f32 	%f623, [%r25+52];
	ld.shared.f32 	%f624, [%r25+180];
	ld.shared.f32 	%f625, [%r25+308];
	ld.shared.f32 	%f626, [%r25+436];
	add.f32 	%f627, %f619, %f623;
	setp.lt.f32 	%p258, %f627, %f588;
	selp.f32 	%f628, %f627, %f588, %p258;
	selp.b32 	%r365, %r364, %r348, %p258;
	add.f32 	%f629, %f619, %f624;
	setp.lt.f32 	%p259, %f629, %f590;
	selp.f32 	%f630, %f629, %f590, %p259;
	selp.b32 	%r366, %r364, %r349, %p259;
	add.f32 	%f631, %f619, %f625;
	setp.lt.f32 	%p260, %f631, %f592;
	selp.f32 	%f632, %f631, %f592, %p260;
	selp.b32 	%r367, %r364, %r350, %p260;
	add.f32 	%f633, %f619, %f626;
	setp.lt.f32 	%p261, %f633, %f594;
	selp.f32 	%f634, %f633, %f594, %p261;
	selp.b32 	%r368, %r364, %r351, %p261;
	add.f32 	%f635, %f620, %f623;
	setp.lt.f32 	%p262, %f635, %f596;
	selp.f32 	%f636, %f635, %f596, %p262;
	selp.b32 	%r369, %r364, %r352, %p262;
	add.f32 	%f637, %f620, %f624;
	setp.lt.f32 	%p263, %f637, %f598;
	selp.f32 	%f638, %f637, %f598, %p263;
	selp.b32 	%r370, %r364, %r353, %p263;
	add.f32 	%f639, %f620, %f625;
	setp.lt.f32 	%p264, %f639, %f600;
	selp.f32 	%f640, %f639, %f600, %p264;
	selp.b32 	%r371, %r364, %r354, %p264;
	add.f32 	%f641, %f620, %f626;
	setp.lt.f32 	%p265, %f641, %f602;
	selp.f32 	%f642, %f641, %f602, %p265;
	selp.b32 	%r372, %r364, %r355, %p265;
	add.f32 	%f643, %f621, %f623;
	setp.lt.f32 	%p266, %f643, %f604;
	selp.f32 	%f644, %f643, %f604, %p266;
	selp.b32 	%r373, %r364, %r356, %p266;
	add.f32 	%f645, %f621, %f624;
	setp.lt.f32 	%p267, %f645, %f606;
	selp.f32 	%f646, %f645, %f606, %p267;
	selp.b32 	%r374, %r364, %r357, %p267;
	add.f32 	%f647, %f621, %f625;
	setp.lt.f32 	%p268, %f647, %f608;
	selp.f32 	%f648, %f647, %f608, %p268;
	selp.b32 	%r375, %r364, %r358, %p268;
	add.f32 	%f649, %f621, %f626;
	setp.lt.f32 	%p269, %f649, %f610;
	selp.f32 	%f650, %f649, %f610, %p269;
	selp.b32 	%r376, %r364, %r359, %p269;
	add.f32 	%f651, %f622, %f623;
	setp.lt.f32 	%p270, %f651, %f612;
	selp.f32 	%f652, %f651, %f612, %p270;
	selp.b32 	%r377, %r364, %r360, %p270;
	add.f32 	%f653, %f622, %f624;
	setp.lt.f32 	%p271, %f653, %f614;
	selp.f32 	%f654, %f653, %f614, %p271;
	selp.b32 	%r378, %r364, %r361, %p271;
	add.f32 	%f655, %f622, %f625;
	setp.lt.f32 	%p272, %f655, %f616;
	selp.f32 	%f656, %f655, %f616, %p272;
	selp.b32 	%r379, %r364, %r362, %p272;
	add.f32 	%f657, %f622, %f626;
	setp.lt.f32 	%p273, %f657, %f618;
	selp.f32 	%f658, %f657, %f618, %p273;
	selp.b32 	%r380, %r364, %r363, %p273;
	add.s32 	%r381, %r708, 14;
	ld.shared.f32 	%f659, [%r24+3584];
	ld.shared.f32 	%f660, [%r24+3588];
	ld.shared.f32 	%f661, [%r24+3592];
	ld.shared.f32 	%f662, [%r24+3596];
	ld.shared.f32 	%f663, [%r25+56];
	ld.shared.f32 	%f664, [%r25+184];
	ld.shared.f32 	%f665, [%r25+312];
	ld.shared.f32 	%f666, [%r25+440];
	add.f32 	%f667, %f659, %f663;
	setp.lt.f32 	%p274, %f667, %f628;
	selp.f32 	%f668, %f667, %f628, %p274;
	selp.b32 	%r382, %r381, %r365, %p274;
	add.f32 	%f669, %f659, %f664;
	setp.lt.f32 	%p275, %f669, %f630;
	selp.f32 	%f670, %f669, %f630, %p275;
	selp.b32 	%r383, %r381, %r366, %p275;
	add.f32 	%f671, %f659, %f665;
	setp.lt.f32 	%p276, %f671, %f632;
	selp.f32 	%f672, %f671, %f632, %p276;
	selp.b32 	%r384, %r381, %r367, %p276;
	add.f32 	%f673, %f659, %f666;
	setp.lt.f32 	%p277, %f673, %f634;
	selp.f32 	%f674, %f673, %f634, %p277;
	selp.b32 	%r385, %r381, %r368, %p277;
	add.f32 	%f675, %f660, %f663;
	setp.lt.f32 	%p278, %f675, %f636;
	selp.f32 	%f676, %f675, %f636, %p278;
	selp.b32 	%r386, %r381, %r369, %p278;
	add.f32 	%f677, %f660, %f664;
	setp.lt.f32 	%p279, %f677, %f638;
	selp.f32 	%f678, %f677, %f638, %p279;
	selp.b32 	%r387, %r381, %r370, %p279;
	add.f32 	%f679, %f660, %f665;
	setp.lt.f32 	%p280, %f679, %f640;
	selp.f32 	%f680, %f679, %f640, %p280;
	selp.b32 	%r388, %r381, %r371, %p280;
	add.f32 	%f681, %f660, %f666;
	setp.lt.f32 	%p281, %f681, %f642;
	selp.f32 	%f682, %f681, %f642, %p281;
	selp.b32 	%r389, %r381, %r372, %p281;
	add.f32 	%f683, %f661, %f663;
	setp.lt.f32 	%p282, %f683, %f644;
	selp.f32 	%f684, %f683, %f644, %p282;
	selp.b32 	%r390, %r381, %r373, %p282;
	add.f32 	%f685, %f661, %f664;
	setp.lt.f32 	%p283, %f685, %f646;
	selp.f32 	%f686, %f685, %f646, %p283;
	selp.b32 	%r391, %r381, %r374, %p283;
	add.f32 	%f687, %f661, %f665;
	setp.lt.f32 	%p284, %f687, %f648;
	selp.f32 	%f688, %f687, %f648, %p284;
	selp.b32 	%r392, %r381, %r375, %p284;
	add.f32 	%f689, %f661, %f666;
	setp.lt.f32 	%p285, %f689, %f650;
	selp.f32 	%f690, %f689, %f650, %p285;
	selp.b32 	%r393, %r381, %r376, %p285;
	add.f32 	%f691, %f662, %f663;
	setp.lt.f32 	%p286, %f691, %f652;
	selp.f32 	%f692, %f691, %f652, %p286;
	selp.b32 	%r394, %r381, %r377, %p286;
	add.f32 	%f693, %f662, %f664;
	setp.lt.f32 	%p287, %f693, %f654;
	selp.f32 	%f694, %f693, %f654, %p287;
	selp.b32 	%r395, %r381, %r378, %p287;
	add.f32 	%f695, %f662, %f665;
	setp.lt.f32 	%p288, %f695, %f656;
	selp.f32 	%f696, %f695, %f656, %p288;
	selp.b32 	%r396, %r381, %r379, %p288;
	add.f32 	%f697, %f662, %f666;
	setp.lt.f32 	%p289, %f697, %f658;
	selp.f32 	%f698, %f697, %f658, %p289;
	selp.b32 	%r397, %r381, %r380, %p289;
	add.s32 	%r398, %r708, 15;
	ld.shared.f32 	%f699, [%r24+3840];
	ld.shared.f32 	%f700, [%r24+3844];
	ld.shared.f32 	%f701, [%r24+3848];
	ld.shared.f32 	%f702, [%r24+3852];
	ld.shared.f32 	%f703, [%r25+60];
	ld.shared.f32 	%f704, [%r25+188];
	ld.shared.f32 	%f705, [%r25+316];
	ld.shared.f32 	%f706, [%r25+444];
	add.f32 	%f707, %f699, %f703;
	setp.lt.f32 	%p290, %f707, %f668;
	selp.f32 	%f708, %f707, %f668, %p290;
	selp.b32 	%r399, %r398, %r382, %p290;
	add.f32 	%f709, %f699, %f704;
	setp.lt.f32 	%p291, %f709, %f670;
	selp.f32 	%f710, %f709, %f670, %p291;
	selp.b32 	%r400, %r398, %r383, %p291;
	add.f32 	%f711, %f699, %f705;
	setp.lt.f32 	%p292, %f711, %f672;
	selp.f32 	%f712, %f711, %f672, %p292;
	selp.b32 	%r401, %r398, %r384, %p292;
	add.f32 	%f713, %f699, %f706;
	setp.lt.f32 	%p293, %f713, %f674;
	selp.f32 	%f714, %f713, %f674, %p293;
	selp.b32 	%r402, %r398, %r385, %p293;
	add.f32 	%f715, %f700, %f703;
	setp.lt.f32 	%p294, %f715, %f676;
	selp.f32 	%f716, %f715, %f676, %p294;
	selp.b32 	%r403, %r398, %r386, %p294;
	add.f32 	%f717, %f700, %f704;
	setp.lt.f32 	%p295, %f717, %f678;
	selp.f32 	%f718, %f717, %f678, %p295;
	selp.b32 	%r404, %r398, %r387, %p295;
	add.f32 	%f719, %f700, %f705;
	setp.lt.f32 	%p296, %f719, %f680;
	selp.f32 	%f720, %f719, %f680, %p296;
	selp.b32 	%r405, %r398, %r388, %p296;
	add.f32 	%f721, %f700, %f706;
	setp.lt.f32 	%p297, %f721, %f682;
	selp.f32 	%f722, %f721, %f682, %p297;
	selp.b32 	%r406, %r398, %r389, %p297;
	add.f32 	%f723, %f701, %f703;
	setp.lt.f32 	%p298, %f723, %f684;
	selp.f32 	%f724, %f723, %f684, %p298;
	selp.b32 	%r407, %r398, %r390, %p298;
	add.f32 	%f725, %f701, %f704;
	setp.lt.f32 	%p299, %f725, %f686;
	selp.f32 	%f726, %f725, %f686, %p299;
	selp.b32 	%r408, %r398, %r391, %p299;
	add.f32 	%f727, %f701, %f705;
	setp.lt.f32 	%p300, %f727, %f688;
	selp.f32 	%f728, %f727, %f688, %p300;
	selp.b32 	%r409, %r398, %r392, %p300;
	add.f32 	%f729, %f701, %f706;
	setp.lt.f32 	%p301, %f729, %f690;
	selp.f32 	%f730, %f729, %f690, %p301;
	selp.b32 	%r410, %r398, %r393, %p301;
	add.f32 	%f731, %f702, %f703;
	setp.lt.f32 	%p302, %f731, %f692;
	selp.f32 	%f732, %f731, %f692, %p302;
	selp.b32 	%r411, %r398, %r394, %p302;
	add.f32 	%f733, %f702, %f704;
	setp.lt.f32 	%p303, %f733, %f694;
	selp.f32 	%f734, %f733, %f694, %p303;
	selp.b32 	%r412, %r398, %r395, %p303;
	add.f32 	%f735, %f702, %f705;
	setp.lt.f32 	%p304, %f735, %f696;
	selp.f32 	%f736, %f735, %f696, %p304;
	selp.b32 	%r413, %r398, %r396, %p304;
	add.f32 	%f737, %f702, %f706;
	setp.lt.f32 	%p305, %f737, %f698;
	selp.f32 	%f738, %f737, %f698, %p305;
	selp.b32 	%r414, %r398, %r397, %p305;
	add.s32 	%r415, %r708, 16;
	ld.shared.f32 	%f739, [%r24+4096];
	ld.shared.f32 	%f740, [%r24+4100];
	ld.shared.f32 	%f741, [%r24+4104];
	ld.shared.f32 	%f742, [%r24+4108];
	ld.shared.f32 	%f743, [%r25+64];
	ld.shared.f32 	%f744, [%r25+192];
	ld.shared.f32 	%f745, [%r25+320];
	ld.shared.f32 	%f746, [%r25+448];
	add.f32 	%f747, %f739, %f743;
	setp.lt.f32 	%p306, %f747, %f708;
	selp.f32 	%f748, %f747, %f708, %p306;
	selp.b32 	%r416, %r415, %r399, %p306;
	add.f32 	%f749, %f739, %f744;
	setp.lt.f32 	%p307, %f749, %f710;
	selp.f32 	%f750, %f749, %f710, %p307;
	selp.b32 	%r417, %r415, %r400, %p307;
	add.f32 	%f751, %f739, %f745;
	setp.lt.f32 	%p308, %f751, %f712;
	selp.f32 	%f752, %f751, %f712, %p308;
	selp.b32 	%r418, %r415, %r401, %p308;
	add.f32 	%f753, %f739, %f746;
	setp.lt.f32 	%p309, %f753, %f714;
	selp.f32 	%f754, %f753, %f714, %p309;
	selp.b32 	%r419, %r415, %r402, %p309;
	add.f32 	%f755, %f740, %f743;
	setp.lt.f32 	%p310, %f755, %f716;
	selp.f32 	%f756, %f755, %f716, %p310;
	selp.b32 	%r420, %r415, %r403, %p310;
	add.f32 	%f757, %f740, %f744;
	setp.lt.f32 	%p311, %f757, %f718;
	selp.f32 	%f758, %f757, %f718, %p311;
	selp.b32 	%r421, %r415, %r404, %p311;
	add.f32 	%f759, %f740, %f745;
	setp.lt.f32 	%p312, %f759, %f720;
	selp.f32 	%f760, %f759, %f720, %p312;
	selp.b32 	%r422, %r415, %r405, %p312;
	add.f32 	%f761, %f740, %f746;
	setp.lt.f32 	%p313, %f761, %f722;
	selp.f32 	%f762, %f761, %f722, %p313;
	selp.b32 	%r423, %r415, %r406, %p313;
	add.f32 	%f763, %f741, %f743;
	setp.lt.f32 	%p314, %f763, %f724;
	selp.f32 	%f764, %f763, %f724, %p314;
	selp.b32 	%r424, %r415, %r407, %p314;
	add.f32 	%f765, %f741, %f744;
	setp.lt.f32 	%p315, %f765, %f726;
	selp.f32 	%f766, %f765, %f726, %p315;
	selp.b32 	%r425, %r415, %r408, %p315;
	add.f32 	%f767, %f741, %f745;
	setp.lt.f32 	%p316, %f767, %f728;
	selp.f32 	%f768, %f767, %f728, %p316;
	selp.b32 	%r426, %r415, %r409, %p316;
	add.f32 	%f769, %f741, %f746;
	setp.lt.f32 	%p317, %f769, %f730;
	selp.f32 	%f770, %f769, %f730, %p317;
	selp.b32 	%r427, %r415, %r410, %p317;
	add.f32 	%f771, %f742, %f743;
	setp.lt.f32 	%p318, %f771, %f732;
	selp.f32 	%f772, %f771, %f732, %p318;
	selp.b32 	%r428, %r415, %r411, %p318;
	add.f32 	%f773, %f742, %f744;
	setp.lt.f32 	%p319, %f773, %f734;
	selp.f32 	%f774, %f773, %f734, %p319;
	selp.b32 	%r429, %r415, %r412, %p319;
	add.f32 	%f775, %f742, %f745;
	setp.lt.f32 	%p320, %f775, %f736;
	selp.f32 	%f776, %f775, %f736, %p320;
	selp.b32 	%r430, %r415, %r413, %p320;
	add.f32 	%f777, %f742, %f746;
	setp.lt.f32 	%p321, %f777, %f738;
	selp.f32 	%f778, %f777, %f738, %p321;
	selp.b32 	%r431, %r415, %r414, %p321;
	add.s32 	%r432, %r708, 17;
	ld.shared.f32 	%f779, [%r24+4352];
	ld.shared.f32 	%f780, [%r24+4356];
	ld.shared.f32 	%f781, [%r24+4360];
	ld.shared.f32 	%f782, [%r24+4364];
	ld.shared.f32 	%f783, [%r25+68];
	ld.shared.f32 	%f784, [%r25+196];
	ld.shared.f32 	%f785, [%r25+324];
	ld.shared.f32 	%f786, [%r25+452];
	add.f32 	%f787, %f779, %f783;
	setp.lt.f32 	%p322, %f787, %f748;
	selp.f32 	%f788, %f787, %f748, %p322;
	selp.b32 	%r433, %r432, %r416, %p322;
	add.f32 	%f789, %f779, %f784;
	setp.lt.f32 	%p323, %f789, %f750;
	selp.f32 	%f790, %f789, %f750, %p323;
	selp.b32 	%r434, %r432, %r417, %p323;
	add.f32 	%f791, %f779, %f785;
	setp.lt.f32 	%p324, %f791, %f752;
	selp.f32 	%f792, %f791, %f752, %p324;
	selp.b32 	%r435, %r432, %r418, %p324;
	add.f32 	%f793, %f779, %f786;
	setp.lt.f32 	%p325, %f793, %f754;
	selp.f32 	%f794, %f793, %f754, %p325;
	selp.b32 	%r436, %r432, %r419, %p325;
	add.f32 	%f795, %f780, %f783;
	setp.lt.f32 	%p326, %f795, %f756;
	selp.f32 	%f796, %f795, %f756, %p326;
	selp.b32 	%r437, %r432, %r420, %p326;
	add.f32 	%f797, %f780, %f784;
	setp.lt.f32 	%p327, %f797, %f758;
	selp.f32 	%f798, %f797, %f758, %p327;
	selp.b32 	%r438, %r432, %r421, %p327;
	add.f32 	%f799, %f780, %f785;
	setp.lt.f32 	%p328, %f799, %f760;
	selp.f32 	%f800, %f799, %f760, %p328;
	selp.b32 	%r439, %r432, %r422, %p328;
	add.f32 	%f801, %f780, %f786;
	setp.lt.f32 	%p329, %f801, %f762;
	selp.f32 	%f802, %f801, %f762, %p329;
	selp.b32 	%r440, %r432, %r423, %p329;
	add.f32 	%f803, %f781, %f783;
	setp.lt.f32 	%p330, %f803, %f764;
	selp.f32 	%f804, %f803, %f764, %p330;
	selp.b32 	%r441, %r432, %r424, %p330;
	add.f32 	%f805, %f781, %f784;
	setp.lt.f32 	%p331, %f805, %f766;
	selp.f32 	%f806, %f805, %f766, %p331;
	selp.b32 	%r442, %r432, %r425, %p331;
	add.f32 	%f807, %f781, %f785;
	setp.lt.f32 	%p332, %f807, %f768;
	selp.f32 	%f808, %f807, %f768, %p332;
	selp.b32 	%r443, %r432, %r426, %p332;
	add.f32 	%f809, %f781, %f786;
	setp.lt.f32 	%p333, %f809, %f770;
	selp.f32 	%f810, %f809, %f770, %p333;
	selp.b32 	%r444, %r432, %r427, %p333;
	add.f32 	%f811, %f782, %f783;
	setp.lt.f32 	%p334, %f811, %f772;
	selp.f32 	%f812, %f811, %f772, %p334;
	selp.b32 	%r445, %r432, %r428, %p334;
	add.f32 	%f813, %f782, %f784;
	setp.lt.f32 	%p335, %f813, %f774;
	selp.f32 	%f814, %f813, %f774, %p335;
	selp.b32 	%r446, %r432, %r429, %p335;
	add.f32 	%f815, %f782, %f785;
	setp.lt.f32 	%p336, %f815, %f776;
	selp.f32 	%f816, %f815, %f776, %p336;
	selp.b32 	%r447, %r432, %r430, %p336;
	add.f32 	%f817, %f782, %f786;
	setp.lt.f32 	%p337, %f817, %f778;
	selp.f32 	%f818, %f817, %f778, %p337;
	selp.b32 	%r448, %r432, %r431, %p337;
	add.s32 	%r449, %r708, 18;
	ld.shared.f32 	%f819, [%r24+4608];
	ld.shared.f32 	%f820, [%r24+4612];
	ld.shared.f32 	%f821, [%r24+4616];
	ld.shared.f32 	%f822, [%r24+4620];
	ld.shared.f32 	%f823, [%r25+72];
	ld.shared.f32 	%f824, [%r25+200];
	ld.shared.f32 	%f825, [%r25+328];
	ld.shared.f32 	%f826, [%r25+456];
	add.f32 	%f827, %f819, %f823;
	setp.lt.f32 	%p338, %f827, %f788;
	selp.f32 	%f828, %f827, %f788, %p338;
	selp.b32 	%r450, %r449, %r433, %p338;
	add.f32 	%f829, %f819, %f824;
	setp.lt.f32 	%p339, %f829, %f790;
	selp.f32 	%f830, %f829, %f790, %p339;
	selp.b32 	%r451, %r449, %r434, %p339;
	add.f32 	%f831, %f819, %f825;
	setp.lt.f32 	%p340, %f831, %f792;
	selp.f32 	%f832, %f831, %f792, %p340;
	selp.b32 	%r452, %r449, %r435, %p340;
	add.f32 	%f833, %f819, %f826;
	setp.lt.f32 	%p341, %f833, %f794;
	selp.f32 	%f834, %f833, %f794, %p341;
	selp.b32 	%r453, %r449, %r436, %p341;
	add.f32 	%f835, %f820, %f823;
	setp.lt.f32 	%p342, %f835, %f796;
	selp.f32 	%f836, %f835, %f796, %p342;
	selp.b32 	%r454, %r449, %r437, %p342;
	add.f32 	%f837, %f820, %f824;
	setp.lt.f32 	%p343, %f837, %f798;
	selp.f32 	%f838, %f837, %f798, %p343;
	selp.b32 	%r455, %r449, %r438, %p343;
	add.f32 	%f839, %f820, %f825;
	setp.lt.f32 	%p344, %f839, %f800;
	selp.f32 	%f840, %f839, %f800, %p344;
	selp.b32 	%r456, %r449, %r439, %p344;
	add.f32 	%f841, %f820, %f826;
	setp.lt.f32 	%p345, %f841, %f802;
	selp.f32 	%f842, %f841, %f802, %p345;
	selp.b32 	%r457, %r449, %r440, %p345;
	add.f32 	%f843, %f821, %f823;
	setp.lt.f32 	%p346, %f843, %f804;
	selp.f32 	%f844, %f843, %f804, %p346;
	selp.b32 	%r458, %r449, %r441, %p346;
	add.f32 	%f845, %f821, %f824;
	setp.lt.f32 	%p347, %f845, %f806;
	selp.f32 	%f846, %f845, %f806, %p347;
	selp.b32 	%r459, %r449, %r442, %p347;
	add.f32 	%f847, %f821, %f825;
	setp.lt.f32 	%p348, %f847, %f808;
	selp.f32 	%f848, %f847, %f808, %p348;
	selp.b32 	%r460, %r449, %r443, %p348;
	add.f32 	%f849, %f821, %f826;
	setp.lt.f32 	%p349, %f849, %f810;
	selp.f32 	%f850, %f849, %f810, %p349;
	selp.b32 	%r461, %r449, %r444, %p349;
	add.f32 	%f851, %f822, %f823;
	setp.lt.f32 	%p350, %f851, %f812;
	selp.f32 	%f852, %f851, %f812, %p350;
	selp.b32 	%r462, %r449, %r445, %p350;
	add.f32 	%f853, %f822, %f824;
	setp.lt.f32 	%p351, %f853, %f814;
	selp.f32 	%f854, %f853, %f814, %p351;
	selp.b32 	%r463, %r449, %r446, %p351;
	add.f32 	%f855, %f822, %f825;
	setp.lt.f32 	%p352, %f855, %f816;
	selp.f32 	%f856, %f855, %f816, %p352;
	selp.b32 	%r464, %r449, %r447, %p352;
	add.f32 	%f857, %f822, %f826;
	setp.lt.f32 	%p353, %f857, %f818;
	selp.f32 	%f858, %f857, %f818, %p353;
	selp.b32 	%r465, %r449, %r448, %p353;
	add.s32 	%r466, %r708, 19;
	ld.shared.f32 	%f859, [%r24+4864];
	ld.shared.f32 	%f860, [%r24+4868];
	ld.shared.f32 	%f861, [%r24+4872];
	ld.shared.f32 	%f862, [%r24+4876];
	ld.shared.f32 	%f863, [%r25+76];
	ld.shared.f32 	%f864, [%r25+204];
	ld.shared.f32 	%f865, [%r25+332];
	ld.shared.f32 	%f866, [%r25+460];
	add.f32 	%f867, %f859, %f863;
	setp.lt.f32 	%p354, %f867, %f828;
	selp.f32 	%f868, %f867, %f828, %p354;
	selp.b32 	%r467, %r466, %r450, %p354;
	add.f32 	%f869, %f859, %f864;
	setp.lt.f32 	%p355, %f869, %f830;
	selp.f32 	%f870, %f869, %f830, %p355;
	selp.b32 	%r468, %r466, %r451, %p355;
	add.f32 	%f871, %f859, %f865;
	setp.lt.f32 	%p356, %f871, %f832;
	selp.f32 	%f872, %f871, %f832, %p356;
	selp.b32 	%r469, %r466, %r452, %p356;
	add.f32 	%f873, %f859, %f866;
	setp.lt.f32 	%p357, %f873, %f834;
	selp.f32 	%f874, %f873, %f834, %p357;
	selp.b32 	%r470, %r466, %r453, %p357;
	add.f32 	%f875, %f860, %f863;
	setp.lt.f32 	%p358, %f875, %f836;
	selp.f32 	%f876, %f875, %f836, %p358;
	selp.b32 	%r471, %r466, %r454, %p358;
	add.f32 	%f877, %f860, %f864;
	setp.lt.f32 	%p359, %f877, %f838;
	selp.f32 	%f878, %f877, %f838, %p359;
	selp.b32 	%r472, %r466, %r455, %p359;
	add.f32 	%f879, %f860, %f865;
	setp.lt.f32 	%p360, %f879, %f840;
	selp.f32 	%f880, %f879, %f840, %p360;
	selp.b32 	%r473, %r466, %r456, %p360;
	add.f32 	%f881, %f860, %f866;
	setp.lt.f32 	%p361, %f881, %f842;
	selp.f32 	%f882, %f881, %f842, %p361;
	selp.b32 	%r474, %r466, %r457, %p361;
	add.f32 	%f883, %f861, %f863;
	setp.lt.f32 	%p362, %f883, %f844;
	selp.f32 	%f884, %f883, %f844, %p362;
	selp.b32 	%r475, %r466, %r458, %p362;
	add.f32 	%f885, %f861, %f864;
	setp.lt.f32 	%p363, %f885, %f846;
	selp.f32 	%f886, %f885, %f846, %p363;
	selp.b32 	%r476, %r466, %r459, %p363;
	add.f32 	%f887, %f861, %f865;
	setp.lt.f32 	%p364, %f887, %f848;
	selp.f32 	%f888, %f887, %f848, %p364;
	selp.b32 	%r477, %r466, %r460, %p364;
	add.f32 	%f889, %f861, %f866;
	setp.lt.f32 	%p365, %f889, %f850;
	selp.f32 	%f890, %f889, %f850, %p365;
	selp.b32 	%r478, %r466, %r461, %p365;
	add.f32 	%f891, %f862, %f863;
	setp.lt.f32 	%p366, %f891, %f852;
	selp.f32 	%f892, %f891, %f852, %p366;
	selp.b32 	%r479, %r466, %r462, %p366;
	add.f32 	%f893, %f862, %f864;
	setp.lt.f32 	%p367, %f893, %f854;
	selp.f32 	%f894, %f893, %f854, %p367;
	selp.b32 	%r480, %r466, %r463, %p367;
	add.f32 	%f895, %f862, %f865;
	setp.lt.f32 	%p368, %f895, %f856;
	selp.f32 	%f896, %f895, %f856, %p368;
	selp.b32 	%r481, %r466, %r464, %p368;
	add.f32 	%f897, %f862, %f866;
	setp.lt.f32 	%p369, %f897, %f858;
	selp.f32 	%f898, %f897, %f858, %p369;
	selp.b32 	%r482, %r466, %r465, %p369;
	add.s32 	%r483, %r708, 20;
	ld.shared.f32 	%f899, [%r24+5120];
	ld.shared.f32 	%f900, [%r24+5124];
	ld.shared.f32 	%f901, [%r24+5128];
	ld.shared.f32 	%f902, [%r24+5132];
	ld.shared.f32 	%f903, [%r25+80];
	ld.shared.f32 	%f904, [%r25+208];
	ld.shared.f32 	%f905, [%r25+336];
	ld.shared.f32 	%f906, [%r25+464];
	add.f32 	%f907, %f899, %f903;
	setp.lt.f32 	%p370, %f907, %f868;
	selp.f32 	%f908, %f907, %f868, %p370;
	selp.b32 	%r484, %r483, %r467, %p370;
	add.f32 	%f909, %f899, %f904;
	setp.lt.f32 	%p371, %f909, %f870;
	selp.f32 	%f910, %f909, %f870, %p371;
	selp.b32 	%r485, %r483, %r468, %p371;
	add.f32 	%f911, %f899, %f905;
	setp.lt.f32 	%p372, %f911, %f872;
	selp.f32 	%f912, %f911, %f872, %p372;
	selp.b32 	%r486, %r483, %r469, %p372;
	add.f32 	%f913, %f899, %f906;
	setp.lt.f32 	%p373, %f913, %f874;
	selp.f32 	%f914, %f913, %f874, %p373;
	selp.b32 	%r487, %r483, %r470, %p373;
	add.f32 	%f915, %f900, %f903;
	setp.lt.f32 	%p374, %f915, %f876;
	selp.f32 	%f916, %f915, %f876, %p374;
	selp.b32 	%r488, %r483, %r471, %p374;
	add.f32 	%f917, %f900, %f904;
	setp.lt.f32 	%p375, %f917, %f878;
	selp.f32 	%f918, %f917, %f878, %p375;
	selp.b32 	%r489, %r483, %r472, %p375;
	add.f32 	%f919, %f900, %f905;
	setp.lt.f32 	%p376, %f919, %f880;
	selp.f32 	%f920, %f919, %f880, %p376;
	selp.b32 	%r490, %r483, %r473, %p376;
	add.f32 	%f921, %f900, %f906;
	setp.lt.f32 	%p377, %f921, %f882;
	selp.f32 	%f922, %f921, %f882, %p377;
	selp.b32 	%r491, %r483, %r474, %p377;
	add.f32 	%f923, %f901, %f903;
	setp.lt.f32 	%p378, %f923, %f884;
	selp.f32 	%f924, %f923, %f884, %p378;
	selp.b32 	%r492, %r483, %r475, %p378;
	add.f32 	%f925, %f901, %f904;
	setp.lt.f32 	%p379, %f925, %f886;
	selp.f32 	%f926, %f925, %f886, %p379;
	selp.b32 	%r493, %r483, %r476, %p379;
	add.f32 	%f927, %f901, %f905;
	setp.lt.f32 	%p380, %f927, %f888;
	selp.f32 	%f928, %f927, %f888, %p380;
	selp.b32 	%r494, %r483, %r477, %p380;
	add.f32 	%f929, %f901, %f906;
	setp.lt.f32 	%p381, %f929, %f890;
	selp.f32 	%f930, %f929, %f890, %p381;
	selp.b32 	%r495, %r483, %r478, %p381;
	add.f32 	%f931, %f902, %f903;
	setp.lt.f32 	%p382, %f931, %f892;
	selp.f32 	%f932, %f931, %f892, %p382;
	selp.b32 	%r496, %r483, %r479, %p382;
	add.f32 	%f933, %f902, %f904;
	setp.lt.f32 	%p383, %f933, %f894;
	selp.f32 	%f934, %f933, %f894, %p383;
	selp.b32 	%r497, %r483, %r480, %p383;
	add.f32 	%f935, %f902, %f905;
	setp.lt.f32 	%p384, %f935, %f896;
	selp.f32 	%f936, %f935, %f896, %p384;
	selp.b32 	%r498, %r483, %r481, %p384;
	add.f32 	%f937, %f902, %f906;
	setp.lt.f32 	%p385, %f937, %f898;
	selp.f32 	%f938, %f937, %f898, %p385;
	selp.b32 	%r499, %r483, %r482, %p385;
	add.s32 	%r500, %r708, 21;
	ld.shared.f32 	%f939, [%r24+5376];
	ld.shared.f32 	%f940, [%r24+5380];
	ld.shared.f32 	%f941, [%r24+5384];
	ld.shared.f32 	%f942, [%r24+5388];
	ld.shared.f32 	%f943, [%r25+84];
	ld.shared.f32 	%f944, [%r25+212];
	ld.shared.f32 	%f945, [%r25+340];
	ld.shared.f32 	%f946, [%r25+468];
	add.f32 	%f947, %f939, %f943;
	setp.lt.f32 	%p386, %f947, %f908;
	selp.f32 	%f948, %f947, %f908, %p386;
	selp.b32 	%r501, %r500, %r484, %p386;
	add.f32 	%f949, %f939, %f944;
	setp.lt.f32 	%p387, %f949, %f910;
	selp.f32 	%f950, %f949, %f910, %p387;
	selp.b32 	%r502, %r500, %r485, %p387;
	add.f32 	%f951, %f939, %f945;
	setp.lt.f32 	%p388, %f951, %f912;
	selp.f32 	%f952, %f951, %f912, %p388;
	selp.b32 	%r503, %r500, %r486, %p388;
	add.f32 	%f953, %f939, %f946;
	setp.lt.f32 	%p389, %f953, %f914;
	selp.f32 	%f954, %f953, %f914, %p389;
	selp.b32 	%r504, %r500, %r487, %p389;
	add.f32 	%f955, %f940, %f943;
	setp.lt.f32 	%p390, %f955, %f916;
	selp.f32 	%f956, %f955, %f916, %p390;
	selp.b32 	%r505, %r500, %r488, %p390;
	add.f32 	%f957, %f940, %f944;
	setp.lt.f32 	%p391, %f957, %f918;
	selp.f32 	%f958, %f957, %f918, %p391;
	selp.b32 	%r506, %r500, %r489, %p391;
	add.f32 	%f959, %f940, %f945;
	setp.lt.f32 	%p392, %f959, %f920;
	selp.f32 	%f960, %f959, %f920, %p392;
	selp.b32 	%r507, %r500, %r490, %p392;
	add.f32 	%f961, %f940, %f946;
	setp.lt.f32 	%p393, %f961, %f922;
	selp.f32 	%f962, %f961, %f922, %p393;
	selp.b32 	%r508, %r500, %r491, %p393;
	add.f32 	%f963, %f941, %f943;
	setp.lt.f32 	%p394, %f963, %f924;
	selp.f32 	%f964, %f963, %f924, %p394;
	selp.b32 	%r509, %r500, %r492, %p394;
	add.f32 	%f965, %f941, %f944;
	setp.lt.f32 	%p395, %f965, %f926;
	selp.f32 	%f966, %f965, %f926, %p395;
	selp.b32 	%r510, %r500, %r493, %p395;
	add.f32 	%f967, %f941, %f945;
	setp.lt.f32 	%p396, %f967, %f928;
	selp.f32 	%f968, %f967, %f928, %p396;
	selp.b32 	%r511, %r500, %r494, %p396;
	add.f32 	%f969, %f941, %f946;
	setp.lt.f32 	%p397, %f969, %f930;
	selp.f32 	%f970, %f969, %f930, %p397;
	selp.b32 	%r512, %r500, %r495, %p397;
	add.f32 	%f971, %f942, %f943;
	setp.lt.f32 	%p398, %f971, %f932;
	selp.f32 	%f972, %f971, %f932, %p398;
	selp.b32 	%r513, %r500, %r496, %p398;
	add.f32 	%f973, %f942, %f944;
	setp.lt.f32 	%p399, %f973, %f934;
	selp.f32 	%f974, %f973, %f934, %p399;
	selp.b32 	%r514, %r500, %r497, %p399;
	add.f32 	%f975, %f942, %f945;
	setp.lt.f32 	%p400, %f975, %f936;
	selp.f32 	%f976, %f975, %f936, %p400;
	selp.b32 	%r515, %r500, %r498, %p400;
	add.f32 	%f977, %f942, %f946;
	setp.lt.f32 	%p401, %f977, %f938;
	selp.f32 	%f978, %f977, %f938, %p401;
	selp.b32 	%r516, %r500, %r499, %p401;
	add.s32 	%r517, %r708, 22;
	ld.shared.f32 	%f979, [%r24+5632];
	ld.shared.f32 	%f980, [%r24+5636];
	ld.shared.f32 	%f981, [%r24+5640];
	ld.shared.f32 	%f982, [%r24+5644];
	ld.shared.f32 	%f983, [%r25+88];
	ld.shared.f32 	%f984, [%r25+216];
	ld.shared.f32 	%f985, [%r25+344];
	ld.shared.f32 	%f986, [%r25+472];
	add.f32 	%f987, %f979, %f983;
	setp.lt.f32 	%p402, %f987, %f948;
	selp.f32 	%f988, %f987, %f948, %p402;
	selp.b32 	%r518, %r517, %r501, %p402;
	add.f32 	%f989, %f979, %f984;
	setp.lt.f32 	%p403, %f989, %f950;
	selp.f32 	%f990, %f989, %f950, %p403;
	selp.b32 	%r519, %r517, %r502, %p403;
	add.f32 	%f991, %f979, %f985;
	setp.lt.f32 	%p404, %f991, %f952;
	selp.f32 	%f992, %f991, %f952, %p404;
	selp.b32 	%r520, %r517, %r503, %p404;
	add.f32 	%f993, %f979, %f986;
	setp.lt.f32 	%p405, %f993, %f954;
	selp.f32 	%f994, %f993, %f954, %p405;
	selp.b32 	%r521, %r517, %r504, %p405;
	add.f32 	%f995, %f980, %f983;
	setp.lt.f32 	%p406, %f995, %f956;
	selp.f32 	%f996, %f995, %f956, %p406;
	selp.b32 	%r522, %r517, %r505, %p406;
	add.f32 	%f997, %f980, %f984;
	setp.lt.f32 	%p407, %f997, %f958;
	selp.f32 	%f998, %f997, %f958, %p407;
	selp.b32 	%r523, %r517, %r506, %p407;
	add.f32 	%f999, %f980, %f985;
	setp.lt.f32 	%p408, %f999, %f960;
	selp.f32 	%f1000, %f999, %f960, %p408;
	selp.b32 	%r524, %r517, %r507, %p408;
	add.f32 	%f1001, %f980, %f986;
	setp.lt.f32 	%p409, %f1001, %f962;
	selp.f32 	%f1002, %f1001, %f962, %p409;
	selp.b32 	%r525, %r517, %r508, %p409;
	add.f32 	%f1003, %f981, %f983;
	setp.lt.f32 	%p410, %f1003, %f964;
	selp.f32 	%f1004, %f1003, %f964, %p410;
	selp.b32 	%r526, %r517, %r509, %p410;
	add.f32 	%f1005, %f981, %f984;
	setp.lt.f32 	%p411, %f1005, %f966;
	selp.f32 	%f1006, %f1005, %f966, %p411;
	selp.b32 	%r527, %r517, %r510, %p411;
	add.f32 	%f1007, %f981, %f985;
	setp.lt.f32 	%p412, %f1007, %f968;
	selp.f32 	%f1008, %f1007, %f968, %p412;
	selp.b32 	%r528, %r517, %r511, %p412;
	add.f32 	%f1009, %f981, %f986;
	setp.lt.f32 	%p413, %f1009, %f970;
	selp.f32 	%f1010, %f1009, %f970, %p413;
	selp.b32 	%r529, %r517, %r512, %p413;
	add.f32 	%f1011, %f982, %f983;
	setp.lt.f32 	%p414, %f1011, %f972;
	selp.f32 	%f1012, %f1011, %f972, %p414;
	selp.b32 	%r530, %r517, %r513, %p414;
	add.f32 	%f1013, %f982, %f984;
	setp.lt.f32 	%p415, %f1013, %f974;
	selp.f32 	%f1014, %f1013, %f974, %p415;
	selp.b32 	%r531, %r517, %r514, %p415;
	add.f32 	%f1015, %f982, %f985;
	setp.lt.f32 	%p416, %f1015, %f976;
	selp.f32 	%f1016, %f1015, %f976, %p416;
	selp.b32 	%r532, %r517, %r515, %p416;
	add.f32 	%f1017, %f982, %f986;
	setp.lt.f32 	%p417, %f1017, %f978;
	selp.f32 	%f1018, %f1017, %f978, %p417;
	selp.b32 	%r533, %r517, %r516, %p417;
	add.s32 	%r534, %r708, 23;
	ld.shared.f32 	%f1019, [%r24+5888];
	ld.shared.f32 	%f1020, [%r24+5892];
	ld.shared.f32 	%f1021, [%r24+5896];
	ld.shared.f32 	%f1022, [%r24+5900];
	ld.shared.f32 	%f1023, [%r25+92];
	ld.shared.f32 	%f1024, [%r25+220];
	ld.shared.f32 	%f1025, [%r25+348];
	ld.shared.f32 	%f1026, [%r25+476];
	add.f32 	%f1027, %f1019, %f1023;
	setp.lt.f32 	%p418, %f1027, %f988;
	selp.f32 	%f1028, %f1027, %f988, %p418;
	selp.b32 	%r535, %r534, %r518, %p418;
	add.f32 	%f1029, %f1019, %f1024;
	setp.lt.f32 	%p419, %f1029, %f990;
	selp.f32 	%f1030, %f1029, %f990, %p419;
	selp.b32 	%r536, %r534, %r519, %p419;
	add.f32 	%f1031, %f1019, %f1025;
	setp.lt.f32 	%p420, %f1031, %f992;
	selp.f32 	%f1032, %f1031, %f992, %p420;
	selp.b32 	%r537, %r534, %r520, %p420;
	add.f32 	%f1033, %f1019, %f1026;
	setp.lt.f32 	%p421, %f1033, %f994;
	selp.f32 	%f1034, %f1033, %f994, %p421;
	selp.b32 	%r538, %r534, %r521, %p421;
	add.f32 	%f1035, %f1020, %f1023;
	setp.lt.f32 	%p422, %f1035, %f996;
	selp.f32 	%f1036, %f1035, %f996, %p422;
	selp.b32 	%r539, %r534, %r522, %p422;
	add.f32 	%f1037, %f1020, %f1024;
	setp.lt.f32 	%p423, %f1037, %f998;
	selp.f32 	%f1038, %f1037, %f998, %p423;
	selp.b32 	%r540, %r534, %r523, %p423;
	add.f32 	%f1039, %f1020, %f1025;
	setp.lt.f32 	%p424, %f1039, %f1000;
	selp.f32 	%f1040, %f1039, %f1000, %p424;
	selp.b32 	%r541, %r534, %r524, %p424;
	add.f32 	%f1041, %f1020, %f1026;
	setp.lt.f32 	%p425, %f1041, %f1002;
	selp.f32 	%f1042, %f1041, %f1002, %p425;
	selp.b32 	%r542, %r534, %r525, %p425;
	add.f32 	%f1043, %f1021, %f1023;
	setp.lt.f32 	%p426, %f1043, %f1004;
	selp.f32 	%f1044, %f1043, %f1004, %p426;
	selp.b32 	%r543, %r534, %r526, %p426;
	add.f32 	%f1045, %f1021, %f1024;
	setp.lt.f32 	%p427, %f1045, %f1006;
	selp.f32 	%f1046, %f1045, %f1006, %p427;
	selp.b32 	%r544, %r534, %r527, %p427;
	add.f32 	%f1047, %f1021, %f1025;
	setp.lt.f32 	%p428, %f1047, %f1008;
	selp.f32 	%f1048, %f1047, %f1008, %p428;
	selp.b32 	%r545, %r534, %r528, %p428;
	add.f32 	%f1049, %f1021, %f1026;
	setp.lt.f32 	%p429, %f1049, %f1010;
	selp.f32 	%f1050, %f1049, %f1010, %p429;
	selp.b32 	%r546, %r534, %r529, %p429;
	add.f32 	%f1051, %f1022, %f1023;
	setp.lt.f32 	%p430, %f1051, %f1012;
	selp.f32 	%f1052, %f1051, %f1012, %p430;
	selp.b32 	%r547, %r534, %r530, %p430;
	add.f32 	%f1053, %f1022, %f1024;
	setp.lt.f32 	%p431, %f1053, %f1014;
	selp.f32 	%f1054, %f1053, %f1014, %p431;
	selp.b32 	%r548, %r534, %r531, %p431;
	add.f32 	%f1055, %f1022, %f1025;
	setp.lt.f32 	%p432, %f1055, %f1016;
	selp.f32 	%f1056, %f1055, %f1016, %p432;
	selp.b32 	%r549, %r534, %r532, %p432;
	add.f32 	%f1057, %f1022, %f1026;
	setp.lt.f32 	%p433, %f1057, %f1018;
	selp.f32 	%f1058, %f1057, %f1018, %p433;
	selp.b32 	%r550, %r534, %r533, %p433;
	add.s32 	%r551, %r708, 24;
	ld.shared.f32 	%f1059, [%r24+6144];
	ld.shared.f32 	%f1060, [%r24+6148];
	ld.shared.f32 	%f1061, [%r24+6152];
	ld.shared.f32 	%f1062, [%r24+6156];
	ld.shared.f32 	%f1063, [%r25+96];
	ld.shared.f32 	%f1064, [%r25+224];
	ld.shared.f32 	%f1065, [%r25+352];
	ld.shared.f32 	%f1066, [%r25+480];
	add.f32 	%f1067, %f1059, %f1063;
	setp.lt.f32 	%p434, %f1067, %f1028;
	selp.f32 	%f1068, %f1067, %f1028, %p434;
	selp.b32 	%r552, %r551, %r535, %p434;
	add.f32 	%f1069, %f1059, %f1064;
	setp.lt.f32 	%p435, %f1069, %f1030;
	selp.f32 	%f1070, %f1069, %f1030, %p435;
	selp.b32 	%r553, %r551, %r536, %p435;
	add.f32 	%f1071, %f1059, %f1065;
	setp.lt.f32 	%p436, %f1071, %f1032;
	selp.f32 	%f1072, %f1071, %f1032, %p436;
	selp.b32 	%r554, %r551, %r537, %p436;
	add.f32 	%f1073, %f1059, %f1066;
	setp.lt.f32 	%p437, %f1073, %f1034;
	selp.f32 	%f1074, %f1073, %f1034, %p437;
	selp.b32 	%r555, %r551, %r538, %p437;
	add.f32 	%f1075, %f1060, %f1063;
	setp.lt.f32 	%p438, %f1075, %f1036;
	selp.f32 	%f1076, %f1075, %f1036, %p438;
	selp.b32 	%r556, %r551, %r539, %p438;
	add.f32 	%f1077, %f1060, %f1064;
	setp.lt.f32 	%p439, %f1077, %f1038;
	selp.f32 	%f1078, %f1077, %f1038, %p439;
	selp.b32 	%r557, %r551, %r540, %p439;
	add.f32 	%f1079, %f1060, %f1065;
	setp.lt.f32 	%p440, %f1079, %f1040;
	selp.f32 	%f1080, %f1079, %f1040, %p440;
	selp.b32 	%r558, %r551, %r541, %p440;
	add.f32 	%f1081, %f1060, %f1066;
	setp.lt.f32 	%p441, %f1081, %f1042;
	selp.f32 	%f1082, %f1081, %f1042, %p441;
	selp.b32 	%r559, %r551, %r542, %p441;
	add.f32 	%f1083, %f1061, %f1063;
	setp.lt.f32 	%p442, %f1083, %f1044;
	selp.f32 	%f1084, %f1083, %f1044, %p442;
	selp.b32 	%r560, %r551, %r543, %p442;
	add.f32 	%f1085, %f1061, %f1064;
	setp.lt.f32 	%p443, %f1085, %f1046;
	selp.f32 	%f1086, %f1085, %f1046, %p443;
	selp.b32 	%r561, %r551, %r544, %p443;
	add.f32 	%f1087, %f1061, %f1065;
	setp.lt.f32 	%p444, %f1087, %f1048;
	selp.f32 	%f1088, %f1087, %f1048, %p444;
	selp.b32 	%r562, %r551, %r545, %p444;
	add.f32 	%f1089, %f1061, %f1066;
	setp.lt.f32 	%p445, %f1089, %f1050;
	selp.f32 	%f1090, %f1089, %f1050, %p445;
	selp.b32 	%r563, %r551, %r546, %p445;
	add.f32 	%f1091, %f1062, %f1063;
	setp.lt.f32 	%p446, %f1091, %f1052;
	selp.f32 	%f1092, %f1091, %f1052, %p446;
	selp.b32 	%r564, %r551, %r547, %p446;
	add.f32 	%f1093, %f1062, %f1064;
	setp.lt.f32 	%p447, %f1093, %f1054;
	selp.f32 	%f1094, %f1093, %f1054, %p447;
	selp.b32 	%r565, %r551, %r548, %p447;
	add.f32 	%f1095, %f1062, %f1065;
	setp.lt.f32 	%p448, %f1095, %f1056;
	selp.f32 	%f1096, %f1095, %f1056, %p448;
	selp.b32 	%r566, %r551, %r549, %p448;
	add.f32 	%f1097, %f1062, %f1066;
	setp.lt.f32 	%p449, %f1097, %f1058;
	selp.f32 	%f1098, %f1097, %f1058, %p449;
	selp.b32 	%r567, %r551, %r550, %p449;
	add.s32 	%r568, %r708, 25;
	ld.shared.f32 	%f1099, [%r24+6400];
	ld.shared.f32 	%f1100, [%r24+6404];
	ld.shared.f32 	%f1101, [%r24+6408];
	ld.shared.f32 	%f1102, [%r24+6412];
	ld.shared.f32 	%f1103, [%r25+100];
	ld.shared.f32 	%f1104, [%r25+228];
	ld.shared.f32 	%f1105, [%r25+356];
	ld.shared.f32 	%f1106, [%r25+484];
	add.f32 	%f1107, %f1099, %f1103;
	setp.lt.f32 	%p450, %f1107, %f1068;
	selp.f32 	%f1108, %f1107, %f1068, %p450;
	selp.b32 	%r569, %r568, %r552, %p450;
	add.f32 	%f1109, %f1099, %f1104;
	setp.lt.f32 	%p451, %f1109, %f1070;
	selp.f32 	%f1110, %f1109, %f1070, %p451;
	selp.b32 	%r570, %r568, %r553, %p451;
	add.f32 	%f1111, %f1099, %f1105;
	setp.lt.f32 	%p452, %f1111, %f1072;
	selp.f32 	%f1112, %f1111, %f1072, %p452;
	selp.b32 	%r571, %r568, %r554, %p452;
	add.f32 	%f1113, %f1099, %f1106;
	setp.lt.f32 	%p453, %f1113, %f1074;
	selp.f32 	%f1114, %f1113, %f1074, %p453;
	selp.b32 	%r572, %r568, %r555, %p453;
	add.f32 	%f1115, %f1100, %f1103;
	setp.lt.f32 	%p454, %f1115, %f1076;
	selp.f32 	%f1116, %f1115, %f1076, %p454;
	selp.b32 	%r573, %r568, %r556, %p454;
	add.f32 	%f1117, %f1100, %f1104;
	setp.lt.f32 	%p455, %f1117, %f1078;
	selp.f32 	%f1118, %f1117, %f1078, %p455;
	selp.b32 	%r574, %r568, %r557, %p455;
	add.f32 	%f1119, %f1100, %f1105;
	setp.lt.f32 	%p456, %f1119, %f1080;
	selp.f32 	%f1120, %f1119, %f1080, %p456;
	selp.b32 	%r575, %r568, %r558, %p456;
	add.f32 	%f1121, %f1100, %f1106;
	setp.lt.f32 	%p457, %f1121, %f1082;
	selp.f32 	%f1122, %f1121, %f1082, %p457;
	selp.b32 	%r576, %r568, %r559, %p457;
	add.f32 	%f1123, %f1101, %f1103;
	setp.lt.f32 	%p458, %f1123, %f1084;
	selp.f32 	%f1124, %f1123, %f1084, %p458;
	selp.b32 	%r577, %r568, %r560, %p458;
	add.f32 	%f1125, %f1101, %f1104;
	setp.lt.f32 	%p459, %f1125, %f1086;
	selp.f32 	%f1126, %f1125, %f1086, %p459;
	selp.b32 	%r578, %r568, %r561, %p459;
	add.f32 	%f1127, %f1101, %f1105;
	setp.lt.f32 	%p460, %f1127, %f1088;
	selp.f32 	%f1128, %f1127, %f1088, %p460;
	selp.b32 	%r579, %r568, %r562, %p460;
	add.f32 	%f1129, %f1101, %f1106;
	setp.lt.f32 	%p461, %f1129, %f1090;
	selp.f32 	%f1130, %f1129, %f1090, %p461;
	selp.b32 	%r580, %r568, %r563, %p461;
	add.f32 	%f1131, %f1102, %f1103;
	setp.lt.f32 	%p462, %f1131, %f1092;
	selp.f32 	%f1132, %f1131, %f1092, %p462;
	selp.b32 	%r581, %r568, %r564, %p462;
	add.f32 	%f1133, %f1102, %f1104;
	setp.lt.f32 	%p463, %f1133, %f1094;
	selp.f32 	%f1134, %f1133, %f1094, %p463;
	selp.b32 	%r582, %r568, %r565, %p463;
	add.f32 	%f1135, %f1102, %f1105;
	setp.lt.f32 	%p464, %f1135, %f1096;
	selp.f32 	%f1136, %f1135, %f1096, %p464;
	selp.b32 	%r583, %r568, %r566, %p464;
	add.f32 	%f1137, %f1102, %f1106;
	setp.lt.f32 	%p465, %f1137, %f1098;
	selp.f32 	%f1138, %f1137, %f1098, %p465;
	selp.b32 	%r584, %r568, %r567, %p465;
	add.s32 	%r585, %r708, 26;
	ld.shared.f32 	%f1139, [%r24+6656];
	ld.shared.f32 	%f1140, [%r24+6660];
	ld.shared.f32 	%f1141, [%r24+6664];
	ld.shared.f32 	%f1142, [%r24+6668];
	ld.shared.f32 	%f1143, [%r25+104];
	ld.shared.f32 	%f1144, [%r25+232];
	ld.shared.f32 	%f1145, [%r25+360];
	ld.shared.f32 	%f1146, [%r25+488];
	add.f32 	%f1147, %f1139, %f1143;
	setp.lt.f32 	%p466, %f1147, %f1108;
	selp.f32 	%f1148, %f1147, %f1108, %p466;
	selp.b32 	%r586, %r585, %r569, %p466;
	add.f32 	%f1149, %f1139, %f1144;
	setp.lt.f32 	%p467, %f1149, %f1110;
	selp.f32 	%f1150, %f1149, %f1110, %p467;
	selp.b32 	%r587, %r585, %r570, %p467;
	add.f32 	%f1151, %f1139, %f1145;
	setp.lt.f32 	%p468, %f1151, %f1112;
	selp.f32 	%f1152, %f1151, %f1112, %p468;
	selp.b32 	%r588, %r585, %r571, %p468;
	add.f32 	%f1153, %f1139, %f1146;
	setp.lt.f32 	%p469, %f1153, %f1114;
	selp.f32 	%f1154, %f1153, %f1114, %p469;
	selp.b32 	%r589, %r585, %r572, %p469;
	add.f32 	%f1155, %f1140, %f1143;
	setp.lt.f32 	%p470, %f1155, %f1116;
	selp.f32 	%f1156, %f1155, %f1116, %p470;
	selp.b32 	%r590, %r585, %r573, %p470;
	add.f32 	%f1157, %f1140, %f1144;
	setp.lt.f32 	%p471, %f1157, %f1118;
	selp.f32 	%f1158, %f1157, %f1118, %p471;
	selp.b32 	%r591, %r585, %r574, %p471;
	add.f32 	%f1159, %f1140, %f1145;
	setp.lt.f32 	%p472, %f1159, %f1120;
	selp.f32 	%f1160, %f1159, %f1120, %p472;
	selp.b32 	%r592, %r585, %r575, %p472;
	add.f32 	%f1161, %f1140, %f1146;
	setp.lt.f32 	%p473, %f1161, %f1122;
	selp.f32 	%f1162, %f1161, %f1122, %p473;
	selp.b32 	%r593, %r585, %r576, %p473;
	add.f32 	%f1163, %f1141, %f1143;
	setp.lt.f32 	%p474, %f1163, %f1124;
	selp.f32 	%f1164, %f1163, %f1124, %p474;
	selp.b32 	%r594, %r585, %r577, %p474;
	add.f32 	%f1165, %f1141, %f1144;
	setp.lt.f32 	%p475, %f1165, %f1126;
	selp.f32 	%f1166, %f1165, %f1126, %p475;
	selp.b32 	%r595, %r585, %r578, %p475;
	add.f32 	%f1167, %f1141, %f1145;
	setp.lt.f32 	%p476, %f1167, %f1128;
	selp.f32 	%f1168, %f1167, %f1128, %p476;
	selp.b32 	%r596, %r585, %r579, %p476;
	add.f32 	%f1169, %f1141, %f1146;
	setp.lt.f32 	%p477, %f1169, %f1130;
	selp.f32 	%f1170, %f1169, %f1130, %p477;
	selp.b32 	%r597, %r585, %r580, %p477;
	add.f32 	%f1171, %f1142, %f1143;
	setp.lt.f32 	%p478, %f1171, %f1132;
	selp.f32 	%f1172, %f1171, %f1132, %p478;
	selp.b32 	%r598, %r585, %r581, %p478;
	add.f32 	%f1173, %f1142, %f1144;
	setp.lt.f32 	%p479, %f1173, %f1134;
	selp.f32 	%f1174, %f1173, %f1134, %p479;
	selp.b32 	%r599, %r585, %r582, %p479;
	add.f32 	%f1175, %f1142, %f1145;
	setp.lt.f32 	%p480, %f1175, %f1136;
	selp.f32 	%f1176, %f1175, %f1136, %p480;
	selp.b32 	%r600, %r585, %r583, %p480;
	add.f32 	%f1177, %f1142, %f1146;
	setp.lt.f32 	%p481, %f1177, %f1138;
	selp.f32 	%f1178, %f1177, %f1138, %p481;
	selp.b32 	%r601, %r585, %r584, %p481;
	add.s32 	%r602, %r708, 27;
	ld.shared.f32 	%f1179, [%r24+6912];
	ld.shared.f32 	%f1180, [%r24+6916];
	ld.shared.f32 	%f1181, [%r24+6920];
	ld.shared.f32 	%f1182, [%r24+6924];
	ld.shared.f32 	%f1183, [%r25+108];
	ld.shared.f32 	%f1184, [%r25+236];
	ld.shared.f32 	%f1185, [%r25+364];
	ld.shared.f32 	%f1186, [%r25+492];
	add.f32 	%f1187, %f1179, %f1183;
	setp.lt.f32 	%p482, %f1187, %f1148;
	selp.f32 	%f1188, %f1187, %f1148, %p482;
	selp.b32 	%r603, %r602, %r586, %p482;
	add.f32 	%f1189, %f1179, %f1184;
	setp.lt.f32 	%p483, %f1189, %f1150;
	selp.f32 	%f1190, %f1189, %f1150, %p483;
	selp.b32 	%r604, %r602, %r587, %p483;
	add.f32 	%f1191, %f1179, %f1185;
	setp.lt.f32 	%p484, %f1191, %f1152;
	selp.f32 	%f1192, %f1191, %f1152, %p484;
	selp.b32 	%r605, %r602, %r588, %p484;
	add.f32 	%f1193, %f1179, %f1186;
	setp.lt.f32 	%p485, %f1193, %f1154;
	selp.f32 	%f1194, %f1193, %f1154, %p485;
	selp.b32 	%r606, %r602, %r589, %p485;
	add.f32 	%f1195, %f1180, %f1183;
	setp.lt.f32 	%p486, %f1195, %f1156;
	selp.f32 	%f1196, %f1195, %f1156, %p486;
	selp.b32 	%r607, %r602, %r590, %p486;
	add.f32 	%f1197, %f1180, %f1184;
	setp.lt.f32 	%p487, %f1197, %f1158;
	selp.f32 	%f1198, %f1197, %f1158, %p487;
	selp.b32 	%r608, %r602, %r591, %p487;
	add.f32 	%f1199, %f1180, %f1185;
	setp.lt.f32 	%p488, %f1199, %f1160;
	selp.f32 	%f1200, %f1199, %f1160, %p488;
	selp.b32 	%r609, %r602, %r592, %p488;
	add.f32 	%f1201, %f1180, %f1186;
	setp.lt.f32 	%p489, %f1201, %f1162;
	selp.f32 	%f1202, %f1201, %f1162, %p489;
	selp.b32 	%r610, %r602, %r593, %p489;
	add.f32 	%f1203, %f1181, %f1183;
	setp.lt.f32 	%p490, %f1203, %f1164;
	selp.f32 	%f1204, %f1203, %f1164, %p490;
	selp.b32 	%r611, %r602, %r594, %p490;
	add.f32 	%f1205, %f1181, %f1184;
	setp.lt.f32 	%p491, %f1205, %f1166;
	selp.f32 	%f1206, %f1205, %f1166, %p491;
	selp.b32 	%r612, %r602, %r595, %p491;
	add.f32 	%f1207, %f1181, %f1185;
	setp.lt.f32 	%p492, %f1207, %f1168;
	selp.f32 	%f1208, %f1207, %f1168, %p492;
	selp.b32 	%r613, %r602, %r596, %p492;
	add.f32 	%f1209, %f1181, %f1186;
	setp.lt.f32 	%p493, %f1209, %f1170;
	selp.f32 	%f1210, %f1209, %f1170, %p493;
	selp.b32 	%r614, %r602, %r597, %p493;
	add.f32 	%f1211, %f1182, %f1183;
	setp.lt.f32 	%p494, %f1211, %f1172;
	selp.f32 	%f1212, %f1211, %f1172, %p494;
	selp.b32 	%r615, %r602, %r598, %p494;
	add.f32 	%f1213, %f1182, %f1184;
	setp.lt.f32 	%p495, %f1213, %f1174;
	selp.f32 	%f1214, %f1213, %f1174, %p495;
	selp.b32 	%r616, %r602, %r599, %p495;
	add.f32 	%f1215, %f1182, %f1185;
	setp.lt.f32 	%p496, %f1215, %f1176;
	selp.f32 	%f1216, %f1215, %f1176, %p496;
	selp.b32 	%r617, %r602, %r600, %p496;
	add.f32 	%f1217, %f1182, %f1186;
	setp.lt.f32 	%p497, %f1217, %f1178;
	selp.f32 	%f1218, %f1217, %f1178, %p497;
	selp.b32 	%r618, %r602, %r601, %p497;
	add.s32 	%r619, %r708, 28;
	ld.shared.f32 	%f1219, [%r24+7168];
	ld.shared.f32 	%f1220, [%r24+7172];
	ld.shared.f32 	%f1221, [%r24+7176];
	ld.shared.f32 	%f1222, [%r24+7180];
	ld.shared.f32 	%f1223, [%r25+112];
	ld.shared.f32 	%f1224, [%r25+240];
	ld.shared.f32 	%f1225, [%r25+368];
	ld.shared.f32 	%f1226, [%r25+496];
	add.f32 	%f1227, %f1219, %f1223;
	setp.lt.f32 	%p498, %f1227, %f1188;
	selp.f32 	%f1228, %f1227, %f1188, %p498;
	selp.b32 	%r620, %r619, %r603, %p498;
	add.f32 	%f1229, %f1219, %f1224;
	setp.lt.f32 	%p499, %f1229, %f1190;
	selp.f32 	%f1230, %f1229, %f1190, %p499;
	selp.b32 	%r621, %r619, %r604, %p499;
	add.f32 	%f1231, %f1219, %f1225;
	setp.lt.f32 	%p500, %f1231, %f1192;
	selp.f32 	%f1232, %f1231, %f1192, %p500;
	selp.b32 	%r622, %r619, %r605, %p500;
	add.f32 	%f1233, %f1219, %f1226;
	setp.lt.f32 	%p501, %f1233, %f1194;
	selp.f32 	%f1234, %f1233, %f1194, %p501;
	selp.b32 	%r623, %r619, %r606, %p501;
	add.f32 	%f1235, %f1220, %f1223;
	setp.lt.f32 	%p502, %f1235, %f1196;
	selp.f32 	%f1236, %f1235, %f1196, %p502;
	selp.b32 	%r624, %r619, %r607, %p502;
	add.f32 	%f1237, %f1220, %f1224;
	setp.lt.f32 	%p503, %f1237, %f1198;
	selp.f32 	%f1238, %f1237, %f1198, %p503;
	selp.b32 	%r625, %r619, %r608, %p503;
	add.f32 	%f1239, %f1220, %f1225;
	setp.lt.f32 	%p504, %f1239, %f1200;
	selp.f32 	%f1240, %f1239, %f1200, %p504;
	selp.b32 	%r626, %r619, %r609, %p504;
	add.f32 	%f1241, %f1220, %f1226;
	setp.lt.f32 	%p505, %f1241, %f1202;
	selp.f32 	%f1242, %f1241, %f1202, %p505;
	selp.b32 	%r627, %r619, %r610, %p505;
	add.f32 	%f1243, %f1221, %f1223;
	setp.lt.f32 	%p506, %f1243, %f1204;
	selp.f32 	%f1244, %f1243, %f1204, %p506;
	selp.b32 	%r628, %r619, %r611, %p506;
	add.f32 	%f1245, %f1221, %f1224;
	setp.lt.f32 	%p507, %f1245, %f1206;
	selp.f32 	%f1246, %f1245, %f1206, %p507;
	selp.b32 	%r629, %r619, %r612, %p507;
	add.f32 	%f1247, %f1221, %f1225;
	setp.lt.f32 	%p508, %f1247, %f1208;
	selp.f32 	%f1248, %f1247, %f1208, %p508;
	selp.b32 	%r630, %r619, %r613, %p508;
	add.f32 	%f1249, %f1221, %f1226;
	setp.lt.f32 	%p509, %f1249, %f1210;
	selp.f32 	%f1250, %f1249, %f1210, %p509;
	selp.b32 	%r631, %r619, %r614, %p509;
	add.f32 	%f1251, %f1222, %f1223;
	setp.lt.f32 	%p510, %f1251, %f1212;
	selp.f32 	%f1252, %f1251, %f1212, %p510;
	selp.b32 	%r632, %r619, %r615, %p510;
	add.f32 	%f1253, %f1222, %f1224;
	setp.lt.f32 	%p511, %f1253, %f1214;
	selp.f32 	%f1254, %f1253, %f1214, %p511;
	selp.b32 	%r633, %r619, %r616, %p511;
	add.f32 	%f1255, %f1222, %f1225;
	setp.lt.f32 	%p512, %f1255, %f1216;
	selp.f32 	%f1256, %f1255, %f1216, %p512;
	selp.b32 	%r634, %r619, %r617, %p512;
	add.f32 	%f1257, %f1222, %f1226;
	setp.lt.f32 	%p513, %f1257, %f1218;
	selp.f32 	%f1258, %f1257, %f1218, %p513;
	selp.b32 	%r635, %r619, %r618, %p513;
	add.s32 	%r636, %r708, 29;
	ld.shared.f32 	%f1259, [%r24+7424];
	ld.shared.f32 	%f1260, [%r24+7428];
	ld.shared.f32 	%f1261, [%r24+7432];
	ld.shared.f32 	%f1262, [%r24+7436];
	ld.shared.f32 	%f1263, [%r25+116];
	ld.shared.f32 	%f1264, [%r25+244];
	ld.shared.f32 	%f1265, [%r25+372];
	ld.shared.f32 	%f1266, [%r25+500];
	add.f32 	%f1267, %f1259, %f1263;
	setp.lt.f32 	%p514, %f1267, %f1228;
	selp.f32 	%f1268, %f1267, %f1228, %p514;
	selp.b32 	%r637, %r636, %r620, %p514;
	add.f32 	%f1269, %f1259, %f1264;
	setp.lt.f32 	%p515, %f1269, %f1230;
	selp.f32 	%f1270, %f1269, %f1230, %p515;
	selp.b32 	%r638, %r636, %r621, %p515;
	add.f32 	%f1271, %f1259, %f1265;
	setp.lt.f32 	%p516, %f1271, %f1232;
	selp.f32 	%f1272, %f1271, %f1232, %p516;
	selp.b32 	%r639, %r636, %r622, %p516;
	add.f32 	%f1273, %f1259, %f1266;
	setp.lt.f32 	%p517, %f1273, %f1234;
	selp.f32 	%f1274, %f1273, %f1234, %p517;
	selp.b32 	%r640, %r636, %r623, %p517;
	add.f32 	%f1275, %f1260, %f1263;
	setp.lt.f32 	%p518, %f1275, %f1236;
	selp.f32 	%f1276, %f1275, %f1236, %p518;
	selp.b32 	%r641, %r636, %r624, %p518;
	add.f32 	%f1277, %f1260, %f1264;
	setp.lt.f32 	%p519, %f1277, %f1238;
	selp.f32 	%f1278, %f1277, %f1238, %p519;
	selp.b32 	%r642, %r636, %r625, %p519;
	add.f32 	%f1279, %f1260, %f1265;
	setp.lt.f32 	%p520, %f1279, %f1240;
	selp.f32 	%f1280, %f1279, %f1240, %p520;
	selp.b32 	%r643, %r636, %r626, %p520;
	add.f32 	%f1281, %f1260, %f1266;
	setp.lt.f32 	%p521, %f1281, %f1242;
	selp.f32 	%f1282, %f1281, %f1242, %p521;
	selp.b32 	%r644, %r636, %r627, %p521;
	add.f32 	%f1283, %f1261, %f1263;
	setp.lt.f32 	%p522, %f1283, %f1244;
	selp.f32 	%f1284, %f1283, %f1244, %p522;
	selp.b32 	%r645, %r636, %r628, %p522;
	add.f32 	%f1285, %f1261, %f1264;
	setp.lt.f32 	%p523, %f1285, %f1246;
	selp.f32 	%f1286, %f1285, %f1246, %p523;
	selp.b32 	%r646, %r636, %r629, %p523;
	add.f32 	%f1287, %f1261, %f1265;
	setp.lt.f32 	%p524, %f1287, %f1248;
	selp.f32 	%f1288, %f1287, %f1248, %p524;
	selp.b32 	%r647, %r636, %r630, %p524;
	add.f32 	%f1289, %f1261, %f1266;
	setp.lt.f32 	%p525, %f1289, %f1250;
	selp.f32 	%f1290, %f1289, %f1250, %p525;
	selp.b32 	%r648, %r636, %r631, %p525;
	add.f32 	%f1291, %f1262, %f1263;
	setp.lt.f32 	%p526, %f1291, %f1252;
	selp.f32 	%f1292, %f1291, %f1252, %p526;
	selp.b32 	%r649, %r636, %r632, %p526;
	add.f32 	%f1293, %f1262, %f1264;
	setp.lt.f32 	%p527, %f1293, %f1254;
	selp.f32 	%f1294, %f1293, %f1254, %p527;
	selp.b32 	%r650, %r636, %r633, %p527;
	add.f32 	%f1295, %f1262, %f1265;
	setp.lt.f32 	%p528, %f1295, %f1256;
	selp.f32 	%f1296, %f1295, %f1256, %p528;
	selp.b32 	%r651, %r636, %r634, %p528;
	add.f32 	%f1297, %f1262, %f1266;
	setp.lt.f32 	%p529, %f1297, %f1258;
	selp.f32 	%f1298, %f1297, %f1258, %p529;
	selp.b32 	%r652, %r636, %r635, %p529;
	add.s32 	%r653, %r708, 30;
	ld.shared.f32 	%f1299, [%r24+7680];
	ld.shared.f32 	%f1300, [%r24+7684];
	ld.shared.f32 	%f1301, [%r24+7688];
	ld.shared.f32 	%f1302, [%r24+7692];
	ld.shared.f32 	%f1303, [%r25+120];
	ld.shared.f32 	%f1304, [%r25+248];
	ld.shared.f32 	%f1305, [%r25+376];
	ld.shared.f32 	%f1306, [%r25+504];
	add.f32 	%f1307, %f1299, %f1303;
	setp.lt.f32 	%p530, %f1307, %f1268;
	selp.f32 	%f1308, %f1307, %f1268, %p530;
	selp.b32 	%r654, %r653, %r637, %p530;
	add.f32 	%f1309, %f1299, %f1304;
	setp.lt.f32 	%p531, %f1309, %f1270;
	selp.f32 	%f1310, %f1309, %f1270, %p531;
	selp.b32 	%r655, %r653, %r638, %p531;
	add.f32 	%f1311, %f1299, %f1305;
	setp.lt.f32 	%p532, %f1311, %f1272;
	selp.f32 	%f1312, %f1311, %f1272, %p532;
	selp.b32 	%r656, %r653, %r639, %p532;
	add.f32 	%f1313, %f1299, %f1306;
	setp.lt.f32 	%p533, %f1313, %f1274;
	selp.f32 	%f1314, %f1313, %f1274, %p533;
	selp.b32 	%r657, %r653, %r640, %p533;
	add.f32 	%f1315, %f1300, %f1303;
	setp.lt.f32 	%p534, %f1315, %f1276;
	selp.f32 	%f1316, %f1315, %f1276, %p534;
	selp.b32 	%r658, %r653, %r641, %p534;
	add.f32 	%f1317, %f1300, %f1304;
	setp.lt.f32 	%p535, %f1317, %f1278;
	selp.f32 	%f1318, %f1317, %f1278, %p535;
	selp.b32 	%r659, %r653, %r642, %p535;
	add.f32 	%f1319, %f1300, %f1305;
	setp.lt.f32 	%p536, %f1319, %f1280;
	selp.f32 	%f1320, %f1319, %f1280, %p536;
	selp.b32 	%r660, %r653, %r643, %p536;
	add.f32 	%f1321, %f1300, %f1306;
	setp.lt.f32 	%p537, %f1321, %f1282;
	selp.f32 	%f1322, %f1321, %f1282, %p537;
	selp.b32 	%r661, %r653, %r644, %p537;
	add.f32 	%f1323, %f1301, %f1303;
	setp.lt.f32 	%p538, %f1323, %f1284;
	selp.f32 	%f1324, %f1323, %f1284, %p538;
	selp.b32 	%r662, %r653, %r645, %p538;
	add.f32 	%f1325, %f1301, %f1304;
	setp.lt.f32 	%p539, %f1325, %f1286;
	selp.f32 	%f1326, %f1325, %f1286, %p539;
	selp.b32 	%r663, %r653, %r646, %p539;
	add.f32 	%f1327, %f1301, %f1305;
	setp.lt.f32 	%p540, %f1327, %f1288;
	selp.f32 	%f1328, %f1327, %f1288, %p540;
	selp.b32 	%r664, %r653, %r647, %p540;
	add.f32 	%f1329, %f1301, %f1306;
	setp.lt.f32 	%p541, %f1329, %f1290;
	selp.f32 	%f1330, %f1329, %f1290, %p541;
	selp.b32 	%r665, %r653, %r648, %p541;
	add.f32 	%f1331, %f1302, %f1303;
	setp.lt.f32 	%p542, %f1331, %f1292;
	selp.f32 	%f1332, %f1331, %f1292, %p542;
	selp.b32 	%r666, %r653, %r649, %p542;
	add.f32 	%f1333, %f1302, %f1304;
	setp.lt.f32 	%p543, %f1333, %f1294;
	selp.f32 	%f1334, %f1333, %f1294, %p543;
	selp.b32 	%r667, %r653, %r650, %p543;
	add.f32 	%f1335, %f1302, %f1305;
	setp.lt.f32 	%p544, %f1335, %f1296;
	selp.f32 	%f1336, %f1335, %f1296, %p544;
	selp.b32 	%r668, %r653, %r651, %p544;
	add.f32 	%f1337, %f1302, %f1306;
	setp.lt.f32 	%p545, %f1337, %f1298;
	selp.f32 	%f1338, %f1337, %f1298, %p545;
	selp.b32 	%r669, %r653, %r652, %p545;
	add.s32 	%r670, %r708, 31;
	ld.shared.f32 	%f1339, [%r24+7936];
	ld.shared.f32 	%f1340, [%r24+7940];
	ld.shared.f32 	%f1341, [%r24+7944];
	ld.shared.f32 	%f1342, [%r24+7948];
	ld.shared.f32 	%f1343, [%r25+124];
	ld.shared.f32 	%f1344, [%r25+252];
	ld.shared.f32 	%f1345, [%r25+380];
	ld.shared.f32 	%f1346, [%r25+508];
	add.f32 	%f1347, %f1339, %f1343;
	setp.lt.f32 	%p546, %f1347, %f1308;
	selp.f32 	%f1378, %f1347, %f1308, %p546;
	selp.b32 	%r707, %r670, %r654, %p546;
	add.f32 	%f1348, %f1339, %f1344;
	setp.lt.f32 	%p547, %f1348, %f1310;
	selp.f32 	%f1374, %f1348, %f1310, %p547;
	selp.b32 	%r703, %r670, %r655, %p547;
	add.f32 	%f1349, %f1339, %f1345;
	setp.lt.f32 	%p548, %f1349, %f1312;
	selp.f32 	%f1370, %f1349, %f1312, %p548;
	selp.b32 	%r699, %r670, %r656, %p548;
	add.f32 	%f1350, %f1339, %f1346;
	setp.lt.f32 	%p549, %f1350, %f1314;
	selp.f32 	%f1366, %f1350, %f1314, %p549;
	selp.b32 	%r695, %r670, %r657, %p549;
	add.f32 	%f1351, %f1340, %f1343;
	setp.lt.f32 	%p550, %f1351, %f1316;
	selp.f32 	%f1377, %f1351, %f1316, %p550;
	selp.b32 	%r706, %r670, %r658, %p550;
	add.f32 	%f1352, %f1340, %f1344;
	setp.lt.f32 	%p551, %f1352, %f1318;
	selp.f32 	%f1373, %f1352, %f1318, %p551;
	selp.b32 	%r702, %r670, %r659, %p551;
	add.f32 	%f1353, %f1340, %f1345;
	setp.lt.f32 	%p552, %f1353, %f1320;
	selp.f32 	%f1369, %f1353, %f1320, %p552;
	selp.b32 	%r698, %r670, %r660, %p552;
	add.f32 	%f1354, %f1340, %f1346;
	setp.lt.f32 	%p553, %f1354, %f1322;
	selp.f32 	%f1365, %f1354, %f1322, %p553;
	selp.b32 	%r694, %r670, %r661, %p553;
	add.f32 	%f1355, %f1341, %f1343;
	setp.lt.f32 	%p554, %f1355, %f1324;
	selp.f32 	%f1376, %f1355, %f1324, %p554;
	selp.b32 	%r705, %r670, %r662, %p554;
	add.f32 	%f1356, %f1341, %f1344;
	setp.lt.f32 	%p555, %f1356, %f1326;
	selp.f32 	%f1372, %f1356, %f1326, %p555;
	selp.b32 	%r701, %r670, %r663, %p555;
	add.f32 	%f1357, %f1341, %f1345;
	setp.lt.f32 	%p556, %f1357, %f1328;
	selp.f32 	%f1368, %f1357, %f1328, %p556;
	selp.b32 	%r697, %r670, %r664, %p556;
	add.f32 	%f1358, %f1341, %f1346;
	setp.lt.f32 	%p557, %f1358, %f1330;
	selp.f32 	%f1364, %f1358, %f1330, %p557;
	selp.b32 	%r693, %r670, %r665, %p557;
	add.f32 	%f1359, %f1342, %f1343;
	setp.lt.f32 	%p558, %f1359, %f1332;
	selp.f32 	%f1375, %f1359, %f1332, %p558;
	selp.b32 	%r704, %r670, %r666, %p558;
	add.f32 	%f1360, %f1342, %f1344;
	setp.lt.f32 	%p559, %f1360, %f1334;
	selp.f32 	%f1371, %f1360, %f1334, %p559;
	selp.b32 	%r700, %r670, %r667, %p559;
	add.f32 	%f1361, %f1342, %f1345;
	setp.lt.f32 	%p560, %f1361, %f1336;
	selp.f32 	%f1367, %f1361, %f1336, %p560;
	selp.b32 	%r696, %r670, %r668, %p560;
	add.f32 	%f1362, %f1342, %f1346;
	setp.lt.f32 	%p561, %f1362, %f1338;
	selp.f32 	%f1363, %f1362, %f1338, %p561;
	selp.b32 	%r692, %r670, %r669, %p561;
	bar.sync 	0;
	add.s32 	%r708, %r708, 32;
	setp.lt.s32 	%p562, %r708, %r96;
	@%p562 bra 	$L__BB7_2;
$L__BB7_35:
	shl.b32 	%r671, %r1, 6;
	shl.b32 	%r672, %r4, 2;
	add.s32 	%r61, %r671, %r672;
	shl.b32 	%r673, %r2, 6;
	shl.b32 	%r674, %r3, 2;
	add.s32 	%r675, %r673, %r674;
	setp.lt.s32 	%p563, %r61, %r94;
	setp.lt.s32 	%p564, %r675, %r95;
	and.pred  	%p565, %p563, %p564;
	@%p565 bra 	$L__BB7_36;
	bra.uni 	$L__BB7_37;
$L__BB7_36:
	mad.lo.s32 	%r676, %r675, %r94, %r61;
	mul.wide.s32 	%rd41, %r676, 4;
	add.s64 	%rd42, %rd4, %rd41;
	st.global.f32 	[%rd42], %f1378;
	add.s64 	%rd43, %rd3, %rd41;
	st.global.u32 	[%rd43], %r707;
$L__BB7_37:
	setp.ge.s32 	%p566, %r61, %r94;
	add.s32 	%r88, %r675, 1;
	setp.ge.s32 	%p567, %r88, %r95;
	or.pred  	%p568, %p566, %p567;
	@%p568 bra 	$L__BB7_39;
	mad.lo.s32 	%r677, %r88, %r94, %r61;
	mul.wide.s32 	%rd44, %r677, 4;
	add.s64 	%rd45, %rd4, %rd44;
	st.global.f32 	[%rd45], %f1374;
	add.s64 	%rd46, %rd3, %rd44;
	st.global.u32 	[%rd46], %r703;
$L__BB7_39:
	setp.ge.s32 	%p569, %r61, %r94;
	add.s32 	%r89, %r675, 2;
	setp.ge.s32 	%p570, %r89, %r95;
	or.pred  	%p571, %p569, %p570;
	@%p571 bra 	$L__BB7_41;
	mad.lo.s32 	%r678, %r89, %r94, %r61;
	mul.wide.s32 	%rd47, %r678, 4;
	add.s64 	%rd48, %rd4, %rd47;
	st.global.f32 	[%rd48], %f1370;
	add.s64 	%rd49, %rd3, %rd47;
	st.global.u32 	[%rd49], %r699;
$L__BB7_41:
	setp.ge.s32 	%p572, %r61, %r94;
	add.s32 	%r90, %r675, 3;
	setp.ge.s32 	%p573, %r90, %r95;
	or.pred  	%p574, %p572, %p573;
	@%p574 bra 	$L__BB7_43;
	mad.lo.s32 	%r679, %r90, %r94, %r61;
	mul.wide.s32 	%rd50, %r679, 4;
	add.s64 	%rd51, %rd4, %rd50;
	st.global.f32 	[%rd51], %f1366;
	add.s64 	%rd52, %rd3, %rd50;
	st.global.u32 	[%rd52], %r695;
$L__BB7_43:
	setp.ge.s32 	%p575, %r675, %r95;
	add.s32 	%r91, %r61, 1;
	setp.ge.s32 	%p576, %r91, %r94;
	or.pred  	%p577, %p576, %p575;
	@%p577 bra 	$L__BB7_45;
	mul.lo.s32 	%r680, %r675, %r94;
	cvt.s64.s32 	%rd53, %r680;
	cvt.s64.s32 	%rd54, %r61;
	add.s64 	%rd55, %rd53, %rd54;
	shl.b64 	%rd56, %rd55, 2;
	add.s64 	%rd57, %rd4, %rd56;
	st.global.f32 	[%rd57+4], %f1377;
	add.s64 	%rd58, %rd3, %rd56;
	st.global.u32 	[%rd58+4], %r706;
$L__BB7_45:
	setp.ge.s32 	%p578, %r91, %r94;
	setp.ge.s32 	%p579, %r88, %r95;
	or.pred  	%p580, %p578, %p579;
	@%p580 bra 	$L__BB7_47;
	mul.lo.s32 	%r681, %r88, %r94;
	cvt.s64.s32 	%rd59, %r681;
	cvt.s64.s32 	%rd60, %r61;
	add.s64 	%rd61, %rd59, %rd60;
	shl.b64 	%rd62, %rd61, 2;
	add.s64 	%rd63, %rd4, %rd62;
	st.global.f32 	[%rd63+4], %f1373;
	add.s64 	%rd64, %rd3, %rd62;
	st.global.u32 	[%rd64+4], %r702;
$L__BB7_47:
	setp.ge.s32 	%p581, %r91, %r94;
	setp.ge.s32 	%p582, %r89, %r95;
	or.pred  	%p583, %p581, %p582;
	@%p583 bra 	$L__BB7_49;
	mul.lo.s32 	%r682, %r89, %r94;
	cvt.s64.s32 	%rd65, %r682;
	cvt.s64.s32 	%rd66, %r61;
	add.s64 	%rd67, %rd65, %rd66;
	shl.b64 	%rd68, %rd67, 2;
	add.s64 	%rd69, %rd4, %rd68;
	st.global.f32 	[%rd69+4], %f1369;
	add.s64 	%rd70, %rd3, %rd68;
	st.global.u32 	[%rd70+4], %r698;
$L__BB7_49:
	setp.ge.s32 	%p584, %r91, %r94;
	setp.ge.s32 	%p585, %r90, %r95;
	or.pred  	%p586, %p584, %p585;
	@%p586 bra 	$L__BB7_51;
	mul.lo.s32 	%r683, %r90, %r94;
	cvt.s64.s32 	%rd71, %r683;
	cvt.s64.s32 	%rd72, %r61;
	add.s64 	%rd73, %rd71, %rd72;
	shl.b64 	%rd74, %rd73, 2;
	add.s64 	%rd75, %rd4, %rd74;
	st.global.f32 	[%rd75+4], %f1365;
	add.s64 	%rd76, %rd3, %rd74;
	st.global.u32 	[%rd76+4], %r694;
$L__BB7_51:
	setp.ge.s32 	%p587, %r675, %r95;
	add.s32 	%r92, %r61, 2;
	setp.ge.s32 	%p588, %r92, %r94;
	or.pred  	%p589, %p588, %p587;
	@%p589 bra 	$L__BB7_53;
	mul.lo.s32 	%r684, %r675, %r94;
	cvt.s64.s32 	%rd77, %r684;
	cvt.s64.s32 	%rd78, %r61;
	add.s64 	%rd79, %rd77, %rd78;
	shl.b64 	%rd80, %rd79, 2;
	add.s64 	%rd81, %rd4, %rd80;
	st.global.f32 	[%rd81+8], %f1376;
	add.s64 	%rd82, %rd3, %rd80;
	st.global.u32 	[%rd82+8], %r705;
$L__BB7_53:
	setp.ge.s32 	%p590, %r92, %r94;
	setp.ge.s32 	%p591, %r88, %r95;
	or.pred  	%p592, %p590, %p591;
	@%p592 bra 	$L__BB7_55;
	mul.lo.s32 	%r685, %r88, %r94;
	cvt.s64.s32 	%rd83, %r685;
	cvt.s64.s32 	%rd84, %r61;
	add.s64 	%rd85, %rd83, %rd84;
	shl.b64 	%rd86, %rd85, 2;
	add.s64 	%rd87, %rd4, %rd86;
	st.global.f32 	[%rd87+8], %f1372;
	add.s64 	%rd88, %rd3, %rd86;
	st.global.u32 	[%rd88+8], %r701;
$L__BB7_55:
	setp.ge.s32 	%p593, %r92, %r94;
	setp.ge.s32 	%p594, %r89, %r95;
	or.pred  	%p595, %p593, %p594;
	@%p595 bra 	$L__BB7_57;
	mul.lo.s32 	%r686, %r89, %r94;
	cvt.s64.s32 	%rd89, %r686;
	cvt.s64.s32 	%rd90, %r61;
	add.s64 	%rd91, %rd89, %rd90;
	shl.b64 	%rd92, %rd91, 2;
	add.s64 	%rd93, %rd4, %rd92;
	st.global.f32 	[%rd93+8], %f1368;
	add.s64 	%rd94, %rd3, %rd92;
	st.global.u32 	[%rd94+8], %r697;
$L__BB7_57:
	setp.ge.s32 	%p596, %r92, %r94;
	setp.ge.s32 	%p597, %r90, %r95;
	or.pred  	%p598, %p596, %p597;
	@%p598 bra 	$L__BB7_59;
	mul.lo.s32 	%r687, %r90, %r94;
	cvt.s64.s32 	%rd95, %r687;
	cvt.s64.s32 	%rd96, %r61;
	add.s64 	%rd97, %rd95, %rd96;
	shl.b64 	%rd98, %rd97, 2;
	add.s64 	%rd99, %rd4, %rd98;
	st.global.f32 	[%rd99+8], %f1364;
	add.s64 	%rd100, %rd3, %rd98;
	st.global.u32 	[%rd100+8], %r693;
$L__BB7_59:
	setp.ge.s32 	%p599, %r675, %r95;
	add.s32 	%r93, %r61, 3;
	setp.ge.s32 	%p600, %r93, %r94;
	or.pred  	%p601, %p600, %p599;
	@%p601 bra 	$L__BB7_61;
	mul.lo.s32 	%r688, %r675, %r94;
	cvt.s64.s32 	%rd101, %r688;
	cvt.s64.s32 	%rd102, %r61;
	add.s64 	%rd103, %rd101, %rd102;
	shl.b64 	%rd104, %rd103, 2;
	add.s64 	%rd105, %rd4, %rd104;
	st.global.f32 	[%rd105+12], %f1375;
	add.s64 	%rd106, %rd3, %rd104;
	st.global.u32 	[%rd106+12], %r704;
$L__BB7_61:
	setp.ge.s32 	%p602, %r93, %r94;
	setp.ge.s32 	%p603, %r88, %r95;
	or.pred  	%p604, %p602, %p603;
	@%p604 bra 	$L__BB7_63;
	mul.lo.s32 	%r689, %r88, %r94;
	cvt.s64.s32 	%rd107, %r689;
	cvt.s64.s32 	%rd108, %r61;
	add.s64 	%rd109, %rd107, %rd108;
	shl.b64 	%rd110, %rd109, 2;
	add.s64 	%rd111, %rd4, %rd110;
	st.global.f32 	[%rd111+12], %f1371;
	add.s64 	%rd112, %rd3, %rd110;
	st.global.u32 	[%rd112+12], %r700;
$L__BB7_63:
	setp.ge.s32 	%p605, %r93, %r94;
	setp.ge.s32 	%p606, %r89, %r95;
	or.pred  	%p607, %p605, %p606;
	@%p607 bra 	$L__BB7_65;
	mul.lo.s32 	%r690, %r89, %r94;
	cvt.s64.s32 	%rd113, %r690;
	cvt.s64.s32 	%rd114, %r61;
	add.s64 	%rd115, %rd113, %rd114;
	shl.b64 	%rd116, %rd115, 2;
	add.s64 	%rd117, %rd4, %rd116;
	st.global.f32 	[%rd117+12], %f1367;
	add.s64 	%rd118, %rd3, %rd116;
	st.global.u32 	[%rd118+12], %r696;
$L__BB7_65:
	setp.ge.s32 	%p608, %r93, %r94;
	setp.ge.s32 	%p609, %r90, %r95;
	or.pred  	%p610, %p608, %p609;
	@%p610 bra 	$L__BB7_67;
	mul.lo.s32 	%r691, %r90, %r94;
	cvt.s64.s32 	%rd119, %r691;
	cvt.s64.s32 	%rd120, %r61;
	add.s64 	%rd121, %rd119, %rd120;
	shl.b64 	%rd122, %rd121, 2;
	add.s64 	%rd123, %rd4, %rd122;
	st.global.f32 	[%rd123+12], %f1363;
	add.s64 	%rd124, %rd3, %rd122;
	st.global.u32 	[%rd124+12], %r692;
$L__BB7_67:
	ret;

}
	// .globl	tropical_maxmul_f32_nn_with_argmax
.visible .entry tropical_maxmul_f32_nn_with_argmax(
	.param .u64 .ptr .align 1 tropical_maxmul_f32_nn_with_argmax_param_0,
	.param .u64 .ptr .align 1 tropical_maxmul_f32_nn_with_argmax_param_1,
	.param .u64 .ptr .align 1 tropical_maxmul_f32_nn_with_argmax_param_2,
	.param .u64 .ptr .align 1 tropical_maxmul_f32_nn_with_argmax_param_3,
	.param .u32 tropical_maxmul_f32_nn_with_argmax_param_4,
	.param .u32 tropical_maxmul_f32_nn_with_argmax_param_5,
	.param .u32 tropical_maxmul_f32_nn_with_argmax_param_6
)
{
	.reg .pred 	%p<611>;
	.reg .b32 	%r<725>;
	.reg .b32 	%f<1411>;
	.reg .b64 	%rd<125>;
	// demoted variable
	.shared .align 4 .b8 _ZZ34tropical_maxmul_f32_nn_with_argmaxE2As[8192];
	// demoted variable
	.shared .align 4 .b8 _ZZ34tropical_maxmul_f32_nn_with_argmaxE2Bs[8192];
	ld.param.u64 	%rd5, [tropical_maxmul_f32_nn_with_argmax_param_0];
	ld.param.u64 	%rd6, [tropical_maxmul_f32_nn_with_argmax_param_1];
	ld.param.u64 	%rd7, [tropical_maxmul_f32_nn_with_argmax_param_2];
	ld.param.u64 	%rd8, [tropical_maxmul_f32_nn_with_argmax_param_3];
	ld.param.u32 	%r94, [tropical_maxmul_f32_nn_with_argmax_param_4];
	ld.param.u32 	%r95, [tropical_maxmul_f32_nn_with_argmax_param_5];
	ld.param.u32 	%r96, [tropical_maxmul_f32_nn_with_argmax_param_6];
	cvta.to.global.u64 	%rd1, %rd5;
	cvta.to.global.u64 	%rd2, %rd6;
	cvta.to.global.u64 	%rd3, %rd8;
	cvta.to.global.u64 	%rd4, %rd7;
	add.s32 	%r98, %r94, 63;
	shr.s32 	%r99, %r98, 31;
	shr.u32 	%r100, %r99, 26;
	add.s32 	%r101, %r98, %r100;
	shr.s32 	%r102, %r101, 6;
	mov.u32 	%r103, %ctaid.x;
	div.u32 	%r2, %r103, %r102;
	mul.lo.s32 	%r104, %r2, %r102;
	sub.s32 	%r1, %r103, %r104;
	mov.u32 	%r3, %tid.y;
	shl.b32 	%r105, %r3, 4;
	mov.u32 	%r4, %tid.x;
	add.s32 	%r5, %r105, %r4;
	and.b32  	%r6, %r5, 31;
	setp.lt.s32 	%p1, %r96, 1;
	mov.b32 	%r692, 0;
	mov.f32 	%f1363, 0f00000000;
	mov.f32 	%f1364, %f1363;
	mov.f32 	%f1365, %f1363;
	mov.f32 	%f1366, %f1363;
	mov.f32 	%f1367, %f1363;
	mov.f32 	%f1368, %f1363;
	mov.f32 	%f1369, %f1363;
	mov.f32 	%f1370, %f1363;
	mov.f32 	%f1371, %f1363;
	mov.f32 	%f1372, %f1363;
	mov.f32 	%f1373, %f1363;
	mov.f32 	%f1374, %f1363;
	mov.f32 	%f1375, %f1363;
	mov.f32 	%f1376, %f1363;
	mov.f32 	%f1377, %f1363;
	mov.f32 	%f1378, %f1363;
	mov.u32 	%r693, %r692;
	mov.u32 	%r694, %r692;
	mov.u32 	%r695, %r692;
	mov.u32 	%r696, %r692;
	mov.u32 	%r697, %r692;
	mov.u32 	%r698, %r692;
	mov.u32 	%r699, %r692;
	mov.u32 	%r700, %r692;
	mov.u32 	%r701, %r692;
	mov.u32 	%r702, %r692;
	mov.u32 	%r703, %r692;
	mov.u32 	%r704, %r692;
	mov.u32 	%r705, %r692;
	mov.u32 	%r706, %r692;
	mov.u32 	%r707, %r692;
	@%p1 bra 	$L__BB8_35;
	shr.u32 	%r107, %r5, 5;
	and.b32  	%r108, %r5, 63;
	shl.b32 	%r109, %r1, 6;
	or.b32  	%r7, %r109, %r108;
	shl.b32 	%r110, %r2, 6;
	add.s32 	%r8, %r110, %r107;
	shl.b32 	%r111, %r5, 2;
	mov.u32 	%r112, _ZZ34tropical_maxmul_f32_nn_with_argmaxE2As;
	add.s32 	%r9, %r112, %r111;
	mul.lo.s32 	%r10, %r8, %r96;
	and.b32  	%r113, %r5, 32736;
	or.b32  	%r114, %r113, %r6;
	shl.b32 	%r115, %r114, 2;
	mov.u32 	%r116, _ZZ34tropical_maxmul_f32_nn_with_argmaxE2Bs;
	add.s32 	%r11, %r116, %r115;
	shl.b32 	%r117, %r96, 3;
	add.s32 	%r12, %r10, %r117;
	add.s32 	%r13, %r8, 16;
	shl.b32 	%r118, %r96, 4;
	add.s32 	%r14, %r118, %r10;
	add.s32 	%r15, %r8, 24;
	add.s32 	%r16, %r14, %r117;
	add.s32 	%r17, %r8, 32;
	shl.b32 	%r119, %r96, 5;
	add.s32 	%r18, %r119, %r10;
	add.s32 	%r19, %r8, 40;
	add.s32 	%r20, %r18, %r117;
	add.s32 	%r21, %r118, %r18;
	add.s32 	%r22, %r8, 56;
	add.s32 	%r23, %r21, %r117;
	shl.b32 	%r120, %r4, 4;
	add.s32 	%r24, %r112, %r120;
	shl.b32 	%r121, %r3, 9;
	add.s32 	%r25, %r116, %r121;
	shr.u32 	%r26, %r5, 6;
	mov.b32 	%r692, 0;
	mov.f32 	%f1363, 0f00000000;
	add.s32 	%r134, %r8, 8;
	add.s32 	%r141, %r8, 48;
	mov.u32 	%r708, %r692;
$L__BB8_2:
	setp.lt.s32 	%p2, %r7, %r94;
	add.s32 	%r44, %r26, %r708;
	setp.lt.s32 	%p3, %r44, %r96;
	and.pred  	%p4, %p2, %p3;
	mov.f32 	%f1395, 0f00000000;
	@%p4 bra 	$L__BB8_3;
	bra.uni 	$L__BB8_4;
$L__BB8_3:
	mad.lo.s32 	%r123, %r44, %r94, %r7;
	mul.wide.s32 	%rd9, %r123, 4;
	add.s64 	%rd10, %rd1, %rd9;
	ld.global.nc.f32 	%f1395, [%rd10];
$L__BB8_4:
	setp.ge.s32 	%p5, %r7, %r94;
	st.shared.f32 	[%r9], %f1395;
	add.s32 	%r63, %r44, 4;
	setp.ge.s32 	%p6, %r63, %r96;
	mov.f32 	%f1396, 0f00000000;
	or.pred  	%p7, %p5, %p6;
	@%p7 bra 	$L__BB8_6;
	mad.lo.s32 	%r124, %r63, %r94, %r7;
	mul.wide.s32 	%rd11, %r124, 4;
	add.s64 	%rd12, %rd1, %rd11;
	ld.global.nc.f32 	%f1396, [%rd12];
$L__BB8_6:
	st.shared.f32 	[%r9+1024], %f1396;
	add.s32 	%r64, %r44, 8;
	setp.ge.s32 	%p9, %r64, %r96;
	mov.f32 	%f1397, 0f00000000;
	or.pred  	%p10, %p5, %p9;
	@%p10 bra 	$L__BB8_8;
	mad.lo.s32 	%r125, %r64, %r94, %r7;
	mul.wide.s32 	%rd13, %r125, 4;
	add.s64 	%rd14, %rd1, %rd13;
	ld.global.nc.f32 	%f1397, [%rd14];
$L__BB8_8:
	st.shared.f32 	[%r9+2048], %f1397;
	add.s32 	%r65, %r44, 12;
	setp.ge.s32 	%p12, %r65, %r96;
	mov.f32 	%f1398, 0f00000000;
	or.pred  	%p13, %p5, %p12;
	@%p13 bra 	$L__BB8_10;
	mad.lo.s32 	%r126, %r65, %r94, %r7;
	mul.wide.s32 	%rd15, %r126, 4;
	add.s64 	%rd16, %rd1, %rd15;
	ld.global.nc.f32 	%f1398, [%rd16];
$L__BB8_10:
	st.shared.f32 	[%r9+3072], %f1398;
	add.s32 	%r66, %r44, 16;
	setp.ge.s32 	%p15, %r66, %r96;
	mov.f32 	%f1399, 0f00000000;
	or.pred  	%p16, %p5, %p15;
	@%p16 bra 	$L__BB8_12;
	mad.lo.s32 	%r127, %r66, %r94, %r7;
	mul.wide.s32 	%rd17, %r127, 4;
	add.s64 	%rd18, %rd1, %rd17;
	ld.global.nc.f32 	%f1399, [%rd18];
$L__BB8_12:
	st.shared.f32 	[%r9+4096], %f1399;
	add.s32 	%r67, %r44, 20;
	setp.ge.s32 	%p18, %r67, %r96;
	mov.f32 	%f1400, 0f00000000;
	or.pred  	%p19, %p5, %p18;
	@%p19 bra 	$L__BB8_14;
	mad.lo.s32 	%r128, %r67, %r94, %r7;
	mul.wide.s32 	%rd19, %r128, 4;
	add.s64 	%rd20, %rd1, %rd19;
	ld.global.nc.f32 	%f1400, [%rd20];
$L__BB8_14:
	st.shared.f32 	[%r9+5120], %f1400;
	add.s32 	%r68, %r44, 24;
	setp.ge.s32 	%p21, %r68, %r96;
	mov.f32 	%f1401, 0f00000000;
	or.pred  	%p22, %p5, %p21;
	@%p22 bra 	$L__BB8_16;
	mad.lo.s32 	%r129, %r68, %r94, %r7;
	mul.wide.s32 	%rd21, %r129, 4;
	add.s64 	%rd22, %rd1, %rd21;
	ld.global.nc.f32 	%f1401, [%rd22];
$L__BB8_16:
	st.shared.f32 	[%r9+6144], %f1401;
	add.s32 	%r69, %r44, 28;
	setp.ge.s32 	%p24, %r69, %r96;
	mov.f32 	%f1402, 0f00000000;
	or.pred  	%p25, %p5, %p24;
	@%p25 bra 	$L__BB8_18;
	mad.lo.s32 	%r130, %r69, %r94, %r7;
	mul.wide.s32 	%rd23, %r130, 4;
	add.s64 	%rd24, %rd1, %rd23;
	ld.global.nc.f32 	%f1402, [%rd24];
$L__BB8_18:
	setp.ge.s32 	%p26, %r8, %r95;
	st.shared.f32 	[%r9+7168], %f1402;
	add.s32 	%r70, %r708, %r6;
	setp.ge.s32 	%p27, %r70, %r96;
	mov.f32 	%f1403, 0f00000000;
	or.pred  	%p28, %p27, %p26;
	@%p28 bra 	$L__BB8_20;
	add.s32 	%r132, %r10, %r70;
	mul.wide.u32 	%rd25, %r132, 4;
	add.s64 	%rd26, %rd2, %rd25;
	ld.global.nc.f32 	%f1403, [%rd26];
$L__BB8_20:
	setp.ge.s32 	%p30, %r134, %r95;
	st.shared.f32 	[%r11], %f1403;
	mov.f32 	%f1404, 0f00000000;
	or.pred  	%p31, %p27, %p30;
	@%p31 bra 	$L__BB8_22;
	add.s32 	%r135, %r12, %r70;
	mul.wide.s32 	%rd27, %r135, 4;
	add.s64 	%rd28, %rd2, %rd27;
	ld.global.nc.f32 	%f1404, [%rd28];
$L__BB8_22:
	setp.ge.s32 	%p33, %r13, %r95;
	st.shared.f32 	[%r11+1024], %f1404;
	mov.f32 	%f1405, 0f00000000;
	or.pred  	%p34, %p27, %p33;
	@%p34 bra 	$L__BB8_24;
	add.s32 	%r136, %r14, %r70;
	mul.wide.s32 	%rd29, %r136, 4;
	add.s64 	%rd30, %rd2, %rd29;
	ld.global.nc.f32 	%f1405, [%rd30];
$L__BB8_24:
	setp.ge.s32 	%p36, %r15, %r95;
	st.shared.f32 	[%r11+2048], %f1405;
	mov.f32 	%f1406, 0f00000000;
	or.pred  	%p37, %p27, %p36;
	@%p37 bra 	$L__BB8_26;
	add.s32 	%r137, %r16, %r70;
	mul.wide.s32 	%rd31, %r137, 4;
	add.s64 	%rd32, %rd2, %rd31;
	ld.global.nc.f32 	%f1406, [%rd32];
$L__BB8_26:
	setp.ge.s32 	%p39, %r17, %r95;
	st.shared.f32 	[%r11+3072], %f1406;
	mov.f32 	%f1407, 0f00000000;
	or.pred  	%p40, %p27, %p39;
	@%p40 bra 	$L__BB8_28;
	add.s32 	%r138, %r18, %r70;
	mul.wide.s32 	%rd33, %r138, 4;
	add.s64 	%rd34, %rd2, %rd33;
	ld.global.nc.f32 	%f1407, [%rd34];
$L__BB8_28:
	setp.ge.s32 	%p42, %r19, %r95;
	st.shared.f32 	[%r11+4096], %f1407;
	mov.f32 	%f1408, 0f00000000;
	or.pred  	%p43, %p27, %p42;
	@%p43 bra 	$L__BB8_30;
	add.s32 	%r139, %r20, %r70;
	mul.wide.s32 	%rd35, %r139, 4;
	add.s64 	%rd36, %rd2, %rd35;
	ld.global.nc.f32 	%f1408, [%rd36];
$L__BB8_30:
	setp.ge.s32 	%p45, %r141, %r95;
	st.shared.f32 	[%r11+5120], %f1408;
	mov.f32 	%f1409, 0f00000000;
	or.pred  	%p46, %p27, %p45;
	@%p46 bra 	$L__BB8_32;
	add.s32 	%r142, %r21, %r70;
	mul.wide.s32 	%rd37, %r142, 4;
	add.s64 	%rd38, %rd2, %rd37;
	ld.global.nc.f32 	%f1409, [%rd38];
$L__BB8_32:
	setp.ge.s32 	%p48, %r22, %r95;
	st.shared.f32 	[%r11+6144], %f1409;
	mov.f32 	%f1410, 0f00000000;
	or.pred  	%p49, %p27, %p48;
	@%p49 bra 	$L__BB8_34;
	add.s32 	%r143, %r23, %r70;
	mul.wide.s32 	%rd39, %r143, 4;
	add.s64 	%rd40, %rd2, %rd39;
	ld.global.nc.f32 	%f1410, [%rd40];
$L__BB8_34:
	st.shared.f32 	[%r11+7168], %f1410;
	bar.sync 	0;
	ld.shared.f32 	%f99, [%r24];
	ld.shared.f32 	%f100, [%r24+4];
	ld.shared.f32 	%f101, [%r24+8];
	ld.shared.f32 	%f102, [%r24+12];
	ld.shared.f32 	%f103, [%r25];
	ld.shared.f32 	%f104, [%r25+128];
	ld.shared.f32 	%f105, [%r25+256];
	ld.shared.f32 	%f106, [%r25+384];
	mul.f32 	%f107, %f99, %f103;
	setp.gt.f32 	%p50, %f107, %f1378;
	selp.f32 	%f108, %f107, %f1378, %p50;
	selp.b32 	%r144, %r708, %r707, %p50;
	mul.f32 	%f109, %f99, %f104;
	setp.gt.f32 	%p51, %f109, %f1374;
	selp.f32 	%f110, %f109, %f1374, %p51;
	selp.b32 	%r145, %r708, %r703, %p51;
	mul.f32 	%f111, %f99, %f105;
	setp.gt.f32 	%p52, %f111, %f1370;
	selp.f32 	%f112, %f111, %f1370, %p52;
	selp.b32 	%r146, %r708, %r699, %p52;
	mul.f32 	%f113, %f99, %f106;
	setp.gt.f32 	%p53, %f113, %f1366;
	selp.f32 	%f114, %f113, %f1366, %p53;
	selp.b32 	%r147, %r708, %r695, %p53;
	mul.f32 	%f115, %f100, %f103;
	setp.gt.f32 	%p54, %f115, %f1377;
	selp.f32 	%f116, %f115, %f1377, %p54;
	selp.b32 	%r148, %r708, %r706, %p54;
	mul.f32 	%f117, %f100, %f104;
	setp.gt.f32 	%p55, %f117, %f1373;
	selp.f32 	%f118, %f117, %f1373, %p55;
	selp.b32 	%r149, %r708, %r702, %p55;
	mul.f32 	%f119, %f100, %f105;
	setp.gt.f32 	%p56, %f119, %f1369;
	selp.f32 	%f120, %f119, %f1369, %p56;
	selp.b32 	%r150, %r708, %r698, %p56;
	mul.f32 	%f121, %f100, %f106;
	setp.gt.f32 	%p57, %f121, %f1365;
	selp.f32 	%f122, %f121, %f1365, %p57;
	selp.b32 	%r151, %r708, %r694, %p57;
	mul.f32 	%f123, %f101, %f103;
	setp.gt.f32 	%p58, %f123, %f1376;
	selp.f32 	%f124, %f123, %f1376, %p58;
	selp.b32 	%r152, %r708, %r705, %p58;
	mul.f32 	%f125, %f101, %f104;
	setp.gt.f32 	%p59, %f125, %f1372;
	selp.f32 	%f126, %f125, %f1372, %p59;
	selp.b32 	%r153, %r708, %r701, %p59;
	mul.f32 	%f127, %f101, %f105;
	setp.gt.f32 	%p60, %f127, %f1368;
	selp.f32 	%f128, %f127, %f1368, %p60;
	selp.b32 	%r154, %r708, %r697, %p60;
	mul.f32 	%f129, %f101, %f106;
	setp.gt.f32 	%p61, %f129, %f1364;
	selp.f32 	%f130, %f129, %f1364, %p61;
	selp.b32 	%r155, %r708, %r693, %p61;
	mul.f32 	%f131, %f102, %f103;
	setp.gt.f32 	%p62, %f131, %f1375;
	selp.f32 	%f132, %f131, %f1375, %p62;
	selp.b32 	%r156, %r708, %r704, %p62;
	mul.f32 	%f133, %f102, %f104;
	setp.gt.f32 	%p63, %f133, %f1371;
	selp.f32 	%f134, %f133, %f1371, %p63;
	selp.b32 	%r157, %r708, %r700, %p63;
	mul.f32 	%f135, %f102, %f105;
	setp.gt.f32 	%p64, %f135, %f1367;
	selp.f32 	%f136, %f135, %f1367, %p64;
	selp.b32 	%r158, %r708, %r696, %p64;
	mul.f32 	%f137, %f102, %f106;
	setp.gt.f32 	%p65, %f137, %f1363;
	selp.f32 	%f138, %f137, %f1363, %p65;
	selp.b32 	%r159, %r708, %r692, %p65;
	add.s32 	%r160, %r708, 1;
	ld.shared.f32 	%f139, [%r24+256];
	ld.shared.f32 	%f140, [%r24+260];
	ld.shared.f32 	%f141, [%r24+264];
	ld.shared.f32 	%f142, [%r24+268];
	ld.shared.f32 	%f143, [%r25+4];
	ld.shared.f32 	%f144, [%r25+132];
	ld.shared.f32 	%f145, [%r25+260];
	ld.shared.f32 	%f146, [%r25+388];
	mul.f32 	%f147, %f139, %f143;
	setp.gt.f32 	%p66, %f147, %f108;
	selp.f32 	%f148, %f147, %f108, %p66;
	selp.b32 	%r161, %r160, %r144, %p66;
	mul.f32 	%f149, %f139, %f144;
	setp.gt.f32 	%p67, %f149, %f110;
	selp.f32 	%f150, %f149, %f110, %p67;
	selp.b32 	%r162, %r160, %r145, %p67;
	mul.f32 	%f151, %f139, %f145;
	setp.gt.f32 	%p68, %f151, %f112;
	selp.f32 	%f152, %f151, %f112, %p68;
	selp.b32 	%r163, %r160, %r146, %p68;
	mul.f32 	%f153, %f139, %f146;
	setp.gt.f32 	%p69, %f153, %f114;
	selp.f32 	%f154, %f153, %f114, %p69;
	selp.b32 	%r164, %r160, %r147, %p69;
	mul.f32 	%f155, %f140, %f143;
	setp.gt.f32 	%p70, %f155, %f116;
	selp.f32 	%f156, %f155, %f116, %p70;
	selp.b32 	%r165, %r160, %r148, %p70;
	mul.f32 	%f157, %f140, %f144;
	setp.gt.f32 	%p71, %f157, %f118;
	selp.f32 	%f158, %f157, %f118, %p71;
	selp.b32 	%r166, %r160, %r149, %p71;
	mul.f32 	%f159, %f140, %f145;
	setp.gt.f32 	%p72, %f159, %f120;
	selp.f32 	%f160, %f159, %f120, %p72;
	selp.b32 	%r167, %r160, %r150, %p72;
	mul.f32 	%f161, %f140, %f146;
	setp.gt.f32 	%p73, %f161, %f122;
	selp.f32 	%f162, %f161, %f122, %p73;
	selp.b32 	%r168, %r160, %r151, %p73;
	mul.f32 	%f163, %f141, %f143;
	setp.gt.f32 	%p74, %f163, %f124;
	selp.f32 	%f164, %f163, %f124, %p74;
	selp.b32 	%r169, %r160, %r152, %p74;
	mul.f32 	%f165, %f141, %f144;
	setp.gt.f32 	%p75, %f165, %f126;
	selp.f32 	%f166, %f165, %f126, %p75;
	selp.b32 	%r170, %r160, %r153, %p75;
	mul.f32 	%f167, %f141, %f145;
	setp.gt.f32 	%p76, %f167, %f128;
	selp.f32 	%f168, %f167, %f128, %p76;
	selp.b32 	%r171, %r160, %r154, %p76;
	mul.f32 	%f169, %f141, %f146;
	setp.gt.f32 	%p77, %f169, %f130;
	selp.f32 	%f170, %f169, %f130, %p77;
	selp.b32 	%r172, %r160, %r155, %p77;
	mul.f32 	%f171, %f142, %f143;
	setp.gt.f32 	%p78, %f171, %f132;
	selp.f32 	%f172, %f171, %f132, %p78;
	selp.b32 	%r173, %r160, %r156, %p78;
	mul.f32 	%f173, %f142, %f144;
	setp.gt.f32 	%p79, %f173, %f134;
	selp.f32 	%f174, %f173, %f134, %p79;
	selp.b32 	%r174, %r160, %r157, %p79;
	mul.f32 	%f175, %f142, %f145;
	setp.gt.f32 	%p80, %f175, %f136;
	selp.f32 	%f176, %f175, %f136, %p80;
	selp.b32 	%r175, %r160, %r158, %p80;
	mul.f32 	%f177, %f142, %f146;
	setp.gt.f32 	%p81, %f177, %f138;
	selp.f32 	%f178, %f177, %f138, %p81;
	selp.b32 	%r176, %r160, %r159, %p81;
	add.s32 	%r177, %r708, 2;
	ld.shared.f32 	%f179, [%r24+512];
	ld.shared.f32 	%f180, [%r24+516];
	ld.shared.f32 	%f181, [%r24+520];
	ld.shared.f32 	%f182, [%r24+524];
	ld.shared.f32 	%f183, [%r25+8];
	ld.shared.f32 	%f184, [%r25+136];
	ld.shared.f32 	%f185, [%r25+264];
	ld.shared.f32 	%f186, [%r25+392];
	mul.f32 	%f187, %f179, %f183;
	setp.gt.f32 	%p82, %f187, %f148;
	selp.f32 	%f188, %f187, %f148, %p82;
	selp.b32 	%r178, %r177, %r161, %p82;
	mul.f32 	%f189, %f179, %f184;
	setp.gt.f32 	%p83, %f189, %f150;
	selp.f32 	%f190, %f189, %f150, %p83;
	selp.b32 	%r179, %r177, %r162, %p83;
	mul.f32 	%f191, %f179, %f185;
	setp.gt.f32 	%p84, %f191, %f152;
	selp.f32 	%f192, %f191, %f152, %p84;
	selp.b32 	%r180, %r177, %r163, %p84;
	mul.f32 	%f193, %f179, %f186;
	setp.gt.f32 	%p85, %f193, %f154;
	selp.f32 	%f194, %f193, %f154, %p85;
	selp.b32 	%r181, %r177, %r164, %p85;
	mul.f32 	%f195, %f180, %f183;
	setp.gt.f32 	%p86, %f195, %f156;
	selp.f32 	%f196, %f195, %f156, %p86;
	selp.b32 	%r182, %r177, %r165, %p86;
	mul.f32 	%f197, %f180, %f184;
	setp.gt.f32 	%p87, %f197, %f158;
	selp.f32 	%f198, %f197, %f158, %p87;
	selp.b32 	%r183, %r177, %r166, %p87;
	mul.f32 	%f199, %f180, %f185;
	setp.gt.f32 	%p88, %f199, %f160;
	selp.f32 	%f200, %f199, %f160, %p88;
	selp.b32 	%r184, %r177, %r167, %p88;
	mul.f32 	%f201, %f180, %f186;
	setp.gt.f32 	%p89, %f201, %f162;
	selp.f32 	%f202, %f201, %f162, %p89;
	selp.b32 	%r185, %r177, %r168, %p89;
	mul.f32 	%f203, %f181, %f183;
	setp.gt.f32 	%p90, %f203, %f164;
	selp.f32 	%f204, %f203, %f164, %p90;
	selp.b32 	%r186, %r177, %r169, %p90;
	mul.f32 	%f205, %f181, %f184;
	setp.gt.f32 	%p91, %f205, %f166;
	selp.f32 	%f206, %f205, %f166, %p91;
	selp.b32 	%r187, %r177, %r170, %p91;
	mul.f32 	%f207, %f181, %f185;
	setp.gt.f32 	%p92, %f207, %f168;
	selp.f32 	%f208, %f207, %f168, %p92;
	selp.b32 	%r188, %r177, %r171, %p92;
	mul.f32 	%f209, %f181, %f186;
	setp.gt.f32 	%p93, %f209, %f170;
	selp.f32 	%f210, %f209, %f170, %p93;
	selp.b32 	%r189, %r177, %r172, %p93;
	mul.f32 	%f211, %f182, %f183;
	setp.gt.f32 	%p94, %f211, %f172;
	selp.f32 	%f212, %f211, %f172, %p94;
	selp.b32 	%r190, %r177, %r173, %p94;
	mul.f32 	%f213, %f182, %f184;
	setp.gt.f32 	%p95, %f213, %f174;
	selp.f32 	%f214, %f213, %f174, %p95;
	selp.b32 	%r191, %r177, %r174, %p95;
	mul.f32 	%f215, %f182, %f185;
	setp.gt.f32 	%p96, %f215, %f176;
	selp.f32 	%f216, %f215, %f176, %p96;
	selp.b32 	%r192, %r177, %r175, %p96;
	mul.f32 	%f217, %f182, %f186;
	setp.gt.f32 	%p97, %f217, %f178;
	selp.f32 	%f218, %f217, %f178, %p97;
	selp.b32 	%r193, %r177, %r176, %p97;
	add.s32 	%r194, %r708, 3;
	ld.shared.f32 	%f219, [%r24+768];
	ld.shared.f32 	%f220, [%r24+772];
	ld.shared.f32 	%f221, [%r24+776];
	ld.shared.f32 	%f222, [%r24+780];
	ld.shared.f32 	%f223, [%r25+12];
	ld.shared.f32 	%f224, [%r25+140];
	ld.shared.f32 	%f225, [%r25+268];
	ld.shared.f32 	%f226, [%r25+396];
	mul.f32 	%f227, %f219, %f223;
	setp.gt.f32 	%p98, %f227, %f188;
	selp.f32 	%f228, %f227, %f188, %p98;
	selp.b32 	%r195, %r194, %r178, %p98;
	mul.f32 	%f229, %f219, %f224;
	setp.gt.f32 	%p99, %f229, %f190;
	selp.f32 	%f230, %f229, %f190, %p99;
	selp.b32 	%r196, %r194, %r179, %p99;
	mul.f32 	%f231, %f219, %f225;
	setp.gt.f32 	%p100, %f231, %f192;
	selp.f32 	%f232, %f231, %f192, %p100;
	selp.b32 	%r197, %r194, %r180, %p100;
	mul.f32 	%f233, %f219, %f226;
	setp.gt.f32 	%p101, %f233, %f194;
	selp.f32 	%f234, %f233, %f194, %p101;
	selp.b32 	%r198, %r194, %r181, %p101;
	mul.f32 	%f235, %f220, %f223;
	setp.gt.f32 	%p102, %f235, %f196;
	selp.f32 	%f236, %f235, %f196, %p102;
	selp.b32 	%r199, %r194, %r182, %p102;
	mul.f32 	%f237, %f220, %f224;
	setp.gt.f32 	%p103, %f237, %f198;
	selp.f32 	%f238, %f237, %f198, %p103;
	selp.b32 	%r200, %r194, %r183, %p103;
	mul.f32 	%f239, %f220, %f225;
	setp.gt.f32 	%p104, %f239, %f200;
	selp.f32 	%f240, %f239, %f200, %p104;
	selp.b32 	%r201, %r194, %r184, %p104;
	mul.f32 	%f241, %f220, %f226;
	setp.gt.f32 	%p105, %f241, %f202;
	selp.f32 	%f242, %f241, %f202, %p105;
	selp.b32 	%r202, %r194, %r185, %p105;
	mul.f32 	%f243, %f221, %f223;
	setp.gt.f32 	%p106, %f243, %f204;
	selp.f32 	%f244, %f243, %f204, %p106;
	selp.b32 	%r203, %r194, %r186, %p106;
	mul.f32 	%f245, %f221, %f224;
	setp.gt.f32 	%p107, %f245, %f206;
	selp.f32 	%f246, %f245, %f206, %p107;
	selp.b32 	%r204, %r194, %r187, %p107;
	mul.f32 	%f247, %f221, %f225;
	setp.gt.f32 	%p108, %f247, %f208;
	selp.f32 	%f248, %f247, %f208, %p108;
	selp.b32 	%r205, %r194, %r188, %p108;
	mul.f32 	%f249, %f221, %f226;
	setp.gt.f32 	%p109, %f249, %f210;
	selp.f32 	%f250, %f249, %f210, %p109;
	selp.b32 	%r206, %r194, %r189, %p109;
	mul.f32 	%f251, %f222, %f223;
	setp.gt.f32 	%p110, %f251, %f212;
	selp.f32 	%f252, %f251, %f212, %p110;
	selp.b32 	%r207, %r194, %r190, %p110;
	mul.f32 	%f253, %f222, %f224;
	setp.gt.f32 	%p111, %f253, %f214;
	selp.f32 	%f254, %f253, %f214, %p111;
	selp.b32 	%r208, %r194, %r191, %p111;
	mul.f32 	%f255, %f222, %f225;
	setp.gt.f32 	%p112, %f255, %f216;
	selp.f32 	%f256, %f255, %f216, %p112;
	selp.b32 	%r209, %r194, %r192, %p112;
	mul.f32 	%f257, %f222, %f226;
	setp.gt.f32 	%p113, %f257, %f218;
	selp.f32 	%f258, %f257, %f218, %p113;
	selp.b32 	%r210, %r194, %r193, %p113;
	add.s32 	%r211, %r708, 4;
	ld.shared.f32 	%f259, [%r24+1024];
	ld.shared.f32 	%f260, [%r24+1028];
	ld.shared.f32 	%f261, [%r24+1032];
	ld.shared.f32 	%f262, [%r24+1036];
	ld.shared.f32 	%f263, [%r25+16];
	ld.shared.f32 	%f264, [%r25+144];
	ld.shared.f32 	%f265, [%r25+272];
	ld.shared.f32 	%f266, [%r25+400];
	mul.f32 	%f267, %f259, %f263;
	setp.gt.f32 	%p114, %f267, %f228;
	selp.f32 	%f268, %f267, %f228, %p114;
	selp.b32 	%r212, %r211, %r195, %p114;
	mul.f32 	%f269, %f259, %f264;
	setp.gt.f32 	%p115, %f269, %f230;
	selp.f32 	%f270, %f269, %f230, %p115;
	selp.b32 	%r213, %r211, %r196, %p115;
	mul.f32 	%f271, %f259, %f265;
	setp.gt.f32 	%p116, %f271, %f232;
	selp.f32 	%f272, %f271, %f232, %p116;
	selp.b32 	%r214, %r211, %r197, %p116;
	mul.f32 	%f273, %f259, %f266;
	setp.gt.f32 	%p117, %f273, %f234;
	selp.f32 	%f274, %f273, %f234, %p117;
	selp.b32 	%r215, %r211, %r198, %p117;
	mul.f32 	%f275, %f260, %f263;
	setp.gt.f32 	%p118, %f275, %f236;
	selp.f32 	%f276, %f275, %f236, %p118;
	selp.b32 	%r216, %r211, %r199, %p118;
	mul.f32 	%f277, %f260, %f264;
	setp.gt.f32 	%p119, %f277, %f238;
	selp.f32 	%f278, %f277, %f238, %p119;
	selp.b32 	%r217, %r211, %r200, %p119;
	mul.f32 	%f279, %f260, %f265;
	setp.gt.f32 	%p120, %f279, %f240;
	selp.f32 	%f280, %f279, %f240, %p120;
	selp.b32 	%r218, %r211, %r201, %p120;
	mul.f32 	%f281, %f260, %f266;
	setp.gt.f32 	%p121, %f281, %f242;
	selp.f32 	%f282, %f281, %f242, %p121;
	selp.b32 	%r219, %r211, %r202, %p121;
	mul.f32 	%f283, %f261, %f263;
	setp.gt.f32 	%p122, %f283, %f244;
	selp.f32 	%f284, %f283, %f244, %p122;
	selp.b32 	%r220, %r211, %r203, %p122;
	mul.f32 	%f285, %f261, %f264;
	setp.gt.f32 	%p123, %f285, %f246;
	selp.f32 	%f286, %f285, %f246, %p123;
	selp.b32 	%r221, %r211, %r204, %p123;
	mul.f32 	%f287, %f261, %f265;
	setp.gt.f32 	%p124, %f287, %f248;
	selp.f32 	%f288, %f287, %f248, %p124;
	selp.b32 	%r222, %r211, %r205, %p124;
	mul.f32 	%f289, %f261, %f266;
	setp.gt.f32 	%p125, %f289, %f250;
	selp.f32 	%f290, %f289, %f250, %p125;
	selp.b32 	%r223, %r211, %r206, %p125;
	mul.f32 	%f291, %f262, %f263;
	setp.gt.f32 	%p126, %f291, %f252;
	selp.f32 	%f292, %f291, %f252, %p126;
	selp.b32 	%r224, %r211, %r207, %p126;
	mul.f32 	%f293, %f262, %f264;
	setp.gt.f32 	%p127, %f293, %f254;
	selp.f32 	%f294, %f293, %f254, %p127;
	selp.b32 	%r225, %r211, %r208, %p127;
	mul.f32 	%f295, %f262, %f265;
	setp.gt.f32 	%p128, %f295, %f256;
	selp.f32 	%f296, %f295, %f256, %p128;
	selp.b32 	%r226, %r211, %r209, %p128;
	mul.f32 	%f297, %f262, %f266;
	setp.gt.f32 	%p129, %f297, %f258;
	selp.f32 	%f298, %f297, %f258, %p129;
	selp.b32 	%r227, %r211, %r210, %p129;
	add.s32 	%r228, %r708, 5;
	ld.shared.f32 	%f299, [%r24+1280];
	ld.shared.f32 	%f300, [%r24+1284];
	ld.shared.f32 	%f301, [%r24+1288];
	ld.shared.f32 	%f302, [%r24+1292];
	ld.shared.f32 	%f303, [%r25+20];
	ld.shared.f32 	%f304, [%r25+148];
	ld.shared.f32 	%f305, [%r25+276];
	ld.shared.f32 	%f306, [%r25+404];
	mul.f32 	%f307, %f299, %f303;
	setp.gt.f32 	%p130, %f307, %f268;
	selp.f32 	%f308, %f307, %f268, %p130;
	selp.b32 	%r229, %r228, %r212, %p130;
	mul.f32 	%f309, %f299, %f304;
	setp.gt.f32 	%p131, %f309, %f270;
	selp.f32 	%f310, %f309, %f270, %p131;
	selp.b32 	%r230, %r228, %r213, %p131;
	mul.f32 	%f311, %f299, %f305;
	setp.gt.f32 	%p132, %f311, %f272;
	selp.f32 	%f312, %f311, %f272, %p132;
	selp.b32 	%r231, %r228, %r214, %p132;
	mul.f32 	%f313, %f299, %f306;
	setp.gt.f32 	%p133, %f313, %f274;
	selp.f32 	%f314, %f313, %f274, %p133;
	selp.b32 	%r232, %r228, %r215, %p133;
	mul.f32 	%f315, %f300, %f303;
	setp.gt.f32 	%p134, %f315, %f276;
	selp.f32 	%f316, %f315, %f276, %p134;
	selp.b32 	%r233, %r228, %r216, %p134;
	mul.f32 	%f317, %f300, %f304;
	setp.gt.f32 	%p135, %f317, %f278;
	selp.f32 	%f318, %f317, %f278, %p135;
	selp.b32 	%r234, %r228, %r217, %p135;
	mul.f32 	%f319, %f300, %f305;
	setp.gt.f32 	%p136, %f319, %f280;
	selp.f32 	%f320, %f319, %f280, %p136;
	selp.b32 	%r235, %r228, %r218, %p136;
	mul.f32 	%f321, %f300, %f306;
	setp.gt.f32 	%p137, %f321, %f282;
	selp.f32 	%f322, %f321, %f282, %p137;
	selp.b32 	%r236, %r228, %r219, %p137;
	mul.f32 	%f323, %f301, %f303;
	setp.gt.f32 	%p138, %f323, %f284;
	selp.f32 	%f324, %f323, %f284, %p138;
	selp.b32 	%r237, %r228, %r220, %p138;
	mul.f32 	%f325, %f301, %f304;
	setp.gt.f32 	%p139, %f325, %f286;
	selp.f32 	%f326, %f325, %f286, %p139;
	selp.b32 	%r238, %r228, %r221, %p139;
	mul.f32 	%f327, %f301, %f305;
	setp.gt.f32 	%p140, %f327, %f288;
	selp.f32 	%f328, %f327, %f288, %p140;
	selp.b32 	%r239, %r228, %r222, %p140;
	mul.f32 	%f329, %f301, %f306;
	setp.gt.f32 	%p141, %f329, %f290;
	selp.f32 	%f330, %f329, %f290, %p141;
	selp.b32 	%r240, %r228, %r223, %p141;
	mul.f32 	%f331, %f302, %f303;
	setp.gt.f32 	%p142, %f331, %f292;
	selp.f32 	%f332, %f331, %f292, %p142;
	selp.b32 	%r241, %r228, %r224, %p142;
	mul.f32 	%f333, %f302, %f304;
	setp.gt.f32 	%p143, %f333, %f294;
	selp.f32 	%f334, %f333, %f294, %p143;
	selp.b32 	%r242, %r228, %r225, %p143;
	mul.f32 	%f335, %f302, %f305;
	setp.gt.f32 	%p144, %f335, %f296;
	selp.f32 	%f336, %f335, %f296, %p144;
	selp.b32 	%r243, %r228, %r226, %p144;
	mul.f32 	%f337, %f302, %f306;
	setp.gt.f32 	%p145, %f337, %f298;
	selp.f32 	%f338, %f337, %f298, %p145;
	selp.b32 	%r244, %r228, %r227, %p145;
	add.s32 	%r245, %r708, 6;
	ld.shared.f32 	%f339, [%r24+1536];
	ld.shared.f32 	%f340, [%r24+1540];
	ld.shared.f32 	%f341, [%r24+1544];
	ld.shared.f32 	%f342, [%r24+1548];
	ld.shared.f32 	%f343, [%r25+24];
	ld.shared.f32 	%f344, [%r25+152];
	ld.shared.f32 	%f345, [%r25+280];
	ld.shared.f32 	%f346, [%r25+408];
	mul.f32 	%f347, %f339, %f343;
	setp.gt.f32 	%p146, %f347, %f308;
	selp.f32 	%f348, %f347, %f308, %p146;
	selp.b32 	%r246, %r245, %r229, %p146;
	mul.f32 	%f349, %f339, %f344;
	setp.gt.f32 	%p147, %f349, %f310;
	selp.f32 	%f350, %f349, %f310, %p147;
	selp.b32 	%r247, %r245, %r230, %p147;
	mul.f32 	%f351, %f339, %f345;
	setp.gt.f32 	%p148, %f351, %f312;
	selp.f32 	%f352, %f351, %f312, %p148;
	selp.b32 	%r248, %r245, %r231, %p148;
	mul.f32 	%f353, %f339, %f346;
	setp.gt.f32 	%p149, %f353, %f314;
	selp.f32 	%f354, %f353, %f314, %p149;
	selp.b32 	%r249, %r245, %r232, %p149;
	mul.f32 	%f355, %f340, %f343;
	setp.gt.f32 	%p150, %f355, %f316;
	selp.f32 	%f356, %f355, %f316, %p150;
	selp.b32 	%r250, %r245, %r233, %p150;
	mul.f32 	%f357, %f340, %f344;
	setp.gt.f32 	%p151, %f357, %f318;
	selp.f32 	%f358, %f357, %f318, %p151;
	selp.b32 	%r251, %r245, %r234, %p151;
	mul.f32 	%f359, %f340, %f345;
	setp.gt.f32 	%p152, %f359, %f320;
	selp.f32 	%f360, %f359, %f320, %p152;
	selp.b32 	%r252, %r245, %r235, %p152;
	mul.f32 	%f361, %f340, %f346;
	setp.gt.f32 	%p153, %f361, %f322;
	selp.f32 	%f362, %f361, %f322, %p153;
	selp.b32 	%r253, %r245, %r236, %p153;
	mul.f32 	%f363, %f341, %f343;
	setp.gt.f32 	%p154, %f363, %f324;
	selp.f32 	%f364, %f363, %f324, %p154;
	selp.b32 	%r254, %r245, %r237, %p154;
	mul.f32 	%f365, %f341, %f344;
	setp.gt.f32 	%p155, %f365, %f326;
	selp.f32 	%f366, %f365, %f326, %p155;
	selp.b32 	%r255, %r245, %r238, %p155;
	mul.f32 	%f367, %f341, %f345;
	setp.gt.f32 	%p156, %f367, %f328;
	selp.f32 	%f368, %f367, %f328, %p156;
	selp.b32 	%r256, %r245, %r239, %p156;
	mul.f32 	%f369, %f341, %f346;
	setp.gt.f32 	%p157, %f369, %f330;
	selp.f32 	%f370, %f369, %f330, %p157;
	selp.b32 	%r257, %r245, %r240, %p157;
	mul.f32 	%f371, %f342, %f343;
	setp.gt.f32 	%p158, %f371, %f332;
	selp.f32 	%f372, %f371, %f332, %p158;
	selp.b32 	%r258, %r245, %r241, %p158;
	mul.f32 	%f373, %f342, %f344;
	setp.gt.f32 	%p159, %f373, %f334;
	selp.f32 	%f374, %f373, %f334, %p159;
	selp.b32 	%r259, %r245, %r242, %p159;
	mul.f32 	%f375, %f342, %f345;
	setp.gt.f32 	%p160, %f375, %f336;
	selp.f32 	%f376, %f375, %f336, %p160;
	selp.b32 	%r260, %r245, %r243, %p160;
	mul.f32 	%f377, %f342, %f346;
	setp.gt.f32 	%p161, %f377, %f338;
	selp.f32 	%f378, %f377, %f338, %p161;
	selp.b32 	%r261, %r245, %r244, %p161;
	add.s32 	%r262, %r708, 7;
	ld.shared.f32 	%f379, [%r24+1792];
	ld.shared.f32 	%f380, [%r24+1796];
	ld.shared.f32 	%f381, [%r24+1800];
	ld.shared.f32 	%f382, [%r24+1804];
	ld.shared.f32 	%f383, [%r25+28];
	ld.shared.f32 	%f384, [%r25+156];
	ld.shared.f32 	%f385, [%r25+284];
	ld.shared.f32 	%f386, [%r25+412];
	mul.f32 	%f387, %f379, %f383;
	setp.gt.f32 	%p162, %f387, %f348;
	selp.f32 	%f388, %f387, %f348, %p162;
	selp.b32 	%r263, %r262, %r246, %p162;
	mul.f32 	%f389, %f379, %f384;
	setp.gt.f32 	%p163, %f389, %f350;
	selp.f32 	%f390, %f389, %f350, %p163;
	selp.b32 	%r264, %r262, %r247, %p163;
	mul.f32 	%f391, %f379, %f385;
	setp.gt.f32 	%p164, %f391, %f352;
	selp.f32 	%f392, %f391, %f352, %p164;
	selp.b32 	%r265, %r262, %r248, %p164;
	mul.f32 	%f393, %f379, %f386;
	setp.gt.f32 	%p165, %f393, %f354;
	selp.f32 	%f394, %f393, %f354, %p165;
	selp.b32 	%r266, %r262, %r249, %p165;
	mul.f32 	%f395, %f380, %f383;
	setp.gt.f32 	%p166, %f395, %f356;
	selp.f32 	%f396, %f395, %f356, %p166;
	selp.b32 	%r267, %r262, %r250, %p166;
	mul.f32 	%f397, %f380, %f384;
	setp.gt.f32 	%p167, %f397, %f358;
	selp.f32 	%f398, %f397, %f358, %p167;
	selp.b32 	%r268, %r262, %r251, %p167;
	mul.f32 	%f399, %f380, %f385;
	setp.gt.f32 	%p168, %f399, %f360;
	selp.f32 	%f400, %f399, %f360, %p168;
	selp.b32 	%r269, %r262, %r252, %p168;
	mul.f32 	%f401, %f380, %f386;
	setp.gt.f32 	%p169, %f401, %f362;
	selp.f32 	%f402, %f401, %f362, %p169;
	selp.b32 	%r270, %r262, %r253, %p169;
	mul.f32 	%f403, %f381, %f383;
	setp.gt.f32 	%p170, %f403, %f364;
	selp.f32 	%f404, %f403, %f364, %p170;
	selp.b32 	%r271, %r262, %r254, %p170;
	mul.f32 	%f405, %f381, %f384;
	setp.gt.f32 	%p171, %f405, %f366;
	selp.f32 	%f406, %f405, %f366, %p171;
	selp.b32 	%r272, %r262, %r255, %p171;
	mul.f32 	%f407, %f381, %f385;
	setp.gt.f32 	%p172, %f407, %f368;
	selp.f32 	%f408, %f407, %f368, %p172;
	selp.b32 	%r273, %r262, %r256, %p172;
	mul.f32 	%f409, %f381, %f386;
	setp.gt.f32 	%p173, %f409, %f370;
	selp.f32 	%f410, %f409, %f370, %p173;
	selp.b32 	%r274, %r262, %r257, %p173;
	mul.f32 	%f411, %f382, %f383;
	setp.gt.f32 	%p174, %f411, %f372;
	selp.f32 	%f412, %f411, %f372, %p174;
	selp.b32 	%r275, %r262, %r258, %p174;
	mul.f32 	%f413, %f382, %f384;
	setp.gt.f32 	%p175, %f413, %f374;
	selp.f32 	%f414, %f413, %f374, %p175;
	selp.b32 	%r276, %r262, %r259, %p175;
	mul.f32 	%f415, %f382, %f385;
	setp.gt.f32 	%p176, %f415, %f376;
	selp.f32 	%f416, %f415, %f376, %p176;
	selp.b32 	%r277, %r262, %r260, %p176;
	mul.f32 	%f417, %f382, %f386;
	setp.gt.f32 	%p177, %f417, %f378;
	selp.f32 	%f418, %f417, %f378, %p177;
	selp.b32 	%r278, %r262, %r261, %p177;
	add.s32 	%r279, %r708, 8;
	ld.shared.f32 	%f419, [%r24+2048];
	ld.shared.f32 	%f420, [%r24+2052];
	ld.shared.f32 	%f421, [%r24+2056];
	ld.shared.f32 	%f422, [%r24+2060];
	ld.shared.f32 	%f423, [%r25+32];
	ld.shared.f32 	%f424, [%r25+160];
	ld.shared.f32 	%f425, [%r25+288];
	ld.shared.f32 	%f426, [%r25+416];
	mul.f32 	%f427, %f419, %f423;
	setp.gt.f32 	%p178, %f427, %f388;
	selp.f32 	%f428, %f427, %f388, %p178;
	selp.b32 	%r280, %r279, %r263, %p178;
	mul.f32 	%f429, %f419, %f424;
	setp.gt.f32 	%p179, %f429, %f390;
	selp.f32 	%f430, %f429, %f390, %p179;
	selp.b32 	%r281, %r279, %r264, %p179;
	mul.f32 	%f431, %f419, %f425;
	setp.gt.f32 	%p180, %f431, %f392;
	selp.f32 	%f432, %f431, %f392, %p180;
	selp.b32 	%r282, %r279, %r265, %p180;
	mul.f32 	%f433, %f419, %f426;
	setp.gt.f32 	%p181, %f433, %f394;
	selp.f32 	%f434, %f433, %f394, %p181;
	selp.b32 	%r283, %r279, %r266, %p181;
	mul.f32 	%f435, %f420, %f423;
	setp.gt.f32 	%p182, %f435, %f396;
	selp.f32 	%f436, %f435, %f396, %p182;
	selp.b32 	%r284, %r279, %r267, %p182;
	mul.f32 	%f437, %f420, %f424;
	setp.gt.f32 	%p183, %f437, %f398;
	selp.f32 	%f438, %f437, %f398, %p183;
	selp.b32 	%r285, %r279, %r268, %p183;
	mul.f32 	%f439, %f420, %f425;
	setp.gt.f32 	%p184, %f439, %f400;
	selp.f32 	%f440, %f439, %f400, %p184;
	selp.b32 	%r286, %r279, %r269, %p184;
	mul.f32 	%f441, %f420, %f426;
	setp.gt.f32 	%p185, %f441, %f402;
	selp.f32 	%f442, %f441, %f402, %p185;
	selp.b32 	%r287, %r279, %r270, %p185;
	mul.f32 	%f443, %f421, %f423;
	setp.gt.f32 	%p186, %f443, %f404;
	selp.f32 	%f444, %f443, %f404, %p186;
	selp.b32 	%r288, %r279, %r271, %p186;
	mul.f32 	%f445, %f421, %f424;
	setp.gt.f32 	%p187, %f445, %f406;
	selp.f32 	%f446, %f445, %f406, %p187;
	selp.b32 	%r289, %r279, %r272, %p187;
	mul.f32 	%f447, %f421, %f425;
	setp.gt.f32 	%p188, %f447, %f408;
	selp.f32 	%f448, %f447, %f408, %p188;
	selp.b32 	%r290, %r279, %r273, %p188;
	mul.f32 	%f449, %f421, %f426;
	setp.gt.f32 	%p189, %f449, %f410;
	selp.f32 	%f450, %f449, %f410, %p189;
	selp.b32 	%r291, %r279, %r274, %p189;
	mul.f32 	%f451, %f422, %f423;
	setp.gt.f32 	%p190, %f451, %f412;
	selp.f32 	%f452, %f451, %f412, %p190;
	selp.b32 	%r292, %r279, %r275, %p190;
	mul.f32 	%f453, %f422, %f424;
	setp.gt.f32 	%p191, %f453, %f414;
	selp.f32 	%f454, %f453, %f414, %p191;
	selp.b32 	%r293, %r279, %r276, %p191;
	mul.f32 	%f455, %f422, %f425;
	setp.gt.f32 	%p192, %f455, %f416;
	selp.f32 	%f456, %f455, %f416, %p192;
	selp.b32 	%r294, %r279, %r277, %p192;
	mul.f32 	%f457, %f422, %f426;
	setp.gt.f32 	%p193, %f457, %f418;
	selp.f32 	%f458, %f457, %f418, %p193;
	selp.b32 	%r295, %r279, %r278, %p193;
	add.s32 	%r296, %r708, 9;
	ld.shared.f32 	%f459, [%r24+2304];
	ld.shared.f32 	%f460, [%r24+2308];
	ld.shared.f32 	%f461, [%r24+2312];
	ld.shared.f32 	%f462, [%r24+2316];
	ld.shared.f32 	%f463, [%r25+36];
	ld.shared.f32 	%f464, [%r25+164];
	ld.shared.f32 	%f465, [%r25+292];
	ld.shared.f32 	%f466, [%r25+420];
	mul.f32 	%f467, %f459, %f463;
	setp.gt.f32 	%p194, %f467, %f428;
	selp.f32 	%f468, %f467, %f428, %p194;
	selp.b32 	%r297, %r296, %r280, %p194;
	mul.f32 	%f469, %f459, %f464;
	setp.gt.f32 	%p195, %f469, %f430;
	selp.f32 	%f470, %f469, %f430, %p195;
	selp.b32 	%r298, %r296, %r281, %p195;
	mul.f32 	%f471, %f459, %f465;
	setp.gt.f32 	%p196, %f471, %f432;
	selp.f32 	%f472, %f471, %f432, %p196;
	selp.b32 	%r299, %r296, %r282, %p196;
	mul.f32 	%f473, %f459, %f466;
	setp.gt.f32 	%p197, %f473, %f434;
	selp.f32 	%f474, %f473, %f434, %p197;
	selp.b32 	%r300, %r296, %r283, %p197;
	mul.f32 	%f475, %f460, %f463;
	setp.gt.f32 	%p198, %f475, %f436;
	selp.f32 	%f476, %f475, %f436, %p198;
	selp.b32 	%r301, %r296, %r284, %p198;
	mul.f32 	%f477, %f460, %f464;
	setp.gt.f32 	%p199, %f477, %f438;
	selp.f32 	%f478, %f477, %f438, %p199;
	selp.b32 	%r302, %r296, %r285, %p199;
	mul.f32 	%f479, %f460, %f465;
	setp.gt.f32 	%p200, %f479, %f440;
	selp.f32 	%f480, %f479, %f440, %p200;
	selp.b32 	%r303, %r296, %r286, %p200;
	mul.f32 	%f481, %f460, %f466;
	setp.gt.f32 	%p201, %f481, %f442;
	selp.f32 	%f482, %f481, %f442, %p201;
	selp.b32 	%r304, %r296, %r287, %p201;
	mul.f32 	%f483, %f461, %f463;
	setp.gt.f32 	%p202, %f483, %f444;
	selp.f32 	%f484, %f483, %f444, %p202;
	selp.b32 	%r305, %r296, %r288, %p202;
	mul.f32 	%f485, %f461, %f464;
	setp.gt.f32 	%p203, %f485, %f446;
	selp.f32 	%f486, %f485, %f446, %p203;
	selp.b32 	%r306, %r296, %r289, %p203;
	mul.f32 	%f487, %f461, %f465;
	setp.gt.f32 	%p204, %f487, %f448;
	selp.f32 	%f488, %f487, %f448, %p204;
	selp.b32 	%r307, %r296, %r290, %p204;
	mul.f32 	%f489, %f461, %f466;
	setp.gt.f32 	%p205, %f489, %f450;
	selp.f32 	%f490, %f489, %f450, %p205;
	selp.b32 	%r308, %r296, %r291, %p205;
	mul.f32 	%f491, %f462, %f463;
	setp.gt.f32 	%p206, %f491, %f452;
	selp.f32 	%f492, %f491, %f452, %p206;
	selp.b32 	%r309, %r296, %r292, %p206;
	mul.f32 	%f493, %f462, %f464;
	setp.gt.f32 	%p207, %f493, %f454;
	selp.f32 	%f494, %f493, %f454, %p207;
	selp.b32 	%r310, %r296, %r293, %p207;
	mul.f32 	%f495, %f462, %f465;
	setp.gt.f32 	%p208, %f495, %f456;
	selp.f32 	%f496, %f495, %f456, %p208;
	selp.b32 	%r311, %r296, %r294, %p208;
	mul.f32 	%f497, %f462, %f466;
	setp.gt.f32 	%p209, %f497, %f458;
	selp.f32 	%f498, %f497, %f458, %p209;
	selp.b32 	%r312, %r296, %r295, %p209;
	add.s32 	%r313, %r708, 10;
	ld.shared.f32 	%f499, [%r24+2560];
	ld.shared.f32 	%f500, [%r24+2564];
	ld.shared.f32 	%f501, [%r24+2568];
	ld.shared.f32 	%f502, [%r24+2572];
	ld.shared.f32 	%f503, [%r25+40];
	ld.shared.f32 	%f504, [%r25+168];
	ld.shared.f32 	%f505, [%r25+296];
	ld.shared.f32 	%f506, [%r25+424];
	mul.f32 	%f507, %f499, %f503;
	setp.gt.f32 	%p210, %f507, %f468;
	selp.f32 	%f508, %f507, %f468, %p210;
	selp.b32 	%r314, %r313, %r297, %p210;
	mul.f32 	%f509, %f499, %f504;
	setp.gt.f32 	%p211, %f509, %f470;
	selp.f32 	%f510, %f509, %f470, %p211;
	selp.b32 	%r315, %r313, %r298, %p211;
	mul.f32 	%f511, %f499, %f505;
	setp.gt.f32 	%p212, %f511, %f472;
	selp.f32 	%f512, %f511, %f472, %p212;
	selp.b32 	%r316, %r313, %r299, %p212;
	mul.f32 	%f513, %f499, %f506;
	setp.gt.f32 	%p213, %f513, %f474;
	selp.f32 	%f514, %f513, %f474, %p213;
	selp.b32 	%r317, %r313, %r300, %p213;
	mul.f32 	%f515, %f500, %f503;
	setp.gt.f32 	%p214, %f515, %f476;
	selp.f32 	%f516, %f515, %f476, %p214;
	selp.b32 	%r318, %r313, %r301, %p214;
	mul.f32 	%f517, %f500, %f504;
	setp.gt.f32 	%p215, %f517, %f478;
	selp.f32 	%f518, %f517, %f478, %p215;
	selp.b32 	%r319, %r313, %r302, %p215;
	mul.f32 	%f519, %f500, %f505;
	setp.gt.f32 	%p216, %f519, %f480;
	selp.f32 	%f520, %f519, %f480, %p216;
	selp.b32 	%r320, %r313, %r303, %p216;
	mul.f32 	%f521, %f500, %f506;
	setp.gt.f32 	%p217, %f521, %f482;
	selp.f32 	%f522, %f521, %f482, %p217;
	selp.b32 	%r321, %r313, %r304, %p217;
	mul.f32 	%f523, %f501, %f503;
	setp.gt.f32 	%p218, %f523, %f484;
	selp.f32 	%f524, %f523, %f484, %p218;
	selp.b32 	%r322, %r313, %r305, %p218;
	mul.f32 	%f525, %f501, %f504;
	setp.gt.f32 	%p219, %f525, %f486;
	selp.f32 	%f526, %f525, %f486, %p219;
	selp.b32 	%r323, %r313, %r306, %p219;
	mul.f32 	%f527, %f501, %f505;
	setp.gt.f32 	%p220, %f527, %f488;
	selp.f32 	%f528, %f527, %f488, %p220;
	selp.b32 	%r324, %r313, %r307, %p220;
	mul.f32 	%f529, %f501, %f506;
	setp.gt.f32 	%p221, %f529, %f490;
	selp.f32 	%f530, %f529, %f490, %p221;
	selp.b32 	%r325, %r313, %r308, %p221;
	mul.f32 	%f531, %f502, %f503;
	setp.gt.f32 	%p222, %f531, %f492;
	selp.f32 	%f532, %f531, %f492, %p222;
	selp.b32 	%r326, %r313, %r309, %p222;
	mul.f32 	%f533, %f502, %f504;
	setp.gt.f32 	%p223, %f533, %f494;
	selp.f32 	%f534, %f533, %f494, %p223;
	selp.b32 	%r327, %r313, %r310, %p223;
	mul.f32 	%f535, %f502, %f505;
	setp.gt.f32 	%p224, %f535, %f496;
	selp.f32 	%f536, %f535, %f496, %p224;
	selp.b32 	%r328, %r313, %r311, %p224;
	mul.f32 	%f537, %f502, %f506;
	setp.gt.f32 	%p225, %f537, %f498;
	selp.f32 	%f538, %f537, %f498, %p225;
	selp.b32 	%r329, %r313, %r312, %p225;
	add.s32 	%r330, %r708, 11;
	ld.shared.f32 	%f539, [%r24+2816];
	ld.shared.f32 	%f540, [%r24+2820];
	ld.shared.f32 	%f541, [%r24+2824];
	ld.shared.f32 	%f542, [%r24+2828];
	ld.shared.f32 	%f543, [%r25+44];
	ld.shared.f32 	%f544, [%r25+172];
	ld.shared.f32 	%f545, [%r25+300];
	ld.shared.f32 	%f546, [%r25+428];
	mul.f32 	%f547, %f539, %f543;
	setp.gt.f32 	%p226, %f547, %f508;
	selp.f32 	%f548, %f547, %f508, %p226;
	selp.b32 	%r331, %r330, %r314, %p226;
	mul.f32 	%f549, %f539, %f544;
	setp.gt.f32 	%p227, %f549, %f510;
	selp.f32 	%f550, %f549, %f510, %p227;
	selp.b32 	%r332, %r330, %r315, %p227;
	mul.f32 	%f551, %f539, %f545;
	setp.gt.f32 	%p228, %f551, %f512;
	selp.f32 	%f552, %f551, %f512, %p228;
	selp.b32 	%r333, %r330, %r316, %p228;
	mul.f32 	%f553, %f539, %f546;
	setp.gt.f32 	%p229, %f553, %f514;
	selp.f32 	%f554, %f553, %f514, %p229;
	selp.b32 	%r334, %r330, %r317, %p229;
	mul.f32 	%f555, %f540, %f543;
	setp.gt.f32 	%p230, %f555, %f516;
	selp.f32 	%f556, %f555, %f516, %p230;
	selp.b32 	%r335, %r330, %r318, %p230;
	mul.f32 	%f557, %f540, %f544;
	setp.gt.f32 	%p231, %f557, %f518;
	selp.f32 	%f558, %f557, %f518, %p231;
	selp.b32 	%r336, %r330, %r319, %p231;
	mul.f32 	%f559, %f540, %f545;
	setp.gt.f32 	%p232, %f559, %f520;
	selp.f32 	%f560, %f559, %f520, %p232;
	selp.b32 	%r337, %r330, %r320, %p232;
	mul.f32 	%f561, %f540, %f546;
	setp.gt.f32 	%p233, %f561, %f522;
	selp.f32 	%f562, %f561, %f522, %p233;
	selp.b32 	%r338, %r330, %r321, %p233;
	mul.f32 	%f563, %f541, %f543;
	setp.gt.f32 	%p234, %f563, %f524;
	selp.f32 	%f564, %f563, %f524, %p234;
	selp.b32 	%r339, %r330, %r322, %p234;
	mul.f32 	%f565, %f541, %f544;
	setp.gt.f32 	%p235, %f565, %f526;
	selp.f32 	%f566, %f565, %f526, %p235;
	selp.b32 	%r340, %r330, %r323, %p235;
	mul.f32 	%f567, %f541, %f545;
	setp.gt.f32 	%p236, %f567, %f528;
	selp.f32 	%f568, %f567, %f528, %p236;
	selp.b32 	%r341, %r330, %r324, %p236;
	mul.f32 	%f569, %f541, %f546;
	setp.gt.f32 	%p237, %f569, %f530;
	selp.f32 	%f570, %f569, %f530, %p237;
	selp.b32 	%r342, %r330, %r325, %p237;
	mul.f32 	%f571, %f542, %f543;
	setp.gt.f32 	%p238, %f571, %f532;
	selp.f32 	%f572, %f571, %f532, %p238;
	selp.b32 	%r343, %r330, %r326, %p238;
	mul.f32 	%f573, %f542, %f544;
	setp.gt.f32 	%p239, %f573, %f534;
	selp.f32 	%f574, %f573, %f534, %p239;
	selp.b32 	%r344, %r330, %r327, %p239;
	mul.f32 	%f575, %f542, %f545;
	setp.gt.f32 	%p240, %f575, %f536;
	selp.f32 	%f576, %f575, %f536, %p240;
	selp.b32 	%r345, %r330, %r328, %p240;
	mul.f32 	%f577, %f542, %f546;
	setp.gt.f32 	%p241, %f577, %f538;
	selp.f32 	%f578, %f577, %f538, %p241;
	selp.b32 	%r346, %r330, %r329, %p241;
	add.s32 	%r347, %r708, 12;
	ld.shared.f32 	%f579, [%r24+3072];
	ld.shared.f32 	%f580, [%r24+3076];
	ld.shared.f32 	%f581, [%r24+3080];
	ld.shared.f32 	%f582, [%r24+3084];
	ld.shared.f32 	%f583, [%r25+48];
	ld.shared.f32 	%f584, [%r25+176];
	ld.shared.f32 	%f585, [%r25+304];
	ld.shared.f32 	%f586, [%r25+432];
	mul.f32 	%f587, %f579, %f583;
	setp.gt.f32 	%p242, %f587, %f548;
	selp.f32 	%f588, %f587, %f548, %p242;
	selp.b32 	%r348, %r347, %r331, %p242;
	mul.f32 	%f589, %f579, %f584;
	setp.gt.f32 	%p243, %f589, %f550;
	selp.f32 	%f590, %f589, %f550, %p243;
	selp.b32 	%r349, %r347, %r332, %p243;
	mul.f32 	%f591, %f579, %f585;
	setp.gt.f32 	%p244, %f591, %f552;
	selp.f32 	%f592, %f591, %f552, %p244;
	selp.b32 	%r350, %r347, %r333, %p244;
	mul.f32 	%f593, %f579, %f586;
	setp.gt.f32 	%p245, %f593, %f554;
	selp.f32 	%f594, %f593, %f554, %p245;
	selp.b32 	%r351, %r347, %r334, %p245;
	mul.f32 	%f595, %f580, %f583;
	setp.gt.f32 	%p246, %f595, %f556;
	selp.f32 	%f596, %f595, %f556, %p246;
	selp.b32 	%r352, %r347, %r335, %p246;
	mul.f32 	%f597, %f580, %f584;
	setp.gt.f32 	%p247, %f597, %f558;
	selp.f32 	%f598, %f597, %f558, %p247;
	selp.b32 	%r353, %r347, %r336, %p247;
	mul.f32 	%f599, %f580, %f585;
	setp.gt.f32 	%p248, %f599, %f560;
	selp.f32 	%f600, %f599, %f560, %p248;
	selp.b32 	%r354, %r347, %r337, %p248;
	mul.f32 	%f601, %f580, %f586;
	setp.gt.f32 	%p249, %f601, %f562;
	selp.f32 	%f602, %f601, %f562, %p249;
	selp.b32 	%r355, %r347, %r338, %p249;
	mul.f32 	%f603, %f581, %f583;
	setp.gt.f32 	%p250, %f603, %f564;
	selp.f32 	%f604, %f603, %f564, %p250;
	selp.b32 	%r356, %r347, %r339, %p250;
	mul.f32 	%f605, %f581, %f584;
	setp.gt.f32 	%p251, %f605, %f566;
	selp.f32 	%f606, %f605, %f566, %p251;
	selp.b32 	%r357, %r347, %r340, %p251;
	mul.f32 	%f607, %f581, %f585;
	setp.gt.f32 	%p252, %f607, %f568;
	selp.f32 	%f608, %f607, %f568, %p252;
	selp.b32 	%r358, %r347, %r341, %p252;
	mul.f32 	%f609, %f581, %f586;
	setp.gt.f32 	%p253, %f609, %f570;
	selp.f32 	%f610, %f609, %f570, %p253;
	selp.b32 	%r359, %r347, %r342, %p253;
	mul.f32 	%f611, %f582, %f583;
	setp.gt.f32 	%p254, %f611, %f572;
	selp.f32 	%f612, %f611, %f572, %p254;
	selp.b32 	%r360, %r347, %r343, %p254;
	mul.f32 	%f613, %f582, %f584;
	setp.gt.f32 	%p255, %f613, %f574;
	selp.f32 	%f614, %f613, %f574, %p255;
	selp.b32 	%r361, %r347, %r344, %p255;
	mul.f32 	%f615, %f582, %f585;
	setp.gt.f32 	%p256, %f615, %f576;
	selp.f32 	%f616, %f615, %f576, %p256;
	selp.b32 	%r362, %r347, %r345, %p256;
	mul.f32 	%f617, %f582, %f586;
	setp.gt.f32 	%p257, %f617, %f578;
	selp.f32 	%f618, %f617, %f578, %p257;
	selp.b32 	%r363, %r347, %r346, %p257;
	add.s32 	%r364, %r708, 13;
	ld.shared.f32 	%f619, [%r24+3328];
	ld.shared.f32 	%f620, [%r24+3332];
	ld.shared.f32 	%f621, [%r24+3336];
	ld.shared.f32 	%f622, [%r24+3340];
	ld.shared.f32 	%f623, [%r25+52];
	ld.shared.f32 	%f624, [%r25+180];
	ld.shared.f32 	%f625, [%r25+308];
	ld.shared.f32 	%f626, [%r25+436];
	mul.f32 	%f627, %f619, %f623;
	setp.gt.f32 	%p258, %f627, %f588;
	selp.f32 	%f628, %f627, %f588, %p258;
	selp.b32 	%r365, %r364, %r348, %p258;
	mul.f32 	%f629, %f619, %f624;
	setp.gt.f32 	%p259, %f629, %f590;
	selp.f32 	%f630, %f629, %f590, %p259;
	selp.b32 	%r366, %r364, %r349, %p259;
	mul.f32 	%f631, %f619, %f625;
	setp.gt.f32 	%p260, %f631, %f592;
	selp.f32 	%f632, %f631, %f592, %p260;
	selp.b32 	%r367, %r364, %r350, %p260;
	mul.f32 	%f633, %f619, %f626;
	setp.gt.f32 	%p261, %f633, %f594;
	selp.f32 	%f634, %f633, %f594, %p261;
	selp.b32 	%r368, %r364, %r351, %p261;
	mul.f32 	%f635, %f620, %f623;
	setp.gt.f32 	%p262, %f635, %f596;
	selp.f32 	%f636, %f635, %f596, %p262;
	selp.b32 	%r369, %r364, %r352, %p262;
	mul.f32 	%f637, %f620, %f624;
	setp.gt.f32 	%p263, %f637, %f598;
	selp.f32 	%f638, %f637, %f598, %p263;
	selp.b32 	%r370, %r364, %r353, %p263;
	mul.f32 	%f639, %f620, %f625;
	setp.gt.f32 	%p264, %f639, %f600;
	selp.f32 	%f640, %f639, %f600, %p264;
	selp.b32 	%r371, %r364, %r354, %p264;
	mul.f32 	%f641, %f620, %f626;
	setp.gt.f32 	%p265, %f641, %f602;
	selp.f32 	%f642, %f641, %f602, %p265;
	selp.b32 	%r372, %r364, %r355, %p265;
	mul.f32 	%f643, %f621, %f623;
	setp.gt.f32 	%p266, %f643, %f604;
	selp.f32 	%f644, %f643, %f604, %p266;
	selp.b32 	%r373, %r364, %r356, %p266;
	mul.f32 	%f645, %f621, %f624;
	setp.gt.f32 	%p267, %f645, %f606;
	selp.f32 	%f646, %f645, %f606, %p267;
	selp.b32 	%r374, %r364, %r357, %p267;
	mul.f32 	%f647, %f621, %f625;
	setp.gt.f32 	%p268, %f647, %f608;
	selp.f32 	%f648, %f647, %f608, %p268;
	selp.b32 	%r375, %r364, %r358, %p268;
	mul.f32 	%f649, %f621, %f626;
	setp.gt.f32 	%p269, %f649, %f610;
	selp.f32 	%f650, %f649, %f610, %p269;
	selp.b32 	%r376, %r364, %r359, %p269;
	mul.f32 	%f651, %f622, %f623;
	setp.gt.f32 	%p270, %f651, %f612;
	selp.f32 	%f652, %f651, %f612, %p270;
	selp.b32 	%r377, %r364, %r360, %p270;
	mul.f32 	%f653, %f622, %f624;
	setp.gt.f32 	%p271, %f653, %f614;
	selp.f32 	%f654, %f653, %f614, %p271;
	selp.b32 	%r378, %r364, %r361, %p271;
	mul.f32 	%f655, %f622, %f625;
	setp.gt.f32 	%p272, %f655, %f616;
	selp.f32 	%f656, %f655, %f616, %p272;
	selp.b32 	%r379, %r364, %r362, %p272;
	mul.f32 	%f657, %f622, %f626;
	setp.gt.f32 	%p273, %f657, %f618;
	selp.f32 	%f658, %f657, %f618, %p273;
	selp.b32 	%r380, %r364, %r363, %p273;
	add.s32 	%r381, %r708, 14;
	ld.shared.f32 	%f659, [%r24+3584];
	ld.shared.f32 	%f660, [%r24+3588];
	ld.shared.f32 	%f661, [%r24+3592];
	ld.shared.f32 	%f662, [%r24+3596];
	ld.shared.f32 	%f663, [%r25+56];
	ld.shared.f32 	%f664, [%r25+184];
	ld.shared.f32 	%f665, [%r25+312];
	ld.shared.f32 	%f666, [%r25+440];
	mul.f32 	%f667, %f659, %f663;
	setp.gt.f32 	%p274, %f667, %f628;
	selp.f32 	%f668, %f667, %f628, %p274;
	selp.b32 	%r382, %r381, %r365, %p274;
	mul.f32 	%f669, %f659, %f664;
	setp.gt.f32 	%p275, %f669, %f630;
	selp.f32 	%f670, %f669, %f630, %p275;
	selp.b32 	%r383, %r381, %r366, %p275;
	mul.f32 	%f671, %f659, %f665;
	setp.gt.f32 	%p276, %f671, %f632;
	selp.f32 	%f672, %f671, %f632, %p276;
	selp.b32 	%r384, %r381, %r367, %p276;
	mul.f32 	%f673, %f659, %f666;
	setp.gt.f32 	%p277, %f673, %f634;
	selp.f32 	%f674, %f673, %f634, %p277;
	selp.b32 	%r385, %r381, %r368, %p277;
	mul.f32 	%f675, %f660, %f663;
	setp.gt.f32 	%p278, %f675, %f636;
	selp.f32 	%f676, %f675, %f636, %p278;
	selp.b32 	%r386, %r381, %r369, %p278;
	mul.f32 	%f677, %f660, %f664;
	setp.gt.f32 	%p279, %f677, %f638;
	selp.f32 	%f678, %f677, %f638, %p279;
	selp.b32 	%r387, %r381, %r370, %p279;
	mul.f32 	%f679, %f660, %f665;
	setp.gt.f32 	%p280, %f679, %f640;
	selp.f32 	%f680, %f679, %f640, %p280;
	selp.b32 	%r388, %r381, %r371, %p280;
	mul.f32 	%f681, %f660, %f666;
	setp.gt.f32 	%p281, %f681, %f642;
	selp.f32 	%f682, %f681, %f642, %p281;
	selp.b32 	%r389, %r381, %r372, %p281;
	mul.f32 	%f683, %f661, %f663;
	setp.gt.f32 	%p282, %f683, %f644;
	selp.f32 	%f684, %f683, %f644, %p282;
	selp.b32 	%r390, %r381, %r373, %p282;
	mul.f32 	%f685, %f661, %f664;
	setp.gt.f32 	%p283, %f685, %f646;
	selp.f32 	%f686, %f685, %f646, %p283;
	selp.b32 	%r391, %r381, %r374, %p283;
	mul.f32 	%f687, %f661, %f665;
	setp.gt.f32 	%p284, %f687, %f648;
	selp.f32 	%f688, %f687, %f648, %p284;
	selp.b32 	%r392, %r381, %r375, %p284;
	mul.f32 	%f689, %f661, %f666;
	setp.gt.f32 	%p285, %f689, %f650;
	selp.f32 	%f690, %f689, %f650, %p285;
	selp.b32 	%r393, %r381, %r376, %p285;
	mul.f32 	%f691, %f662, %f663;
	setp.gt.f32 	%p286, %f691, %f652;
	selp.f32 	%f692, %f691, %f652, %p286;
	selp.b32 	%r394, %r381, %r377, %p286;
	mul.f32 	%f693, %f662, %f664;
	setp.gt.f32 	%p287, %f693, %f654;
	selp.f32 	%f694, %f693, %f654, %p287;
	selp.b32 	%r395, %r381, %r378, %p287;
	mul.f32 	%f695, %f662, %f665;
	setp.gt.f32 	%p288, %f695, %f656;
	selp.f32 	%f696, %f695, %f656, %p288;
	selp.b32 	%r396, %r381, %r379, %p288;
	mul.f32 	%f697, %f662, %f666;
	setp.gt.f32 	%p289, %f697, %f658;
	selp.f32 	%f698, %f697, %f658, %p289;
	selp.b32 	%r397, %r381, %r380, %p289;
	add.s32 	%r398, %r708, 15;
	ld.shared.f32 	%f699, [%r24+3840];
	ld.shared.f32 	%f700, [%r24+3844];
	ld.shared.f32 	%f701, [%r24+3848];
	ld.shared.f32 	%f702, [%r24+3852];
	ld.shared.f32 	%f703, [%r25+60];
	ld.shared.f32 	%f704, [%r25+188];
	ld.shared.f32 	%f705, [%r25+316];
	ld.shared.f32 	%f706, [%r25+444];
	mul.f32 	%f707, %f699, %f703;
	setp.gt.f32 	%p290, %f707, %f668;
	selp.f32 	%f708, %f707, %f668, %p290;
	selp.b32 	%r399, %r398, %r382, %p290;
	mul.f32 	%f709, %f699, %f704;
	setp.gt.f32 	%p291, %f709, %f670;
	selp.f32 	%f710, %f709, %f670, %p291;
	selp.b32 	%r400, %r398, %r383, %p291;
	mul.f32 	%f711, %f699, %f705;
	setp.gt.f32 	%p292, %f711, %f672;
	selp.f32 	%f712, %f711, %f672, %p292;
	selp.b32 	%r401, %r398, %r384, %p292;
	mul.f32 	%f713, %f699, %f706;
	setp.gt.f32 	%p293, %f713, %f674;
	selp.f32 	%f714, %f713, %f674, %p293;
	selp.b32 	%r402, %r398, %r385, %p293;
	mul.f32 	%f715, %f700, %f703;
	setp.gt.f32 	%p294, %f715, %f676;
	selp.f32 	%f716, %f715, %f676, %p294;
	selp.b32 	%r403, %r398, %r386, %p294;
	mul.f32 	%f717, %f700, %f704;
	setp.gt.f32 	%p295, %f717, %f678;
	selp.f32 	%f718, %f717, %f678, %p295;
	selp.b32 	%r404, %r398, %r387, %p295;
	mul.f32 	%f719, %f700, %f705;
	setp.gt.f32 	%p296, %f719, %f680;
	selp.f32 	%f720, %f719, %f680, %p296;
	selp.b32 	%r405, %r398, %r388, %p296;
	mul.f32 	%f721, %f700, %f706;
	setp.gt.f32 	%p297, %f721, %f682;
	selp.f32 	%f722, %f721, %f682, %p297;
	selp.b32 	%r406, %r398, %r389, %p297;
	mul.f32 	%f723, %f701, %f703;
	setp.gt.f32 	%p298, %f723, %f684;
	selp.f32 	%f724, %f723, %f684, %p298;
	selp.b32 	%r407, %r398, %r390, %p298;
	mul.f32 	%f725, %f701, %f704;
	setp.gt.f32 	%p299, %f725, %f686;
	selp.f32 	%f726, %f725, %f686, %p299;
	selp.b32 	%r408, %r398, %r391, %p299;
	mul.f32 	%f727, %f701, %f705;
	setp.gt.f32 	%p300, %f727, %f688;
	selp.f32 	%f728, %f727, %f688, %p300;
	selp.b32 	%r409, %r398, %r392, %p300;
	mul.f32 	%f729, %f701, %f706;
	setp.gt.f32 	%p301, %f729, %f690;
	selp.f32 	%f730, %f729, %f690, %p301;
	selp.b32 	%r410, %r398, %r393, %p301;
	mul.f32 	%f731, %f702, %f703;
	setp.gt.f32 	%p302, %f731, %f692;
	selp.f32 	%f732, %f731, %f692, %p302;
	selp.b32 	%r411, %r398, %r394, %p302;
	mul.f32 	%f733, %f702, %f704;
	setp.gt.f32 	%p303, %f733, %f694;
	selp.f32 	%f734, %f733, %f694, %p303;
	selp.b32 	%r412, %r398, %r395, %p303;
	mul.f32 	%f735, %f702, %f705;
	setp.gt.f32 	%p304, %f735, %f696;
	selp.f32 	%f736, %f735, %f696, %p304;
	selp.b32 	%r413, %r398, %r396, %p304;
	mul.f32 	%f737, %f702, %f706;
	setp.gt.f32 	%p305, %f737, %f698;
	selp.f32 	%f738, %f737, %f698, %p305;
	selp.b32 	%r414, %r398, %r397, %p305;
	add.s32 	%r415, %r708, 16;
	ld.shared.f32 	%f739, [%r24+4096];
	ld.shared.f32 	%f740, [%r24+4100];
	ld.shared.f32 	%f741, [%r24+4104];
	ld.shared.f32 	%f742, [%r24+4108];
	ld.shared.f32 	%f743, [%r25+64];
	ld.shared.f32 	%f744, [%r25+192];
	ld.shared.f32 	%f745, [%r25+320];
	ld.shared.f32 	%f746, [%r25+448];
	mul.f32 	%f747, %f739, %f743;
	setp.gt.f32 	%p306, %f747, %f708;
	selp.f32 	%f748, %f747, %f708, %p306;
	selp.b32 	%r416, %r415, %r399, %p306;
	mul.f32 	%f749, %f739, %f744;
	setp.gt.f32 	%p307, %f749, %f710;
	selp.f32 	%f750, %f749, %f710, %p307;
	selp.b32 	%r417, %r415, %r400, %p307;
	mul.f32 	%f751, %f739, %f745;
	setp.gt.f32 	%p308, %f751, %f712;
	selp.f32 	%f752, %f751, %f712, %p308;
	selp.b32 	%r418, %r415, %r401, %p308;
	mul.f32 	%f753, %f739, %f746;
	setp.gt.f32 	%p309, %f753, %f714;
	selp.f32 	%f754, %f753, %f714, %p309;
	selp.b32 	%r419, %r415, %r402, %p309;
	mul.f32 	%f755, %f740, %f743;
	setp.gt.f32 	%p310, %f755, %f716;
	selp.f32 	%f756, %f755, %f716, %p310;
	selp.b32 	%r420, %r415, %r403, %p310;
	mul.f32 	%f757, %f740, %f744;
	setp.gt.f32 	%p311, %f757, %f718;
	selp.f32 	%f758, %f757, %f718, %p311;
	selp.b32 	%r421, %r415, %r404, %p311;
	mul.f32 	%f759, %f740, %f745;
	setp.gt.f32 	%p312, %f759, %f720;
	selp.f32 	%f760, %f759, %f720, %p312;
	selp.b32 	%r422, %r415, %r405, %p312;
	mul.f32 	%f761, %f740, %f746;
	setp.gt.f32 	%p313, %f761, %f722;
	selp.f32 	%f762, %f761, %f722, %p313;
	selp.b32 	%r423, %r415, %r406, %p313;
	mul.f32 	%f763, %f741, %f743;
	setp.gt.f32 	%p314, %f763, %f724;
	selp.f32 	%f764, %f763, %f724, %p314;
	selp.b32 	%r424, %r415, %r407, %p314;
	mul.f32 	%f765, %f741, %f744;
	setp.gt.f32 	%p315, %f765, %f726;
	selp.f32 	%f766, %f765, %f726, %p315;
	selp.b32 	%r425, %r415, %r408, %p315;
	mul.f32 	%f767, %f741, %f745;
	setp.gt.f32 	%p316, %f767, %f728;
	selp.f32 	%f768, %f767, %f728, %p316;
	selp.b32 	%r426, %r415, %r409, %p316;
	mul.f32 	%f769, %f741, %f746;
	setp.gt.f32 	%p317, %f769, %f730;
	selp.f32 	%f770, %f769, %f730, %p317;
	selp.b32 	%r427, %r415, %r410, %p317;
	mul.f32 	%f771, %f742, %f743;
	setp.gt.f32 	%p318, %f771, %f732;
	selp.f32 	%f772, %f771, %f732, %p318;
	selp.b32 	%r428, %r415, %r411, %p318;
	mul.f32 	%f773, %f742, %f744;
	setp.gt.f32 	%p319, %f773, %f734;
	selp.f32 	%f774, %f773, %f734, %p319;
	selp.b32 	%r429, %r415, %r412, %p319;
	mul.f32 	%f775, %f742, %f745;
	setp.gt.f32 	%p320, %f775, %f736;
	selp.f32 	%f776, %f775, %f736, %p320;
	selp.b32 	%r430, %r415, %r413, %p320;
	mul.f32 	%f777, %f742, %f746;
	setp.gt.f32 	%p321, %f777, %f738;
	selp.f32 	%f778, %f777, %f738, %p321;
	selp.b32 	%r431, %r415, %r414, %p321;
	add.s32 	%r432, %r708, 17;
	ld.shared.f32 	%f779, [%r24+4352];
	ld.shared.f32 	%f780, [%r24+4356];
	ld.shared.f32 	%f781, [%r24+4360];
	ld.shared.f32 	%f782, [%r24+4364];
	ld.shared.f32 	%f783, [%r25+68];
	ld.shared.f32 	%f784, [%r25+196];
	ld.shared.f32 	%f785, [%r25+324];
	ld.shared.f32 	%f786, [%r25+452];
	mul.f32 	%f787, %f779, %f783;
	setp.gt.f32 	%p322, %f787, %f748;
	selp.f32 	%f788, %f787, %f748, %p322;
	selp.b32 	%r433, %r432, %r416, %p322;
	mul.f32 	%f789, %f779, %f784;
	setp.gt.f32 	%p323, %f789, %f750;
	selp.f32 	%f790, %f789, %f750, %p323;
	selp.b32 	%r434, %r432, %r417, %p323;
	mul.f32 	%f791, %f779, %f785;
	setp.gt.f32 	%p324, %f791, %f752;
	selp.f32 	%f792, %f791, %f752, %p324;
	selp.b32 	%r435, %r432, %r418, %p324;
	mul.f32 	%f793, %f779, %f786;
	setp.gt.f32 	%p325, %f793, %f754;
	selp.f32 	%f794, %f793, %f754, %p325;
	selp.b32 	%r436, %r432, %r419, %p325;
	mul.f32 	%f795, %f780, %f783;
	setp.gt.f32 	%p326, %f795, %f756;
	selp.f32 	%f796, %f795, %f756, %p326;
	selp.b32 	%r437, %r432, %r420, %p326;
	mul.f32 	%f797, %f780, %f784;
	setp.gt.f32 	%p327, %f797, %f758;
	selp.f32 	%f798, %f797, %f758, %p327;
	selp.b32 	%r438, %r432, %r421, %p327;
	mul.f32 	%f799, %f780, %f785;
	setp.gt.f32 	%p328, %f799, %f760;
	selp.f32 	%f800, %f799, %f760, %p328;
	selp.b32 	%r439, %r432, %r422, %p328;
	mul.f32 	%f801, %f780, %f786;
	setp.gt.f32 	%p329, %f801, %f762;
	selp.f32 	%f802, %f801, %f762, %p329;
	selp.b32 	%r440, %r432, %r423, %p329;
	mul.f32 	%f803, %f781, %f783;
	setp.gt.f32 	%p330, %f803, %f764;
	selp.f32 	%f804, %f803, %f764, %p330;
	selp.b32 	%r441, %r432, %r424, %p330;
	mul.f32 	%f805, %f781, %f784;
	setp.gt.f32 	%p331, %f805, %f766;
	selp.f32 	%f806, %f805, %f766, %p331;
	selp.b32 	%r442, %r432, %r425, %p331;
	mul.f32 	%f807, %f781, %f785;
	setp.gt.f32 	%p332, %f807, %f768;
	selp.f32 	%f808, %f807, %f768, %p332;
	selp.b32 	%r443, %r432, %r426, %p332;
	mul.f32 	%f809, %f781, %f786;
	setp.gt.f32 	%p333, %f809, %f770;
	selp.f32 	%f810, %f809, %f770, %p333;
	selp.b32 	%r444, %r432, %r427, %p333;
	mul.f32 	%f811, %f782, %f783;
	setp.gt.f32 	%p334, %f811, %f772;
	selp.f32 	%f812, %f811, %f772, %p334;
	selp.b32 	%r445, %r432, %r428, %p334;
	mul.f32 	%f813, %f782, %f784;
	setp.gt.f32 	%p335, %f813, %f774;
	selp.f32 	%f814, %f813, %f774, %p335;
	selp.b32 	%r446, %r432, %r429, %p335;
	mul.f32 	%f815, %f782, %f785;
	setp.gt.f32 	%p336, %f815, %f776;
	selp.f32 	%f816, %f815, %f776, %p336;
	selp.b32 	%r447, %r432, %r430, %p336;
	mul.f32 	%f817, %f782, %f786;
	setp.gt.f32 	%p337, %f817, %f778;
	selp.f32 	%f818, %f817, %f778, %p337;
	selp.b32 	%r448, %r432, %r431, %p337;
	add.s32 	%r449, %r708, 18;
	ld.shared.f32 	%f819, [%r24+4608];
	ld.shared.f32 	%f820, [%r24+4612];
	ld.shared.f32 	%f821, [%r24+4616];
	ld.shared.f32 	%f822, [%r24+4620];
	ld.shared.f32 	%f823, [%r25+72];
	ld.shared.f32 	%f824, [%r25+200];
	ld.shared.f32 	%f825, [%r25+328];
	ld.shared.f32 	%f826, [%r25+456];
	mul.f32 	%f827, %f819, %f823;
	setp.gt.f32 	%p338, %f827, %f788;
	selp.f32 	%f828, %f827, %f788, %p338;
	selp.b32 	%r450, %r449, %r433, %p338;
	mul.f32 	%f829, %f819, %f824;
	setp.gt.f32 	%p339, %f829, %f790;
	selp.f32 	%f830, %f829, %f790, %p339;
	selp.b32 	%r451, %r449, %r434, %p339;
	mul.f32 	%f831, %f819, %f825;
	setp.gt.f32 	%p340, %f831, %f792;
	selp.f32 	%f832, %f831, %f792, %p340;
	selp.b32 	%r452, %r449, %r435, %p340;
	mul.f32 	%f833, %f819, %f826;
	setp.gt.f32 	%p341, %f833, %f794;
	selp.f32 	%f834, %f833, %f794, %p341;
	selp.b32 	%r453, %r449, %r436, %p341;
	mul.f32 	%f835, %f820, %f823;
	setp.gt.f32 	%p342, %f835, %f796;
	selp.f32 	%f836, %f835, %f796, %p342;
	selp.b32 	%r454, %r449, %r437, %p342;
	mul.f32 	%f837, %f820, %f824;
	setp.gt.f32 	%p343, %f837, %f798;
	selp.f32 	%f838, %f837, %f798, %p343;
	selp.b32 	%r455, %r449, %r438, %p343;
	mul.f32 	%f839, %f820, %f825;
	setp.gt.f32 	%p344, %f839, %f800;
	selp.f32 	%f840, %f839, %f800, %p344;
	selp.b32 	%r456, %r449, %r439, %p344;
	mul.f32 	%f841, %f820, %f826;
	setp.gt.f32 	%p345, %f841, %f802;
	selp.f32 	%f842, %f841, %f802, %p345;
	selp.b32 	%r457, %r449, %r440, %p345;
	mul.f32 	%f843, %f821, %f823;
	setp.gt.f32 	%p346, %f843, %f804;
	selp.f32 	%f844, %f843, %f804, %p346;
	selp.b32 	%r458, %r449, %r441, %p346;
	mul.f32 	%f845, %f821, %f824;
	setp.gt.f32 	%p347, %f845, %f806;
	selp.f32 	%f846, %f845, %f806, %p347;
	selp.b32 	%r459, %r449, %r442, %p347;
	mul.f32 	%f847, %f821, %f825;
	setp.gt.f32 	%p348, %f847, %f808;
	selp.f32 	%f848, %f847, %f808, %p348;
	selp.b32 	%r460, %r449, %r443, %p348;
	mul.f32 	%f849, %f821, %f826;
	setp.gt.f32 	%p349, %f849, %f810;
	selp.f32 	%f850, %f849, %f810, %p349;
	selp.b32 	%r461, %r449, %r444, %p349;
	mul.f32 	%f851, %f822, %f823;
	setp.gt.f32 	%p350, %f851, %f812;
	selp.f32 	%f852, %f851, %f812, %p350;
	selp.b32 	%r462, %r449, %r445, %p350;
	mul.f32 	%f853, %f822, %f824;
	setp.gt.f32 	%p351, %f853, %f814;
	selp.f32 	%f854, %f853, %f814, %p351;
	selp.b32 	%r463, %r449, %r446, %p351;
	mul.f32 	%f855, %f822, %f825;
	setp.gt.f32 	%p352, %f855, %f816;
	selp.f32 	%f856, %f855, %f816, %p352;
	selp.b32 	%r464, %r449, %r447, %p352;
	mul.f32 	%f857, %f822, %f826;
	setp.gt.f32 	%p353, %f857, %f818;
	selp.f32 	%f858, %f857, %f818, %p353;
	selp.b32 	%r465, %r449, %r448, %p353;
	add.s32 	%r466, %r708, 19;
	ld.shared.f32 	%f859, [%r24+4864];
	ld.shared.f32 	%f860, [%r24+4868];
	ld.shared.f32 	%f861, [%r24+4872];
	ld.shared.f32 	%f862, [%r24+4876];
	ld.shared.f32 	%f863, [%r25+76];
	ld.shared.f32 	%f864, [%r25+204];
	ld.shared.f32 	%f865, [%r25+332];
	ld.shared.f32 	%f866, [%r25+460];
	mul.f32 	%f867, %f859, %f863;
	setp.gt.f32 	%p354, %f867, %f828;
	selp.f32 	%f868, %f867, %f828, %p354;
	selp.b32 	%r467, %r466, %r450, %p354;
	mul.f32 	%f869, %f859, %f864;
	setp.gt.f32 	%p355, %f869, %f830;
	selp.f32 	%f870, %f869, %f830, %p355;
	selp.b32 	%r468, %r466, %r451, %p355;
	mul.f32 	%f871, %f859, %f865;
	setp.gt.f32 	%p356, %f871, %f832;
	selp.f32 	%f872, %f871, %f832, %p356;
	selp.b32 	%r469, %r466, %r452, %p356;
	mul.f32 	%f873, %f859, %f866;
	setp.gt.f32 	%p357, %f873, %f834;
	selp.f32 	%f874, %f873, %f834, %p357;
	selp.b32 	%r470, %r466, %r453, %p357;
	mul.f32 	%f875, %f860, %f863;
	setp.gt.f32 	%p358, %f875, %f836;
	selp.f32 	%f876, %f875, %f836, %p358;
	selp.b32 	%r471, %r466, %r454, %p358;
	mul.f32 	%f877, %f860, %f864;
	setp.gt.f32 	%p359, %f877, %f838;
	selp.f32 	%f878, %f877, %f838, %p359;
	selp.b32 	%r472, %r466, %r455, %p359;
	mul.f32 	%f879, %f860, %f865;
	setp.gt.f32 	%p360, %f879, %f840;
	selp.f32 	%f880, %f879, %f840, %p360;
	selp.b32 	%r473, %r466, %r456, %p360;
	mul.f32 	%f881, %f860, %f866;
	setp.gt.f32 	%p361, %f881, %f842;
	selp.f32 	%f882, %f881, %f842, %p361;
	selp.b32 	%r474, %r466, %r457, %p361;
	mul.f32 	%f883, %f861, %f863;
	setp.gt.f32 	%p362, %f883, %f844;
	selp.f32 	%f884, %f883, %f844, %p362;
	selp.b32 	%r475, %r466, %r458, %p362;
	mul.f32 	%f885, %f861, %f864;
	setp.gt.f32 	%p363, %f885, %f846;
	selp.f32 	%f886, %f885, %f846, %p363;
	selp.b32 	%r476, %r466, %r459, %p363;
	mul.f32 	%f887, %f861, %f865;
	setp.gt.f32 	%p364, %f887, %f848;
	selp.f32 	%f888, %f887, %f848, %p364;
	selp.b32 	%r477, %r466, %r460, %p364;
	mul.f32 	%f889, %f861, %f866;
	setp.gt.f32 	%p365, %f889, %f850;
	selp.f32 	%f890, %f889, %f850, %p365;
	selp.b32 	%r478, %r466, %r461, %p365;
	mul.f32 	%f891, %f862, %f863;
	setp.gt.f32 	%p366, %f891, %f852;
	selp.f32 	%f892, %f891, %f852, %p366;
	selp.b32 	%r479, %r466, %r462, %p366;
	mul.f32 	%f893, %f862, %f864;
	setp.gt.f32 	%p367, %f893, %f854;
	selp.f32 	%f894, %f893, %f854, %p367;
	selp.b32 	%r480, %r466, %r463, %p367;
	mul.f32 	%f895, %f862, %f865;
	setp.gt.f32 	%p368, %f895, %f856;
	selp.f32 	%f896, %f895, %f856, %p368;
	selp.b32 	%r481, %r466, %r464, %p368;
	mul.f32 	%f897, %f862, %f866;
	setp.gt.f32 	%p369, %f897, %f858;
	selp.f32 	%f898, %f897, %f858, %p369;
	selp.b32 	%r482, %r466, %r465, %p369;
	add.s32 	%r483, %r708, 20;
	ld.shared.f32 	%f899, [%r24+5120];
	ld.shared.f32 	%f900, [%r24+5124];
	ld.shared.f32 	%f901, [%r24+5128];
	ld.shared.f32 	%f902, [%r24+5132];
	ld.shared.f32 	%f903, [%r25+80];
	ld.shared.f32 	%f904, [%r25+208];
	ld.shared.f32 	%f905, [%r25+336];
	ld.shared.f32 	%f906, [%r25+464];
	mul.f32 	%f907, %f899, %f903;
	setp.gt.f32 	%p370, %f907, %f868;
	selp.f32 	%f908, %f907, %f868, %p370;
	selp.b32 	%r484, %r483, %r467, %p370;
	mul.f32 	%f909, %f899, %f904;
	setp.gt.f32 	%p371, %f909, %f870;
	selp.f32 	%f910, %f909, %f870, %p371;
	selp.b32 	%r485, %r483, %r468, %p371;
	mul.f32 	%f911, %f899, %f905;
	setp.gt.f32 	%p372, %f911, %f872;
	selp.f32 	%f912, %f911, %f872, %p372;
	selp.b32 	%r486, %r483, %r469, %p372;
	mul.f32 	%f913, %f899, %f906;
	setp.gt.f32 	%p373, %f913, %f874;
	selp.f32 	%f914, %f913, %f874, %p373;
	selp.b32 	%r487, %r483, %r470, %p373;
	mul.f32 	%f915, %f900, %f903;
	setp.gt.f32 	%p374, %f915, %f876;
	selp.f32 	%f916, %f915, %f876, %p374;
	selp.b32 	%r488, %r483, %r471, %p374;
	mul.f32 	%f917, %f900, %f904;
	setp.gt.f32 	%p375, %f917, %f878;
	selp.f32 	%f918, %f917, %f878, %p375;
	selp.b32 	%r489, %r483, %r472, %p375;
	mul.f32 	%f919, %f900, %f905;
	setp.gt.f32 	%p376, %f919, %f880;
	selp.f32 	%f920, %f919, %f880, %p376;
	selp.b32 	%r490, %r483, %r473, %p376;
	mul.f32 	%f921, %f900, %f906;
	setp.gt.f32 	%p377, %f921, %f882;
	selp.f32 	%f922, %f921, %f882, %p377;
	selp.b32 	%r491, %r483, %r474, %p377;
	mul.f32 	%f923, %f901, %f903;
	setp.gt.f32 	%p378, %f923, %f884;
	selp.f32 	%f924, %f923, %f884, %p378;
	selp.b32 	%r492, %r483, %r475, %p378;
	mul.f32 	%f925, %f901, %f904;
	setp.gt.f32 	%p379, %f925, %f886;
	selp.f32 	%f926, %f925, %f886, %p379;
	selp.b32 	%r493, %r483, %r476, %p379;
	mul.f32 	%f927, %f901, %f905;
	setp.gt.f32 	%p380, %f927, %f888;
	selp.f32 	%f928, %f927, %f888, %p380;
	selp.b32 	%r494, %r483, %r477, %p380;
	mul.f32 	%f929, %f901, %f906;
	setp.gt.f32 	%p381, %f929, %f890;
	selp.f32 	%f930, %f929, %f890, %p381;
	selp.b32 	%r495, %r483, %r478, %p381;
	mul.f32 	%f931, %f902, %f903;
	setp.gt.f32 	%p382, %f931, %f892;
	selp.f32 	%f932, %f931, %f892, %p382;
	selp.b32 	%r496, %r483, %r479, %p382;
	mul.f32 	%f933, %f902, %f904;
	setp.gt.f32 	%p383, %f933, %f894;
	selp.f32 	%f934, %f933, %f894, %p383;
	selp.b32 	%r497, %r483, %r480, %p383;
	mul.f32 	%f935, %f902, %f905;
	setp.gt.f32 	%p384, %f935, %f896;
	selp.f32 	%f936, %f935, %f896, %p384;
	selp.b32 	%r498, %r483, %r481, %p384;
	mul.f32 	%f937, %f902, %f906;
	setp.gt.f32 	%p385, %f937, %f898;
	selp.f32 	%f938, %f937, %f898, %p385;
	selp.b32 	%r499, %r483, %r482, %p385;
	add.s32 	%r500, %r708, 21;
	ld.shared.f32 	%f939, [%r24+5376];
	ld.shared.f32 	%f940, [%r24+5380];
	ld.shared.f32 	%f941, [%r24+5384];
	ld.shared.f32 	%f942, [%r24+5388];
	ld.shared.f32 	%f943, [%r25+84];
	ld.shared.f32 	%f944, [%r25+212];
	ld.shared.f32 	%f945, [%r25+340];
	ld.shared.f32 	%f946, [%r25+468];
	mul.f32 	%f947, %f939, %f943;
	setp.gt.f32 	%p386, %f947, %f908;
	selp.f32 	%f948, %f947, %f908, %p386;
	selp.b32 	%r501, %r500, %r484, %p386;
	mul.f32 	%f949, %f939, %f944;
	setp.gt.f32 	%p387, %f949, %f910;
	selp.f32 	%f950, %f949, %f910, %p387;
	selp.b32 	%r502, %r500, %r485, %p387;
	mul.f32 	%f951, %f939, %f945;
	setp.gt.f32 	%p388, %f951, %f912;
	selp.f32 	%f952, %f951, %f912, %p388;
	selp.b32 	%r503, %r500, %r486, %p388;
	mul.f32 	%f953, %f939, %f946;
	setp.gt.f32 	%p389, %f953, %f914;
	selp.f32 	%f954, %f953, %f914, %p389;
	selp.b32 	%r504, %r500, %r487, %p389;
	mul.f32 	%f955, %f940, %f943;
	setp.gt.f32 	%p390, %f955, %f916;
	selp.f32 	%f956, %f955, %f916, %p390;
	selp.b32 	%r505, %r500, %r488, %p390;
	mul.f32 	%f957, %f940, %f944;
	setp.gt.f32 	%p391, %f957, %f918;
	selp.f32 	%f958, %f957, %f918, %p391;
	selp.b32 	%r506, %r500, %r489, %p391;
	mul.f32 	%f959, %f940, %f945;
	setp.gt.f32 	%p392, %f959, %f920;
	selp.f32 	%f960, %f959, %f920, %p392;
	selp.b32 	%r507, %r500, %r490, %p392;
	mul.f32 	%f961, %f940, %f946;
	setp.gt.f32 	%p393, %f961, %f922;
	selp.f32 	%f962, %f961, %f922, %p393;
	selp.b32 	%r508, %r500, %r491, %p393;
	mul.f32 	%f963, %f941, %f943;
	setp.gt.f32 	%p394, %f963, %f924;
	selp.f32 	%f964, %f963, %f924, %p394;
	selp.b32 	%r509, %r500, %r492, %p394;
	mul.f32 	%f965, %f941, %f944;
	setp.gt.f32 	%p395, %f965, %f926;
	selp.f32 	%f966, %f965, %f926, %p395;
	selp.b32 	%r510, %r500, %r493, %p395;
	mul.f32 	%f967, %f941, %f945;
	setp.gt.f32 	%p396, %f967, %f928;
	selp.f32 	%f968, %f967, %f928, %p396;
	selp.b32 	%r511, %r500, %r494, %p396;
	mul.f32 	%f969, %f941, %f946;
	setp.gt.f32 	%p397, %f969, %f930;
	selp.f32 	%f970, %f969, %f930, %p397;
	selp.b32 	%r512, %r500, %r495, %p397;
	mul.f32 	%f971, %f942, %f943;
	setp.gt.f32 	%p398, %f971, %f932;
	selp.f32 	%f972, %f971, %f932, %p398;
	selp.b32 	%r513, %r500, %r496, %p398;
	mul.f32 	%f973, %f942, %f944;
	setp.gt.f32 	%p399, %f973, %f934;
	selp.f32 	%f974, %f973, %f934, %p399;
	selp.b32 	%r514, %r500, %r497, %p399;
	mul.f32 	%f975, %f942, %f945;
	setp.gt.f32 	%p400, %f975, %f936;
	selp.f32 	%f976, %f975, %f936, %p400;
	selp.b32 	%r515, %r500, %r498, %p400;
	mul.f32 	%f977, %f942, %f946;
	setp.gt.f32 	%p401, %f977, %f938;
	selp.f32 	%f978, %f977, %f938, %p401;
	selp.b32 	%r516, %r500, %r499, %p401;
	add.s32 	%r517, %r708, 22;
	ld.shared.f32 	%f979, [%r24+5632];
	ld.shared.f32 	%f980, [%r24+5636];
	ld.shared.f32 	%f981, [%r24+5640];
	ld.shared.f32 	%f982, [%r24+5644];
	ld.shared.f32 	%f983, [%r25+88];
	ld.shared.f32 	%f984, [%r25+216];
	ld.shared.f32 	%f985, [%r25+344];
	ld.shared.f32 	%f986, [%r25+472];
	mul.f32 	%f987, %f979, %f983;
	setp.gt.f32 	%p402, %f987, %f948;
	selp.f32 	%f988, %f987, %f948, %p402;
	selp.b32 	%r518, %r517, %r501, %p402;
	mul.f32 	%f989, %f979, %f984;
	setp.gt.f32 	%p403, %f989, %f950;
	selp.f32 	%f990, %f989, %f950, %p403;
	selp.b32 	%r519, %r517, %r502, %p403;
	mul.f32 	%f991, %f979, %f985;
	setp.gt.f32 	%p404, %f991, %f952;
	selp.f32 	%f992, %f991, %f952, %p404;
	selp.b32 	%r520, %r517, %r503, %p404;
	mul.f32 	%f993, %f979, %f986;
	setp.gt.f32 	%p405, %f993, %f954;
	selp.f32 	%f994, %f993, %f954, %p405;
	selp.b32 	%r521, %r517, %r504, %p405;
	mul.f32 	%f995, %f980, %f983;
	setp.gt.f32 	%p406, %f995, %f956;
	selp.f32 	%f996, %f995, %f956, %p406;
	selp.b32 	%r522, %r517, %r505, %p406;
	mul.f32 	%f997, %f980, %f984;
	setp.gt.f32 	%p407, %f997, %f958;
	selp.f32 	%f998, %f997, %f958, %p407;
	selp.b32 	%r523, %r517, %r506, %p407;
	mul.f32 	%f999, %f980, %f985;
	setp.gt.f32 	%p408, %f999, %f960;
	selp.f32 	%f1000, %f999, %f960, %p408;
	selp.b32 	%r524, %r517, %r507, %p408;
	mul.f32 	%f1001, %f980, %f986;
	setp.gt.f32 	%p409, %f1001, %f962;
	selp.f32 	%f1002, %f1001, %f962, %p409;
	selp.b32 	%r525, %r517, %r508, %p409;
	mul.f32 	%f1003, %f981, %f983;
	setp.gt.f32 	%p410, %f1003, %f964;
	selp.f32 	%f1004, %f1003, %f964, %p410;
	selp.b32 	%r526, %r517, %r509, %p410;
	mul.f32 	%f1005, %f981, %f984;
	setp.gt.f32 	%p411, %f1005, %f966;
	selp.f32 	%f1006, %f1005, %f966, %p411;
	selp.b32 	%r527, %r517, %r510, %p411;
	mul.f32 	%f1007, %f981, %f985;
	setp.gt.f32 	%p412, %f1007, %f968;
	selp.f32 	%f1008, %f1007, %f968, %p412;
	selp.b32 	%r528, %r517, %r511, %p412;
	mul.f32 	%f1009, %f981, %f986;
	setp.gt.f32 	%p413, %f1009, %f970;
	selp.f32 	%f1010, %f1009, %f970, %p413;
	selp.b32 	%r529, %r517, %r512, %p413;
	mul.f32 	%f1011, %f982, %f983;
	setp.gt.f32 	%p414, %f1011, %f972;
	selp.f32 	%f1012, %f1011, %f972, %p414;
	selp.b32 	%r530, %r517, %r513, %p414;
	mul.f32 	%f1013, %f982, %f984;
	setp.gt.f32 	%p415, %f1013, %f974;
	selp.f32 	%f1014, %f1013, %f974, %p415;
	selp.b32 	%r531, %r517, %r514, %p415;
	mul.f32 	%f1015, %f982, %f985;
	setp.gt.f32 	%p416, %f1015, %f976;
	selp.f32 	%f1016, %f1015, %f976, %p416;
	selp.b32 	%r532, %r517, %r515, %p416;
	mul.f32 	%f1017, %f982, %f986;
	setp.gt.f32 	%p417, %f1017, %f978;
	selp.f32 	%f1018, %f1017, %f978, %p417;
	selp.b32 	%r533, %r517, %r516, %p417;
	add.s32 	%r534, %r708, 23;
	ld.shared.f32 	%f1019, [%r24+5888];
	ld.shared.f32 	%f1020, [%r24+5892];
	ld.shared.f32 	%f1021, [%r24+5896];
	ld.shared.f32 	%f1022, [%r24+5900];
	ld.shared.f32 	%f1023, [%r25+92];
	ld.shared.f32 	%f1024, [%r25+220];
	ld.shared.f32 	%f1025, [%r25+348];
	ld.shared.f32 	%f1026, [%r25+476];
	mul.f32 	%f1027, %f1019, %f1023;
	setp.gt.f32 	%p418, %f1027, %f988;
	selp.f32 	%f1028, %f1027, %f988, %p418;
	selp.b32 	%r535, %r534, %r518, %p418;
	mul.f32 	%f1029, %f1019, %f1024;
	setp.gt.f32 	%p419, %f1029, %f990;
	selp.f32 	%f1030, %f1029, %f990, %p419;
	selp.b32 	%r536, %r534, %r519, %p419;
	mul.f32 	%f1031, %f1019, %f1025;
	setp.gt.f32 	%p420, %f1031, %f992;
	selp.f32 	%f1032, %f1031, %f992, %p420;
	selp.b32 	%r537, %r534, %r520, %p420;
	mul.f32 	%f1033, %f1019, %f1026;
	setp.gt.f32 	%p421, %f1033, %f994;
	selp.f32 	%f1034, %f1033, %f994, %p421;
	selp.b32 	%r538, %r534, %r521, %p421;
	mul.f32 	%f1035, %f1020, %f1023;
	setp.gt.f32 	%p422, %f1035, %f996;
	selp.f32 	%f1036, %f1035, %f996, %p422;
	selp.b32 	%r539, %r534, %r522, %p422;
	mul.f32 	%f1037, %f1020, %f1024;
	setp.gt.f32 	%p423, %f1037, %f998;
	selp.f32 	%f1038, %f1037, %f998, %p423;
	selp.b32 	%r540, %r534, %r523, %p423;
	mul.f32 	%f1039, %f1020, %f1025;
	setp.gt.f32 	%p424, %f1039, %f1000;
	selp.f32 	%f1040, %f1039, %f1000, %p424;
	selp.b32 	%r541, %r534, %r524, %p424;
	mul.f32 	%f1041, %f1020, %f1026;
	setp.gt.f32 	%p425, %f1041, %f1002;
	selp.f32 	%f1042, %f1041, %f1002, %p425;
	selp.b32 	%r542, %r534, %r525, %p425;
	mul.f32 	%f1043, %f1021, %f1023;
	setp.gt.f32 	%p426, %f1043, %f1004;
	selp.f32 	%f1044, %f1043, %f1004, %p426;
	selp.b32 	%r543, %r534, %r526, %p426;
	mul.f32 	%f1045, %f1021, %f1024;
	setp.gt.f32 	%p427, %f1045, %f1006;
	selp.f32 	%f1046, %f1045, %f1006, %p427;
	selp.b32 	%r544, %r534, %r527, %p427;
	mul.f32 	%f1047, %f1021, %f1025;
	setp.gt.f32 	%p428, %f1047, %f1008;
	selp.f32 	%f1048, %f1047, %f1008, %p428;
	selp.b32 	%r545, %r534, %r528, %p428;
	mul.f32 	%f1049, %f1021, %f1026;
	setp.gt.f32 	%p429, %f1049, %f1010;
	selp.f32 	%f1050, %f1049, %f1010, %p429;
	selp.b32 	%r546, %r534, %r529, %p429;
	mul.f32 	%f1051, %f1022, %f1023;
	setp.gt.f32 	%p430, %f1051, %f1012;
	selp.f32 	%f1052, %f1051, %f1012, %p430;
	selp.b32 	%r547, %r534, %r530, %p430;
	mul.f32 	%f1053, %f1022, %f1024;
	setp.gt.f32 	%p431, %f1053, %f1014;
	selp.f32 	%f1054, %f1053, %f1014, %p431;
	selp.b32 	%r548, %r534, %r531, %p431;
	mul.f32 	%f1055, %f1022, %f1025;
	setp.gt.f32 	%p432, %f1055, %f1016;
	selp.f32 	%f1056, %f1055, %f1016, %p432;
	selp.b32 	%r549, %r534, %r532, %p432;
	mul.f32 	%f1057, %f1022, %f1026;
	setp.gt.f32 	%p433, %f1057, %f1018;
	selp.f32 	%f1058, %f1057, %f1018, %p433;
	selp.b32 	%r550, %r534, %r533, %p433;
	add.s32 	%r551, %r708, 24;
	ld.shared.f32 	%f1059, [%r24+6144];
	ld.shared.f32 	%f1060, [%r24+6148];
	ld.shared.f32 	%f1061, [%r24+6152];
	ld.shared.f32 	%f1062, [%r24+6156];
	ld.shared.f32 	%f1063, [%r25+96];
	ld.shared.f32 	%f1064, [%r25+224];
	ld.shared.f32 	%f1065, [%r25+352];
	ld.shared.f32 	%f1066, [%r25+480];
	mul.f32 	%f1067, %f1059, %f1063;
	setp.gt.f32 	%p434, %f1067, %f1028;
	selp.f32 	%f1068, %f1067, %f1028, %p434;
	selp.b32 	%r552, %r551, %r535, %p434;
	mul.f32 	%f1069, %f1059, %f1064;
	setp.gt.f32 	%p435, %f1069, %f1030;
	selp.f32 	%f1070, %f1069, %f1030, %p435;
	selp.b32 	%r553, %r551, %r536, %p435;
	mul.f32 	%f1071, %f1059, %f1065;
	setp.gt.f32 	%p436, %f1071, %f1032;
	selp.f32 	%f1072, %f1071, %f1032, %p436;
	selp.b32 	%r554, %r551, %r537, %p436;
	mul.f32 	%f1073, %f1059, %f1066;
	setp.gt.f32 	%p437, %f1073, %f1034;
	selp.f32 	%f1074, %f1073, %f1034, %p437;
	selp.b32 	%r555, %r551, %r538, %p437;
	mul.f32 	%f1075, %f1060, %f1063;
	setp.gt.f32 	%p438, %f1075, %f1036;
	selp.f32 	%f1076, %f1075, %f1036, %p438;
	selp.b32 	%r556, %r551, %r539, %p438;
	mul.f32 	%f1077, %f1060, %f1064;
	setp.gt.f32 	%p439, %f1077, %f1038;
	selp.f32 	%f1078, %f1077, %f1038, %p439;
	selp.b32 	%r557, %r551, %r540, %p439;
	mul.f32 	%f1079, %f1060, %f1065;
	setp.gt.f32 	%p440, %f1079, %f1040;
	selp.f32 	%f1080, %f1079, %f1040, %p440;
	selp.b32 	%r558, %r551, %r541, %p440;
	mul.f32 	%f1081, %f1060, %f1066;
	setp.gt.f32 	%p441, %f1081, %f1042;
	selp.f32 	%f1082, %f1081, %f1042, %p441;
	selp.b32 	%r559, %r551, %r542, %p441;
	mul.f32 	%f1083, %f1061, %f1063;
	setp.gt.f32 	%p442, %f1083, %f1044;
	selp.f32 	%f1084, %f1083, %f1044, %p442;
	selp.b32 	%r560, %r551, %r543, %p442;
	mul.f32 	%f1085, %f1061, %f1064;
	setp.gt.f32 	%p443, %f1085, %f1046;
	selp.f32 	%f1086, %f1085, %f1046, %p443;
	selp.b32 	%r561, %r551, %r544, %p443;
	mul.f32 	%f1087, %f1061, %f1065;
	setp.gt.f32 	%p444, %f1087, %f1048;
	selp.f32 	%f1088, %f1087, %f1048, %p444;
	selp.b32 	%r562, %r551, %r545, %p444;
	mul.f32 	%f1089, %f1061, %f1066;
	setp.gt.f32 	%p445, %f1089, %f1050;
	selp.f32 	%f1090, %f1089, %f1050, %p445;
	selp.b32 	%r563, %r551, %r546, %p445;
	mul.f32 	%f1091, %f1062, %f1063;
	setp.gt.f32 	%p446, %f1091, %f1052;
	selp.f32 	%f1092, %f1091, %f1052, %p446;
	selp.b32 	%r564, %r551, %r547, %p446;
	mul.f32 	%f1093, %f1062, %f1064;
	setp.gt.f32 	%p447, %f1093, %f1054;
	selp.f32 	%f1094, %f1093, %f1054, %p447;
	selp.b32 	%r565, %r551, %r548, %p447;
	mul.f32 	%f1095, %f1062, %f1065;
	setp.gt.f32 	%p448, %f1095, %f1056;
	selp.f32 	%f1096, %f1095, %f1056, %p448;
	selp.b32 	%r566, %r551, %r549, %p448;
	mul.f32 	%f1097, %f1062, %f1066;
	setp.gt.f32 	%p449, %f1097, %f1058;
	selp.f32 	%f1098, %f1097, %f1058, %p449;
	selp.b32 	%r567, %r551, %r550, %p449;
	add.s32 	%r568, %r708, 25;
	ld.shared.f32 	%f1099, [%r24+6400];
	ld.shared.f32 	%f1100, [%r24+6404];
	ld.shared.f32 	%f1101, [%r24+6408];
	ld.shared.f32 	%f1102, [%r24+6412];
	ld.shared.f32 	%f1103, [%r25+100];
	ld.shared.f32 	%f1104, [%r25+228];
	ld.shared.f32 	%f1105, [%r25+356];
	ld.shared.f32 	%f1106, [%r25+484];
	mul.f32 	%f1107, %f1099, %f1103;
	setp.gt.f32 	%p450, %f1107, %f1068;
	selp.f32 	%f1108, %f1107, %f1068, %p450;
	selp.b32 	%r569, %r568, %r552, %p450;
	mul.f32 	%f1109, %f1099, %f1104;
	setp.gt.f32 	%p451, %f1109, %f1070;
	selp.f32 	%f1110, %f1109, %f1070, %p451;
	selp.b32 	%r570, %r568, %r553, %p451;
	mul.f32 	%f1111, %f1099, %f1105;
	setp.gt.f32 	%p452, %f1111, %f1072;
	selp.f32 	%f1112, %f1111, %f1072, %p452;
	selp.b32 	%r571, %r568, %r554, %p452;
	mul.f32 	%f1113, %f1099, %f1106;
	setp.gt.f32 	%p453, %f1113, %f1074;
	selp.f32 	%f1114, %f1113, %f1074, %p453;
	selp.b32 	%r572, %r568, %r555, %p453;
	mul.f32 	%f1115, %f1100, %f1103;
	setp.gt.f32 	%p454, %f1115, %f1076;
	selp.f32 	%f1116, %f1115, %f1076, %p454;
	selp.b32 	%r573, %r568, %r556, %p454;
	mul.f32 	%f1117, %f1100, %f1104;
	setp.gt.f32 	%p455, %f1117, %f1078;
	selp.f32 	%f1118, %f1117, %f1078, %p455;
	selp.b32 	%r574, %r568, %r557, %p455;
	mul.f32 	%f1119, %f1100, %f1105;
	setp.gt.f32 	%p456, %f1119, %f1080;
	selp.f32 	%f1120, %f1119, %f1080, %p456;
	selp.b32 	%r575, %r568, %r558, %p456;
	mul.f32 	%f1121, %f1100, %f1106;
	setp.gt.f32 	%p457, %f1121, %f1082;
	selp.f32 	%f1122, %f1121, %f1082, %p457;
	selp.b32 	%r576, %r568, %r559, %p457;
	mul.f32 	%f1123, %f1101, %f1103;
	setp.gt.f32 	%p458, %f1123, %f1084;
	selp.f32 	%f1124, %f1123, %f1084, %p458;
	selp.b32 	%r577, %r568, %r560, %p458;
	mul.f32 	%f1125, %f1101, %f1104;
	setp.gt.f32 	%p459, %f1125, %f1086;
	selp.f32 	%f1126, %f1125, %f1086, %p459;
	selp.b32 	%r578, %r568, %r561, %p459;
	mul.f32 	%f1127, %f1101, %f1105;
	setp.gt.f32 	%p460, %f1127, %f1088;
	selp.f32 	%f1128, %f1127, %f1088, %p460;
	selp.b32 	%r579, %r568, %r562, %p460;
	mul.f32 	%f1129, %f1101, %f1106;
	setp.gt.f32 	%p461, %f1129, %f1090;
	selp.f32 	%f1130, %f1129, %f1090, %p461;
	selp.b32 	%r580, %r568, %r563, %p461;
	mul.f32 	%f1131, %f1102, %f1103;
	setp.gt.f32 	%p462, %f1131, %f1092;
	selp.f32 	%f1132, %f1131, %f1092, %p462;
	selp.b32 	%r581, %r568, %r564, %p462;
	mul.f32 	%f1133, %f1102, %f1104;
	setp.gt.f32 	%p463, %f1133, %f1094;
	selp.f32 	%f1134, %f1133, %f1094, %p463;
	selp.b32 	%r582, %r568, %r565, %p463;
	mul.f32 	%f1135, %f1102, %f1105;
	setp.gt.f32 	%p464, %f1135, %f1096;
	selp.f32 	%f1136, %f1135, %f1096, %p464;
	selp.b32 	%r583, %r568, %r566, %p464;
	mul.f32 	%f1137, %f1102, %f1106;
	setp.gt.f32 	%p465, %f1137, %f1098;
	selp.f32 	%f1138, %f1137, %f1098, %p465;
	selp.b32 	%r584, %r568, %r567, %p465;
	add.s32 	%r585, %r708, 26;
	ld.shared.f32 	%f1139, [%r24+6656];
	ld.shared.f32 	%f1140, [%r24+6660];
	ld.shared.f32 	%f1141, [%r24+6664];
	ld.shared.f32 	%f1142, [%r24+6668];
	ld.shared.f32 	%f1143, [%r25+104];
	ld.shared.f32 	%f1144, [%r25+232];
	ld.shared.f32 	%f1145, [%r25+360];
	ld.shared.f32 	%f1146, [%r25+488];
	mul.f32 	%f1147, %f1139, %f1143;
	setp.gt.f32 	%p466, %f1147, %f1108;
	selp.f32 	%f1148, %f1147, %f1108, %p466;
	selp.b32 	%r586, %r585, %r569, %p466;
	mul.f32 	%f1149, %f1139, %f1144;
	setp.gt.f32 	%p467, %f1149, %f1110;
	selp.f32 	%f1150, %f1149, %f1110, %p467;
	selp.b32 	%r587, %r585, %r570, %p467;
	mul.f32 	%f1151, %f1139, %f1145;
	setp.gt.f32 	%p468, %f1151, %f1112;
	selp.f32 	%f1152, %f1151, %f1112, %p468;
	selp.b32 	%r588, %r585, %r571, %p468;
	mul.f32 	%f1153, %f1139, %f1146;
	setp.gt.f32 	%p469, %f1153, %f1114;
	selp.f32 	%f1154, %f1153, %f1114, %p469;
	selp.b32 	%r589, %r585, %r572, %p469;
	mul.f32 	%f1155, %f1140, %f1143;
	setp.gt.f32 	%p470, %f1155, %f1116;
	selp.f32 	%f1156, %f1155, %f1116, %p470;
	selp.b32 	%r590, %r585, %r573, %p470;
	mul.f32 	%f1157, %f1140, %f1144;
	setp.gt.f32 	%p471, %f1157, %f1118;
	selp.f32 	%f1158, %f1157, %f1118, %p471;
	selp.b32 	%r591, %r585, %r574, %p471;
	mul.f32 	%f1159, %f1140, %f1145;
	setp.gt.f32 	%p472, %f1159, %f1120;
	selp.f32 	%f1160, %f1159, %f1120, %p472;
	selp.b32 	%r592, %r585, %r575, %p472;
	mul.f32 	%f1161, %f1140, %f1146;
	setp.gt.f32 	%p473, %f1161, %f1122;
	selp.f32 	%f1162, %f1161, %f1122, %p473;
	selp.b32 	%r593, %r585, %r576, %p473;
	mul.f32 	%f1163, %f1141, %f1143;
	setp.gt.f32 	%p474, %f1163, %f1124;
	selp.f32 	%f1164, %f1163, %f1124, %p474;
	selp.b32 	%r594, %r585, %r577, %p474;
	mul.f32 	%f1165, %f1141, %f1144;
	setp.gt.f32 	%p475, %f1165, %f1126;
	selp.f32 	%f1166, %f1165, %f1126, %p475;
	selp.b32 	%r595, %r585, %r578, %p475;
	mul.f32 	%f1167, %f1141, %f1145;
	setp.gt.f32 	%p476, %f1167, %f1128;
	selp.f32 	%f1168, %f1167, %f1128, %p476;
	selp.b32 	%r596, %r585, %r579, %p476;
	mul.f32 	%f1169, %f1141, %f1146;
	setp.gt.f32 	%p477, %f1169, %f1130;
	selp.f32 	%f1170, %f1169, %f1130, %p477;
	selp.b32 	%r597, %r585, %r580, %p477;
	mul.f32 	%f1171, %f1142, %f1143;
	setp.gt.f32 	%p478, %f1171, %f1132;
	selp.f32 	%f1172, %f1171, %f1132, %p478;
	selp.b32 	%r598, %r585, %r581, %p478;
	mul.f32 	%f1173, %f1142, %f1144;
	setp.gt.f32 	%p479, %f1173, %f1134;
	selp.f32 	%f1174, %f1173, %f1134, %p479;
	selp.b32 	%r599, %r585, %r582, %p479;
	mul.f32 	%f1175, %f1142, %f1145;
	setp.gt.f32 	%p480, %f1175, %f1136;
	selp.f32 	%f1176, %f1175, %f1136, %p480;
	selp.b32 	%r600, %r585, %r583, %p480;
	mul.f32 	%f1177, %f1142, %f1146;
	setp.gt.f32 	%p481, %f1177, %f1138;
	selp.f32 	%f1178, %f1177, %f1138, %p481;
	selp.b32 	%r601, %r585, %r584, %p481;
	add.s32 	%r602, %r708, 27;
	ld.shared.f32 	%f1179, [%r24+6912];
	ld.shared.f32 	%f1180, [%r24+6916];
	ld.shared.f32 	%f1181, [%r24+6920];
	ld.shared.f32 	%f1182, [%r24+6924];
	ld.shared.f32 	%f1183, [%r25+108];
	ld.shared.f32 	%f1184, [%r25+236];
	ld.shared.f32 	%f1185, [%r25+364];
	ld.shared.f32 	%f1186, [%r25+492];
	mul.f32 	%f1187, %f1179, %f1183;
	setp.gt.f32 	%p482, %f1187, %f1148;
	selp.f32 	%f1188, %f1187, %f1148, %p482;
	selp.b32 	%r603, %r602, %r586, %p482;
	mul.f32 	%f1189, %f1179, %f1184;
	setp.gt.f32 	%p483, %f1189, %f1150;
	selp.f32 	%f1190, %f1189, %f1150, %p483;
	selp.b32 	%r604, %r602, %r587, %p483;
	mul.f32 	%f1191, %f1179, %f1185;
	setp.gt.f32 	%p484, %f1191, %f1152;
	selp.f32 	%f1192, %f1191, %f1152, %p484;
	selp.b32 	%r605, %r602, %r588, %p484;
	mul.f32 	%f1193, %f1179, %f1186;
	setp.gt.f32 	%p485, %f1193, %f1154;
	selp.f32 	%f1194, %f1193, %f1154, %p485;
	selp.b32 	%r606, %r602, %r589, %p485;
	mul.f32 	%f1195, %f1180, %f1183;
	setp.gt.f32 	%p486, %f1195, %f1156;
	selp.f32 	%f1196, %f1195, %f1156, %p486;
	selp.b32 	%r607, %r602, %r590, %p486;
	mul.f32 	%f1197, %f1180, %f1184;
	setp.gt.f32 	%p487, %f1197, %f1158;
	selp.f32 	%f1198, %f1197, %f1158, %p487;
	selp.b32 	%r608, %r602, %r591, %p487;
	mul.f32 	%f1199, %f1180, %f1185;
	setp.gt.f32 	%p488, %f1199, %f1160;
	selp.f32 	%f1200, %f1199, %f1160, %p488;
	selp.b32 	%r609, %r602, %r592, %p488;
	mul.f32 	%f1201, %f1180, %f1186;
	setp.gt.f32 	%p489, %f1201, %f1162;
	selp.f32 	%f1202, %f1201, %f1162, %p489;
	selp.b32 	%r610, %r602, %r593, %p489;
	mul.f32 	%f1203, %f1181, %f1183;
	setp.gt.f32 	%p490, %f1203, %f1164;
	selp.f32 	%f1204, %f1203, %f1164, %p490;
	selp.b32 	%r611, %r602, %r594, %p490;
	mul.f32 	%f1205, %f1181, %f1184;
	setp.gt.f32 	%p491, %f1205, %f1166;
	selp.f32 	%f1206, %f1205, %f1166, %p491;
	selp.b32 	%r612, %r602, %r595, %p491;
	mul.f32 	%f1207, %f1181, %f1185;
	setp.gt.f32 	%p492, %f1207, %f1168;
	selp.f32 	%f1208, %f1207, %f1168, %p492;
	selp.b32 	%r613, %r602, %r596, %p492;
	mul.f32 	%f1209, %f1181, %f1186;
	setp.gt.f32 	%p493, %f1209, %f1170;
	selp.f32 	%f1210, %f1209, %f1170, %p493;
	selp.b32 	%r614, %r602, %r597, %p493;
	mul.f32 	%f1211, %f1182, %f1183;
	setp.gt.f32 	%p494, %f1211, %f1172;
	selp.f32 	%f1212, %f1211, %f1172, %p494;
	selp.b32 	%r615, %r602, %r598, %p494;
	mul.f32 	%f1213, %f1182, %f1184;
	setp.gt.f32 	%p495, %f1213, %f1174;
	selp.f32 	%f1214, %f1213, %f1174, %p495;
	selp.b32 	%r616, %r602, %r599, %p495;
	mul.f32 	%f1215, %f1182, %f1185;
	setp.gt.f32 	%p496, %f1215, %f1176;
	selp.f32 	%f1216, %f1215, %f1176, %p496;
	selp.b32 	%r617, %r602, %r600, %p496;
	mul.f32 	%f1217, %f1182, %f1186;
	setp.gt.f32 	%p497, %f1217, %f1178;
	selp.f32 	%f1218, %f1217, %f1178, %p497;
	selp.b32 	%r618, %r602, %r601, %p497;
	add.s32 	%r619, %r708, 28;
	ld.shared.f32 	%f1219, [%r24+7168];
	ld.shared.f32 	%f1220, [%r24+7172];
	ld.shared.f32 	%f1221, [%r24+7176];
	ld.shared.f32 	%f1222, [%r24+7180];
	ld.shared.f32 	%f1223, [%r25+112];
	ld.shared.f32 	%f1224, [%r25+240];
	ld.shared.f32 	%f1225, [%r25+368];
	ld.shared.f32 	%f1226, [%r25+496];
	mul.f32 	%f1227, %f1219, %f1223;
	setp.gt.f32 	%p498, %f1227, %f1188;
	selp.f32 	%f1228, %f1227, %f1188, %p498;
	selp.b32 	%r620, %r619, %r603, %p498;
	mul.f32 	%f1229, %f1219, %f1224;
	setp.gt.f32 	%p499, %f1229, %f1190;
	selp.f32 	%f1230, %f1229, %f1190, %p499;
	selp.b32 	%r621, %r619, %r604, %p499;
	mul.f32 	%f1231, %f1219, %f1225;
	setp.gt.f32 	%p500, %f1231, %f1192;
	selp.f32 	%f1232, %f1231, %f1192, %p500;
	selp.b32 	%r622, %r619, %r605, %p500;
	mul.f32 	%f1233, %f1219, %f1226;
	setp.gt.f32 	%p501, %f1233, %f1194;
	selp.f32 	%f1234, %f1233, %f1194, %p501;
	selp.b32 	%r623, %r619, %r606, %p501;
	mul.f32 	%f1235, %f1220, %f1223;
	setp.gt.f32 	%p502, %f1235, %f1196;
	selp.f32 	%f1236, %f1235, %f1196, %p502;
	selp.b32 	%r624, %r619, %r607, %p502;
	mul.f32 	%f1237, %f1220, %f1224;
	setp.gt.f32 	%p503, %f1237, %f1198;
	selp.f32 	%f1238, %f1237, %f1198, %p503;
	selp.b32 	%r625, %r619, %r608, %p503;
	mul.f32 	%f1239, %f1220, %f1225;
	setp.gt.f32 	%p504, %f1239, %f1200;
	selp.f32 	%f1240, %f1239, %f1200, %p504;
	selp.b32 	%r626, %r619, %r609, %p504;
	mul.f32 	%f1241, %f1220, %f1226;
	setp.gt.f32 	%p505, %f1241, %f1202;
	selp.f32 	%f1242, %f1241, %f1202, %p505;
	selp.b32 	%r627, %r619, %r610, %p505;
	mul.f32 	%f1243, %f1221, %f1223;
	setp.gt.f32 	%p506, %f1243, %f1204;
	selp.f32 	%f1244, %f1243, %f1204, %p506;
	selp.b32 	%r628, %r619, %r611, %p506;
	mul.f32 	%f1245, %f1221, %f1224;
	setp.gt.f32 	%p507, %f1245, %f1206;
	selp.f32 	%f1246, %f1245, %f1206, %p507;
	selp.b32 	%r629, %r619, %r612, %p507;
	mul.f32 	%f1247, %f1221, %f1225;
	setp.gt.f32 	%p508, %f1247, %f1208;
	selp.f32 	%f1248, %f1247, %f1208, %p508;
	selp.b32 	%r630, %r619, %r613, %p508;
	mul.f32 	%f1249, %f1221, %f1226;
	setp.gt.f32 	%p509, %f1249, %f1210;
	selp.f32 	%f1250, %f1249, %f1210, %p509;
	selp.b32 	%r631, %r619, %r614, %p509;
	mul.f32 	%f1251, %f1222, %f1223;
	setp.gt.f32 	%p510, %f1251, %f1212;
	selp.f32 	%f1252, %f1251, %f1212, %p510;
	selp.b32 	%r632, %r619, %r615, %p510;
	mul.f32 	%f1253, %f1222, %f1224;
	setp.gt.f32 	%p511, %f1253, %f1214;
	selp.f32 	%f1254, %f1253, %f1214, %p511;
	selp.b32 	%r633, %r619, %r616, %p511;
	mul.f32 	%f1255, %f1222, %f1225;
	setp.gt.f32 	%p512, %f1255, %f1216;
	selp.f32 	%f1256, %f1255, %f1216, %p512;
	selp.b32 	%r634, %r619, %r617, %p512;
	mul.f32 	%f1257, %f1222, %f1226;
	setp.gt.f32 	%p513, %f1257, %f1218;
	selp.f32 	%f1258, %f1257, %f1218, %p513;
	selp.b32 	%r635, %r619, %r618, %p513;
	add.s32 	%r636, %r708, 29;
	ld.shared.f32 	%f1259, [%r24+7424];
	ld.shared.f32 	%f1260, [%r24+7428];
	ld.shared.f32 	%f1261, [%r24+7432];
	ld.shared.f32 	%f1262, [%r24+7436];
	ld.shared.f32 	%f1263, [%r25+116];
	ld.shared.f32 	%f1264, [%r25+244];
	ld.shared.f32 	%f1265, [%r25+372];
	ld.shared.f32 	%f1266, [%r25+500];
	mul.f32 	%f1267, %f1259, %f1263;
	setp.gt.f32 	%p514, %f1267, %f1228;
	selp.f32 	%f1268, %f1267, %f1228, %p514;
	selp.b32 	%r637, %r636, %r620, %p514;
	mul.f32 	%f1269, %f1259, %f1264;
	setp.gt.f32 	%p515, %f1269, %f1230;
	selp.f32 	%f1270, %f1269, %f1230, %p515;
	selp.b32 	%r638, %r636, %r621, %p515;
	mul.f32 	%f1271, %f1259, %f1265;
	setp.gt.f32 	%p516, %f1271, %f1232;
	selp.f32 	%f1272, %f1271, %f1232, %p516;
	selp.b32 	%r639, %r636, %r622, %p516;
	mul.f32 	%f1273, %f1259, %f1266;
	setp.gt.f32 	%p517, %f1273, %f1234;
	selp.f32 	%f1274, %f1273, %f1234, %p517;
	selp.b32 	%r640, %r636, %r623, %p517;
	mul.f32 	%f1275, %f1260, %f1263;
	setp.gt.f32 	%p518, %f1275, %f1236;
	selp.f32 	%f1276, %f1275, %f1236, %p518;
	selp.b32 	%r641, %r636, %r624, %p518;
	mul.f32 	%f1277, %f1260, %f1264;
	setp.gt.f32 	%p519, %f1277, %f1238;
	selp.f32 	%f1278, %f1277, %f1238, %p519;
	selp.b32 	%r642, %r636, %r625, %p519;
	mul.f32 	%f1279, %f1260, %f1265;
	setp.gt.f32 	%p520, %f1279, %f1240;
	selp.f32 	%f1280, %f1279, %f1240, %p520;
	selp.b32 	%r643, %r636, %r626, %p520;
	mul.f32 	%f1281, %f1260, %f1266;
	setp.gt.f32 	%p521, %f1281, %f1242;
	selp.f32 	%f1282, %f1281, %f1242, %p521;
	selp.b32 	%r644, %r636, %r627, %p521;
	mul.f32 	%f1283, %f1261, %f1263;
	setp.gt.f32 	%p522, %f1283, %f1244;
	selp.f32 	%f1284, %f1283, %f1244, %p522;
	selp.b32 	%r645, %r636, %r628, %p522;
	mul.f32 	%f1285, %f1261, %f1264;
	setp.gt.f32 	%p523, %f1285, %f1246;
	selp.f32 	%f1286, %f1285, %f1246, %p523;
	selp.b32 	%r646, %r636, %r629, %p523;
	mul.f32 	%f1287, %f1261, %f1265;
	setp.gt.f32 	%p524, %f1287, %f1248;
	selp.f32 	%f1288, %f1287, %f1248, %p524;
	selp.b32 	%r647, %r636, %r630, %p524;
	mul.f32 	%f1289, %f1261, %f1266;
	setp.gt.f32 	%p525, %f1289, %f1250;
	selp.f32 	%f1290, %f1289, %f1250, %p525;
	selp.b32 	%r648, %r636, %r631, %p525;
	mul.f32 	%f1291, %f1262, %f1263;
	setp.gt.f32 	%p526, %f1291, %f1252;
	selp.f32 	%f1292, %f1291, %f1252, %p526;
	selp.b32 	%r649, %r636, %r632, %p526;
	mul.f32 	%f1293, %f1262, %f1264;
	setp.gt.f32 	%p527, %f1293, %f1254;
	selp.f32 	%f1294, %f1293, %f1254, %p527;
	selp.b32 	%r650, %r636, %r633, %p527;
	mul.f32 	%f1295, %f1262, %f1265;
	setp.gt.f32 	%p528, %f1295, %f1256;
	selp.f32 	%f1296, %f1295, %f1256, %p528;
	selp.b32 	%r651, %r636, %r634, %p528;
	mul.f32 	%f1297, %f1262, %f1266;
	setp.gt.f32 	%p529, %f1297, %f1258;
	selp.f32 	%f1298, %f1297, %f1258, %p529;
	selp.b32 	%r652, %r636, %r635, %p529;
	add.s32 	%r653, %r708, 30;
	ld.shared.f32 	%f1299, [%r24+7680];
	ld.shared.f32 	%f1300, [%r24+7684];
	ld.shared.f32 	%f1301, [%r24+7688];
	ld.shared.f32 	%f1302, [%r24+7692];
	ld.shared.f32 	%f1303, [%r25+120];
	ld.shared.f32 	%f1304, [%r25+248];
	ld.shared.f32 	%f1305, [%r25+376];
	ld.shared.f32 	%f1306, [%r25+504];
	mul.f32 	%f1307, %f1299, %f1303;
	setp.gt.f32 	%p530, %f1307, %f1268;
	selp.f32 	%f1308, %f1307, %f1268, %p530;
	selp.b32 	%r654, %r653, %r637, %p530;
	mul.f32 	%f1309, %f1299, %f1304;
	setp.gt.f32 	%p531, %f1309, %f1270;
	selp.f32 	%f1310, %f1309, %f1270, %p531;
	selp.b32 	%r655, %r653, %r638, %p531;
	mul.f32 	%f1311, %f1299, %f1305;
	setp.gt.f32 	%p532, %f1311, %f1272;
	selp.f32 	%f1312, %f1311, %f1272, %p532;
	selp.b32 	%r656, %r653, %r639, %p532;
	mul.f32 	%f1313, %f1299, %f1306;
	setp.gt.f32 	%p533, %f1313, %f1274;
	selp.f32 	%f1314, %f1313, %f1274, %p533;
	selp.b32 	%r657, %r653, %r640, %p533;
	mul.f32 	%f1315, %f1300, %f1303;
	setp.gt.f32 	%p534, %f1315, %f1276;
	selp.f32 	%f1316, %f1315, %f1276, %p534;
	selp.b32 	%r658, %r653, %r641, %p534;
	mul.f32 	%f1317, %f1300, %f1304;
	setp.gt.f32 	%p535, %f1317, %f1278;
	selp.f32 	%f1318, %f1317, %f1278, %p535;
	selp.b32 	%r659, %r653, %r642, %p535;
	mul.f32 	%f1319, %f1300, %f1305;
	setp.gt.f32 	%p536, %f1319, %f1280;
	selp.f32 	%f1320, %f1319, %f1280, %p536;
	selp.b32 	%r660, %r653, %r643, %p536;
	mul.f32 	%f1321, %f1300, %f1306;
	setp.gt.f32 	%p537, %f1321, %f1282;
	selp.f32 	%f1322, %f1321, %f1282, %p537;
	selp.b32 	%r661, %r653, %r644, %p537;
	mul.f32 	%f1323, %f1301, %f1303;
	setp.gt.f32 	%p538, %f1323, %f1284;
	selp.f32 	%f1324, %f1323, %f1284, %p538;
	selp.b32 	%r662, %r653, %r645, %p538;
	mul.f32 	%f1325, %f1301, %f1304;
	setp.gt.f32 	%p539, %f1325, %f1286;
	selp.f32 	%f1326, %f1325, %f1286, %p539;
	selp.b32 	%r663, %r653, %r646, %p539;
	mul.f32 	%f1327, %f1301, %f1305;
	setp.gt.f32 	%p540, %f1327, %f1288;
	selp.f32 	%f1328, %f1327, %f1288, %p540;
	selp.b32 	%r664, %r653, %r647, %p540;
	mul.f32 	%f1329, %f1301, %f1306;
	setp.gt.f32 	%p541, %f1329, %f1290;
	selp.f32 	%f1330, %f1329, %f1290, %p541;
	selp.b32 	%r665, %r653, %r648, %p541;
	mul.f32 	%f1331, %f1302, %f1303;
	setp.gt.f32 	%p542, %f1331, %f1292;
	selp.f32 	%f1332, %f1331, %f1292, %p542;
	selp.b32 	%r666, %r653, %r649, %p542;
	mul.f32 	%f1333, %f1302, %f1304;
	setp.gt.f32 	%p543, %f1333, %f1294;
	selp.f32 	%f1334, %f1333, %f1294, %p543;
	selp.b32 	%r667, %r653, %r650, %p543;
	mul.f32 	%f1335, %f1302, %f1305;
	setp.gt.f32 	%p544, %f1335, %f1296;
	selp.f32 	%f1336, %f1335, %f1296, %p544;
	selp.b32 	%r668, %r653, %r651, %p544;
	mul.f32 	%f1337, %f1302, %f1306;
	setp.gt.f32 	%p545, %f1337, %f1298;
	selp.f32 	%f1338, %f1337, %f1298, %p545;
	selp.b32 	%r669, %r653, %r652, %p545;
	add.s32 	%r670, %r708, 31;
	ld.shared.f32 	%f1339, [%r24+7936];
	ld.shared.f32 	%f1340, [%r24+7940];
	ld.shared.f32 	%f1341, [%r24+7944];
	ld.shared.f32 	%f1342, [%r24+7948];
	ld.shared.f32 	%f1343, [%r25+124];
	ld.shared.f32 	%f1344, [%r25+252];
	ld.shared.f32 	%f1345, [%r25+380];
	ld.shared.f32 	%f1346, [%r25+508];
	mul.f32 	%f1347, %f1339, %f1343;
	setp.gt.f32 	%p546, %f1347, %f1308;
	selp.f32 	%f1378, %f1347, %f1308, %p546;
	selp.b32 	%r707, %r670, %r654, %p546;
	mul.f32 	%f1348, %f1339, %f1344;
	setp.gt.f32 	%p547, %f1348, %f1310;
	selp.f32 	%f1374, %f1348, %f1310, %p547;
	selp.b32 	%r703, %r670, %r655, %p547;
	mul.f32 	%f1349, %f1339, %f1345;
	setp.gt.f32 	%p548, %f1349, %f1312;
	selp.f32 	%f1370, %f1349, %f1312, %p548;
	selp.b32 	%r699, %r670, %r656, %p548;
	mul.f32 	%f1350, %f1339, %f1346;
	setp.gt.f32 	%p549, %f1350, %f1314;
	selp.f32 	%f1366, %f1350, %f1314, %p549;
	selp.b32 	%r695, %r670, %r657, %p549;
	mul.f32 	%f1351, %f1340, %f1343;
	setp.gt.f32 	%p550, %f1351, %f1316;
	selp.f32 	%f1377, %f1351, %f1316, %p550;
	selp.b32 	%r706, %r670, %r658, %p550;
	mul.f32 	%f1352, %f1340, %f1344;
	setp.gt.f32 	%p551, %f1352, %f1318;
	selp.f32 	%f1373, %f1352, %f1318, %p551;
	selp.b32 	%r702, %r670, %r659, %p551;
	mul.f32 	%f1353, %f1340, %f1345;
	setp.gt.f32 	%p552, %f1353, %f1320;
	selp.f32 	%f1369, %f1353, %f1320, %p552;
	selp.b32 	%r698, %r670, %r660, %p552;
	mul.f32 	%f1354, %f1340, %f1346;
	setp.gt.f32 	%p553, %f1354, %f1322;
	selp.f32 	%f1365, %f1354, %f1322, %p553;
	selp.b32 	%r694, %r670, %r661, %p553;
	mul.f32 	%f1355, %f1341, %f1343;
	setp.gt.f32 	%p554, %f1355, %f1324;
	selp.f32 	%f1376, %f1355, %f1324, %p554;
	selp.b32 	%r705, %r670, %r662, %p554;
	mul.f32 	%f1356, %f1341, %f1344;
	setp.gt.f32 	%p555, %f1356, %f1326;
	selp.f32 	%f1372, %f1356, %f1326, %p555;
	selp.b32 	%r701, %r670, %r663, %p555;
	mul.f32 	%f1357, %f1341, %f1345;
	setp.gt.f32 	%p556, %f1357, %f1328;
	selp.f32 	%f1368, %f1357, %f1328, %p556;
	selp.b32 	%r697, %r670, %r664, %p556;
	mul.f32 	%f1358, %f1341, %f1346;
	setp.gt.f32 	%p557, %f1358, %f1330;
	selp.f32 	%f1364, %f1358, %f1330, %p557;
	selp.b32 	%r693, %r670, %r665, %p557;
	mul.f32 	%f1359, %f1342, %f1343;
	setp.gt.f32 	%p558, %f1359, %f1332;
	selp.f32 	%f1375, %f1359, %f1332, %p558;
	selp.b32 	%r704, %r670, %r666, %p558;
	mul.f32 	%f1360, %f1342, %f1344;
	setp.gt.f32 	%p559, %f1360, %f1334;
	selp.f32 	%f1371, %f1360, %f1334, %p559;
	selp.b32 	%r700, %r670, %r667, %p559;
	mul.f32 	%f1361, %f1342, %f1345;
	setp.gt.f32 	%p560, %f1361, %f1336;
	selp.f32 	%f1367, %f1361, %f1336, %p560;
	selp.b32 	%r696, %r670, %r668, %p560;
	mul.f32 	%f1362, %f1342, %f1346;
	setp.gt.f32 	%p561, %f1362, %f1338;
	selp.f32 	%f1363, %f1362, %f1338, %p561;
	selp.b32 	%r692, %r670, %r669, %p561;
	bar.sync 	0;
	add.s32 	%r708, %r708, 32;
	setp.lt.s32 	%p562, %r708, %r96;
	@%p562 bra 	$L__BB8_2;
$L__BB8_35:
	shl.b32 	%r671, %r1, 6;
	shl.b32 	%r672, %r4, 2;
	add.s32 	%r61, %r671, %r672;
	shl.b32 	%r673, %r2, 6;
	shl.b32 	%r674, %r3, 2;
	add.s32 	%r675, %r673, %r674;
	setp.lt.s32 	%p563, %r61, %r94;
	setp.lt.s32 	%p564, %r675, %r95;
	and.pred  	%p565, %p563, %p564;
	@%p565 bra 	$L__BB8_36;
	bra.uni 	$L__BB8_37;
$L__BB8_36:
	mad.lo.s32 	%r676, %r675, %r94, %r61;
	mul.wide.s32 	%rd41, %r676, 4;
	add.s64 	%rd42, %rd4, %rd41;
	st.global.f32 	[%rd42], %f1378;
	add.s64 	%rd43, %rd3, %rd41;
	st.global.u32 	[%rd43], %r707;
$L__BB8_37:
	setp.ge.s32 	%p566, %r61, %r94;
	add.s32 	%r88, %r675, 1;
	setp.ge.s32 	%p567, %r88, %r95;
	or.pred  	%p568, %p566, %p567;
	@%p568 bra 	$L__BB8_39;
	mad.lo.s32 	%r677, %r88, %r94, %r61;
	mul.wide.s32 	%rd44, %r677, 4;
	add.s64 	%rd45, %rd4, %rd44;
	st.global.f32 	[%rd45], %f1374;
	add.s64 	%rd46, %rd3, %rd44;
	st.global.u32 	[%rd46], %r703;
$L__BB8_39:
	setp.ge.s32 	%p569, %r61, %r94;
	add.s32 	%r89, %r675, 2;
	setp.ge.s32 	%p570, %r89, %r95;
	or.pred  	%p571, %p569, %p570;
	@%p571 bra 	$L__BB8_41;
	mad.lo.s32 	%r678, %r89, %r94, %r61;
	mul.wide.s32 	%rd47, %r678, 4;
	add.s64 	%rd48, %rd4, %rd47;
	st.global.f32 	[%rd48], %f1370;
	add.s64 	%rd49, %rd3, %rd47;
	st.global.u32 	[%rd49], %r699;
$L__BB8_41:
	setp.ge.s32 	%p572, %r61, %r94;
	add.s32 	%r90, %r675, 3;
	setp.ge.s32 	%p573, %r90, %r95;
	or.pred  	%p574, %p572, %p573;
	@%p574 bra 	$L__BB8_43;
	mad.lo.s32 	%r679, %r90, %r94, %r61;
	mul.wide.s32 	%rd50, %r679, 4;
	add.s64 	%rd51, %rd4, %rd50;
	st.global.f32 	[%rd51], %f1366;
	add.s64 	%rd52, %rd3, %rd50;
	st.global.u32 	[%rd52], %r695;
$L__BB8_43:
	setp.ge.s32 	%p575, %r675, %r95;
	add.s32 	%r91, %r61, 1;
	setp.ge.s32 	%p576, %r91, %r94;
	or.pred  	%p577, %p576, %p575;
	@%p577 bra 	$L__BB8_45;
	mul.lo.s32 	%r680, %r675, %r94;
	cvt.s64.s32 	%rd53, %r680;
	cvt.s64.s32 	%rd54, %r61;
	add.s64 	%rd55, %rd53, %rd54;
	shl.b64 	%rd56, %rd55, 2;
	add.s64 	%rd57, %rd4, %rd56;
	st.global.f32 	[%rd57+4], %f1377;
	add.s64 	%rd58, %rd3, %rd56;
	st.global.u32 	[%rd58+4], %r706;
$L__BB8_45:
	setp.ge.s32 	%p578, %r91, %r94;
	setp.ge.s32 	%p579, %r88, %r95;
	or.pred  	%p580, %p578, %p579;
	@%p580 bra 	$L__BB8_47;
	mul.lo.s32 	%r681, %r88, %r94;
	cvt.s64.s32 	%rd59, %r681;
	cvt.s64.s32 	%rd60, %r61;
	add.s64 	%rd61, %rd59, %rd60;
	shl.b64 	%rd62, %rd61, 2;
	add.s64 	%rd63, %rd4, %rd62;
	st.global.f32 	[%rd63+4], %f1373;
	add.s64 	%rd64, %rd3, %rd62;
	st.global.u32 	[%rd64+4], %r702;
$L__BB8_47:
	setp.ge.s32 	%p581, %r91, %r94;
	setp.ge.s32 	%p582, %r89, %r95;
	or.pred  	%p583, %p581, %p582;
	@%p583 bra 	$L__BB8_49;
	mul.lo.s32 	%r682, %r89, %r94;
	cvt.s64.s32 	%rd65, %r682;
	cvt.s64.s32 	%rd66, %r61;
	add.s64 	%rd67, %rd65, %rd66;
	shl.b64 	%rd68, %rd67, 2;
	add.s64 	%rd69, %rd4, %rd68;
	st.global.f32 	[%rd69+4], %f1369;
	add.s64 	%rd70, %rd3, %rd68;
	st.global.u32 	[%rd70+4], %r698;
$L__BB8_49:
	setp.ge.s32 	%p584, %r91, %r94;
	setp.ge.s32 	%p585, %r90, %r95;
	or.pred  	%p586, %p584, %p585;
	@%p586 bra 	$L__BB8_51;
	mul.lo.s32 	%r683, %r90, %r94;
	cvt.s64.s32 	%rd71, %r683;
	cvt.s64.s32 	%rd72, %r61;
	add.s64 	%rd73, %rd71, %rd72;
	shl.b64 	%rd74, %rd73, 2;
	add.s64 	%rd75, %rd4, %rd74;
	st.global.f32 	[%rd75+4], %f1365;
	add.s64 	%rd76, %rd3, %rd74;
	st.global.u32 	[%rd76+4], %r694;
$L__BB8_51:
	setp.ge.s32 	%p587, %r675, %r95;
	add.s32 	%r92, %r61, 2;
	setp.ge.s32 	%p588, %r92, %r94;
	or.pred  	%p589, %p588, %p587;
	@%p589 bra 	$L__BB8_53;
	mul.lo.s32 	%r684, %r675, %r94;
	cvt.s64.s32 	%rd77, %r684;
	cvt.s64.s32 	%rd78, %r61;
	add.s64 	%rd79, %rd77, %rd78;
	shl.b64 	%rd80, %rd79, 2;
	add.s64 	%rd81, %rd4, %rd80;
	st.global.f32 	[%rd81+8], %f1376;
	add.s64 	%rd82, %rd3, %rd80;
	st.global.u32 	[%rd82+8], %r705;
$L__BB8_53:
	setp.ge.s32 	%p590, %r92, %r94;
	setp.ge.s32 	%p591, %r88, %r95;
	or.pred  	%p592, %p590, %p591;
	@%p592 bra 	$L__BB8_55;
	mul.lo.s32 	%r685, %r88, %r94;
	cvt.s64.s32 	%rd83, %r685;
	cvt.s64.s32 	%rd84, %r61;
	add.s64 	%rd85, %rd83, %rd84;
	shl.b64 	%rd86, %rd85, 2;
	add.s64 	%rd87, %rd4, %rd86;
	st.global.f32 	[%rd87+8], %f1372;
	add.s64 	%rd88, %rd3, %rd86;
	st.global.u32 	[%rd88+8], %r701;
$L__BB8_55:
	setp.ge.s32 	%p593, %r92, %r94;
	setp.ge.s32 	%p594, %r89, %r95;
	or.pred  	%p595, %p593, %p594;
	@%p595 bra 	$L__BB8_57;
	mul.lo.s32 	%r686, %r89, %r94;
	cvt.s64.s32 	%rd89, %r686;
	cvt.s64.s32 	%rd90, %r61;
	add.s64 	%rd91, %rd89, %rd90;
	shl.b64 	%rd92, %rd91, 2;
	add.s64 	%rd93, %rd4, %rd92;
	st.global.f32 	[%rd93+8], %f1368;
	add.s64 	%rd94, %rd3, %rd92;
	st.global.u32 	[%rd94+8], %r697;
$L__BB8_57:
	setp.ge.s32 	%p596, %r92, %r94;
	setp.ge.s32 	%p597, %r90, %r95;
	or.pred  	%p598, %p596, %p597;
	@%p598 bra 	$L__BB8_59;
	mul.lo.s32 	%r687, %r90, %r94;
	cvt.s64.s32 	%rd95, %r687;
	cvt.s64.s32 	%rd96, %r61;
	add.s64 	%rd97, %rd95, %rd96;
	shl.b64 	%rd98, %rd97, 2;
	add.s64 	%rd99, %rd4, %rd98;
	st.global.f32 	[%rd99+8], %f1364;
	add.s64 	%rd100, %rd3, %rd98;
	st.global.u32 	[%rd100+8], %r693;
$L__BB8_59:
	setp.ge.s32 	%p599, %r675, %r95;
	add.s32 	%r93, %r61, 3;
	setp.ge.s32 	%p600, %r93, %r94;
	or.pred  	%p601, %p600, %p599;
	@%p601 bra 	$L__BB8_61;
	mul.lo.s32 	%r688, %r675, %r94;
	cvt.s64.s32 	%rd101, %r688;
	cvt.s64.s32 	%rd102, %r61;
	add.s64 	%rd103, %rd101, %rd102;
	shl.b64 	%rd104, %rd103, 2;
	add.s64 	%rd105, %rd4, %rd104;
	st.global.f32 	[%rd105+12], %f1375;
	add.s64 	%rd106, %rd3, %rd104;
	st.global.u32 	[%rd106+12], %r704;
$L__BB8_61:
	setp.ge.s32 	%p602, %r93, %r94;
	setp.ge.s32 	%p603, %r88, %r95;
	or.pred  	%p604, %p602, %p603;
	@%p604 bra 	$L__BB8_63;
	mul.lo.s32 	%r689, %r88, %r94;
	cvt.s64.s32 	%rd107, %r689;
	cvt.s64.s32 	%rd108, %r61;
	add.s64 	%rd109, %rd107, %rd108;
	shl.b64 	%rd110, %rd109, 2;
	add.s64 	%rd111, %rd4, %rd110;
	st.global.f32 	[%rd111+12], %f1371;
	add.s64 	%rd112, %rd3, %rd110;
	st.global.u32 	[%rd112+12], %r700;
$L__BB8_63:
	setp.ge.s32 	%p605, %r93, %r94;
	setp.ge.s32 	%p606, %r89, %r95;
	or.pred  	%p607, %p605, %p606;
	@%p607 bra 	$L__BB8_65;
	mul.lo.s32 	%r690, %r89, %r94;
	cvt.s64.s32 	%rd113, %r690;
	cvt.s64.s32 	%rd114, %r61;
	add.s64 	%rd115, %rd113, %rd114;
	shl.b64 	%rd116, %rd115, 2;
	add.s64 	%rd117, %rd4, %rd116;
	st.global.f32 	[%rd117+12], %f1367;
	add.s64 	%rd118, %rd3, %rd116;
	st.global.u32 	[%rd118+12], %r696;
$L__BB8_65:
	setp.ge.s32 	%p608, %r93, %r94;
	setp.ge.s32 	%p609, %r90, %r95;
	or.pred  	%p610, %p608, %p609;
	@%p610 bra 	$L__BB8_67;
	mul.lo.s32 	%r691, %r90, %r94;
	cvt.s64.s32 	%rd119, %r691;
	cvt.s64.s32 	%rd120, %r61;
	add.s64 	%rd121, %rd119, %rd120;
	shl.b64 	%rd122, %rd121, 2;
	add.s64 	%rd123, %rd4, %rd122;
	st.global.f32 	[%rd123+12], %f1363;
	add.s64 	%rd124, %rd3, %rd122;
	st.global.u32 	[%rd124+12], %r692;
$L__BB8_67:
	ret;

}
	// .globl	tropical_maxplus_f64_nn_with_argmax
.visible .entry tropical_maxplus_f64_nn_with_argmax(
	.param .u64 .ptr .align 1 tropical_maxplus_f64_nn_with_argmax_param_0,
	.param .u64 .ptr .align 1 tropical_maxplus_f64_nn_with_argmax_param_1,
	.param .u64 .ptr .align 1 tropical_maxplus_f64_nn_with_argmax_param_2,
	.param .u64 .ptr .align 1 tropical_maxplus_f64_nn_with_argmax_param_3,
	.param .u32 tropical_maxplus_f64_nn_with_argmax_param_4,
	.param .u32 tropical_maxplus_f64_nn_with_argmax_param_5,
	.param .u32 tropical_maxplus_f64_nn_with_argmax_param_6
)
{
	.reg .pred 	%p<355>;
	.reg .b32 	%r<568>;
	.reg .b64 	%rd<143>;
	.reg .b64 	%fd<771>;
	// demoted variable
	.shared .align 8 .b8 _ZZ35tropical_maxplus_f64_nn_with_argmaxE2As[4096];
	// demoted variable
	.shared .align 8 .b8 _ZZ35tropical_maxplus_f64_nn_with_argmaxE2Bs[4096];
	ld.param.u64 	%rd7, [tropical_maxplus_f64_nn_with_argmax_param_2];
	ld.param.u64 	%rd8, [tropical_maxplus_f64_nn_with_argmax_param_3];
	ld.param.u32 	%r76, [tropical_maxplus_f64_nn_with_argmax_param_4];
	ld.param.u32 	%r77, [tropical_maxplus_f64_nn_with_argmax_param_5];
	ld.param.u32 	%r78, [tropical_maxplus_f64_nn_with_argmax_param_6];
	cvta.to.global.u64 	%rd1, %rd8;
	cvta.to.global.u64 	%rd2, %rd7;
	add.s32 	%r80, %r76, 31;
	shr.s32 	%r81, %r80, 31;
	shr.u32 	%r82, %r81, 27;
	add.s32 	%r83, %r80, %r82;
	shr.s32 	%r84, %r83, 5;
	mov.u32 	%r85, %ctaid.x;
	div.u32 	%r2, %r85, %r84;
	mul.lo.s32 	%r86, %r2, %r84;
	sub.s32 	%r1, %r85, %r86;
	mov.u32 	%r87, %tid.y;
	shl.b32 	%r88, %r87, 3;
	mov.u32 	%r89, %tid.x;
	add.s32 	%r3, %r88, %r89;
	setp.lt.s32 	%p1, %r78, 1;
	mov.b32 	%r535, 0;
	mov.f64 	%fd723, 0dFFF0000000000000;
	mov.f64 	%fd724, %fd723;
	mov.f64 	%fd725, %fd723;
	mov.f64 	%fd726, %fd723;
	mov.f64 	%fd727, %fd723;
	mov.f64 	%fd728, %fd723;
	mov.f64 	%fd729, %fd723;
	mov.f64 	%fd730, %fd723;
	mov.f64 	%fd731, %fd723;
	mov.f64 	%fd732, %fd723;
	mov.f64 	%fd733, %fd723;
	mov.f64 	%fd734, %fd723;
	mov.f64 	%fd735, %fd723;
	mov.f64 	%fd736, %fd723;
	mov.f64 	%fd737, %fd723;
	mov.f64 	%fd738, %fd723;
	mov.u32 	%r536, %r535;
	mov.u32 	%r537, %r535;
	mov.u32 	%r538, %r535;
	mov.u32 	%r539, %r535;
	mov.u32 	%r540, %r535;
	mov.u32 	%r541, %r535;
	mov.u32 	%r542, %r535;
	mov.u32 	%r543, %r535;
	mov.u32 	%r544, %r535;
	mov.u32 	%r545, %r535;
	mov.u32 	%r546, %r535;
	mov.u32 	%r547, %r535;
	mov.u32 	%r548, %r535;
	mov.u32 	%r549, %r535;
	mov.u32 	%r550, %r535;
	@%p1 bra 	$L__BB9_35;
	and.b32  	%r91, %r3, 31;
	shl.b32 	%r92, %r1, 5;
	or.b32  	%r4, %r92, %r91;
	mov.b32 	%r535, 0;
	mov.f64 	%fd723, 0dFFF0000000000000;
	mov.u32 	%r551, %r535;
$L__BB9_2:
	ld.param.u64 	%rd141, [tropical_maxplus_f64_nn_with_argmax_param_0];
	cvta.to.global.u64 	%rd3, %rd141;
	setp.lt.s32 	%p2, %r4, %r76;
	mov.u32 	%r22, %tid.y;
	shl.b32 	%r93, %r22, 3;
	mov.u32 	%r23, %tid.x;
	add.s32 	%r94, %r93, %r23;
	shr.u32 	%r95, %r94, 5;
	add.s32 	%r24, %r95, %r551;
	setp.lt.s32 	%p3, %r24, %r78;
	and.pred  	%p4, %p2, %p3;
	mov.f64 	%fd755, 0dFFF0000000000000;
	@%p4 bra 	$L__BB9_3;
	bra.uni 	$L__BB9_4;
$L__BB9_3:
	mad.lo.s32 	%r97, %r24, %r76, %r4;
	mul.wide.s32 	%rd9, %r97, 8;
	add.s64 	%rd10, %rd3, %rd9;
	ld.global.nc.f64 	%fd755, [%rd10];
$L__BB9_4:
	setp.ge.s32 	%p5, %r4, %r76;
	shl.b32 	%r102, %r94, 3;
	mov.u32 	%r103, _ZZ35tropical_maxplus_f64_nn_with_argmaxE2As;
	add.s32 	%r43, %r103, %r102;
	st.shared.f64 	[%r43], %fd755;
	add.s32 	%r44, %r24, 2;
	setp.ge.s32 	%p6, %r44, %r78;
	mov.f64 	%fd756, 0dFFF0000000000000;
	or.pred  	%p7, %p5, %p6;
	@%p7 bra 	$L__BB9_6;
	mad.lo.s32 	%r104, %r44, %r76, %r4;
	mul.wide.s32 	%rd11, %r104, 8;
	add.s64 	%rd12, %rd3, %rd11;
	ld.global.nc.f64 	%fd756, [%rd12];
$L__BB9_6:
	st.shared.f64 	[%r43+512], %fd756;
	add.s32 	%r45, %r24, 4;
	setp.ge.s32 	%p9, %r45, %r78;
	mov.f64 	%fd757, 0dFFF0000000000000;
	or.pred  	%p10, %p5, %p9;
	@%p10 bra 	$L__BB9_8;
	mad.lo.s32 	%r105, %r45, %r76, %r4;
	mul.wide.s32 	%rd13, %r105, 8;
	add.s64 	%rd14, %rd3, %rd13;
	ld.global.nc.f64 	%fd757, [%rd14];
$L__BB9_8:
	st.shared.f64 	[%r43+1024], %fd757;
	add.s32 	%r46, %r24, 6;
	setp.ge.s32 	%p12, %r46, %r78;
	mov.f64 	%fd758, 0dFFF0000000000000;
	or.pred  	%p13, %p5, %p12;
	@%p13 bra 	$L__BB9_10;
	mad.lo.s32 	%r106, %r46, %r76, %r4;
	mul.wide.s32 	%rd15, %r106, 8;
	add.s64 	%rd16, %rd3, %rd15;
	ld.global.nc.f64 	%fd758, [%rd16];
$L__BB9_10:
	st.shared.f64 	[%r43+1536], %fd758;
	add.s32 	%r47, %r24, 8;
	setp.ge.s32 	%p15, %r47, %r78;
	mov.f64 	%fd759, 0dFFF0000000000000;
	or.pred  	%p16, %p5, %p15;
	@%p16 bra 	$L__BB9_12;
	mad.lo.s32 	%r107, %r47, %r76, %r4;
	mul.wide.s32 	%rd17, %r107, 8;
	add.s64 	%rd18, %rd3, %rd17;
	ld.global.nc.f64 	%fd759, [%rd18];
$L__BB9_12:
	st.shared.f64 	[%r43+2048], %fd759;
	add.s32 	%r48, %r24, 10;
	setp.ge.s32 	%p18, %r48, %r78;
	mov.f64 	%fd760, 0dFFF0000000000000;
	or.pred  	%p19, %p5, %p18;
	@%p19 bra 	$L__BB9_14;
	mad.lo.s32 	%r108, %r48, %r76, %r4;
	mul.wide.s32 	%rd19, %r108, 8;
	add.s64 	%rd20, %rd3, %rd19;
	ld.global.nc.f64 	%fd760, [%rd20];
$L__BB9_14:
	st.shared.f64 	[%r43+2560], %fd760;
	add.s32 	%r49, %r24, 12;
	setp.ge.s32 	%p21, %r49, %r78;
	mov.f64 	%fd761, 0dFFF0000000000000;
	or.pred  	%p22, %p5, %p21;
	@%p22 bra 	$L__BB9_16;
	mad.lo.s32 	%r109, %r49, %r76, %r4;
	mul.wide.s32 	%rd21, %r109, 8;
	add.s64 	%rd22, %rd3, %rd21;
	ld.global.nc.f64 	%fd761, [%rd22];
$L__BB9_16:
	st.shared.f64 	[%r43+3072], %fd761;
	add.s32 	%r50, %r24, 14;
	setp.ge.s32 	%p24, %r50, %r78;
	mov.f64 	%fd762, 0dFFF0000000000000;
	or.pred  	%p25, %p5, %p24;
	@%p25 bra 	$L__BB9_18;
	mad.lo.s32 	%r110, %r50, %r76, %r4;
	mul.wide.s32 	%rd23, %r110, 8;
	add.s64 	%rd24, %rd3, %rd23;
	ld.global.nc.f64 	%fd762, [%rd24];
$L__BB9_18:
	ld.param.u64 	%rd142, [tropical_maxplus_f64_nn_with_argmax_param_1];
	cvta.to.global.u64 	%rd4, %rd142;
	shl.b32 	%r111, %r2, 5;
	shr.u32 	%r114, %r94, 4;
	add.s32 	%r115, %r111, %r114;
	setp.ge.s32 	%p26, %r115, %r77;
	st.shared.f64 	[%r43+3584], %fd762;
	and.b32  	%r117, %r94, 15;
	add.s32 	%r51, %r551, %r117;
	setp.ge.s32 	%p27, %r51, %r78;
	mov.f64 	%fd763, 0dFFF0000000000000;
	or.pred  	%p28, %p27, %p26;
	@%p28 bra 	$L__BB9_20;
	mad.lo.s32 	%r123, %r115, %r78, %r51;
	mul.wide.u32 	%rd25, %r123, 8;
	add.s64 	%rd26, %rd4, %rd25;
	ld.global.nc.f64 	%fd763, [%rd26];
$L__BB9_20:
	add.s32 	%r130, %r115, 4;
	setp.ge.s32 	%p30, %r130, %r77;
	mov.u32 	%r136, _ZZ35tropical_maxplus_f64_nn_with_argmaxE2Bs;
	add.s32 	%r52, %r136, %r102;
	st.shared.f64 	[%r52], %fd763;
	mov.f64 	%fd764, 0dFFF0000000000000;
	or.pred  	%p31, %p27, %p30;
	@%p31 bra 	$L__BB9_22;
	shl.b32 	%r137, %r78, 2;
	mad.lo.s32 	%r143, %r115, %r78, %r137;
	add.s32 	%r144, %r143, %r51;
	mul.wide.s32 	%rd27, %r144, 8;
	add.s64 	%rd28, %rd4, %rd27;
	ld.global.nc.f64 	%fd764, [%rd28];
$L__BB9_22:
	add.s32 	%r151, %r115, 8;
	setp.ge.s32 	%p33, %r151, %r77;
	st.shared.f64 	[%r52+512], %fd764;
	mov.f64 	%fd765, 0dFFF0000000000000;
	or.pred  	%p34, %p27, %p33;
	@%p34 bra 	$L__BB9_24;
	shl.b32 	%r152, %r78, 3;
	mad.lo.s32 	%r158, %r115, %r78, %r152;
	add.s32 	%r159, %r158, %r51;
	mul.wide.s32 	%rd29, %r159, 8;
	add.s64 	%rd30, %rd4, %rd29;
	ld.global.nc.f64 	%fd765, [%rd30];
$L__BB9_24:
	add.s32 	%r166, %r115, 12;
	setp.ge.s32 	%p36, %r166, %r77;
	st.shared.f64 	[%r52+1024], %fd765;
	mov.f64 	%fd766, 0dFFF0000000000000;
	or.pred  	%p37, %p27, %p36;
	@%p37 bra 	$L__BB9_26;
	shl.b32 	%r167, %r78, 2;
	shl.b32 	%r168, %r78, 3;
	mad.lo.s32 	%r174, %r115, %r78, %r168;
	add.s32 	%r175, %r174, %r167;
	add.s32 	%r176, %r175, %r51;
	mul.wide.s32 	%rd31, %r176, 8;
	add.s64 	%rd32, %rd4, %rd31;
	ld.global.nc.f64 	%fd766, [%rd32];
$L__BB9_26:
	add.s32 	%r183, %r115, 16;
	setp.ge.s32 	%p39, %r183, %r77;
	st.shared.f64 	[%r52+1536], %fd766;
	mov.f64 	%fd767, 0dFFF0000000000000;
	or.pred  	%p40, %p27, %p39;
	@%p40 bra 	$L__BB9_28;
	shl.b32 	%r184, %r78, 4;
	mad.lo.s32 	%r190, %r115, %r78, %r184;
	add.s32 	%r191, %r190, %r51;
	mul.wide.s32 	%rd33, %r191, 8;
	add.s64 	%rd34, %rd4, %rd33;
	ld.global.nc.f64 	%fd767, [%rd34];
$L__BB9_28:
	add.s32 	%r198, %r115, 20;
	setp.ge.s32 	%p42, %r198, %r77;
	st.shared.f64 	[%r52+2048], %fd767;
	mov.f64 	%fd768, 0dFFF0000000000000;
	or.pred  	%p43, %p27, %p42;
	@%p43 bra 	$L__BB9_30;
	shl.b32 	%r199, %r78, 2;
	shl.b32 	%r200, %r78, 4;
	mad.lo.s32 	%r206, %r115, %r78, %r200;
	add.s32 	%r207, %r206, %r199;
	add.s32 	%r208, %r207, %r51;
	mul.wide.s32 	%rd35, %r208, 8;
	add.s64 	%rd36, %rd4, %rd35;
	ld.global.nc.f64 	%fd768, [%rd36];
$L__BB9_30:
	add.s32 	%r215, %r115, 24;
	setp.ge.s32 	%p45, %r215, %r77;
	st.shared.f64 	[%r52+2560], %fd768;
	mov.f64 	%fd769, 0dFFF0000000000000;
	or.pred  	%p46, %p27, %p45;
	@%p46 bra 	$L__BB9_32;
	shl.b32 	%r216, %r78, 3;
	shl.b32 	%r217, %r78, 4;
	mad.lo.s32 	%r223, %r115, %r78, %r217;
	add.s32 	%r224, %r216, %r223;
	add.s32 	%r225, %r224, %r51;
	mul.wide.s32 	%rd37, %r225, 8;
	add.s64 	%rd38, %rd4, %rd37;
	ld.global.nc.f64 	%fd769, [%rd38];
$L__BB9_32:
	add.s32 	%r232, %r115, 28;
	setp.ge.s32 	%p48, %r232, %r77;
	st.shared.f64 	[%r52+3072], %fd769;
	mov.f64 	%fd770, 0dFFF0000000000000;
	or.pred  	%p49, %p27, %p48;
	@%p49 bra 	$L__BB9_34;
	shl.b32 	%r233, %r78, 2;
	shl.b32 	%r234, %r78, 3;
	shl.b32 	%r235, %r78, 4;
	mad.lo.s32 	%r241, %r115, %r78, %r235;
	add.s32 	%r242, %r234, %r241;
	add.s32 	%r243, %r242, %r233;
	add.s32 	%r244, %r243, %r51;
	mul.wide.s32 	%rd39, %r244, 8;
	add.s64 	%rd40, %rd4, %rd39;
	ld.global.nc.f64 	%fd770, [%rd40];
$L__BB9_34:
	mov.u32 	%r245, %tid.y;
	shl.b32 	%r246, %r245, 3;
	mov.u32 	%r247, %tid.x;
	add.s32 	%r248, %r246, %r247;
	shl.b32 	%r249, %r248, 3;
	mov.u32 	%r250, _ZZ35tropical_maxplus_f64_nn_with_argmaxE2Bs;
	add.s32 	%r251, %r250, %r249;
	st.shared.f64 	[%r251+3584], %fd770;
	bar.sync 	0;
	shl.b32 	%r252, %r247, 5;
	mov.u32 	%r253, _ZZ35tropical_maxplus_f64_nn_with_argmaxE2As;
	add.s32 	%r254, %r253, %r252;
	ld.shared.f64 	%fd99, [%r254];
	ld.shared.f64 	%fd100, [%r254+8];
	ld.shared.f64 	%fd101, [%r254+16];
	ld.shared.f64 	%fd102, [%r254+24];
	shl.b32 	%r255, %r245, 9;
	add.s32 	%r256, %r250, %r255;
	ld.shared.f64 	%fd103, [%r256];
	ld.shared.f64 	%fd104, [%r256+128];
	ld.shared.f64 	%fd105, [%r256+256];
	ld.shared.f64 	%fd106, [%r256+384];
	add.f64 	%fd107, %fd99, %fd103;
	setp.gt.f64 	%p50, %fd107, %fd738;
	selp.f64 	%fd108, %fd107, %fd738, %p50;
	selp.b32 	%r257, %r551, %r550, %p50;
	add.f64 	%fd109, %fd99, %fd104;
	setp.gt.f64 	%p51, %fd109, %fd734;
	selp.f64 	%fd110, %fd109, %fd734, %p51;
	selp.b32 	%r258, %r551, %r546, %p51;
	add.f64 	%fd111, %fd99, %fd105;
	setp.gt.f64 	%p52, %fd111, %fd730;
	selp.f64 	%fd112, %fd111, %fd730, %p52;
	selp.b32 	%r259, %r551, %r542, %p52;
	add.f64 	%fd113, %fd99, %fd106;
	setp.gt.f64 	%p53, %fd113, %fd726;
	selp.f64 	%fd114, %fd113, %fd726, %p53;
	selp.b32 	%r260, %r551, %r538, %p53;
	add.f64 	%fd115, %fd100, %fd103;
	setp.gt.f64 	%p54, %fd115, %fd737;
	selp.f64 	%fd116, %fd115, %fd737, %p54;
	selp.b32 	%r261, %r551, %r549, %p54;
	add.f64 	%fd117, %fd100, %fd104;
	setp.gt.f64 	%p55, %fd117, %fd733;
	selp.f64 	%fd118, %fd117, %fd733, %p55;
	selp.b32 	%r262, %r551, %r545, %p55;
	add.f64 	%fd119, %fd100, %fd105;
	setp.gt.f64 	%p56, %fd119, %fd729;
	selp.f64 	%fd120, %fd119, %fd729, %p56;
	selp.b32 	%r263, %r551, %r541, %p56;
	add.f64 	%fd121, %fd100, %fd106;
	setp.gt.f64 	%p57, %fd121, %fd725;
	selp.f64 	%fd122, %fd121, %fd725, %p57;
	selp.b32 	%r264, %r551, %r537, %p57;
	add.f64 	%fd123, %fd101, %fd103;
	setp.gt.f64 	%p58, %fd123, %fd736;
	selp.f64 	%fd124, %fd123, %fd736, %p58;
	selp.b32 	%r265, %r551, %r548, %p58;
	add.f64 	%fd125, %fd101, %fd104;
	setp.gt.f64 	%p59, %fd125, %fd732;
	selp.f64 	%fd126, %fd125, %fd732, %p59;
	selp.b32 	%r266, %r551, %r544, %p59;
	add.f64 	%fd127, %fd101, %fd105;
	setp.gt.f64 	%p60, %fd127, %fd728;
	selp.f64 	%fd128, %fd127, %fd728, %p60;
	selp.b32 	%r267, %r551, %r540, %p60;
	add.f64 	%fd129, %fd101, %fd106;
	setp.gt.f64 	%p61, %fd129, %fd724;
	selp.f64 	%fd130, %fd129, %fd724, %p61;
	selp.b32 	%r268, %r551, %r536, %p61;
	add.f64 	%fd131, %fd102, %fd103;
	setp.gt.f64 	%p62, %fd131, %fd735;
	selp.f64 	%fd132, %fd131, %fd735, %p62;
	selp.b32 	%r269, %r551, %r547, %p62;
	add.f64 	%fd133, %fd102, %fd104;
	setp.gt.f64 	%p63, %fd133, %fd731;
	selp.f64 	%fd134, %fd133, %fd731, %p63;
	selp.b32 	%r270, %r551, %r543, %p63;
	add.f64 	%fd135, %fd102, %fd105;
	setp.gt.f64 	%p64, %fd135, %fd727;
	selp.f64 	%fd136, %fd135, %fd727, %p64;
	selp.b32 	%r271, %r551, %r539, %p64;
	add.f64 	%fd137, %fd102, %fd106;
	setp.gt.f64 	%p65, %fd137, %fd723;
	selp.f64 	%fd138, %fd137, %fd723, %p65;
	selp.b32 	%r272, %r551, %r535, %p65;
	add.s32 	%r273, %r551, 1;
	ld.shared.f64 	%fd139, [%r254+256];
	ld.shared.f64 	%fd140, [%r254+264];
	ld.shared.f64 	%fd141, [%r254+272];
	ld.shared.f64 	%fd142, [%r254+280];
	ld.shared.f64 	%fd143, [%r256+8];
	ld.shared.f64 	%fd144, [%r256+136];
	ld.shared.f64 	%fd145, [%r256+264];
	ld.shared.f64 	%fd146, [%r256+392];
	add.f64 	%fd147, %fd139, %fd143;
	setp.gt.f64 	%p66, %fd147, %fd108;
	selp.f64 	%fd148, %fd147, %fd108, %p66;
	selp.b32 	%r274, %r273, %r257, %p66;
	add.f64 	%fd149, %fd139, %fd144;
	setp.gt.f64 	%p67, %fd149, %fd110;
	selp.f64 	%fd150, %fd149, %fd110, %p67;
	selp.b32 	%r275, %r273, %r258, %p67;
	add.f64 	%fd151, %fd139, %fd145;
	setp.gt.f64 	%p68, %fd151, %fd112;
	selp.f64 	%fd152, %fd151, %fd112, %p68;
	selp.b32 	%r276, %r273, %r259, %p68;
	add.f64 	%fd153, %fd139, %fd146;
	setp.gt.f64 	%p69, %fd153, %fd114;
	selp.f64 	%fd154, %fd153, %fd114, %p69;
	selp.b32 	%r277, %r273, %r260, %p69;
	add.f64 	%fd155, %fd140, %fd143;
	setp.gt.f64 	%p70, %fd155, %fd116;
	selp.f64 	%fd156, %fd155, %fd116, %p70;
	selp.b32 	%r278, %r273, %r261, %p70;
	add.f64 	%fd157, %fd140, %fd144;
	setp.gt.f64 	%p71, %fd157, %fd118;
	selp.f64 	%fd158, %fd157, %fd118, %p71;
	selp.b32 	%r279, %r273, %r262, %p71;
	add.f64 	%fd159, %fd140, %fd145;
	setp.gt.f64 	%p72, %fd159, %fd120;
	selp.f64 	%fd160, %fd159, %fd120, %p72;
	selp.b32 	%r280, %r273, %r263, %p72;
	add.f64 	%fd161, %fd140, %fd146;
	setp.gt.f64 	%p73, %fd161, %fd122;
	selp.f64 	%fd162, %fd161, %fd122, %p73;
	selp.b32 	%r281, %r273, %r264, %p73;
	add.f64 	%fd163, %fd141, %fd143;
	setp.gt.f64 	%p74, %fd163, %fd124;
	selp.f64 	%fd164, %fd163, %fd124, %p74;
	selp.b32 	%r282, %r273, %r265, %p74;
	add.f64 	%fd165, %fd141, %fd144;
	setp.gt.f64 	%p75, %fd165, %fd126;
	selp.f64 	%fd166, %fd165, %fd126, %p75;
	selp.b32 	%r283, %r273, %r266, %p75;
	add.f64 	%fd167, %fd141, %fd145;
	setp.gt.f64 	%p76, %fd167, %fd128;
	selp.f64 	%fd168, %fd167, %fd128, %p76;
	selp.b32 	%r284, %r273, %r267, %p76;
	add.f64 	%fd169, %fd141, %fd146;
	setp.gt.f64 	%p77, %fd169, %fd130;
	selp.f64 	%fd170, %fd169, %fd130, %p77;
	selp.b32 	%r285, %r273, %r268, %p77;
	add.f64 	%fd171, %fd142, %fd143;
	setp.gt.f64 	%p78, %fd171, %fd132;
	selp.f64 	%fd172, %fd171, %fd132, %p78;
	selp.b32 	%r286, %r273, %r269, %p78;
	add.f64 	%fd173, %fd142, %fd144;
	setp.gt.f64 	%p79, %fd173, %fd134;
	selp.f64 	%fd174, %fd173, %fd134, %p79;
	selp.b32 	%r287, %r273, %r270, %p79;
	add.f64 	%fd175, %fd142, %fd145;
	setp.gt.f64 	%p80, %fd175, %fd136;
	selp.f64 	%fd176, %fd175, %fd136, %p80;
	selp.b32 	%r288, %r273, %r271, %p80;
	add.f64 	%fd177, %fd142, %fd146;
	setp.gt.f64 	%p81, %fd177, %fd138;
	selp.f64 	%fd178, %fd177, %fd138, %p81;
	selp.b32 	%r289, %r273, %r272, %p81;
	add.s32 	%r290, %r551, 2;
	ld.shared.f64 	%fd179, [%r254+512];
	ld.shared.f64 	%fd180, [%r254+520];
	ld.shared.f64 	%fd181, [%r254+528];
	ld.shared.f64 	%fd182, [%r254+536];
	ld.shared.f64 	%fd183, [%r256+16];
	ld.shared.f64 	%fd184, [%r256+144];
	ld.shared.f64 	%fd185, [%r256+272];
	ld.shared.f64 	%fd186, [%r256+400];
	add.f64 	%fd187, %fd179, %fd183;
	setp.gt.f64 	%p82, %fd187, %fd148;
	selp.f64 	%fd188, %fd187, %fd148, %p82;
	selp.b32 	%r291, %r290, %r274, %p82;
	add.f64 	%fd189, %fd179, %fd184;
	setp.gt.f64 	%p83, %fd189, %fd150;
	selp.f64 	%fd190, %fd189, %fd150, %p83;
	selp.b32 	%r292, %r290, %r275, %p83;
	add.f64 	%fd191, %fd179, %fd185;
	setp.gt.f64 	%p84, %fd191, %fd152;
	selp.f64 	%fd192, %fd191, %fd152, %p84;
	selp.b32 	%r293, %r290, %r276, %p84;
	add.f64 	%fd193, %fd179, %fd186;
	setp.gt.f64 	%p85, %fd193, %fd154;
	selp.f64 	%fd194, %fd193, %fd154, %p85;
	selp.b32 	%r294, %r290, %r277, %p85;
	add.f64 	%fd195, %fd180, %fd183;
	setp.gt.f64 	%p86, %fd195, %fd156;
	selp.f64 	%fd196, %fd195, %fd156, %p86;
	selp.b32 	%r295, %r290, %r278, %p86;
	add.f64 	%fd197, %fd180, %fd184;
	setp.gt.f64 	%p87, %fd197, %fd158;
	selp.f64 	%fd198, %fd197, %fd158, %p87;
	selp.b32 	%r296, %r290, %r279, %p87;
	add.f64 	%fd199, %fd180, %fd185;
	setp.gt.f64 	%p88, %fd199, %fd160;
	selp.f64 	%fd200, %fd199, %fd160, %p88;
	selp.b32 	%r297, %r290, %r280, %p88;
	add.f64 	%fd201, %fd180, %fd186;
	setp.gt.f64 	%p89, %fd201, %fd162;
	selp.f64 	%fd202, %fd201, %fd162, %p89;
	selp.b32 	%r298, %r290, %r281, %p89;
	add.f64 	%fd203, %fd181, %fd183;
	setp.gt.f64 	%p90, %fd203, %fd164;
	selp.f64 	%fd204, %fd203, %fd164, %p90;
	selp.b32 	%r299, %r290, %r282, %p90;
	add.f64 	%fd205, %fd181, %fd184;
	setp.gt.f64 	%p91, %fd205, %fd166;
	selp.f64 	%fd206, %fd205, %fd166, %p91;
	selp.b32 	%r300, %r290, %r283, %p91;
	add.f64 	%fd207, %fd181, %fd185;
	setp.gt.f64 	%p92, %fd207, %fd168;
	selp.f64 	%fd208, %fd207, %fd168, %p92;
	selp.b32 	%r301, %r290, %r284, %p92;
	add.f64 	%fd209, %fd181, %fd186;
	setp.gt.f64 	%p93, %fd209, %fd170;
	selp.f64 	%fd210, %fd209, %fd170, %p93;
	selp.b32 	%r302, %r290, %r285, %p93;
	add.f64 	%fd211, %fd182, %fd183;
	setp.gt.f64 	%p94, %fd211, %fd172;
	selp.f64 	%fd212, %fd211, %fd172, %p94;
	selp.b32 	%r303, %r290, %r286, %p94;
	add.f64 	%fd213, %fd182, %fd184;
	setp.gt.f64 	%p95, %fd213, %fd174;
	selp.f64 	%fd214, %fd213, %fd174, %p95;
	selp.b32 	%r304, %r290, %r287, %p95;
	add.f64 	%fd215, %fd182, %fd185;
	setp.gt.f64 	%p96, %fd215, %fd176;
	selp.f64 	%fd216, %fd215, %fd176, %p96;
	selp.b32 	%r305, %r290, %r288, %p96;
	add.f64 	%fd217, %fd182, %fd186;
	setp.gt.f64 	%p97, %fd217, %fd178;
	selp.f64 	%fd218, %fd217, %fd178, %p97;
	selp.b32 	%r306, %r290, %r289, %p97;
	add.s32 	%r307, %r551, 3;
	ld.shared.f64 	%fd219, [%r254+768];
	ld.shared.f64 	%fd220, [%r254+776];
	ld.shared.f64 	%fd221, [%r254+784];
	ld.shared.f64 	%fd222, [%r254+792];
	ld.shared.f64 	%fd223, [%r256+24];
	ld.shared.f64 	%fd224, [%r256+152];
	ld.shared.f64 	%fd225, [%r256+280];
	ld.shared.f64 	%fd226, [%r256+408];
	add.f64 	%fd227, %fd219, %fd223;
	setp.gt.f64 	%p98, %fd227, %fd188;
	selp.f64 	%fd228, %fd227, %fd188, %p98;
	selp.b32 	%r308, %r307, %r291, %p98;
	add.f64 	%fd229, %fd219, %fd224;
	setp.gt.f64 	%p99, %fd229, %fd190;
	selp.f64 	%fd230, %fd229, %fd190, %p99;
	selp.b32 	%r309, %r307, %r292, %p99;
	add.f64 	%fd231, %fd219, %fd225;
	setp.gt.f64 	%p100, %fd231, %fd192;
	selp.f64 	%fd232, %fd231, %fd192, %p100;
	selp.b32 	%r310, %r307, %r293, %p100;
	add.f64 	%fd233, %fd219, %fd226;
	setp.gt.f64 	%p101, %fd233, %fd194;
	selp.f64 	%fd234, %fd233, %fd194, %p101;
	selp.b32 	%r311, %r307, %r294, %p101;
	add.f64 	%fd235, %fd220, %fd223;
	setp.gt.f64 	%p102, %fd235, %fd196;
	selp.f64 	%fd236, %fd235, %fd196, %p102;
	selp.b32 	%r312, %r307, %r295, %p102;
	add.f64 	%fd237, %fd220, %fd224;
	setp.gt.f64 	%p103, %fd237, %fd198;
	selp.f64 	%fd238, %fd237, %fd198, %p103;
	selp.b32 	%r313, %r307, %r296, %p103;
	add.f64 	%fd239, %fd220, %fd225;
	setp.gt.f64 	%p104, %fd239, %fd200;
	selp.f64 	%fd240, %fd239, %fd200, %p104;
	selp.b32 	%r314, %r307, %r297, %p104;
	add.f64 	%fd241, %fd220, %fd226;
	setp.gt.f64 	%p105, %fd241, %fd202;
	selp.f64 	%fd242, %fd241, %fd202, %p105;
	selp.b32 	%r315, %r307, %r298, %p105;
	add.f64 	%fd243, %fd221, %fd223;
	setp.gt.f64 	%p106, %fd243, %fd204;
	selp.f64 	%fd244, %fd243, %fd204, %p106;
	selp.b32 	%r316, %r307, %r299, %p106;
	add.f64 	%fd245, %fd221, %fd224;
	setp.gt.f64 	%p107, %fd245, %fd206;
	selp.f64 	%fd246, %fd245, %fd206, %p107;
	selp.b32 	%r317, %r307, %r300, %p107;
	add.f64 	%fd247, %fd221, %fd225;
	setp.gt.f64 	%p108, %fd247, %fd208;
	selp.f64 	%fd248, %fd247, %fd208, %p108;
	selp.b32 	%r318, %r307, %r301, %p108;
	add.f64 	%fd249, %fd221, %fd226;
	setp.gt.f64 	%p109, %fd249, %fd210;
	selp.f64 	%fd250, %fd249, %fd210, %p109;
	selp.b32 	%r319, %r307, %r302, %p109;
	add.f64 	%fd251, %fd222, %fd223;
	setp.gt.f64 	%p110, %fd251, %fd212;
	selp.f64 	%fd252, %fd251, %fd212, %p110;
	selp.b32 	%r320, %r307, %r303, %p110;
	add.f64 	%fd253, %fd222, %fd224;
	setp.gt.f64 	%p111, %fd253, %fd214;
	selp.f64 	%fd254, %fd253, %fd214, %p111;
	selp.b32 	%r321, %r307, %r304, %p111;
	add.f64 	%fd255, %fd222, %fd225;
	setp.gt.f64 	%p112, %fd255, %fd216;
	selp.f64 	%fd256, %fd255, %fd216, %p112;
	selp.b32 	%r322, %r307, %r305, %p112;
	add.f64 	%fd257, %fd222, %fd226;
	setp.gt.f64 	%p113, %fd257, %fd218;
	selp.f64 	%fd258, %fd257, %fd218, %p113;
	selp.b32 	%r323, %r307, %r306, %p113;
	add.s32 	%r324, %r551, 4;
	ld.shared.f64 	%fd259, [%r254+1024];
	ld.shared.f64 	%fd260, [%r254+1032];
	ld.shared.f64 	%fd261, [%r254+1040];
	ld.shared.f64 	%fd262, [%r254+1048];
	ld.shared.f64 	%fd263, [%r256+32];
	ld.shared.f64 	%fd264, [%r256+160];
	ld.shared.f64 	%fd265, [%r256+288];
	ld.shared.f64 	%fd266, [%r256+416];
	add.f64 	%fd267, %fd259, %fd263;
	setp.gt.f64 	%p114, %fd267, %fd228;
	selp.f64 	%fd268, %fd267, %fd228, %p114;
	selp.b32 	%r325, %r324, %r308, %p114;
	add.f64 	%fd269, %fd259, %fd264;
	setp.gt.f64 	%p115, %fd269, %fd230;
	selp.f64 	%fd270, %fd269, %fd230, %p115;
	selp.b32 	%r326, %r324, %r309, %p115;
	add.f64 	%fd271, %fd259, %fd265;
	setp.gt.f64 	%p116, %fd271, %fd232;
	selp.f64 	%fd272, %fd271, %fd232, %p116;
	selp.b32 	%r327, %r324, %r310, %p116;
	add.f64 	%fd273, %fd259, %fd266;
	setp.gt.f64 	%p117, %fd273, %fd234;
	selp.f64 	%fd274, %fd273, %fd234, %p117;
	selp.b32 	%r328, %r324, %r311, %p117;
	add.f64 	%fd275, %fd260, %fd263;
	setp.gt.f64 	%p118, %fd275, %fd236;
	selp.f64 	%fd276, %fd275, %fd236, %p118;
	selp.b32 	%r329, %r324, %r312, %p118;
	add.f64 	%fd277, %fd260, %fd264;
	setp.gt.f64 	%p119, %fd277, %fd238;
	selp.f64 	%fd278, %fd277, %fd238, %p119;
	selp.b32 	%r330, %r324, %r313, %p119;
	add.f64 	%fd279, %fd260, %fd265;
	setp.gt.f64 	%p120, %fd279, %fd240;
	selp.f64 	%fd280, %fd279, %fd240, %p120;
	selp.b32 	%r331, %r324, %r314, %p120;
	add.f64 	%fd281, %fd260, %fd266;
	setp.gt.f64 	%p121, %fd281, %fd242;
	selp.f64 	%fd282, %fd281, %fd242, %p121;
	selp.b32 	%r332, %r324, %r315, %p121;
	add.f64 	%fd283, %fd261, %fd263;
	setp.gt.f64 	%p122, %fd283, %fd244;
	selp.f64 	%fd284, %fd283, %fd244, %p122;
	selp.b32 	%r333, %r324, %r316, %p122;
	add.f64 	%fd285, %fd261, %fd264;
	setp.gt.f64 	%p123, %fd285, %fd246;
	selp.f64 	%fd286, %fd285, %fd246, %p123;
	selp.b32 	%r334, %r324, %r317, %p123;
	add.f64 	%fd287, %fd261, %fd265;
	setp.gt.f64 	%p124, %fd287, %fd248;
	selp.f64 	%fd288, %fd287, %fd248, %p124;
	selp.b32 	%r335, %r324, %r318, %p124;
	add.f64 	%fd289, %fd261, %fd266;
	setp.gt.f64 	%p125, %fd289, %fd250;
	selp.f64 	%fd290, %fd289, %fd250, %p125;
	selp.b32 	%r336, %r324, %r319, %p125;
	add.f64 	%fd291, %fd262, %fd263;
	setp.gt.f64 	%p126, %fd291, %fd252;
	selp.f64 	%fd292, %fd291, %fd252, %p126;
	selp.b32 	%r337, %r324, %r320, %p126;
	add.f64 	%fd293, %fd262, %fd264;
	setp.gt.f64 	%p127, %fd293, %fd254;
	selp.f64 	%fd294, %fd293, %fd254, %p127;
	selp.b32 	%r338, %r324, %r321, %p127;
	add.f64 	%fd295, %fd262, %fd265;
	setp.gt.f64 	%p128, %fd295, %fd256;
	selp.f64 	%fd296, %fd295, %fd256, %p128;
	selp.b32 	%r339, %r324, %r322, %p128;
	add.f64 	%fd297, %fd262, %fd266;
	setp.gt.f64 	%p129, %fd297, %fd258;
	selp.f64 	%fd298, %fd297, %fd258, %p129;
	selp.b32 	%r340, %r324, %r323, %p129;
	add.s32 	%r341, %r551, 5;
	ld.shared.f64 	%fd299, [%r254+1280];
	ld.shared.f64 	%fd300, [%r254+1288];
	ld.shared.f64 	%fd301, [%r254+1296];
	ld.shared.f64 	%fd302, [%r254+1304];
	ld.shared.f64 	%fd303, [%r256+40];
	ld.shared.f64 	%fd304, [%r256+168];
	ld.shared.f64 	%fd305, [%r256+296];
	ld.shared.f64 	%fd306, [%r256+424];
	add.f64 	%fd307, %fd299, %fd303;
	setp.gt.f64 	%p130, %fd307, %fd268;
	selp.f64 	%fd308, %fd307, %fd268, %p130;
	selp.b32 	%r342, %r341, %r325, %p130;
	add.f64 	%fd309, %fd299, %fd304;
	setp.gt.f64 	%p131, %fd309, %fd270;
	selp.f64 	%fd310, %fd309, %fd270, %p131;
	selp.b32 	%r343, %r341, %r326, %p131;
	add.f64 	%fd311, %fd299, %fd305;
	setp.gt.f64 	%p132, %fd311, %fd272;
	selp.f64 	%fd312, %fd311, %fd272, %p132;
	selp.b32 	%r344, %r341, %r327, %p132;
	add.f64 	%fd313, %fd299, %fd306;
	setp.gt.f64 	%p133, %fd313, %fd274;
	selp.f64 	%fd314, %fd313, %fd274, %p133;
	selp.b32 	%r345, %r341, %r328, %p133;
	add.f64 	%fd315, %fd300, %fd303;
	setp.gt.f64 	%p134, %fd315, %fd276;
	selp.f64 	%fd316, %fd315, %fd276, %p134;
	selp.b32 	%r346, %r341, %r329, %p134;
	add.f64 	%fd317, %fd300, %fd304;
	setp.gt.f64 	%p135, %fd317, %fd278;
	selp.f64 	%fd318, %fd317, %fd278, %p135;
	selp.b32 	%r347, %r341, %r330, %p135;
	add.f64 	%fd319, %fd300, %fd305;
	setp.gt.f64 	%p136, %fd319, %fd280;
	selp.f64 	%fd320, %fd319, %fd280, %p136;
	selp.b32 	%r348, %r341, %r331, %p136;
	add.f64 	%fd321, %fd300, %fd306;
	setp.gt.f64 	%p137, %fd321, %fd282;
	selp.f64 	%fd322, %fd321, %fd282, %p137;
	selp.b32 	%r349, %r341, %r332, %p137;
	add.f64 	%fd323, %fd301, %fd303;
	setp.gt.f64 	%p138, %fd323, %fd284;
	selp.f64 	%fd324, %fd323, %fd284, %p138;
	selp.b32 	%r350, %r341, %r333, %p138;
	add.f64 	%fd325, %fd301, %fd304;
	setp.gt.f64 	%p139, %fd325, %fd286;
	selp.f64 	%fd326, %fd325, %fd286, %p139;
	selp.b32 	%r351, %r341, %r334, %p139;
	add.f64 	%fd327, %fd301, %fd305;
	setp.gt.f64 	%p140, %fd327, %fd288;
	selp.f64 	%fd328, %fd327, %fd288, %p140;
	selp.b32 	%r352, %r341, %r335, %p140;
	add.f64 	%fd329, %fd301, %fd306;
	setp.gt.f64 	%p141, %fd329, %fd290;
	selp.f64 	%fd330, %fd329, %fd290, %p141;
	selp.b32 	%r353, %r341, %r336, %p141;
	add.f64 	%fd331, %fd302, %fd303;
	setp.gt.f64 	%p142, %fd331, %fd292;
	selp.f64 	%fd332, %fd331, %fd292, %p142;
	selp.b32 	%r354, %r341, %r337, %p142;
	add.f64 	%fd333, %fd302, %fd304;
	setp.gt.f64 	%p143, %fd333, %fd294;
	selp.f64 	%fd334, %fd333, %fd294, %p143;
	selp.b32 	%r355, %r341, %r338, %p143;
	add.f64 	%fd335, %fd302, %fd305;
	setp.gt.f64 	%p144, %fd335, %fd296;
	selp.f64 	%fd336, %fd335, %fd296, %p144;
	selp.b32 	%r356, %r341, %r339, %p144;
	add.f64 	%fd337, %fd302, %fd306;
	setp.gt.f64 	%p145, %fd337, %fd298;
	selp.f64 	%fd338, %fd337, %fd298, %p145;
	selp.b32 	%r357, %r341, %r340, %p145;
	add.s32 	%r358, %r551, 6;
	ld.shared.f64 	%fd339, [%r254+1536];
	ld.shared.f64 	%fd340, [%r254+1544];
	ld.shared.f64 	%fd341, [%r254+1552];
	ld.shared.f64 	%fd342, [%r254+1560];
	ld.shared.f64 	%fd343, [%r256+48];
	ld.shared.f64 	%fd344, [%r256+176];
	ld.shared.f64 	%fd345, [%r256+304];
	ld.shared.f64 	%fd346, [%r256+432];
	add.f64 	%fd347, %fd339, %fd343;
	setp.gt.f64 	%p146, %fd347, %fd308;
	selp.f64 	%fd348, %fd347, %fd308, %p146;
	selp.b32 	%r359, %r358, %r342, %p146;
	add.f64 	%fd349, %fd339, %fd344;
	setp.gt.f64 	%p147, %fd349, %fd310;
	selp.f64 	%fd350, %fd349, %fd310, %p147;
	selp.b32 	%r360, %r358, %r343, %p147;
	add.f64 	%fd351, %fd339, %fd345;
	setp.gt.f64 	%p148, %fd351, %fd312;
	selp.f64 	%fd352, %fd351, %fd312, %p148;
	selp.b32 	%r361, %r358, %r344, %p148;
	add.f64 	%fd353, %fd339, %fd346;
	setp.gt.f64 	%p149, %fd353, %fd314;
	selp.f64 	%fd354, %fd353, %fd314, %p149;
	selp.b32 	%r362, %r358, %r345, %p149;
	add.f64 	%fd355, %fd340, %fd343;
	setp.gt.f64 	%p150, %fd355, %fd316;
	selp.f64 	%fd356, %fd355, %fd316, %p150;
	selp.b32 	%r363, %r358, %r346, %p150;
	add.f64 	%fd357, %fd340, %fd344;
	setp.gt.f64 	%p151, %fd357, %fd318;
	selp.f64 	%fd358, %fd357, %fd318, %p151;
	selp.b32 	%r364, %r358, %r347, %p151;
	add.f64 	%fd359, %fd340, %fd345;
	setp.gt.f64 	%p152, %fd359, %fd320;
	selp.f64 	%fd360, %fd359, %fd320, %p152;
	selp.b32 	%r365, %r358, %r348, %p152;
	add.f64 	%fd361, %fd340, %fd346;
	setp.gt.f64 	%p153, %fd361, %fd322;
	selp.f64 	%fd362, %fd361, %fd322, %p153;
	selp.b32 	%r366, %r358, %r349, %p153;
	add.f64 	%fd363, %fd341, %fd343;
	setp.gt.f64 	%p154, %fd363, %fd324;
	selp.f64 	%fd364, %fd363, %fd324, %p154;
	selp.b32 	%r367, %r358, %r350, %p154;
	add.f64 	%fd365, %fd341, %fd344;
	setp.gt.f64 	%p155, %fd365, %fd326;
	selp.f64 	%fd366, %fd365, %fd326, %p155;
	selp.b32 	%r368, %r358, %r351, %p155;
	add.f64 	%fd367, %fd341, %fd345;
	setp.gt.f64 	%p156, %fd367, %fd328;
	selp.f64 	%fd368, %fd367, %fd328, %p156;
	selp.b32 	%r369, %r358, %r352, %p156;
	add.f64 	%fd369, %fd341, %fd346;
	setp.gt.f64 	%p157, %fd369, %fd330;
	selp.f64 	%fd370, %fd369, %fd330, %p157;
	selp.b32 	%r370, %r358, %r353, %p157;
	add.f64 	%fd371, %fd342, %fd343;
	setp.gt.f64 	%p158, %fd371, %fd332;
	selp.f64 	%fd372, %fd371, %fd332, %p158;
	selp.b32 	%r371, %r358, %r354, %p158;
	add.f64 	%fd373, %fd342, %fd344;
	setp.gt.f64 	%p159, %fd373, %fd334;
	selp.f64 	%fd374, %fd373, %fd334, %p159;
	selp.b32 	%r372, %r358, %r355, %p159;
	add.f64 	%fd375, %fd342, %fd345;
	setp.gt.f64 	%p160, %fd375, %fd336;
	selp.f64 	%fd376, %fd375, %fd336, %p160;
	selp.b32 	%r373, %r358, %r356, %p160;
	add.f64 	%fd377, %fd342, %fd346;
	setp.gt.f64 	%p161, %fd377, %fd338;
	selp.f64 	%fd378, %fd377, %fd338, %p161;
	selp.b32 	%r374, %r358, %r357, %p161;
	add.s32 	%r375, %r551, 7;
	ld.shared.f64 	%fd379, [%r254+1792];
	ld.shared.f64 	%fd380, [%r254+1800];
	ld.shared.f64 	%fd381, [%r254+1808];
	ld.shared.f64 	%fd382, [%r254+1816];
	ld.shared.f64 	%fd383, [%r256+56];
	ld.shared.f64 	%fd384, [%r256+184];
	ld.shared.f64 	%fd385, [%r256+312];
	ld.shared.f64 	%fd386, [%r256+440];
	add.f64 	%fd387, %fd379, %fd383;
	setp.gt.f64 	%p162, %fd387, %fd348;
	selp.f64 	%fd388, %fd387, %fd348, %p162;
	selp.b32 	%r376, %r375, %r359, %p162;
	add.f64 	%fd389, %fd379, %fd384;
	setp.gt.f64 	%p163, %fd389, %fd350;
	selp.f64 	%fd390, %fd389, %fd350, %p163;
	selp.b32 	%r377, %r375, %r360, %p163;
	add.f64 	%fd391, %fd379, %fd385;
	setp.gt.f64 	%p164, %fd391, %fd352;
	selp.f64 	%fd392, %fd391, %fd352, %p164;
	selp.b32 	%r378, %r375, %r361, %p164;
	add.f64 	%fd393, %fd379, %fd386;
	setp.gt.f64 	%p165, %fd393, %fd354;
	selp.f64 	%fd394, %fd393, %fd354, %p165;
	selp.b32 	%r379, %r375, %r362, %p165;
	add.f64 	%fd395, %fd380, %fd383;
	setp.gt.f64 	%p166, %fd395, %fd356;
	selp.f64 	%fd396, %fd395, %fd356, %p166;
	selp.b32 	%r380, %r375, %r363, %p166;
	add.f64 	%fd397, %fd380, %fd384;
	setp.gt.f64 	%p167, %fd397, %fd358;
	selp.f64 	%fd398, %fd397, %fd358, %p167;
	selp.b32 	%r381, %r375, %r364, %p167;
	add.f64 	%fd399, %fd380, %fd385;
	setp.gt.f64 	%p168, %fd399, %fd360;
	selp.f64 	%fd400, %fd399, %fd360, %p168;
	selp.b32 	%r382, %r375, %r365, %p168;
	add.f64 	%fd401, %fd380, %fd386;
	setp.gt.f64 	%p169, %fd401, %fd362;
	selp.f64 	%fd402, %fd401, %fd362, %p169;
	selp.b32 	%r383, %r375, %r366, %p169;
	add.f64 	%fd403, %fd381, %fd383;
	setp.gt.f64 	%p170, %fd403, %fd364;
	selp.f64 	%fd404, %fd403, %fd364, %p170;
	selp.b32 	%r384, %r375, %r367, %p170;
	add.f64 	%fd405, %fd381, %fd384;
	setp.gt.f64 	%p171, %fd405, %fd366;
	selp.f64 	%fd406, %fd405, %fd366, %p171;
	selp.b32 	%r385, %r375, %r368, %p171;
	add.f64 	%fd407, %fd381, %fd385;
	setp.gt.f64 	%p172, %fd407, %fd368;
	selp.f64 	%fd408, %fd407, %fd368, %p172;
	selp.b32 	%r386, %r375, %r369, %p172;
	add.f64 	%fd409, %fd381, %fd386;
	setp.gt.f64 	%p173, %fd409, %fd370;
	selp.f64 	%fd410, %fd409, %fd370, %p173;
	selp.b32 	%r387, %r375, %r370, %p173;
	add.f64 	%fd411, %fd382, %fd383;
	setp.gt.f64 	%p174, %fd411, %fd372;
	selp.f64 	%fd412, %fd411, %fd372, %p174;
	selp.b32 	%r388, %r375, %r371, %p174;
	add.f64 	%fd413, %fd382, %fd384;
	setp.gt.f64 	%p175, %fd413, %fd374;
	selp.f64 	%fd414, %fd413, %fd374, %p175;
	selp.b32 	%r389, %r375, %r372, %p175;
	add.f64 	%fd415, %fd382, %fd385;
	setp.gt.f64 	%p176, %fd415, %fd376;
	selp.f64 	%fd416, %fd415, %fd376, %p176;
	selp.b32 	%r390, %r375, %r373, %p176;
	add.f64 	%fd417, %fd382, %fd386;
	setp.gt.f64 	%p177, %fd417, %fd378;
	selp.f64 	%fd418, %fd417, %fd378, %p177;
	selp.b32 	%r391, %r375, %r374, %p177;
	add.s32 	%r392, %r551, 8;
	ld.shared.f64 	%fd419, [%r254+2048];
	ld.shared.f64 	%fd420, [%r254+2056];
	ld.shared.f64 	%fd421, [%r254+2064];
	ld.shared.f64 	%fd422, [%r254+2072];
	ld.shared.f64 	%fd423, [%r256+64];
	ld.shared.f64 	%fd424, [%r256+192];
	ld.shared.f64 	%fd425, [%r256+320];
	ld.shared.f64 	%fd426, [%r256+448];
	add.f64 	%fd427, %fd419, %fd423;
	setp.gt.f64 	%p178, %fd427, %fd388;
	selp.f64 	%fd428, %fd427, %fd388, %p178;
	selp.b32 	%r393, %r392, %r376, %p178;
	add.f64 	%fd429, %fd419, %fd424;
	setp.gt.f64 	%p179, %fd429, %fd390;
	selp.f64 	%fd430, %fd429, %fd390, %p179;
	selp.b32 	%r394, %r392, %r377, %p179;
	add.f64 	%fd431, %fd419, %fd425;
	setp.gt.f64 	%p180, %fd431, %fd392;
	selp.f64 	%fd432, %fd431, %fd392, %p180;
	selp.b32 	%r395, %r392, %r378, %p180;
	add.f64 	%fd433, %fd419, %fd426;
	setp.gt.f64 	%p181, %fd433, %fd394;
	selp.f64 	%fd434, %fd433, %fd394, %p181;
	selp.b32 	%r396, %r392, %r379, %p181;
	add.f64 	%fd435, %fd420, %fd423;
	setp.gt.f64 	%p182, %fd435, %fd396;
	selp.f64 	%fd436, %fd435, %fd396, %p182;
	selp.b32 	%r397, %r392, %r380, %p182;
	add.f64 	%fd437, %fd420, %fd424;
	setp.gt.f64 	%p183, %fd437, %fd398;
	selp.f64 	%fd438, %fd437, %fd398, %p183;
	selp.b32 	%r398, %r392, %r381, %p183;
	add.f64 	%fd439, %fd420, %fd425;
	setp.gt.f64 	%p184, %fd439, %fd400;
	selp.f64 	%fd440, %fd439, %fd400, %p184;
	selp.b32 	%r399, %r392, %r382, %p184;
	add.f64 	%fd441, %fd420, %fd426;
	setp.gt.f64 	%p185, %fd441, %fd402;
	selp.f64 	%fd442, %fd441, %fd402, %p185;
	selp.b32 	%r400, %r392, %r383, %p185;
	add.f64 	%fd443, %fd421, %fd423;
	setp.gt.f64 	%p186, %fd443, %fd404;
	selp.f64 	%fd444, %fd443, %fd404, %p186;
	selp.b32 	%r401, %r392, %r384, %p186;
	add.f64 	%fd445, %fd421, %fd424;
	setp.gt.f64 	%p187, %fd445, %fd406;
	selp.f64 	%fd446, %fd445, %fd406, %p187;
	selp.b32 	%r402, %r392, %r385, %p187;
	add.f64 	%fd447, %fd421, %fd425;
	setp.gt.f64 	%p188, %fd447, %fd408;
	selp.f64 	%fd448, %fd447, %fd408, %p188;
	selp.b32 	%r403, %r392, %r386, %p188;
	add.f64 	%fd449, %fd421, %fd426;
	setp.gt.f64 	%p189, %fd449, %fd410;
	selp.f64 	%fd450, %fd449, %fd410, %p189;
	selp.b32 	%r404, %r392, %r387, %p189;
	add.f64 	%fd451, %fd422, %fd423;
	setp.gt.f64 	%p190, %fd451, %fd412;
	selp.f64 	%fd452, %fd451, %fd412, %p190;
	selp.b32 	%r405, %r392, %r388, %p190;
	add.f64 	%fd453, %fd422, %fd424;
	setp.gt.f64 	%p191, %fd453, %fd414;
	selp.f64 	%fd454, %fd453, %fd414, %p191;
	selp.b32 	%r406, %r392, %r389, %p191;
	add.f64 	%fd455, %fd422, %fd425;
	setp.gt.f64 	%p192, %fd455, %fd416;
	selp.f64 	%fd456, %fd455, %fd416, %p192;
	selp.b32 	%r407, %r392, %r390, %p192;
	add.f64 	%fd457, %fd422, %fd426;
	setp.gt.f64 	%p193, %fd457, %fd418;
	selp.f64 	%fd458, %fd457, %fd418, %p193;
	selp.b32 	%r408, %r392, %r391, %p193;
	add.s32 	%r409, %r551, 9;
	ld.shared.f64 	%fd459, [%r254+2304];
	ld.shared.f64 	%fd460, [%r254+2312];
	ld.shared.f64 	%fd461, [%r254+2320];
	ld.shared.f64 	%fd462, [%r254+2328];
	ld.shared.f64 	%fd463, [%r256+72];
	ld.shared.f64 	%fd464, [%r256+200];
	ld.shared.f64 	%fd465, [%r256+328];
	ld.shared.f64 	%fd466, [%r256+456];
	add.f64 	%fd467, %fd459, %fd463;
	setp.gt.f64 	%p194, %fd467, %fd428;
	selp.f64 	%fd468, %fd467, %fd428, %p194;
	selp.b32 	%r410, %r409, %r393, %p194;
	add.f64 	%fd469, %fd459, %fd464;
	setp.gt.f64 	%p195, %fd469, %fd430;
	selp.f64 	%fd470, %fd469, %fd430, %p195;
	selp.b32 	%r411, %r409, %r394, %p195;
	add.f64 	%fd471, %fd459, %fd465;
	setp.gt.f64 	%p196, %fd471, %fd432;
	selp.f64 	%fd472, %fd471, %fd432, %p196;
	selp.b32 	%r412, %r409, %r395, %p196;
	add.f64 	%fd473, %fd459, %fd466;
	setp.gt.f64 	%p197, %fd473, %fd434;
	selp.f64 	%fd474, %fd473, %fd434, %p197;
	selp.b32 	%r413, %r409, %r396, %p197;
	add.f64 	%fd475, %fd460, %fd463;
	setp.gt.f64 	%p198, %fd475, %fd436;
	selp.f64 	%fd476, %fd475, %fd436, %p198;
	selp.b32 	%r414, %r409, %r397, %p198;
	add.f64 	%fd477, %fd460, %fd464;
	setp.gt.f64 	%p199, %fd477, %fd438;
	selp.f64 	%fd478, %fd477, %fd438, %p199;
	selp.b32 	%r415, %r409, %r398, %p199;
	add.f64 	%fd479, %fd460, %fd465;
	setp.gt.f64 	%p200, %fd479, %fd440;
	selp.f64 	%fd480, %fd479, %fd440, %p200;
	selp.b32 	%r416, %r409, %r399, %p200;
	add.f64 	%fd481, %fd460, %fd466;
	setp.gt.f64 	%p201, %fd481, %fd442;
	selp.f64 	%fd482, %fd481, %fd442, %p201;
	selp.b32 	%r417, %r409, %r400, %p201;
	add.f64 	%fd483, %fd461, %fd463;
	setp.gt.f64 	%p202, %fd483, %fd444;
	selp.f64 	%fd484, %fd483, %fd444, %p202;
	selp.b32 	%r418, %r409, %r401, %p202;
	add.f64 	%fd485, %fd461, %fd464;
	setp.gt.f64 	%p203, %fd485, %fd446;
	selp.f64 	%fd486, %fd485, %fd446, %p203;
	selp.b32 	%r419, %r409, %r402, %p203;
	add.f64 	%fd487, %fd461, %fd465;
	setp.gt.f64 	%p204, %fd487, %fd448;
	selp.f64 	%fd488, %fd487, %fd448, %p204;
	selp.b32 	%r420, %r409, %r403, %p204;
	add.f64 	%fd489, %fd461, %fd466;
	setp.gt.f64 	%p205, %fd489, %fd450;
	selp.f64 	%fd490, %fd489, %fd450, %p205;
	selp.b32 	%r421, %r409, %r404, %p205;
	add.f64 	%fd491, %fd462, %fd463;
	setp.gt.f64 	%p206, %fd491, %fd452;
	selp.f64 	%fd492, %fd491, %fd452, %p206;
	selp.b32 	%r422, %r409, %r405, %p206;
	add.f64 	%fd493, %fd462, %fd464;
	setp.gt.f64 	%p207, %fd493, %fd454;
	selp.f64 	%fd494, %fd493, %fd454, %p207;
	selp.b32 	%r423, %r409, %r406, %p207;
	add.f64 	%fd495, %fd462, %fd465;
	setp.gt.f64 	%p208, %fd495, %fd456;
	selp.f64 	%fd496, %fd495, %fd456, %p208;
	selp.b32 	%r424, %r409, %r407, %p208;
	add.f64 	%fd497, %fd462, %fd466;
	setp.gt.f64 	%p209, %fd497, %fd458;
	selp.f64 	%fd498, %fd497, %fd458, %p209;
	selp.b32 	%r425, %r409, %r408, %p209;
	add.s32 	%r426, %r551, 10;
	ld.shared.f64 	%fd499, [%r254+2560];
	ld.shared.f64 	%fd500, [%r254+2568];
	ld.shared.f64 	%fd501, [%r254+2576];
	ld.shared.f64 	%fd502, [%r254+2584];
	ld.shared.f64 	%fd503, [%r256+80];
	ld.shared.f64 	%fd504, [%r256+208];
	ld.shared.f64 	%fd505, [%r256+336];
	ld.shared.f64 	%fd506, [%r256+464];
	add.f64 	%fd507, %fd499, %fd503;
	setp.gt.f64 	%p210, %fd507, %fd468;
	selp.f64 	%fd508, %fd507, %fd468, %p210;
	selp.b32 	%r427, %r426, %r410, %p210;
	add.f64 	%fd509, %fd499, %fd504;
	setp.gt.f64 	%p211, %fd509, %fd470;
	selp.f64 	%fd510, %fd509, %fd470, %p211;
	selp.b32 	%r428, %r426, %r411, %p211;
	add.f64 	%fd511, %fd499, %fd505;
	setp.gt.f64 	%p212, %fd511, %fd472;
	selp.f64 	%fd512, %fd511, %fd472, %p212;
	selp.b32 	%r429, %r426, %r412, %p212;
	add.f64 	%fd513, %fd499, %fd506;
	setp.gt.f64 	%p213, %fd513, %fd474;
	selp.f64 	%fd514, %fd513, %fd474, %p213;
	selp.b32 	%r430, %r426, %r413, %p213;
	add.f64 	%fd515, %fd500, %fd503;
	setp.gt.f64 	%p214, %fd515, %fd476;
	selp.f64 	%fd516, %fd515, %fd476, %p214;
	selp.b32 	%r431, %r426, %r414, %p214;
	add.f64 	%fd517, %fd500, %fd504;
	setp.gt.f64 	%p215, %fd517, %fd478;
	selp.f64 	%fd518, %fd517, %fd478, %p215;
	selp.b32 	%r432, %r426, %r415, %p215;
	add.f64 	%fd519, %fd500, %fd505;
	setp.gt.f64 	%p216, %fd519, %fd480;
	selp.f64 	%fd520, %fd519, %fd480, %p216;
	selp.b32 	%r433, %r426, %r416, %p216;
	add.f64 	%fd521, %fd500, %fd506;
	setp.gt.f64 	%p217, %fd521, %fd482;
	selp.f64 	%fd522, %fd521, %fd482, %p217;
	selp.b32 	%r434, %r426, %r417, %p217;
	add.f64 	%fd523, %fd501, %fd503;
	setp.gt.f64 	%p218, %fd523, %fd484;
	selp.f64 	%fd524, %fd523, %fd484, %p218;
	selp.b32 	%r435, %r426, %r418, %p218;
	add.f64 	%fd525, %fd501, %fd504;
	setp.gt.f64 	%p219, %fd525, %fd486;
	selp.f64 	%fd526, %fd525, %fd486, %p219;
	selp.b32 	%r436, %r426, %r419, %p219;
	add.f64 	%fd527, %fd501, %fd505;
	setp.gt.f64 	%p220, %fd527, %fd488;
	selp.f64 	%fd528, %fd527, %fd488, %p220;
	selp.b32 	%r437, %r426, %r420, %p220;
	add.f64 	%fd529, %fd501, %fd506;
	setp.gt.f64 	%p221, %fd529, %fd490;
	selp.f64 	%fd530, %fd529, %fd490, %p221;
	selp.b32 	%r438, %r426, %r421, %p221;
	add.f64 	%fd531, %fd502, %fd503;
	setp.gt.f64 	%p222, %fd531, %fd492;
	selp.f64 	%fd532, %fd531, %fd492, %p222;
	selp.b32 	%r439, %r426, %r422, %p222;
	add.f64 	%fd533, %fd502, %fd504;
	setp.gt.f64 	%p223, %fd533, %fd494;
	selp.f64 	%fd534, %fd533, %fd494, %p223;
	selp.b32 	%r440, %r426, %r423, %p223;
	add.f64 	%fd535, %fd502, %fd505;
	setp.gt.f64 	%p224, %fd535, %fd496;
	selp.f64 	%fd536, %fd535, %fd496, %p224;
	selp.b32 	%r441, %r426, %r424, %p224;
	add.f64 	%fd537, %fd502, %fd506;
	setp.gt.f64 	%p225, %fd537, %fd498;
	selp.f64 	%fd538, %fd537, %fd498, %p225;
	selp.b32 	%r442, %r426, %r425, %p225;
	add.s32 	%r443, %r551, 11;
	ld.shared.f64 	%fd539, [%r254+2816];
	ld.shared.f64 	%fd540, [%r254+2824];
	ld.shared.f64 	%fd541, [%r254+2832];
	ld.shared.f64 	%fd542, [%r254+2840];
	ld.shared.f64 	%fd543, [%r256+88];
	ld.shared.f64 	%fd544, [%r256+216];
	ld.shared.f64 	%fd545, [%r256+344];
	ld.shared.f64 	%fd546, [%r256+472];
	add.f64 	%fd547, %fd539, %fd543;
	setp.gt.f64 	%p226, %fd547, %fd508;
	selp.f64 	%fd548, %fd547, %fd508, %p226;
	selp.b32 	%r444, %r443, %r427, %p226;
	add.f64 	%fd549, %fd539, %fd544;
	setp.gt.f64 	%p227, %fd549, %fd510;
	selp.f64 	%fd550, %fd549, %fd510, %p227;
	selp.b32 	%r445, %r443, %r428, %p227;
	add.f64 	%fd551, %fd539, %fd545;
	setp.gt.f64 	%p228, %fd551, %fd512;
	selp.f64 	%fd552, %fd551, %fd512, %p228;
	selp.b32 	%r446, %r443, %r429, %p228;
	add.f64 	%fd553, %fd539, %fd546;
	setp.gt.f64 	%p229, %fd553, %fd514;
	selp.f64 	%fd554, %fd553, %fd514, %p229;
	selp.b32 	%r447, %r443, %r430, %p229;
	add.f64 	%fd555, %fd540, %fd543;
	setp.gt.f64 	%p230, %fd555, %fd516;
	selp.f64 	%fd556, %fd555, %fd516, %p230;
	selp.b32 	%r448, %r443, %r431, %p230;
	add.f64 	%fd557, %fd540, %fd544;
	setp.gt.f64 	%p231, %fd557, %fd518;
	selp.f64 	%fd558, %fd557, %fd518, %p231;
	selp.b32 	%r449, %r443, %r432, %p231;
	add.f64 	%fd559, %fd540, %fd545;
	setp.gt.f64 	%p232, %fd559, %fd520;
	selp.f64 	%fd560, %fd559, %fd520, %p232;
	selp.b32 	%r450, %r443, %r433, %p232;
	add.f64 	%fd561, %fd540, %fd546;
	setp.gt.f64 	%p233, %fd561, %fd522;
	selp.f64 	%fd562, %fd561, %fd522, %p233;
	selp.b32 	%r451, %r443, %r434, %p233;
	add.f64 	%fd563, %fd541, %fd543;
	setp.gt.f64 	%p234, %fd563, %fd524;
	selp.f64 	%fd564, %fd563, %fd524, %p234;
	selp.b32 	%r452, %r443, %r435, %p234;
	add.f64 	%fd565, %fd541, %fd544;
	setp.gt.f64 	%p235, %fd565, %fd526;
	selp.f64 	%fd566, %fd565, %fd526, %p235;
	selp.b32 	%r453, %r443, %r436, %p235;
	add.f64 	%fd567, %fd541, %fd545;
	setp.gt.f64 	%p236, %fd567, %fd528;
	selp.f64 	%fd568, %fd567, %fd528, %p236;
	selp.b32 	%r454, %r443, %r437, %p236;
	add.f64 	%fd569, %fd541, %fd546;
	setp.gt.f64 	%p237, %fd569, %fd530;
	selp.f64 	%fd570, %fd569, %fd530, %p237;
	selp.b32 	%r455, %r443, %r438, %p237;
	add.f64 	%fd571, %fd542, %fd543;
	setp.gt.f64 	%p238, %fd571, %fd532;
	selp.f64 	%fd572, %fd571, %fd532, %p238;
	selp.b32 	%r456, %r443, %r439, %p238;
	add.f64 	%fd573, %fd542, %fd544;
	setp.gt.f64 	%p239, %fd573, %fd534;
	selp.f64 	%fd574, %fd573, %fd534, %p239;
	selp.b32 	%r457, %r443, %r440, %p239;
	add.f64 	%fd575, %fd542, %fd545;
	setp.gt.f64 	%p240, %fd575, %fd536;
	selp.f64 	%fd576, %fd575, %fd536, %p240;
	selp.b32 	%r458, %r443, %r441, %p240;
	add.f64 	%fd577, %fd542, %fd546;
	setp.gt.f64 	%p241, %fd577, %fd538;
	selp.f64 	%fd578, %fd577, %fd538, %p241;
	selp.b32 	%r459, %r443, %r442, %p241;
	add.s32 	%r460, %r551, 12;
	ld.shared.f64 	%fd579, [%r254+3072];
	ld.shared.f64 	%fd580, [%r254+3080];
	ld.shared.f64 	%fd581, [%r254+3088];
	ld.shared.f64 	%fd582, [%r254+3096];
	ld.shared.f64 	%fd583, [%r256+96];
	ld.shared.f64 	%fd584, [%r256+224];
	ld.shared.f64 	%fd585, [%r256+352];
	ld.shared.f64 	%fd586, [%r256+480];
	add.f64 	%fd587, %fd579, %fd583;
	setp.gt.f64 	%p242, %fd587, %fd548;
	selp.f64 	%fd588, %fd587, %fd548, %p242;
	selp.b32 	%r461, %r460, %r444, %p242;
	add.f64 	%fd589, %fd579, %fd584;
	setp.gt.f64 	%p243, %fd589, %fd550;
	selp.f64 	%fd590, %fd589, %fd550, %p243;
	selp.b32 	%r462, %r460, %r445, %p243;
	add.f64 	%fd591, %fd579, %fd585;
	setp.gt.f64 	%p244, %fd591, %fd552;
	selp.f64 	%fd592, %fd591, %fd552, %p244;
	selp.b32 	%r463, %r460, %r446, %p244;
	add.f64 	%fd593, %fd579, %fd586;
	setp.gt.f64 	%p245, %fd593, %fd554;
	selp.f64 	%fd594, %fd593, %fd554, %p245;
	selp.b32 	%r464, %r460, %r447, %p245;
	add.f64 	%fd595, %fd580, %fd583;
	setp.gt.f64 	%p246, %fd595, %fd556;
	selp.f64 	%fd596, %fd595, %fd556, %p246;
	selp.b32 	%r465, %r460, %r448, %p246;
	add.f64 	%fd597, %fd580, %fd584;
	setp.gt.f64 	%p247, %fd597, %fd558;
	selp.f64 	%fd598, %fd597, %fd558, %p247;
	selp.b32 	%r466, %r460, %r449, %p247;
	add.f64 	%fd599, %fd580, %fd585;
	setp.gt.f64 	%p248, %fd599, %fd560;
	selp.f64 	%fd600, %fd599, %fd560, %p248;
	selp.b32 	%r467, %r460, %r450, %p248;
	add.f64 	%fd601, %fd580, %fd586;
	setp.gt.f64 	%p249, %fd601, %fd562;
	selp.f64 	%fd602, %fd601, %fd562, %p249;
	selp.b32 	%r468, %r460, %r451, %p249;
	add.f64 	%fd603, %fd581, %fd583;
	setp.gt.f64 	%p250, %fd603, %fd564;
	selp.f64 	%fd604, %fd603, %fd564, %p250;
	selp.b32 	%r469, %r460, %r452, %p250;
	add.f64 	%fd605, %fd581, %fd584;
	setp.gt.f64 	%p251, %fd605, %fd566;
	selp.f64 	%fd606, %fd605, %fd566, %p251;
	selp.b32 	%r470, %r460, %r453, %p251;
	add.f64 	%fd607, %fd581, %fd585;
	setp.gt.f64 	%p252, %fd607, %fd568;
	selp.f64 	%fd608, %fd607, %fd568, %p252;
	selp.b32 	%r471, %r460, %r454, %p252;
	add.f64 	%fd609, %fd581, %fd586;
	setp.gt.f64 	%p253, %fd609, %fd570;
	selp.f64 	%fd610, %fd609, %fd570, %p253;
	selp.b32 	%r472, %r460, %r455, %p253;
	add.f64 	%fd611, %fd582, %fd583;
	setp.gt.f64 	%p254, %fd611, %fd572;
	selp.f64 	%fd612, %fd611, %fd572, %p254;
	selp.b32 	%r473, %r460, %r456, %p254;
	add.f64 	%fd613, %fd582, %fd584;
	setp.gt.f64 	%p255, %fd613, %fd574;
	selp.f64 	%fd614, %fd613, %fd574, %p255;
	selp.b32 	%r474, %r460, %r457, %p255;
	add.f64 	%fd615, %fd582, %fd585;
	setp.gt.f64 	%p256, %fd615, %fd576;
	selp.f64 	%fd616, %fd615, %fd576, %p256;
	selp.b32 	%r475, %r460, %r458, %p256;
	add.f64 	%fd617, %fd582, %fd586;
	setp.gt.f64 	%p257, %fd617, %fd578;
	selp.f64 	%fd618, %fd617, %fd578, %p257;
	selp.b32 	%r476, %r460, %r459, %p257;
	add.s32 	%r477, %r551, 13;
	ld.shared.f64 	%fd619, [%r254+3328];
	ld.shared.f64 	%fd620, [%r254+3336];
	ld.shared.f64 	%fd621, [%r254+3344];
	ld.shared.f64 	%fd622, [%r254+3352];
	ld.shared.f64 	%fd623, [%r256+104];
	ld.shared.f64 	%fd624, [%r256+232];
	ld.shared.f64 	%fd625, [%r256+360];
	ld.shared.f64 	%fd626, [%r256+488];
	add.f64 	%fd627, %fd619, %fd623;
	setp.gt.f64 	%p258, %fd627, %fd588;
	selp.f64 	%fd628, %fd627, %fd588, %p258;
	selp.b32 	%r478, %r477, %r461, %p258;
	add.f64 	%fd629, %fd619, %fd624;
	setp.gt.f64 	%p259, %fd629, %fd590;
	selp.f64 	%fd630, %fd629, %fd590, %p259;
	selp.b32 	%r479, %r477, %r462, %p259;
	add.f64 	%fd631, %fd619, %fd625;
	setp.gt.f64 	%p260, %fd631, %fd592;
	selp.f64 	%fd632, %fd631, %fd592, %p260;
	selp.b32 	%r480, %r477, %r463, %p260;
	add.f64 	%fd633, %fd619, %fd626;
	setp.gt.f64 	%p261, %fd633, %fd594;
	selp.f64 	%fd634, %fd633, %fd594, %p261;
	selp.b32 	%r481, %r477, %r464, %p261;
	add.f64 	%fd635, %fd620, %fd623;
	setp.gt.f64 	%p262, %fd635, %fd596;
	selp.f64 	%fd636, %fd635, %fd596, %p262;
	selp.b32 	%r482, %r477, %r465, %p262;
	add.f64 	%fd637, %fd620, %fd624;
	setp.gt.f64 	%p263, %fd637, %fd598;
	selp.f64 	%fd638, %fd637, %fd598, %p263;
	selp.b32 	%r483, %r477, %r466, %p263;
	add.f64 	%fd639, %fd620, %fd625;
	setp.gt.f64 	%p264, %fd639, %fd600;
	selp.f64 	%fd640, %fd639, %fd600, %p264;
	selp.b32 	%r484, %r477, %r467, %p264;
	add.f64 	%fd641, %fd620, %fd626;
	setp.gt.f64 	%p265, %fd641, %fd602;
	selp.f64 	%fd642, %fd641, %fd602, %p265;
	selp.b32 	%r485, %r477, %r468, %p265;
	add.f64 	%fd643, %fd621, %fd623;
	setp.gt.f64 	%p266, %fd643, %fd604;
	selp.f64 	%fd644, %fd643, %fd604, %p266;
	selp.b32 	%r486, %r477, %r469, %p266;
	add.f64 	%fd645, %fd621, %fd624;
	setp.gt.f64 	%p267, %fd645, %fd606;
	selp.f64 	%fd646, %fd645, %fd606, %p267;
	selp.b32 	%r487, %r477, %r470, %p267;
	add.f64 	%fd647, %fd621, %fd625;
	setp.gt.f64 	%p268, %fd647, %fd608;
	selp.f64 	%fd648, %fd647, %fd608, %p268;
	selp.b32 	%r488, %r477, %r471, %p268;
	add.f64 	%fd649, %fd621, %fd626;
	setp.gt.f64 	%p269, %fd649, %fd610;
	selp.f64 	%fd650, %fd649, %fd610, %p269;
	selp.b32 	%r489, %r477, %r472, %p269;
	add.f64 	%fd651, %fd622, %fd623;
	setp.gt.f64 	%p270, %fd651, %fd612;
	selp.f64 	%fd652, %fd651, %fd612, %p270;
	selp.b32 	%r490, %r477, %r473, %p270;
	add.f64 	%fd653, %fd622, %fd624;
	setp.gt.f64 	%p271, %fd653, %fd614;
	selp.f64 	%fd654, %fd653, %fd614, %p271;
	selp.b32 	%r491, %r477, %r474, %p271;
	add.f64 	%fd655, %fd622, %fd625;
	setp.gt.f64 	%p272, %fd655, %fd616;
	selp.f64 	%fd656, %fd655, %fd616, %p272;
	selp.b32 	%r492, %r477, %r475, %p272;
	add.f64 	%fd657, %fd622, %fd626;
	setp.gt.f64 	%p273, %fd657, %fd618;
	selp.f64 	%fd658, %fd657, %fd618, %p273;
	selp.b32 	%r493, %r477, %r476, %p273;
	add.s32 	%r494, %r551, 14;
	ld.shared.f64 	%fd659, [%r254+3584];
	ld.shared.f64 	%fd660, [%r254+3592];
	ld.shared.f64 	%fd661, [%r254+3600];
	ld.shared.f64 	%fd662, [%r254+3608];
	ld.shared.f64 	%fd663, [%r256+112];
	ld.shared.f64 	%fd664, [%r256+240];
	ld.shared.f64 	%fd665, [%r256+368];
	ld.shared.f64 	%fd666, [%r256+496];
	add.f64 	%fd667, %fd659, %fd663;
	setp.gt.f64 	%p274, %fd667, %fd628;
	selp.f64 	%fd668, %fd667, %fd628, %p274;
	selp.b32 	%r495, %r494, %r478, %p274;
	add.f64 	%fd669, %fd659, %fd664;
	setp.gt.f64 	%p275, %fd669, %fd630;
	selp.f64 	%fd670, %fd669, %fd630, %p275;
	selp.b32 	%r496, %r494, %r479, %p275;
	add.f64 	%fd671, %fd659, %fd665;
	setp.gt.f64 	%p276, %fd671, %fd632;
	selp.f64 	%fd672, %fd671, %fd632, %p276;
	selp.b32 	%r497, %r494, %r480, %p276;
	add.f64 	%fd673, %fd659, %fd666;
	setp.gt.f64 	%p277, %fd673, %fd634;
	selp.f64 	%fd674, %fd673, %fd634, %p277;
	selp.b32 	%r498, %r494, %r481, %p277;
	add.f64 	%fd675, %fd660, %fd663;
	setp.gt.f64 	%p278, %fd675, %fd636;
	selp.f64 	%fd676, %fd675, %fd636, %p278;
	selp.b32 	%r499, %r494, %r482, %p278;
	add.f64 	%fd677, %fd660, %fd664;
	setp.gt.f64 	%p279, %fd677, %fd638;
	selp.f64 	%fd678, %fd677, %fd638, %p279;
	selp.b32 	%r500, %r494, %r483, %p279;
	add.f64 	%fd679, %fd660, %fd665;
	setp.gt.f64 	%p280, %fd679, %fd640;
	selp.f64 	%fd680, %fd679, %fd640, %p280;
	selp.b32 	%r501, %r494, %r484, %p280;
	add.f64 	%fd681, %fd660, %fd666;
	setp.gt.f64 	%p281, %fd681, %fd642;
	selp.f64 	%fd682, %fd681, %fd642, %p281;
	selp.b32 	%r502, %r494, %r485, %p281;
	add.f64 	%fd683, %fd661, %fd663;
	setp.gt.f64 	%p282, %fd683, %fd644;
	selp.f64 	%fd684, %fd683, %fd644, %p282;
	selp.b32 	%r503, %r494, %r486, %p282;
	add.f64 	%fd685, %fd661, %fd664;
	setp.gt.f64 	%p283, %fd685, %fd646;
	selp.f64 	%fd686, %fd685, %fd646, %p283;
	selp.b32 	%r504, %r494, %r487, %p283;
	add.f64 	%fd687, %fd661, %fd665;
	setp.gt.f64 	%p284, %fd687, %fd648;
	selp.f64 	%fd688, %fd687, %fd648, %p284;
	selp.b32 	%r505, %r494, %r488, %p284;
	add.f64 	%fd689, %fd661, %fd666;
	setp.gt.f64 	%p285, %fd689, %fd650;
	selp.f64 	%fd690, %fd689, %fd650, %p285;
	selp.b32 	%r506, %r494, %r489, %p285;
	add.f64 	%fd691, %fd662, %fd663;
	setp.gt.f64 	%p286, %fd691, %fd652;
	selp.f64 	%fd692, %fd691, %fd652, %p286;
	selp.b32 	%r507, %r494, %r490, %p286;
	add.f64 	%fd693, %fd662, %fd664;
	setp.gt.f64 	%p287, %fd693, %fd654;
	selp.f64 	%fd694, %fd693, %fd654, %p287;
	selp.b32 	%r508, %r494, %r491, %p287;
	add.f64 	%fd695, %fd662, %fd665;
	setp.gt.f64 	%p288, %fd695, %fd656;
	selp.f64 	%fd696, %fd695, %fd656, %p288;
	selp.b32 	%r509, %r494, %r492, %p288;
	add.f64 	%fd697, %fd662, %fd666;
	setp.gt.f64 	%p289, %fd697, %fd658;
	selp.f64 	%fd698, %fd697, %fd658, %p289;
	selp.b32 	%r510, %r494, %r493, %p289;
	add.s32 	%r511, %r551, 15;
	ld.shared.f64 	%fd699, [%r254+3840];
	ld.shared.f64 	%fd700, [%r254+3848];
	ld.shared.f64 	%fd701, [%r254+3856];
	ld.shared.f64 	%fd702, [%r254+3864];
	ld.shared.f64 	%fd703, [%r256+120];
	ld.shared.f64 	%fd704, [%r256+248];
	ld.shared.f64 	%fd705, [%r256+376];
	ld.shared.f64 	%fd706, [%r256+504];
	add.f64 	%fd707, %fd699, %fd703;
	setp.gt.f64 	%p290, %fd707, %fd668;
	selp.f64 	%fd738, %fd707, %fd668, %p290;
	selp.b32 	%r550, %r511, %r495, %p290;
	add.f64 	%fd708, %fd699, %fd704;
	setp.gt.f64 	%p291, %fd708, %fd670;
	selp.f64 	%fd734, %fd708, %fd670, %p291;
	selp.b32 	%r546, %r511, %r496, %p291;
	add.f64 	%fd709, %fd699, %fd705;
	setp.gt.f64 	%p292, %fd709, %fd672;
	selp.f64 	%fd730, %fd709, %fd672, %p292;
	selp.b32 	%r542, %r511, %r497, %p292;
	add.f64 	%fd710, %fd699, %fd706;
	setp.gt.f64 	%p293, %fd710, %fd674;
	selp.f64 	%fd726, %fd710, %fd674, %p293;
	selp.b32 	%r538, %r511, %r498, %p293;
	add.f64 	%fd711, %fd700, %fd703;
	setp.gt.f64 	%p294, %fd711, %fd676;
	selp.f64 	%fd737, %fd711, %fd676, %p294;
	selp.b32 	%r549, %r511, %r499, %p294;
	add.f64 	%fd712, %fd700, %fd704;
	setp.gt.f64 	%p295, %fd712, %fd678;
	selp.f64 	%fd733, %fd712, %fd678, %p295;
	selp.b32 	%r545, %r511, %r500, %p295;
	add.f64 	%fd713, %fd700, %fd705;
	setp.gt.f64 	%p296, %fd713, %fd680;
	selp.f64 	%fd729, %fd713, %fd680, %p296;
	selp.b32 	%r541, %r511, %r501, %p296;
	add.f64 	%fd714, %fd700, %fd706;
	setp.gt.f64 	%p297, %fd714, %fd682;
	selp.f64 	%fd725, %fd714, %fd682, %p297;
	selp.b32 	%r537, %r511, %r502, %p297;
	add.f64 	%fd715, %fd701, %fd703;
	setp.gt.f64 	%p298, %fd715, %fd684;
	selp.f64 	%fd736, %fd715, %fd684, %p298;
	selp.b32 	%r548, %r511, %r503, %p298;
	add.f64 	%fd716, %fd701, %fd704;
	setp.gt.f64 	%p299, %fd716, %fd686;
	selp.f64 	%fd732, %fd716, %fd686, %p299;
	selp.b32 	%r544, %r511, %r504, %p299;
	add.f64 	%fd717, %fd701, %fd705;
	setp.gt.f64 	%p300, %fd717, %fd688;
	selp.f64 	%fd728, %fd717, %fd688, %p300;
	selp.b32 	%r540, %r511, %r505, %p300;
	add.f64 	%fd718, %fd701, %fd706;
	setp.gt.f64 	%p301, %fd718, %fd690;
	selp.f64 	%fd724, %fd718, %fd690, %p301;
	selp.b32 	%r536, %r511, %r506, %p301;
	add.f64 	%fd719, %fd702, %fd703;
	setp.gt.f64 	%p302, %fd719, %fd692;
	selp.f64 	%fd735, %fd719, %fd692, %p302;
	selp.b32 	%r547, %r511, %r507, %p302;
	add.f64 	%fd720, %fd702, %fd704;
	setp.gt.f64 	%p303, %fd720, %fd694;
	selp.f64 	%fd731, %fd720, %fd694, %p303;
	selp.b32 	%r543, %r511, %r508, %p303;
	add.f64 	%fd721, %fd702, %fd705;
	setp.gt.f64 	%p304, %fd721, %fd696;
	selp.f64 	%fd727, %fd721, %fd696, %p304;
	selp.b32 	%r539, %r511, %r509, %p304;
	add.f64 	%fd722, %fd702, %fd706;
	setp.gt.f64 	%p305, %fd722, %fd698;
	selp.f64 	%fd723, %fd722, %fd698, %p305;
	selp.b32 	%r535, %r511, %r510, %p305;
	bar.sync 	0;
	add.s32 	%r551, %r551, 16;
	setp.lt.s32 	%p306, %r551, %r78;
	@%p306 bra 	$L__BB9_2;
$L__BB9_35:
	shl.b32 	%r512, %r1, 5;
	mov.u32 	%r513, %tid.x;
	shl.b32 	%r514, %r513, 2;
	add.s32 	%r41, %r512, %r514;
	shl.b32 	%r515, %r2, 5;
	mov.u32 	%r516, %tid.y;
	shl.b32 	%r517, %r516, 2;
	add.s32 	%r518, %r515, %r517;
	setp.lt.s32 	%p307, %r41, %r76;
	setp.lt.s32 	%p308, %r518, %r77;
	and.pred  	%p309, %p307, %p308;
	@%p309 bra 	$L__BB9_36;
	bra.uni 	$L__BB9_37;
$L__BB9_36:
	mad.lo.s32 	%r519, %r518, %r76, %r41;
	mul.wide.s32 	%rd41, %r519, 8;
	add.s64 	%rd42, %rd2, %rd41;
	st.global.f64 	[%rd42], %fd738;
	mul.wide.s32 	%rd43, %r519, 4;
	add.s64 	%rd44, %rd1, %rd43;
	st.global.u32 	[%rd44], %r550;
$L__BB9_37:
	setp.ge.s32 	%p310, %r41, %r76;
	add.s32 	%r70, %r518, 1;
	setp.ge.s32 	%p311, %r70, %r77;
	or.pred  	%p312, %p310, %p311;
	@%p312 bra 	$L__BB9_39;
	mad.lo.s32 	%r520, %r70, %r76, %r41;
	mul.wide.s32 	%rd45, %r520, 8;
	add.s64 	%rd46, %rd2, %rd45;
	st.global.f64 	[%rd46], %fd734;
	mul.wide.s32 	%rd47, %r520, 4;
	add.s64 	%rd48, %rd1, %rd47;
	st.global.u32 	[%rd48], %r546;
$L__BB9_39:
	setp.ge.s32 	%p313, %r41, %r76;
	add.s32 	%r71, %r518, 2;
	setp.ge.s32 	%p314, %r71, %r77;
	or.pred  	%p315, %p313, %p314;
	@%p315 bra 	$L__BB9_41;
	mad.lo.s32 	%r521, %r71, %r76, %r41;
	mul.wide.s32 	%rd49, %r521, 8;
	add.s64 	%rd50, %rd2, %rd49;
	st.global.f64 	[%rd50], %fd730;
	mul.wide.s32 	%rd51, %r521, 4;
	add.s64 	%rd52, %rd1, %rd51;
	st.global.u32 	[%rd52], %r542;
$L__BB9_41:
	setp.ge.s32 	%p316, %r41, %r76;
	add.s32 	%r72, %r518, 3;
	setp.ge.s32 	%p317, %r72, %r77;
	or.pred  	%p318, %p316, %p317;
	@%p318 bra 	$L__BB9_43;
	mad.lo.s32 	%r522, %r72, %r76, %r41;
	mul.wide.s32 	%rd53, %r522, 8;
	add.s64 	%rd54, %rd2, %rd53;
	st.global.f64 	[%rd54], %fd726;
	mul.wide.s32 	%rd55, %r522, 4;
	add.s64 	%rd56, %rd1, %rd55;
	st.global.u32 	[%rd56], %r538;
$L__BB9_43:
	setp.ge.s32 	%p319, %r518, %r77;
	add.s32 	%r73, %r41, 1;
	setp.ge.s32 	%p320, %r73, %r76;
	or.pred  	%p321, %p320, %p319;
	@%p321 bra 	$L__BB9_45;
	mul.lo.s32 	%r523, %r518, %r76;
	cvt.s64.s32 	%rd57, %r523;
	cvt.s64.s32 	%rd58, %r41;
	add.s64 	%rd59, %rd57, %rd58;
	shl.b64 	%rd60, %rd59, 3;
	add.s64 	%rd61, %rd2, %rd60;
	st.global.f64 	[%rd61+8], %fd737;
	shl.b64 	%rd62, %rd59, 2;
	add.s64 	%rd63, %rd1, %rd62;
	st.global.u32 	[%rd63+4], %r549;
$L__BB9_45:
	setp.ge.s32 	%p322, %r73, %r76;
	setp.ge.s32 	%p323, %r70, %r77;
	or.pred  	%p324, %p322, %p323;
	@%p324 bra 	$L__BB9_47;
	mul.lo.s32 	%r524, %r70, %r76;
	cvt.s64.s32 	%rd64, %r524;
	cvt.s64.s32 	%rd65, %r41;
	add.s64 	%rd66, %rd64, %rd65;
	shl.b64 	%rd67, %rd66, 3;
	add.s64 	%rd68, %rd2, %rd67;
	st.global.f64 	[%rd68+8], %fd733;
	shl.b64 	%rd69, %rd66, 2;
	add.s64 	%rd70, %rd1, %rd69;
	st.global.u32 	[%rd70+4], %r545;
$L__BB9_47:
	setp.ge.s32 	%p325, %r73, %r76;
	setp.ge.s32 	%p326, %r71, %r77;
	or.pred  	%p327, %p325, %p326;
	@%p327 bra 	$L__BB9_49;
	mul.lo.s32 	%r525, %r71, %r76;
	cvt.s64.s32 	%rd71, %r525;
	cvt.s64.s32 	%rd72, %r41;
	add.s64 	%rd73, %rd71, %rd72;
	shl.b64 	%rd74, %rd73, 3;
	add.s64 	%rd75, %rd2, %rd74;
	st.global.f64 	[%rd75+8], %fd729;
	shl.b64 	%rd76, %rd73, 2;
	add.s64 	%rd77, %rd1, %rd76;
	st.global.u32 	[%rd77+4], %r541;
$L__BB9_49:
	setp.ge.s32 	%p328, %r73, %r76;
	setp.ge.s32 	%p329, %r72, %r77;
	or.pred  	%p330, %p328, %p329;
	@%p330 bra 	$L__BB9_51;
	mul.lo.s32 	%r526, %r72, %r76;
	cvt.s64.s32 	%rd78, %r526;
	cvt.s64.s32 	%rd79, %r41;
	add.s64 	%rd80, %rd78, %rd79;
	shl.b64 	%rd81, %rd80, 3;
	add.s64 	%rd82, %rd2, %rd81;
	st.global.f64 	[%rd82+8], %fd725;
	shl.b64 	%rd83, %rd80, 2;
	add.s64 	%rd84, %rd1, %rd83;
	st.global.u32 	[%rd84+4], %r537;
$L__BB9_51:
	setp.ge.s32 	%p331, %r518, %r77;
	add.s32 	%r74, %r41, 2;
	setp.ge.s32 	%p332, %r74, %r76;
	or.pred  	%p333, %p332, %p331;
	@%p333 bra 	$L__BB9_53;
	mul.lo.s32 	%r527, %r518, %r76;
	cvt.s64.s32 	%rd85, %r527;
	cvt.s64.s32 	%rd86, %r41;
	add.s64 	%rd87, %rd85, %rd86;
	shl.b64 	%rd88, %rd87, 3;
	add.s64 	%rd89, %rd2, %rd88;
	st.global.f64 	[%rd89+16], %fd736;
	shl.b64 	%rd90, %rd87, 2;
	add.s64 	%rd91, %rd1, %rd90;
	st.global.u32 	[%rd91+8], %r548;
$L__BB9_53:
	setp.ge.s32 	%p334, %r74, %r76;
	setp.ge.s32 	%p335, %r70, %r77;
	or.pred  	%p336, %p334, %p335;
	@%p336 bra 	$L__BB9_55;
	mul.lo.s32 	%r528, %r70, %r76;
	cvt.s64.s32 	%rd92, %r528;
	cvt.s64.s32 	%rd93, %r41;
	add.s64 	%rd94, %rd92, %rd93;
	shl.b64 	%rd95, %rd94, 3;
	add.s64 	%rd96, %rd2, %rd95;
	st.global.f64 	[%rd96+16], %fd732;
	shl.b64 	%rd97, %rd94, 2;
	add.s64 	%rd98, %rd1, %rd97;
	st.global.u32 	[%rd98+8], %r544;
$L__BB9_55:
	setp.ge.s32 	%p337, %r74, %r76;
	setp.ge.s32 	%p338, %r71, %r77;
	or.pred  	%p339, %p337, %p338;
	@%p339 bra 	$L__BB9_57;
	mul.lo.s32 	%r529, %r71, %r76;
	cvt.s64.s32 	%rd99, %r529;
	cvt.s64.s32 	%rd100, %r41;
	add.s64 	%rd101, %rd99, %rd100;
	shl.b64 	%rd102, %rd101, 3;
	add.s64 	%rd103, %rd2, %rd102;
	st.global.f64 	[%rd103+16], %fd728;
	shl.b64 	%rd104, %rd101, 2;
	add.s64 	%rd105, %rd1, %rd104;
	st.global.u32 	[%rd105+8], %r540;
$L__BB9_57:
	setp.ge.s32 	%p340, %r74, %r76;
	setp.ge.s32 	%p341, %r72, %r77;
	or.pred  	%p342, %p340, %p341;
	@%p342 bra 	$L__BB9_59;
	mul.lo.s32 	%r530, %r72, %r76;
	cvt.s64.s32 	%rd106, %r530;
	cvt.s64.s32 	%rd107, %r41;
	add.s64 	%rd108, %rd106, %rd107;
	shl.b64 	%rd109, %rd108, 3;
	add.s64 	%rd110, %rd2, %rd109;
	st.global.f64 	[%rd110+16], %fd724;
	shl.b64 	%rd111, %rd108, 2;
	add.s64 	%rd112, %rd1, %rd111;
	st.global.u32 	[%rd112+8], %r536;
$L__BB9_59:
	setp.ge.s32 	%p343, %r518, %r77;
	add.s32 	%r75, %r41, 3;
	setp.ge.s32 	%p344, %r75, %r76;
	or.pred  	%p345, %p344, %p343;
	@%p345 bra 	$L__BB9_61;
	mul.lo.s32 	%r531, %r518, %r76;
	cvt.s64.s32 	%rd113, %r531;
	cvt.s64.s32 	%rd114, %r41;
	add.s64 	%rd115, %rd113, %rd114;
	shl.b64 	%rd116, %rd115, 3;
	add.s64 	%rd117, %rd2, %rd116;
	st.global.f64 	[%rd117+24], %fd735;
	shl.b64 	%rd118, %rd115, 2;
	add.s64 	%rd119, %rd1, %rd118;
	st.global.u32 	[%rd119+12], %r547;
$L__BB9_61:
	setp.ge.s32 	%p346, %r75, %r76;
	setp.ge.s32 	%p347, %r70, %r77;
	or.pred  	%p348, %p346, %p347;
	@%p348 bra 	$L__BB9_63;
	mul.lo.s32 	%r532, %r70, %r76;
	cvt.s64.s32 	%rd120, %r532;
	cvt.s64.s32 	%rd121, %r41;
	add.s64 	%rd122, %rd120, %rd121;
	shl.b64 	%rd123, %rd122, 3;
	add.s64 	%rd124, %rd2, %rd123;
	st.global.f64 	[%rd124+24], %fd731;
	shl.b64 	%rd125, %rd122, 2;
	add.s64 	%rd126, %rd1, %rd125;
	st.global.u32 	[%rd126+12], %r543;
$L__BB9_63:
	setp.ge.s32 	%p349, %r75, %r76;
	setp.ge.s32 	%p350, %r71, %r77;
	or.pred  	%p351, %p349, %p350;
	@%p351 bra 	$L__BB9_65;
	mul.lo.s32 	%r533, %r71, %r76;
	cvt.s64.s32 	%rd127, %r533;
	cvt.s64.s32 	%rd128, %r41;
	add.s64 	%rd129, %rd127, %rd128;
	shl.b64 	%rd130, %rd129, 3;
	add.s64 	%rd131, %rd2, %rd130;
	st.global.f64 	[%rd131+24], %fd727;
	shl.b64 	%rd132, %rd129, 2;
	add.s64 	%rd133, %rd1, %rd132;
	st.global.u32 	[%rd133+12], %r539;
$L__BB9_65:
	setp.ge.s32 	%p352, %r75, %r76;
	setp.ge.s32 	%p353, %r72, %r77;
	or.pred  	%p354, %p352, %p353;
	@%p354 bra 	$L__BB9_67;
	mul.lo.s32 	%r534, %r72, %r76;
	cvt.s64.s32 	%rd134, %r534;
	cvt.s64.s32 	%rd135, %r41;
	add.s64 	%rd136, %rd134, %rd135;
	shl.b64 	%rd137, %rd136, 3;
	add.s64 	%rd138, %rd2, %rd137;
	st.global.f64 	[%rd138+24], %fd723;
	shl.b64 	%rd139, %rd136, 2;
	add.s64 	%rd140, %rd1, %rd139;
	st.global.u32 	[%rd140+12], %r535;
$L__BB9_67:
	ret;

}
	// .globl	tropical_minplus_f64_nn_with_argmax
.visible .entry tropical_minplus_f64_nn_with_argmax(
	.param .u64 .ptr .align 1 tropical_minplus_f64_nn_with_argmax_param_0,
	.param .u64 .ptr .align 1 tropical_minplus_f64_nn_with_argmax_param_1,
	.param .u64 .ptr .align 1 tropical_minplus_f64_nn_with_argmax_param_2,
	.param .u64 .ptr .align 1 tropical_minplus_f64_nn_with_argmax_param_3,
	.param .u32 tropical_minplus_f64_nn_with_argmax_param_4,
	.param .u32 tropical_minplus_f64_nn_with_argmax_param_5,
	.param .u32 tropical_minplus_f64_nn_with_argmax_param_6
)
{
	.reg .pred 	%p<355>;
	.reg .b32 	%r<568>;
	.reg .b64 	%rd<143>;
	.reg .b64 	%fd<771>;
	// demoted variable
	.shared .align 8 .b8 _ZZ35tropical_minplus_f64_nn_with_argmaxE2As[4096];
	// demoted variable
	.shared .align 8 .b8 _ZZ35tropical_minplus_f64_nn_with_argmaxE2Bs[4096];
	ld.param.u64 	%rd7, [tropical_minplus_f64_nn_with_argmax_param_2];
	ld.param.u64 	%rd8, [tropical_minplus_f64_nn_with_argmax_param_3];
	ld.param.u32 	%r76, [tropical_minplus_f64_nn_with_argmax_param_4];
	ld.param.u32 	%r77, [tropical_minplus_f64_nn_with_argmax_param_5];
	ld.param.u32 	%r78, [tropical_minplus_f64_nn_with_argmax_param_6];
	cvta.to.global.u64 	%rd1, %rd8;
	cvta.to.global.u64 	%rd2, %rd7;
	add.s32 	%r80, %r76, 31;
	shr.s32 	%r81, %r80, 31;
	shr.u32 	%r82, %r81, 27;
	add.s32 	%r83, %r80, %r82;
	shr.s32 	%r84, %r83, 5;
	mov.u32 	%r85, %ctaid.x;
	div.u32 	%r2, %r85, %r84;
	mul.lo.s32 	%r86, %r2, %r84;
	sub.s32 	%r1, %r85, %r86;
	mov.u32 	%r87, %tid.y;
	shl.b32 	%r88, %r87, 3;
	mov.u32 	%r89, %tid.x;
	add.s32 	%r3, %r88, %r89;
	setp.lt.s32 	%p1, %r78, 1;
	mov.b32 	%r535, 0;
	mov.f64 	%fd723, 0d7FF0000000000000;
	mov.f64 	%fd724, %fd723;
	mov.f64 	%fd725, %fd723;
	mov.f64 	%fd726, %fd723;
	mov.f64 	%fd727, %fd723;
	mov.f64 	%fd728, %fd723;
	mov.f64 	%fd729, %fd723;
	mov.f64 	%fd730, %fd723;
	mov.f64 	%fd731, %fd723;
	mov.f64 	%fd732, %fd723;
	mov.f64 	%fd733, %fd723;
	mov.f64 	%fd734, %fd723;
	mov.f64 	%fd735, %fd723;
	mov.f64 	%fd736, %fd723;
	mov.f64 	%fd737, %fd723;
	mov.f64 	%fd738, %fd723;
	mov.u32 	%r536, %r535;
	mov.u32 	%r537, %r535;
	mov.u32 	%r538, %r535;
	mov.u32 	%r539, %r535;
	mov.u32 	%r540, %r535;
	mov.u32 	%r541, %r535;
	mov.u32 	%r542, %r535;
	mov.u32 	%r543, %r535;
	mov.u32 	%r544, %r535;
	mov.u32 	%r545, %r535;
	mov.u32 	%r546, %r535;
	mov.u32 	%r547, %r535;
	mov.u32 	%r548, %r535;
	mov.u32 	%r549, %r535;
	mov.u32 	%r550, %r535;
	@%p1 bra 	$L__BB10_35;
	and.b32  	%r91, %r3, 31;
	shl.b32 	%r92, %r1, 5;
	or.b32  	%r4, %r92, %r91;
	mov.b32 	%r535, 0;
	mov.f64 	%fd723, 0d7FF0000000000000;
	mov.u32 	%r551, %r535;
$L__BB10_2:
	ld.param.u64 	%rd141, [tropical_minplus_f64_nn_with_argmax_param_0];
	cvta.to.global.u64 	%rd3, %rd141;
	setp.lt.s32 	%p2, %r4, %r76;
	mov.u32 	%r22, %tid.y;
	shl.b32 	%r93, %r22, 3;
	mov.u32 	%r23, %tid.x;
	add.s32 	%r94, %r93, %r23;
	shr.u32 	%r95, %r94, 5;
	add.s32 	%r24, %r95, %r551;
	setp.lt.s32 	%p3, %r24, %r78;
	and.pred  	%p4, %p2, %p3;
	mov.f64 	%fd755, 0d7FF0000000000000;
	@%p4 bra 	$L__BB10_3;
	bra.uni 	$L__BB10_4;
$L__BB10_3:
	mad.lo.s32 	%r97, %r24, %r76, %r4;
	mul.wide.s32 	%rd9, %r97, 8;
	add.s64 	%rd10, %rd3, %rd9;
	ld.global.nc.f64 	%fd755, [%rd10];
$L__BB10_4:
	setp.ge.s32 	%p5, %r4, %r76;
	shl.b32 	%r102, %r94, 3;
	mov.u32 	%r103, _ZZ35tropical_minplus_f64_nn_with_argmaxE2As;
	add.s32 	%r43, %r103, %r102;
	st.shared.f64 	[%r43], %fd755;
	add.s32 	%r44, %r24, 2;
	setp.ge.s32 	%p6, %r44, %r78;
	mov.f64 	%fd756, 0d7FF0000000000000;
	or.pred  	%p7, %p5, %p6;
	@%p7 bra 	$L__BB10_6;
	mad.lo.s32 	%r104, %r44, %r76, %r4;
	mul.wide.s32 	%rd11, %r104, 8;
	add.s64 	%rd12, %rd3, %rd11;
	ld.global.nc.f64 	%fd756, [%rd12];
$L__BB10_6:
	st.shared.f64 	[%r43+512], %fd756;
	add.s32 	%r45, %r24, 4;
	setp.ge.s32 	%p9, %r45, %r78;
	mov.f64 	%fd757, 0d7FF0000000000000;
	or.pred  	%p10, %p5, %p9;
	@%p10 bra 	$L__BB10_8;
	mad.lo.s32 	%r105, %r45, %r76, %r4;
	mul.wide.s32 	%rd13, %r105, 8;
	add.s64 	%rd14, %rd3, %rd13;
	ld.global.nc.f64 	%fd757, [%rd14];
$L__BB10_8:
	st.shared.f64 	[%r43+1024], %fd757;
	add.s32 	%r46, %r24, 6;
	setp.ge.s32 	%p12, %r46, %r78;
	mov.f64 	%fd758, 0d7FF0000000000000;
	or.pred  	%p13, %p5, %p12;
	@%p13 bra 	$L__BB10_10;
	mad.lo.s32 	%r106, %r46, %r76, %r4;
	mul.wide.s32 	%rd15, %r106, 8;
	add.s64 	%rd16, %rd3, %rd15;
	ld.global.nc.f64 	%fd758, [%rd16];
$L__BB10_10:
	st.shared.f64 	[%r43+1536], %fd758;
	add.s32 	%r47, %r24, 8;
	setp.ge.s32 	%p15, %r47, %r78;
	mov.f64 	%fd759, 0d7FF0000000000000;
	or.pred  	%p16, %p5, %p15;
	@%p16 bra 	$L__BB10_12;
	mad.lo.s32 	%r107, %r47, %r76, %r4;
	mul.wide.s32 	%rd17, %r107, 8;
	add.s64 	%rd18, %rd3, %rd17;
	ld.global.nc.f64 	%fd759, [%rd18];
$L__BB10_12:
	st.shared.f64 	[%r43+2048], %fd759;
	add.s32 	%r48, %r24, 10;
	setp.ge.s32 	%p18, %r48, %r78;
	mov.f64 	%fd760, 0d7FF0000000000000;
	or.pred  	%p19, %p5, %p18;
	@%p19 bra 	$L__BB10_14;
	mad.lo.s32 	%r108, %r48, %r76, %r4;
	mul.wide.s32 	%rd19, %r108, 8;
	add.s64 	%rd20, %rd3, %rd19;
	ld.global.nc.f64 	%fd760, [%rd20];
$L__BB10_14:
	st.shared.f64 	[%r43+2560], %fd760;
	add.s32 	%r49, %r24, 12;
	setp.ge.s32 	%p21, %r49, %r78;
	mov.f64 	%fd761, 0d7FF0000000000000;
	or.pred  	%p22, %p5, %p21;
	@%p22 bra 	$L__BB10_16;
	mad.lo.s32 	%r109, %r49, %r76, %r4;
	mul.wide.s32 	%rd21, %r109, 8;
	add.s64 	%rd22, %rd3, %rd21;
	ld.global.nc.f64 	%fd761, [%rd22];
$L__BB10_16:
	st.shared.f64 	[%r43+3072], %fd761;
	add.s32 	%r50, %r24, 14;
	setp.ge.s32 	%p24, %r50, %r78;
	mov.f64 	%fd762, 0d7FF0000000000000;
	or.pred  	%p25, %p5, %p24;
	@%p25 bra 	$L__BB10_18;
	mad.lo.s32 	%r110, %r50, %r76, %r4;
	mul.wide.s32 	%rd23, %r110, 8;
	add.s64 	%rd24, %rd3, %rd23;
	ld.global.nc.f64 	%fd762, [%rd24];
$L__BB10_18:
	ld.param.u64 	%rd142, [tropical_minplus_f64_nn_with_argmax_param_1];
	cvta.to.global.u64 	%rd4, %rd142;
	shl.b32 	%r111, %r2, 5;
	shr.u32 	%r114, %r94, 4;
	add.s32 	%r115, %r111, %r114;
	setp.ge.s32 	%p26, %r115, %r77;
	st.shared.f64 	[%r43+3584], %fd762;
	and.b32  	%r117, %r94, 15;
	add.s32 	%r51, %r551, %r117;
	setp.ge.s32 	%p27, %r51, %r78;
	mov.f64 	%fd763, 0d7FF0000000000000;
	or.pred  	%p28, %p27, %p26;
	@%p28 bra 	$L__BB10_20;
	mad.lo.s32 	%r123, %r115, %r78, %r51;
	mul.wide.u32 	%rd25, %r123, 8;
	add.s64 	%rd26, %rd4, %rd25;
	ld.global.nc.f64 	%fd763, [%rd26];
$L__BB10_20:
	add.s32 	%r130, %r115, 4;
	setp.ge.s32 	%p30, %r130, %r77;
	mov.u32 	%r136, _ZZ35tropical_minplus_f64_nn_with_argmaxE2Bs;
	add.s32 	%r52, %r136, %r102;
	st.shared.f64 	[%r52], %fd763;
	mov.f64 	%fd764, 0d7FF0000000000000;
	or.pred  	%p31, %p27, %p30;
	@%p31 bra 	$L__BB10_22;
	shl.b32 	%r137, %r78, 2;
	mad.lo.s32 	%r143, %r115, %r78, %r137;
	add.s32 	%r144, %r143, %r51;
	mul.wide.s32 	%rd27, %r144, 8;
	add.s64 	%rd28, %rd4, %rd27;
	ld.global.nc.f64 	%fd764, [%rd28];
$L__BB10_22:
	add.s32 	%r151, %r115, 8;
	setp.ge.s32 	%p33, %r151, %r77;
	st.shared.f64 	[%r52+512], %fd764;
	mov.f64 	%fd765, 0d7FF0000000000000;
	or.pred  	%p34, %p27, %p33;
	@%p34 bra 	$L__BB10_24;
	shl.b32 	%r152, %r78, 3;
	mad.lo.s32 	%r158, %r115, %r78, %r152;
	add.s32 	%r159, %r158, %r51;
	mul.wide.s32 	%rd29, %r159, 8;
	add.s64 	%rd30, %rd4, %rd29;
	ld.global.nc.f64 	%fd765, [%rd30];
$L__BB10_24:
	add.s32 	%r166, %r115, 12;
	setp.ge.s32 	%p36, %r166, %r77;
	st.shared.f64 	[%r52+1024], %fd765;
	mov.f64 	%fd766, 0d7FF0000000000000;
	or.pred  	%p37, %p27, %p36;
	@%p37 bra 	$L__BB10_26;
	shl.b32 	%r167, %r78, 2;
	shl.b32 	%r168, %r78, 3;
	mad.lo.s32 	%r174, %r115, %r78, %r168;
	add.s32 	%r175, %r174, %r167;
	add.s32 	%r176, %r175, %r51;
	mul.wide.s32 	%rd31, %r176, 8;
	add.s64 	%rd32, %rd4, %rd31;
	ld.global.nc.f64 	%fd766, [%rd32];
$L__BB10_26:
	add.s32 	%r183, %r115, 16;
	setp.ge.s32 	%p39, %r183, %r77;
	st.shared.f64 	[%r52+1536], %fd766;
	mov.f64 	%fd767, 0d7FF0000000000000;
	or.pred  	%p40, %p27, %p39;
	@%p40 bra 	$L__BB10_28;
	shl.b32 	%r184, %r78, 4;
	mad.lo.s32 	%r190, %r115, %r78, %r184;
	add.s32 	%r191, %r190, %r51;
	mul.wide.s32 	%rd33, %r191, 8;
	add.s64 	%rd34, %rd4, %rd33;
	ld.global.nc.f64 	%fd767, [%rd34];
$L__BB10_28:
	add.s32 	%r198, %r115, 20;
	setp.ge.s32 	%p42, %r198, %r77;
	st.shared.f64 	[%r52+2048], %fd767;
	mov.f64 	%fd768, 0d7FF0000000000000;
	or.pred  	%p43, %p27, %p42;
	@%p43 bra 	$L__BB10_30;
	shl.b32 	%r199, %r78, 2;
	shl.b32 	%r200, %r78, 4;
	mad.lo.s32 	%r206, %r115, %r78, %r200;
	add.s32 	%r207, %r206, %r199;
	add.s32 	%r208, %r207, %r51;
	mul.wide.s32 	%rd35, %r208, 8;
	add.s64 	%rd36, %rd4, %rd35;
	ld.global.nc.f64 	%fd768, [%rd36];
$L__BB10_30:
	add.s32 	%r215, %r115, 24;
	setp.ge.s32 	%p45, %r215, %r77;
	st.shared.f64 	[%r52+2560], %fd768;
	mov.f64 	%fd769, 0d7FF0000000000000;
	or.pred  	%p46, %p27, %p45;
	@%p46 bra 	$L__BB10_32;
	shl.b32 	%r216, %r78, 3;
	shl.b32 	%r217, %r78, 4;
	mad.lo.s32 	%r223, %r115, %r78, %r217;
	add.s32 	%r224, %r216, %r223;
	add.s32 	%r225, %r224, %r51;
	mul.wide.s32 	%rd37, %r225, 8;
	add.s64 	%rd38, %rd4, %rd37;
	ld.global.nc.f64 	%fd769, [%rd38];
$L__BB10_32:
	add.s32 	%r232, %r115, 28;
	setp.ge.s32 	%p48, %r232, %r77;
	st.shared.f64 	[%r52+3072], %fd769;
	mov.f64 	%fd770, 0d7FF0000000000000;
	or.pred  	%p49, %p27, %p48;
	@%p49 bra 	$L__BB10_34;
	shl.b32 	%r233, %r78, 2;
	shl.b32 	%r234, %r78, 3;
	shl.b32 	%r235, %r78, 4;
	mad.lo.s32 	%r241, %r115, %r78, %r235;
	add.s32 	%r242, %r234, %r241;
	add.s32 	%r243, %r242, %r233;
	add.s32 	%r244, %r243, %r51;
	mul.wide.s32 	%rd39, %r244, 8;
	add.s64 	%rd40, %rd4, %rd39;
	ld.global.nc.f64 	%fd770, [%rd40];
$L__BB10_34:
	mov.u32 	%r245, %tid.y;
	shl.b32 	%r246, %r245, 3;
	mov.u32 	%r247, %tid.x;
	add.s32 	%r248, %r246, %r247;
	shl.b32 	%r249, %r248, 3;
	mov.u32 	%r250, _ZZ35tropical_minplus_f64_nn_with_argmaxE2Bs;
	add.s32 	%r251, %r250, %r249;
	st.shared.f64 	[%r251+3584], %fd770;
	bar.sync 	0;
	shl.b32 	%r252, %r247, 5;
	mov.u32 	%r253, _ZZ35tropical_minplus_f64_nn_with_argmaxE2As;
	add.s32 	%r254, %r253, %r252;
	ld.shared.f64 	%fd99, [%r254];
	ld.shared.f64 	%fd100, [%r254+8];
	ld.shared.f64 	%fd101, [%r254+16];
	ld.shared.f64 	%fd102, [%r254+24];
	shl.b32 	%r255, %r245, 9;
	add.s32 	%r256, %r250, %r255;
	ld.shared.f64 	%fd103, [%r256];
	ld.shared.f64 	%fd104, [%r256+128];
	ld.shared.f64 	%fd105, [%r256+256];
	ld.shared.f64 	%fd106, [%r256+384];
	add.f64 	%fd107, %fd99, %fd103;
	setp.lt.f64 	%p50, %fd107, %fd738;
	selp.f64 	%fd108, %fd107, %fd738, %p50;
	selp.b32 	%r257, %r551, %r550, %p50;
	add.f64 	%fd109, %fd99, %fd104;
	setp.lt.f64 	%p51, %fd109, %fd734;
	selp.f64 	%fd110, %fd109, %fd734, %p51;
	selp.b32 	%r258, %r551, %r546, %p51;
	add.f64 	%fd111, %fd99, %fd105;
	setp.lt.f64 	%p52, %fd111, %fd730;
	selp.f64 	%fd112, %fd111, %fd730, %p52;
	selp.b32 	%r259, %r551, %r542, %p52;
	add.f64 	%fd113, %fd99, %fd106;
	setp.lt.f64 	%p53, %fd113, %fd726;
	selp.f64 	%fd114, %fd113, %fd726, %p53;
	selp.b32 	%r260, %r551, %r538, %p53;
	add.f64 	%fd115, %fd100, %fd103;
	setp.lt.f64 	%p54, %fd115, %fd737;
	selp.f64 	%fd116, %fd115, %fd737, %p54;
	selp.b32 	%r261, %r551, %r549, %p54;
	add.f64 	%fd117, %fd100, %fd104;
	setp.lt.f64 	%p55, %fd117, %fd733;
	selp.f64 	%fd118, %fd117, %fd733, %p55;
	selp.b32 	%r262, %r551, %r545, %p55;
	add.f64 	%fd119, %fd100, %fd105;
	setp.lt.f64 	%p56, %fd119, %fd729;
	selp.f64 	%fd120, %fd119, %fd729, %p56;
	selp.b32 	%r263, %r551, %r541, %p56;
	add.f64 	%fd121, %fd100, %fd106;
	setp.lt.f64 	%p57, %fd121, %fd725;
	selp.f64 	%fd122, %fd121, %fd725, %p57;
	selp.b32 	%r264, %r551, %r537, %p57;
	add.f64 	%fd123, %fd101, %fd103;
	setp.lt.f64 	%p58, %fd123, %fd736;
	selp.f64 	%fd124, %fd123, %fd736, %p58;
	selp.b32 	%r265, %r551, %r548, %p58;
	add.f64 	%fd125, %fd101, %fd104;
	setp.lt.f64 	%p59, %fd125, %fd732;
	selp.f64 	%fd126, %fd125, %fd732, %p59;
	selp.b32 	%r266, %r551, %r544, %p59;
	add.f64 	%fd127, %fd101, %fd105;
	setp.lt.f64 	%p60, %fd127, %fd728;
	selp.f64 	%fd128, %fd127, %fd728, %p60;
	selp.b32 	%r267, %r551, %r540, %p60;
	add.f64 	%fd129, %fd101, %fd106;
	setp.lt.f64 	%p61, %fd129, %fd724;
	selp.f64 	%fd130, %fd129, %fd724, %p61;
	selp.b32 	%r268, %r551, %r536, %p61;
	add.f64 	%fd131, %fd102, %fd103;
	setp.lt.f64 	%p62, %fd131, %fd735;
	selp.f64 	%fd132, %fd131, %fd735, %p62;
	selp.b32 	%r269, %r551, %r547, %p62;
	add.f64 	%fd133, %fd102, %fd104;
	setp.lt.f64 	%p63, %fd133, %fd731;
	selp.f64 	%fd134, %fd133, %fd731, %p63;
	selp.b32 	%r270, %r551, %r543, %p63;
	add.f64 	%fd135, %fd102, %fd105;
	setp.lt.f64 	%p64, %fd135, %fd727;
	selp.f64 	%fd136, %fd135, %fd727, %p64;
	selp.b32 	%r271, %r551, %r539, %p64;
	add.f64 	%fd137, %fd102, %fd106;
	setp.lt.f64 	%p65, %fd137, %fd723;
	selp.f64 	%fd138, %fd137, %fd723, %p65;
	selp.b32 	%r272, %r551, %r535, %p65;
	add.s32 	%r273, %r551, 1;
	ld.shared.f64 	%fd139, [%r254+256];
	ld.shared.f64 	%fd140, [%r254+264];
	ld.shared.f64 	%fd141, [%r254+272];
	ld.shared.f64 	%fd142, [%r254+280];
	ld.shared.f64 	%fd143, [%r256+8];
	ld.shared.f64 	%fd144, [%r256+136];
	ld.shared.f64 	%fd145, [%r256+264];
	ld.shared.f64 	%fd146, [%r256+392];
	add.f64 	%fd147, %fd139, %fd143;
	setp.lt.f64 	%p66, %fd147, %fd108;
	selp.f64 	%fd148, %fd147, %fd108, %p66;
	selp.b32 	%r274, %r273, %r257, %p66;
	add.f64 	%fd149, %fd139, %fd144;
	setp.lt.f64 	%p67, %fd149, %fd110;
	selp.f64 	%fd150, %fd149, %fd110, %p67;
	selp.b32 	%r275, %r273, %r258, %p67;
	add.f64 	%fd151, %fd139, %fd145;
	setp.lt.f64 	%p68, %fd151, %fd112;
	selp.f64 	%fd152, %fd151, %fd112, %p68;
	selp.b32 	%r276, %r273, %r259, %p68;
	add.f64 	%fd153, %fd139, %fd146;
	setp.lt.f64 	%p69, %fd153, %fd114;
	selp.f64 	%fd154, %fd153, %fd114, %p69;
	selp.b32 	%r277, %r273, %r260, %p69;
	add.f64 	%fd155, %fd140, %fd143;
	setp.lt.f64 	%p70, %fd155, %fd116;
	selp.f64 	%fd156, %fd155, %fd116, %p70;
	selp.b32 	%r278, %r273, %r261, %p70;
	add.f64 	%fd157, %fd140, %fd144;
	setp.lt.f64 	%p71, %fd157, %fd118;
	selp.f64 	%fd158, %fd157, %fd118, %p71;
	selp.b32 	%r279, %r273, %r262, %p71;
	add.f64 	%fd159, %fd140, %fd145;
	setp.lt.f64 	%p72, %fd159, %fd120;
	selp.f64 	%fd160, %fd159, %fd120, %p72;
	selp.b32 	%r280, %r273, %r263, %p72;
	add.f64 	%fd161, %fd140, %fd146;
	setp.lt.f64 	%p73, %fd161, %fd122;
	selp.f64 	%fd162, %fd161, %fd122, %p73;
	selp.b32 	%r281, %r273, %r264, %p73;
	add.f64 	%fd163, %fd141, %fd143;
	setp.lt.f64 	%p74, %fd163, %fd124;
	selp.f64 	%fd164, %fd163, %fd124, %p74;
	selp.b32 	%r282, %r273, %r265, %p74;
	add.f64 	%fd165, %fd141, %fd144;
	setp.lt.f64 	%p75, %fd165, %fd126;
	selp.f64 	%fd166, %fd165, %fd126, %p75;
	selp.b32 	%r283, %r273, %r266, %p75;
	add.f64 	%fd167, %fd141, %fd145;
	setp.lt.f64 	%p76, %fd167, %fd128;
	selp.f64 	%fd168, %fd167, %fd128, %p76;
	selp.b32 	%r284, %r273, %r267, %p76;
	add.f64 	%fd169, %fd141, %fd146;
	setp.lt.f64 	%p77, %fd169, %fd130;
	selp.f64 	%fd170, %fd169, %fd130, %p77;
	selp.b32 	%r285, %r273, %r268, %p77;
	add.f64 	%fd171, %fd142, %fd143;
	setp.lt.f64 	%p78, %fd171, %fd132;
	selp.f64 	%fd172, %fd171, %fd132, %p78;
	selp.b32 	%r286, %r273, %r269, %p78;
	add.f64 	%fd173, %fd142, %fd144;
	setp.lt.f64 	%p79, %fd173, %fd134;
	selp.f64 	%fd174, %fd173, %fd134, %p79;
	selp.b32 	%r287, %r273, %r270, %p79;
	add.f64 	%fd175, %fd142, %fd145;
	setp.lt.f64 	%p80, %fd175, %fd136;
	selp.f64 	%fd176, %fd175, %fd136, %p80;
	selp.b32 	%r288, %r273, %r271, %p80;
	add.f64 	%fd177, %fd142, %fd146;
	setp.lt.f64 	%p81, %fd177, %fd138;
	selp.f64 	%fd178, %fd177, %fd138, %p81;
	selp.b32 	%r289, %r273, %r272, %p81;
	add.s32 	%r290, %r551, 2;
	ld.shared.f64 	%fd179, [%r254+512];
	ld.shared.f64 	%fd180, [%r254+520];
	ld.shared.f64 	%fd181, [%r254+528];
	ld.shared.f64 	%fd182, [%r254+536];
	ld.shared.f64 	%fd183, [%r256+16];
	ld.shared.f64 	%fd184, [%r256+144];
	ld.shared.f64 	%fd185, [%r256+272];
	ld.shared.f64 	%fd186, [%r256+400];
	add.f64 	%fd187, %fd179, %fd183;
	setp.lt.f64 	%p82, %fd187, %fd148;
	selp.f64 	%fd188, %fd187, %fd148, %p82;
	selp.b32 	%r291, %r290, %r274, %p82;
	add.f64 	%fd189, %fd179, %fd184;
	setp.lt.f64 	%p83, %fd189, %fd150;
	selp.f64 	%fd190, %fd189, %fd150, %p83;
	selp.b32 	%r292, %r290, %r275, %p83;
	add.f64 	%fd191, %fd179, %fd185;
	setp.lt.f64 	%p84, %fd191, %fd152;
	selp.f64 	%fd192, %fd191, %fd152, %p84;
	selp.b32 	%r293, %r290, %r276, %p84;
	add.f64 	%fd193, %fd179, %fd186;
	setp.lt.f64 	%p85, %fd193, %fd154;
	selp.f64 	%fd194, %fd193, %fd154, %p85;
	selp.b32 	%r294, %r290, %r277, %p85;
	add.f64 	%fd195, %fd180, %fd183;
	setp.lt.f64 	%p86, %fd195, %fd156;
	selp.f64 	%fd196, %fd195, %fd156, %p86;
	selp.b32 	%r295, %r290, %r278, %p86;
	add.f64 	%fd197, %fd180, %fd184;
	setp.lt.f64 	%p87, %fd197, %fd158;
	selp.f64 	%fd198, %fd197, %fd158, %p87;
	selp.b32 	%r296, %r290, %r279, %p87;
	add.f64 	%fd199, %fd180, %fd185;
	setp.lt.f64 	%p88, %fd199, %fd160;
	selp.f64 	%fd200, %fd199, %fd160, %p88;
	selp.b32 	%r297, %r290, %r280, %p88;
	add.f64 	%fd201, %fd180, %fd186;
	setp.lt.f64 	%p89, %fd201, %fd162;
	selp.f64 	%fd202, %fd201, %fd162, %p89;
	selp.b32 	%r298, %r290, %r281, %p89;
	add.f64 	%fd203, %fd181, %fd183;
	setp.lt.f64 	%p90, %fd203, %fd164;
	selp.f64 	%fd204, %fd203, %fd164, %p90;
	selp.b32 	%r299, %r290, %r282, %p90;
	add.f64 	%fd205, %fd181, %fd184;
	setp.lt.f64 	%p91, %fd205, %fd166;
	selp.f64 	%fd206, %fd205, %fd166, %p91;
	selp.b32 	%r300, %r290, %r283, %p91;
	add.f64 	%fd207, %fd181, %fd185;
	setp.lt.f64 	%p92, %fd207, %fd168;
	selp.f64 	%fd208, %fd207, %fd168, %p92;
	selp.b32 	%r301, %r290, %r284, %p92;
	add.f64 	%fd209, %fd181, %fd186;
	setp.lt.f64 	%p93, %fd209, %fd170;
	selp.f64 	%fd210, %fd209, %fd170, %p93;
	selp.b32 	%r302, %r290, %r285, %p93;
	add.f64 	%fd211, %fd182, %fd183;
	setp.lt.f64 	%p94, %fd211, %fd172;
	selp.f64 	%fd212, %fd211, %fd172, %p94;
	selp.b32 	%r303, %r290, %r286, %p94;
	add.f64 	%fd213, %fd182, %fd184;
	setp.lt.f64 	%p95, %fd213, %fd174;
	selp.f64 	%fd214, %fd213, %fd174, %p95;
	selp.b32 	%r304, %r290, %r287, %p95;
	add.f64 	%fd215, %fd182, %fd185;
	setp.lt.f64 	%p96, %fd215, %fd176;
	selp.f64 	%fd216, %fd215, %fd176, %p96;
	selp.b32 	%r305, %r290, %r288, %p96;
	add.f64 	%fd217, %fd182, %fd186;
	setp.lt.f64 	%p97, %fd217, %fd178;
	selp.f64 	%fd218, %fd217, %fd178, %p97;
	selp.b32 	%r306, %r290, %r289, %p97;
	add.s32 	%r307, %r551, 3;
	ld.shared.f64 	%fd219, [%r254+768];
	ld.shared.f64 	%fd220, [%r254+776];
	ld.shared.f64 	%fd221, [%r254+784];
	ld.shared.f64 	%fd222, [%r254+792];
	ld.shared.f64 	%fd223, [%r256+24];
	ld.shared.f64 	%fd224, [%r256+152];
	ld.shared.f64 	%fd225, [%r256+280];
	ld.shared.f64 	%fd226, [%r256+408];
	add.f64 	%fd227, %fd219, %fd223;
	setp.lt.f64 	%p98, %fd227, %fd188;
	selp.f64 	%fd228, %fd227, %fd188, %p98;
	selp.b32 	%r308, %r307, %r291, %p98;
	add.f64 	%fd229, %fd219, %fd224;
	setp.lt.f64 	%p99, %fd229, %fd190;
	selp.f64 	%fd230, %fd229, %fd190, %p99;
	selp.b32 	%r309, %r307, %r292, %p99;
	add.f64 	%fd231, %fd219, %fd225;
	setp.lt.f64 	%p100, %fd231, %fd192;
	selp.f64 	%fd232, %fd231, %fd192, %p100;
	selp.b32 	%r310, %r307, %r293, %p100;
	add.f64 	%fd233, %fd219, %fd226;
	setp.lt.f64 	%p101, %fd233, %fd194;
	selp.f64 	%fd234, %fd233, %fd194, %p101;
	selp.b32 	%r311, %r307, %r294, %p101;
	add.f64 	%fd235, %fd220, %fd223;
	setp.lt.f64 	%p102, %fd235, %fd196;
	selp.f64 	%fd236, %fd235, %fd196, %p102;
	selp.b32 	%r312, %r307, %r295, %p102;
	add.f64 	%fd237, %fd220, %fd224;
	setp.lt.f64 	%p103, %fd237, %fd198;
	selp.f64 	%fd238, %fd237, %fd198, %p103;
	selp.b32 	%r313, %r307, %r296, %p103;
	add.f64 	%fd239, %fd220, %fd225;
	setp.lt.f64 	%p104, %fd239, %fd200;
	selp.f64 	%fd240, %fd239, %fd200, %p104;
	selp.b32 	%r314, %r307, %r297, %p104;
	add.f64 	%fd241, %fd220, %fd226;
	setp.lt.f64 	%p105, %fd241, %fd202;
	selp.f64 	%fd242, %fd241, %fd202, %p105;
	selp.b32 	%r315, %r307, %r298, %p105;
	add.f64 	%fd243, %fd221, %fd223;
	setp.lt.f64 	%p106, %fd243, %fd204;
	selp.f64 	%fd244, %fd243, %fd204, %p106;
	selp.b32 	%r316, %r307, %r299, %p106;
	add.f64 	%fd245, %fd221, %fd224;
	setp.lt.f64 	%p107, %fd245, %fd206;
	selp.f64 	%fd246, %fd245, %fd206, %p107;
	selp.b32 	%r317, %r307, %r300, %p107;
	add.f64 	%fd247, %fd221, %fd225;
	setp.lt.f64 	%p108, %fd247, %fd208;
	selp.f64 	%fd248, %fd247, %fd208, %p108;
	selp.b32 	%r318, %r307, %r301, %p108;
	add.f64 	%fd249, %fd221, %fd226;
	setp.lt.f64 	%p109, %fd249, %fd210;
	selp.f64 	%fd250, %fd249, %fd210, %p109;
	selp.b32 	%r319, %r307, %r302, %p109;
	add.f64 	%fd251, %fd222, %fd223;
	setp.lt.f64 	%p110, %fd251, %fd212;
	selp.f64 	%fd252, %fd251, %fd212, %p110;
	selp.b32 	%r320, %r307, %r303, %p110;
	add.f64 	%fd253, %fd222, %fd224;
	setp.lt.f64 	%p111, %fd253, %fd214;
	selp.f64 	%fd254, %fd253, %fd214, %p111;
	selp.b32 	%r321, %r307, %r304, %p111;
	add.f64 	%fd255, %fd222, %fd225;
	setp.lt.f64 	%p112, %fd255, %fd216;
	selp.f64 	%fd256, %fd255, %fd216, %p112;
	selp.b32 	%r322, %r307, %r305, %p112;
	add.f64 	%fd257, %fd222, %fd226;
	setp.lt.f64 	%p113, %fd257, %fd218;
	selp.f64 	%fd258, %fd257, %fd218, %p113;
	selp.b32 	%r323, %r307, %r306, %p113;
	add.s32 	%r324, %r551, 4;
	ld.shared.f64 	%fd259, [%r254+1024];
	ld.shared.f64 	%fd260, [%r254+1032];
	ld.shared.f64 	%fd261, [%r254+1040];
	ld.shared.f64 	%fd262, [%r254+1048];
	ld.shared.f64 	%fd263, [%r256+32];
	ld.shared.f64 	%fd264, [%r256+160];
	ld.shared.f64 	%fd265, [%r256+288];
	ld.shared.f64 	%fd266, [%r256+416];
	add.f64 	%fd267, %fd259, %fd263;
	setp.lt.f64 	%p114, %fd267, %fd228;
	selp.f64 	%fd268, %fd267, %fd228, %p114;
	selp.b32 	%r325, %r324, %r308, %p114;
	add.f64 	%fd269, %fd259, %fd264;
	setp.lt.f64 	%p115, %fd269, %fd230;
	selp.f64 	%fd270, %fd269, %fd230, %p115;
	selp.b32 	%r326, %r324, %r309, %p115;
	add.f64 	%fd271, %fd259, %fd265;
	setp.lt.f64 	%p116, %fd271, %fd232;
	selp.f64 	%fd272, %fd271, %fd232, %p116;
	selp.b32 	%r327, %r324, %r310, %p116;
	add.f64 	%fd273, %fd259, %fd266;
	setp.lt.f64 	%p117, %fd273, %fd234;
	selp.f64 	%fd274, %fd273, %fd234, %p117;
	selp.b32 	%r328, %r324, %r311, %p117;
	add.f64 	%fd275, %fd260, %fd263;
	setp.lt.f64 	%p118, %fd275, %fd236;
	selp.f64 	%fd276, %fd275, %fd236, %p118;
	selp.b32 	%r329, %r324, %r312, %p118;
	add.f64 	%fd277, %fd260, %fd264;
	setp.lt.f64 	%p119, %fd277, %fd238;
	selp.f64 	%fd278, %fd277, %fd238, %p119;
	selp.b32 	%r330, %r324, %r313, %p119;
	add.f64 	%fd279, %fd260, %fd265;
	setp.lt.f64 	%p120, %fd279, %fd240;
	selp.f64 	%fd280, %fd279, %fd240, %p120;
	selp.b32 	%r331, %r324, %r314, %p120;
	add.f64 	%fd281, %fd260, %fd266;
	setp.lt.f64 	%p121, %fd281, %fd242;
	selp.f64 	%fd282, %fd281, %fd242, %p121;
	selp.b32 	%r332, %r324, %r315, %p121;
	add.f64 	%fd283, %fd261, %fd263;
	setp.lt.f64 	%p122, %fd283, %fd244;
	selp.f64 	%fd284, %fd283, %fd244, %p122;
	selp.b32 	%r333, %r324, %r316, %p122;
	add.f64 	%fd285, %fd261, %fd264;
	setp.lt.f64 	%p123, %fd285, %fd246;
	selp.f64 	%fd286, %fd285, %fd246, %p123;
	selp.b32 	%r334, %r324, %r317, %p123;
	add.f64 	%fd287, %fd261, %fd265;
	setp.lt.f64 	%p124, %fd287, %fd248;
	selp.f64 	%fd288, %fd287, %fd248, %p124;
	selp.b32 	%r335, %r324, %r318, %p124;
	add.f64 	%fd289, %fd261, %fd266;
	setp.lt.f64 	%p125, %fd289, %fd250;
	selp.f64 	%fd290, %fd289, %fd250, %p125;
	selp.b32 	%r336, %r324, %r319, %p125;
	add.f64 	%fd291, %fd262, %fd263;
	setp.lt.f64 	%p126, %fd291, %fd252;
	selp.f64 	%fd292, %fd291, %fd252, %p126;
	selp.b32 	%r337, %r324, %r320, %p126;
	add.f64 	%fd293, %fd262, %fd264;
	setp.lt.f64 	%p127, %fd293, %fd254;
	selp.f64 	%fd294, %fd293, %fd254, %p127;
	selp.b32 	%r338, %r324, %r321, %p127;
	add.f64 	%fd295, %fd262, %fd265;
	setp.lt.f64 	%p128, %fd295, %fd256;
	selp.f64 	%fd296, %fd295, %fd256, %p128;
	selp.b32 	%r339, %r324, %r322, %p128;
	add.f64 	%fd297, %fd262, %fd266;
	setp.lt.f64 	%p129, %fd297, %fd258;
	selp.f64 	%fd298, %fd297, %fd258, %p129;
	selp.b32 	%r340, %r324, %r323, %p129;
	add.s32 	%r341, %r551, 5;
	ld.shared.f64 	%fd299, [%r254+1280];
	ld.shared.f64 	%fd300, [%r254+1288];
	ld.shared.f64 	%fd301, [%r254+1296];
	ld.shared.f64 	%fd302, [%r254+1304];
	ld.shared.f64 	%fd303, [%r256+40];
	ld.shared.f64 	%fd304, [%r256+168];
	ld.shared.f64 	%fd305, [%r256+296];
	ld.shared.f64 	%fd306, [%r256+424];
	add.f64 	%fd307, %fd299, %fd303;
	setp.lt.f64 	%p130, %fd307, %fd268;
	selp.f64 	%fd308, %fd307, %fd268, %p130;
	selp.b32 	%r342, %r341, %r325, %p130;
	add.f64 	%fd309, %fd299, %fd304;
	setp.lt.f64 	%p131, %fd309, %fd270;
	selp.f64 	%fd310, %fd309, %fd270, %p131;
	selp.b32 	%r343, %r341, %r326, %p131;
	add.f64 	%fd311, %fd299, %fd305;
	setp.lt.f64 	%p132, %fd311, %fd272;
	selp.f64 	%fd312, %fd311, %fd272, %p132;
	selp.b32 	%r344, %r341, %r327, %p132;
	add.f64 	%fd313, %fd299, %fd306;
	setp.lt.f64 	%p133, %fd313, %fd274;
	selp.f64 	%fd314, %fd313, %fd274, %p133;
	selp.b32 	%r345, %r341, %r328, %p133;
	add.f64 	%fd315, %fd300, %fd303;
	setp.lt.f64 	%p134, %fd315, %fd276;
	selp.f64 	%fd316, %fd315, %fd276, %p134;
	selp.b32 	%r346, %r341, %r329, %p134;
	add.f64 	%fd317, %fd300, %fd304;
	setp.lt.f64 	%p135, %fd317, %fd278;
	selp.f64 	%fd318, %fd317, %fd278, %p135;
	selp.b32 	%r347, %r341, %r330, %p135;
	add.f64 	%fd319, %fd300, %fd305;
	setp.lt.f64 	%p136, %fd319, %fd280;
	selp.f64 	%fd320, %fd319, %fd280, %p136;
	selp.b32 	%r348, %r341, %r331, %p136;
	add.f64 	%fd321, %fd300, %fd306;
	setp.lt.f64 	%p137, %fd321, %fd282;
	selp.f64 	%fd322, %fd321, %fd282, %p137;
	selp.b32 	%r349, %r341, %r332, %p137;
	add.f64 	%fd323, %fd301, %fd303;
	setp.lt.f64 	%p138, %fd323, %fd284;
	selp.f64 	%fd324, %fd323, %fd284, %p138;
	selp.b32 	%r350, %r341, %r333, %p138;
	add.f64 	%fd325, %fd301, %fd304;
	setp.lt.f64 	%p139, %fd325, %fd286;
	selp.f64 	%fd326, %fd325, %fd286, %p139;
	selp.b32 	%r351, %r341, %r334, %p139;
	add.f64 	%fd327, %fd301, %fd305;
	setp.lt.f64 	%p140, %fd327, %fd288;
	selp.f64 	%fd328, %fd327, %fd288, %p140;
	selp.b32 	%r352, %r341, %r335, %p140;
	add.f64 	%fd329, %fd301, %fd306;
	setp.lt.f64 	%p141, %fd329, %fd290;
	selp.f64 	%fd330, %fd329, %fd290, %p141;
	selp.b32 	%r353, %r341, %r336, %p141;
	add.f64 	%fd331, %fd302, %fd303;
	setp.lt.f64 	%p142, %fd331, %fd292;
	selp.f64 	%fd332, %fd331, %fd292, %p142;
	selp.b32 	%r354, %r341, %r337, %p142;
	add.f64 	%fd333, %fd302, %fd304;
	setp.lt.f64 	%p143, %fd333, %fd294;
	selp.f64 	%fd334, %fd333, %fd294, %p143;
	selp.b32 	%r355, %r341, %r338, %p143;
	add.f64 	%fd335, %fd302, %fd305;
	setp.lt.f64 	%p144, %fd335, %fd296;
	selp.f64 	%fd336, %fd335, %fd296, %p144;
	selp.b32 	%r356, %r341, %r339, %p144;
	add.f64 	%fd337, %fd302, %fd306;
	setp.lt.f64 	%p145, %fd337, %fd298;
	selp.f64 	%fd338, %fd337, %fd298, %p145;
	selp.b32 	%r357, %r341, %r340, %p145;
	add.s32 	%r358, %r551, 6;
	ld.shared.f64 	%fd339, [%r254+1536];
	ld.shared.f64 	%fd340, [%r254+1544];
	ld.shared.f64 	%fd341, [%r254+1552];
	ld.shared.f64 	%fd342, [%r254+1560];
	ld.shared.f64 	%fd343, [%r256+48];
	ld.shared.f64 	%fd344, [%r256+176];
	ld.shared.f64 	%fd345, [%r256+304];
	ld.shared.f64 	%fd346, [%r256+432];
	add.f64 	%fd347, %fd339, %fd343;
	setp.lt.f64 	%p146, %fd347, %fd308;
	selp.f64 	%fd348, %fd347, %fd308, %p146;
	selp.b32 	%r359, %r358, %r342, %p146;
	add.f64 	%fd349, %fd339, %fd344;
	setp.lt.f64 	%p147, %fd349, %fd310;
	selp.f64 	%fd350, %fd349, %fd310, %p147;
	selp.b32 	%r360, %r358, %r343, %p147;
	add.f64 	%fd351, %fd339, %fd345;
	setp.lt.f64 	%p148, %fd351, %fd312;
	selp.f64 	%fd352, %fd351, %fd312, %p148;
	selp.b32 	%r361, %r358, %r344, %p148;
	add.f64 	%fd353, %fd339, %fd346;
	setp.lt.f64 	%p149, %fd353, %fd314;
	selp.f64 	%fd354, %fd353, %fd314, %p149;
	selp.b32 	%r362, %r358, %r345, %p149;
	add.f64 	%fd355, %fd340, %fd343;
	setp.lt.f64 	%p150, %fd355, %fd316;
	selp.f64 	%fd356, %fd355, %fd316, %p150;
	selp.b32 	%r363, %r358, %r346, %p150;
	add.f64 	%fd357, %fd340, %fd344;
	setp.lt.f64 	%p151, %fd357, %fd318;
	selp.f64 	%fd358, %fd357, %fd318, %p151;
	selp.b32 	%r364, %r358, %r347, %p151;
	add.f64 	%fd359, %fd340, %fd345;
	setp.lt.f64 	%p152, %fd359, %fd320;
	selp.f64 	%fd360, %fd359, %fd320, %p152;
	selp.b32 	%r365, %r358, %r348, %p152;
	add.f64 	%fd361, %fd340, %fd346;
	setp.lt.f64 	%p153, %fd361, %fd322;
	selp.f64 	%fd362, %fd361, %fd322, %p153;
	selp.b32 	%r366, %r358, %r349, %p153;
	add.f64 	%fd363, %fd341, %fd343;
	setp.lt.f64 	%p154, %fd363, %fd324;
	selp.f64 	%fd364, %fd363, %fd324, %p154;
	selp.b32 	%r367, %r358, %r350, %p154;
	add.f64 	%fd365, %fd341, %fd344;
	setp.lt.f64 	%p155, %fd365, %fd326;
	selp.f64 	%fd366, %fd365, %fd326, %p155;
	selp.b32 	%r368, %r358, %r351, %p155;
	add.f64 	%fd367, %fd341, %fd345;
	setp.lt.f64 	%p156, %fd367, %fd328;
	selp.f64 	%fd368, %fd367, %fd328, %p156;
	selp.b32 	%r369, %r358, %r352, %p156;
	add.f64 	%fd369, %fd341, %fd346;
	setp.lt.f64 	%p157, %fd369, %fd330;
	selp.f64 	%fd370, %fd369, %fd330, %p157;
	selp.b32 	%r370, %r358, %r353, %p157;
	add.f64 	%fd371, %fd342, %fd343;
	setp.lt.f64 	%p158, %fd371, %fd332;
	selp.f64 	%fd372, %fd371, %fd332, %p158;
	selp.b32 	%r371, %r358, %r354, %p158;
	add.f64 	%fd373, %fd342, %fd344;
	setp.lt.f64 	%p159, %fd373, %fd334;
	selp.f64 	%fd374, %fd373, %fd334, %p159;
	selp.b32 	%r372, %r358, %r355, %p159;
	add.f64 	%fd375, %fd342, %fd345;
	setp.lt.f64 	%p160, %fd375, %fd336;
	selp.f64 	%fd376, %fd375, %fd336, %p160;
	selp.b32 	%r373, %r358, %r356, %p160;
	add.f64 	%fd377, %fd342, %fd346;
	setp.lt.f64 	%p161, %fd377, %fd338;
	selp.f64 	%fd378, %fd377, %fd338, %p161;
	selp.b32 	%r374, %r358, %r357, %p161;
	add.s32 	%r375, %r551, 7;
	ld.shared.f64 	%fd379, [%r254+1792];
	ld.shared.f64 	%fd380, [%r254+1800];
	ld.shared.f64 	%fd381, [%r254+1808];
	ld.shared.f64 	%fd382, [%r254+1816];
	ld.shared.f64 	%fd383, [%r256+56];
	ld.shared.f64 	%fd384, [%r256+184];
	ld.shared.f64 	%fd385, [%r256+312];
	ld.shared.f64 	%fd386, [%r256+440];
	add.f64 	%fd387, %fd379, %fd383;
	setp.lt.f64 	%p162, %fd387, %fd348;
	selp.f64 	%fd388, %fd387, %fd348, %p162;
	selp.b32 	%r376, %r375, %r359, %p162;
	add.f64 	%fd389, %fd379, %fd384;
	setp.lt.f64 	%p163, %fd389, %fd350;
	selp.f64 	%fd390, %fd389, %fd350, %p163;
	selp.b32 	%r377, %r375, %r360, %p163;
	add.f64 	%fd391, %fd379, %fd385;
	setp.lt.f64 	%p164, %fd391, %fd352;
	selp.f64 	%fd392, %fd391, %fd352, %p164;
	selp.b32 	%r378, %r375, %r361, %p164;
	add.f64 	%fd393, %fd379, %fd386;
	setp.lt.f64 	%p165, %fd393, %fd354;
	selp.f64 	%fd394, %fd393, %fd354, %p165;
	selp.b32 	%r379, %r375, %r362, %p165;
	add.f64 	%fd395, %fd380, %fd383;
	setp.lt.f64 	%p166, %fd395, %fd356;
	selp.f64 	%fd396, %fd395, %fd356, %p166;
	selp.b32 	%r380, %r375, %r363, %p166;
	add.f64 	%fd397, %fd380, %fd384;
	setp.lt.f64 	%p167, %fd397, %fd358;
	selp.f64 	%fd398, %fd397, %fd358, %p167;
	selp.b32 	%r381, %r375, %r364, %p167;
	add.f64 	%fd399, %fd380, %fd385;
	setp.lt.f64 	%p168, %fd399, %fd360;
	selp.f64 	%fd400, %fd399, %fd360, %p168;
	selp.b32 	%r382, %r375, %r365, %p168;
	add.f64 	%fd401, %fd380, %fd386;
	setp.lt.f64 	%p169, %fd401, %fd362;
	selp.f64 	%fd402, %fd401, %fd362, %p169;
	selp.b32 	%r383, %r375, %r366, %p169;
	add.f64 	%fd403, %fd381, %fd383;
	setp.lt.f64 	%p170, %fd403, %fd364;
	selp.f64 	%fd404, %fd403, %fd364, %p170;
	selp.b32 	%r384, %r375, %r367, %p170;
	add.f64 	%fd405, %fd381, %fd384;
	setp.lt.f64 	%p171, %fd405, %fd366;
	selp.f64 	%fd406, %fd405, %fd366, %p171;
	selp.b32 	%r385, %r375, %r368, %p171;
	add.f64 	%fd407, %fd381, %fd385;
	setp.lt.f64 	%p172, %fd407, %fd368;
	selp.f64 	%fd408, %fd407, %fd368, %p172;
	selp.b32 	%r386, %r375, %r369, %p172;
	add.f64 	%fd409, %fd381, %fd386;
	setp.lt.f64 	%p173, %fd409, %fd370;
	selp.f64 	%fd410, %fd409, %fd370, %p173;
	selp.b32 	%r387, %r375, %r370, %p173;
	add.f64 	%fd411, %fd382, %fd383;
	setp.lt.f64 	%p174, %fd411, %fd372;
	selp.f64 	%fd412, %fd411, %fd372, %p174;
	selp.b32 	%r388, %r375, %r371, %p174;
	add.f64 	%fd413, %fd382, %fd384;
	setp.lt.f64 	%p175, %fd413, %fd374;
	selp.f64 	%fd414, %fd413, %fd374, %p175;
	selp.b32 	%r389, %r375, %r372, %p175;
	add.f64 	%fd415, %fd382, %fd385;
	setp.lt.f64 	%p176, %fd415, %fd376;
	selp.f64 	%fd416, %fd415, %fd376, %p176;
	selp.b32 	%r390, %r375, %r373, %p176;
	add.f64 	%fd417, %fd382, %fd386;
	setp.lt.f64 	%p177, %fd417, %fd378;
	selp.f64 	%fd418, %fd417, %fd378, %p177;
	selp.b32 	%r391, %r375, %r374, %p177;
	add.s32 	%r392, %r551, 8;
	ld.shared.f64 	%fd419, [%r254+2048];
	ld.shared.f64 	%fd420, [%r254+2056];
	ld.shared.f64 	%fd421, [%r254+2064];
	ld.shared.f64 	%fd422, [%r254+2072];
	ld.shared.f64 	%fd423, [%r256+64];
	ld.shared.f64 	%fd424, [%r256+192];
	ld.shared.f64 	%fd425, [%r256+320];
	ld.shared.f64 	%fd426, [%r256+448];
	add.f64 	%fd427, %fd419, %fd423;
	setp.lt.f64 	%p178, %fd427, %fd388;
	selp.f64 	%fd428, %fd427, %fd388, %p178;
	selp.b32 	%r393, %r392, %r376, %p178;
	add.f64 	%fd429, %fd419, %fd424;
	setp.lt.f64 	%p179, %fd429, %fd390;
	selp.f64 	%fd430, %fd429, %fd390, %p179;
	selp.b32 	%r394, %r392, %r377, %p179;
	add.f64 	%fd431, %fd419, %fd425;
	setp.lt.f64 	%p180, %fd431, %fd392;
	selp.f64 	%fd432, %fd431, %fd392, %p180;
	selp.b32 	%r395, %r392, %r378, %p180;
	add.f64 	%fd433, %fd419, %fd426;
	setp.lt.f64 	%p181, %fd433, %fd394;
	selp.f64 	%fd434, %fd433, %fd394, %p181;
	selp.b32 	%r396, %r392, %r379, %p181;
	add.f64 	%fd435, %fd420, %fd423;
	setp.lt.f64 	%p182, %fd435, %fd396;
	selp.f64 	%fd436, %fd435, %fd396, %p182;
	selp.b32 	%r397, %r392, %r380, %p182;
	add.f64 	%fd437, %fd420, %fd424;
	setp.lt.f64 	%p183, %fd437, %fd398;
	selp.f64 	%fd438, %fd437, %fd398, %p183;
	selp.b32 	%r398, %r392, %r381, %p183;
	add.f64 	%fd439, %fd420, %fd425;
	setp.lt.f64 	%p184, %fd439, %fd400;
	selp.f64 	%fd440, %fd439, %fd400, %p184;
	selp.b32 	%r399, %r392, %r382, %p184;
	add.f64 	%fd441, %fd420, %fd426;
	setp.lt.f64 	%p185, %fd441, %fd402;
	selp.f64 	%fd442, %fd441, %fd402, %p185;
	selp.b32 	%r400, %r392, %r383, %p185;
	add.f64 	%fd443, %fd421, %fd423;
	setp.lt.f64 	%p186, %fd443, %fd404;
	selp.f64 	%fd444, %fd443, %fd404, %p186;
	selp.b32 	%r401, %r392, %r384, %p186;
	add.f64 	%fd445, %fd421, %fd424;
	setp.lt.f64 	%p187, %fd445, %fd406;
	selp.f64 	%fd446, %fd445, %fd406, %p187;
	selp.b32 	%r402, %r392, %r385, %p187;
	add.f64 	%fd447, %fd421, %fd425;
	setp.lt.f64 	%p188, %fd447, %fd408;
	selp.f64 	%fd448, %fd447, %fd408, %p188;
	selp.b32 	%r403, %r392, %r386, %p188;
	add.f64 	%fd449, %fd421, %fd426;
	setp.lt.f64 	%p189, %fd449, %fd410;
	selp.f64 	%fd450, %fd449, %fd410, %p189;
	selp.b32 	%r404, %r392, %r387, %p189;
	add.f64 	%fd451, %fd422, %fd423;
	setp.lt.f64 	%p190, %fd451, %fd412;
	selp.f64 	%fd452, %fd451, %fd412, %p190;
	selp.b32 	%r405, %r392, %r388, %p190;
	add.f64 	%fd453, %fd422, %fd424;
	setp.lt.f64 	%p191, %fd453, %fd414;
	selp.f64 	%fd454, %fd453, %fd414, %p191;
	selp.b32 	%r406, %r392, %r389, %p191;
	add.f64 	%fd455, %fd422, %fd425;
	setp.lt.f64 	%p192, %fd455, %fd416;
	selp.f64 	%fd456, %fd455, %fd416, %p192;
	selp.b32 	%r407, %r392, %r390, %p192;
	add.f64 	%fd457, %fd422, %fd426;
	setp.lt.f64 	%p193, %fd457, %fd418;
	selp.f64 	%fd458, %fd457, %fd418, %p193;
	selp.b32 	%r408, %r392, %r391, %p193;
	add.s32 	%r409, %r551, 9;
	ld.shared.f64 	%fd459, [%r254+2304];
	ld.shared.f64 	%fd460, [%r254+2312];
	ld.shared.f64 	%fd461, [%r254+2320];
	ld.shared.f64 	%fd462, [%r254+2328];
	ld.shared.f64 	%fd463, [%r256+72];
	ld.shared.f64 	%fd464, [%r256+200];
	ld.shared.f64 	%fd465, [%r256+328];
	ld.shared.f64 	%fd466, [%r256+456];
	add.f64 	%fd467, %fd459, %fd463;
	setp.lt.f64 	%p194, %fd467, %fd428;
	selp.f64 	%fd468, %fd467, %fd428, %p194;
	selp.b32 	%r410, %r409, %r393, %p194;
	add.f64 	%fd469, %fd459, %fd464;
	setp.lt.f64 	%p195, %fd469, %fd430;
	selp.f64 	%fd470, %fd469, %fd430, %p195;
	selp.b32 	%r411, %r409, %r394, %p195;
	add.f64 	%fd471, %fd459, %fd465;
	setp.lt.f64 	%p196, %fd471, %fd432;
	selp.f64 	%fd472, %fd471, %fd432, %p196;
	selp.b32 	%r412, %r409, %r395, %p196;
	add.f64 	%fd473, %fd459, %fd466;
	setp.lt.f64 	%p197, %fd473, %fd434;
	selp.f64 	%fd474, %fd473, %fd434, %p197;
	selp.b32 	%r413, %r409, %r396, %p197;
	add.f64 	%fd475, %fd460, %fd463;
	setp.lt.f64 	%p198, %fd475, %fd436;
	selp.f64 	%fd476, %fd475, %fd436, %p198;
	selp.b32 	%r414, %r409, %r397, %p198;
	add.f64 	%fd477, %fd460, %fd464;
	setp.lt.f64 	%p199, %fd477, %fd438;
	selp.f64 	%fd478, %fd477, %fd438, %p199;
	selp.b32 	%r415, %r409, %r398, %p199;
	add.f64 	%fd479, %fd460, %fd465;
	setp.lt.f64 	%p200, %fd479, %fd440;
	selp.f64 	%fd480, %fd479, %fd440, %p200;
	selp.b32 	%r416, %r409, %r399, %p200;
	add.f64 	%fd481, %fd460, %fd466;
	setp.lt.f64 	%p201, %fd481, %fd442;
	selp.f64 	%fd482, %fd481, %fd442, %p201;
	selp.b32 	%r417, %r409, %r400, %p201;
	add.f64 	%fd483, %fd461, %fd463;
	setp.lt.f64 	%p202, %fd483, %fd444;
	selp.f64 	%fd484, %fd483, %fd444, %p202;
	selp.b32 	%r418, %r409, %r401, %p202;
	add.f64 	%fd485, %fd461, %fd464;
	setp.lt.f64 	%p203, %fd485, %fd446;
	selp.f64 	%fd486, %fd485, %fd446, %p203;
	selp.b32 	%r419, %r409, %r402, %p203;
	add.f64 	%fd487, %fd461, %fd465;
	setp.lt.f64 	%p204, %fd487, %fd448;
	selp.f64 	%fd488, %fd487, %fd448, %p204;
	selp.b32 	%r420, %r409, %r403, %p204;
	add.f64 	%fd489, %fd461, %fd466;
	setp.lt.f64 	%p205, %fd489, %fd450;
	selp.f64 	%fd490, %fd489, %fd450, %p205;
	selp.b32 	%r421, %r409, %r404, %p205;
	add.f64 	%fd491, %fd462, %fd463;
	setp.lt.f64 	%p206, %fd491, %fd452;
	selp.f64 	%fd492, %fd491, %fd452, %p206;
	selp.b32 	%r422, %r409, %r405, %p206;
	add.f64 	%fd493, %fd462, %fd464;
	setp.lt.f64 	%p207, %fd493, %fd454;
	selp.f64 	%fd494, %fd493, %fd454, %p207;
	selp.b32 	%r423, %r409, %r406, %p207;
	add.f64 	%fd495, %fd462, %fd465;
	setp.lt.f64 	%p208, %fd495, %fd456;
	selp.f64 	%fd496, %fd495, %fd456, %p208;
	selp.b32 	%r424, %r409, %r407, %p208;
	add.f64 	%fd497, %fd462, %fd466;
	setp.lt.f64 	%p209, %fd497, %fd458;
	selp.f64 	%fd498, %fd497, %fd458, %p209;
	selp.b32 	%r425, %r409, %r408, %p209;
	add.s32 	%r426, %r551, 10;
	ld.shared.f64 	%fd499, [%r254+2560];
	ld.shared.f64 	%fd500, [%r254+2568];
	ld.shared.f64 	%fd501, [%r254+2576];
	ld.shared.f64 	%fd502, [%r254+2584];
	ld.shared.f64 	%fd503, [%r256+80];
	ld.shared.f64 	%fd504, [%r256+208];
	ld.shared.f64 	%fd505, [%r256+336];
	ld.shared.f64 	%fd506, [%r256+464];
	add.f64 	%fd507, %fd499, %fd503;
	setp.lt.f64 	%p210, %fd507, %fd468;
	selp.f64 	%fd508, %fd507, %fd468, %p210;
	selp.b32 	%r427, %r426, %r410, %p210;
	add.f64 	%fd509, %fd499, %fd504;
	setp.lt.f64 	%p211, %fd509, %fd470;
	selp.f64 	%fd510, %fd509, %fd470, %p211;
	selp.b32 	%r428, %r426, %r411, %p211;
	add.f64 	%fd511, %fd499, %fd505;
	setp.lt.f64 	%p212, %fd511, %fd472;
	selp.f64 	%fd512, %fd511, %fd472, %p212;
	selp.b32 	%r429, %r426, %r412, %p212;
	add.f64 	%fd513, %fd499, %fd506;
	setp.lt.f64 	%p213, %fd513, %fd474;
	selp.f64 	%fd514, %fd513, %fd474, %p213;
	selp.b32 	%r430, %r426, %r413, %p213;
	add.f64 	%fd515, %fd500, %fd503;
	setp.lt.f64 	%p214, %fd515, %fd476;
	selp.f64 	%fd516, %fd515, %fd476, %p214;
	selp.b32 	%r431, %r426, %r414, %p214;
	add.f64 	%fd517, %fd500, %fd504;
	setp.lt.f64 	%p215, %fd517, %fd478;
	selp.f64 	%fd518, %fd517, %fd478, %p215;
	selp.b32 	%r432, %r426, %r415, %p215;
	add.f64 	%fd519, %fd500, %fd505;
	setp.lt.f64 	%p216, %fd519, %fd480;
	selp.f64 	%fd520, %fd519, %fd480, %p216;
	selp.b32 	%r433, %r426, %r416, %p216;
	add.f64 	%fd521, %fd500, %fd506;
	setp.lt.f64 	%p217, %fd521, %fd482;
	selp.f64 	%fd522, %fd521, %fd482, %p217;
	selp.b32 	%r434, %r426, %r417, %p217;
	add.f64 	%fd523, %fd501, %fd503;
	setp.lt.f64 	%p218, %fd523, %fd484;
	selp.f64 	%fd524, %fd523, %fd484, %p218;
	selp.b32 	%r435, %r426, %r418, %p218;
	add.f64 	%fd525, %fd501, %fd504;
	setp.lt.f64 	%p219, %fd525, %fd486;
	selp.f64 	%fd526, %fd525, %fd486, %p219;
	selp.b32 	%r436, %r426, %r419, %p219;
	add.f64 	%fd527, %fd501, %fd505;
	setp.lt.f64 	%p220, %fd527, %fd488;
	selp.f64 	%fd528, %fd527, %fd488, %p220;
	selp.b32 	%r437, %r426, %r420, %p220;
	add.f64 	%fd529, %fd501, %fd506;
	setp.lt.f64 	%p221, %fd529, %fd490;
	selp.f64 	%fd530, %fd529, %fd490, %p221;
	selp.b32 	%r438, %r426, %r421, %p221;
	add.f64 	%fd531, %fd502, %fd503;
	setp.lt.f64 	%p222, %fd531, %fd492;
	selp.f64 	%fd532, %fd531, %fd492, %p222;
	selp.b32 	%r439, %r426, %r422, %p222;
	add.f64 	%fd533, %fd502, %fd504;
	setp.lt.f64 	%p223, %fd533, %fd494;
	selp.f64 	%fd534, %fd533, %fd494, %p223;
	selp.b32 	%r440, %r426, %r423, %p223;
	add.f64 	%fd535, %fd502, %fd505;
	setp.lt.f64 	%p224, %fd535, %fd496;
	selp.f64 	%fd536, %fd535, %fd496, %p224;
	selp.b32 	%r441, %r426, %r424, %p224;
	add.f64 	%fd537, %fd502, %fd506;
	setp.lt.f64 	%p225, %fd537, %fd498;
	selp.f64 	%fd538, %fd537, %fd498, %p225;
	selp.b32 	%r442, %r426, %r425, %p225;
	add.s32 	%r443, %r551, 11;
	ld.shared.f64 	%fd539, [%r254+2816];
	ld.shared.f64 	%fd540, [%r254+2824];
	ld.shared.f64 	%fd541, [%r254+2832];
	ld.shared.f64 	%fd542, [%r254+2840];
	ld.shared.f64 	%fd543, [%r256+88];
	ld.shared.f64 	%fd544, [%r256+216];
	ld.shared.f64 	%fd545, [%r256+344];
	ld.shared.f64 	%fd546, [%r256+472];
	add.f64 	%fd547, %fd539, %fd543;
	setp.lt.f64 	%p226, %fd547, %fd508;
	selp.f64 	%fd548, %fd547, %fd508, %p226;
	selp.b32 	%r444, %r443, %r427, %p226;
	add.f64 	%fd549, %fd539, %fd544;
	setp.lt.f64 	%p227, %fd549, %fd510;
	selp.f64 	%fd550, %fd549, %fd510, %p227;
	selp.b32 	%r445, %r443, %r428, %p227;
	add.f64 	%fd551, %fd539, %fd545;
	setp.lt.f64 	%p228, %fd551, %fd512;
	selp.f64 	%fd552, %fd551, %fd512, %p228;
	selp.b32 	%r446, %r443, %r429, %p228;
	add.f64 	%fd553, %fd539, %fd546;
	setp.lt.f64 	%p229, %fd553, %fd514;
	selp.f64 	%fd554, %fd553, %fd514, %p229;
	selp.b32 	%r447, %r443, %r430, %p229;
	add.f64 	%fd555, %fd540, %fd543;
	setp.lt.f64 	%p230, %fd555, %fd516;
	selp.f64 	%fd556, %fd555, %fd516, %p230;
	selp.b32 	%r448, %r443, %r431, %p230;
	add.f64 	%fd557, %fd540, %fd544;
	setp.lt.f64 	%p231, %fd557, %fd518;
	selp.f64 	%fd558, %fd557, %fd518, %p231;
	selp.b32 	%r449, %r443, %r432, %p231;
	add.f64 	%fd559, %fd540, %fd545;
	setp.lt.f64 	%p232, %fd559, %fd520;
	selp.f64 	%fd560, %fd559, %fd520, %p232;
	selp.b32 	%r450, %r443, %r433, %p232;
	add.f64 	%fd561, %fd540, %fd546;
	setp.lt.f64 	%p233, %fd561, %fd522;
	selp.f64 	%fd562, %fd561, %fd522, %p233;
	selp.b32 	%r451, %r443, %r434, %p233;
	add.f64 	%fd563, %fd541, %fd543;
	setp.lt.f64 	%p234, %fd563, %fd524;
	selp.f64 	%fd564, %fd563, %fd524, %p234;
	selp.b32 	%r452, %r443, %r435, %p234;
	add.f64 	%fd565, %fd541, %fd544;
	setp.lt.f64 	%p235, %fd565, %fd526;
	selp.f64 	%fd566, %fd565, %fd526, %p235;
	selp.b32 	%r453, %r443, %r436, %p235;
	add.f64 	%fd567, %fd541, %fd545;
	setp.lt.f64 	%p236, %fd567, %fd528;
	selp.f64 	%fd568, %fd567, %fd528, %p236;
	selp.b32 	%r454, %r443, %r437, %p236;
	add.f64 	%fd569, %fd541, %fd546;
	setp.lt.f64 	%p237, %fd569, %fd530;
	selp.f64 	%fd570, %fd569, %fd530, %p237;
	selp.b32 	%r455, %r443, %r438, %p237;
	add.f64 	%fd571, %fd542, %fd543;
	setp.lt.f64 	%p238, %fd571, %fd532;
	selp.f64 	%fd572, %fd571, %fd532, %p238;
	selp.b32 	%r456, %r443, %r439, %p238;
	add.f64 	%fd573, %fd542, %fd544;
	setp.lt.f64 	%p239, %fd573, %fd534;
	selp.f64 	%fd574, %fd573, %fd534, %p239;
	selp.b32 	%r457, %r443, %r440, %p239;
	add.f64 	%fd575, %fd542, %fd545;
	setp.lt.f64 	%p240, %fd575, %fd536;
	selp.f64 	%fd576, %fd575, %fd536, %p240;
	selp.b32 	%r458, %r443, %r441, %p240;
	add.f64 	%fd577, %fd542, %fd546;
	setp.lt.f64 	%p241, %fd577, %fd538;
	selp.f64 	%fd578, %fd577, %fd538, %p241;
	selp.b32 	%r459, %r443, %r442, %p241;
	add.s32 	%r460, %r551, 12;
	ld.shared.f64 	%fd579, [%r254+3072];
	ld.shared.f64 	%fd580, [%r254+3080];
	ld.shared.f64 	%fd581, [%r254+3088];
	ld.shared.f64 	%fd582, [%r254+3096];
	ld.shared.f64 	%fd583, [%r256+96];
	ld.shared.f64 	%fd584, [%r256+224];
	ld.shared.f64 	%fd585, [%r256+352];
	ld.shared.f64 	%fd586, [%r256+480];
	add.f64 	%fd587, %fd579, %fd583;
	setp.lt.f64 	%p242, %fd587, %fd548;
	selp.f64 	%fd588, %fd587, %fd548, %p242;
	selp.b32 	%r461, %r460, %r444, %p242;
	add.f64 	%fd589, %fd579, %fd584;
	setp.lt.f64 	%p243, %fd589, %fd550;
	selp.f64 	%fd590, %fd589, %fd550, %p243;
	selp.b32 	%r462, %r460, %r445, %p243;
	add.f64 	%fd591, %fd579, %fd585;
	setp.lt.f64 	%p244, %fd591, %fd552;
	selp.f64 	%fd592, %fd591, %fd552, %p244;
	selp.b32 	%r463, %r460, %r446, %p244;
	add.f64 	%fd593, %fd579, %fd586;
	setp.lt.f64 	%p245, %fd593, %fd554;
	selp.f64 	%fd594, %fd593, %fd554, %p245;
	selp.b32 	%r464, %r460, %r447, %p245;
	add.f64 	%fd595, %fd580, %fd583;
	setp.lt.f64 	%p246, %fd595, %fd556;
	selp.f64 	%fd596, %fd595, %fd556, %p246;
	selp.b32 	%r465, %r460, %r448, %p246;
	add.f64 	%fd597, %fd580, %fd584;
	setp.lt.f64 	%p247, %fd597, %fd558;
	selp.f64 	%fd598, %fd597, %fd558, %p247;
	selp.b32 	%r466, %r460, %r449, %p247;
	add.f64 	%fd599, %fd580, %fd585;
	setp.lt.f64 	%p248, %fd599, %fd560;
	selp.f64 	%fd600, %fd599, %fd560, %p248;
	selp.b32 	%r467, %r460, %r450, %p248;
	add.f64 	%fd601, %fd580, %fd586;
	setp.lt.f64 	%p249, %fd601, %fd562;
	selp.f64 	%fd602, %fd601, %fd562, %p249;
	selp.b32 	%r468, %r460, %r451, %p249;
	add.f64 	%fd603, %fd581, %fd583;
	setp.lt.f64 	%p250, %fd603, %fd564;
	selp.f64 	%fd604, %fd603, %fd564, %p250;
	selp.b32 	%r469, %r460, %r452, %p250;
	add.f64 	%fd605, %fd581, %fd584;
	setp.lt.f64 	%p251, %fd605, %fd566;
	selp.f64 	%fd606, %fd605, %fd566, %p251;
	selp.b32 	%r470, %r460, %r453, %p251;
	add.f64 	%fd607, %fd581, %fd585;
	setp.lt.f64 	%p252, %fd607, %fd568;
	selp.f64 	%fd608, %fd607, %fd568, %p252;
	selp.b32 	%r471, %r460, %r454, %p252;
	add.f64 	%fd609, %fd581, %fd586;
	setp.lt.f64 	%p253, %fd609, %fd570;
	selp.f64 	%fd610, %fd609, %fd570, %p253;
	selp.b32 	%r472, %r460, %r455, %p253;
	add.f64 	%fd611, %fd582, %fd583;
	setp.lt.f64 	%p254, %fd611, %fd572;
	selp.f64 	%fd612, %fd611, %fd572, %p254;
	selp.b32 	%r473, %r460, %r456, %p254;
	add.f64 	%fd613, %fd582, %fd584;
	setp.lt.f64 	%p255, %fd613, %fd574;
	selp.f64 	%fd614, %fd613, %fd574, %p255;
	selp.b32 	%r474, %r460, %r457, %p255;
	add.f64 	%fd615, %fd582, %fd585;
	setp.lt.f64 	%p256, %fd615, %fd576;
	selp.f64 	%fd616, %fd615, %fd576, %p256;
	selp.b32 	%r475, %r460, %r458, %p256;
	add.f64 	%fd617, %fd582, %fd586;
	setp.lt.f64 	%p257, %fd617, %fd578;
	selp.f64 	%fd618, %fd617, %fd578, %p257;
	selp.b32 	%r476, %r460, %r459, %p257;
	add.s32 	%r477, %r551, 13;
	ld.shared.f64 	%fd619, [%r254+3328];
	ld.shared.f64 	%fd620, [%r254+3336];
	ld.shared.f64 	%fd621, [%r254+3344];
	ld.shared.f64 	%fd622, [%r254+3352];
	ld.shared.f64 	%fd623, [%r256+104];
	ld.shared.f64 	%fd624, [%r256+232];
	ld.shared.f64 	%fd625, [%r256+360];
	ld.shared.f64 	%fd626, [%r256+488];
	add.f64 	%fd627, %fd619, %fd623;
	setp.lt.f64 	%p258, %fd627, %fd588;
	selp.f64 	%fd628, %fd627, %fd588, %p258;
	selp.b32 	%r478, %r477, %r461, %p258;
	add.f64 	%fd629, %fd619, %fd624;
	setp.lt.f64 	%p259, %fd629, %fd590;
	selp.f64 	%fd630, %fd629, %fd590, %p259;
	selp.b32 	%r479, %r477, %r462, %p259;
	add.f64 	%fd631, %fd619, %fd625;
	setp.lt.f64 	%p260, %fd631, %fd592;
	selp.f64 	%fd632, %fd631, %fd592, %p260;
	selp.b32 	%r480, %r477, %r463, %p260;
	add.f64 	%fd633, %fd619, %fd626;
	setp.lt.f64 	%p261, %fd633, %fd594;
	selp.f64 	%fd634, %fd633, %fd594, %p261;
	selp.b32 	%r481, %r477, %r464, %p261;
	add.f64 	%fd635, %fd620, %fd623;
	setp.lt.f64 	%p262, %fd635, %fd596;
	selp.f64 	%fd636, %fd635, %fd596, %p262;
	selp.b32 	%r482, %r477, %r465, %p262;
	add.f64 	%fd637, %fd620, %fd624;
	setp.lt.f64 	%p263, %fd637, %fd598;
	selp.f64 	%fd638, %fd637, %fd598, %p263;
	selp.b32 	%r483, %r477, %r466, %p263;
	add.f64 	%fd639, %fd620, %fd625;
	setp.lt.f64 	%p264, %fd639, %fd600;
	selp.f64 	%fd640, %fd639, %fd600, %p264;
	selp.b32 	%r484, %r477, %r467, %p264;
	add.f64 	%fd641, %fd620, %fd626;
	setp.lt.f64 	%p265, %fd641, %fd602;
	selp.f64 	%fd642, %fd641, %fd602, %p265;
	selp.b32 	%r485, %r477, %r468, %p265;
	add.f64 	%fd643, %fd621, %fd623;
	setp.lt.f64 	%p266, %fd643, %fd604;
	selp.f64 	%fd644, %fd643, %fd604, %p266;
	selp.b32 	%r486, %r477, %r469, %p266;
	add.f64 	%fd645, %fd621, %fd624;
	setp.lt.f64 	%p267, %fd645, %fd606;
	selp.f64 	%fd646, %fd645, %fd606, %p267;
	selp.b32 	%r487, %r477, %r470, %p267;
	add.f64 	%fd647, %fd621, %fd625;
	setp.lt.f64 	%p268, %fd647, %fd608;
	selp.f64 	%fd648, %fd647, %fd608, %p268;
	selp.b32 	%r488, %r477, %r471, %p268;
	add.f64 	%fd649, %fd621, %fd626;
	setp.lt.f64 	%p269, %fd649, %fd610;
	selp.f64 	%fd650, %fd649, %fd610, %p269;
	selp.b32 	%r489, %r477, %r472, %p269;
	add.f64 	%fd651, %fd622, %fd623;
	setp.lt.f64 	%p270, %fd651, %fd612;
	selp.f64 	%fd652, %fd651, %fd612, %p270;
	selp.b32 	%r490, %r477, %r473, %p270;
	add.f64 	%fd653, %fd622, %fd624;
	setp.lt.f64 	%p271, %fd653, %fd614;
	selp.f64 	%fd654, %fd653, %fd614, %p271;
	selp.b32 	%r491, %r477, %r474, %p271;
	add.f64 	%fd655, %fd622, %fd625;
	setp.lt.f64 	%p272, %fd655, %fd616;
	selp.f64 	%fd656, %fd655, %fd616, %p272;
	selp.b32 	%r492, %r477, %r475, %p272;
	add.f64 	%fd657, %fd622, %fd626;
	setp.lt.f64 	%p273, %fd657, %fd618;
	selp.f64 	%fd658, %fd657, %fd618, %p273;
	selp.b32 	%r493, %r477, %r476, %p273;
	add.s32 	%r494, %r551, 14;
	ld.shared.f64 	%fd659, [%r254+3584];
	ld.shared.f64 	%fd660, [%r254+3592];
	ld.shared.f64 	%fd661, [%r254+3600];
	ld.shared.f64 	%fd662, [%r254+3608];
	ld.shared.f64 	%fd663, [%r256+112];
	ld.shared.f64 	%fd664, [%r256+240];
	ld.shared.f64 	%fd665, [%r256+368];
	ld.shared.f64 	%fd666, [%r256+496];
	add.f64 	%fd667, %fd659, %fd663;
	setp.lt.f64 	%p274, %fd667, %fd628;
	selp.f64 	%fd668, %fd667, %fd628, %p274;
	selp.b32 	%r495, %r494, %r478, %p274;
	add.f64 	%fd669, %fd659, %fd664;
	setp.lt.f64 	%p275, %fd669, %fd630;
	selp.f64 	%fd670, %fd669, %fd630, %p275;
	selp.b32 	%r496, %r494, %r479, %p275;
	add.f64 	%fd671, %fd659, %fd665;
	setp.lt.f64 	%p276, %fd671, %fd632;
	selp.f64 	%fd672, %fd671, %fd632, %p276;
	selp.b32 	%r497, %r494, %r480, %p276;
	add.f64 	%fd673, %fd659, %fd666;
	setp.lt.f64 	%p277, %fd673, %fd634;
	selp.f64 	%fd674, %fd673, %fd634, %p277;
	selp.b32 	%r498, %r494, %r481, %p277;
	add.f64 	%fd675, %fd660, %fd663;
	setp.lt.f64 	%p278, %fd675, %fd636;
	selp.f64 	%fd676, %fd675, %fd636, %p278;
	selp.b32 	%r499, %r494, %r482, %p278;
	add.f64 	%fd677, %fd660, %fd664;
	setp.lt.f64 	%p279, %fd677, %fd638;
	selp.f64 	%fd678, %fd677, %fd638, %p279;
	selp.b32 	%r500, %r494, %r483, %p279;
	add.f64 	%fd679, %fd660, %fd665;
	setp.lt.f64 	%p280, %fd679, %fd640;
	selp.f64 	%fd680, %fd679, %fd640, %p280;
	selp.b32 	%r501, %r494, %r484, %p280;
	add.f64 	%fd681, %fd660, %fd666;
	setp.lt.f64 	%p281, %fd681, %fd642;
	selp.f64 	%fd682, %fd681, %fd642, %p281;
	selp.b32 	%r502, %r494, %r485, %p281;
	add.f64 	%fd683, %fd661, %fd663;
	setp.lt.f64 	%p282, %fd683, %fd644;
	selp.f64 	%fd684, %fd683, %fd644, %p282;
	selp.b32 	%r503, %r494, %r486, %p282;
	add.f64 	%fd685, %fd661, %fd664;
	setp.lt.f64 	%p283, %fd685, %fd646;
	selp.f64 	%fd686, %fd685, %fd646, %p283;
	selp.b32 	%r504, %r494, %r487, %p283;
	add.f64 	%fd687, %fd661, %fd665;
	setp.lt.f64 	%p284, %fd687, %fd648;
	selp.f64 	%fd688, %fd687, %fd648, %p284;
	selp.b32 	%r505, %r494, %r488, %p284;
	add.f64 	%fd689, %fd661, %fd666;
	setp.lt.f64 	%p285, %fd689, %fd650;
	selp.f64 	%fd690, %fd689, %fd650, %p285;
	selp.b32 	%r506, %r494, %r489, %p285;
	add.f64 	%fd691, %fd662, %fd663;
	setp.lt.f64 	%p286, %fd691, %fd652;
	selp.f64 	%fd692, %fd691, %fd652, %p286;
	selp.b32 	%r507, %r494, %r490, %p286;
	add.f64 	%fd693, %fd662, %fd664;
	setp.lt.f64 	%p287, %fd693, %fd654;
	selp.f64 	%fd694, %fd693, %fd654, %p287;
	selp.b32 	%r508, %r494, %r491, %p287;
	add.f64 	%fd695, %fd662, %fd665;
	setp.lt.f64 	%p288, %fd695, %fd656;
	selp.f64 	%fd696, %fd695, %fd656, %p288;
	selp.b32 	%r509, %r494, %r492, %p288;
	add.f64 	%fd697, %fd662, %fd666;
	setp.lt.f64 	%p289, %fd697, %fd658;
	selp.f64 	%fd698, %fd697, %fd658, %p289;
	selp.b32 	%r510, %r494, %r493, %p289;
	add.s32 	%r511, %r551, 15;
	ld.shared.f64 	%fd699, [%r254+3840];
	ld.shared.f64 	%fd700, [%r254+3848];
	ld.shared.f64 	%fd701, [%r254+3856];
	ld.shared.f64 	%fd702, [%r254+3864];
	ld.shared.f64 	%fd703, [%r256+120];
	ld.shared.f64 	%fd704, [%r256+248];
	ld.shared.f64 	%fd705, [%r256+376];
	ld.shared.f64 	%fd706, [%r256+504];
	add.f64 	%fd707, %fd699, %fd703;
	setp.lt.f64 	%p290, %fd707, %fd668;
	selp.f64 	%fd738, %fd707, %fd668, %p290;
	selp.b32 	%r550, %r511, %r495, %p290;
	add.f64 	%fd708, %fd699, %fd704;
	setp.lt.f64 	%p291, %fd708, %fd670;
	selp.f64 	%fd734, %fd708, %fd670, %p291;
	selp.b32 	%r546, %r511, %r496, %p291;
	add.f64 	%fd709, %fd699, %fd705;
	setp.lt.f64 	%p292, %fd709, %fd672;
	selp.f64 	%fd730, %fd709, %fd672, %p292;
	selp.b32 	%r542, %r511, %r497, %p292;
	add.f64 	%fd710, %fd699, %fd706;
	setp.lt.f64 	%p293, %fd710, %fd674;
	selp.f64 	%fd726, %fd710, %fd674, %p293;
	selp.b32 	%r538, %r511, %r498, %p293;
	add.f64 	%fd711, %fd700, %fd703;
	setp.lt.f64 	%p294, %fd711, %fd676;
	selp.f64 	%fd737, %fd711, %fd676, %p294;
	selp.b32 	%r549, %r511, %r499, %p294;
	add.f64 	%fd712, %fd700, %fd704;
	setp.lt.f64 	%p295, %fd712, %fd678;
	selp.f64 	%fd733, %fd712, %fd678, %p295;
	selp.b32 	%r545, %r511, %r500, %p295;
	add.f64 	%fd713, %fd700, %fd705;
	setp.lt.f64 	%p296, %fd713, %fd680;
	selp.f64 	%fd729, %fd713, %fd680, %p296;
	selp.b32 	%r541, %r511, %r501, %p296;
	add.f64 	%fd714, %fd700, %fd706;
	setp.lt.f64 	%p297, %fd714, %fd682;
	selp.f64 	%fd725, %fd714, %fd682, %p297;
	selp.b32 	%r537, %r511, %r502, %p297;
	add.f64 	%fd715, %fd701, %fd703;
	setp.lt.f64 	%p298, %fd715, %fd684;
	selp.f64 	%fd736, %fd715, %fd684, %p298;
	selp.b32 	%r548, %r511, %r503, %p298;
	add.f64 	%fd716, %fd701, %fd704;
	setp.lt.f64 	%p299, %fd716, %fd686;
	selp.f64 	%fd732, %fd716, %fd686, %p299;
	selp.b32 	%r544, %r511, %r504, %p299;
	add.f64 	%fd717, %fd701, %fd705;
	setp.lt.f64 	%p300, %fd717, %fd688;
	selp.f64 	%fd728, %fd717, %fd688, %p300;
	selp.b32 	%r540, %r511, %r505, %p300;
	add.f64 	%fd718, %fd701, %fd706;
	setp.lt.f64 	%p301, %fd718, %fd690;
	selp.f64 	%fd724, %fd718, %fd690, %p301;
	selp.b32 	%r536, %r511, %r506, %p301;
	add.f64 	%fd719, %fd702, %fd703;
	setp.lt.f64 	%p302, %fd719, %fd692;
	selp.f64 	%fd735, %fd719, %fd692, %p302;
	selp.b32 	%r547, %r511, %r507, %p302;
	add.f64 	%fd720, %fd702, %fd704;
	setp.lt.f64 	%p303, %fd720, %fd694;
	selp.f64 	%fd731, %fd720, %fd694, %p303;
	selp.b32 	%r543, %r511, %r508, %p303;
	add.f64 	%fd721, %fd702, %fd705;
	setp.lt.f64 	%p304, %fd721, %fd696;
	selp.f64 	%fd727, %fd721, %fd696, %p304;
	selp.b32 	%r539, %r511, %r509, %p304;
	add.f64 	%fd722, %fd702, %fd706;
	setp.lt.f64 	%p305, %fd722, %fd698;
	selp.f64 	%fd723, %fd722, %fd698, %p305;
	selp.b32 	%r535, %r511, %r510, %p305;
	bar.sync 	0;
	add.s32 	%r551, %r551, 16;
	setp.lt.s32 	%p306, %r551, %r78;
	@%p306 bra 	$L__BB10_2;
$L__BB10_35:
	shl.b32 	%r512, %r1, 5;
	mov.u32 	%r513, %tid.x;
	shl.b32 	%r514, %r513, 2;
	add.s32 	%r41, %r512, %r514;
	shl.b32 	%r515, %r2, 5;
	mov.u32 	%r516, %tid.y;
	shl.b32 	%r517, %r516, 2;
	add.s32 	%r518, %r515, %r517;
	setp.lt.s32 	%p307, %r41, %r76;
	setp.lt.s32 	%p308, %r518, %r77;
	and.pred  	%p309, %p307, %p308;
	@%p309 bra 	$L__BB10_36;
	bra.uni 	$L__BB10_37;
$L__BB10_36:
	mad.lo.s32 	%r519, %r518, %r76, %r41;
	mul.wide.s32 	%rd41, %r519, 8;
	add.s64 	%rd42, %rd2, %rd41;
	st.global.f64 	[%rd42], %fd738;
	mul.wide.s32 	%rd43, %r519, 4;
	add.s64 	%rd44, %rd1, %rd43;
	st.global.u32 	[%rd44], %r550;
$L__BB10_37:
	setp.ge.s32 	%p310, %r41, %r76;
	add.s32 	%r70, %r518, 1;
	setp.ge.s32 	%p311, %r70, %r77;
	or.pred  	%p312, %p310, %p311;
	@%p312 bra 	$L__BB10_39;
	mad.lo.s32 	%r520, %r70, %r76, %r41;
	mul.wide.s32 	%rd45, %r520, 8;
	add.s64 	%rd46, %rd2, %rd45;
	st.global.f64 	[%rd46], %fd734;
	mul.wide.s32 	%rd47, %r520, 4;
	add.s64 	%rd48, %rd1, %rd47;
	st.global.u32 	[%rd48], %r546;
$L__BB10_39:
	setp.ge.s32 	%p313, %r41, %r76;
	add.s32 	%r71, %r518, 2;
	setp.ge.s32 	%p314, %r71, %r77;
	or.pred  	%p315, %p313, %p314;
	@%p315 bra 	$L__BB10_41;
	mad.lo.s32 	%r521, %r71, %r76, %r41;
	mul.wide.s32 	%rd49, %r521, 8;
	add.s64 	%rd50, %rd2, %rd49;
	st.global.f64 	[%rd50], %fd730;
	mul.wide.s32 	%rd51, %r521, 4;
	add.s64 	%rd52, %rd1, %rd51;
	st.global.u32 	[%rd52], %r542;
$L__BB10_41:
	setp.ge.s32 	%p316, %r41, %r76;
	add.s32 	%r72, %r518, 3;
	setp.ge.s32 	%p317, %r72, %r77;
	or.pred  	%p318, %p316, %p317;
	@%p318 bra 	$L__BB10_43;
	mad.lo.s32 	%r522, %r72, %r76, %r41;
	mul.wide.s32 	%rd53, %r522, 8;
	add.s64 	%rd54, %rd2, %rd53;
	st.global.f64 	[%rd54], %fd726;
	mul.wide.s32 	%rd55, %r522, 4;
	add.s64 	%rd56, %rd1, %rd55;
	st.global.u32 	[%rd56], %r538;
$L__BB10_43:
	setp.ge.s32 	%p319, %r518, %r77;
	add.s32 	%r73, %r41, 1;
	setp.ge.s32 	%p320, %r73, %r76;
	or.pred  	%p321, %p320, %p319;
	@%p321 bra 	$L__BB10_45;
	mul.lo.s32 	%r523, %r518, %r76;
	cvt.s64.s32 	%rd57, %r523;
	cvt.s64.s32 	%rd58, %r41;
	add.s64 	%rd59, %rd57, %rd58;
	shl.b64 	%rd60, %rd59, 3;
	add.s64 	%rd61, %rd2, %rd60;
	st.global.f64 	[%rd61+8], %fd737;
	shl.b64 	%rd62, %rd59, 2;
	add.s64 	%rd63, %rd1, %rd62;
	st.global.u32 	[%rd63+4], %r549;
$L__BB10_45:
	setp.ge.s32 	%p322, %r73, %r76;
	setp.ge.s32 	%p323, %r70, %r77;
	or.pred  	%p324, %p322, %p323;
	@%p324 bra 	$L__BB10_47;
	mul.lo.s32 	%r524, %r70, %r76;
	cvt.s64.s32 	%rd64, %r524;
	cvt.s64.s32 	%rd65, %r41;
	add.s64 	%rd66, %rd64, %rd65;
	shl.b64 	%rd67, %rd66, 3;
	add.s64 	%rd68, %rd2, %rd67;
	st.global.f64 	[%rd68+8], %fd733;
	shl.b64 	%rd69, %rd66, 2;
	add.s64 	%rd70, %rd1, %rd69;
	st.global.u32 	[%rd70+4], %r545;
$L__BB10_47:
	setp.ge.s32 	%p325, %r73, %r76;
	setp.ge.s32 	%p326, %r71, %r77;
	or.pred  	%p327, %p325, %p326;
	@%p327 bra 	$L__BB10_49;
	mul.lo.s32 	%r525, %r71, %r76;
	cvt.s64.s32 	%rd71, %r525;
	cvt.s64.s32 	%rd72, %r41;
	add.s64 	%rd73, %rd71, %rd72;
	shl.b64 	%rd74, %rd73, 3;
	add.s64 	%rd75, %rd2, %rd74;
	st.global.f64 	[%rd75+8], %fd729;
	shl.b64 	%rd76, %rd73, 2;
	add.s64 	%rd77, %rd1, %rd76;
	st.global.u32 	[%rd77+4], %r541;
$L__BB10_49:
	setp.ge.s32 	%p328, %r73, %r76;
	setp.ge.s32 	%p329, %r72, %r77;
	or.pred  	%p330, %p328, %p329;
	@%p330 bra 	$L__BB10_51;
	mul.lo.s32 	%r526, %r72, %r76;
	cvt.s64.s32 	%rd78, %r526;
	cvt.s64.s32 	%rd79, %r41;
	add.s64 	%rd80, %rd78, %rd79;
	shl.b64 	%rd81, %rd80, 3;
	add.s64 	%rd82, %rd2, %rd81;
	st.global.f64 	[%rd82+8], %fd725;
	shl.b64 	%rd83, %rd80, 2;
	add.s64 	%rd84, %rd1, %rd83;
	st.global.u32 	[%rd84+4], %r537;
$L__BB10_51:
	setp.ge.s32 	%p331, %r518, %r77;
	add.s32 	%r74, %r41, 2;
	setp.ge.s32 	%p332, %r74, %r76;
	or.pred  	%p333, %p332, %p331;
	@%p333 bra 	$L__BB10_53;
	mul.lo.s32 	%r527, %r518, %r76;
	cvt.s64.s32 	%rd85, %r527;
	cvt.s64.s32 	%rd86, %r41;
	add.s64 	%rd87, %rd85, %rd86;
	shl.b64 	%rd88, %rd87, 3;
	add.s64 	%rd89, %rd2, %rd88;
	st.global.f64 	[%rd89+16], %fd736;
	shl.b64 	%rd90, %rd87, 2;
	add.s64 	%rd91, %rd1, %rd90;
	st.global.u32 	[%rd91+8], %r548;
$L__BB10_53:
	setp.ge.s32 	%p334, %r74, %r76;
	setp.ge.s32 	%p335, %r70, %r77;
	or.pred  	%p336, %p334, %p335;
	@%p336 bra 	$L__BB10_55;
	mul.lo.s32 	%r528, %r70, %r76;
	cvt.s64.s32 	%rd92, %r528;
	cvt.s64.s32 	%rd93, %r41;
	add.s64 	%rd94, %rd92, %rd93;
	shl.b64 	%rd95, %rd94, 3;
	add.s64 	%rd96, %rd2, %rd95;
	st.global.f64 	[%rd96+16], %fd732;
	shl.b64 	%rd97, %rd94, 2;
	add.s64 	%rd98, %rd1, %rd97;
	st.global.u32 	[%rd98+8], %r544;
$L__BB10_55:
	setp.ge.s32 	%p337, %r74, %r76;
	setp.ge.s32 	%p338, %r71, %r77;
	or.pred  	%p339, %p337, %p338;
	@%p339 bra 	$L__BB10_57;
	mul.lo.s32 	%r529, %r71, %r76;
	cvt.s64.s32 	%rd99, %r529;
	cvt.s64.s32 	%rd100, %r41;
	add.s64 	%rd101, %rd99, %rd100;
	shl.b64 	%rd102, %rd101, 3;
	add.s64 	%rd103, %rd2, %rd102;
	st.global.f64 	[%rd103+16], %fd728;
	shl.b64 	%rd104, %rd101, 2;
	add.s64 	%rd105, %rd1, %rd104;
	st.global.u32 	[%rd105+8], %r540;
$L__BB10_57:
	setp.ge.s32 	%p340, %r74, %r76;
	setp.ge.s32 	%p341, %r72, %r77;
	or.pred  	%p342, %p340, %p341;
	@%p342 bra 	$L__BB10_59;
	mul.lo.s32 	%r530, %r72, %r76;
	cvt.s64.s32 	%rd106, %r530;
	cvt.s64.s32 	%rd107, %r41;
	add.s64 	%rd108, %rd106, %rd107;
	shl.b64 	%rd109, %rd108, 3;
	add.s64 	%rd110, %rd2, %rd109;
	st.global.f64 	[%rd110+16], %fd724;
	shl.b64 	%rd111, %rd108, 2;
	add.s64 	%rd112, %rd1, %rd111;
	st.global.u32 	[%rd112+8], %r536;
$L__BB10_59:
	setp.ge.s32 	%p343, %r518, %r77;
	add.s32 	%r75, %r41, 3;
	setp.ge.s32 	%p344, %r75, %r76;
	or.pred  	%p345, %p344, %p343;
	@%p345 bra 	$L__BB10_61;
	mul.lo.s32 	%r531, %r518, %r76;
	cvt.s64.s32 	%rd113, %r531;
	cvt.s64.s32 	%rd114, %r41;
	add.s64 	%rd115, %rd113, %rd114;
	shl.b64 	%rd116, %rd115, 3;
	add.s64 	%rd117, %rd2, %rd116;
	st.global.f64 	[%rd117+24], %fd735;
	shl.b64 	%rd118, %rd115, 2;
	add.s64 	%rd119, %rd1, %rd118;
	st.global.u32 	[%rd119+12], %r547;
$L__BB10_61:
	setp.ge.s32 	%p346, %r75, %r76;
	setp.ge.s32 	%p347, %r70, %r77;
	or.pred  	%p348, %p346, %p347;
	@%p348 bra 	$L__BB10_63;
	mul.lo.s32 	%r532, %r70, %r76;
	cvt.s64.s32 	%rd120, %r532;
	cvt.s64.s32 	%rd121, %r41;
	add.s64 	%rd122, %rd120, %rd121;
	shl.b64 	%rd123, %rd122, 3;
	add.s64 	%rd124, %rd2, %rd123;
	st.global.f64 	[%rd124+24], %fd731;
	shl.b64 	%rd125, %rd122, 2;
	add.s64 	%rd126, %rd1, %rd125;
	st.global.u32 	[%rd126+12], %r543;
$L__BB10_63:
	setp.ge.s32 	%p349, %r75, %r76;
	setp.ge.s32 	%p350, %r71, %r77;
	or.pred  	%p351, %p349, %p350;
	@%p351 bra 	$L__BB10_65;
	mul.lo.s32 	%r533, %r71, %r76;
	cvt.s64.s32 	%rd127, %r533;
	cvt.s64.s32 	%rd128, %r41;
	add.s64 	%rd129, %rd127, %rd128;
	shl.b64 	%rd130, %rd129, 3;
	add.s64 	%rd131, %rd2, %rd130;
	st.global.f64 	[%rd131+24], %fd727;
	shl.b64 	%rd132, %rd129, 2;
	add.s64 	%rd133, %rd1, %rd132;
	st.global.u32 	[%rd133+12], %r539;
$L__BB10_65:
	setp.ge.s32 	%p352, %r75, %r76;
	setp.ge.s32 	%p353, %r72, %r77;
	or.pred  	%p354, %p352, %p353;
	@%p354 bra 	$L__BB10_67;
	mul.lo.s32 	%r534, %r72, %r76;
	cvt.s64.s32 	%rd134, %r534;
	cvt.s64.s32 	%rd135, %r41;
	add.s64 	%rd136, %rd134, %rd135;
	shl.b64 	%rd137, %rd136, 3;
	add.s64 	%rd138, %rd2, %rd137;
	st.global.f64 	[%rd138+24], %fd723;
	shl.b64 	%rd139, %rd136, 2;
	add.s64 	%rd140, %rd1, %rd139;
	st.global.u32 	[%rd140+12], %r535;
$L__BB10_67:
	ret;

}
	// .globl	tropical_maxmul_f64_nn_with_argmax
.visible .entry tropical_maxmul_f64_nn_with_argmax(
	.param .u64 .ptr .align 1 tropical_maxmul_f64_nn_with_argmax_param_0,
	.param .u64 .ptr .align 1 tropical_maxmul_f64_nn_with_argmax_param_1,
	.param .u64 .ptr .align 1 tropical_maxmul_f64_nn_with_argmax_param_2,
	.param .u64 .ptr .align 1 tropical_maxmul_f64_nn_with_argmax_param_3,
	.param .u32 tropical_maxmul_f64_nn_with_argmax_param_4,
	.param .u32 tropical_maxmul_f64_nn_with_argmax_param_5,
	.param .u32 tropical_maxmul_f64_nn_with_argmax_param_6
)
{
	.reg .pred 	%p<355>;
	.reg .b32 	%r<568>;
	.reg .b64 	%rd<143>;
	.reg .b64 	%fd<771>;
	// demoted variable
	.shared .align 8 .b8 _ZZ34tropical_maxmul_f64_nn_with_argmaxE2As[4096];
	// demoted variable
	.shared .align 8 .b8 _ZZ34tropical_maxmul_f64_nn_with_argmaxE2Bs[4096];
	ld.param.u64 	%rd7, [tropical_maxmul_f64_nn_with_argmax_param_2];
	ld.param.u64 	%rd8, [tropical_maxmul_f64_nn_with_argmax_param_3];
	ld.param.u32 	%r76, [tropical_maxmul_f64_nn_with_argmax_param_4];
	ld.param.u32 	%r77, [tropical_maxmul_f64_nn_with_argmax_param_5];
	ld.param.u32 	%r78, [tropical_maxmul_f64_nn_with_argmax_param_6];
	cvta.to.global.u64 	%rd1, %rd8;
	cvta.to.global.u64 	%rd2, %rd7;
	add.s32 	%r80, %r76, 31;
	shr.s32 	%r81, %r80, 31;
	shr.u32 	%r82, %r81, 27;
	add.s32 	%r83, %r80, %r82;
	shr.s32 	%r84, %r83, 5;
	mov.u32 	%r85, %ctaid.x;
	div.u32 	%r2, %r85, %r84;
	mul.lo.s32 	%r86, %r2, %r84;
	sub.s32 	%r1, %r85, %r86;
	mov.u32 	%r87, %tid.y;
	shl.b32 	%r88, %r87, 3;
	mov.u32 	%r89, %tid.x;
	add.s32 	%r3, %r88, %r89;
	setp.lt.s32 	%p1, %r78, 1;
	mov.b32 	%r535, 0;
	mov.f64 	%fd723, 0d0000000000000000;
	mov.f64 	%fd724, %fd723;
	mov.f64 	%fd725, %fd723;
	mov.f64 	%fd726, %fd723;
	mov.f64 	%fd727, %fd723;
	mov.f64 	%fd728, %fd723;
	mov.f64 	%fd729, %fd723;
	mov.f64 	%fd730, %fd723;
	mov.f64 	%fd731, %fd723;
	mov.f64 	%fd732, %fd723;
	mov.f64 	%fd733, %fd723;
	mov.f64 	%fd734, %fd723;
	mov.f64 	%fd735, %fd723;
	mov.f64 	%fd736, %fd723;
	mov.f64 	%fd737, %fd723;
	mov.f64 	%fd738, %fd723;
	mov.u32 	%r536, %r535;
	mov.u32 	%r537, %r535;
	mov.u32 	%r538, %r535;
	mov.u32 	%r539, %r535;
	mov.u32 	%r540, %r535;
	mov.u32 	%r541, %r535;
	mov.u32 	%r542, %r535;
	mov.u32 	%r543, %r535;
	mov.u32 	%r544, %r535;
	mov.u32 	%r545, %r535;
	mov.u32 	%r546, %r535;
	mov.u32 	%r547, %r535;
	mov.u32 	%r548, %r535;
	mov.u32 	%r549, %r535;
	mov.u32 	%r550, %r535;
	@%p1 bra 	$L__BB11_35;
	and.b32  	%r91, %r3, 31;
	shl.b32 	%r92, %r1, 5;
	or.b32  	%r4, %r92, %r91;
	mov.b32 	%r535, 0;
	mov.f64 	%fd723, 0d0000000000000000;
	mov.u32 	%r551, %r535;
$L__BB11_2:
	ld.param.u64 	%rd141, [tropical_maxmul_f64_nn_with_argmax_param_0];
	cvta.to.global.u64 	%rd3, %rd141;
	setp.lt.s32 	%p2, %r4, %r76;
	mov.u32 	%r22, %tid.y;
	shl.b32 	%r93, %r22, 3;
	mov.u32 	%r23, %tid.x;
	add.s32 	%r94, %r93, %r23;
	shr.u32 	%r95, %r94, 5;
	add.s32 	%r24, %r95, %r551;
	setp.lt.s32 	%p3, %r24, %r78;
	and.pred  	%p4, %p2, %p3;
	mov.f64 	%fd755, 0d0000000000000000;
	@%p4 bra 	$L__BB11_3;
	bra.uni 	$L__BB11_4;
$L__BB11_3:
	mad.lo.s32 	%r97, %r24, %r76, %r4;
	mul.wide.s32 	%rd9, %r97, 8;
	add.s64 	%rd10, %rd3, %rd9;
	ld.global.nc.f64 	%fd755, [%rd10];
$L__BB11_4:
	setp.ge.s32 	%p5, %r4, %r76;
	shl.b32 	%r102, %r94, 3;
	mov.u32 	%r103, _ZZ34tropical_maxmul_f64_nn_with_argmaxE2As;
	add.s32 	%r43, %r103, %r102;
	st.shared.f64 	[%r43], %fd755;
	add.s32 	%r44, %r24, 2;
	setp.ge.s32 	%p6, %r44, %r78;
	mov.f64 	%fd756, 0d0000000000000000;
	or.pred  	%p7, %p5, %p6;
	@%p7 bra 	$L__BB11_6;
	mad.lo.s32 	%r104, %r44, %r76, %r4;
	mul.wide.s32 	%rd11, %r104, 8;
	add.s64 	%rd12, %rd3, %rd11;
	ld.global.nc.f64 	%fd756, [%rd12];
$L__BB11_6:
	st.shared.f64 	[%r43+512], %fd756;
	add.s32 	%r45, %r24, 4;
	setp.ge.s32 	%p9, %r45, %r78;
	mov.f64 	%fd757, 0d0000000000000000;
	or.pred  	%p10, %p5, %p9;
	@%p10 bra 	$L__BB11_8;
	mad.lo.s32 	%r105, %r45, %r76, %r4;
	mul.wide.s32 	%rd13, %r105, 8;
	add.s64 	%rd14, %rd3, %rd13;
	ld.global.nc.f64 	%fd757, [%rd14];
$L__BB11_8:
	st.shared.f64 	[%r43+1024], %fd757;
	add.s32 	%r46, %r24, 6;
	setp.ge.s32 	%p12, %r46, %r78;
	mov.f64 	%fd758, 0d0000000000000000;
	or.pred  	%p13, %p5, %p12;
	@%p13 bra 	$L__BB11_10;
	mad.lo.s32 	%r106, %r46, %r76, %r4;
	mul.wide.s32 	%rd15, %r106, 8;
	add.s64 	%rd16, %rd3, %rd15;
	ld.global.nc.f64 	%fd758, [%rd16];
$L__BB11_10:
	st.shared.f64 	[%r43+1536], %fd758;
	add.s32 	%r47, %r24, 8;
	setp.ge.s32 	%p15, %r47, %r78;
	mov.f64 	%fd759, 0d0000000000000000;
	or.pred  	%p16, %p5, %p15;
	@%p16 bra 	$L__BB11_12;
	mad.lo.s32 	%r107, %r47, %r76, %r4;
	mul.wide.s32 	%rd17, %r107, 8;
	add.s64 	%rd18, %rd3, %rd17;
	ld.global.nc.f64 	%fd759, [%rd18];
$L__BB11_12:
	st.shared.f64 	[%r43+2048], %fd759;
	add.s32 	%r48, %r24, 10;
	setp.ge.s32 	%p18, %r48, %r78;
	mov.f64 	%fd760, 0d0000000000000000;
	or.pred  	%p19, %p5, %p18;
	@%p19 bra 	$L__BB11_14;
	mad.lo.s32 	%r108, %r48, %r76, %r4;
	mul.wide.s32 	%rd19, %r108, 8;
	add.s64 	%rd20, %rd3, %rd19;
	ld.global.nc.f64 	%fd760, [%rd20];
$L__BB11_14:
	st.shared.f64 	[%r43+2560], %fd760;
	add.s32 	%r49, %r24, 12;
	setp.ge.s32 	%p21, %r49, %r78;
	mov.f64 	%fd761, 0d0000000000000000;
	or.pred  	%p22, %p5, %p21;
	@%p22 bra 	$L__BB11_16;
	mad.lo.s32 	%r109, %r49, %r76, %r4;
	mul.wide.s32 	%rd21, %r109, 8;
	add.s64 	%rd22, %rd3, %rd21;
	ld.global.nc.f64 	%fd761, [%rd22];
$L__BB11_16:
	st.shared.f64 	[%r43+3072], %fd761;
	add.s32 	%r50, %r24, 14;
	setp.ge.s32 	%p24, %r50, %r78;
	mov.f64 	%fd762, 0d0000000000000000;
	or.pred  	%p25, %p5, %p24;
	@%p25 bra 	$L__BB11_18;
	mad.lo.s32 	%r110, %r50, %r76, %r4;
	mul.wide.s32 	%rd23, %r110, 8;
	add.s64 	%rd24, %rd3, %rd23;
	ld.global.nc.f64 	%fd762, [%rd24];
$L__BB11_18:
	ld.param.u64 	%rd142, [tropical_maxmul_f64_nn_with_argmax_param_1];
	cvta.to.global.u64 	%rd4, %rd142;
	shl.b32 	%r111, %r2, 5;
	shr.u32 	%r114, %r94, 4;
	add.s32 	%r115, %r111, %r114;
	setp.ge.s32 	%p26, %r115, %r77;
	st.shared.f64 	[%r43+3584], %fd762;
	and.b32  	%r117, %r94, 15;
	add.s32 	%r51, %r551, %r117;
	setp.ge.s32 	%p27, %r51, %r78;
	mov.f64 	%fd763, 0d0000000000000000;
	or.pred  	%p28, %p27, %p26;
	@%p28 bra 	$L__BB11_20;
	mad.lo.s32 	%r123, %r115, %r78, %r51;
	mul.wide.u32 	%rd25, %r123, 8;
	add.s64 	%rd26, %rd4, %rd25;
	ld.global.nc.f64 	%fd763, [%rd26];
$L__BB11_20:
	add.s32 	%r130, %r115, 4;
	setp.ge.s32 	%p30, %r130, %r77;
	mov.u32 	%r136, _ZZ34tropical_maxmul_f64_nn_with_argmaxE2Bs;
	add.s32 	%r52, %r136, %r102;
	st.shared.f64 	[%r52], %fd763;
	mov.f64 	%fd764, 0d0000000000000000;
	or.pred  	%p31, %p27, %p30;
	@%p31 bra 	$L__BB11_22;
	shl.b32 	%r137, %r78, 2;
	mad.lo.s32 	%r143, %r115, %r78, %r137;
	add.s32 	%r144, %r143, %r51;
	mul.wide.s32 	%rd27, %r144, 8;
	add.s64 	%rd28, %rd4, %rd27;
	ld.global.nc.f64 	%fd764, [%rd28];
$L__BB11_22:
	add.s32 	%r151, %r115, 8;
	setp.ge.s32 	%p33, %r151, %r77;
	st.shared.f64 	[%r52+512], %fd764;
	mov.f64 	%fd765, 0d0000000000000000;
	or.pred  	%p34, %p27, %p33;
	@%p34 bra 	$L__BB11_24;
	shl.b32 	%r152, %r78, 3;
	mad.lo.s32 	%r158, %r115, %r78, %r152;
	add.s32 	%r159, %r158, %r51;
	mul.wide.s32 	%rd29, %r159, 8;
	add.s64 	%rd30, %rd4, %rd29;
	ld.global.nc.f64 	%fd765, [%rd30];
$L__BB11_24:
	add.s32 	%r166, %r115, 12;
	setp.ge.s32 	%p36, %r166, %r77;
	st.shared.f64 	[%r52+1024], %fd765;
	mov.f64 	%fd766, 0d0000000000000000;
	or.pred  	%p37, %p27, %p36;
	@%p37 bra 	$L__BB11_26;
	shl.b32 	%r167, %r78, 2;
	shl.b32 	%r168, %r78, 3;
	mad.lo.s32 	%r174, %r115, %r78, %r168;
	add.s32 	%r175, %r174, %r167;
	add.s32 	%r176, %r175, %r51;
	mul.wide.s32 	%rd31, %r176, 8;
	add.s64 	%rd32, %rd4, %rd31;
	ld.global.nc.f64 	%fd766, [%rd32];
$L__BB11_26:
	add.s32 	%r183, %r115, 16;
	setp.ge.s32 	%p39, %r183, %r77;
	st.shared.f64 	[%r52+1536], %fd766;
	mov.f64 	%fd767, 0d0000000000000000;
	or.pred  	%p40, %p27, %p39;
	@%p40 bra 	$L__BB11_28;
	shl.b32 	%r184, %r78, 4;
	mad.lo.s32 	%r190, %r115, %r78, %r184;
	add.s32 	%r191, %r190, %r51;
	mul.wide.s32 	%rd33, %r191, 8;
	add.s64 	%rd34, %rd4, %rd33;
	ld.global.nc.f64 	%fd767, [%rd34];
$L__BB11_28:
	add.s32 	%r198, %r115, 20;
	setp.ge.s32 	%p42, %r198, %r77;
	st.shared.f64 	[%r52+2048], %fd767;
	mov.f64 	%fd768, 0d0000000000000000;
	or.pred  	%p43, %p27, %p42;
	@%p43 bra 	$L__BB11_30;
	shl.b32 	%r199, %r78, 2;
	shl.b32 	%r200, %r78, 4;
	mad.lo.s32 	%r206, %r115, %r78, %r200;
	add.s32 	%r207, %r206, %r199;
	add.s32 	%r208, %r207, %r51;
	mul.wide.s32 	%rd35, %r208, 8;
	add.s64 	%rd36, %rd4, %rd35;
	ld.global.nc.f64 	%fd768, [%rd36];
$L__BB11_30:
	add.s32 	%r215, %r115, 24;
	setp.ge.s32 	%p45, %r215, %r77;
	st.shared.f64 	[%r52+2560], %fd768;
	mov.f64 	%fd769, 0d0000000000000000;
	or.pred  	%p46, %p27, %p45;
	@%p46 bra 	$L__BB11_32;
	shl.b32 	%r216, %r78, 3;
	shl.b32 	%r217, %r78, 4;
	mad.lo.s32 	%r223, %r115, %r78, %r217;
	add.s32 	%r224, %r216, %r223;
	add.s32 	%r225, %r224, %r51;
	mul.wide.s32 	%rd37, %r225, 8;
	add.s64 	%rd38, %rd4, %rd37;
	ld.global.nc.f64 	%fd769, [%rd38];
$L__BB11_32:
	add.s32 	%r232, %r115, 28;
	setp.ge.s32 	%p48, %r232, %r77;
	st.shared.f64 	[%r52+3072], %fd769;
	mov.f64 	%fd770, 0d0000000000000000;
	or.pred  	%p49, %p27, %p48;
	@%p49 bra 	$L__BB11_34;
	shl.b32 	%r233, %r78, 2;
	shl.b32 	%r234, %r78, 3;
	shl.b32 	%r235, %r78, 4;
	mad.lo.s32 	%r241, %r115, %r78, %r235;
	add.s32 	%r242, %r234, %r241;
	add.s32 	%r243, %r242, %r233;
	add.s32 	%r244, %r243, %r51;
	mul.wide.s32 	%rd39, %r244, 8;
	add.s64 	%rd40, %rd4, %rd39;
	ld.global.nc.f64 	%fd770, [%rd40];
$L__BB11_34:
	mov.u32 	%r245, %tid.y;
	shl.b32 	%r246, %r245, 3;
	mov.u32 	%r247, %tid.x;
	add.s32 	%r248, %r246, %r247;
	shl.b32 	%r249, %r248, 3;
	mov.u32 	%r250, _ZZ34tropical_maxmul_f64_nn_with_argmaxE2Bs;
	add.s32 	%r251, %r250, %r249;
	st.shared.f64 	[%r251+3584], %fd770;
	bar.sync 	0;
	shl.b32 	%r252, %r247, 5;
	mov.u32 	%r253, _ZZ34tropical_maxmul_f64_nn_with_argmaxE2As;
	add.s32 	%r254, %r253, %r252;
	ld.shared.f64 	%fd99, [%r254];
	ld.shared.f64 	%fd100, [%r254+8];
	ld.shared.f64 	%fd101, [%r254+16];
	ld.shared.f64 	%fd102, [%r254+24];
	shl.b32 	%r255, %r245, 9;
	add.s32 	%r256, %r250, %r255;
	ld.shared.f64 	%fd103, [%r256];
	ld.shared.f64 	%fd104, [%r256+128];
	ld.shared.f64 	%fd105, [%r256+256];
	ld.shared.f64 	%fd106, [%r256+384];
	mul.f64 	%fd107, %fd99, %fd103;
	setp.gt.f64 	%p50, %fd107, %fd738;
	selp.f64 	%fd108, %fd107, %fd738, %p50;
	selp.b32 	%r257, %r551, %r550, %p50;
	mul.f64 	%fd109, %fd99, %fd104;
	setp.gt.f64 	%p51, %fd109, %fd734;
	selp.f64 	%fd110, %fd109, %fd734, %p51;
	selp.b32 	%r258, %r551, %r546, %p51;
	mul.f64 	%fd111, %fd99, %fd105;
	setp.gt.f64 	%p52, %fd111, %fd730;
	selp.f64 	%fd112, %fd111, %fd730, %p52;
	selp.b32 	%r259, %r551, %r542, %p52;
	mul.f64 	%fd113, %fd99, %fd106;
	setp.gt.f64 	%p53, %fd113, %fd726;
	selp.f64 	%fd114, %fd113, %fd726, %p53;
	selp.b32 	%r260, %r551, %r538, %p53;
	mul.f64 	%fd115, %fd100, %fd103;
	setp.gt.f64 	%p54, %fd115, %fd737;
	selp.f64 	%fd116, %fd115, %fd737, %p54;
	selp.b32 	%r261, %r551, %r549, %p54;
	mul.f64 	%fd117, %fd100, %fd104;
	setp.gt.f64 	%p55, %fd117, %fd733;
	selp.f64 	%fd118, %fd117, %fd733, %p55;
	selp.b32 	%r262, %r551, %r545, %p55;
	mul.f64 	%fd119, %fd100, %fd105;
	setp.gt.f64 	%p56, %fd119, %fd729;
	selp.f64 	%fd120, %fd119, %fd729, %p56;
	selp.b32 	%r263, %r551, %r541, %p56;
	mul.f64 	%fd121, %fd100, %fd106;
	setp.gt.f64 	%p57, %fd121, %fd725;
	selp.f64 	%fd122, %fd121, %fd725, %p57;
	selp.b32 	%r264, %r551, %r537, %p57;
	mul.f64 	%fd123, %fd101, %fd103;
	setp.gt.f64 	%p58, %fd123, %fd736;
	selp.f64 	%fd124, %fd123, %fd736, %p58;
	selp.b32 	%r265, %r551, %r548, %p58;
	mul.f64 	%fd125, %fd101, %fd104;
	setp.gt.f64 	%p59, %fd125, %fd732;
	selp.f64 	%fd126, %fd125, %fd732, %p59;
	selp.b32 	%r266, %r551, %r544, %p59;
	mul.f64 	%fd127, %fd101, %fd105;
	setp.gt.f64 	%p60, %fd127, %fd728;
	selp.f64 	%fd128, %fd127, %fd728, %p60;
	selp.b32 	%r267, %r551, %r540, %p60;
	mul.f64 	%fd129, %fd101, %fd106;
	setp.gt.f64 	%p61, %fd129, %fd724;
	selp.f64 	%fd130, %fd129, %fd724, %p61;
	selp.b32 	%r268, %r551, %r536, %p61;
	mul.f64 	%fd131, %fd102, %fd103;
	setp.gt.f64 	%p62, %fd131, %fd735;
	selp.f64 	%fd132, %fd131, %fd735, %p62;
	selp.b32 	%r269, %r551, %r547, %p62;
	mul.f64 	%fd133, %fd102, %fd104;
	setp.gt.f64 	%p63, %fd133, %fd731;
	selp.f64 	%fd134, %fd133, %fd731, %p63;
	selp.b32 	%r270, %r551, %r543, %p63;
	mul.f64 	%fd135, %fd102, %fd105;
	setp.gt.f64 	%p64, %fd135, %fd727;
	selp.f64 	%fd136, %fd135, %fd727, %p64;
	selp.b32 	%r271, %r551, %r539, %p64;
	mul.f64 	%fd137, %fd102, %fd106;
	setp.gt.f64 	%p65, %fd137, %fd723;
	selp.f64 	%fd138, %fd137, %fd723, %p65;
	selp.b32 	%r272, %r551, %r535, %p65;
	add.s32 	%r273, %r551, 1;
	ld.shared.f64 	%fd139, [%r254+256];
	ld.shared.f64 	%fd140, [%r254+264];
	ld.shared.f64 	%fd141, [%r254+272];
	ld.shared.f64 	%fd142, [%r254+280];
	ld.shared.f64 	%fd143, [%r256+8];
	ld.shared.f64 	%fd144, [%r256+136];
	ld.shared.f64 	%fd145, [%r256+264];
	ld.shared.f64 	%fd146, [%r256+392];
	mul.f64 	%fd147, %fd139, %fd143;
	setp.gt.f64 	%p66, %fd147, %fd108;
	selp.f64 	%fd148, %fd147, %fd108, %p66;
	selp.b32 	%r274, %r273, %r257, %p66;
	mul.f64 	%fd149, %fd139, %fd144;
	setp.gt.f64 	%p67, %fd149, %fd110;
	selp.f64 	%fd150, %fd149, %fd110, %p67;
	selp.b32 	%r275, %r273, %r258, %p67;
	mul.f64 	%fd151, %fd139, %fd145;
	setp.gt.f64 	%p68, %fd151, %fd112;
	selp.f64 	%fd152, %fd151, %fd112, %p68;
	selp.b32 	%r276, %r273, %r259, %p68;
	mul.f64 	%fd153, %fd139, %fd146;
	setp.gt.f64 	%p69, %fd153, %fd114;
	selp.f64 	%fd154, %fd153, %fd114, %p69;
	selp.b32 	%r277, %r273, %r260, %p69;
	mul.f64 	%fd155, %fd140, %fd143;
	setp.gt.f64 	%p70, %fd155, %fd116;
	selp.f64 	%fd156, %fd155, %fd116, %p70;
	selp.b32 	%r278, %r273, %r261, %p70;
	mul.f64 	%fd157, %fd140, %fd144;
	setp.gt.f64 	%p71, %fd157, %fd118;
	selp.f64 	%fd158, %fd157, %fd118, %p71;
	selp.b32 	%r279, %r273, %r262, %p71;
	mul.f64 	%fd159, %fd140, %fd145;
	setp.gt.f64 	%p72, %fd159, %fd120;
	selp.f64 	%fd160, %fd159, %fd120, %p72;
	selp.b32 	%r280, %r273, %r263, %p72;
	mul.f64 	%fd161, %fd140, %fd146;
	setp.gt.f64 	%p73, %fd161, %fd122;
	selp.f64 	%fd162, %fd161, %fd122, %p73;
	selp.b32 	%r281, %r273, %r264, %p73;
	mul.f64 	%fd163, %fd141, %fd143;
	setp.gt.f64 	%p74, %fd163, %fd124;
	selp.f64 	%fd164, %fd163, %fd124, %p74;
	selp.b32 	%r282, %r273, %r265, %p74;
	mul.f64 	%fd165, %fd141, %fd144;
	setp.gt.f64 	%p75, %fd165, %fd126;
	selp.f64 	%fd166, %fd165, %fd126, %p75;
	selp.b32 	%r283, %r273, %r266, %p75;
	mul.f64 	%fd167, %fd141, %fd145;
	setp.gt.f64 	%p76, %fd167, %fd128;
	selp.f64 	%fd168, %fd167, %fd128, %p76;
	selp.b32 	%r284, %r273, %r267, %p76;
	mul.f64 	%fd169, %fd141, %fd146;
	setp.gt.f64 	%p77, %fd169, %fd130;
	selp.f64 	%fd170, %fd169, %fd130, %p77;
	selp.b32 	%r285, %r273, %r268, %p77;
	mul.f64 	%fd171, %fd142, %fd143;
	setp.gt.f64 	%p78, %fd171, %fd132;
	selp.f64 	%fd172, %fd171, %fd132, %p78;
	selp.b32 	%r286, %r273, %r269, %p78;
	mul.f64 	%fd173, %fd142, %fd144;
	setp.gt.f64 	%p79, %fd173, %fd134;
	selp.f64 	%fd174, %fd173, %fd134, %p79;
	selp.b32 	%r287, %r273, %r270, %p79;
	mul.f64 	%fd175, %fd142, %fd145;
	setp.gt.f64 	%p80, %fd175, %fd136;
	selp.f64 	%fd176, %fd175, %fd136, %p80;
	selp.b32 	%r288, %r273, %r271, %p80;
	mul.f64 	%fd177, %fd142, %fd146;
	setp.gt.f64 	%p81, %fd177, %fd138;
	selp.f64 	%fd178, %fd177, %fd138, %p81;
	selp.b32 	%r289, %r273, %r272, %p81;
	add.s32 	%r290, %r551, 2;
	ld.shared.f64 	%fd179, [%r254+512];
	ld.shared.f64 	%fd180, [%r254+520];
	ld.shared.f64 	%fd181, [%r254+528];
	ld.shared.f64 	%fd182, [%r254+536];
	ld.shared.f64 	%fd183, [%r256+16];
	ld.shared.f64 	%fd184, [%r256+144];
	ld.shared.f64 	%fd185, [%r256+272];
	ld.shared.f64 	%fd186, [%r256+400];
	mul.f64 	%fd187, %fd179, %fd183;
	setp.gt.f64 	%p82, %fd187, %fd148;
	selp.f64 	%fd188, %fd187, %fd148, %p82;
	selp.b32 	%r291, %r290, %r274, %p82;
	mul.f64 	%fd189, %fd179, %fd184;
	setp.gt.f64 	%p83, %fd189, %fd150;
	selp.f64 	%fd190, %fd189, %fd150, %p83;
	selp.b32 	%r292, %r290, %r275, %p83;
	mul.f64 	%fd191, %fd179, %fd185;
	setp.gt.f64 	%p84, %fd191, %fd152;
	selp.f64 	%fd192, %fd191, %fd152, %p84;
	selp.b32 	%r293, %r290, %r276, %p84;
	mul.f64 	%fd193, %fd179, %fd186;
	setp.gt.f64 	%p85, %fd193, %fd154;
	selp.f64 	%fd194, %fd193, %fd154, %p85;
	selp.b32 	%r294, %r290, %r277, %p85;
	mul.f64 	%fd195, %fd180, %fd183;
	setp.gt.f64 	%p86, %fd195, %fd156;
	selp.f64 	%fd196, %fd195, %fd156, %p86;
	selp.b32 	%r295, %r290, %r278, %p86;
	mul.f64 	%fd197, %fd180, %fd184;
	setp.gt.f64 	%p87, %fd197, %fd158;
	selp.f64 	%fd198, %fd197, %fd158, %p87;
	selp.b32 	%r296, %r290, %r279, %p87;
	mul.f64 	%fd199, %fd180, %fd185;
	setp.gt.f64 	%p88, %fd199, %fd160;
	selp.f64 	%fd200, %fd199, %fd160, %p88;
	selp.b32 	%r297, %r290, %r280, %p88;
	mul.f64 	%fd201, %fd180, %fd186;
	setp.gt.f64 	%p89, %fd201, %fd162;
	selp.f64 	%fd202, %fd201, %fd162, %p89;
	selp.b32 	%r298, %r290, %r281, %p89;
	mul.f64 	%fd203, %fd181, %fd183;
	setp.gt.f64 	%p90, %fd203, %fd164;
	selp.f64 	%fd204, %fd203, %fd164, %p90;
	selp.b32 	%r299, %r290, %r282, %p90;
	mul.f64 	%fd205, %fd181, %fd184;
	setp.gt.f64 	%p91, %fd205, %fd166;
	selp.f64 	%fd206, %fd205, %fd166, %p91;
	selp.b32 	%r300, %r290, %r283, %p91;
	mul.f64 	%fd207, %fd181, %fd185;
	setp.gt.f64 	%p92, %fd207, %fd168;
	selp.f64 	%fd208, %fd207, %fd168, %p92;
	selp.b32 	%r301, %r290, %r284, %p92;
	mul.f64 	%fd209, %fd181, %fd186;
	setp.gt.f64 	%p93, %fd209, %fd170;
	selp.f64 	%fd210, %fd209, %fd170, %p93;
	selp.b32 	%r302, %r290, %r285, %p93;
	mul.f64 	%fd211, %fd182, %fd183;
	setp.gt.f64 	%p94, %fd211, %fd172;
	selp.f64 	%fd212, %fd211, %fd172, %p94;
	selp.b32 	%r303, %r290, %r286, %p94;
	mul.f64 	%fd213, %fd182, %fd184;
	setp.gt.f64 	%p95, %fd213, %fd174;
	selp.f64 	%fd214, %fd213, %fd174, %p95;
	selp.b32 	%r304, %r290, %r287, %p95;
	mul.f64 	%fd215, %fd182, %fd185;
	setp.gt.f64 	%p96, %fd215, %fd176;
	selp.f64 	%fd216, %fd215, %fd176, %p96;
	selp.b32 	%r305, %r290, %r288, %p96;
	mul.f64 	%fd217, %fd182, %fd186;
	setp.gt.f64 	%p97, %fd217, %fd178;
	selp.f64 	%fd218, %fd217, %fd178, %p97;
	selp.b32 	%r306, %r290, %r289, %p97;
	add.s32 	%r307, %r551, 3;
	ld.shared.f64 	%fd219, [%r254+768];
	ld.shared.f64 	%fd220, [%r254+776];
	ld.shared.f64 	%fd221, [%r254+784];
	ld.shared.f64 	%fd222, [%r254+792];
	ld.shared.f64 	%fd223, [%r256+24];
	ld.shared.f64 	%fd224, [%r256+152];
	ld.shared.f64 	%fd225, [%r256+280];
	ld.shared.f64 	%fd226, [%r256+408];
	mul.f64 	%fd227, %fd219, %fd223;
	setp.gt.f64 	%p98, %fd227, %fd188;
	selp.f64 	%fd228, %fd227, %fd188, %p98;
	selp.b32 	%r308, %r307, %r291, %p98;
	mul.f64 	%fd229, %fd219, %fd224;
	setp.gt.f64 	%p99, %fd229, %fd190;
	selp.f64 	%fd230, %fd229, %fd190, %p99;
	selp.b32 	%r309, %r307, %r292, %p99;
	mul.f64 	%fd231, %fd219, %fd225;
	setp.gt.f64 	%p100, %fd231, %fd192;
	selp.f64 	%fd232, %fd231, %fd192, %p100;
	selp.b32 	%r310, %r307, %r293, %p100;
	mul.f64 	%fd233, %fd219, %fd226;
	setp.gt.f64 	%p101, %fd233, %fd194;
	selp.f64 	%fd234, %fd233, %fd194, %p101;
	selp.b32 	%r311, %r307, %r294, %p101;
	mul.f64 	%fd235, %fd220, %fd223;
	setp.gt.f64 	%p102, %fd235, %fd196;
	selp.f64 	%fd236, %fd235, %fd196, %p102;
	selp.b32 	%r312, %r307, %r295, %p102;
	mul.f64 	%fd237, %fd220, %fd224;
	setp.gt.f64 	%p103, %fd237, %fd198;
	selp.f64 	%fd238, %fd237, %fd198, %p103;
	selp.b32 	%r313, %r307, %r296, %p103;
	mul.f64 	%fd239, %fd220, %fd225;
	setp.gt.f64 	%p104, %fd239, %fd200;
	selp.f64 	%fd240, %fd239, %fd200, %p104;
	selp.b32 	%r314, %r307, %r297, %p104;
	mul.f64 	%fd241, %fd220, %fd226;
	setp.gt.f64 	%p105, %fd241, %fd202;
	selp.f64 	%fd242, %fd241, %fd202, %p105;
	selp.b32 	%r315, %r307, %r298, %p105;
	mul.f64 	%fd243, %fd221, %fd223;
	setp.gt.f64 	%p106, %fd243, %fd204;
	selp.f64 	%fd244, %fd243, %fd204, %p106;
	selp.b32 	%r316, %r307, %r299, %p106;
	mul.f64 	%fd245, %fd221, %fd224;
	setp.gt.f64 	%p107, %fd245, %fd206;
	selp.f64 	%fd246, %fd245, %fd206, %p107;
	selp.b32 	%r317, %r307, %r300, %p107;
	mul.f64 	%fd247, %fd221, %fd225;
	setp.gt.f64 	%p108, %fd247, %fd208;
	selp.f64 	%fd248, %fd247, %fd208, %p108;
	selp.b32 	%r318, %r307, %r301, %p108;
	mul.f64 	%fd249, %fd221, %fd226;
	setp.gt.f64 	%p109, %fd249, %fd210;
	selp.f64 	%fd250, %fd249, %fd210, %p109;
	selp.b32 	%r319, %r307, %r302, %p109;
	mul.f64 	%fd251, %fd222, %fd223;
	setp.gt.f64 	%p110, %fd251, %fd212;
	selp.f64 	%fd252, %fd251, %fd212, %p110;
	selp.b32 	%r320, %r307, %r303, %p110;
	mul.f64 	%fd253, %fd222, %fd224;
	setp.gt.f64 	%p111, %fd253, %fd214;
	selp.f64 	%fd254, %fd253, %fd214, %p111;
	selp.b32 	%r321, %r307, %r304, %p111;
	mul.f64 	%fd255, %fd222, %fd225;
	setp.gt.f64 	%p112, %fd255, %fd216;
	selp.f64 	%fd256, %fd255, %fd216, %p112;
	selp.b32 	%r322, %r307, %r305, %p112;
	mul.f64 	%fd257, %fd222, %fd226;
	setp.gt.f64 	%p113, %fd257, %fd218;
	selp.f64 	%fd258, %fd257, %fd218, %p113;
	selp.b32 	%r323, %r307, %r306, %p113;
	add.s32 	%r324, %r551, 4;
	ld.shared.f64 	%fd259, [%r254+1024];
	ld.shared.f64 	%fd260, [%r254+1032];
	ld.shared.f64 	%fd261, [%r254+1040];
	ld.shared.f64 	%fd262, [%r254+1048];
	ld.shared.f64 	%fd263, [%r256+32];
	ld.shared.f64 	%fd264, [%r256+160];
	ld.shared.f64 	%fd265, [%r256+288];
	ld.shared.f64 	%fd266, [%r256+416];
	mul.f64 	%fd267, %fd259, %fd263;
	setp.gt.f64 	%p114, %fd267, %fd228;
	selp.f64 	%fd268, %fd267, %fd228, %p114;
	selp.b32 	%r325, %r324, %r308, %p114;
	mul.f64 	%fd269, %fd259, %fd264;
	setp.gt.f64 	%p115, %fd269, %fd230;
	selp.f64 	%fd270, %fd269, %fd230, %p115;
	selp.b32 	%r326, %r324, %r309, %p115;
	mul.f64 	%fd271, %fd259, %fd265;
	setp.gt.f64 	%p116, %fd271, %fd232;
	selp.f64 	%fd272, %fd271, %fd232, %p116;
	selp.b32 	%r327, %r324, %r310, %p116;
	mul.f64 	%fd273, %fd259, %fd266;
	setp.gt.f64 	%p117, %fd273, %fd234;
	selp.f64 	%fd274, %fd273, %fd234, %p117;
	selp.b32 	%r328, %r324, %r311, %p117;
	mul.f64 	%fd275, %fd260, %fd263;
	setp.gt.f64 	%p118, %fd275, %fd236;
	selp.f64 	%fd276, %fd275, %fd236, %p118;
	selp.b32 	%r329, %r324, %r312, %p118;
	mul.f64 	%fd277, %fd260, %fd264;
	setp.gt.f64 	%p119, %fd277, %fd238;
	selp.f64 	%fd278, %fd277, %fd238, %p119;
	selp.b32 	%r330, %r324, %r313, %p119;
	mul.f64 	%fd279, %fd260, %fd265;
	setp.gt.f64 	%p120, %fd279, %fd240;
	selp.f64 	%fd280, %fd279, %fd240, %p120;
	selp.b32 	%r331, %r324, %r314, %p120;
	mul.f64 	%fd281, %fd260, %fd266;
	setp.gt.f64 	%p121, %fd281, %fd242;
	selp.f64 	%fd282, %fd281, %fd242, %p121;
	selp.b32 	%r332, %r324, %r315, %p121;
	mul.f64 	%fd283, %fd261, %fd263;
	setp.gt.f64 	%p122, %fd283, %fd244;
	selp.f64 	%fd284, %fd283, %fd244, %p122;
	selp.b32 	%r333, %r324, %r316, %p122;
	mul.f64 	%fd285, %fd261, %fd264;
	setp.gt.f64 	%p123, %fd285, %fd246;
	selp.f64 	%fd286, %fd285, %fd246, %p123;
	selp.b32 	%r334, %r324, %r317, %p123;
	mul.f64 	%fd287, %fd261, %fd265;
	setp.gt.f64 	%p124, %fd287, %fd248;
	selp.f64 	%fd288, %fd287, %fd248, %p124;
	selp.b32 	%r335, %r324, %r318, %p124;
	mul.f64 	%fd289, %fd261, %fd266;
	setp.gt.f64 	%p125, %fd289, %fd250;
	selp.f64 	%fd290, %fd289, %fd250, %p125;
	selp.b32 	%r336, %r324, %r319, %p125;
	mul.f64 	%fd291, %fd262, %fd263;
	setp.gt.f64 	%p126, %fd291, %fd252;
	selp.f64 	%fd292, %fd291, %fd252, %p126;
	selp.b32 	%r337, %r324, %r320, %p126;
	mul.f64 	%fd293, %fd262, %fd264;
	setp.gt.f64 	%p127, %fd293, %fd254;
	selp.f64 	%fd294, %fd293, %fd254, %p127;
	selp.b32 	%r338, %r324, %r321, %p127;
	mul.f64 	%fd295, %fd262, %fd265;
	setp.gt.f64 	%p128, %fd295, %fd256;
	selp.f64 	%fd296, %fd295, %fd256, %p128;
	selp.b32 	%r339, %r324, %r322, %p128;
	mul.f64 	%fd297, %fd262, %fd266;
	setp.gt.f64 	%p129, %fd297, %fd258;
	selp.f64 	%fd298, %fd297, %fd258, %p129;
	selp.b32 	%r340, %r324, %r323, %p129;
	add.s32 	%r341, %r551, 5;
	ld.shared.f64 	%fd299, [%r254+1280];
	ld.shared.f64 	%fd300, [%r254+1288];
	ld.shared.f64 	%fd301, [%r254+1296];
	ld.shared.f64 	%fd302, [%r254+1304];
	ld.shared.f64 	%fd303, [%r256+40];
	ld.shared.f64 	%fd304, [%r256+168];
	ld.shared.f64 	%fd305, [%r256+296];
	ld.shared.f64 	%fd306, [%r256+424];
	mul.f64 	%fd307, %fd299, %fd303;
	setp.gt.f64 	%p130, %fd307, %fd268;
	selp.f64 	%fd308, %fd307, %fd268, %p130;
	selp.b32 	%r342, %r341, %r325, %p130;
	mul.f64 	%fd309, %fd299, %fd304;
	setp.gt.f64 	%p131, %fd309, %fd270;
	selp.f64 	%fd310, %fd309, %fd270, %p131;
	selp.b32 	%r343, %r341, %r326, %p131;
	mul.f64 	%fd311, %fd299, %fd305;
	setp.gt.f64 	%p132, %fd311, %fd272;
	selp.f64 	%fd312, %fd311, %fd272, %p132;
	selp.b32 	%r344, %r341, %r327, %p132;
	mul.f64 	%fd313, %fd299, %fd306;
	setp.gt.f64 	%p133, %fd313, %fd274;
	selp.f64 	%fd314, %fd313, %fd274, %p133;
	selp.b32 	%r345, %r341, %r328, %p133;
	mul.f64 	%fd315, %fd300, %fd303;
	setp.gt.f64 	%p134, %fd315, %fd276;
	selp.f64 	%fd316, %fd315, %fd276, %p134;
	selp.b32 	%r346, %r341, %r329, %p134;
	mul.f64 	%fd317, %fd300, %fd304;
	setp.gt.f64 	%p135, %fd317, %fd278;
	selp.f64 	%fd318, %fd317, %fd278, %p135;
	selp.b32 	%r347, %r341, %r330, %p135;
	mul.f64 	%fd319, %fd300, %fd305;
	setp.gt.f64 	%p136, %fd319, %fd280;
	selp.f64 	%fd320, %fd319, %fd280, %p136;
	selp.b32 	%r348, %r341, %r331, %p136;
	mul.f64 	%fd321, %fd300, %fd306;
	setp.gt.f64 	%p137, %fd321, %fd282;
	selp.f64 	%fd322, %fd321, %fd282, %p137;
	selp.b32 	%r349, %r341, %r332, %p137;
	mul.f64 	%fd323, %fd301, %fd303;
	setp.gt.f64 	%p138, %fd323, %fd284;
	selp.f64 	%fd324, %fd323, %fd284, %p138;
	selp.b32 	%r350, %r341, %r333, %p138;
	mul.f64 	%fd325, %fd301, %fd304;
	setp.gt.f64 	%p139, %fd325, %fd286;
	selp.f64 	%fd326, %fd325, %fd286, %p139;
	selp.b32 	%r351, %r341, %r334, %p139;
	mul.f64 	%fd327, %fd301, %fd305;
	setp.gt.f64 	%p140, %fd327, %fd288;
	selp.f64 	%fd328, %fd327, %fd288, %p140;
	selp.b32 	%r352, %r341, %r335, %p140;
	mul.f64 	%fd329, %fd301, %fd306;
	setp.gt.f64 	%p141, %fd329, %fd290;
	selp.f64 	%fd330, %fd329, %fd290, %p141;
	selp.b32 	%r353, %r341, %r336, %p141;
	mul.f64 	%fd331, %fd302, %fd303;
	setp.gt.f64 	%p142, %fd331, %fd292;
	selp.f64 	%fd332, %fd331, %fd292, %p142;
	selp.b32 	%r354, %r341, %r337, %p142;
	mul.f64 	%fd333, %fd302, %fd304;
	setp.gt.f64 	%p143, %fd333, %fd294;
	selp.f64 	%fd334, %fd333, %fd294, %p143;
	selp.b32 	%r355, %r341, %r338, %p143;
	mul.f64 	%fd335, %fd302, %fd305;
	setp.gt.f64 	%p144, %fd335, %fd296;
	selp.f64 	%fd336, %fd335, %fd296, %p144;
	selp.b32 	%r356, %r341, %r339, %p144;
	mul.f64 	%fd337, %fd302, %fd306;
	setp.gt.f64 	%p145, %fd337, %fd298;
	selp.f64 	%fd338, %fd337, %fd298, %p145;
	selp.b32 	%r357, %r341, %r340, %p145;
	add.s32 	%r358, %r551, 6;
	ld.shared.f64 	%fd339, [%r254+1536];
	ld.shared.f64 	%fd340, [%r254+1544];
	ld.shared.f64 	%fd341, [%r254+1552];
	ld.shared.f64 	%fd342, [%r254+1560];
	ld.shared.f64 	%fd343, [%r256+48];
	ld.shared.f64 	%fd344, [%r256+176];
	ld.shared.f64 	%fd345, [%r256+304];
	ld.shared.f64 	%fd346, [%r256+432];
	mul.f64 	%fd347, %fd339, %fd343;
	setp.gt.f64 	%p146, %fd347, %fd308;
	selp.f64 	%fd348, %fd347, %fd308, %p146;
	selp.b32 	%r359, %r358, %r342, %p146;
	mul.f64 	%fd349, %fd339, %fd344;
	setp.gt.f64 	%p147, %fd349, %fd310;
	selp.f64 	%fd350, %fd349, %fd310, %p147;
	selp.b32 	%r360, %r358, %r343, %p147;
	mul.f64 	%fd351, %fd339, %fd345;
	setp.gt.f64 	%p148, %fd351, %fd312;
	selp.f64 	%fd352, %fd351, %fd312, %p148;
	selp.b32 	%r361, %r358, %r344, %p148;
	mul.f64 	%fd353, %fd339, %fd346;
	setp.gt.f64 	%p149, %fd353, %fd314;
	selp.f64 	%fd354, %fd353, %fd314, %p149;
	selp.b32 	%r362, %r358, %r345, %p149;
	mul.f64 	%fd355, %fd340, %fd343;
	setp.gt.f64 	%p150, %fd355, %fd316;
	selp.f64 	%fd356, %fd355, %fd316, %p150;
	selp.b32 	%r363, %r358, %r346, %p150;
	mul.f64 	%fd357, %fd340, %fd344;
	setp.gt.f64 	%p151, %fd357, %fd318;
	selp.f64 	%fd358, %fd357, %fd318, %p151;
	selp.b32 	%r364, %r358, %r347, %p151;
	mul.f64 	%fd359, %fd340, %fd345;
	setp.gt.f64 	%p152, %fd359, %fd320;
	selp.f64 	%fd360, %fd359, %fd320, %p152;
	selp.b32 	%r365, %r358, %r348, %p152;
	mul.f64 	%fd361, %fd340, %fd346;
	setp.gt.f64 	%p153, %fd361, %fd322;
	selp.f64 	%fd362, %fd361, %fd322, %p153;
	selp.b32 	%r366, %r358, %r349, %p153;
	mul.f64 	%fd363, %fd341, %fd343;
	setp.gt.f64 	%p154, %fd363, %fd324;
	selp.f64 	%fd364, %fd363, %fd324, %p154;
	selp.b32 	%r367, %r358, %r350, %p154;
	mul.f64 	%fd365, %fd341, %fd344;
	setp.gt.f64 	%p155, %fd365, %fd326;
	selp.f64 	%fd366, %fd365, %fd326, %p155;
	selp.b32 	%r368, %r358, %r351, %p155;
	mul.f64 	%fd367, %fd341, %fd345;
	setp.gt.f64 	%p156, %fd367, %fd328;
	selp.f64 	%fd368, %fd367, %fd328, %p156;
	selp.b32 	%r369, %r358, %r352, %p156;
	mul.f64 	%fd369, %fd341, %fd346;
	setp.gt.f64 	%p157, %fd369, %fd330;
	selp.f64 	%fd370, %fd369, %fd330, %p157;
	selp.b32 	%r370, %r358, %r353, %p157;
	mul.f64 	%fd371, %fd342, %fd343;
	setp.gt.f64 	%p158, %fd371, %fd332;
	selp.f64 	%fd372, %fd371, %fd332, %p158;
	selp.b32 	%r371, %r358, %r354, %p158;
	mul.f64 	%fd373, %fd342, %fd344;
	setp.gt.f64 	%p159, %fd373, %fd334;
	selp.f64 	%fd374, %fd373, %fd334, %p159;
	selp.b32 	%r372, %r358, %r355, %p159;
	mul.f64 	%fd375, %fd342, %fd345;
	setp.gt.f64 	%p160, %fd375, %fd336;
	selp.f64 	%fd376, %fd375, %fd336, %p160;
	selp.b32 	%r373, %r358, %r356, %p160;
	mul.f64 	%fd377, %fd342, %fd346;
	setp.gt.f64 	%p161, %fd377, %fd338;
	selp.f64 	%fd378, %fd377, %fd338, %p161;
	selp.b32 	%r374, %r358, %r357, %p161;
	add.s32 	%r375, %r551, 7;
	ld.shared.f64 	%fd379, [%r254+1792];
	ld.shared.f64 	%fd380, [%r254+1800];
	ld.shared.f64 	%fd381, [%r254+1808];
	ld.shared.f64 	%fd382, [%r254+1816];
	ld.shared.f64 	%fd383, [%r256+56];
	ld.shared.f64 	%fd384, [%r256+184];
	ld.shared.f64 	%fd385, [%r256+312];
	ld.shared.f64 	%fd386, [%r256+440];
	mul.f64 	%fd387, %fd379, %fd383;
	setp.gt.f64 	%p162, %fd387, %fd348;
	selp.f64 	%fd388, %fd387, %fd348, %p162;
	selp.b32 	%r376, %r375, %r359, %p162;
	mul.f64 	%fd389, %fd379, %fd384;
	setp.gt.f64 	%p163, %fd389, %fd350;
	selp.f64 	%fd390, %fd389, %fd350, %p163;
	selp.b32 	%r377, %r375, %r360, %p163;
	mul.f64 	%fd391, %fd379, %fd385;
	setp.gt.f64 	%p164, %fd391, %fd352;
	selp.f64 	%fd392, %fd391, %fd352, %p164;
	selp.b32 	%r378, %r375, %r361, %p164;
	mul.f64 	%fd393, %fd379, %fd386;
	setp.gt.f64 	%p165, %fd393, %fd354;
	selp.f64 	%fd394, %fd393, %fd354, %p165;
	selp.b32 	%r379, %r375, %r362, %p165;
	mul.f64 	%fd395, %fd380, %fd383;
	setp.gt.f64 	%p166, %fd395, %fd356;
	selp.f64 	%fd396, %fd395, %fd356, %p166;
	selp.b32 	%r380, %r375, %r363, %p166;
	mul.f64 	%fd397, %fd380, %fd384;
	setp.gt.f64 	%p167, %fd397, %fd358;
	selp.f64 	%fd398, %fd397, %fd358, %p167;
	selp.b32 	%r381, %r375, %r364, %p167;
	mul.f64 	%fd399, %fd380, %fd385;
	setp.gt.f64 	%p168, %fd399, %fd360;
	selp.f64 	%fd400, %fd399, %fd360, %p168;
	selp.b32 	%r382, %r375, %r365, %p168;
	mul.f64 	%fd401, %fd380, %fd386;
	setp.gt.f64 	%p169, %fd401, %fd362;
	selp.f64 	%fd402, %fd401, %fd362, %p169;
	selp.b32 	%r383, %r375, %r366, %p169;
	mul.f64 	%fd403, %fd381, %fd383;
	setp.gt.f64 	%p170, %fd403, %fd364;
	selp.f64 	%fd404, %fd403, %fd364, %p170;
	selp.b32 	%r384, %r375, %r367, %p170;
	mul.f64 	%fd405, %fd381, %fd384;
	setp.gt.f64 	%p171, %fd405, %fd366;
	selp.f64 	%fd406, %fd405, %fd366, %p171;
	selp.b32 	%r385, %r375, %r368, %p171;
	mul.f64 	%fd407, %fd381, %fd385;
	setp.gt.f64 	%p172, %fd407, %fd368;
	selp.f64 	%fd408, %fd407, %fd368, %p172;
	selp.b32 	%r386, %r375, %r369, %p172;
	mul.f64 	%fd409, %fd381, %fd386;
	setp.gt.f64 	%p173, %fd409, %fd370;
	selp.f64 	%fd410, %fd409, %fd370, %p173;
	selp.b32 	%r387, %r375, %r370, %p173;
	mul.f64 	%fd411, %fd382, %fd383;
	setp.gt.f64 	%p174, %fd411, %fd372;
	selp.f64 	%fd412, %fd411, %fd372, %p174;
	selp.b32 	%r388, %r375, %r371, %p174;
	mul.f64 	%fd413, %fd382, %fd384;
	setp.gt.f64 	%p175, %fd413, %fd374;
	selp.f64 	%fd414, %fd413, %fd374, %p175;
	selp.b32 	%r389, %r375, %r372, %p175;
	mul.f64 	%fd415, %fd382, %fd385;
	setp.gt.f64 	%p176, %fd415, %fd376;
	selp.f64 	%fd416, %fd415, %fd376, %p176;
	selp.b32 	%r390, %r375, %r373, %p176;
	mul.f64 	%fd417, %fd382, %fd386;
	setp.gt.f64 	%p177, %fd417, %fd378;
	selp.f64 	%fd418, %fd417, %fd378, %p177;
	selp.b32 	%r391, %r375, %r374, %p177;
	add.s32 	%r392, %r551, 8;
	ld.shared.f64 	%fd419, [%r254+2048];
	ld.shared.f64 	%fd420, [%r254+2056];
	ld.shared.f64 	%fd421, [%r254+2064];
	ld.shared.f64 	%fd422, [%r254+2072];
	ld.shared.f64 	%fd423, [%r256+64];
	ld.shared.f64 	%fd424, [%r256+192];
	ld.shared.f64 	%fd425, [%r256+320];
	ld.shared.f64 	%fd426, [%r256+448];
	mul.f64 	%fd427, %fd419, %fd423;
	setp.gt.f64 	%p178, %fd427, %fd388;
	selp.f64 	%fd428, %fd427, %fd388, %p178;
	selp.b32 	%r393, %r392, %r376, %p178;
	mul.f64 	%fd429, %fd419, %fd424;
	setp.gt.f64 	%p179, %fd429, %fd390;
	selp.f64 	%fd430, %fd429, %fd390, %p179;
	selp.b32 	%r394, %r392, %r377, %p179;
	mul.f64 	%fd431, %fd419, %fd425;
	setp.gt.f64 	%p180, %fd431, %fd392;
	selp.f64 	%fd432, %fd431, %fd392, %p180;
	selp.b32 	%r395, %r392, %r378, %p180;
	mul.f64 	%fd433, %fd419, %fd426;
	setp.gt.f64 	%p181, %fd433, %fd394;
	selp.f64 	%fd434, %fd433, %fd394, %p181;
	selp.b32 	%r396, %r392, %r379, %p181;
	mul.f64 	%fd435, %fd420, %fd423;
	setp.gt.f64 	%p182, %fd435, %fd396;
	selp.f64 	%fd436, %fd435, %fd396, %p182;
	selp.b32 	%r397, %r392, %r380, %p182;
	mul.f64 	%fd437, %fd420, %fd424;
	setp.gt.f64 	%p183, %fd437, %fd398;
	selp.f64 	%fd438, %fd437, %fd398, %p183;
	selp.b32 	%r398, %r392, %r381, %p183;
	mul.f64 	%fd439, %fd420, %fd425;
	setp.gt.f64 	%p184, %fd439, %fd400;
	selp.f64 	%fd440, %fd439, %fd400, %p184;
	selp.b32 	%r399, %r392, %r382, %p184;
	mul.f64 	%fd441, %fd420, %fd426;
	setp.gt.f64 	%p185, %fd441, %fd402;
	selp.f64 	%fd442, %fd441, %fd402, %p185;
	selp.b32 	%r400, %r392, %r383, %p185;
	mul.f64 	%fd443, %fd421, %fd423;
	setp.gt.f64 	%p186, %fd443, %fd404;
	selp.f64 	%fd444, %fd443, %fd404, %p186;
	selp.b32 	%r401, %r392, %r384, %p186;
	mul.f64 	%fd445, %fd421, %fd424;
	setp.gt.f64 	%p187, %fd445, %fd406;
	selp.f64 	%fd446, %fd445, %fd406, %p187;
	selp.b32 	%r402, %r392, %r385, %p187;
	mul.f64 	%fd447, %fd421, %fd425;
	setp.gt.f64 	%p188, %fd447, %fd408;
	selp.f64 	%fd448, %fd447, %fd408, %p188;
	selp.b32 	%r403, %r392, %r386, %p188;
	mul.f64 	%fd449, %fd421, %fd426;
	setp.gt.f64 	%p189, %fd449, %fd410;
	selp.f64 	%fd450, %fd449, %fd410, %p189;
	selp.b32 	%r404, %r392, %r387, %p189;
	mul.f64 	%fd451, %fd422, %fd423;
	setp.gt.f64 	%p190, %fd451, %fd412;
	selp.f64 	%fd452, %fd451, %fd412, %p190;
	selp.b32 	%r405, %r392, %r388, %p190;
	mul.f64 	%fd453, %fd422, %fd424;
	setp.gt.f64 	%p191, %fd453, %fd414;
	selp.f64 	%fd454, %fd453, %fd414, %p191;
	selp.b32 	%r406, %r392, %r389, %p191;
	mul.f64 	%fd455, %fd422, %fd425;
	setp.gt.f64 	%p192, %fd455, %fd416;
	selp.f64 	%fd456, %fd455, %fd416, %p192;
	selp.b32 	%r407, %r392, %r390, %p192;
	mul.f64 	%fd457, %fd422, %fd426;
	setp.gt.f64 	%p193, %fd457, %fd418;
	selp.f64 	%fd458, %fd457, %fd418, %p193;
	selp.b32 	%r408, %r392, %r391, %p193;
	add.s32 	%r409, %r551, 9;
	ld.shared.f64 	%fd459, [%r254+2304];
	ld.shared.f64 	%fd460, [%r254+2312];
	ld.shared.f64 	%fd461, [%r254+2320];
	ld.shared.f64 	%fd462, [%r254+2328];
	ld.shared.f64 	%fd463, [%r256+72];
	ld.shared.f64 	%fd464, [%r256+200];
	ld.shared.f64 	%fd465, [%r256+328];
	ld.shared.f64 	%fd466, [%r256+456];
	mul.f64 	%fd467, %fd459, %fd463;
	setp.gt.f64 	%p194, %fd467, %fd428;
	selp.f64 	%fd468, %fd467, %fd428, %p194;
	selp.b32 	%r410, %r409, %r393, %p194;
	mul.f64 	%fd469, %fd459, %fd464;
	setp.gt.f64 	%p195, %fd469, %fd430;
	selp.f64 	%fd470, %fd469, %fd430, %p195;
	selp.b32 	%r411, %r409, %r394, %p195;
	mul.f64 	%fd471, %fd459, %fd465;
	setp.gt.f64 	%p196, %fd471, %fd432;
	selp.f64 	%fd472, %fd471, %fd432, %p196;
	selp.b32 	%r412, %r409, %r395, %p196;
	mul.f64 	%fd473, %fd459, %fd466;
	setp.gt.f64 	%p197, %fd473, %fd434;
	selp.f64 	%fd474, %fd473, %fd434, %p197;
	selp.b32 	%r413, %r409, %r396, %p197;
	mul.f64 	%fd475, %fd460, %fd463;
	setp.gt.f64 	%p198, %fd475, %fd436;
	selp.f64 	%fd476, %fd475, %fd436, %p198;
	selp.b32 	%r414, %r409, %r397, %p198;
	mul.f64 	%fd477, %fd460, %fd464;
	setp.gt.f64 	%p199, %fd477, %fd438;
	selp.f64 	%fd478, %fd477, %fd438, %p199;
	selp.b32 	%r415, %r409, %r398, %p199;
	mul.f64 	%fd479, %fd460, %fd465;
	setp.gt.f64 	%p200, %fd479, %fd440;
	selp.f64 	%fd480, %fd479, %fd440, %p200;
	selp.b32 	%r416, %r409, %r399, %p200;
	mul.f64 	%fd481, %fd460, %fd466;
	setp.gt.f64 	%p201, %fd481, %fd442;
	selp.f64 	%fd482, %fd481, %fd442, %p201;
	selp.b32 	%r417, %r409, %r400, %p201;
	mul.f64 	%fd483, %fd461, %fd463;
	setp.gt.f64 	%p202, %fd483, %fd444;
	selp.f64 	%fd484, %fd483, %fd444, %p202;
	selp.b32 	%r418, %r409, %r401, %p202;
	mul.f64 	%fd485, %fd461, %fd464;
	setp.gt.f64 	%p203, %fd485, %fd446;
	selp.f64 	%fd486, %fd485, %fd446, %p203;
	selp.b32 	%r419, %r409, %r402, %p203;
	mul.f64 	%fd487, %fd461, %fd465;
	setp.gt.f64 	%p204, %fd487, %fd448;
	selp.f64 	%fd488, %fd487, %fd448, %p204;
	selp.b32 	%r420, %r409, %r403, %p204;
	mul.f64 	%fd489, %fd461, %fd466;
	setp.gt.f64 	%p205, %fd489, %fd450;
	selp.f64 	%fd490, %fd489, %fd450, %p205;
	selp.b32 	%r421, %r409, %r404, %p205;
	mul.f64 	%fd491, %fd462, %fd463;
	setp.gt.f64 	%p206, %fd491, %fd452;
	selp.f64 	%fd492, %fd491, %fd452, %p206;
	selp.b32 	%r422, %r409, %r405, %p206;
	mul.f64 	%fd493, %fd462, %fd464;
	setp.gt.f64 	%p207, %fd493, %fd454;
	selp.f64 	%fd494, %fd493, %fd454, %p207;
	selp.b32 	%r423, %r409, %r406, %p207;
	mul.f64 	%fd495, %fd462, %fd465;
	setp.gt.f64 	%p208, %fd495, %fd456;
	selp.f64 	%fd496, %fd495, %fd456, %p208;
	selp.b32 	%r424, %r409, %r407, %p208;
	mul.f64 	%fd497, %fd462, %fd466;
	setp.gt.f64 	%p209, %fd497, %fd458;
	selp.f64 	%fd498, %fd497, %fd458, %p209;
	selp.b32 	%r425, %r409, %r408, %p209;
	add.s32 	%r426, %r551, 10;
	ld.shared.f64 	%fd499, [%r254+2560];
	ld.shared.f64 	%fd500, [%r254+2568];
	ld.shared.f64 	%fd501, [%r254+2576];
	ld.shared.f64 	%fd502, [%r254+2584];
	ld.shared.f64 	%fd503, [%r256+80];
	ld.shared.f64 	%fd504, [%r256+208];
	ld.shared.f64 	%fd505, [%r256+336];
	ld.shared.f64 	%fd506, [%r256+464];
	mul.f64 	%fd507, %fd499, %fd503;
	setp.gt.f64 	%p210, %fd507, %fd468;
	selp.f64 	%fd508, %fd507, %fd468, %p210;
	selp.b32 	%r427, %r426, %r410, %p210;
	mul.f64 	%fd509, %fd499, %fd504;
	setp.gt.f64 	%p211, %fd509, %fd470;
	selp.f64 	%fd510, %fd509, %fd470, %p211;
	selp.b32 	%r428, %r426, %r411, %p211;
	mul.f64 	%fd511, %fd499, %fd505;
	setp.gt.f64 	%p212, %fd511, %fd472;
	selp.f64 	%fd512, %fd511, %fd472, %p212;
	selp.b32 	%r429, %r426, %r412, %p212;
	mul.f64 	%fd513, %fd499, %fd506;
	setp.gt.f64 	%p213, %fd513, %fd474;
	selp.f64 	%fd514, %fd513, %fd474, %p213;
	selp.b32 	%r430, %r426, %r413, %p213;
	mul.f64 	%fd515, %fd500, %fd503;
	setp.gt.f64 	%p214, %fd515, %fd476;
	selp.f64 	%fd516, %fd515, %fd476, %p214;
	selp.b32 	%r431, %r426, %r414, %p214;
	mul.f64 	%fd517, %fd500, %fd504;
	setp.gt.f64 	%p215, %fd517, %fd478;
	selp.f64 	%fd518, %fd517, %fd478, %p215;
	selp.b32 	%r432, %r426, %r415, %p215;
	mul.f64 	%fd519, %fd500, %fd505;
	setp.gt.f64 	%p216, %fd519, %fd480;
	selp.f64 	%fd520, %fd519, %fd480, %p216;
	selp.b32 	%r433, %r426, %r416, %p216;
	mul.f64 	%fd521, %fd500, %fd506;
	setp.gt.f64 	%p217, %fd521, %fd482;
	selp.f64 	%fd522, %fd521, %fd482, %p217;
	selp.b32 	%r434, %r426, %r417, %p217;
	mul.f64 	%fd523, %fd501, %fd503;
	setp.gt.f64 	%p218, %fd523, %fd484;
	selp.f64 	%fd524, %fd523, %fd484, %p218;
	selp.b32 	%r435, %r426, %r418, %p218;
	mul.f64 	%fd525, %fd501, %fd504;
	setp.gt.f64 	%p219, %fd525, %fd486;
	selp.f64 	%fd526, %fd525, %fd486, %p219;
	selp.b32 	%r436, %r426, %r419, %p219;
	mul.f64 	%fd527, %fd501, %fd505;
	setp.gt.f64 	%p220, %fd527, %fd488;
	selp.f64 	%fd528, %fd527, %fd488, %p220;
	selp.b32 	%r437, %r426, %r420, %p220;
	mul.f64 	%fd529, %fd501, %fd506;
	setp.gt.f64 	%p221, %fd529, %fd490;
	selp.f64 	%fd530, %fd529, %fd490, %p221;
	selp.b32 	%r438, %r426, %r421, %p221;
	mul.f64 	%fd531, %fd502, %fd503;
	setp.gt.f64 	%p222, %fd531, %fd492;
	selp.f64 	%fd532, %fd531, %fd492, %p222;
	selp.b32 	%r439, %r426, %r422, %p222;
	mul.f64 	%fd533, %fd502, %fd504;
	setp.gt.f64 	%p223, %fd533, %fd494;
	selp.f64 	%fd534, %fd533, %fd494, %p223;
	selp.b32 	%r440, %r426, %r423, %p223;
	mul.f64 	%fd535, %fd502, %fd505;
	setp.gt.f64 	%p224, %fd535, %fd496;
	selp.f64 	%fd536, %fd535, %fd496, %p224;
	selp.b32 	%r441, %r426, %r424, %p224;
	mul.f64 	%fd537, %fd502, %fd506;
	setp.gt.f64 	%p225, %fd537, %fd498;
	selp.f64 	%fd538, %fd537, %fd498, %p225;
	selp.b32 	%r442, %r426, %r425, %p225;
	add.s32 	%r443, %r551, 11;
	ld.shared.f64 	%fd539, [%r254+2816];
	ld.shared.f64 	%fd540, [%r254+2824];
	ld.shared.f64 	%fd541, [%r254+2832];
	ld.shared.f64 	%fd542, [%r254+2840];
	ld.shared.f64 	%fd543, [%r256+88];
	ld.shared.f64 	%fd544, [%r256+216];
	ld.shared.f64 	%fd545, [%r256+344];
	ld.shared.f64 	%fd546, [%r256+472];
	mul.f64 	%fd547, %fd539, %fd543;
	setp.gt.f64 	%p226, %fd547, %fd508;
	selp.f64 	%fd548, %fd547, %fd508, %p226;
	selp.b32 	%r444, %r443, %r427, %p226;
	mul.f64 	%fd549, %fd539, %fd544;
	setp.gt.f64 	%p227, %fd549, %fd510;
	selp.f64 	%fd550, %fd549, %fd510, %p227;
	selp.b32 	%r445, %r443, %r428, %p227;
	mul.f64 	%fd551, %fd539, %fd545;
	setp.gt.f64 	%p228, %fd551, %fd512;
	selp.f64 	%fd552, %fd551, %fd512, %p228;
	selp.b32 	%r446, %r443, %r429, %p228;
	mul.f64 	%fd553, %fd539, %fd546;
	setp.gt.f64 	%p229, %fd553, %fd514;
	selp.f64 	%fd554, %fd553, %fd514, %p229;
	selp.b32 	%r447, %r443, %r430, %p229;
	mul.f64 	%fd555, %fd540, %fd543;
	setp.gt.f64 	%p230, %fd555, %fd516;
	selp.f64 	%fd556, %fd555, %fd516, %p230;
	selp.b32 	%r448, %r443, %r431, %p230;
	mul.f64 	%fd557, %fd540, %fd544;
	setp.gt.f64 	%p231, %fd557, %fd518;
	selp.f64 	%fd558, %fd557, %fd518, %p231;
	selp.b32 	%r449, %r443, %r432, %p231;
	mul.f64 	%fd559, %fd540, %fd545;
	setp.gt.f64 	%p232, %fd559, %fd520;
	selp.f64 	%fd560, %fd559, %fd520, %p232;
	selp.b32 	%r450, %r443, %r433, %p232;
	mul.f64 	%fd561, %fd540, %fd546;
	setp.gt.f64 	%p233, %fd561, %fd522;
	selp.f64 	%fd562, %fd561, %fd522, %p233;
	selp.b32 	%r451, %r443, %r434, %p233;
	mul.f64 	%fd563, %fd541, %fd543;
	setp.gt.f64 	%p234, %fd563, %fd524;
	selp.f64 	%fd564, %fd563, %fd524, %p234;
	selp.b32 	%r452, %r443, %r435, %p234;
	mul.f64 	%fd565, %fd541, %fd544;
	setp.gt.f64 	%p235, %fd565, %fd526;
	selp.f64 	%fd566, %fd565, %fd526, %p235;
	selp.b32 	%r453, %r443, %r436, %p235;
	mul.f64 	%fd567, %fd541, %fd545;
	setp.gt.f64 	%p236, %fd567, %fd528;
	selp.f64 	%fd568, %fd567, %fd528, %p236;
	selp.b32 	%r454, %r443, %r437, %p236;
	mul.f64 	%fd569, %fd541, %fd546;
	setp.gt.f64 	%p237, %fd569, %fd530;
	selp.f64 	%fd570, %fd569, %fd530, %p237;
	selp.b32 	%r455, %r443, %r438, %p237;
	mul.f64 	%fd571, %fd542, %fd543;
	setp.gt.f64 	%p238, %fd571, %fd532;
	selp.f64 	%fd572, %fd571, %fd532, %p238;
	selp.b32 	%r456, %r443, %r439, %p238;
	mul.f64 	%fd573, %fd542, %fd544;
	setp.gt.f64 	%p239, %fd573, %fd534;
	selp.f64 	%fd574, %fd573, %fd534, %p239;
	selp.b32 	%r457, %r443, %r440, %p239;
	mul.f64 	%fd575, %fd542, %fd545;
	setp.gt.f64 	%p240, %fd575, %fd536;
	selp.f64 	%fd576, %fd575, %fd536, %p240;
	selp.b32 	%r458, %r443, %r441, %p240;
	mul.f64 	%fd577, %fd542, %fd546;
	setp.gt.f64 	%p241, %fd577, %fd538;
	selp.f64 	%fd578, %fd577, %fd538, %p241;
	selp.b32 	%r459, %r443, %r442, %p241;
	add.s32 	%r460, %r551, 12;
	ld.shared.f64 	%fd579, [%r254+3072];
	ld.shared.f64 	%fd580, [%r254+3080];
	ld.shared.f64 	%fd581, [%r254+3088];
	ld.shared.f64 	%fd582, [%r254+3096];
	ld.shared.f64 	%fd583, [%r256+96];
	ld.shared.f64 	%fd584, [%r256+224];
	ld.shared.f64 	%fd585, [%r256+352];
	ld.shared.f64 	%fd586, [%r256+480];
	mul.f64 	%fd587, %fd579, %fd583;
	setp.gt.f64 	%p242, %fd587, %fd548;
	selp.f64 	%fd588, %fd587, %fd548, %p242;
	selp.b32 	%r461, %r460, %r444, %p242;
	mul.f64 	%fd589, %fd579, %fd584;
	setp.gt.f64 	%p243, %fd589, %fd550;
	selp.f64 	%fd590, %fd589, %fd550, %p243;
	selp.b32 	%r462, %r460, %r445, %p243;
	mul.f64 	%fd591, %fd579, %fd585;
	setp.gt.f64 	%p244, %fd591, %fd552;
	selp.f64 	%fd592, %fd591, %fd552, %p244;
	selp.b32 	%r463, %r460, %r446, %p244;
	mul.f64 	%fd593, %fd579, %fd586;
	setp.gt.f64 	%p245, %fd593, %fd554;
	selp.f64 	%fd594, %fd593, %fd554, %p245;
	selp.b32 	%r464, %r460, %r447, %p245;
	mul.f64 	%fd595, %fd580, %fd583;
	setp.gt.f64 	%p246, %fd595, %fd556;
	selp.f64 	%fd596, %fd595, %fd556, %p246;
	selp.b32 	%r465, %r460, %r448, %p246;
	mul.f64 	%fd597, %fd580, %fd584;
	setp.gt.f64 	%p247, %fd597, %fd558;
	selp.f64 	%fd598, %fd597, %fd558, %p247;
	selp.b32 	%r466, %r460, %r449, %p247;
	mul.f64 	%fd599, %fd580, %fd585;
	setp.gt.f64 	%p248, %fd599, %fd560;
	selp.f64 	%fd600, %fd599, %fd560, %p248;
	selp.b32 	%r467, %r460, %r450, %p248;
	mul.f64 	%fd601, %fd580, %fd586;
	setp.gt.f64 	%p249, %fd601, %fd562;
	selp.f64 	%fd602, %fd601, %fd562, %p249;
	selp.b32 	%r468, %r460, %r451, %p249;
	mul.f64 	%fd603, %fd581, %fd583;
	setp.gt.f64 	%p250, %fd603, %fd564;
	selp.f64 	%fd604, %fd603, %fd564, %p250;
	selp.b32 	%r469, %r460, %r452, %p250;
	mul.f64 	%fd605, %fd581, %fd584;
	setp.gt.f64 	%p251, %fd605, %fd566;
	selp.f64 	%fd606, %fd605, %fd566, %p251;
	selp.b32 	%r470, %r460, %r453, %p251;
	mul.f64 	%fd607, %fd581, %fd585;
	setp.gt.f64 	%p252, %fd607, %fd568;
	selp.f64 	%fd608, %fd607, %fd568, %p252;
	selp.b32 	%r471, %r460, %r454, %p252;
	mul.f64 	%fd609, %fd581, %fd586;
	setp.gt.f64 	%p253, %fd609, %fd570;
	selp.f64 	%fd610, %fd609, %fd570, %p253;
	selp.b32 	%r472, %r460, %r455, %p253;
	mul.f64 	%fd611, %fd582, %fd583;
	setp.gt.f64 	%p254, %fd611, %fd572;
	selp.f64 	%fd612, %fd611, %fd572, %p254;
	selp.b32 	%r473, %r460, %r456, %p254;
	mul.f64 	%fd613, %fd582, %fd584;
	setp.gt.f64 	%p255, %fd613, %fd574;
	selp.f64 	%fd614, %fd613, %fd574, %p255;
	selp.b32 	%r474, %r460, %r457, %p255;
	mul.f64 	%fd615, %fd582, %fd585;
	setp.gt.f64 	%p256, %fd615, %fd576;
	selp.f64 	%fd616, %fd615, %fd576, %p256;
	selp.b32 	%r475, %r460, %r458, %p256;
	mul.f64 	%fd617, %fd582, %fd586;
	setp.gt.f64 	%p257, %fd617, %fd578;
	selp.f64 	%fd618, %fd617, %fd578, %p257;
	selp.b32 	%r476, %r460, %r459, %p257;
	add.s32 	%r477, %r551, 13;
	ld.shared.f64 	%fd619, [%r254+3328];
	ld.shared.f64 	%fd620, [%r254+3336];
	ld.shared.f64 	%fd621, [%r254+3344];
	ld.shared.f64 	%fd622, [%r254+3352];
	ld.shared.f64 	%fd623, [%r256+104];
	ld.shared.f64 	%fd624, [%r256+232];
	ld.shared.f64 	%fd625, [%r256+360];
	ld.shared.f64 	%fd626, [%r256+488];
	mul.f64 	%fd627, %fd619, %fd623;
	setp.gt.f64 	%p258, %fd627, %fd588;
	selp.f64 	%fd628, %fd627, %fd588, %p258;
	selp.b32 	%r478, %r477, %r461, %p258;
	mul.f64 	%fd629, %fd619, %fd624;
	setp.gt.f64 	%p259, %fd629, %fd590;
	selp.f64 	%fd630, %fd629, %fd590, %p259;
	selp.b32 	%r479, %r477, %r462, %p259;
	mul.f64 	%fd631, %fd619, %fd625;
	setp.gt.f64 	%p260, %fd631, %fd592;
	selp.f64 	%fd632, %fd631, %fd592, %p260;
	selp.b32 	%r480, %r477, %r463, %p260;
	mul.f64 	%fd633, %fd619, %fd626;
	setp.gt.f64 	%p261, %fd633, %fd594;
	selp.f64 	%fd634, %fd633, %fd594, %p261;
	selp.b32 	%r481, %r477, %r464, %p261;
	mul.f64 	%fd635, %fd620, %fd623;
	setp.gt.f64 	%p262, %fd635, %fd596;
	selp.f64 	%fd636, %fd635, %fd596, %p262;
	selp.b32 	%r482, %r477, %r465, %p262;
	mul.f64 	%fd637, %fd620, %fd624;
	setp.gt.f64 	%p263, %fd637, %fd598;
	selp.f64 	%fd638, %fd637, %fd598, %p263;
	selp.b32 	%r483, %r477, %r466, %p263;
	mul.f64 	%fd639, %fd620, %fd625;
	setp.gt.f64 	%p264, %fd639, %fd600;
	selp.f64 	%fd640, %fd639, %fd600, %p264;
	selp.b32 	%r484, %r477, %r467, %p264;
	mul.f64 	%fd641, %fd620, %fd626;
	setp.gt.f64 	%p265, %fd641, %fd602;
	selp.f64 	%fd642, %fd641, %fd602, %p265;
	selp.b32 	%r485, %r477, %r468, %p265;
	mul.f64 	%fd643, %fd621, %fd623;
	setp.gt.f64 	%p266, %fd643, %fd604;
	selp.f64 	%fd644, %fd643, %fd604, %p266;
	selp.b32 	%r486, %r477, %r469, %p266;
	mul.f64 	%fd645, %fd621, %fd624;
	setp.gt.f64 	%p267, %fd645, %fd606;
	selp.f64 	%fd646, %fd645, %fd606, %p267;
	selp.b32 	%r487, %r477, %r470, %p267;
	mul.f64 	%fd647, %fd621, %fd625;
	setp.gt.f64 	%p268, %fd647, %fd608;
	selp.f64 	%fd648, %fd647, %fd608, %p268;
	selp.b32 	%r488, %r477, %r471, %p268;
	mul.f64 	%fd649, %fd621, %fd626;
	setp.gt.f64 	%p269, %fd649, %fd610;
	selp.f64 	%fd650, %fd649, %fd610, %p269;
	selp.b32 	%r489, %r477, %r472, %p269;
	mul.f64 	%fd651, %fd622, %fd623;
	setp.gt.f64 	%p270, %fd651, %fd612;
	selp.f64 	%fd652, %fd651, %fd612, %p270;
	selp.b32 	%r490, %r477, %r473, %p270;
	mul.f64 	%fd653, %fd622, %fd624;
	setp.gt.f64 	%p271, %fd653, %fd614;
	selp.f64 	%fd654, %fd653, %fd614, %p271;
	selp.b32 	%r491, %r477, %r474, %p271;
	mul.f64 	%fd655, %fd622, %fd625;
	setp.gt.f64 	%p272, %fd655, %fd616;
	selp.f64 	%fd656, %fd655, %fd616, %p272;
	selp.b32 	%r492, %r477, %r475, %p272;
	mul.f64 	%fd657, %fd622, %fd626;
	setp.gt.f64 	%p273, %fd657, %fd618;
	selp.f64 	%fd658, %fd657, %fd618, %p273;
	selp.b32 	%r493, %r477, %r476, %p273;
	add.s32 	%r494, %r551, 14;
	ld.shared.f64 	%fd659, [%r254+3584];
	ld.shared.f64 	%fd660, [%r254+3592];
	ld.shared.f64 	%fd661, [%r254+3600];
	ld.shared.f64 	%fd662, [%r254+3608];
	ld.shared.f64 	%fd663, [%r256+112];
	ld.shared.f64 	%fd664, [%r256+240];
	ld.shared.f64 	%fd665, [%r256+368];
	ld.shared.f64 	%fd666, [%r256+496];
	mul.f64 	%fd667, %fd659, %fd663;
	setp.gt.f64 	%p274, %fd667, %fd628;
	selp.f64 	%fd668, %fd667, %fd628, %p274;
	selp.b32 	%r495, %r494, %r478, %p274;
	mul.f64 	%fd669, %fd659, %fd664;
	setp.gt.f64 	%p275, %fd669, %fd630;
	selp.f64 	%fd670, %fd669, %fd630, %p275;
	selp.b32 	%r496, %r494, %r479, %p275;
	mul.f64 	%fd671, %fd659, %fd665;
	setp.gt.f64 	%p276, %fd671, %fd632;
	selp.f64 	%fd672, %fd671, %fd632, %p276;
	selp.b32 	%r497, %r494, %r480, %p276;
	mul.f64 	%fd673, %fd659, %fd666;
	setp.gt.f64 	%p277, %fd673, %fd634;
	selp.f64 	%fd674, %fd673, %fd634, %p277;
	selp.b32 	%r498, %r494, %r481, %p277;
	mul.f64 	%fd675, %fd660, %fd663;
	setp.gt.f64 	%p278, %fd675, %fd636;
	selp.f64 	%fd676, %fd675, %fd636, %p278;
	selp.b32 	%r499, %r494, %r482, %p278;
	mul.f64 	%fd677, %fd660, %fd664;
	setp.gt.f64 	%p279, %fd677, %fd638;
	selp.f64 	%fd678, %fd677, %fd638, %p279;
	selp.b32 	%r500, %r494, %r483, %p279;
	mul.f64 	%fd679, %fd660, %fd665;
	setp.gt.f64 	%p280, %fd679, %fd640;
	selp.f64 	%fd680, %fd679, %fd640, %p280;
	selp.b32 	%r501, %r494, %r484, %p280;
	mul.f64 	%fd681, %fd660, %fd666;
	setp.gt.f64 	%p281, %fd681, %fd642;
	selp.f64 	%fd682, %fd681, %fd642, %p281;
	selp.b32 	%r502, %r494, %r485, %p281;
	mul.f64 	%fd683, %fd661, %fd663;
	setp.gt.f64 	%p282, %fd683, %fd644;
	selp.f64 	%fd684, %fd683, %fd644, %p282;
	selp.b32 	%r503, %r494, %r486, %p282;
	mul.f64 	%fd685, %fd661, %fd664;
	setp.gt.f64 	%p283, %fd685, %fd646;
	selp.f64 	%fd686, %fd685, %fd646, %p283;
	selp.b32 	%r504, %r494, %r487, %p283;
	mul.f64 	%fd687, %fd661, %fd665;
	setp.gt.f64 	%p284, %fd687, %fd648;
	selp.f64 	%fd688, %fd687, %fd648, %p284;
	selp.b32 	%r505, %r494, %r488, %p284;
	mul.f64 	%fd689, %fd661, %fd666;
	setp.gt.f64 	%p285, %fd689, %fd650;
	selp.f64 	%fd690, %fd689, %fd650, %p285;
	selp.b32 	%r506, %r494, %r489, %p285;
	mul.f64 	%fd691, %fd662, %fd663;
	setp.gt.f64 	%p286, %fd691, %fd652;
	selp.f64 	%fd692, %fd691, %fd652, %p286;
	selp.b32 	%r507, %r494, %r490, %p286;
	mul.f64 	%fd693, %fd662, %fd664;
	setp.gt.f64 	%p287, %fd693, %fd654;
	selp.f64 	%fd694, %fd693, %fd654, %p287;
	selp.b32 	%r508, %r494, %r491, %p287;
	mul.f64 	%fd695, %fd662, %fd665;
	setp.gt.f64 	%p288, %fd695, %fd656;
	selp.f64 	%fd696, %fd695, %fd656, %p288;
	selp.b32 	%r509, %r494, %r492, %p288;
	mul.f64 	%fd697, %fd662, %fd666;
	setp.gt.f64 	%p289, %fd697, %fd658;
	selp.f64 	%fd698, %fd697, %fd658, %p289;
	selp.b32 	%r510, %r494, %r493, %p289;
	add.s32 	%r511, %r551, 15;
	ld.shared.f64 	%fd699, [%r254+3840];
	ld.shared.f64 	%fd700, [%r254+3848];
	ld.shared.f64 	%fd701, [%r254+3856];
	ld.shared.f64 	%fd702, [%r254+3864];
	ld.shared.f64 	%fd703, [%r256+120];
	ld.shared.f64 	%fd704, [%r256+248];
	ld.shared.f64 	%fd705, [%r256+376];
	ld.shared.f64 	%fd706, [%r256+504];
	mul.f64 	%fd707, %fd699, %fd703;
	setp.gt.f64 	%p290, %fd707, %fd668;
	selp.f64 	%fd738, %fd707, %fd668, %p290;
	selp.b32 	%r550, %r511, %r495, %p290;
	mul.f64 	%fd708, %fd699, %fd704;
	setp.gt.f64 	%p291, %fd708, %fd670;
	selp.f64 	%fd734, %fd708, %fd670, %p291;
	selp.b32 	%r546, %r511, %r496, %p291;
	mul.f64 	%fd709, %fd699, %fd705;
	setp.gt.f64 	%p292, %fd709, %fd672;
	selp.f64 	%fd730, %fd709, %fd672, %p292;
	selp.b32 	%r542, %r511, %r497, %p292;
	mul.f64 	%fd710, %fd699, %fd706;
	setp.gt.f64 	%p293, %fd710, %fd674;
	selp.f64 	%fd726, %fd710, %fd674, %p293;
	selp.b32 	%r538, %r511, %r498, %p293;
	mul.f64 	%fd711, %fd700, %fd703;
	setp.gt.f64 	%p294, %fd711, %fd676;
	selp.f64 	%fd737, %fd711, %fd676, %p294;
	selp.b32 	%r549, %r511, %r499, %p294;
	mul.f64 	%fd712, %fd700, %fd704;
	setp.gt.f64 	%p295, %fd712, %fd678;
	selp.f64 	%fd733, %fd712, %fd678, %p295;
	selp.b32 	%r545, %r511, %r500, %p295;
	mul.f64 	%fd713, %fd700, %fd705;
	setp.gt.f64 	%p296, %fd713, %fd680;
	selp.f64 	%fd729, %fd713, %fd680, %p296;
	selp.b32 	%r541, %r511, %r501, %p296;
	mul.f64 	%fd714, %fd700, %fd706;
	setp.gt.f64 	%p297, %fd714, %fd682;
	selp.f64 	%fd725, %fd714, %fd682, %p297;
	selp.b32 	%r537, %r511, %r502, %p297;
	mul.f64 	%fd715, %fd701, %fd703;
	setp.gt.f64 	%p298, %fd715, %fd684;
	selp.f64 	%fd736, %fd715, %fd684, %p298;
	selp.b32 	%r548, %r511, %r503, %p298;
	mul.f64 	%fd716, %fd701, %fd704;
	setp.gt.f64 	%p299, %fd716, %fd686;
	selp.f64 	%fd732, %fd716, %fd686, %p299;
	selp.b32 	%r544, %r511, %r504, %p299;
	mul.f64 	%fd717, %fd701, %fd705;
	setp.gt.f64 	%p300, %fd717, %fd688;
	selp.f64 	%fd728, %fd717, %fd688, %p300;
	selp.b32 	%r540, %r511, %r505, %p300;
	mul.f64 	%fd718, %fd701, %fd706;
	setp.gt.f64 	%p301, %fd718, %fd690;
	selp.f64 	%fd724, %fd718, %fd690, %p301;
	selp.b32 	%r536, %r511, %r506, %p301;
	mul.f64 	%fd719, %fd702, %fd703;
	setp.gt.f64 	%p302, %fd719, %fd692;
	selp.f64 	%fd735, %fd719, %fd692, %p302;
	selp.b32 	%r547, %r511, %r507, %p302;
	mul.f64 	%fd720, %fd702, %fd704;
	setp.gt.f64 	%p303, %fd720, %fd694;
	selp.f64 	%fd731, %fd720, %fd694, %p303;
	selp.b32 	%r543, %r511, %r508, %p303;
	mul.f64 	%fd721, %fd702, %fd705;
	setp.gt.f64 	%p304, %fd721, %fd696;
	selp.f64 	%fd727, %fd721, %fd696, %p304;
	selp.b32 	%r539, %r511, %r509, %p304;
	mul.f64 	%fd722, %fd702, %fd706;
	setp.gt.f64 	%p305, %fd722, %fd698;
	selp.f64 	%fd723, %fd722, %fd698, %p305;
	selp.b32 	%r535, %r511, %r510, %p305;
	bar.sync 	0;
	add.s32 	%r551, %r551, 16;
	setp.lt.s32 	%p306, %r551, %r78;
	@%p306 bra 	$L__BB11_2;
$L__BB11_35:
	shl.b32 	%r512, %r1, 5;
	mov.u32 	%r513, %tid.x;
	shl.b32 	%r514, %r513, 2;
	add.s32 	%r41, %r512, %r514;
	shl.b32 	%r515, %r2, 5;
	mov.u32 	%r516, %tid.y;
	shl.b32 	%r517, %r516, 2;
	add.s32 	%r518, %r515, %r517;
	setp.lt.s32 	%p307, %r41, %r76;
	setp.lt.s32 	%p308, %r518, %r77;
	and.pred  	%p309, %p307, %p308;
	@%p309 bra 	$L__BB11_36;
	bra.uni 	$L__BB11_37;
$L__BB11_36:
	mad.lo.s32 	%r519, %r518, %r76, %r41;
	mul.wide.s32 	%rd41, %r519, 8;
	add.s64 	%rd42, %rd2, %rd41;
	st.global.f64 	[%rd42], %fd738;
	mul.wide.s32 	%rd43, %r519, 4;
	add.s64 	%rd44, %rd1, %rd43;
	st.global.u32 	[%rd44], %r550;
$L__BB11_37:
	setp.ge.s32 	%p310, %r41, %r76;
	add.s32 	%r70, %r518, 1;
	setp.ge.s32 	%p311, %r70, %r77;
	or.pred  	%p312, %p310, %p311;
	@%p312 bra 	$L__BB11_39;
	mad.lo.s32 	%r520, %r70, %r76, %r41;
	mul.wide.s32 	%rd45, %r520, 8;
	add.s64 	%rd46, %rd2, %rd45;
	st.global.f64 	[%rd46], %fd734;
	mul.wide.s32 	%rd47, %r520, 4;
	add.s64 	%rd48, %rd1, %rd47;
	st.global.u32 	[%rd48], %r546;
$L__BB11_39:
	setp.ge.s32 	%p313, %r41, %r76;
	add.s32 	%r71, %r518, 2;
	setp.ge.s32 	%p314, %r71, %r77;
	or.pred  	%p315, %p313, %p314;
	@%p315 bra 	$L__BB11_41;
	mad.lo.s32 	%r521, %r71, %r76, %r41;
	mul.wide.s32 	%rd49, %r521, 8;
	add.s64 	%rd50, %rd2, %rd49;
	st.global.f64 	[%rd50], %fd730;
	mul.wide.s32 	%rd51, %r521, 4;
	add.s64 	%rd52, %rd1, %rd51;
	st.global.u32 	[%rd52], %r542;
$L__BB11_41:
	setp.ge.s32 	%p316, %r41, %r76;
	add.s32 	%r72, %r518, 3;
	setp.ge.s32 	%p317, %r72, %r77;
	or.pred  	%p318, %p316, %p317;
	@%p318 bra 	$L__BB11_43;
	mad.lo.s32 	%r522, %r72, %r76, %r41;
	mul.wide.s32 	%rd53, %r522, 8;
	add.s64 	%rd54, %rd2, %rd53;
	st.global.f64 	[%rd54], %fd726;
	mul.wide.s32 	%rd55, %r522, 4;
	add.s64 	%rd56, %rd1, %rd55;
	st.global.u32 	[%rd56], %r538;
$L__BB11_43:
	setp.ge.s32 	%p319, %r518, %r77;
	add.s32 	%r73, %r41, 1;
	setp.ge.s32 	%p320, %r73, %r76;
	or.pred  	%p321, %p320, %p319;
	@%p321 bra 	$L__BB11_45;
	mul.lo.s32 	%r523, %r518, %r76;
	cvt.s64.s32 	%rd57, %r523;
	cvt.s64.s32 	%rd58, %r41;
	add.s64 	%rd59, %rd57, %rd58;
	shl.b64 	%rd60, %rd59, 3;
	add.s64 	%rd61, %rd2, %rd60;
	st.global.f64 	[%rd61+8], %fd737;
	shl.b64 	%rd62, %rd59, 2;
	add.s64 	%rd63, %rd1, %rd62;
	st.global.u32 	[%rd63+4], %r549;
$L__BB11_45:
	setp.ge.s32 	%p322, %r73, %r76;
	setp.ge.s32 	%p323, %r70, %r77;
	or.pred  	%p324, %p322, %p323;
	@%p324 bra 	$L__BB11_47;
	mul.lo.s32 	%r524, %r70, %r76;
	cvt.s64.s32 	%rd64, %r524;
	cvt.s64.s32 	%rd65, %r41;
	add.s64 	%rd66, %rd64, %rd65;
	shl.b64 	%rd67, %rd66, 3;
	add.s64 	%rd68, %rd2, %rd67;
	st.global.f64 	[%rd68+8], %fd733;
	shl.b64 	%rd69, %rd66, 2;
	add.s64 	%rd70, %rd1, %rd69;
	st.global.u32 	[%rd70+4], %r545;
$L__BB11_47:
	setp.ge.s32 	%p325, %r73, %r76;
	setp.ge.s32 	%p326, %r71, %r77;
	or.pred  	%p327, %p325, %p326;
	@%p327 bra 	$L__BB11_49;
	mul.lo.s32 	%r525, %r71, %r76;
	cvt.s64.s32 	%rd71, %r525;
	cvt.s64.s32 	%rd72, %r41;
	add.s64 	%rd73, %rd71, %rd72;
	shl.b64 	%rd74, %rd73, 3;
	add.s64 	%rd75, %rd2, %rd74;
	st.global.f64 	[%rd75+8], %fd729;
	shl.b64 	%rd76, %rd73, 2;
	add.s64 	%rd77, %rd1, %rd76;
	st.global.u32 	[%rd77+4], %r541;
$L__BB11_49:
	setp.ge.s32 	%p328, %r73, %r76;
	setp.ge.s32 	%p329, %r72, %r77;
	or.pred  	%p330, %p328, %p329;
	@%p330 bra 	$L__BB11_51;
	mul.lo.s32 	%r526, %r72, %r76;
	cvt.s64.s32 	%rd78, %r526;
	cvt.s64.s32 	%rd79, %r41;
	add.s64 	%rd80, %rd78, %rd79;
	shl.b64 	%rd81, %rd80, 3;
	add.s64 	%rd82, %rd2, %rd81;
	st.global.f64 	[%rd82+8], %fd725;
	shl.b64 	%rd83, %rd80, 2;
	add.s64 	%rd84, %rd1, %rd83;
	st.global.u32 	[%rd84+4], %r537;
$L__BB11_51:
	setp.ge.s32 	%p331, %r518, %r77;
	add.s32 	%r74, %r41, 2;
	setp.ge.s32 	%p332, %r74, %r76;
	or.pred  	%p333, %p332, %p331;
	@%p333 bra 	$L__BB11_53;
	mul.lo.s32 	%r527, %r518, %r76;
	cvt.s64.s32 	%rd85, %r527;
	cvt.s64.s32 	%rd86, %r41;
	add.s64 	%rd87, %rd85, %rd86;
	shl.b64 	%rd88, %rd87, 3;
	add.s64 	%rd89, %rd2, %rd88;
	st.global.f64 	[%rd89+16], %fd736;
	shl.b64 	%rd90, %rd87, 2;
	add.s64 	%rd91, %rd1, %rd90;
	st.global.u32 	[%rd91+8], %r548;
$L__BB11_53:
	setp.ge.s32 	%p334, %r74, %r76;
	setp.ge.s32 	%p335, %r70, %r77;
	or.pred  	%p336, %p334, %p335;
	@%p336 bra 	$L__BB11_55;
	mul.lo.s32 	%r528, %r70, %r76;
	cvt.s64.s32 	%rd92, %r528;
	cvt.s64.s32 	%rd93, %r41;
	add.s64 	%rd94, %rd92, %rd93;
	shl.b64 	%rd95, %rd94, 3;
	add.s64 	%rd96, %rd2, %rd95;
	st.global.f64 	[%rd96+16], %fd732;
	shl.b64 	%rd97, %rd94, 2;
	add.s64 	%rd98, %rd1, %rd97;
	st.global.u32 	[%rd98+8], %r544;
$L__BB11_55:
	setp.ge.s32 	%p337, %r74, %r76;
	setp.ge.s32 	%p338, %r71, %r77;
	or.pred  	%p339, %p337, %p338;
	@%p339 bra 	$L__BB11_57;
	mul.lo.s32 	%r529, %r71, %r76;
	cvt.s64.s32 	%rd99, %r529;
	cvt.s64.s32 	%rd100, %r41;
	add.s64 	%rd101, %rd99, %rd100;
	shl.b64 	%rd102, %rd101, 3;
	add.s64 	%rd103, %rd2, %rd102;
	st.global.f64 	[%rd103+16], %fd728;
	shl.b64 	%rd104, %rd101, 2;
	add.s64 	%rd105, %rd1, %rd104;
	st.global.u32 	[%rd105+8], %r540;
$L__BB11_57:
	setp.ge.s32 	%p340, %r74, %r76;
	setp.ge.s32 	%p341, %r72, %r77;
	or.pred  	%p342, %p340, %p341;
	@%p342 bra 	$L__BB11_59;
	mul.lo.s32 	%r530, %r72, %r76;
	cvt.s64.s32 	%rd106, %r530;
	cvt.s64.s32 	%rd107, %r41;
	add.s64 	%rd108, %rd106, %rd107;
	shl.b64 	%rd109, %rd108, 3;
	add.s64 	%rd110, %rd2, %rd109;
	st.global.f64 	[%rd110+16], %fd724;
	shl.b64 	%rd111, %rd108, 2;
	add.s64 	%rd112, %rd1, %rd111;
	st.global.u32 	[%rd112+8], %r536;
$L__BB11_59:
	setp.ge.s32 	%p343, %r518, %r77;
	add.s32 	%r75, %r41, 3;
	setp.ge.s32 	%p344, %r75, %r76;
	or.pred  	%p345, %p344, %p343;
	@%p345 bra 	$L__BB11_61;
	mul.lo.s32 	%r531, %r518, %r76;
	cvt.s64.s32 	%rd113, %r531;
	cvt.s64.s32 	%rd114, %r41;
	add.s64 	%rd115, %rd113, %rd114;
	shl.b64 	%rd116, %rd115, 3;
	add.s64 	%rd117, %rd2, %rd116;
	st.global.f64 	[%rd117+24], %fd735;
	shl.b64 	%rd118, %rd115, 2;
	add.s64 	%rd119, %rd1, %rd118;
	st.global.u32 	[%rd119+12], %r547;
$L__BB11_61:
	setp.ge.s32 	%p346, %r75, %r76;
	setp.ge.s32 	%p347, %r70, %r77;
	or.pred  	%p348, %p346, %p347;
	@%p348 bra 	$L__BB11_63;
	mul.lo.s32 	%r532, %r70, %r76;
	cvt.s64.s32 	%rd120, %r532;
	cvt.s64.s32 	%rd121, %r41;
	add.s64 	%rd122, %rd120, %rd121;
	shl.b64 	%rd123, %rd122, 3;
	add.s64 	%rd124, %rd2, %rd123;
	st.global.f64 	[%rd124+24], %fd731;
	shl.b64 	%rd125, %rd122, 2;
	add.s64 	%rd126, %rd1, %rd125;
	st.global.u32 	[%rd126+12], %r543;
$L__BB11_63:
	setp.ge.s32 	%p349, %r75, %r76;
	setp.ge.s32 	%p350, %r71, %r77;
	or.pred  	%p351, %p349, %p350;
	@%p351 bra 	$L__BB11_65;
	mul.lo.s32 	%r533, %r71, %r76;
	cvt.s64.s32 	%rd127, %r533;
	cvt.s64.s32 	%rd128, %r41;
	add.s64 	%rd129, %rd127, %rd128;
	shl.b64 	%rd130, %rd129, 3;
	add.s64 	%rd131, %rd2, %rd130;
	st.global.f64 	[%rd131+24], %fd727;
	shl.b64 	%rd132, %rd129, 2;
	add.s64 	%rd133, %rd1, %rd132;
	st.global.u32 	[%rd133+12], %r539;
$L__BB11_65:
	setp.ge.s32 	%p352, %r75, %r76;
	setp.ge.s32 	%p353, %r72, %r77;
	or.pred  	%p354, %p352, %p353;
	@%p354 bra 	$L__BB11_67;
	mul.lo.s32 	%r534, %r72, %r76;
	cvt.s64.s32 	%rd134, %r534;
	cvt.s64.s32 	%rd135, %r41;
	add.s64 	%rd136, %rd134, %rd135;
	shl.b64 	%rd137, %rd136, 3;
	add.s64 	%rd138, %rd2, %rd137;
	st.global.f64 	[%rd138+24], %fd723;
	shl.b64 	%rd139, %rd136, 2;
	add.s64 	%rd140, %rd1, %rd139;
	st.global.u32 	[%rd140+12], %r535;
$L__BB11_67:
	ret;

}
	// .globl	tropical_maxplus_i32_nn
.visible .entry tropical_maxplus_i32_nn(
	.param .u64 .ptr .align 1 tropical_maxplus_i32_nn_param_0,
	.param .u64 .ptr .align 1 tropical_maxplus_i32_nn_param_1,
	.param .u64 .ptr .align 1 tropical_maxplus_i32_nn_param_2,
	.param .u32 tropical_maxplus_i32_nn_param_3,
	.param .u32 tropical_maxplus_i32_nn_param_4,
	.param .u32 tropical_maxplus_i32_nn_param_5
)
{
	.reg .pred 	%p<355>;
	.reg .b32 	%r<2689>;
	.reg .b64 	%rd<64>;
	// demoted variable
	.shared .align 4 .b8 _ZZ23tropical_maxplus_i32_nnE2As[8192];
	// demoted variable
	.shared .align 4 .b8 _ZZ23tropical_maxplus_i32_nnE2Bs[8192];
	ld.param.u64 	%rd9, [tropical_maxplus_i32_nn_param_0];
	ld.param.u64 	%rd10, [tropical_maxplus_i32_nn_param_1];
	ld.param.u64 	%rd11, [tropical_maxplus_i32_nn_param_2];
	ld.param.u32 	%r126, [tropical_maxplus_i32_nn_param_3];
	ld.param.u32 	%r127, [tropical_maxplus_i32_nn_param_4];
	ld.param.u32 	%r128, [tropical_maxplus_i32_nn_param_5];
	cvta.to.global.u64 	%rd1, %rd9;
	cvta.to.global.u64 	%rd2, %rd10;
	cvta.to.global.u64 	%rd3, %rd11;
	add.s32 	%r130, %r126, 63;
	shr.s32 	%r131, %r130, 31;
	shr.u32 	%r132, %r131, 26;
	add.s32 	%r133, %r130, %r132;
	shr.s32 	%r134, %r133, 6;
	mov.u32 	%r135, %ctaid.x;
	div.u32 	%r2, %r135, %r134;
	mul.lo.s32 	%r136, %r2, %r134;
	sub.s32 	%r1, %r135, %r136;
	mov.u32 	%r3, %tid.y;
	shl.b32 	%r137, %r3, 4;
	mov.u32 	%r4, %tid.x;
	add.s32 	%r5, %r137, %r4;
	shr.u32 	%r6, %r5, 6;
	and.b32  	%r7, %r5, 31;
	setp.lt.s32 	%p1, %r128, 1;
	mov.b32 	%r2640, -46340;
	mov.u32 	%r2641, %r2640;
	mov.u32 	%r2642, %r2640;
	mov.u32 	%r2643, %r2640;
	mov.u32 	%r2644, %r2640;
	mov.u32 	%r2645, %r2640;
	mov.u32 	%r2646, %r2640;
	mov.u32 	%r2647, %r2640;
	mov.u32 	%r2648, %r2640;
	mov.u32 	%r2649, %r2640;
	mov.u32 	%r2650, %r2640;
	mov.u32 	%r2651, %r2640;
	mov.u32 	%r2652, %r2640;
	mov.u32 	%r2653, %r2640;
	mov.u32 	%r2654, %r2640;
	mov.u32 	%r2655, %r2640;
	@%p1 bra 	$L__BB12_35;
	shr.u32 	%r141, %r5, 5;
	and.b32  	%r142, %r5, 63;
	shl.b32 	%r143, %r1, 6;
	or.b32  	%r8, %r143, %r142;
	shl.b32 	%r144, %r2, 6;
	add.s32 	%r9, %r144, %r141;
	shl.b32 	%r145, %r5, 2;
	mov.u32 	%r146, _ZZ23tropical_maxplus_i32_nnE2As;
	add.s32 	%r10, %r146, %r145;
	mul.lo.s32 	%r11, %r9, %r128;
	and.b32  	%r147, %r5, 32736;
	or.b32  	%r148, %r147, %r7;
	shl.b32 	%r149, %r148, 2;
	mov.u32 	%r150, _ZZ23tropical_maxplus_i32_nnE2Bs;
	add.s32 	%r12, %r150, %r149;
	shl.b32 	%r151, %r128, 3;
	add.s32 	%r13, %r11, %r151;
	add.s32 	%r14, %r9, 16;
	shl.b32 	%r152, %r128, 4;
	add.s32 	%r15, %r152, %r11;
	add.s32 	%r16, %r9, 24;
	add.s32 	%r17, %r15, %r151;
	add.s32 	%r18, %r9, 32;
	shl.b32 	%r153, %r128, 5;
	add.s32 	%r19, %r153, %r11;
	add.s32 	%r20, %r9, 40;
	add.s32 	%r21, %r19, %r151;
	add.s32 	%r22, %r152, %r19;
	add.s32 	%r23, %r9, 56;
	add.s32 	%r24, %r22, %r151;
	shl.b32 	%r154, %r4, 4;
	add.s32 	%r25, %r146, %r154;
	shl.b32 	%r155, %r3, 9;
	add.s32 	%r26, %r150, %r155;
	add.s32 	%r2639, %r6, 16;
	mov.b32 	%r2656, 0;
	mov.b32 	%r2640, -46340;
	mov.b32 	%r2637, 16;
	add.s32 	%r191, %r9, 8;
	add.s32 	%r203, %r9, 48;
	mov.u32 	%r2638, %r7;
$L__BB12_2:
	setp.lt.s32 	%p2, %r8, %r126;
	add.s32 	%r48, %r6, %r2656;
	add.s32 	%r157, %r2639, -16;
	setp.lt.s32 	%p3, %r157, %r128;
	and.pred  	%p4, %p2, %p3;
	mov.b32 	%r2673, -46340;
	@%p4 bra 	$L__BB12_3;
	bra.uni 	$L__BB12_4;
$L__BB12_3:
	mad.lo.s32 	%r158, %r48, %r126, %r8;
	mul.wide.s32 	%rd12, %r158, 4;
	add.s64 	%rd13, %rd1, %rd12;
	ld.global.nc.u32 	%r2673, [%rd13];
$L__BB12_4:
	setp.ge.s32 	%p5, %r8, %r126;
	st.shared.u32 	[%r10], %r2673;
	add.s32 	%r160, %r2639, -12;
	setp.ge.s32 	%p6, %r160, %r128;
	mov.b32 	%r2674, -46340;
	or.pred  	%p7, %p5, %p6;
	@%p7 bra 	$L__BB12_6;
	add.s32 	%r161, %r48, 4;
	mad.lo.s32 	%r162, %r161, %r126, %r8;
	mul.wide.s32 	%rd14, %r162, 4;
	add.s64 	%rd15, %rd1, %rd14;
	ld.global.nc.u32 	%r2674, [%rd15];
$L__BB12_6:
	st.shared.u32 	[%r10+1024], %r2674;
	add.s32 	%r164, %r2639, -8;
	setp.ge.s32 	%p9, %r164, %r128;
	mov.b32 	%r2675, -46340;
	or.pred  	%p10, %p5, %p9;
	@%p10 bra 	$L__BB12_8;
	add.s32 	%r165, %r48, 8;
	mad.lo.s32 	%r166, %r165, %r126, %r8;
	mul.wide.s32 	%rd16, %r166, 4;
	add.s64 	%rd17, %rd1, %rd16;
	ld.global.nc.u32 	%r2675, [%rd17];
$L__BB12_8:
	st.shared.u32 	[%r10+2048], %r2675;
	add.s32 	%r168, %r2639, -4;
	setp.ge.s32 	%p12, %r168, %r128;
	mov.b32 	%r2676, -46340;
	or.pred  	%p13, %p5, %p12;
	@%p13 bra 	$L__BB12_10;
	add.s32 	%r169, %r48, 12;
	mad.lo.s32 	%r170, %r169, %r126, %r8;
	mul.wide.s32 	%rd18, %r170, 4;
	add.s64 	%rd19, %rd1, %rd18;
	ld.global.nc.u32 	%r2676, [%rd19];
$L__BB12_10:
	st.shared.u32 	[%r10+3072], %r2676;
	setp.ge.s32 	%p15, %r2639, %r128;
	mov.b32 	%r2677, -46340;
	or.pred  	%p16, %p5, %p15;
	@%p16 bra 	$L__BB12_12;
	add.s32 	%r172, %r48, 16;
	mad.lo.s32 	%r173, %r172, %r126, %r8;
	mul.wide.s32 	%rd20, %r173, 4;
	add.s64 	%rd21, %rd1, %rd20;
	ld.global.nc.u32 	%r2677, [%rd21];
$L__BB12_12:
	st.shared.u32 	[%r10+4096], %r2677;
	add.s32 	%r175, %r2639, 4;
	setp.ge.s32 	%p18, %r175, %r128;
	mov.b32 	%r2678, -46340;
	or.pred  	%p19, %p5, %p18;
	@%p19 bra 	$L__BB12_14;
	add.s32 	%r176, %r48, 20;
	mad.lo.s32 	%r177, %r176, %r126, %r8;
	mul.wide.s32 	%rd22, %r177, 4;
	add.s64 	%rd23, %rd1, %rd22;
	ld.global.nc.u32 	%r2678, [%rd23];
$L__BB12_14:
	st.shared.u32 	[%r10+5120], %r2678;
	add.s32 	%r179, %r2639, 8;
	setp.ge.s32 	%p21, %r179, %r128;
	mov.b32 	%r2679, -46340;
	or.pred  	%p22, %p5, %p21;
	@%p22 bra 	$L__BB12_16;
	add.s32 	%r180, %r48, 24;
	mad.lo.s32 	%r181, %r180, %r126, %r8;
	mul.wide.s32 	%rd24, %r181, 4;
	add.s64 	%rd25, %rd1, %rd24;
	ld.global.nc.u32 	%r2679, [%rd25];
$L__BB12_16:
	st.shared.u32 	[%r10+6144], %r2679;
	add.s32 	%r183, %r2639, 12;
	setp.ge.s32 	%p24, %r183, %r128;
	mov.b32 	%r2680, -46340;
	or.pred  	%p25, %p5, %p24;
	@%p25 bra 	$L__BB12_18;
	add.s32 	%r184, %r48, 28;
	mad.lo.s32 	%r185, %r184, %r126, %r8;
	mul.wide.s32 	%rd26, %r185, 4;
	add.s64 	%rd27, %rd1, %rd26;
	ld.global.nc.u32 	%r2680, [%rd27];
$L__BB12_18:
	setp.ge.s32 	%p26, %r9, %r127;
	st.shared.u32 	[%r10+7168], %r2680;
	add.s32 	%r83, %r2656, %r7;
	setp.ge.s32 	%p27, %r2638, %r128;
	mov.b32 	%r2681, -46340;
	or.pred  	%p28, %p27, %p26;
	@%p28 bra 	$L__BB12_20;
	add.s32 	%r188, %r11, %r83;
	mul.wide.u32 	%rd28, %r188, 4;
	add.s64 	%rd29, %rd2, %rd28;
	ld.global.nc.u32 	%r2681, [%rd29];
$L__BB12_20:
	setp.ge.s32 	%p30, %r191, %r127;
	st.shared.u32 	[%r12], %r2681;
	mov.b32 	%r2682, -46340;
	or.pred  	%p31, %p27, %p30;
	@%p31 bra 	$L__BB12_22;
	add.s32 	%r192, %r13, %r83;
	mul.wide.s32 	%rd30, %r192, 4;
	add.s64 	%rd31, %rd2, %rd30;
	ld.global.nc.u32 	%r2682, [%rd31];
$L__BB12_22:
	setp.ge.s32 	%p33, %r14, %r127;
	st.shared.u32 	[%r12+1024], %r2682;
	mov.b32 	%r2683, -46340;
	or.pred  	%p34, %p27, %p33;
	@%p34 bra 	$L__BB12_24;
	add.s32 	%r194, %r15, %r83;
	mul.wide.s32 	%rd32, %r194, 4;
	add.s64 	%rd33, %rd2, %rd32;
	ld.global.nc.u32 	%r2683, [%rd33];
$L__BB12_24:
	setp.ge.s32 	%p36, %r16, %r127;
	st.shared.u32 	[%r12+2048], %r2683;
	mov.b32 	%r2684, -46340;
	or.pred  	%p37, %p27, %p36;
	@%p37 bra 	$L__BB12_26;
	add.s32 	%r196, %r17, %r83;
	mul.wide.s32 	%rd34, %r196, 4;
	add.s64 	%rd35, %rd2, %rd34;
	ld.global.nc.u32 	%r2684, [%rd35];
$L__BB12_26:
	setp.ge.s32 	%p39, %r18, %r127;
	st.shared.u32 	[%r12+3072], %r2684;
	mov.b32 	%r2685, -46340;
	or.pred  	%p40, %p27, %p39;
	@%p40 bra 	$L__BB12_28;
	add.s32 	%r198, %r19, %r83;
	mul.wide.s32 	%rd36, %r198, 4;
	add.s64 	%rd37, %rd2, %rd36;
	ld.global.nc.u32 	%r2685, [%rd37];
$L__BB12_28:
	setp.ge.s32 	%p42, %r20, %r127;
	st.shared.u32 	[%r12+4096], %r2685;
	mov.b32 	%r2686, -46340;
	or.pred  	%p43, %p27, %p42;
	@%p43 bra 	$L__BB12_30;
	add.s32 	%r200, %r21, %r83;
	mul.wide.s32 	%rd38, %r200, 4;
	add.s64 	%rd39, %rd2, %rd38;
	ld.global.nc.u32 	%r2686, [%rd39];
$L__BB12_30:
	setp.ge.s32 	%p45, %r203, %r127;
	st.shared.u32 	[%r12+5120], %r2686;
	mov.b32 	%r2687, -46340;
	or.pred  	%p46, %p27, %p45;
	@%p46 bra 	$L__BB12_32;
	add.s32 	%r204, %r22, %r83;
	mul.wide.s32 	%rd40, %r204, 4;
	add.s64 	%rd41, %rd2, %rd40;
	ld.global.nc.u32 	%r2687, [%rd41];
$L__BB12_32:
	setp.ge.s32 	%p48, %r23, %r127;
	st.shared.u32 	[%r12+6144], %r2687;
	mov.b32 	%r2688, -46340;
	or.pred  	%p49, %p27, %p48;
	@%p49 bra 	$L__BB12_34;
	add.s32 	%r206, %r24, %r83;
	mul.wide.s32 	%rd42, %r206, 4;
	add.s64 	%rd43, %rd2, %rd42;
	ld.global.nc.u32 	%r2688, [%rd43];
$L__BB12_34:
	st.shared.u32 	[%r12+7168], %r2688;
	bar.sync 	0;
	ld.shared.u32 	%r207, [%r25];
	ld.shared.u32 	%r208, [%r25+4];
	ld.shared.u32 	%r209, [%r25+8];
	ld.shared.u32 	%r210, [%r25+12];
	ld.shared.u32 	%r211, [%r26];
	ld.shared.u32 	%r213, [%r26+128];
	ld.shared.u32 	%r215, [%r26+256];
	ld.shared.u32 	%r217, [%r26+384];
	setp.eq.s32 	%p50, %r207, -46340;
	setp.eq.s32 	%p51, %r211, -46340;
	add.s32 	%r219, %r211, %r207;
	selp.b32 	%r220, -46340, %r219, %p51;
	selp.b32 	%r221, -46340, %r220, %p50;
	max.s32 	%r222, %r2647, %r221;
	setp.eq.s32 	%p52, %r213, -46340;
	add.s32 	%r223, %r213, %r207;
	selp.b32 	%r224, -46340, %r223, %p52;
	selp.b32 	%r225, -46340, %r224, %p50;
	max.s32 	%r226, %r2643, %r225;
	setp.eq.s32 	%p53, %r215, -46340;
	add.s32 	%r227, %r215, %r207;
	selp.b32 	%r228, -46340, %r227, %p53;
	selp.b32 	%r229, -46340, %r228, %p50;
	max.s32 	%r230, %r2648, %r229;
	setp.eq.s32 	%p54, %r217, -46340;
	add.s32 	%r231, %r217, %r207;
	selp.b32 	%r232, -46340, %r231, %p54;
	selp.b32 	%r233, -46340, %r232, %p50;
	max.s32 	%r234, %r2652, %r233;
	setp.eq.s32 	%p55, %r208, -46340;
	add.s32 	%r235, %r211, %r208;
	selp.b32 	%r236, -46340, %r235, %p51;
	selp.b32 	%r237, -46340, %r236, %p55;
	max.s32 	%r238, %r2646, %r237;
	add.s32 	%r239, %r213, %r208;
	selp.b32 	%r240, -46340, %r239, %p52;
	selp.b32 	%r241, -46340, %r240, %p55;
	max.s32 	%r242, %r2642, %r241;
	add.s32 	%r243, %r215, %r208;
	selp.b32 	%r244, -46340, %r243, %p53;
	selp.b32 	%r245, -46340, %r244, %p55;
	max.s32 	%r246, %r2649, %r245;
	add.s32 	%r247, %r217, %r208;
	selp.b32 	%r248, -46340, %r247, %p54;
	selp.b32 	%r249, -46340, %r248, %p55;
	max.s32 	%r250, %r2653, %r249;
	setp.eq.s32 	%p56, %r209, -46340;
	add.s32 	%r251, %r211, %r209;
	selp.b32 	%r252, -46340, %r251, %p51;
	selp.b32 	%r253, -46340, %r252, %p56;
	max.s32 	%r254, %r2645, %r253;
	add.s32 	%r255, %r213, %r209;
	selp.b32 	%r256, -46340, %r255, %p52;
	selp.b32 	%r257, -46340, %r256, %p56;
	max.s32 	%r258, %r2641, %r257;
	add.s32 	%r259, %r215, %r209;
	selp.b32 	%r260, -46340, %r259, %p53;
	selp.b32 	%r261, -46340, %r260, %p56;
	max.s32 	%r262, %r2650, %r261;
	add.s32 	%r263, %r217, %r209;
	selp.b32 	%r264, -46340, %r263, %p54;
	selp.b32 	%r265, -46340, %r264, %p56;
	max.s32 	%r266, %r2654, %r265;
	setp.eq.s32 	%p57, %r210, -46340;
	add.s32 	%r267, %r211, %r210;
	selp.b32 	%r268, -46340, %r267, %p51;
	selp.b32 	%r269, -46340, %r268, %p57;
	max.s32 	%r270, %r2644, %r269;
	add.s32 	%r271, %r213, %r210;
	selp.b32 	%r272, -46340, %r271, %p52;
	selp.b32 	%r273, -46340, %r272, %p57;
	max.s32 	%r274, %r2640, %r273;
	add.s32 	%r275, %r215, %r210;
	selp.b32 	%r276, -46340, %r275, %p53;
	selp.b32 	%r277, -46340, %r276, %p57;
	max.s32 	%r278, %r2651, %r277;
	add.s32 	%r279, %r217, %r210;
	selp.b32 	%r280, -46340, %r279, %p54;
	selp.b32 	%r281, -46340, %r280, %p57;
	max.s32 	%r282, %r2655, %r281;
	ld.shared.u32 	%r283, [%r25+256];
	ld.shared.u32 	%r284, [%r25+260];
	ld.shared.u32 	%r285, [%r25+264];
	ld.shared.u32 	%r286, [%r25+268];
	ld.shared.u32 	%r287, [%r26+4];
	ld.shared.u32 	%r289, [%r26+132];
	ld.shared.u32 	%r291, [%r26+260];
	ld.shared.u32 	%r293, [%r26+388];
	setp.eq.s32 	%p58, %r283, -46340;
	setp.eq.s32 	%p59, %r287, -46340;
	add.s32 	%r295, %r287, %r283;
	selp.b32 	%r296, -46340, %r295, %p59;
	selp.b32 	%r297, -46340, %r296, %p58;
	max.s32 	%r298, %r222, %r297;
	setp.eq.s32 	%p60, %r289, -46340;
	add.s32 	%r299, %r289, %r283;
	selp.b32 	%r300, -46340, %r299, %p60;
	selp.b32 	%r301, -46340, %r300, %p58;
	max.s32 	%r302, %r226, %r301;
	setp.eq.s32 	%p61, %r291, -46340;
	add.s32 	%r303, %r291, %r283;
	selp.b32 	%r304, -46340, %r303, %p61;
	selp.b32 	%r305, -46340, %r304, %p58;
	max.s32 	%r306, %r230, %r305;
	setp.eq.s32 	%p62, %r293, -46340;
	add.s32 	%r307, %r293, %r283;
	selp.b32 	%r308, -46340, %r307, %p62;
	selp.b32 	%r309, -46340, %r308, %p58;
	max.s32 	%r310, %r234, %r309;
	setp.eq.s32 	%p63, %r284, -46340;
	add.s32 	%r311, %r287, %r284;
	selp.b32 	%r312, -46340, %r311, %p59;
	selp.b32 	%r313, -46340, %r312, %p63;
	max.s32 	%r314, %r238, %r313;
	add.s32 	%r315, %r289, %r284;
	selp.b32 	%r316, -46340, %r315, %p60;
	selp.b32 	%r317, -46340, %r316, %p63;
	max.s32 	%r318, %r242, %r317;
	add.s32 	%r319, %r291, %r284;
	selp.b32 	%r320, -46340, %r319, %p61;
	selp.b32 	%r321, -46340, %r320, %p63;
	max.s32 	%r322, %r246, %r321;
	add.s32 	%r323, %r293, %r284;
	selp.b32 	%r324, -46340, %r323, %p62;
	selp.b32 	%r325, -46340, %r324, %p63;
	max.s32 	%r326, %r250, %r325;
	setp.eq.s32 	%p64, %r285, -46340;
	add.s32 	%r327, %r287, %r285;
	selp.b32 	%r328, -46340, %r327, %p59;
	selp.b32 	%r329, -46340, %r328, %p64;
	max.s32 	%r330, %r254, %r329;
	add.s32 	%r331, %r289, %r285;
	selp.b32 	%r332, -46340, %r331, %p60;
	selp.b32 	%r333, -46340, %r332, %p64;
	max.s32 	%r334, %r258, %r333;
	add.s32 	%r335, %r291, %r285;
	selp.b32 	%r336, -46340, %r335, %p61;
	selp.b32 	%r337, -46340, %r336, %p64;
	max.s32 	%r338, %r262, %r337;
	add.s32 	%r339, %r293, %r285;
	selp.b32 	%r340, -46340, %r339, %p62;
	selp.b32 	%r341, -46340, %r340, %p64;
	max.s32 	%r342, %r266, %r341;
	setp.eq.s32 	%p65, %r286, -46340;
	add.s32 	%r343, %r287, %r286;
	selp.b32 	%r344, -46340, %r343, %p59;
	selp.b32 	%r345, -46340, %r344, %p65;
	max.s32 	%r346, %r270, %r345;
	add.s32 	%r347, %r289, %r286;
	selp.b32 	%r348, -46340, %r347, %p60;
	selp.b32 	%r349, -46340, %r348, %p65;
	max.s32 	%r350, %r274, %r349;
	add.s32 	%r351, %r291, %r286;
	selp.b32 	%r352, -46340, %r351, %p61;
	selp.b32 	%r353, -46340, %r352, %p65;
	max.s32 	%r354, %r278, %r353;
	add.s32 	%r355, %r293, %r286;
	selp.b32 	%r356, -46340, %r355, %p62;
	selp.b32 	%r357, -46340, %r356, %p65;
	max.s32 	%r358, %r282, %r357;
	ld.shared.u32 	%r359, [%r25+512];
	ld.shared.u32 	%r360, [%r25+516];
	ld.shared.u32 	%r361, [%r25+520];
	ld.shared.u32 	%r362, [%r25+524];
	ld.shared.u32 	%r363, [%r26+8];
	ld.shared.u32 	%r365, [%r26+136];
	ld.shared.u32 	%r367, [%r26+264];
	ld.shared.u32 	%r369, [%r26+392];
	setp.eq.s32 	%p66, %r359, -46340;
	setp.eq.s32 	%p67, %r363, -46340;
	add.s32 	%r371, %r363, %r359;
	selp.b32 	%r372, -46340, %r371, %p67;
	selp.b32 	%r373, -46340, %r372, %p66;
	max.s32 	%r374, %r298, %r373;
	setp.eq.s32 	%p68, %r365, -46340;
	add.s32 	%r375, %r365, %r359;
	selp.b32 	%r376, -46340, %r375, %p68;
	selp.b32 	%r377, -46340, %r376, %p66;
	max.s32 	%r378, %r302, %r377;
	setp.eq.s32 	%p69, %r367, -46340;
	add.s32 	%r379, %r367, %r359;
	selp.b32 	%r380, -46340, %r379, %p69;
	selp.b32 	%r381, -46340, %r380, %p66;
	max.s32 	%r382, %r306, %r381;
	setp.eq.s32 	%p70, %r369, -46340;
	add.s32 	%r383, %r369, %r359;
	selp.b32 	%r384, -46340, %r383, %p70;
	selp.b32 	%r385, -46340, %r384, %p66;
	max.s32 	%r386, %r310, %r385;
	setp.eq.s32 	%p71, %r360, -46340;
	add.s32 	%r387, %r363, %r360;
	selp.b32 	%r388, -46340, %r387, %p67;
	selp.b32 	%r389, -46340, %r388, %p71;
	max.s32 	%r390, %r314, %r389;
	add.s32 	%r391, %r365, %r360;
	selp.b32 	%r392, -46340, %r391, %p68;
	selp.b32 	%r393, -46340, %r392, %p71;
	max.s32 	%r394, %r318, %r393;
	add.s32 	%r395, %r367, %r360;
	selp.b32 	%r396, -46340, %r395, %p69;
	selp.b32 	%r397, -46340, %r396, %p71;
	max.s32 	%r398, %r322, %r397;
	add.s32 	%r399, %r369, %r360;
	selp.b32 	%r400, -46340, %r399, %p70;
	selp.b32 	%r401, -46340, %r400, %p71;
	max.s32 	%r402, %r326, %r401;
	setp.eq.s32 	%p72, %r361, -46340;
	add.s32 	%r403, %r363, %r361;
	selp.b32 	%r404, -46340, %r403, %p67;
	selp.b32 	%r405, -46340, %r404, %p72;
	max.s32 	%r406, %r330, %r405;
	add.s32 	%r407, %r365, %r361;
	selp.b32 	%r408, -46340, %r407, %p68;
	selp.b32 	%r409, -46340, %r408, %p72;
	max.s32 	%r410, %r334, %r409;
	add.s32 	%r411, %r367, %r361;
	selp.b32 	%r412, -46340, %r411, %p69;
	selp.b32 	%r413, -46340, %r412, %p72;
	max.s32 	%r414, %r338, %r413;
	add.s32 	%r415, %r369, %r361;
	selp.b32 	%r416, -46340, %r415, %p70;
	selp.b32 	%r417, -46340, %r416, %p72;
	max.s32 	%r418, %r342, %r417;
	setp.eq.s32 	%p73, %r362, -46340;
	add.s32 	%r419, %r363, %r362;
	selp.b32 	%r420, -46340, %r419, %p67;
	selp.b32 	%r421, -46340, %r420, %p73;
	max.s32 	%r422, %r346, %r421;
	add.s32 	%r423, %r365, %r362;
	selp.b32 	%r424, -46340, %r423, %p68;
	selp.b32 	%r425, -46340, %r424, %p73;
	max.s32 	%r426, %r350, %r425;
	add.s32 	%r427, %r367, %r362;
	selp.b32 	%r428, -46340, %r427, %p69;
	selp.b32 	%r429, -46340, %r428, %p73;
	max.s32 	%r430, %r354, %r429;
	add.s32 	%r431, %r369, %r362;
	selp.b32 	%r432, -46340, %r431, %p70;
	selp.b32 	%r433, -46340, %r432, %p73;
	max.s32 	%r434, %r358, %r433;
	ld.shared.u32 	%r435, [%r25+768];
	ld.shared.u32 	%r436, [%r25+772];
	ld.shared.u32 	%r437, [%r25+776];
	ld.shared.u32 	%r438, [%r25+780];
	ld.shared.u32 	%r439, [%r26+12];
	ld.shared.u32 	%r441, [%r26+140];
	ld.shared.u32 	%r443, [%r26+268];
	ld.shared.u32 	%r445, [%r26+396];
	setp.eq.s32 	%p74, %r435, -46340;
	setp.eq.s32 	%p75, %r439, -46340;
	add.s32 	%r447, %r439, %r435;
	selp.b32 	%r448, -46340, %r447, %p75;
	selp.b32 	%r449, -46340, %r448, %p74;
	max.s32 	%r450, %r374, %r449;
	setp.eq.s32 	%p76, %r441, -46340;
	add.s32 	%r451, %r441, %r435;
	selp.b32 	%r452, -46340, %r451, %p76;
	selp.b32 	%r453, -46340, %r452, %p74;
	max.s32 	%r454, %r378, %r453;
	setp.eq.s32 	%p77, %r443, -46340;
	add.s32 	%r455, %r443, %r435;
	selp.b32 	%r456, -46340, %r455, %p77;
	selp.b32 	%r457, -46340, %r456, %p74;
	max.s32 	%r458, %r382, %r457;
	setp.eq.s32 	%p78, %r445, -46340;
	add.s32 	%r459, %r445, %r435;
	selp.b32 	%r460, -46340, %r459, %p78;
	selp.b32 	%r461, -46340, %r460, %p74;
	max.s32 	%r462, %r386, %r461;
	setp.eq.s32 	%p79, %r436, -46340;
	add.s32 	%r463, %r439, %r436;
	selp.b32 	%r464, -46340, %r463, %p75;
	selp.b32 	%r465, -46340, %r464, %p79;
	max.s32 	%r466, %r390, %r465;
	add.s32 	%r467, %r441, %r436;
	selp.b32 	%r468, -46340, %r467, %p76;
	selp.b32 	%r469, -46340, %r468, %p79;
	max.s32 	%r470, %r394, %r469;
	add.s32 	%r471, %r443, %r436;
	selp.b32 	%r472, -46340, %r471, %p77;
	selp.b32 	%r473, -46340, %r472, %p79;
	max.s32 	%r474, %r398, %r473;
	add.s32 	%r475, %r445, %r436;
	selp.b32 	%r476, -46340, %r475, %p78;
	selp.b32 	%r477, -46340, %r476, %p79;
	max.s32 	%r478, %r402, %r477;
	setp.eq.s32 	%p80, %r437, -46340;
	add.s32 	%r479, %r439, %r437;
	selp.b32 	%r480, -46340, %r479, %p75;
	selp.b32 	%r481, -46340, %r480, %p80;
	max.s32 	%r482, %r406, %r481;
	add.s32 	%r483, %r441, %r437;
	selp.b32 	%r484, -46340, %r483, %p76;
	selp.b32 	%r485, -46340, %r484, %p80;
	max.s32 	%r486, %r410, %r485;
	add.s32 	%r487, %r443, %r437;
	selp.b32 	%r488, -46340, %r487, %p77;
	selp.b32 	%r489, -46340, %r488, %p80;
	max.s32 	%r490, %r414, %r489;
	add.s32 	%r491, %r445, %r437;
	selp.b32 	%r492, -46340, %r491, %p78;
	selp.b32 	%r493, -46340, %r492, %p80;
	max.s32 	%r494, %r418, %r493;
	setp.eq.s32 	%p81, %r438, -46340;
	add.s32 	%r495, %r439, %r438;
	selp.b32 	%r496, -46340, %r495, %p75;
	selp.b32 	%r497, -46340, %r496, %p81;
	max.s32 	%r498, %r422, %r497;
	add.s32 	%r499, %r441, %r438;
	selp.b32 	%r500, -46340, %r499, %p76;
	selp.b32 	%r501, -46340, %r500, %p81;
	max.s32 	%r502, %r426, %r501;
	add.s32 	%r503, %r443, %r438;
	selp.b32 	%r504, -46340, %r503, %p77;
	selp.b32 	%r505, -46340, %r504, %p81;
	max.s32 	%r506, %r430, %r505;
	add.s32 	%r507, %r445, %r438;
	selp.b32 	%r508, -46340, %r507, %p78;
	selp.b32 	%r509, -46340, %r508, %p81;
	max.s32 	%r510, %r434, %r509;
	ld.shared.u32 	%r511, [%r25+1024];
	ld.shared.u32 	%r512, [%r25+1028];
	ld.shared.u32 	%r513, [%r25+1032];
	ld.shared.u32 	%r514, [%r25+1036];
	ld.shared.u32 	%r515, [%r26+16];
	ld.shared.u32 	%r517, [%r26+144];
	ld.shared.u32 	%r519, [%r26+272];
	ld.shared.u32 	%r521, [%r26+400];
	setp.eq.s32 	%p82, %r511, -46340;
	setp.eq.s32 	%p83, %r515, -46340;
	add.s32 	%r523, %r515, %r511;
	selp.b32 	%r524, -46340, %r523, %p83;
	selp.b32 	%r525, -46340, %r524, %p82;
	max.s32 	%r526, %r450, %r525;
	setp.eq.s32 	%p84, %r517, -46340;
	add.s32 	%r527, %r517, %r511;
	selp.b32 	%r528, -46340, %r527, %p84;
	selp.b32 	%r529, -46340, %r528, %p82;
	max.s32 	%r530, %r454, %r529;
	setp.eq.s32 	%p85, %r519, -46340;
	add.s32 	%r531, %r519, %r511;
	selp.b32 	%r532, -46340, %r531, %p85;
	selp.b32 	%r533, -46340, %r532, %p82;
	max.s32 	%r534, %r458, %r533;
	setp.eq.s32 	%p86, %r521, -46340;
	add.s32 	%r535, %r521, %r511;
	selp.b32 	%r536, -46340, %r535, %p86;
	selp.b32 	%r537, -46340, %r536, %p82;
	max.s32 	%r538, %r462, %r537;
	setp.eq.s32 	%p87, %r512, -46340;
	add.s32 	%r539, %r515, %r512;
	selp.b32 	%r540, -46340, %r539, %p83;
	selp.b32 	%r541, -46340, %r540, %p87;
	max.s32 	%r542, %r466, %r541;
	add.s32 	%r543, %r517, %r512;
	selp.b32 	%r544, -46340, %r543, %p84;
	selp.b32 	%r545, -46340, %r544, %p87;
	max.s32 	%r546, %r470, %r545;
	add.s32 	%r547, %r519, %r512;
	selp.b32 	%r548, -46340, %r547, %p85;
	selp.b32 	%r549, -46340, %r548, %p87;
	max.s32 	%r550, %r474, %r549;
	add.s32 	%r551, %r521, %r512;
	selp.b32 	%r552, -46340, %r551, %p86;
	selp.b32 	%r553, -46340, %r552, %p87;
	max.s32 	%r554, %r478, %r553;
	setp.eq.s32 	%p88, %r513, -46340;
	add.s32 	%r555, %r515, %r513;
	selp.b32 	%r556, -46340, %r555, %p83;
	selp.b32 	%r557, -46340, %r556, %p88;
	max.s32 	%r558, %r482, %r557;
	add.s32 	%r559, %r517, %r513;
	selp.b32 	%r560, -46340, %r559, %p84;
	selp.b32 	%r561, -46340, %r560, %p88;
	max.s32 	%r562, %r486, %r561;
	add.s32 	%r563, %r519, %r513;
	selp.b32 	%r564, -46340, %r563, %p85;
	selp.b32 	%r565, -46340, %r564, %p88;
	max.s32 	%r566, %r490, %r565;
	add.s32 	%r567, %r521, %r513;
	selp.b32 	%r568, -46340, %r567, %p86;
	selp.b32 	%r569, -46340, %r568, %p88;
	max.s32 	%r570, %r494, %r569;
	setp.eq.s32 	%p89, %r514, -46340;
	add.s32 	%r571, %r515, %r514;
	selp.b32 	%r572, -46340, %r571, %p83;
	selp.b32 	%r573, -46340, %r572, %p89;
	max.s32 	%r574, %r498, %r573;
	add.s32 	%r575, %r517, %r514;
	selp.b32 	%r576, -46340, %r575, %p84;
	selp.b32 	%r577, -46340, %r576, %p89;
	max.s32 	%r578, %r502, %r577;
	add.s32 	%r579, %r519, %r514;
	selp.b32 	%r580, -46340, %r579, %p85;
	selp.b32 	%r581, -46340, %r580, %p89;
	max.s32 	%r582, %r506, %r581;
	add.s32 	%r583, %r521, %r514;
	selp.b32 	%r584, -46340, %r583, %p86;
	selp.b32 	%r585, -46340, %r584, %p89;
	max.s32 	%r586, %r510, %r585;
	ld.shared.u32 	%r587, [%r25+1280];
	ld.shared.u32 	%r588, [%r25+1284];
	ld.shared.u32 	%r589, [%r25+1288];
	ld.shared.u32 	%r590, [%r25+1292];
	ld.shared.u32 	%r591, [%r26+20];
	ld.shared.u32 	%r593, [%r26+148];
	ld.shared.u32 	%r595, [%r26+276];
	ld.shared.u32 	%r597, [%r26+404];
	setp.eq.s32 	%p90, %r587, -46340;
	setp.eq.s32 	%p91, %r591, -46340;
	add.s32 	%r599, %r591, %r587;
	selp.b32 	%r600, -46340, %r599, %p91;
	selp.b32 	%r601, -46340, %r600, %p90;
	max.s32 	%r602, %r526, %r601;
	setp.eq.s32 	%p92, %r593, -46340;
	add.s32 	%r603, %r593, %r587;
	selp.b32 	%r604, -46340, %r603, %p92;
	selp.b32 	%r605, -46340, %r604, %p90;
	max.s32 	%r606, %r530, %r605;
	setp.eq.s32 	%p93, %r595, -46340;
	add.s32 	%r607, %r595, %r587;
	selp.b32 	%r608, -46340, %r607, %p93;
	selp.b32 	%r609, -46340, %r608, %p90;
	max.s32 	%r610, %r534, %r609;
	setp.eq.s32 	%p94, %r597, -46340;
	add.s32 	%r611, %r597, %r587;
	selp.b32 	%r612, -46340, %r611, %p94;
	selp.b32 	%r613, -46340, %r612, %p90;
	max.s32 	%r614, %r538, %r613;
	setp.eq.s32 	%p95, %r588, -46340;
	add.s32 	%r615, %r591, %r588;
	selp.b32 	%r616, -46340, %r615, %p91;
	selp.b32 	%r617, -46340, %r616, %p95;
	max.s32 	%r618, %r542, %r617;
	add.s32 	%r619, %r593, %r588;
	selp.b32 	%r620, -46340, %r619, %p92;
	selp.b32 	%r621, -46340, %r620, %p95;
	max.s32 	%r622, %r546, %r621;
	add.s32 	%r623, %r595, %r588;
	selp.b32 	%r624, -46340, %r623, %p93;
	selp.b32 	%r625, -46340, %r624, %p95;
	max.s32 	%r626, %r550, %r625;
	add.s32 	%r627, %r597, %r588;
	selp.b32 	%r628, -46340, %r627, %p94;
	selp.b32 	%r629, -46340, %r628, %p95;
	max.s32 	%r630, %r554, %r629;
	setp.eq.s32 	%p96, %r589, -46340;
	add.s32 	%r631, %r591, %r589;
	selp.b32 	%r632, -46340, %r631, %p91;
	selp.b32 	%r633, -46340, %r632, %p96;
	max.s32 	%r634, %r558, %r633;
	add.s32 	%r635, %r593, %r589;
	selp.b32 	%r636, -46340, %r635, %p92;
	selp.b32 	%r637, -46340, %r636, %p96;
	max.s32 	%r638, %r562, %r637;
	add.s32 	%r639, %r595, %r589;
	selp.b32 	%r640, -46340, %r639, %p93;
	selp.b32 	%r641, -46340, %r640, %p96;
	max.s32 	%r642, %r566, %r641;
	add.s32 	%r643, %r597, %r589;
	selp.b32 	%r644, -46340, %r643, %p94;
	selp.b32 	%r645, -46340, %r644, %p96;
	max.s32 	%r646, %r570, %r645;
	setp.eq.s32 	%p97, %r590, -46340;
	add.s32 	%r647, %r591, %r590;
	selp.b32 	%r648, -46340, %r647, %p91;
	selp.b32 	%r649, -46340, %r648, %p97;
	max.s32 	%r650, %r574, %r649;
	add.s32 	%r651, %r593, %r590;
	selp.b32 	%r652, -46340, %r651, %p92;
	selp.b32 	%r653, -46340, %r652, %p97;
	max.s32 	%r654, %r578, %r653;
	add.s32 	%r655, %r595, %r590;
	selp.b32 	%r656, -46340, %r655, %p93;
	selp.b32 	%r657, -46340, %r656, %p97;
	max.s32 	%r658, %r582, %r657;
	add.s32 	%r659, %r597, %r590;
	selp.b32 	%r660, -46340, %r659, %p94;
	selp.b32 	%r661, -46340, %r660, %p97;
	max.s32 	%r662, %r586, %r661;
	ld.shared.u32 	%r663, [%r25+1536];
	ld.shared.u32 	%r664, [%r25+1540];
	ld.shared.u32 	%r665, [%r25+1544];
	ld.shared.u32 	%r666, [%r25+1548];
	ld.shared.u32 	%r667, [%r26+24];
	ld.shared.u32 	%r669, [%r26+152];
	ld.shared.u32 	%r671, [%r26+280];
	ld.shared.u32 	%r673, [%r26+408];
	setp.eq.s32 	%p98, %r663, -46340;
	setp.eq.s32 	%p99, %r667, -46340;
	add.s32 	%r675, %r667, %r663;
	selp.b32 	%r676, -46340, %r675, %p99;
	selp.b32 	%r677, -46340, %r676, %p98;
	max.s32 	%r678, %r602, %r677;
	setp.eq.s32 	%p100, %r669, -46340;
	add.s32 	%r679, %r669, %r663;
	selp.b32 	%r680, -46340, %r679, %p100;
	selp.b32 	%r681, -46340, %r680, %p98;
	max.s32 	%r682, %r606, %r681;
	setp.eq.s32 	%p101, %r671, -46340;
	add.s32 	%r683, %r671, %r663;
	selp.b32 	%r684, -46340, %r683, %p101;
	selp.b32 	%r685, -46340, %r684, %p98;
	max.s32 	%r686, %r610, %r685;
	setp.eq.s32 	%p102, %r673, -46340;
	add.s32 	%r687, %r673, %r663;
	selp.b32 	%r688, -46340, %r687, %p102;
	selp.b32 	%r689, -46340, %r688, %p98;
	max.s32 	%r690, %r614, %r689;
	setp.eq.s32 	%p103, %r664, -46340;
	add.s32 	%r691, %r667, %r664;
	selp.b32 	%r692, -46340, %r691, %p99;
	selp.b32 	%r693, -46340, %r692, %p103;
	max.s32 	%r694, %r618, %r693;
	add.s32 	%r695, %r669, %r664;
	selp.b32 	%r696, -46340, %r695, %p100;
	selp.b32 	%r697, -46340, %r696, %p103;
	max.s32 	%r698, %r622, %r697;
	add.s32 	%r699, %r671, %r664;
	selp.b32 	%r700, -46340, %r699, %p101;
	selp.b32 	%r701, -46340, %r700, %p103;
	max.s32 	%r702, %r626, %r701;
	add.s32 	%r703, %r673, %r664;
	selp.b32 	%r704, -46340, %r703, %p102;
	selp.b32 	%r705, -46340, %r704, %p103;
	max.s32 	%r706, %r630, %r705;
	setp.eq.s32 	%p104, %r665, -46340;
	add.s32 	%r707, %r667, %r665;
	selp.b32 	%r708, -46340, %r707, %p99;
	selp.b32 	%r709, -46340, %r708, %p104;
	max.s32 	%r710, %r634, %r709;
	add.s32 	%r711, %r669, %r665;
	selp.b32 	%r712, -46340, %r711, %p100;
	selp.b32 	%r713, -46340, %r712, %p104;
	max.s32 	%r714, %r638, %r713;
	add.s32 	%r715, %r671, %r665;
	selp.b32 	%r716, -46340, %r715, %p101;
	selp.b32 	%r717, -46340, %r716, %p104;
	max.s32 	%r718, %r642, %r717;
	add.s32 	%r719, %r673, %r665;
	selp.b32 	%r720, -46340, %r719, %p102;
	selp.b32 	%r721, -46340, %r720, %p104;
	max.s32 	%r722, %r646, %r721;
	setp.eq.s32 	%p105, %r666, -46340;
	add.s32 	%r723, %r667, %r666;
	selp.b32 	%r724, -46340, %r723, %p99;
	selp.b32 	%r725, -46340, %r724, %p105;
	max.s32 	%r726, %r650, %r725;
	add.s32 	%r727, %r669, %r666;
	selp.b32 	%r728, -46340, %r727, %p100;
	selp.b32 	%r729, -46340, %r728, %p105;
	max.s32 	%r730, %r654, %r729;
	add.s32 	%r731, %r671, %r666;
	selp.b32 	%r732, -46340, %r731, %p101;
	selp.b32 	%r733, -46340, %r732, %p105;
	max.s32 	%r734, %r658, %r733;
	add.s32 	%r735, %r673, %r666;
	selp.b32 	%r736, -46340, %r735, %p102;
	selp.b32 	%r737, -46340, %r736, %p105;
	max.s32 	%r738, %r662, %r737;
	ld.shared.u32 	%r739, [%r25+1792];
	ld.shared.u32 	%r740, [%r25+1796];
	ld.shared.u32 	%r741, [%r25+1800];
	ld.shared.u32 	%r742, [%r25+1804];
	ld.shared.u32 	%r743, [%r26+28];
	ld.shared.u32 	%r745, [%r26+156];
	ld.shared.u32 	%r747, [%r26+284];
	ld.shared.u32 	%r749, [%r26+412];
	setp.eq.s32 	%p106, %r739, -46340;
	setp.eq.s32 	%p107, %r743, -46340;
	add.s32 	%r751, %r743, %r739;
	selp.b32 	%r752, -46340, %r751, %p107;
	selp.b32 	%r753, -46340, %r752, %p106;
	max.s32 	%r754, %r678, %r753;
	setp.eq.s32 	%p108, %r745, -46340;
	add.s32 	%r755, %r745, %r739;
	selp.b32 	%r756, -46340, %r755, %p108;
	selp.b32 	%r757, -46340, %r756, %p106;
	max.s32 	%r758, %r682, %r757;
	setp.eq.s32 	%p109, %r747, -46340;
	add.s32 	%r759, %r747, %r739;
	selp.b32 	%r760, -46340, %r759, %p109;
	selp.b32 	%r761, -46340, %r760, %p106;
	max.s32 	%r762, %r686, %r761;
	setp.eq.s32 	%p110, %r749, -46340;
	add.s32 	%r763, %r749, %r739;
	selp.b32 	%r764, -46340, %r763, %p110;
	selp.b32 	%r765, -46340, %r764, %p106;
	max.s32 	%r766, %r690, %r765;
	setp.eq.s32 	%p111, %r740, -46340;
	add.s32 	%r767, %r743, %r740;
	selp.b32 	%r768, -46340, %r767, %p107;
	selp.b32 	%r769, -46340, %r768, %p111;
	max.s32 	%r770, %r694, %r769;
	add.s32 	%r771, %r745, %r740;
	selp.b32 	%r772, -46340, %r771, %p108;
	selp.b32 	%r773, -46340, %r772, %p111;
	max.s32 	%r774, %r698, %r773;
	add.s32 	%r775, %r747, %r740;
	selp.b32 	%r776, -46340, %r775, %p109;
	selp.b32 	%r777, -46340, %r776, %p111;
	max.s32 	%r778, %r702, %r777;
	add.s32 	%r779, %r749, %r740;
	selp.b32 	%r780, -46340, %r779, %p110;
	selp.b32 	%r781, -46340, %r780, %p111;
	max.s32 	%r782, %r706, %r781;
	setp.eq.s32 	%p112, %r741, -46340;
	add.s32 	%r783, %r743, %r741;
	selp.b32 	%r784, -46340, %r783, %p107;
	selp.b32 	%r785, -46340, %r784, %p112;
	max.s32 	%r786, %r710, %r785;
	add.s32 	%r787, %r745, %r741;
	selp.b32 	%r788, -46340, %r787, %p108;
	selp.b32 	%r789, -46340, %r788, %p112;
	max.s32 	%r790, %r714, %r789;
	add.s32 	%r791, %r747, %r741;
	selp.b32 	%r792, -46340, %r791, %p109;
	selp.b32 	%r793, -46340, %r792, %p112;
	max.s32 	%r794, %r718, %r793;
	add.s32 	%r795, %r749, %r741;
	selp.b32 	%r796, -46340, %r795, %p110;
	selp.b32 	%r797, -46340, %r796, %p112;
	max.s32 	%r798, %r722, %r797;
	setp.eq.s32 	%p113, %r742, -46340;
	add.s32 	%r799, %r743, %r742;
	selp.b32 	%r800, -46340, %r799, %p107;
	selp.b32 	%r801, -46340, %r800, %p113;
	max.s32 	%r802, %r726, %r801;
	add.s32 	%r803, %r745, %r742;
	selp.b32 	%r804, -46340, %r803, %p108;
	selp.b32 	%r805, -46340, %r804, %p113;
	max.s32 	%r806, %r730, %r805;
	add.s32 	%r807, %r747, %r742;
	selp.b32 	%r808, -46340, %r807, %p109;
	selp.b32 	%r809, -46340, %r808, %p113;
	max.s32 	%r810, %r734, %r809;
	add.s32 	%r811, %r749, %r742;
	selp.b32 	%r812, -46340, %r811, %p110;
	selp.b32 	%r813, -46340, %r812, %p113;
	max.s32 	%r814, %r738, %r813;
	ld.shared.u32 	%r815, [%r25+2048];
	ld.shared.u32 	%r816, [%r25+2052];
	ld.shared.u32 	%r817, [%r25+2056];
	ld.shared.u32 	%r818, [%r25+2060];
	ld.shared.u32 	%r819, [%r26+32];
	ld.shared.u32 	%r821, [%r26+160];
	ld.shared.u32 	%r823, [%r26+288];
	ld.shared.u32 	%r825, [%r26+416];
	setp.eq.s32 	%p114, %r815, -46340;
	setp.eq.s32 	%p115, %r819, -46340;
	add.s32 	%r827, %r819, %r815;
	selp.b32 	%r828, -46340, %r827, %p115;
	selp.b32 	%r829, -46340, %r828, %p114;
	max.s32 	%r830, %r754, %r829;
	setp.eq.s32 	%p116, %r821, -46340;
	add.s32 	%r831, %r821, %r815;
	selp.b32 	%r832, -46340, %r831, %p116;
	selp.b32 	%r833, -46340, %r832, %p114;
	max.s32 	%r834, %r758, %r833;
	setp.eq.s32 	%p117, %r823, -46340;
	add.s32 	%r835, %r823, %r815;
	selp.b32 	%r836, -46340, %r835, %p117;
	selp.b32 	%r837, -46340, %r836, %p114;
	max.s32 	%r838, %r762, %r837;
	setp.eq.s32 	%p118, %r825, -46340;
	add.s32 	%r839, %r825, %r815;
	selp.b32 	%r840, -46340, %r839, %p118;
	selp.b32 	%r841, -46340, %r840, %p114;
	max.s32 	%r842, %r766, %r841;
	setp.eq.s32 	%p119, %r816, -46340;
	add.s32 	%r843, %r819, %r816;
	selp.b32 	%r844, -46340, %r843, %p115;
	selp.b32 	%r845, -46340, %r844, %p119;
	max.s32 	%r846, %r770, %r845;
	add.s32 	%r847, %r821, %r816;
	selp.b32 	%r848, -46340, %r847, %p116;
	selp.b32 	%r849, -46340, %r848, %p119;
	max.s32 	%r850, %r774, %r849;
	add.s32 	%r851, %r823, %r816;
	selp.b32 	%r852, -46340, %r851, %p117;
	selp.b32 	%r853, -46340, %r852, %p119;
	max.s32 	%r854, %r778, %r853;
	add.s32 	%r855, %r825, %r816;
	selp.b32 	%r856, -46340, %r855, %p118;
	selp.b32 	%r857, -46340, %r856, %p119;
	max.s32 	%r858, %r782, %r857;
	setp.eq.s32 	%p120, %r817, -46340;
	add.s32 	%r859, %r819, %r817;
	selp.b32 	%r860, -46340, %r859, %p115;
	selp.b32 	%r861, -46340, %r860, %p120;
	max.s32 	%r862, %r786, %r861;
	add.s32 	%r863, %r821, %r817;
	selp.b32 	%r864, -46340, %r863, %p116;
	selp.b32 	%r865, -46340, %r864, %p120;
	max.s32 	%r866, %r790, %r865;
	add.s32 	%r867, %r823, %r817;
	selp.b32 	%r868, -46340, %r867, %p117;
	selp.b32 	%r869, -46340, %r868, %p120;
	max.s32 	%r870, %r794, %r869;
	add.s32 	%r871, %r825, %r817;
	selp.b32 	%r872, -46340, %r871, %p118;
	selp.b32 	%r873, -46340, %r872, %p120;
	max.s32 	%r874, %r798, %r873;
	setp.eq.s32 	%p121, %r818, -46340;
	add.s32 	%r875, %r819, %r818;
	selp.b32 	%r876, -46340, %r875, %p115;
	selp.b32 	%r877, -46340, %r876, %p121;
	max.s32 	%r878, %r802, %r877;
	add.s32 	%r879, %r821, %r818;
	selp.b32 	%r880, -46340, %r879, %p116;
	selp.b32 	%r881, -46340, %r880, %p121;
	max.s32 	%r882, %r806, %r881;
	add.s32 	%r883, %r823, %r818;
	selp.b32 	%r884, -46340, %r883, %p117;
	selp.b32 	%r885, -46340, %r884, %p121;
	max.s32 	%r886, %r810, %r885;
	add.s32 	%r887, %r825, %r818;
	selp.b32 	%r888, -46340, %r887, %p118;
	selp.b32 	%r889, -46340, %r888, %p121;
	max.s32 	%r890, %r814, %r889;
	ld.shared.u32 	%r891, [%r25+2304];
	ld.shared.u32 	%r892, [%r25+2308];
	ld.shared.u32 	%r893, [%r25+2312];
	ld.shared.u32 	%r894, [%r25+2316];
	ld.shared.u32 	%r895, [%r26+36];
	ld.shared.u32 	%r897, [%r26+164];
	ld.shared.u32 	%r899, [%r26+292];
	ld.shared.u32 	%r901, [%r26+420];
	setp.eq.s32 	%p122, %r891, -46340;
	setp.eq.s32 	%p123, %r895, -46340;
	add.s32 	%r903, %r895, %r891;
	selp.b32 	%r904, -46340, %r903, %p123;
	selp.b32 	%r905, -46340, %r904, %p122;
	max.s32 	%r906, %r830, %r905;
	setp.eq.s32 	%p124, %r897, -46340;
	add.s32 	%r907, %r897, %r891;
	selp.b32 	%r908, -46340, %r907, %p124;
	selp.b32 	%r909, -46340, %r908, %p122;
	max.s32 	%r910, %r834, %r909;
	setp.eq.s32 	%p125, %r899, -46340;
	add.s32 	%r911, %r899, %r891;
	selp.b32 	%r912, -46340, %r911, %p125;
	selp.b32 	%r913, -46340, %r912, %p122;
	max.s32 	%r914, %r838, %r913;
	setp.eq.s32 	%p126, %r901, -46340;
	add.s32 	%r915, %r901, %r891;
	selp.b32 	%r916, -46340, %r915, %p126;
	selp.b32 	%r917, -46340, %r916, %p122;
	max.s32 	%r918, %r842, %r917;
	setp.eq.s32 	%p127, %r892, -46340;
	add.s32 	%r919, %r895, %r892;
	selp.b32 	%r920, -46340, %r919, %p123;
	selp.b32 	%r921, -46340, %r920, %p127;
	max.s32 	%r922, %r846, %r921;
	add.s32 	%r923, %r897, %r892;
	selp.b32 	%r924, -46340, %r923, %p124;
	selp.b32 	%r925, -46340, %r924, %p127;
	max.s32 	%r926, %r850, %r925;
	add.s32 	%r927, %r899, %r892;
	selp.b32 	%r928, -46340, %r927, %p125;
	selp.b32 	%r929, -46340, %r928, %p127;
	max.s32 	%r930, %r854, %r929;
	add.s32 	%r931, %r901, %r892;
	selp.b32 	%r932, -46340, %r931, %p126;
	selp.b32 	%r933, -46340, %r932, %p127;
	max.s32 	%r934, %r858, %r933;
	setp.eq.s32 	%p128, %r893, -46340;
	add.s32 	%r935, %r895, %r893;
	selp.b32 	%r936, -46340, %r935, %p123;
	selp.b32 	%r937, -46340, %r936, %p128;
	max.s32 	%r938, %r862, %r937;
	add.s32 	%r939, %r897, %r893;
	selp.b32 	%r940, -46340, %r939, %p124;
	selp.b32 	%r941, -46340, %r940, %p128;
	max.s32 	%r942, %r866, %r941;
	add.s32 	%r943, %r899, %r893;
	selp.b32 	%r944, -46340, %r943, %p125;
	selp.b32 	%r945, -46340, %r944, %p128;
	max.s32 	%r946, %r870, %r945;
	add.s32 	%r947, %r901, %r893;
	selp.b32 	%r948, -46340, %r947, %p126;
	selp.b32 	%r949, -46340, %r948, %p128;
	max.s32 	%r950, %r874, %r949;
	setp.eq.s32 	%p129, %r894, -46340;
	add.s32 	%r951, %r895, %r894;
	selp.b32 	%r952, -46340, %r951, %p123;
	selp.b32 	%r953, -46340, %r952, %p129;
	max.s32 	%r954, %r878, %r953;
	add.s32 	%r955, %r897, %r894;
	selp.b32 	%r956, -46340, %r955, %p124;
	selp.b32 	%r957, -46340, %r956, %p129;
	max.s32 	%r958, %r882, %r957;
	add.s32 	%r959, %r899, %r894;
	selp.b32 	%r960, -46340, %r959, %p125;
	selp.b32 	%r961, -46340, %r960, %p129;
	max.s32 	%r962, %r886, %r961;
	add.s32 	%r963, %r901, %r894;
	selp.b32 	%r964, -46340, %r963, %p126;
	selp.b32 	%r965, -46340, %r964, %p129;
	max.s32 	%r966, %r890, %r965;
	ld.shared.u32 	%r967, [%r25+2560];
	ld.shared.u32 	%r968, [%r25+2564];
	ld.shared.u32 	%r969, [%r25+2568];
	ld.shared.u32 	%r970, [%r25+2572];
	ld.shared.u32 	%r971, [%r26+40];
	ld.shared.u32 	%r973, [%r26+168];
	ld.shared.u32 	%r975, [%r26+296];
	ld.shared.u32 	%r977, [%r26+424];
	setp.eq.s32 	%p130, %r967, -46340;
	setp.eq.s32 	%p131, %r971, -46340;
	add.s32 	%r979, %r971, %r967;
	selp.b32 	%r980, -46340, %r979, %p131;
	selp.b32 	%r981, -46340, %r980, %p130;
	max.s32 	%r982, %r906, %r981;
	setp.eq.s32 	%p132, %r973, -46340;
	add.s32 	%r983, %r973, %r967;
	selp.b32 	%r984, -46340, %r983, %p132;
	selp.b32 	%r985, -46340, %r984, %p130;
	max.s32 	%r986, %r910, %r985;
	setp.eq.s32 	%p133, %r975, -46340;
	add.s32 	%r987, %r975, %r967;
	selp.b32 	%r988, -46340, %r987, %p133;
	selp.b32 	%r989, -46340, %r988, %p130;
	max.s32 	%r990, %r914, %r989;
	setp.eq.s32 	%p134, %r977, -46340;
	add.s32 	%r991, %r977, %r967;
	selp.b32 	%r992, -46340, %r991, %p134;
	selp.b32 	%r993, -46340, %r992, %p130;
	max.s32 	%r994, %r918, %r993;
	setp.eq.s32 	%p135, %r968, -46340;
	add.s32 	%r995, %r971, %r968;
	selp.b32 	%r996, -46340, %r995, %p131;
	selp.b32 	%r997, -46340, %r996, %p135;
	max.s32 	%r998, %r922, %r997;
	add.s32 	%r999, %r973, %r968;
	selp.b32 	%r1000, -46340, %r999, %p132;
	selp.b32 	%r1001, -46340, %r1000, %p135;
	max.s32 	%r1002, %r926, %r1001;
	add.s32 	%r1003, %r975, %r968;
	selp.b32 	%r1004, -46340, %r1003, %p133;
	selp.b32 	%r1005, -46340, %r1004, %p135;
	max.s32 	%r1006, %r930, %r1005;
	add.s32 	%r1007, %r977, %r968;
	selp.b32 	%r1008, -46340, %r1007, %p134;
	selp.b32 	%r1009, -46340, %r1008, %p135;
	max.s32 	%r1010, %r934, %r1009;
	setp.eq.s32 	%p136, %r969, -46340;
	add.s32 	%r1011, %r971, %r969;
	selp.b32 	%r1012, -46340, %r1011, %p131;
	selp.b32 	%r1013, -46340, %r1012, %p136;
	max.s32 	%r1014, %r938, %r1013;
	add.s32 	%r1015, %r973, %r969;
	selp.b32 	%r1016, -46340, %r1015, %p132;
	selp.b32 	%r1017, -46340, %r1016, %p136;
	max.s32 	%r1018, %r942, %r1017;
	add.s32 	%r1019, %r975, %r969;
	selp.b32 	%r1020, -46340, %r1019, %p133;
	selp.b32 	%r1021, -46340, %r1020, %p136;
	max.s32 	%r1022, %r946, %r1021;
	add.s32 	%r1023, %r977, %r969;
	selp.b32 	%r1024, -46340, %r1023, %p134;
	selp.b32 	%r1025, -46340, %r1024, %p136;
	max.s32 	%r1026, %r950, %r1025;
	setp.eq.s32 	%p137, %r970, -46340;
	add.s32 	%r1027, %r971, %r970;
	selp.b32 	%r1028, -46340, %r1027, %p131;
	selp.b32 	%r1029, -46340, %r1028, %p137;
	max.s32 	%r1030, %r954, %r1029;
	add.s32 	%r1031, %r973, %r970;
	selp.b32 	%r1032, -46340, %r1031, %p132;
	selp.b32 	%r1033, -46340, %r1032, %p137;
	max.s32 	%r1034, %r958, %r1033;
	add.s32 	%r1035, %r975, %r970;
	selp.b32 	%r1036, -46340, %r1035, %p133;
	selp.b32 	%r1037, -46340, %r1036, %p137;
	max.s32 	%r1038, %r962, %r1037;
	add.s32 	%r1039, %r977, %r970;
	selp.b32 	%r1040, -46340, %r1039, %p134;
	selp.b32 	%r1041, -46340, %r1040, %p137;
	max.s32 	%r1042, %r966, %r1041;
	ld.shared.u32 	%r1043, [%r25+2816];
	ld.shared.u32 	%r1044, [%r25+2820];
	ld.shared.u32 	%r1045, [%r25+2824];
	ld.shared.u32 	%r1046, [%r25+2828];
	ld.shared.u32 	%r1047, [%r26+44];
	ld.shared.u32 	%r1049, [%r26+172];
	ld.shared.u32 	%r1051, [%r26+300];
	ld.shared.u32 	%r1053, [%r26+428];
	setp.eq.s32 	%p138, %r1043, -46340;
	setp.eq.s32 	%p139, %r1047, -46340;
	add.s32 	%r1055, %r1047, %r1043;
	selp.b32 	%r1056, -46340, %r1055, %p139;
	selp.b32 	%r1057, -46340, %r1056, %p138;
	max.s32 	%r1058, %r982, %r1057;
	setp.eq.s32 	%p140, %r1049, -46340;
	add.s32 	%r1059, %r1049, %r1043;
	selp.b32 	%r1060, -46340, %r1059, %p140;
	selp.b32 	%r1061, -46340, %r1060, %p138;
	max.s32 	%r1062, %r986, %r1061;
	setp.eq.s32 	%p141, %r1051, -46340;
	add.s32 	%r1063, %r1051, %r1043;
	selp.b32 	%r1064, -46340, %r1063, %p141;
	selp.b32 	%r1065, -46340, %r1064, %p138;
	max.s32 	%r1066, %r990, %r1065;
	setp.eq.s32 	%p142, %r1053, -46340;
	add.s32 	%r1067, %r1053, %r1043;
	selp.b32 	%r1068, -46340, %r1067, %p142;
	selp.b32 	%r1069, -46340, %r1068, %p138;
	max.s32 	%r1070, %r994, %r1069;
	setp.eq.s32 	%p143, %r1044, -46340;
	add.s32 	%r1071, %r1047, %r1044;
	selp.b32 	%r1072, -46340, %r1071, %p139;
	selp.b32 	%r1073, -46340, %r1072, %p143;
	max.s32 	%r1074, %r998, %r1073;
	add.s32 	%r1075, %r1049, %r1044;
	selp.b32 	%r1076, -46340, %r1075, %p140;
	selp.b32 	%r1077, -46340, %r1076, %p143;
	max.s32 	%r1078, %r1002, %r1077;
	add.s32 	%r1079, %r1051, %r1044;
	selp.b32 	%r1080, -46340, %r1079, %p141;
	selp.b32 	%r1081, -46340, %r1080, %p143;
	max.s32 	%r1082, %r1006, %r1081;
	add.s32 	%r1083, %r1053, %r1044;
	selp.b32 	%r1084, -46340, %r1083, %p142;
	selp.b32 	%r1085, -46340, %r1084, %p143;
	max.s32 	%r1086, %r1010, %r1085;
	setp.eq.s32 	%p144, %r1045, -46340;
	add.s32 	%r1087, %r1047, %r1045;
	selp.b32 	%r1088, -46340, %r1087, %p139;
	selp.b32 	%r1089, -46340, %r1088, %p144;
	max.s32 	%r1090, %r1014, %r1089;
	add.s32 	%r1091, %r1049, %r1045;
	selp.b32 	%r1092, -46340, %r1091, %p140;
	selp.b32 	%r1093, -46340, %r1092, %p144;
	max.s32 	%r1094, %r1018, %r1093;
	add.s32 	%r1095, %r1051, %r1045;
	selp.b32 	%r1096, -46340, %r1095, %p141;
	selp.b32 	%r1097, -46340, %r1096, %p144;
	max.s32 	%r1098, %r1022, %r1097;
	add.s32 	%r1099, %r1053, %r1045;
	selp.b32 	%r1100, -46340, %r1099, %p142;
	selp.b32 	%r1101, -46340, %r1100, %p144;
	max.s32 	%r1102, %r1026, %r1101;
	setp.eq.s32 	%p145, %r1046, -46340;
	add.s32 	%r1103, %r1047, %r1046;
	selp.b32 	%r1104, -46340, %r1103, %p139;
	selp.b32 	%r1105, -46340, %r1104, %p145;
	max.s32 	%r1106, %r1030, %r1105;
	add.s32 	%r1107, %r1049, %r1046;
	selp.b32 	%r1108, -46340, %r1107, %p140;
	selp.b32 	%r1109, -46340, %r1108, %p145;
	max.s32 	%r1110, %r1034, %r1109;
	add.s32 	%r1111, %r1051, %r1046;
	selp.b32 	%r1112, -46340, %r1111, %p141;
	selp.b32 	%r1113, -46340, %r1112, %p145;
	max.s32 	%r1114, %r1038, %r1113;
	add.s32 	%r1115, %r1053, %r1046;
	selp.b32 	%r1116, -46340, %r1115, %p142;
	selp.b32 	%r1117, -46340, %r1116, %p145;
	max.s32 	%r1118, %r1042, %r1117;
	ld.shared.u32 	%r1119, [%r25+3072];
	ld.shared.u32 	%r1120, [%r25+3076];
	ld.shared.u32 	%r1121, [%r25+3080];
	ld.shared.u32 	%r1122, [%r25+3084];
	ld.shared.u32 	%r1123, [%r26+48];
	ld.shared.u32 	%r1125, [%r26+176];
	ld.shared.u32 	%r1127, [%r26+304];
	ld.shared.u32 	%r1129, [%r26+432];
	setp.eq.s32 	%p146, %r1119, -46340;
	setp.eq.s32 	%p147, %r1123, -46340;
	add.s32 	%r1131, %r1123, %r1119;
	selp.b32 	%r1132, -46340, %r1131, %p147;
	selp.b32 	%r1133, -46340, %r1132, %p146;
	max.s32 	%r1134, %r1058, %r1133;
	setp.eq.s32 	%p148, %r1125, -46340;
	add.s32 	%r1135, %r1125, %r1119;
	selp.b32 	%r1136, -46340, %r1135, %p148;
	selp.b32 	%r1137, -46340, %r1136, %p146;
	max.s32 	%r1138, %r1062, %r1137;
	setp.eq.s32 	%p149, %r1127, -46340;
	add.s32 	%r1139, %r1127, %r1119;
	selp.b32 	%r1140, -46340, %r1139, %p149;
	selp.b32 	%r1141, -46340, %r1140, %p146;
	max.s32 	%r1142, %r1066, %r1141;
	setp.eq.s32 	%p150, %r1129, -46340;
	add.s32 	%r1143, %r1129, %r1119;
	selp.b32 	%r1144, -46340, %r1143, %p150;
	selp.b32 	%r1145, -46340, %r1144, %p146;
	max.s32 	%r1146, %r1070, %r1145;
	setp.eq.s32 	%p151, %r1120, -46340;
	add.s32 	%r1147, %r1123, %r1120;
	selp.b32 	%r1148, -46340, %r1147, %p147;
	selp.b32 	%r1149, -46340, %r1148, %p151;
	max.s32 	%r1150, %r1074, %r1149;
	add.s32 	%r1151, %r1125, %r1120;
	selp.b32 	%r1152, -46340, %r1151, %p148;
	selp.b32 	%r1153, -46340, %r1152, %p151;
	max.s32 	%r1154, %r1078, %r1153;
	add.s32 	%r1155, %r1127, %r1120;
	selp.b32 	%r1156, -46340, %r1155, %p149;
	selp.b32 	%r1157, -46340, %r1156, %p151;
	max.s32 	%r1158, %r1082, %r1157;
	add.s32 	%r1159, %r1129, %r1120;
	selp.b32 	%r1160, -46340, %r1159, %p150;
	selp.b32 	%r1161, -46340, %r1160, %p151;
	max.s32 	%r1162, %r1086, %r1161;
	setp.eq.s32 	%p152, %r1121, -46340;
	add.s32 	%r1163, %r1123, %r1121;
	selp.b32 	%r1164, -46340, %r1163, %p147;
	selp.b32 	%r1165, -46340, %r1164, %p152;
	max.s32 	%r1166, %r1090, %r1165;
	add.s32 	%r1167, %r1125, %r1121;
	selp.b32 	%r1168, -46340, %r1167, %p148;
	selp.b32 	%r1169, -46340, %r1168, %p152;
	max.s32 	%r1170, %r1094, %r1169;
	add.s32 	%r1171, %r1127, %r1121;
	selp.b32 	%r1172, -46340, %r1171, %p149;
	selp.b32 	%r1173, -46340, %r1172, %p152;
	max.s32 	%r1174, %r1098, %r1173;
	add.s32 	%r1175, %r1129, %r1121;
	selp.b32 	%r1176, -46340, %r1175, %p150;
	selp.b32 	%r1177, -46340, %r1176, %p152;
	max.s32 	%r1178, %r1102, %r1177;
	setp.eq.s32 	%p153, %r1122, -46340;
	add.s32 	%r1179, %r1123, %r1122;
	selp.b32 	%r1180, -46340, %r1179, %p147;
	selp.b32 	%r1181, -46340, %r1180, %p153;
	max.s32 	%r1182, %r1106, %r1181;
	add.s32 	%r1183, %r1125, %r1122;
	selp.b32 	%r1184, -46340, %r1183, %p148;
	selp.b32 	%r1185, -46340, %r1184, %p153;
	max.s32 	%r1186, %r1110, %r1185;
	add.s32 	%r1187, %r1127, %r1122;
	selp.b32 	%r1188, -46340, %r1187, %p149;
	selp.b32 	%r1189, -46340, %r1188, %p153;
	max.s32 	%r1190, %r1114, %r1189;
	add.s32 	%r1191, %r1129, %r1122;
	selp.b32 	%r1192, -46340, %r1191, %p150;
	selp.b32 	%r1193, -46340, %r1192, %p153;
	max.s32 	%r1194, %r1118, %r1193;
	ld.shared.u32 	%r1195, [%r25+3328];
	ld.shared.u32 	%r1196, [%r25+3332];
	ld.shared.u32 	%r1197, [%r25+3336];
	ld.shared.u32 	%r1198, [%r25+3340];
	ld.shared.u32 	%r1199, [%r26+52];
	ld.shared.u32 	%r1201, [%r26+180];
	ld.shared.u32 	%r1203, [%r26+308];
	ld.shared.u32 	%r1205, [%r26+436];
	setp.eq.s32 	%p154, %r1195, -46340;
	setp.eq.s32 	%p155, %r1199, -46340;
	add.s32 	%r1207, %r1199, %r1195;
	selp.b32 	%r1208, -46340, %r1207, %p155;
	selp.b32 	%r1209, -46340, %r1208, %p154;
	max.s32 	%r1210, %r1134, %r1209;
	setp.eq.s32 	%p156, %r1201, -46340;
	add.s32 	%r1211, %r1201, %r1195;
	selp.b32 	%r1212, -46340, %r1211, %p156;
	selp.b32 	%r1213, -46340, %r1212, %p154;
	max.s32 	%r1214, %r1138, %r1213;
	setp.eq.s32 	%p157, %r1203, -46340;
	add.s32 	%r1215, %r1203, %r1195;
	selp.b32 	%r1216, -46340, %r1215, %p157;
	selp.b32 	%r1217, -46340, %r1216, %p154;
	max.s32 	%r1218, %r1142, %r1217;
	setp.eq.s32 	%p158, %r1205, -46340;
	add.s32 	%r1219, %r1205, %r1195;
	selp.b32 	%r1220, -46340, %r1219, %p158;
	selp.b32 	%r1221, -46340, %r1220, %p154;
	max.s32 	%r1222, %r1146, %r1221;
	setp.eq.s32 	%p159, %r1196, -46340;
	add.s32 	%r1223, %r1199, %r1196;
	selp.b32 	%r1224, -46340, %r1223, %p155;
	selp.b32 	%r1225, -46340, %r1224, %p159;
	max.s32 	%r1226, %r1150, %r1225;
	add.s32 	%r1227, %r1201, %r1196;
	selp.b32 	%r1228, -46340, %r1227, %p156;
	selp.b32 	%r1229, -46340, %r1228, %p159;
	max.s32 	%r1230, %r1154, %r1229;
	add.s32 	%r1231, %r1203, %r1196;
	selp.b32 	%r1232, -46340, %r1231, %p157;
	selp.b32 	%r1233, -46340, %r1232, %p159;
	max.s32 	%r1234, %r1158, %r1233;
	add.s32 	%r1235, %r1205, %r1196;
	selp.b32 	%r1236, -46340, %r1235, %p158;
	selp.b32 	%r1237, -46340, %r1236, %p159;
	max.s32 	%r1238, %r1162, %r1237;
	setp.eq.s32 	%p160, %r1197, -46340;
	add.s32 	%r1239, %r1199, %r1197;
	selp.b32 	%r1240, -46340, %r1239, %p155;
	selp.b32 	%r1241, -46340, %r1240, %p160;
	max.s32 	%r1242, %r1166, %r1241;
	add.s32 	%r1243, %r1201, %r1197;
	selp.b32 	%r1244, -46340, %r1243, %p156;
	selp.b32 	%r1245, -46340, %r1244, %p160;
	max.s32 	%r1246, %r1170, %r1245;
	add.s32 	%r1247, %r1203, %r1197;
	selp.b32 	%r1248, -46340, %r1247, %p157;
	selp.b32 	%r1249, -46340, %r1248, %p160;
	max.s32 	%r1250, %r1174, %r1249;
	add.s32 	%r1251, %r1205, %r1197;
	selp.b32 	%r1252, -46340, %r1251, %p158;
	selp.b32 	%r1253, -46340, %r1252, %p160;
	max.s32 	%r1254, %r1178, %r1253;
	setp.eq.s32 	%p161, %r1198, -46340;
	add.s32 	%r1255, %r1199, %r1198;
	selp.b32 	%r1256, -46340, %r1255, %p155;
	selp.b32 	%r1257, -46340, %r1256, %p161;
	max.s32 	%r1258, %r1182, %r1257;
	add.s32 	%r1259, %r1201, %r1198;
	selp.b32 	%r1260, -46340, %r1259, %p156;
	selp.b32 	%r1261, -46340, %r1260, %p161;
	max.s32 	%r1262, %r1186, %r1261;
	add.s32 	%r1263, %r1203, %r1198;
	selp.b32 	%r1264, -46340, %r1263, %p157;
	selp.b32 	%r1265, -46340, %r1264, %p161;
	max.s32 	%r1266, %r1190, %r1265;
	add.s32 	%r1267, %r1205, %r1198;
	selp.b32 	%r1268, -46340, %r1267, %p158;
	selp.b32 	%r1269, -46340, %r1268, %p161;
	max.s32 	%r1270, %r1194, %r1269;
	ld.shared.u32 	%r1271, [%r25+3584];
	ld.shared.u32 	%r1272, [%r25+3588];
	ld.shared.u32 	%r1273, [%r25+3592];
	ld.shared.u32 	%r1274, [%r25+3596];
	ld.shared.u32 	%r1275, [%r26+56];
	ld.shared.u32 	%r1277, [%r26+184];
	ld.shared.u32 	%r1279, [%r26+312];
	ld.shared.u32 	%r1281, [%r26+440];
	setp.eq.s32 	%p162, %r1271, -46340;
	setp.eq.s32 	%p163, %r1275, -46340;
	add.s32 	%r1283, %r1275, %r1271;
	selp.b32 	%r1284, -46340, %r1283, %p163;
	selp.b32 	%r1285, -46340, %r1284, %p162;
	max.s32 	%r1286, %r1210, %r1285;
	setp.eq.s32 	%p164, %r1277, -46340;
	add.s32 	%r1287, %r1277, %r1271;
	selp.b32 	%r1288, -46340, %r1287, %p164;
	selp.b32 	%r1289, -46340, %r1288, %p162;
	max.s32 	%r1290, %r1214, %r1289;
	setp.eq.s32 	%p165, %r1279, -46340;
	add.s32 	%r1291, %r1279, %r1271;
	selp.b32 	%r1292, -46340, %r1291, %p165;
	selp.b32 	%r1293, -46340, %r1292, %p162;
	max.s32 	%r1294, %r1218, %r1293;
	setp.eq.s32 	%p166, %r1281, -46340;
	add.s32 	%r1295, %r1281, %r1271;
	selp.b32 	%r1296, -46340, %r1295, %p166;
	selp.b32 	%r1297, -46340, %r1296, %p162;
	max.s32 	%r1298, %r1222, %r1297;
	setp.eq.s32 	%p167, %r1272, -46340;
	add.s32 	%r1299, %r1275, %r1272;
	selp.b32 	%r1300, -46340, %r1299, %p163;
	selp.b32 	%r1301, -46340, %r1300, %p167;
	max.s32 	%r1302, %r1226, %r1301;
	add.s32 	%r1303, %r1277, %r1272;
	selp.b32 	%r1304, -46340, %r1303, %p164;
	selp.b32 	%r1305, -46340, %r1304, %p167;
	max.s32 	%r1306, %r1230, %r1305;
	add.s32 	%r1307, %r1279, %r1272;
	selp.b32 	%r1308, -46340, %r1307, %p165;
	selp.b32 	%r1309, -46340, %r1308, %p167;
	max.s32 	%r1310, %r1234, %r1309;
	add.s32 	%r1311, %r1281, %r1272;
	selp.b32 	%r1312, -46340, %r1311, %p166;
	selp.b32 	%r1313, -46340, %r1312, %p167;
	max.s32 	%r1314, %r1238, %r1313;
	setp.eq.s32 	%p168, %r1273, -46340;
	add.s32 	%r1315, %r1275, %r1273;
	selp.b32 	%r1316, -46340, %r1315, %p163;
	selp.b32 	%r1317, -46340, %r1316, %p168;
	max.s32 	%r1318, %r1242, %r1317;
	add.s32 	%r1319, %r1277, %r1273;
	selp.b32 	%r1320, -46340, %r1319, %p164;
	selp.b32 	%r1321, -46340, %r1320, %p168;
	max.s32 	%r1322, %r1246, %r1321;
	add.s32 	%r1323, %r1279, %r1273;
	selp.b32 	%r1324, -46340, %r1323, %p165;
	selp.b32 	%r1325, -46340, %r1324, %p168;
	max.s32 	%r1326, %r1250, %r1325;
	add.s32 	%r1327, %r1281, %r1273;
	selp.b32 	%r1328, -46340, %r1327, %p166;
	selp.b32 	%r1329, -46340, %r1328, %p168;
	max.s32 	%r1330, %r1254, %r1329;
	setp.eq.s32 	%p169, %r1274, -46340;
	add.s32 	%r1331, %r1275, %r1274;
	selp.b32 	%r1332, -46340, %r1331, %p163;
	selp.b32 	%r1333, -46340, %r1332, %p169;
	max.s32 	%r1334, %r1258, %r1333;
	add.s32 	%r1335, %r1277, %r1274;
	selp.b32 	%r1336, -46340, %r1335, %p164;
	selp.b32 	%r1337, -46340, %r1336, %p169;
	max.s32 	%r1338, %r1262, %r1337;
	add.s32 	%r1339, %r1279, %r1274;
	selp.b32 	%r1340, -46340, %r1339, %p165;
	selp.b32 	%r1341, -46340, %r1340, %p169;
	max.s32 	%r1342, %r1266, %r1341;
	add.s32 	%r1343, %r1281, %r1274;
	selp.b32 	%r1344, -46340, %r1343, %p166;
	selp.b32 	%r1345, -46340, %r1344, %p169;
	max.s32 	%r1346, %r1270, %r1345;
	ld.shared.u32 	%r1347, [%r25+3840];
	ld.shared.u32 	%r1348, [%r25+3844];
	ld.shared.u32 	%r1349, [%r25+3848];
	ld.shared.u32 	%r1350, [%r25+3852];
	ld.shared.u32 	%r1351, [%r26+60];
	ld.shared.u32 	%r1353, [%r26+188];
	ld.shared.u32 	%r1355, [%r26+316];
	ld.shared.u32 	%r1357, [%r26+444];
	setp.eq.s32 	%p170, %r1347, -46340;
	setp.eq.s32 	%p171, %r1351, -46340;
	add.s32 	%r1359, %r1351, %r1347;
	selp.b32 	%r1360, -46340, %r1359, %p171;
	selp.b32 	%r1361, -46340, %r1360, %p170;
	max.s32 	%r1362, %r1286, %r1361;
	setp.eq.s32 	%p172, %r1353, -46340;
	add.s32 	%r1363, %r1353, %r1347;
	selp.b32 	%r1364, -46340, %r1363, %p172;
	selp.b32 	%r1365, -46340, %r1364, %p170;
	max.s32 	%r1366, %r1290, %r1365;
	setp.eq.s32 	%p173, %r1355, -46340;
	add.s32 	%r1367, %r1355, %r1347;
	selp.b32 	%r1368, -46340, %r1367, %p173;
	selp.b32 	%r1369, -46340, %r1368, %p170;
	max.s32 	%r1370, %r1294, %r1369;
	setp.eq.s32 	%p174, %r1357, -46340;
	add.s32 	%r1371, %r1357, %r1347;
	selp.b32 	%r1372, -46340, %r1371, %p174;
	selp.b32 	%r1373, -46340, %r1372, %p170;
	max.s32 	%r1374, %r1298, %r1373;
	setp.eq.s32 	%p175, %r1348, -46340;
	add.s32 	%r1375, %r1351, %r1348;
	selp.b32 	%r1376, -46340, %r1375, %p171;
	selp.b32 	%r1377, -46340, %r1376, %p175;
	max.s32 	%r1378, %r1302, %r1377;
	add.s32 	%r1379, %r1353, %r1348;
	selp.b32 	%r1380, -46340, %r1379, %p172;
	selp.b32 	%r1381, -46340, %r1380, %p175;
	max.s32 	%r1382, %r1306, %r1381;
	add.s32 	%r1383, %r1355, %r1348;
	selp.b32 	%r1384, -46340, %r1383, %p173;
	selp.b32 	%r1385, -46340, %r1384, %p175;
	max.s32 	%r1386, %r1310, %r1385;
	add.s32 	%r1387, %r1357, %r1348;
	selp.b32 	%r1388, -46340, %r1387, %p174;
	selp.b32 	%r1389, -46340, %r1388, %p175;
	max.s32 	%r1390, %r1314, %r1389;
	setp.eq.s32 	%p176, %r1349, -46340;
	add.s32 	%r1391, %r1351, %r1349;
	selp.b32 	%r1392, -46340, %r1391, %p171;
	selp.b32 	%r1393, -46340, %r1392, %p176;
	max.s32 	%r1394, %r1318, %r1393;
	add.s32 	%r1395, %r1353, %r1349;
	selp.b32 	%r1396, -46340, %r1395, %p172;
	selp.b32 	%r1397, -46340, %r1396, %p176;
	max.s32 	%r1398, %r1322, %r1397;
	add.s32 	%r1399, %r1355, %r1349;
	selp.b32 	%r1400, -46340, %r1399, %p173;
	selp.b32 	%r1401, -46340, %r1400, %p176;
	max.s32 	%r1402, %r1326, %r1401;
	add.s32 	%r1403, %r1357, %r1349;
	selp.b32 	%r1404, -46340, %r1403, %p174;
	selp.b32 	%r1405, -46340, %r1404, %p176;
	max.s32 	%r1406, %r1330, %r1405;
	setp.eq.s32 	%p177, %r1350, -46340;
	add.s32 	%r1407, %r1351, %r1350;
	selp.b32 	%r1408, -46340, %r1407, %p171;
	selp.b32 	%r1409, -46340, %r1408, %p177;
	max.s32 	%r1410, %r1334, %r1409;
	add.s32 	%r1411, %r1353, %r1350;
	selp.b32 	%r1412, -46340, %r1411, %p172;
	selp.b32 	%r1413, -46340, %r1412, %p177;
	max.s32 	%r1414, %r1338, %r1413;
	add.s32 	%r1415, %r1355, %r1350;
	selp.b32 	%r1416, -46340, %r1415, %p173;
	selp.b32 	%r1417, -46340, %r1416, %p177;
	max.s32 	%r1418, %r1342, %r1417;
	add.s32 	%r1419, %r1357, %r1350;
	selp.b32 	%r1420, -46340, %r1419, %p174;
	selp.b32 	%r1421, -46340, %r1420, %p177;
	max.s32 	%r1422, %r1346, %r1421;
	ld.shared.u32 	%r1423, [%r25+4096];
	ld.shared.u32 	%r1424, [%r25+4100];
	ld.shared.u32 	%r1425, [%r25+4104];
	ld.shared.u32 	%r1426, [%r25+4108];
	ld.shared.u32 	%r1427, [%r26+64];
	ld.shared.u32 	%r1429, [%r26+192];
	ld.shared.u32 	%r1431, [%r26+320];
	ld.shared.u32 	%r1433, [%r26+448];
	setp.eq.s32 	%p178, %r1423, -46340;
	setp.eq.s32 	%p179, %r1427, -46340;
	add.s32 	%r1435, %r1427, %r1423;
	selp.b32 	%r1436, -46340, %r1435, %p179;
	selp.b32 	%r1437, -46340, %r1436, %p178;
	max.s32 	%r1438, %r1362, %r1437;
	setp.eq.s32 	%p180, %r1429, -46340;
	add.s32 	%r1439, %r1429, %r1423;
	selp.b32 	%r1440, -46340, %r1439, %p180;
	selp.b32 	%r1441, -46340, %r1440, %p178;
	max.s32 	%r1442, %r1366, %r1441;
	setp.eq.s32 	%p181, %r1431, -46340;
	add.s32 	%r1443, %r1431, %r1423;
	selp.b32 	%r1444, -46340, %r1443, %p181;
	selp.b32 	%r1445, -46340, %r1444, %p178;
	max.s32 	%r1446, %r1370, %r1445;
	setp.eq.s32 	%p182, %r1433, -46340;
	add.s32 	%r1447, %r1433, %r1423;
	selp.b32 	%r1448, -46340, %r1447, %p182;
	selp.b32 	%r1449, -46340, %r1448, %p178;
	max.s32 	%r1450, %r1374, %r1449;
	setp.eq.s32 	%p183, %r1424, -46340;
	add.s32 	%r1451, %r1427, %r1424;
	selp.b32 	%r1452, -46340, %r1451, %p179;
	selp.b32 	%r1453, -46340, %r1452, %p183;
	max.s32 	%r1454, %r1378, %r1453;
	add.s32 	%r1455, %r1429, %r1424;
	selp.b32 	%r1456, -46340, %r1455, %p180;
	selp.b32 	%r1457, -46340, %r1456, %p183;
	max.s32 	%r1458, %r1382, %r1457;
	add.s32 	%r1459, %r1431, %r1424;
	selp.b32 	%r1460, -46340, %r1459, %p181;
	selp.b32 	%r1461, -46340, %r1460, %p183;
	max.s32 	%r1462, %r1386, %r1461;
	add.s32 	%r1463, %r1433, %r1424;
	selp.b32 	%r1464, -46340, %r1463, %p182;
	selp.b32 	%r1465, -46340, %r1464, %p183;
	max.s32 	%r1466, %r1390, %r1465;
	setp.eq.s32 	%p184, %r1425, -46340;
	add.s32 	%r1467, %r1427, %r1425;
	selp.b32 	%r1468, -46340, %r1467, %p179;
	selp.b32 	%r1469, -46340, %r1468, %p184;
	max.s32 	%r1470, %r1394, %r1469;
	add.s32 	%r1471, %r1429, %r1425;
	selp.b32 	%r1472, -46340, %r1471, %p180;
	selp.b32 	%r1473, -46340, %r1472, %p184;
	max.s32 	%r1474, %r1398, %r1473;
	add.s32 	%r1475, %r1431, %r1425;
	selp.b32 	%r1476, -46340, %r1475, %p181;
	selp.b32 	%r1477, -46340, %r1476, %p184;
	max.s32 	%r1478, %r1402, %r1477;
	add.s32 	%r1479, %r1433, %r1425;
	selp.b32 	%r1480, -46340, %r1479, %p182;
	selp.b32 	%r1481, -46340, %r1480, %p184;
	max.s32 	%r1482, %r1406, %r1481;
	setp.eq.s32 	%p185, %r1426, -46340;
	add.s32 	%r1483, %r1427, %r1426;
	selp.b32 	%r1484, -46340, %r1483, %p179;
	selp.b32 	%r1485, -46340, %r1484, %p185;
	max.s32 	%r1486, %r1410, %r1485;
	add.s32 	%r1487, %r1429, %r1426;
	selp.b32 	%r1488, -46340, %r1487, %p180;
	selp.b32 	%r1489, -46340, %r1488, %p185;
	max.s32 	%r1490, %r1414, %r1489;
	add.s32 	%r1491, %r1431, %r1426;
	selp.b32 	%r1492, -46340, %r1491, %p181;
	selp.b32 	%r1493, -46340, %r1492, %p185;
	max.s32 	%r1494, %r1418, %r1493;
	add.s32 	%r1495, %r1433, %r1426;
	selp.b32 	%r1496, -46340, %r1495, %p182;
	selp.b32 	%r1497, -46340, %r1496, %p185;
	max.s32 	%r1498, %r1422, %r1497;
	ld.shared.u32 	%r1499, [%r25+4352];
	ld.shared.u32 	%r1500, [%r25+4356];
	ld.shared.u32 	%r1501, [%r25+4360];
	ld.shared.u32 	%r1502, [%r25+4364];
	ld.shared.u32 	%r1503, [%r26+68];
	ld.shared.u32 	%r1505, [%r26+196];
	ld.shared.u32 	%r1507, [%r26+324];
	ld.shared.u32 	%r1509, [%r26+452];
	setp.eq.s32 	%p186, %r1499, -46340;
	setp.eq.s32 	%p187, %r1503, -46340;
	add.s32 	%r1511, %r1503, %r1499;
	selp.b32 	%r1512, -46340, %r1511, %p187;
	selp.b32 	%r1513, -46340, %r1512, %p186;
	max.s32 	%r1514, %r1438, %r1513;
	setp.eq.s32 	%p188, %r1505, -46340;
	add.s32 	%r1515, %r1505, %r1499;
	selp.b32 	%r1516, -46340, %r1515, %p188;
	selp.b32 	%r1517, -46340, %r1516, %p186;
	max.s32 	%r1518, %r1442, %r1517;
	setp.eq.s32 	%p189, %r1507, -46340;
	add.s32 	%r1519, %r1507, %r1499;
	selp.b32 	%r1520, -46340, %r1519, %p189;
	selp.b32 	%r1521, -46340, %r1520, %p186;
	max.s32 	%r1522, %r1446, %r1521;
	setp.eq.s32 	%p190, %r1509, -46340;
	add.s32 	%r1523, %r1509, %r1499;
	selp.b32 	%r1524, -46340, %r1523, %p190;
	selp.b32 	%r1525, -46340, %r1524, %p186;
	max.s32 	%r1526, %r1450, %r1525;
	setp.eq.s32 	%p191, %r1500, -46340;
	add.s32 	%r1527, %r1503, %r1500;
	selp.b32 	%r1528, -46340, %r1527, %p187;
	selp.b32 	%r1529, -46340, %r1528, %p191;
	max.s32 	%r1530, %r1454, %r1529;
	add.s32 	%r1531, %r1505, %r1500;
	selp.b32 	%r1532, -46340, %r1531, %p188;
	selp.b32 	%r1533, -46340, %r1532, %p191;
	max.s32 	%r1534, %r1458, %r1533;
	add.s32 	%r1535, %r1507, %r1500;
	selp.b32 	%r1536, -46340, %r1535, %p189;
	selp.b32 	%r1537, -46340, %r1536, %p191;
	max.s32 	%r1538, %r1462, %r1537;
	add.s32 	%r1539, %r1509, %r1500;
	selp.b32 	%r1540, -46340, %r1539, %p190;
	selp.b32 	%r1541, -46340, %r1540, %p191;
	max.s32 	%r1542, %r1466, %r1541;
	setp.eq.s32 	%p192, %r1501, -46340;
	add.s32 	%r1543, %r1503, %r1501;
	selp.b32 	%r1544, -46340, %r1543, %p187;
	selp.b32 	%r1545, -46340, %r1544, %p192;
	max.s32 	%r1546, %r1470, %r1545;
	add.s32 	%r1547, %r1505, %r1501;
	selp.b32 	%r1548, -46340, %r1547, %p188;
	selp.b32 	%r1549, -46340, %r1548, %p192;
	max.s32 	%r1550, %r1474, %r1549;
	add.s32 	%r1551, %r1507, %r1501;
	selp.b32 	%r1552, -46340, %r1551, %p189;
	selp.b32 	%r1553, -46340, %r1552, %p192;
	max.s32 	%r1554, %r1478, %r1553;
	add.s32 	%r1555, %r1509, %r1501;
	selp.b32 	%r1556, -46340, %r1555, %p190;
	selp.b32 	%r1557, -46340, %r1556, %p192;
	max.s32 	%r1558, %r1482, %r1557;
	setp.eq.s32 	%p193, %r1502, -46340;
	add.s32 	%r1559, %r1503, %r1502;
	selp.b32 	%r1560, -46340, %r1559, %p187;
	selp.b32 	%r1561, -46340, %r1560, %p193;
	max.s32 	%r1562, %r1486, %r1561;
	add.s32 	%r1563, %r1505, %r1502;
	selp.b32 	%r1564, -46340, %r1563, %p188;
	selp.b32 	%r1565, -46340, %r1564, %p193;
	max.s32 	%r1566, %r1490, %r1565;
	add.s32 	%r1567, %r1507, %r1502;
	selp.b32 	%r1568, -46340, %r1567, %p189;
	selp.b32 	%r1569, -46340, %r1568, %p193;
	max.s32 	%r1570, %r1494, %r1569;
	add.s32 	%r1571, %r1509, %r1502;
	selp.b32 	%r1572, -46340, %r1571, %p190;
	selp.b32 	%r1573, -46340, %r1572, %p193;
	max.s32 	%r1574, %r1498, %r1573;
	ld.shared.u32 	%r1575, [%r25+4608];
	ld.shared.u32 	%r1576, [%r25+4612];
	ld.shared.u32 	%r1577, [%r25+4616];
	ld.shared.u32 	%r1578, [%r25+4620];
	ld.shared.u32 	%r1579, [%r26+72];
	ld.shared.u32 	%r1581, [%r26+200];
	ld.shared.u32 	%r1583, [%r26+328];
	ld.shared.u32 	%r1585, [%r26+456];
	setp.eq.s32 	%p194, %r1575, -46340;
	setp.eq.s32 	%p195, %r1579, -46340;
	add.s32 	%r1587, %r1579, %r1575;
	selp.b32 	%r1588, -46340, %r1587, %p195;
	selp.b32 	%r1589, -46340, %r1588, %p194;
	max.s32 	%r1590, %r1514, %r1589;
	setp.eq.s32 	%p196, %r1581, -46340;
	add.s32 	%r1591, %r1581, %r1575;
	selp.b32 	%r1592, -46340, %r1591, %p196;
	selp.b32 	%r1593, -46340, %r1592, %p194;
	max.s32 	%r1594, %r1518, %r1593;
	setp.eq.s32 	%p197, %r1583, -46340;
	add.s32 	%r1595, %r1583, %r1575;
	selp.b32 	%r1596, -46340, %r1595, %p197;
	selp.b32 	%r1597, -46340, %r1596, %p194;
	max.s32 	%r1598, %r1522, %r1597;
	setp.eq.s32 	%p198, %r1585, -46340;
	add.s32 	%r1599, %r1585, %r1575;
	selp.b32 	%r1600, -46340, %r1599, %p198;
	selp.b32 	%r1601, -46340, %r1600, %p194;
	max.s32 	%r1602, %r1526, %r1601;
	setp.eq.s32 	%p199, %r1576, -46340;
	add.s32 	%r1603, %r1579, %r1576;
	selp.b32 	%r1604, -46340, %r1603, %p195;
	selp.b32 	%r1605, -46340, %r1604, %p199;
	max.s32 	%r1606, %r1530, %r1605;
	add.s32 	%r1607, %r1581, %r1576;
	selp.b32 	%r1608, -46340, %r1607, %p196;
	selp.b32 	%r1609, -46340, %r1608, %p199;
	max.s32 	%r1610, %r1534, %r1609;
	add.s32 	%r1611, %r1583, %r1576;
	selp.b32 	%r1612, -46340, %r1611, %p197;
	selp.b32 	%r1613, -46340, %r1612, %p199;
	max.s32 	%r1614, %r1538, %r1613;
	add.s32 	%r1615, %r1585, %r1576;
	selp.b32 	%r1616, -46340, %r1615, %p198;
	selp.b32 	%r1617, -46340, %r1616, %p199;
	max.s32 	%r1618, %r1542, %r1617;
	setp.eq.s32 	%p200, %r1577, -46340;
	add.s32 	%r1619, %r1579, %r1577;
	selp.b32 	%r1620, -46340, %r1619, %p195;
	selp.b32 	%r1621, -46340, %r1620, %p200;
	max.s32 	%r1622, %r1546, %r1621;
	add.s32 	%r1623, %r1581, %r1577;
	selp.b32 	%r1624, -46340, %r1623, %p196;
	selp.b32 	%r1625, -46340, %r1624, %p200;
	max.s32 	%r1626, %r1550, %r1625;
	add.s32 	%r1627, %r1583, %r1577;
	selp.b32 	%r1628, -46340, %r1627, %p197;
	selp.b32 	%r1629, -46340, %r1628, %p200;
	max.s32 	%r1630, %r1554, %r1629;
	add.s32 	%r1631, %r1585, %r1577;
	selp.b32 	%r1632, -46340, %r1631, %p198;
	selp.b32 	%r1633, -46340, %r1632, %p200;
	max.s32 	%r1634, %r1558, %r1633;
	setp.eq.s32 	%p201, %r1578, -46340;
	add.s32 	%r1635, %r1579, %r1578;
	selp.b32 	%r1636, -46340, %r1635, %p195;
	selp.b32 	%r1637, -46340, %r1636, %p201;
	max.s32 	%r1638, %r1562, %r1637;
	add.s32 	%r1639, %r1581, %r1578;
	selp.b32 	%r1640, -46340, %r1639, %p196;
	selp.b32 	%r1641, -46340, %r1640, %p201;
	max.s32 	%r1642, %r1566, %r1641;
	add.s32 	%r1643, %r1583, %r1578;
	selp.b32 	%r1644, -46340, %r1643, %p197;
	selp.b32 	%r1645, -46340, %r1644, %p201;
	max.s32 	%r1646, %r1570, %r1645;
	add.s32 	%r1647, %r1585, %r1578;
	selp.b32 	%r1648, -46340, %r1647, %p198;
	selp.b32 	%r1649, -46340, %r1648, %p201;
	max.s32 	%r1650, %r1574, %r1649;
	ld.shared.u32 	%r1651, [%r25+4864];
	ld.shared.u32 	%r1652, [%r25+4868];
	ld.shared.u32 	%r1653, [%r25+4872];
	ld.shared.u32 	%r1654, [%r25+4876];
	ld.shared.u32 	%r1655, [%r26+76];
	ld.shared.u32 	%r1657, [%r26+204];
	ld.shared.u32 	%r1659, [%r26+332];
	ld.shared.u32 	%r1661, [%r26+460];
	setp.eq.s32 	%p202, %r1651, -46340;
	setp.eq.s32 	%p203, %r1655, -46340;
	add.s32 	%r1663, %r1655, %r1651;
	selp.b32 	%r1664, -46340, %r1663, %p203;
	selp.b32 	%r1665, -46340, %r1664, %p202;
	max.s32 	%r1666, %r1590, %r1665;
	setp.eq.s32 	%p204, %r1657, -46340;
	add.s32 	%r1667, %r1657, %r1651;
	selp.b32 	%r1668, -46340, %r1667, %p204;
	selp.b32 	%r1669, -46340, %r1668, %p202;
	max.s32 	%r1670, %r1594, %r1669;
	setp.eq.s32 	%p205, %r1659, -46340;
	add.s32 	%r1671, %r1659, %r1651;
	selp.b32 	%r1672, -46340, %r1671, %p205;
	selp.b32 	%r1673, -46340, %r1672, %p202;
	max.s32 	%r1674, %r1598, %r1673;
	setp.eq.s32 	%p206, %r1661, -46340;
	add.s32 	%r1675, %r1661, %r1651;
	selp.b32 	%r1676, -46340, %r1675, %p206;
	selp.b32 	%r1677, -46340, %r1676, %p202;
	max.s32 	%r1678, %r1602, %r1677;
	setp.eq.s32 	%p207, %r1652, -46340;
	add.s32 	%r1679, %r1655, %r1652;
	selp.b32 	%r1680, -46340, %r1679, %p203;
	selp.b32 	%r1681, -46340, %r1680, %p207;
	max.s32 	%r1682, %r1606, %r1681;
	add.s32 	%r1683, %r1657, %r1652;
	selp.b32 	%r1684, -46340, %r1683, %p204;
	selp.b32 	%r1685, -46340, %r1684, %p207;
	max.s32 	%r1686, %r1610, %r1685;
	add.s32 	%r1687, %r1659, %r1652;
	selp.b32 	%r1688, -46340, %r1687, %p205;
	selp.b32 	%r1689, -46340, %r1688, %p207;
	max.s32 	%r1690, %r1614, %r1689;
	add.s32 	%r1691, %r1661, %r1652;
	selp.b32 	%r1692, -46340, %r1691, %p206;
	selp.b32 	%r1693, -46340, %r1692, %p207;
	max.s32 	%r1694, %r1618, %r1693;
	setp.eq.s32 	%p208, %r1653, -46340;
	add.s32 	%r1695, %r1655, %r1653;
	selp.b32 	%r1696, -46340, %r1695, %p203;
	selp.b32 	%r1697, -46340, %r1696, %p208;
	max.s32 	%r1698, %r1622, %r1697;
	add.s32 	%r1699, %r1657, %r1653;
	selp.b32 	%r1700, -46340, %r1699, %p204;
	selp.b32 	%r1701, -46340, %r1700, %p208;
	max.s32 	%r1702, %r1626, %r1701;
	add.s32 	%r1703, %r1659, %r1653;
	selp.b32 	%r1704, -46340, %r1703, %p205;
	selp.b32 	%r1705, -46340, %r1704, %p208;
	max.s32 	%r1706, %r1630, %r1705;
	add.s32 	%r1707, %r1661, %r1653;
	selp.b32 	%r1708, -46340, %r1707, %p206;
	selp.b32 	%r1709, -46340, %r1708, %p208;
	max.s32 	%r1710, %r1634, %r1709;
	setp.eq.s32 	%p209, %r1654, -46340;
	add.s32 	%r1711, %r1655, %r1654;
	selp.b32 	%r1712, -46340, %r1711, %p203;
	selp.b32 	%r1713, -46340, %r1712, %p209;
	max.s32 	%r1714, %r1638, %r1713;
	add.s32 	%r1715, %r1657, %r1654;
	selp.b32 	%r1716, -46340, %r1715, %p204;
	selp.b32 	%r1717, -46340, %r1716, %p209;
	max.s32 	%r1718, %r1642, %r1717;
	add.s32 	%r1719, %r1659, %r1654;
	selp.b32 	%r1720, -46340, %r1719, %p205;
	selp.b32 	%r1721, -46340, %r1720, %p209;
	max.s32 	%r1722, %r1646, %r1721;
	add.s32 	%r1723, %r1661, %r1654;
	selp.b32 	%r1724, -46340, %r1723, %p206;
	selp.b32 	%r1725, -46340, %r1724, %p209;
	max.s32 	%r1726, %r1650, %r1725;
	ld.shared.u32 	%r1727, [%r25+5120];
	ld.shared.u32 	%r1728, [%r25+5124];
	ld.shared.u32 	%r1729, [%r25+5128];
	ld.shared.u32 	%r1730, [%r25+5132];
	ld.shared.u32 	%r1731, [%r26+80];
	ld.shared.u32 	%r1733, [%r26+208];
	ld.shared.u32 	%r1735, [%r26+336];
	ld.shared.u32 	%r1737, [%r26+464];
	setp.eq.s32 	%p210, %r1727, -46340;
	setp.eq.s32 	%p211, %r1731, -46340;
	add.s32 	%r1739, %r1731, %r1727;
	selp.b32 	%r1740, -46340, %r1739, %p211;
	selp.b32 	%r1741, -46340, %r1740, %p210;
	max.s32 	%r1742, %r1666, %r1741;
	setp.eq.s32 	%p212, %r1733, -46340;
	add.s32 	%r1743, %r1733, %r1727;
	selp.b32 	%r1744, -46340, %r1743, %p212;
	selp.b32 	%r1745, -46340, %r1744, %p210;
	max.s32 	%r1746, %r1670, %r1745;
	setp.eq.s32 	%p213, %r1735, -46340;
	add.s32 	%r1747, %r1735, %r1727;
	selp.b32 	%r1748, -46340, %r1747, %p213;
	selp.b32 	%r1749, -46340, %r1748, %p210;
	max.s32 	%r1750, %r1674, %r1749;
	setp.eq.s32 	%p214, %r1737, -46340;
	add.s32 	%r1751, %r1737, %r1727;
	selp.b32 	%r1752, -46340, %r1751, %p214;
	selp.b32 	%r1753, -46340, %r1752, %p210;
	max.s32 	%r1754, %r1678, %r1753;
	setp.eq.s32 	%p215, %r1728, -46340;
	add.s32 	%r1755, %r1731, %r1728;
	selp.b32 	%r1756, -46340, %r1755, %p211;
	selp.b32 	%r1757, -46340, %r1756, %p215;
	max.s32 	%r1758, %r1682, %r1757;
	add.s32 	%r1759, %r1733, %r1728;
	selp.b32 	%r1760, -46340, %r1759, %p212;
	selp.b32 	%r1761, -46340, %r1760, %p215;
	max.s32 	%r1762, %r1686, %r1761;
	add.s32 	%r1763, %r1735, %r1728;
	selp.b32 	%r1764, -46340, %r1763, %p213;
	selp.b32 	%r1765, -46340, %r1764, %p215;
	max.s32 	%r1766, %r1690, %r1765;
	add.s32 	%r1767, %r1737, %r1728;
	selp.b32 	%r1768, -46340, %r1767, %p214;
	selp.b32 	%r1769, -46340, %r1768, %p215;
	max.s32 	%r1770, %r1694, %r1769;
	setp.eq.s32 	%p216, %r1729, -46340;
	add.s32 	%r1771, %r1731, %r1729;
	selp.b32 	%r1772, -46340, %r1771, %p211;
	selp.b32 	%r1773, -46340, %r1772, %p216;
	max.s32 	%r1774, %r1698, %r1773;
	add.s32 	%r1775, %r1733, %r1729;
	selp.b32 	%r1776, -46340, %r1775, %p212;
	selp.b32 	%r1777, -46340, %r1776, %p216;
	max.s32 	%r1778, %r1702, %r1777;
	add.s32 	%r1779, %r1735, %r1729;
	selp.b32 	%r1780, -46340, %r1779, %p213;
	selp.b32 	%r1781, -46340, %r1780, %p216;
	max.s32 	%r1782, %r1706, %r1781;
	add.s32 	%r1783, %r1737, %r1729;
	selp.b32 	%r1784, -46340, %r1783, %p214;
	selp.b32 	%r1785, -46340, %r1784, %p216;
	max.s32 	%r1786, %r1710, %r1785;
	setp.eq.s32 	%p217, %r1730, -46340;
	add.s32 	%r1787, %r1731, %r1730;
	selp.b32 	%r1788, -46340, %r1787, %p211;
	selp.b32 	%r1789, -46340, %r1788, %p217;
	max.s32 	%r1790, %r1714, %r1789;
	add.s32 	%r1791, %r1733, %r1730;
	selp.b32 	%r1792, -46340, %r1791, %p212;
	selp.b32 	%r1793, -46340, %r1792, %p217;
	max.s32 	%r1794, %r1718, %r1793;
	add.s32 	%r1795, %r1735, %r1730;
	selp.b32 	%r1796, -46340, %r1795, %p213;
	selp.b32 	%r1797, -46340, %r1796, %p217;
	max.s32 	%r1798, %r1722, %r1797;
	add.s32 	%r1799, %r1737, %r1730;
	selp.b32 	%r1800, -46340, %r1799, %p214;
	selp.b32 	%r1801, -46340, %r1800, %p217;
	max.s32 	%r1802, %r1726, %r1801;
	ld.shared.u32 	%r1803, [%r25+5376];
	ld.shared.u32 	%r1804, [%r25+5380];
	ld.shared.u32 	%r1805, [%r25+5384];
	ld.shared.u32 	%r1806, [%r25+5388];
	ld.shared.u32 	%r1807, [%r26+84];
	ld.shared.u32 	%r1809, [%r26+212];
	ld.shared.u32 	%r1811, [%r26+340];
	ld.shared.u32 	%r1813, [%r26+468];
	setp.eq.s32 	%p218, %r1803, -46340;
	setp.eq.s32 	%p219, %r1807, -46340;
	add.s32 	%r1815, %r1807, %r1803;
	selp.b32 	%r1816, -46340, %r1815, %p219;
	selp.b32 	%r1817, -46340, %r1816, %p218;
	max.s32 	%r1818, %r1742, %r1817;
	setp.eq.s32 	%p220, %r1809, -46340;
	add.s32 	%r1819, %r1809, %r1803;
	selp.b32 	%r1820, -46340, %r1819, %p220;
	selp.b32 	%r1821, -46340, %r1820, %p218;
	max.s32 	%r1822, %r1746, %r1821;
	setp.eq.s32 	%p221, %r1811, -46340;
	add.s32 	%r1823, %r1811, %r1803;
	selp.b32 	%r1824, -46340, %r1823, %p221;
	selp.b32 	%r1825, -46340, %r1824, %p218;
	max.s32 	%r1826, %r1750, %r1825;
	setp.eq.s32 	%p222, %r1813, -46340;
	add.s32 	%r1827, %r1813, %r1803;
	selp.b32 	%r1828, -46340, %r1827, %p222;
	selp.b32 	%r1829, -46340, %r1828, %p218;
	max.s32 	%r1830, %r1754, %r1829;
	setp.eq.s32 	%p223, %r1804, -46340;
	add.s32 	%r1831, %r1807, %r1804;
	selp.b32 	%r1832, -46340, %r1831, %p219;
	selp.b32 	%r1833, -46340, %r1832, %p223;
	max.s32 	%r1834, %r1758, %r1833;
	add.s32 	%r1835, %r1809, %r1804;
	selp.b32 	%r1836, -46340, %r1835, %p220;
	selp.b32 	%r1837, -46340, %r1836, %p223;
	max.s32 	%r1838, %r1762, %r1837;
	add.s32 	%r1839, %r1811, %r1804;
	selp.b32 	%r1840, -46340, %r1839, %p221;
	selp.b32 	%r1841, -46340, %r1840, %p223;
	max.s32 	%r1842, %r1766, %r1841;
	add.s32 	%r1843, %r1813, %r1804;
	selp.b32 	%r1844, -46340, %r1843, %p222;
	selp.b32 	%r1845, -46340, %r1844, %p223;
	max.s32 	%r1846, %r1770, %r1845;
	setp.eq.s32 	%p224, %r1805, -46340;
	add.s32 	%r1847, %r1807, %r1805;
	selp.b32 	%r1848, -46340, %r1847, %p219;
	selp.b32 	%r1849, -46340, %r1848, %p224;
	max.s32 	%r1850, %r1774, %r1849;
	add.s32 	%r1851, %r1809, %r1805;
	selp.b32 	%r1852, -46340, %r1851, %p220;
	selp.b32 	%r1853, -46340, %r1852, %p224;
	max.s32 	%r1854, %r1778, %r1853;
	add.s32 	%r1855, %r1811, %r1805;
	selp.b32 	%r1856, -46340, %r1855, %p221;
	selp.b32 	%r1857, -46340, %r1856, %p224;
	max.s32 	%r1858, %r1782, %r1857;
	add.s32 	%r1859, %r1813, %r1805;
	selp.b32 	%r1860, -46340, %r1859, %p222;
	selp.b32 	%r1861, -46340, %r1860, %p224;
	max.s32 	%r1862, %r1786, %r1861;
	setp.eq.s32 	%p225, %r1806, -46340;
	add.s32 	%r1863, %r1807, %r1806;
	selp.b32 	%r1864, -46340, %r1863, %p219;
	selp.b32 	%r1865, -46340, %r1864, %p225;
	max.s32 	%r1866, %r1790, %r1865;
	add.s32 	%r1867, %r1809, %r1806;
	selp.b32 	%r1868, -46340, %r1867, %p220;
	selp.b32 	%r1869, -46340, %r1868, %p225;
	max.s32 	%r1870, %r1794, %r1869;
	add.s32 	%r1871, %r1811, %r1806;
	selp.b32 	%r1872, -46340, %r1871, %p221;
	selp.b32 	%r1873, -46340, %r1872, %p225;
	max.s32 	%r1874, %r1798, %r1873;
	add.s32 	%r1875, %r1813, %r1806;
	selp.b32 	%r1876, -46340, %r1875, %p222;
	selp.b32 	%r1877, -46340, %r1876, %p225;
	max.s32 	%r1878, %r1802, %r1877;
	ld.shared.u32 	%r1879, [%r25+5632];
	ld.shared.u32 	%r1880, [%r25+5636];
	ld.shared.u32 	%r1881, [%r25+5640];
	ld.shared.u32 	%r1882, [%r25+5644];
	ld.shared.u32 	%r1883, [%r26+88];
	ld.shared.u32 	%r1885, [%r26+216];
	ld.shared.u32 	%r1887, [%r26+344];
	ld.shared.u32 	%r1889, [%r26+472];
	setp.eq.s32 	%p226, %r1879, -46340;
	setp.eq.s32 	%p227, %r1883, -46340;
	add.s32 	%r1891, %r1883, %r1879;
	selp.b32 	%r1892, -46340, %r1891, %p227;
	selp.b32 	%r1893, -46340, %r1892, %p226;
	max.s32 	%r1894, %r1818, %r1893;
	setp.eq.s32 	%p228, %r1885, -46340;
	add.s32 	%r1895, %r1885, %r1879;
	selp.b32 	%r1896, -46340, %r1895, %p228;
	selp.b32 	%r1897, -46340, %r1896, %p226;
	max.s32 	%r1898, %r1822, %r1897;
	setp.eq.s32 	%p229, %r1887, -46340;
	add.s32 	%r1899, %r1887, %r1879;
	selp.b32 	%r1900, -46340, %r1899, %p229;
	selp.b32 	%r1901, -46340, %r1900, %p226;
	max.s32 	%r1902, %r1826, %r1901;
	setp.eq.s32 	%p230, %r1889, -46340;
	add.s32 	%r1903, %r1889, %r1879;
	selp.b32 	%r1904, -46340, %r1903, %p230;
	selp.b32 	%r1905, -46340, %r1904, %p226;
	max.s32 	%r1906, %r1830, %r1905;
	setp.eq.s32 	%p231, %r1880, -46340;
	add.s32 	%r1907, %r1883, %r1880;
	selp.b32 	%r1908, -46340, %r1907, %p227;
	selp.b32 	%r1909, -46340, %r1908, %p231;
	max.s32 	%r1910, %r1834, %r1909;
	add.s32 	%r1911, %r1885, %r1880;
	selp.b32 	%r1912, -46340, %r1911, %p228;
	selp.b32 	%r1913, -46340, %r1912, %p231;
	max.s32 	%r1914, %r1838, %r1913;
	add.s32 	%r1915, %r1887, %r1880;
	selp.b32 	%r1916, -46340, %r1915, %p229;
	selp.b32 	%r1917, -46340, %r1916, %p231;
	max.s32 	%r1918, %r1842, %r1917;
	add.s32 	%r1919, %r1889, %r1880;
	selp.b32 	%r1920, -46340, %r1919, %p230;
	selp.b32 	%r1921, -46340, %r1920, %p231;
	max.s32 	%r1922, %r1846, %r1921;
	setp.eq.s32 	%p232, %r1881, -46340;
	add.s32 	%r1923, %r1883, %r1881;
	selp.b32 	%r1924, -46340, %r1923, %p227;
	selp.b32 	%r1925, -46340, %r1924, %p232;
	max.s32 	%r1926, %r1850, %r1925;
	add.s32 	%r1927, %r1885, %r1881;
	selp.b32 	%r1928, -46340, %r1927, %p228;
	selp.b32 	%r1929, -46340, %r1928, %p232;
	max.s32 	%r1930, %r1854, %r1929;
	add.s32 	%r1931, %r1887, %r1881;
	selp.b32 	%r1932, -46340, %r1931, %p229;
	selp.b32 	%r1933, -46340, %r1932, %p232;
	max.s32 	%r1934, %r1858, %r1933;
	add.s32 	%r1935, %r1889, %r1881;
	selp.b32 	%r1936, -46340, %r1935, %p230;
	selp.b32 	%r1937, -46340, %r1936, %p232;
	max.s32 	%r1938, %r1862, %r1937;
	setp.eq.s32 	%p233, %r1882, -46340;
	add.s32 	%r1939, %r1883, %r1882;
	selp.b32 	%r1940, -46340, %r1939, %p227;
	selp.b32 	%r1941, -46340, %r1940, %p233;
	max.s32 	%r1942, %r1866, %r1941;
	add.s32 	%r1943, %r1885, %r1882;
	selp.b32 	%r1944, -46340, %r1943, %p228;
	selp.b32 	%r1945, -46340, %r1944, %p233;
	max.s32 	%r1946, %r1870, %r1945;
	add.s32 	%r1947, %r1887, %r1882;
	selp.b32 	%r1948, -46340, %r1947, %p229;
	selp.b32 	%r1949, -46340, %r1948, %p233;
	max.s32 	%r1950, %r1874, %r1949;
	add.s32 	%r1951, %r1889, %r1882;
	selp.b32 	%r1952, -46340, %r1951, %p230;
	selp.b32 	%r1953, -46340, %r1952, %p233;
	max.s32 	%r1954, %r1878, %r1953;
	ld.shared.u32 	%r1955, [%r25+5888];
	ld.shared.u32 	%r1956, [%r25+5892];
	ld.shared.u32 	%r1957, [%r25+5896];
	ld.shared.u32 	%r1958, [%r25+5900];
	ld.shared.u32 	%r1959, [%r26+92];
	ld.shared.u32 	%r1961, [%r26+220];
	ld.shared.u32 	%r1963, [%r26+348];
	ld.shared.u32 	%r1965, [%r26+476];
	setp.eq.s32 	%p234, %r1955, -46340;
	setp.eq.s32 	%p235, %r1959, -46340;
	add.s32 	%r1967, %r1959, %r1955;
	selp.b32 	%r1968, -46340, %r1967, %p235;
	selp.b32 	%r1969, -46340, %r1968, %p234;
	max.s32 	%r1970, %r1894, %r1969;
	setp.eq.s32 	%p236, %r1961, -46340;
	add.s32 	%r1971, %r1961, %r1955;
	selp.b32 	%r1972, -46340, %r1971, %p236;
	selp.b32 	%r1973, -46340, %r1972, %p234;
	max.s32 	%r1974, %r1898, %r1973;
	setp.eq.s32 	%p237, %r1963, -46340;
	add.s32 	%r1975, %r1963, %r1955;
	selp.b32 	%r1976, -46340, %r1975, %p237;
	selp.b32 	%r1977, -46340, %r1976, %p234;
	max.s32 	%r1978, %r1902, %r1977;
	setp.eq.s32 	%p238, %r1965, -46340;
	add.s32 	%r1979, %r1965, %r1955;
	selp.b32 	%r1980, -46340, %r1979, %p238;
	selp.b32 	%r1981, -46340, %r1980, %p234;
	max.s32 	%r1982, %r1906, %r1981;
	setp.eq.s32 	%p239, %r1956, -46340;
	add.s32 	%r1983, %r1959, %r1956;
	selp.b32 	%r1984, -46340, %r1983, %p235;
	selp.b32 	%r1985, -46340, %r1984, %p239;
	max.s32 	%r1986, %r1910, %r1985;
	add.s32 	%r1987, %r1961, %r1956;
	selp.b32 	%r1988, -46340, %r1987, %p236;
	selp.b32 	%r1989, -46340, %r1988, %p239;
	max.s32 	%r1990, %r1914, %r1989;
	add.s32 	%r1991, %r1963, %r1956;
	selp.b32 	%r1992, -46340, %r1991, %p237;
	selp.b32 	%r1993, -46340, %r1992, %p239;
	max.s32 	%r1994, %r1918, %r1993;
	add.s32 	%r1995, %r1965, %r1956;
	selp.b32 	%r1996, -46340, %r1995, %p238;
	selp.b32 	%r1997, -46340, %r1996, %p239;
	max.s32 	%r1998, %r1922, %r1997;
	setp.eq.s32 	%p240, %r1957, -46340;
	add.s32 	%r1999, %r1959, %r1957;
	selp.b32 	%r2000, -46340, %r1999, %p235;
	selp.b32 	%r2001, -46340, %r2000, %p240;
	max.s32 	%r2002, %r1926, %r2001;
	add.s32 	%r2003, %r1961, %r1957;
	selp.b32 	%r2004, -46340, %r2003, %p236;
	selp.b32 	%r2005, -46340, %r2004, %p240;
	max.s32 	%r2006, %r1930, %r2005;
	add.s32 	%r2007, %r1963, %r1957;
	selp.b32 	%r2008, -46340, %r2007, %p237;
	selp.b32 	%r2009, -46340, %r2008, %p240;
	max.s32 	%r2010, %r1934, %r2009;
	add.s32 	%r2011, %r1965, %r1957;
	selp.b32 	%r2012, -46340, %r2011, %p238;
	selp.b32 	%r2013, -46340, %r2012, %p240;
	max.s32 	%r2014, %r1938, %r2013;
	setp.eq.s32 	%p241, %r1958, -46340;
	add.s32 	%r2015, %r1959, %r1958;
	selp.b32 	%r2016, -46340, %r2015, %p235;
	selp.b32 	%r2017, -46340, %r2016, %p241;
	max.s32 	%r2018, %r1942, %r2017;
	add.s32 	%r2019, %r1961, %r1958;
	selp.b32 	%r2020, -46340, %r2019, %p236;
	selp.b32 	%r2021, -46340, %r2020, %p241;
	max.s32 	%r2022, %r1946, %r2021;
	add.s32 	%r2023, %r1963, %r1958;
	selp.b32 	%r2024, -46340, %r2023, %p237;
	selp.b32 	%r2025, -46340, %r2024, %p241;
	max.s32 	%r2026, %r1950, %r2025;
	add.s32 	%r2027, %r1965, %r1958;
	selp.b32 	%r2028, -46340, %r2027, %p238;
	selp.b32 	%r2029, -46340, %r2028, %p241;
	max.s32 	%r2030, %r1954, %r2029;
	ld.shared.u32 	%r2031, [%r25+6144];
	ld.shared.u32 	%r2032, [%r25+6148];
	ld.shared.u32 	%r2033, [%r25+6152];
	ld.shared.u32 	%r2034, [%r25+6156];
	ld.shared.u32 	%r2035, [%r26+96];
	ld.shared.u32 	%r2037, [%r26+224];
	ld.shared.u32 	%r2039, [%r26+352];
	ld.shared.u32 	%r2041, [%r26+480];
	setp.eq.s32 	%p242, %r2031, -46340;
	setp.eq.s32 	%p243, %r2035, -46340;
	add.s32 	%r2043, %r2035, %r2031;
	selp.b32 	%r2044, -46340, %r2043, %p243;
	selp.b32 	%r2045, -46340, %r2044, %p242;
	max.s32 	%r2046, %r1970, %r2045;
	setp.eq.s32 	%p244, %r2037, -46340;
	add.s32 	%r2047, %r2037, %r2031;
	selp.b32 	%r2048, -46340, %r2047, %p244;
	selp.b32 	%r2049, -46340, %r2048, %p242;
	max.s32 	%r2050, %r1974, %r2049;
	setp.eq.s32 	%p245, %r2039, -46340;
	add.s32 	%r2051, %r2039, %r2031;
	selp.b32 	%r2052, -46340, %r2051, %p245;
	selp.b32 	%r2053, -46340, %r2052, %p242;
	max.s32 	%r2054, %r1978, %r2053;
	setp.eq.s32 	%p246, %r2041, -46340;
	add.s32 	%r2055, %r2041, %r2031;
	selp.b32 	%r2056, -46340, %r2055, %p246;
	selp.b32 	%r2057, -46340, %r2056, %p242;
	max.s32 	%r2058, %r1982, %r2057;
	setp.eq.s32 	%p247, %r2032, -46340;
	add.s32 	%r2059, %r2035, %r2032;
	selp.b32 	%r2060, -46340, %r2059, %p243;
	selp.b32 	%r2061, -46340, %r2060, %p247;
	max.s32 	%r2062, %r1986, %r2061;
	add.s32 	%r2063, %r2037, %r2032;
	selp.b32 	%r2064, -46340, %r2063, %p244;
	selp.b32 	%r2065, -46340, %r2064, %p247;
	max.s32 	%r2066, %r1990, %r2065;
	add.s32 	%r2067, %r2039, %r2032;
	selp.b32 	%r2068, -46340, %r2067, %p245;
	selp.b32 	%r2069, -46340, %r2068, %p247;
	max.s32 	%r2070, %r1994, %r2069;
	add.s32 	%r2071, %r2041, %r2032;
	selp.b32 	%r2072, -46340, %r2071, %p246;
	selp.b32 	%r2073, -46340, %r2072, %p247;
	max.s32 	%r2074, %r1998, %r2073;
	setp.eq.s32 	%p248, %r2033, -46340;
	add.s32 	%r2075, %r2035, %r2033;
	selp.b32 	%r2076, -46340, %r2075, %p243;
	selp.b32 	%r2077, -46340, %r2076, %p248;
	max.s32 	%r2078, %r2002, %r2077;
	add.s32 	%r2079, %r2037, %r2033;
	selp.b32 	%r2080, -46340, %r2079, %p244;
	selp.b32 	%r2081, -46340, %r2080, %p248;
	max.s32 	%r2082, %r2006, %r2081;
	add.s32 	%r2083, %r2039, %r2033;
	selp.b32 	%r2084, -46340, %r2083, %p245;
	selp.b32 	%r2085, -46340, %r2084, %p248;
	max.s32 	%r2086, %r2010, %r2085;
	add.s32 	%r2087, %r2041, %r2033;
	selp.b32 	%r2088, -46340, %r2087, %p246;
	selp.b32 	%r2089, -46340, %r2088, %p248;
	max.s32 	%r2090, %r2014, %r2089;
	setp.eq.s32 	%p249, %r2034, -46340;
	add.s32 	%r2091, %r2035, %r2034;
	selp.b32 	%r2092, -46340, %r2091, %p243;
	selp.b32 	%r2093, -46340, %r2092, %p249;
	max.s32 	%r2094, %r2018, %r2093;
	add.s32 	%r2095, %r2037, %r2034;
	selp.b32 	%r2096, -46340, %r2095, %p244;
	selp.b32 	%r2097, -46340, %r2096, %p249;
	max.s32 	%r2098, %r2022, %r2097;
	add.s32 	%r2099, %r2039, %r2034;
	selp.b32 	%r2100, -46340, %r2099, %p245;
	selp.b32 	%r2101, -46340, %r2100, %p249;
	max.s32 	%r2102, %r2026, %r2101;
	add.s32 	%r2103, %r2041, %r2034;
	selp.b32 	%r2104, -46340, %r2103, %p246;
	selp.b32 	%r2105, -46340, %r2104, %p249;
	max.s32 	%r2106, %r2030, %r2105;
	ld.shared.u32 	%r2107, [%r25+6400];
	ld.shared.u32 	%r2108, [%r25+6404];
	ld.shared.u32 	%r2109, [%r25+6408];
	ld.shared.u32 	%r2110, [%r25+6412];
	ld.shared.u32 	%r2111, [%r26+100];
	ld.shared.u32 	%r2113, [%r26+228];
	ld.shared.u32 	%r2115, [%r26+356];
	ld.shared.u32 	%r2117, [%r26+484];
	setp.eq.s32 	%p250, %r2107, -46340;
	setp.eq.s32 	%p251, %r2111, -46340;
	add.s32 	%r2119, %r2111, %r2107;
	selp.b32 	%r2120, -46340, %r2119, %p251;
	selp.b32 	%r2121, -46340, %r2120, %p250;
	max.s32 	%r2122, %r2046, %r2121;
	setp.eq.s32 	%p252, %r2113, -46340;
	add.s32 	%r2123, %r2113, %r2107;
	selp.b32 	%r2124, -46340, %r2123, %p252;
	selp.b32 	%r2125, -46340, %r2124, %p250;
	max.s32 	%r2126, %r2050, %r2125;
	setp.eq.s32 	%p253, %r2115, -46340;
	add.s32 	%r2127, %r2115, %r2107;
	selp.b32 	%r2128, -46340, %r2127, %p253;
	selp.b32 	%r2129, -46340, %r2128, %p250;
	max.s32 	%r2130, %r2054, %r2129;
	setp.eq.s32 	%p254, %r2117, -46340;
	add.s32 	%r2131, %r2117, %r2107;
	selp.b32 	%r2132, -46340, %r2131, %p254;
	selp.b32 	%r2133, -46340, %r2132, %p250;
	max.s32 	%r2134, %r2058, %r2133;
	setp.eq.s32 	%p255, %r2108, -46340;
	add.s32 	%r2135, %r2111, %r2108;
	selp.b32 	%r2136, -46340, %r2135, %p251;
	selp.b32 	%r2137, -46340, %r2136, %p255;
	max.s32 	%r2138, %r2062, %r2137;
	add.s32 	%r2139, %r2113, %r2108;
	selp.b32 	%r2140, -46340, %r2139, %p252;
	selp.b32 	%r2141, -46340, %r2140, %p255;
	max.s32 	%r2142, %r2066, %r2141;
	add.s32 	%r2143, %r2115, %r2108;
	selp.b32 	%r2144, -46340, %r2143, %p253;
	selp.b32 	%r2145, -46340, %r2144, %p255;
	max.s32 	%r2146, %r2070, %r2145;
	add.s32 	%r2147, %r2117, %r2108;
	selp.b32 	%r2148, -46340, %r2147, %p254;
	selp.b32 	%r2149, -46340, %r2148, %p255;
	max.s32 	%r2150, %r2074, %r2149;
	setp.eq.s32 	%p256, %r2109, -46340;
	add.s32 	%r2151, %r2111, %r2109;
	selp.b32 	%r2152, -46340, %r2151, %p251;
	selp.b32 	%r2153, -46340, %r2152, %p256;
	max.s32 	%r2154, %r2078, %r2153;
	add.s32 	%r2155, %r2113, %r2109;
	selp.b32 	%r2156, -46340, %r2155, %p252;
	selp.b32 	%r2157, -46340, %r2156, %p256;
	max.s32 	%r2158, %r2082, %r2157;
	add.s32 	%r2159, %r2115, %r2109;
	selp.b32 	%r2160, -46340, %r2159, %p253;
	selp.b32 	%r2161, -46340, %r2160, %p256;
	max.s32 	%r2162, %r2086, %r2161;
	add.s32 	%r2163, %r2117, %r2109;
	selp.b32 	%r2164, -46340, %r2163, %p254;
	selp.b32 	%r2165, -46340, %r2164, %p256;
	max.s32 	%r2166, %r2090, %r2165;
	setp.eq.s32 	%p257, %r2110, -46340;
	add.s32 	%r2167, %r2111, %r2110;
	selp.b32 	%r2168, -46340, %r2167, %p251;
	selp.b32 	%r2169, -46340, %r2168, %p257;
	max.s32 	%r2170, %r2094, %r2169;
	add.s32 	%r2171, %r2113, %r2110;
	selp.b32 	%r2172, -46340, %r2171, %p252;
	selp.b32 	%r2173, -46340, %r2172, %p257;
	max.s32 	%r2174, %r2098, %r2173;
	add.s32 	%r2175, %r2115, %r2110;
	selp.b32 	%r2176, -46340, %r2175, %p253;
	selp.b32 	%r2177, -46340, %r2176, %p257;
	max.s32 	%r2178, %r2102, %r2177;
	add.s32 	%r2179, %r2117, %r2110;
	selp.b32 	%r2180, -46340, %r2179, %p254;
	selp.b32 	%r2181, -46340, %r2180, %p257;
	max.s32 	%r2182, %r2106, %r2181;
	ld.shared.u32 	%r2183, [%r25+6656];
	ld.shared.u32 	%r2184, [%r25+6660];
	ld.shared.u32 	%r2185, [%r25+6664];
	ld.shared.u32 	%r2186, [%r25+6668];
	ld.shared.u32 	%r2187, [%r26+104];
	ld.shared.u32 	%r2189, [%r26+232];
	ld.shared.u32 	%r2191, [%r26+360];
	ld.shared.u32 	%r2193, [%r26+488];
	setp.eq.s32 	%p258, %r2183, -46340;
	setp.eq.s32 	%p259, %r2187, -46340;
	add.s32 	%r2195, %r2187, %r2183;
	selp.b32 	%r2196, -46340, %r2195, %p259;
	selp.b32 	%r2197, -46340, %r2196, %p258;
	max.s32 	%r2198, %r2122, %r2197;
	setp.eq.s32 	%p260, %r2189, -46340;
	add.s32 	%r2199, %r2189, %r2183;
	selp.b32 	%r2200, -46340, %r2199, %p260;
	selp.b32 	%r2201, -46340, %r2200, %p258;
	max.s32 	%r2202, %r2126, %r2201;
	setp.eq.s32 	%p261, %r2191, -46340;
	add.s32 	%r2203, %r2191, %r2183;
	selp.b32 	%r2204, -46340, %r2203, %p261;
	selp.b32 	%r2205, -46340, %r2204, %p258;
	max.s32 	%r2206, %r2130, %r2205;
	setp.eq.s32 	%p262, %r2193, -46340;
	add.s32 	%r2207, %r2193, %r2183;
	selp.b32 	%r2208, -46340, %r2207, %p262;
	selp.b32 	%r2209, -46340, %r2208, %p258;
	max.s32 	%r2210, %r2134, %r2209;
	setp.eq.s32 	%p263, %r2184, -46340;
	add.s32 	%r2211, %r2187, %r2184;
	selp.b32 	%r2212, -46340, %r2211, %p259;
	selp.b32 	%r2213, -46340, %r2212, %p263;
	max.s32 	%r2214, %r2138, %r2213;
	add.s32 	%r2215, %r2189, %r2184;
	selp.b32 	%r2216, -46340, %r2215, %p260;
	selp.b32 	%r2217, -46340, %r2216, %p263;
	max.s32 	%r2218, %r2142, %r2217;
	add.s32 	%r2219, %r2191, %r2184;
	selp.b32 	%r2220, -46340, %r2219, %p261;
	selp.b32 	%r2221, -46340, %r2220, %p263;
	max.s32 	%r2222, %r2146, %r2221;
	add.s32 	%r2223, %r2193, %r2184;
	selp.b32 	%r2224, -46340, %r2223, %p262;
	selp.b32 	%r2225, -46340, %r2224, %p263;
	max.s32 	%r2226, %r2150, %r2225;
	setp.eq.s32 	%p264, %r2185, -46340;
	add.s32 	%r2227, %r2187, %r2185;
	selp.b32 	%r2228, -46340, %r2227, %p259;
	selp.b32 	%r2229, -46340, %r2228, %p264;
	max.s32 	%r2230, %r2154, %r2229;
	add.s32 	%r2231, %r2189, %r2185;
	selp.b32 	%r2232, -46340, %r2231, %p260;
	selp.b32 	%r2233, -46340, %r2232, %p264;
	max.s32 	%r2234, %r2158, %r2233;
	add.s32 	%r2235, %r2191, %r2185;
	selp.b32 	%r2236, -46340, %r2235, %p261;
	selp.b32 	%r2237, -46340, %r2236, %p264;
	max.s32 	%r2238, %r2162, %r2237;
	add.s32 	%r2239, %r2193, %r2185;
	selp.b32 	%r2240, -46340, %r2239, %p262;
	selp.b32 	%r2241, -46340, %r2240, %p264;
	max.s32 	%r2242, %r2166, %r2241;
	setp.eq.s32 	%p265, %r2186, -46340;
	add.s32 	%r2243, %r2187, %r2186;
	selp.b32 	%r2244, -46340, %r2243, %p259;
	selp.b32 	%r2245, -46340, %r2244, %p265;
	max.s32 	%r2246, %r2170, %r2245;
	add.s32 	%r2247, %r2189, %r2186;
	selp.b32 	%r2248, -46340, %r2247, %p260;
	selp.b32 	%r2249, -46340, %r2248, %p265;
	max.s32 	%r2250, %r2174, %r2249;
	add.s32 	%r2251, %r2191, %r2186;
	selp.b32 	%r2252, -46340, %r2251, %p261;
	selp.b32 	%r2253, -46340, %r2252, %p265;
	max.s32 	%r2254, %r2178, %r2253;
	add.s32 	%r2255, %r2193, %r2186;
	selp.b32 	%r2256, -46340, %r2255, %p262;
	selp.b32 	%r2257, -46340, %r2256, %p265;
	max.s32 	%r2258, %r2182, %r2257;
	ld.shared.u32 	%r2259, [%r25+6912];
	ld.shared.u32 	%r2260, [%r25+6916];
	ld.shared.u32 	%r2261, [%r25+6920];
	ld.shared.u32 	%r2262, [%r25+6924];
	ld.shared.u32 	%r2263, [%r26+108];
	ld.shared.u32 	%r2265, [%r26+236];
	ld.shared.u32 	%r2267, [%r26+364];
	ld.shared.u32 	%r2269, [%r26+492];
	setp.eq.s32 	%p266, %r2259, -46340;
	setp.eq.s32 	%p267, %r2263, -46340;
	add.s32 	%r2271, %r2263, %r2259;
	selp.b32 	%r2272, -46340, %r2271, %p267;
	selp.b32 	%r2273, -46340, %r2272, %p266;
	max.s32 	%r2274, %r2198, %r2273;
	setp.eq.s32 	%p268, %r2265, -46340;
	add.s32 	%r2275, %r2265, %r2259;
	selp.b32 	%r2276, -46340, %r2275, %p268;
	selp.b32 	%r2277, -46340, %r2276, %p266;
	max.s32 	%r2278, %r2202, %r2277;
	setp.eq.s32 	%p269, %r2267, -46340;
	add.s32 	%r2279, %r2267, %r2259;
	selp.b32 	%r2280, -46340, %r2279, %p269;
	selp.b32 	%r2281, -46340, %r2280, %p266;
	max.s32 	%r2282, %r2206, %r2281;
	setp.eq.s32 	%p270, %r2269, -46340;
	add.s32 	%r2283, %r2269, %r2259;
	selp.b32 	%r2284, -46340, %r2283, %p270;
	selp.b32 	%r2285, -46340, %r2284, %p266;
	max.s32 	%r2286, %r2210, %r2285;
	setp.eq.s32 	%p271, %r2260, -46340;
	add.s32 	%r2287, %r2263, %r2260;
	selp.b32 	%r2288, -46340, %r2287, %p267;
	selp.b32 	%r2289, -46340, %r2288, %p271;
	max.s32 	%r2290, %r2214, %r2289;
	add.s32 	%r2291, %r2265, %r2260;
	selp.b32 	%r2292, -46340, %r2291, %p268;
	selp.b32 	%r2293, -46340, %r2292, %p271;
	max.s32 	%r2294, %r2218, %r2293;
	add.s32 	%r2295, %r2267, %r2260;
	selp.b32 	%r2296, -46340, %r2295, %p269;
	selp.b32 	%r2297, -46340, %r2296, %p271;
	max.s32 	%r2298, %r2222, %r2297;
	add.s32 	%r2299, %r2269, %r2260;
	selp.b32 	%r2300, -46340, %r2299, %p270;
	selp.b32 	%r2301, -46340, %r2300, %p271;
	max.s32 	%r2302, %r2226, %r2301;
	setp.eq.s32 	%p272, %r2261, -46340;
	add.s32 	%r2303, %r2263, %r2261;
	selp.b32 	%r2304, -46340, %r2303, %p267;
	selp.b32 	%r2305, -46340, %r2304, %p272;
	max.s32 	%r2306, %r2230, %r2305;
	add.s32 	%r2307, %r2265, %r2261;
	selp.b32 	%r2308, -46340, %r2307, %p268;
	selp.b32 	%r2309, -46340, %r2308, %p272;
	max.s32 	%r2310, %r2234, %r2309;
	add.s32 	%r2311, %r2267, %r2261;
	selp.b32 	%r2312, -46340, %r2311, %p269;
	selp.b32 	%r2313, -46340, %r2312, %p272;
	max.s32 	%r2314, %r2238, %r2313;
	add.s32 	%r2315, %r2269, %r2261;
	selp.b32 	%r2316, -46340, %r2315, %p270;
	selp.b32 	%r2317, -46340, %r2316, %p272;
	max.s32 	%r2318, %r2242, %r2317;
	setp.eq.s32 	%p273, %r2262, -46340;
	add.s32 	%r2319, %r2263, %r2262;
	selp.b32 	%r2320, -46340, %r2319, %p267;
	selp.b32 	%r2321, -46340, %r2320, %p273;
	max.s32 	%r2322, %r2246, %r2321;
	add.s32 	%r2323, %r2265, %r2262;
	selp.b32 	%r2324, -46340, %r2323, %p268;
	selp.b32 	%r2325, -46340, %r2324, %p273;
	max.s32 	%r2326, %r2250, %r2325;
	add.s32 	%r2327, %r2267, %r2262;
	selp.b32 	%r2328, -46340, %r2327, %p269;
	selp.b32 	%r2329, -46340, %r2328, %p273;
	max.s32 	%r2330, %r2254, %r2329;
	add.s32 	%r2331, %r2269, %r2262;
	selp.b32 	%r2332, -46340, %r2331, %p270;
	selp.b32 	%r2333, -46340, %r2332, %p273;
	max.s32 	%r2334, %r2258, %r2333;
	ld.shared.u32 	%r2335, [%r25+7168];
	ld.shared.u32 	%r2336, [%r25+7172];
	ld.shared.u32 	%r2337, [%r25+7176];
	ld.shared.u32 	%r2338, [%r25+7180];
	ld.shared.u32 	%r2339, [%r26+112];
	ld.shared.u32 	%r2341, [%r26+240];
	ld.shared.u32 	%r2343, [%r26+368];
	ld.shared.u32 	%r2345, [%r26+496];
	setp.eq.s32 	%p274, %r2335, -46340;
	setp.eq.s32 	%p275, %r2339, -46340;
	add.s32 	%r2347, %r2339, %r2335;
	selp.b32 	%r2348, -46340, %r2347, %p275;
	selp.b32 	%r2349, -46340, %r2348, %p274;
	max.s32 	%r2350, %r2274, %r2349;
	setp.eq.s32 	%p276, %r2341, -46340;
	add.s32 	%r2351, %r2341, %r2335;
	selp.b32 	%r2352, -46340, %r2351, %p276;
	selp.b32 	%r2353, -46340, %r2352, %p274;
	max.s32 	%r2354, %r2278, %r2353;
	setp.eq.s32 	%p277, %r2343, -46340;
	add.s32 	%r2355, %r2343, %r2335;
	selp.b32 	%r2356, -46340, %r2355, %p277;
	selp.b32 	%r2357, -46340, %r2356, %p274;
	max.s32 	%r2358, %r2282, %r2357;
	setp.eq.s32 	%p278, %r2345, -46340;
	add.s32 	%r2359, %r2345, %r2335;
	selp.b32 	%r2360, -46340, %r2359, %p278;
	selp.b32 	%r2361, -46340, %r2360, %p274;
	max.s32 	%r2362, %r2286, %r2361;
	setp.eq.s32 	%p279, %r2336, -46340;
	add.s32 	%r2363, %r2339, %r2336;
	selp.b32 	%r2364, -46340, %r2363, %p275;
	selp.b32 	%r2365, -46340, %r2364, %p279;
	max.s32 	%r2366, %r2290, %r2365;
	add.s32 	%r2367, %r2341, %r2336;
	selp.b32 	%r2368, -46340, %r2367, %p276;
	selp.b32 	%r2369, -46340, %r2368, %p279;
	max.s32 	%r2370, %r2294, %r2369;
	add.s32 	%r2371, %r2343, %r2336;
	selp.b32 	%r2372, -46340, %r2371, %p277;
	selp.b32 	%r2373, -46340, %r2372, %p279;
	max.s32 	%r2374, %r2298, %r2373;
	add.s32 	%r2375, %r2345, %r2336;
	selp.b32 	%r2376, -46340, %r2375, %p278;
	selp.b32 	%r2377, -46340, %r2376, %p279;
	max.s32 	%r2378, %r2302, %r2377;
	setp.eq.s32 	%p280, %r2337, -46340;
	add.s32 	%r2379, %r2339, %r2337;
	selp.b32 	%r2380, -46340, %r2379, %p275;
	selp.b32 	%r2381, -46340, %r2380, %p280;
	max.s32 	%r2382, %r2306, %r2381;
	add.s32 	%r2383, %r2341, %r2337;
	selp.b32 	%r2384, -46340, %r2383, %p276;
	selp.b32 	%r2385, -46340, %r2384, %p280;
	max.s32 	%r2386, %r2310, %r2385;
	add.s32 	%r2387, %r2343, %r2337;
	selp.b32 	%r2388, -46340, %r2387, %p277;
	selp.b32 	%r2389, -46340, %r2388, %p280;
	max.s32 	%r2390, %r2314, %r2389;
	add.s32 	%r2391, %r2345, %r2337;
	selp.b32 	%r2392, -46340, %r2391, %p278;
	selp.b32 	%r2393, -46340, %r2392, %p280;
	max.s32 	%r2394, %r2318, %r2393;
	setp.eq.s32 	%p281, %r2338, -46340;
	add.s32 	%r2395, %r2339, %r2338;
	selp.b32 	%r2396, -46340, %r2395, %p275;
	selp.b32 	%r2397, -46340, %r2396, %p281;
	max.s32 	%r2398, %r2322, %r2397;
	add.s32 	%r2399, %r2341, %r2338;
	selp.b32 	%r2400, -46340, %r2399, %p276;
	selp.b32 	%r2401, -46340, %r2400, %p281;
	max.s32 	%r2402, %r2326, %r2401;
	add.s32 	%r2403, %r2343, %r2338;
	selp.b32 	%r2404, -46340, %r2403, %p277;
	selp.b32 	%r2405, -46340, %r2404, %p281;
	max.s32 	%r2406, %r2330, %r2405;
	add.s32 	%r2407, %r2345, %r2338;
	selp.b32 	%r2408, -46340, %r2407, %p278;
	selp.b32 	%r2409, -46340, %r2408, %p281;
	max.s32 	%r2410, %r2334, %r2409;
	ld.shared.u32 	%r2411, [%r25+7424];
	ld.shared.u32 	%r2412, [%r25+7428];
	ld.shared.u32 	%r2413, [%r25+7432];
	ld.shared.u32 	%r2414, [%r25+7436];
	ld.shared.u32 	%r2415, [%r26+116];
	ld.shared.u32 	%r2417, [%r26+244];
	ld.shared.u32 	%r2419, [%r26+372];
	ld.shared.u32 	%r2421, [%r26+500];
	setp.eq.s32 	%p282, %r2411, -46340;
	setp.eq.s32 	%p283, %r2415, -46340;
	add.s32 	%r2423, %r2415, %r2411;
	selp.b32 	%r2424, -46340, %r2423, %p283;
	selp.b32 	%r2425, -46340, %r2424, %p282;
	max.s32 	%r2426, %r2350, %r2425;
	setp.eq.s32 	%p284, %r2417, -46340;
	add.s32 	%r2427, %r2417, %r2411;
	selp.b32 	%r2428, -46340, %r2427, %p284;
	selp.b32 	%r2429, -46340, %r2428, %p282;
	max.s32 	%r2430, %r2354, %r2429;
	setp.eq.s32 	%p285, %r2419, -46340;
	add.s32 	%r2431, %r2419, %r2411;
	selp.b32 	%r2432, -46340, %r2431, %p285;
	selp.b32 	%r2433, -46340, %r2432, %p282;
	max.s32 	%r2434, %r2358, %r2433;
	setp.eq.s32 	%p286, %r2421, -46340;
	add.s32 	%r2435, %r2421, %r2411;
	selp.b32 	%r2436, -46340, %r2435, %p286;
	selp.b32 	%r2437, -46340, %r2436, %p282;
	max.s32 	%r2438, %r2362, %r2437;
	setp.eq.s32 	%p287, %r2412, -46340;
	add.s32 	%r2439, %r2415, %r2412;
	selp.b32 	%r2440, -46340, %r2439, %p283;
	selp.b32 	%r2441, -46340, %r2440, %p287;
	max.s32 	%r2442, %r2366, %r2441;
	add.s32 	%r2443, %r2417, %r2412;
	selp.b32 	%r2444, -46340, %r2443, %p284;
	selp.b32 	%r2445, -46340, %r2444, %p287;
	max.s32 	%r2446, %r2370, %r2445;
	add.s32 	%r2447, %r2419, %r2412;
	selp.b32 	%r2448, -46340, %r2447, %p285;
	selp.b32 	%r2449, -46340, %r2448, %p287;
	max.s32 	%r2450, %r2374, %r2449;
	add.s32 	%r2451, %r2421, %r2412;
	selp.b32 	%r2452, -46340, %r2451, %p286;
	selp.b32 	%r2453, -46340, %r2452, %p287;
	max.s32 	%r2454, %r2378, %r2453;
	setp.eq.s32 	%p288, %r2413, -46340;
	add.s32 	%r2455, %r2415, %r2413;
	selp.b32 	%r2456, -46340, %r2455, %p283;
	selp.b32 	%r2457, -46340, %r2456, %p288;
	max.s32 	%r2458, %r2382, %r2457;
	add.s32 	%r2459, %r2417, %r2413;
	selp.b32 	%r2460, -46340, %r2459, %p284;
	selp.b32 	%r2461, -46340, %r2460, %p288;
	max.s32 	%r2462, %r2386, %r2461;
	add.s32 	%r2463, %r2419, %r2413;
	selp.b32 	%r2464, -46340, %r2463, %p285;
	selp.b32 	%r2465, -46340, %r2464, %p288;
	max.s32 	%r2466, %r2390, %r2465;
	add.s32 	%r2467, %r2421, %r2413;
	selp.b32 	%r2468, -46340, %r2467, %p286;
	selp.b32 	%r2469, -46340, %r2468, %p288;
	max.s32 	%r2470, %r2394, %r2469;
	setp.eq.s32 	%p289, %r2414, -46340;
	add.s32 	%r2471, %r2415, %r2414;
	selp.b32 	%r2472, -46340, %r2471, %p283;
	selp.b32 	%r2473, -46340, %r2472, %p289;
	max.s32 	%r2474, %r2398, %r2473;
	add.s32 	%r2475, %r2417, %r2414;
	selp.b32 	%r2476, -46340, %r2475, %p284;
	selp.b32 	%r2477, -46340, %r2476, %p289;
	max.s32 	%r2478, %r2402, %r2477;
	add.s32 	%r2479, %r2419, %r2414;
	selp.b32 	%r2480, -46340, %r2479, %p285;
	selp.b32 	%r2481, -46340, %r2480, %p289;
	max.s32 	%r2482, %r2406, %r2481;
	add.s32 	%r2483, %r2421, %r2414;
	selp.b32 	%r2484, -46340, %r2483, %p286;
	selp.b32 	%r2485, -46340, %r2484, %p289;
	max.s32 	%r2486, %r2410, %r2485;
	ld.shared.u32 	%r2487, [%r25+7680];
	ld.shared.u32 	%r2488, [%r25+7684];
	ld.shared.u32 	%r2489, [%r25+7688];
	ld.shared.u32 	%r2490, [%r25+7692];
	ld.shared.u32 	%r2491, [%r26+120];
	ld.shared.u32 	%r2493, [%r26+248];
	ld.shared.u32 	%r2495, [%r26+376];
	ld.shared.u32 	%r2497, [%r26+504];
	setp.eq.s32 	%p290, %r2487, -46340;
	setp.eq.s32 	%p291, %r2491, -46340;
	add.s32 	%r2499, %r2491, %r2487;
	selp.b32 	%r2500, -46340, %r2499, %p291;
	selp.b32 	%r2501, -46340, %r2500, %p290;
	max.s32 	%r2502, %r2426, %r2501;
	setp.eq.s32 	%p292, %r2493, -46340;
	add.s32 	%r2503, %r2493, %r2487;
	selp.b32 	%r2504, -46340, %r2503, %p292;
	selp.b32 	%r2505, -46340, %r2504, %p290;
	max.s32 	%r2506, %r2430, %r2505;
	setp.eq.s32 	%p293, %r2495, -46340;
	add.s32 	%r2507, %r2495, %r2487;
	selp.b32 	%r2508, -46340, %r2507, %p293;
	selp.b32 	%r2509, -46340, %r2508, %p290;
	max.s32 	%r2510, %r2434, %r2509;
	setp.eq.s32 	%p294, %r2497, -46340;
	add.s32 	%r2511, %r2497, %r2487;
	selp.b32 	%r2512, -46340, %r2511, %p294;
	selp.b32 	%r2513, -46340, %r2512, %p290;
	max.s32 	%r2514, %r2438, %r2513;
	setp.eq.s32 	%p295, %r2488, -46340;
	add.s32 	%r2515, %r2491, %r2488;
	selp.b32 	%r2516, -46340, %r2515, %p291;
	selp.b32 	%r2517, -46340, %r2516, %p295;
	max.s32 	%r2518, %r2442, %r2517;
	add.s32 	%r2519, %r2493, %r2488;
	selp.b32 	%r2520, -46340, %r2519, %p292;
	selp.b32 	%r2521, -46340, %r2520, %p295;
	max.s32 	%r2522, %r2446, %r2521;
	add.s32 	%r2523, %r2495, %r2488;
	selp.b32 	%r2524, -46340, %r2523, %p293;
	selp.b32 	%r2525, -46340, %r2524, %p295;
	max.s32 	%r2526, %r2450, %r2525;
	add.s32 	%r2527, %r2497, %r2488;
	selp.b32 	%r2528, -46340, %r2527, %p294;
	selp.b32 	%r2529, -46340, %r2528, %p295;
	max.s32 	%r2530, %r2454, %r2529;
	setp.eq.s32 	%p296, %r2489, -46340;
	add.s32 	%r2531, %r2491, %r2489;
	selp.b32 	%r2532, -46340, %r2531, %p291;
	selp.b32 	%r2533, -46340, %r2532, %p296;
	max.s32 	%r2534, %r2458, %r2533;
	add.s32 	%r2535, %r2493, %r2489;
	selp.b32 	%r2536, -46340, %r2535, %p292;
	selp.b32 	%r2537, -46340, %r2536, %p296;
	max.s32 	%r2538, %r2462, %r2537;
	add.s32 	%r2539, %r2495, %r2489;
	selp.b32 	%r2540, -46340, %r2539, %p293;
	selp.b32 	%r2541, -46340, %r2540, %p296;
	max.s32 	%r2542, %r2466, %r2541;
	add.s32 	%r2543, %r2497, %r2489;
	selp.b32 	%r2544, -46340, %r2543, %p294;
	selp.b32 	%r2545, -46340, %r2544, %p296;
	max.s32 	%r2546, %r2470, %r2545;
	setp.eq.s32 	%p297, %r2490, -46340;
	add.s32 	%r2547, %r2491, %r2490;
	selp.b32 	%r2548, -46340, %r2547, %p291;
	selp.b32 	%r2549, -46340, %r2548, %p297;
	max.s32 	%r2550, %r2474, %r2549;
	add.s32 	%r2551, %r2493, %r2490;
	selp.b32 	%r2552, -46340, %r2551, %p292;
	selp.b32 	%r2553, -46340, %r2552, %p297;
	max.s32 	%r2554, %r2478, %r2553;
	add.s32 	%r2555, %r2495, %r2490;
	selp.b32 	%r2556, -46340, %r2555, %p293;
	selp.b32 	%r2557, -46340, %r2556, %p297;
	max.s32 	%r2558, %r2482, %r2557;
	add.s32 	%r2559, %r2497, %r2490;
	selp.b32 	%r2560, -46340, %r2559, %p294;
	selp.b32 	%r2561, -46340, %r2560, %p297;
	max.s32 	%r2562, %r2486, %r2561;
	ld.shared.u32 	%r2563, [%r25+7936];
	ld.shared.u32 	%r2564, [%r25+7940];
	ld.shared.u32 	%r2565, [%r25+7944];
	ld.shared.u32 	%r2566, [%r25+7948];
	ld.shared.u32 	%r2567, [%r26+124];
	ld.shared.u32 	%r2569, [%r26+252];
	ld.shared.u32 	%r2571, [%r26+380];
	ld.shared.u32 	%r2573, [%r26+508];
	setp.eq.s32 	%p298, %r2563, -46340;
	setp.eq.s32 	%p299, %r2567, -46340;
	add.s32 	%r2575, %r2567, %r2563;
	selp.b32 	%r2576, -46340, %r2575, %p299;
	selp.b32 	%r2577, -46340, %r2576, %p298;
	max.s32 	%r2647, %r2502, %r2577;
	setp.eq.s32 	%p300, %r2569, -46340;
	add.s32 	%r2578, %r2569, %r2563;
	selp.b32 	%r2579, -46340, %r2578, %p300;
	selp.b32 	%r2580, -46340, %r2579, %p298;
	max.s32 	%r2643, %r2506, %r2580;
	setp.eq.s32 	%p301, %r2571, -46340;
	add.s32 	%r2581, %r2571, %r2563;
	selp.b32 	%r2582, -46340, %r2581, %p301;
	selp.b32 	%r2583, -46340, %r2582, %p298;
	max.s32 	%r2648, %r2510, %r2583;
	setp.eq.s32 	%p302, %r2573, -46340;
	add.s32 	%r2584, %r2573, %r2563;
	selp.b32 	%r2585, -46340, %r2584, %p302;
	selp.b32 	%r2586, -46340, %r2585, %p298;
	max.s32 	%r2652, %r2514, %r2586;
	setp.eq.s32 	%p303, %r2564, -46340;
	add.s32 	%r2587, %r2567, %r2564;
	selp.b32 	%r2588, -46340, %r2587, %p299;
	selp.b32 	%r2589, -46340, %r2588, %p303;
	max.s32 	%r2646, %r2518, %r2589;
	add.s32 	%r2590, %r2569, %r2564;
	selp.b32 	%r2591, -46340, %r2590, %p300;
	selp.b32 	%r2592, -46340, %r2591, %p303;
	max.s32 	%r2642, %r2522, %r2592;
	add.s32 	%r2593, %r2571, %r2564;
	selp.b32 	%r2594, -46340, %r2593, %p301;
	selp.b32 	%r2595, -46340, %r2594, %p303;
	max.s32 	%r2649, %r2526, %r2595;
	add.s32 	%r2596, %r2573, %r2564;
	selp.b32 	%r2597, -46340, %r2596, %p302;
	selp.b32 	%r2598, -46340, %r2597, %p303;
	max.s32 	%r2653, %r2530, %r2598;
	setp.eq.s32 	%p304, %r2565, -46340;
	add.s32 	%r2599, %r2567, %r2565;
	selp.b32 	%r2600, -46340, %r2599, %p299;
	selp.b32 	%r2601, -46340, %r2600, %p304;
	max.s32 	%r2645, %r2534, %r2601;
	add.s32 	%r2602, %r2569, %r2565;
	selp.b32 	%r2603, -46340, %r2602, %p300;
	selp.b32 	%r2604, -46340, %r2603, %p304;
	max.s32 	%r2641, %r2538, %r2604;
	add.s32 	%r2605, %r2571, %r2565;
	selp.b32 	%r2606, -46340, %r2605, %p301;
	selp.b32 	%r2607, -46340, %r2606, %p304;
	max.s32 	%r2650, %r2542, %r2607;
	add.s32 	%r2608, %r2573, %r2565;
	selp.b32 	%r2609, -46340, %r2608, %p302;
	selp.b32 	%r2610, -46340, %r2609, %p304;
	max.s32 	%r2654, %r2546, %r2610;
	setp.eq.s32 	%p305, %r2566, -46340;
	add.s32 	%r2611, %r2567, %r2566;
	selp.b32 	%r2612, -46340, %r2611, %p299;
	selp.b32 	%r2613, -46340, %r2612, %p305;
	max.s32 	%r2644, %r2550, %r2613;
	add.s32 	%r2614, %r2569, %r2566;
	selp.b32 	%r2615, -46340, %r2614, %p300;
	selp.b32 	%r2616, -46340, %r2615, %p305;
	max.s32 	%r2640, %r2554, %r2616;
	add.s32 	%r2617, %r2571, %r2566;
	selp.b32 	%r2618, -46340, %r2617, %p301;
	selp.b32 	%r2619, -46340, %r2618, %p305;
	max.s32 	%r2651, %r2558, %r2619;
	add.s32 	%r2620, %r2573, %r2566;
	selp.b32 	%r2621, -46340, %r2620, %p302;
	selp.b32 	%r2622, -46340, %r2621, %p305;
	max.s32 	%r2655, %r2562, %r2622;
	bar.sync 	0;
	add.s32 	%r2656, %r2656, 32;
	add.s32 	%r2639, %r2639, 32;
	add.s32 	%r2638, %r2638, 32;
	add.s32 	%r119, %r2637, 32;
	add.s32 	%r2623, %r2637, 16;
	setp.lt.s32 	%p306, %r2623, %r128;
	mov.u32 	%r2637, %r119;
	@%p306 bra 	$L__BB12_2;
$L__BB12_35:
	shl.b32 	%r2624, %r1, 6;
	shl.b32 	%r2625, %r4, 2;
	add.s32 	%r65, %r2624, %r2625;
	shl.b32 	%r2626, %r2, 6;
	shl.b32 	%r2627, %r3, 2;
	add.s32 	%r2628, %r2626, %r2627;
	setp.lt.s32 	%p307, %r65, %r126;
	setp.lt.s32 	%p308, %r2628, %r127;
	and.pred  	%p309, %p307, %p308;
	@%p309 bra 	$L__BB12_36;
	bra.uni 	$L__BB12_37;
$L__BB12_36:
	mad.lo.s32 	%r2629, %r2628, %r126, %r65;
	mul.wide.s32 	%rd44, %r2629, 4;
	add.s64 	%rd45, %rd3, %rd44;
	st.global.u32 	[%rd45], %r2647;
$L__BB12_37:
	setp.ge.s32 	%p310, %r65, %r126;
	add.s32 	%r120, %r2628, 1;
	setp.ge.s32 	%p311, %r120, %r127;
	or.pred  	%p312, %p310, %p311;
	@%p312 bra 	$L__BB12_39;
	mad.lo.s32 	%r2630, %r120, %r126, %r65;
	mul.wide.s32 	%rd46, %r2630, 4;
	add.s64 	%rd47, %rd3, %rd46;
	st.global.u32 	[%rd47], %r2643;
$L__BB12_39:
	setp.ge.s32 	%p313, %r65, %r126;
	add.s32 	%r121, %r2628, 2;
	setp.ge.s32 	%p314, %r121, %r127;
	or.pred  	%p315, %p313, %p314;
	@%p315 bra 	$L__BB12_41;
	mad.lo.s32 	%r2631, %r121, %r126, %r65;
	mul.wide.s32 	%rd48, %r2631, 4;
	add.s64 	%rd49, %rd3, %rd48;
	st.global.u32 	[%rd49], %r2648;
$L__BB12_41:
	setp.ge.s32 	%p316, %r65, %r126;
	add.s32 	%r122, %r2628, 3;
	setp.ge.s32 	%p317, %r122, %r127;
	or.pred  	%p318, %p316, %p317;
	@%p318 bra 	$L__BB12_43;
	mad.lo.s32 	%r2632, %r122, %r126, %r65;
	mul.wide.s32 	%rd50, %r2632, 4;
	add.s64 	%rd51, %rd3, %rd50;
	st.global.u32 	[%rd51], %r2652;
$L__BB12_43:
	setp.ge.s32 	%p319, %r2628, %r127;
	add.s32 	%r123, %r65, 1;
	setp.ge.s32 	%p320, %r123, %r126;
	mul.lo.s32 	%r2633, %r2628, %r126;
	cvt.s64.s32 	%rd4, %r65;
	cvt.s64.s32 	%rd52, %r2633;
	add.s64 	%rd53, %rd52, %rd4;
	shl.b64 	%rd54, %rd53, 2;
	add.s64 	%rd5, %rd3, %rd54;
	or.pred  	%p321, %p320, %p319;
	@%p321 bra 	$L__BB12_45;
	st.global.u32 	[%rd5+4], %r2646;
$L__BB12_45:
	setp.ge.s32 	%p322, %r123, %r126;
	setp.ge.s32 	%p323, %r120, %r127;
	mul.lo.s32 	%r2634, %r120, %r126;
	cvt.s64.s32 	%rd55, %r2634;
	add.s64 	%rd56, %rd55, %rd4;
	shl.b64 	%rd57, %rd56, 2;
	add.s64 	%rd6, %rd3, %rd57;
	or.pred  	%p324, %p322, %p323;
	@%p324 bra 	$L__BB12_47;
	st.global.u32 	[%rd6+4], %r2642;
$L__BB12_47:
	setp.ge.s32 	%p325, %r123, %r126;
	setp.ge.s32 	%p326, %r121, %r127;
	mul.lo.s32 	%r2635, %r121, %r126;
	cvt.s64.s32 	%rd58, %r2635;
	add.s64 	%rd59, %rd58, %rd4;
	shl.b64 	%rd60, %rd59, 2;
	add.s64 	%rd7, %rd3, %rd60;
	or.pred  	%p327, %p325, %p326;
	@%p327 bra 	$L__BB12_49;
	st.global.u32 	[%rd7+4], %r2649;
$L__BB12_49:
	setp.ge.s32 	%p328, %r123, %r126;
	setp.ge.s32 	%p329, %r122, %r127;
	mul.lo.s32 	%r2636, %r122, %r126;
	cvt.s64.s32 	%rd61, %r2636;
	add.s64 	%rd62, %rd61, %rd4;
	shl.b64 	%rd63, %rd62, 2;
	add.s64 	%rd8, %rd3, %rd63;
	or.pred  	%p330, %p328, %p329;
	@%p330 bra 	$L__BB12_51;
	st.global.u32 	[%rd8+4], %r2653;
$L__BB12_51:
	setp.ge.s32 	%p331, %r2628, %r127;
	add.s32 	%r124, %r65, 2;
	setp.ge.s32 	%p332, %r124, %r126;
	or.pred  	%p333, %p332, %p331;
	@%p333 bra 	$L__BB12_53;
	st.global.u32 	[%rd5+8], %r2645;
$L__BB12_53:
	setp.ge.s32 	%p334, %r124, %r126;
	setp.ge.s32 	%p335, %r120, %r127;
	or.pred  	%p336, %p334, %p335;
	@%p336 bra 	$L__BB12_55;
	st.global.u32 	[%rd6+8], %r2641;
$L__BB12_55:
	setp.ge.s32 	%p337, %r124, %r126;
	setp.ge.s32 	%p338, %r121, %r127;
	or.pred  	%p339, %p337, %p338;
	@%p339 bra 	$L__BB12_57;
	st.global.u32 	[%rd7+8], %r2650;
$L__BB12_57:
	setp.ge.s32 	%p340, %r124, %r126;
	setp.ge.s32 	%p341, %r122, %r127;
	or.pred  	%p342, %p340, %p341;
	@%p342 bra 	$L__BB12_59;
	st.global.u32 	[%rd8+8], %r2654;
$L__BB12_59:
	setp.ge.s32 	%p343, %r2628, %r127;
	add.s32 	%r125, %r65, 3;
	setp.ge.s32 	%p344, %r125, %r126;
	or.pred  	%p345, %p344, %p343;
	@%p345 bra 	$L__BB12_61;
	st.global.u32 	[%rd5+12], %r2644;
$L__BB12_61:
	setp.ge.s32 	%p346, %r125, %r126;
	setp.ge.s32 	%p347, %r120, %r127;
	or.pred  	%p348, %p346, %p347;
	@%p348 bra 	$L__BB12_63;
	st.global.u32 	[%rd6+12], %r2640;
$L__BB12_63:
	setp.ge.s32 	%p349, %r125, %r126;
	setp.ge.s32 	%p350, %r121, %r127;
	or.pred  	%p351, %p349, %p350;
	@%p351 bra 	$L__BB12_65;
	st.global.u32 	[%rd7+12], %r2651;
$L__BB12_65:
	setp.ge.s32 	%p352, %r125, %r126;
	setp.ge.s32 	%p353, %r122, %r127;
	or.pred  	%p354, %p352, %p353;
	@%p354 bra 	$L__BB12_67;
	st.global.u32 	[%rd8+12], %r2655;
$L__BB12_67:
	ret;

}
	// .globl	tropical_minplus_i32_nn
.visible .entry tropical_minplus_i32_nn(
	.param .u64 .ptr .align 1 tropical_minplus_i32_nn_param_0,
	.param .u64 .ptr .align 1 tropical_minplus_i32_nn_param_1,
	.param .u64 .ptr .align 1 tropical_minplus_i32_nn_param_2,
	.param .u32 tropical_minplus_i32_nn_param_3,
	.param .u32 tropical_minplus_i32_nn_param_4,
	.param .u32 tropical_minplus_i32_nn_param_5
)
{
	.reg .pred 	%p<355>;
	.reg .b32 	%r<2689>;
	.reg .b64 	%rd<64>;
	// demoted variable
	.shared .align 4 .b8 _ZZ23tropical_minplus_i32_nnE2As[8192];
	// demoted variable
	.shared .align 4 .b8 _ZZ23tropical_minplus_i32_nnE2Bs[8192];
	ld.param.u64 	%rd9, [tropical_minplus_i32_nn_param_0];
	ld.param.u64 	%rd10, [tropical_minplus_i32_nn_param_1];
	ld.param.u64 	%rd11, [tropical_minplus_i32_nn_param_2];
	ld.param.u32 	%r126, [tropical_minplus_i32_nn_param_3];
	ld.param.u32 	%r127, [tropical_minplus_i32_nn_param_4];
	ld.param.u32 	%r128, [tropical_minplus_i32_nn_param_5];
	cvta.to.global.u64 	%rd1, %rd9;
	cvta.to.global.u64 	%rd2, %rd10;
	cvta.to.global.u64 	%rd3, %rd11;
	add.s32 	%r130, %r126, 63;
	shr.s32 	%r131, %r130, 31;
	shr.u32 	%r132, %r131, 26;
	add.s32 	%r133, %r130, %r132;
	shr.s32 	%r134, %r133, 6;
	mov.u32 	%r135, %ctaid.x;
	div.u32 	%r2, %r135, %r134;
	mul.lo.s32 	%r136, %r2, %r134;
	sub.s32 	%r1, %r135, %r136;
	mov.u32 	%r3, %tid.y;
	shl.b32 	%r137, %r3, 4;
	mov.u32 	%r4, %tid.x;
	add.s32 	%r5, %r137, %r4;
	shr.u32 	%r6, %r5, 6;
	and.b32  	%r7, %r5, 31;
	setp.lt.s32 	%p1, %r128, 1;
	mov.b32 	%r2640, 46340;
	mov.u32 	%r2641, %r2640;
	mov.u32 	%r2642, %r2640;
	mov.u32 	%r2643, %r2640;
	mov.u32 	%r2644, %r2640;
	mov.u32 	%r2645, %r2640;
	mov.u32 	%r2646, %r2640;
	mov.u32 	%r2647, %r2640;
	mov.u32 	%r2648, %r2640;
	mov.u32 	%r2649, %r2640;
	mov.u32 	%r2650, %r2640;
	mov.u32 	%r2651, %r2640;
	mov.u32 	%r2652, %r2640;
	mov.u32 	%r2653, %r2640;
	mov.u32 	%r2654, %r2640;
	mov.u32 	%r2655, %r2640;
	@%p1 bra 	$L__BB13_35;
	shr.u32 	%r141, %r5, 5;
	and.b32  	%r142, %r5, 63;
	shl.b32 	%r143, %r1, 6;
	or.b32  	%r8, %r143, %r142;
	shl.b32 	%r144, %r2, 6;
	add.s32 	%r9, %r144, %r141;
	shl.b32 	%r145, %r5, 2;
	mov.u32 	%r146, _ZZ23tropical_minplus_i32_nnE2As;
	add.s32 	%r10, %r146, %r145;
	mul.lo.s32 	%r11, %r9, %r128;
	and.b32  	%r147, %r5, 32736;
	or.b32  	%r148, %r147, %r7;
	shl.b32 	%r149, %r148, 2;
	mov.u32 	%r150, _ZZ23tropical_minplus_i32_nnE2Bs;
	add.s32 	%r12, %r150, %r149;
	shl.b32 	%r151, %r128, 3;
	add.s32 	%r13, %r11, %r151;
	add.s32 	%r14, %r9, 16;
	shl.b32 	%r152, %r128, 4;
	add.s32 	%r15, %r152, %r11;
	add.s32 	%r16, %r9, 24;
	add.s32 	%r17, %r15, %r151;
	add.s32 	%r18, %r9, 32;
	shl.b32 	%r153, %r128, 5;
	add.s32 	%r19, %r153, %r11;
	add.s32 	%r20, %r9, 40;
	add.s32 	%r21, %r19, %r151;
	add.s32 	%r22, %r152, %r19;
	add.s32 	%r23, %r9, 56;
	add.s32 	%r24, %r22, %r151;
	shl.b32 	%r154, %r4, 4;
	add.s32 	%r25, %r146, %r154;
	shl.b32 	%r155, %r3, 9;
	add.s32 	%r26, %r150, %r155;
	add.s32 	%r2639, %r6, 16;
	mov.b32 	%r2656, 0;
	mov.b32 	%r2640, 46340;
	mov.b32 	%r2637, 16;
	add.s32 	%r191, %r9, 8;
	add.s32 	%r203, %r9, 48;
	mov.u32 	%r2638, %r7;
$L__BB13_2:
	setp.lt.s32 	%p2, %r8, %r126;
	add.s32 	%r48, %r6, %r2656;
	add.s32 	%r157, %r2639, -16;
	setp.lt.s32 	%p3, %r157, %r128;
	and.pred  	%p4, %p2, %p3;
	mov.b32 	%r2673, 46340;
	@%p4 bra 	$L__BB13_3;
	bra.uni 	$L__BB13_4;
$L__BB13_3:
	mad.lo.s32 	%r158, %r48, %r126, %r8;
	mul.wide.s32 	%rd12, %r158, 4;
	add.s64 	%rd13, %rd1, %rd12;
	ld.global.nc.u32 	%r2673, [%rd13];
$L__BB13_4:
	setp.ge.s32 	%p5, %r8, %r126;
	st.shared.u32 	[%r10], %r2673;
	add.s32 	%r160, %r2639, -12;
	setp.ge.s32 	%p6, %r160, %r128;
	mov.b32 	%r2674, 46340;
	or.pred  	%p7, %p5, %p6;
	@%p7 bra 	$L__BB13_6;
	add.s32 	%r161, %r48, 4;
	mad.lo.s32 	%r162, %r161, %r126, %r8;
	mul.wide.s32 	%rd14, %r162, 4;
	add.s64 	%rd15, %rd1, %rd14;
	ld.global.nc.u32 	%r2674, [%rd15];
$L__BB13_6:
	st.shared.u32 	[%r10+1024], %r2674;
	add.s32 	%r164, %r2639, -8;
	setp.ge.s32 	%p9, %r164, %r128;
	mov.b32 	%r2675, 46340;
	or.pred  	%p10, %p5, %p9;
	@%p10 bra 	$L__BB13_8;
	add.s32 	%r165, %r48, 8;
	mad.lo.s32 	%r166, %r165, %r126, %r8;
	mul.wide.s32 	%rd16, %r166, 4;
	add.s64 	%rd17, %rd1, %rd16;
	ld.global.nc.u32 	%r2675, [%rd17];
$L__BB13_8:
	st.shared.u32 	[%r10+2048], %r2675;
	add.s32 	%r168, %r2639, -4;
	setp.ge.s32 	%p12, %r168, %r128;
	mov.b32 	%r2676, 46340;
	or.pred  	%p13, %p5, %p12;
	@%p13 bra 	$L__BB13_10;
	add.s32 	%r169, %r48, 12;
	mad.lo.s32 	%r170, %r169, %r126, %r8;
	mul.wide.s32 	%rd18, %r170, 4;
	add.s64 	%rd19, %rd1, %rd18;
	ld.global.nc.u32 	%r2676, [%rd19];
$L__BB13_10:
	st.shared.u32 	[%r10+3072], %r2676;
	setp.ge.s32 	%p15, %r2639, %r128;
	mov.b32 	%r2677, 46340;
	or.pred  	%p16, %p5, %p15;
	@%p16 bra 	$L__BB13_12;
	add.s32 	%r172, %r48, 16;
	mad.lo.s32 	%r173, %r172, %r126, %r8;
	mul.wide.s32 	%rd20, %r173, 4;
	add.s64 	%rd21, %rd1, %rd20;
	ld.global.nc.u32 	%r2677, [%rd21];
$L__BB13_12:
	st.shared.u32 	[%r10+4096], %r2677;
	add.s32 	%r175, %r2639, 4;
	setp.ge.s32 	%p18, %r175, %r128;
	mov.b32 	%r2678, 46340;
	or.pred  	%p19, %p5, %p18;
	@%p19 bra 	$L__BB13_14;
	add.s32 	%r176, %r48, 20;
	mad.lo.s32 	%r177, %r176, %r126, %r8;
	mul.wide.s32 	%rd22, %r177, 4;
	add.s64 	%rd23, %rd1, %rd22;
	ld.global.nc.u32 	%r2678, [%rd23];
$L__BB13_14:
	st.shared.u32 	[%r10+5120], %r2678;
	add.s32 	%r179, %r2639, 8;
	setp.ge.s32 	%p21, %r179, %r128;
	mov.b32 	%r2679, 46340;
	or.pred  	%p22, %p5, %p21;
	@%p22 bra 	$L__BB13_16;
	add.s32 	%r180, %r48, 24;
	mad.lo.s32 	%r181, %r180, %r126, %r8;
	mul.wide.s32 	%rd24, %r181, 4;
	add.s64 	%rd25, %rd1, %rd24;
	ld.global.nc.u32 	%r2679, [%rd25];
$L__BB13_16:
	st.shared.u32 	[%r10+6144], %r2679;
	add.s32 	%r183, %r2639, 12;
	setp.ge.s32 	%p24, %r183, %r128;
	mov.b32 	%r2680, 46340;
	or.pred  	%p25, %p5, %p24;
	@%p25 bra 	$L__BB13_18;
	add.s32 	%r184, %r48, 28;
	mad.lo.s32 	%r185, %r184, %r126, %r8;
	mul.wide.s32 	%rd26, %r185, 4;
	add.s64 	%rd27, %rd1, %rd26;
	ld.global.nc.u32 	%r2680, [%rd27];
$L__BB13_18:
	setp.ge.s32 	%p26, %r9, %r127;
	st.shared.u32 	[%r10+7168], %r2680;
	add.s32 	%r83, %r2656, %r7;
	setp.ge.s32 	%p27, %r2638, %r128;
	mov.b32 	%r2681, 46340;
	or.pred  	%p28, %p27, %p26;
	@%p28 bra 	$L__BB13_20;
	add.s32 	%r188, %r11, %r83;
	mul.wide.u32 	%rd28, %r188, 4;
	add.s64 	%rd29, %rd2, %rd28;
	ld.global.nc.u32 	%r2681, [%rd29];
$L__BB13_20:
	setp.ge.s32 	%p30, %r191, %r127;
	st.shared.u32 	[%r12], %r2681;
	mov.b32 	%r2682, 46340;
	or.pred  	%p31, %p27, %p30;
	@%p31 bra 	$L__BB13_22;
	add.s32 	%r192, %r13, %r83;
	mul.wide.s32 	%rd30, %r192, 4;
	add.s64 	%rd31, %rd2, %rd30;
	ld.global.nc.u32 	%r2682, [%rd31];
$L__BB13_22:
	setp.ge.s32 	%p33, %r14, %r127;
	st.shared.u32 	[%r12+1024], %r2682;
	mov.b32 	%r2683, 46340;
	or.pred  	%p34, %p27, %p33;
	@%p34 bra 	$L__BB13_24;
	add.s32 	%r194, %r15, %r83;
	mul.wide.s32 	%rd32, %r194, 4;
	add.s64 	%rd33, %rd2, %rd32;
	ld.global.nc.u32 	%r2683, [%rd33];
$L__BB13_24:
	setp.ge.s32 	%p36, %r16, %r127;
	st.shared.u32 	[%r12+2048], %r2683;
	mov.b32 	%r2684, 46340;
	or.pred  	%p37, %p27, %p36;
	@%p37 bra 	$L__BB13_26;
	add.s32 	%r196, %r17, %r83;
	mul.wide.s32 	%rd34, %r196, 4;
	add.s64 	%rd35, %rd2, %rd34;
	ld.global.nc.u32 	%r2684, [%rd35];
$L__BB13_26:
	setp.ge.s32 	%p39, %r18, %r127;
	st.shared.u32 	[%r12+3072], %r2684;
	mov.b32 	%r2685, 46340;
	or.pred  	%p40, %p27, %p39;
	@%p40 bra 	$L__BB13_28;
	add.s32 	%r198, %r19, %r83;
	mul.wide.s32 	%rd36, %r198, 4;
	add.s64 	%rd37, %rd2, %rd36;
	ld.global.nc.u32 	%r2685, [%rd37];
$L__BB13_28:
	setp.ge.s32 	%p42, %r20, %r127;
	st.shared.u32 	[%r12+4096], %r2685;
	mov.b32 	%r2686, 46340;
	or.pred  	%p43, %p27, %p42;
	@%p43 bra 	$L__BB13_30;
	add.s32 	%r200, %r21, %r83;
	mul.wide.s32 	%rd38, %r200, 4;
	add.s64 	%rd39, %rd2, %rd38;
	ld.global.nc.u32 	%r2686, [%rd39];
$L__BB13_30:
	setp.ge.s32 	%p45, %r203, %r127;
	st.shared.u32 	[%r12+5120], %r2686;
	mov.b32 	%r2687, 46340;
	or.pred  	%p46, %p27, %p45;
	@%p46 bra 	$L__BB13_32;
	add.s32 	%r204, %r22, %r83;
	mul.wide.s32 	%rd40, %r204, 4;
	add.s64 	%rd41, %rd2, %rd40;
	ld.global.nc.u32 	%r2687, [%rd41];
$L__BB13_32:
	setp.ge.s32 	%p48, %r23, %r127;
	st.shared.u32 	[%r12+6144], %r2687;
	mov.b32 	%r2688, 46340;
	or.pred  	%p49, %p27, %p48;
	@%p49 bra 	$L__BB13_34;
	add.s32 	%r206, %r24, %r83;
	mul.wide.s32 	%rd42, %r206, 4;
	add.s64 	%rd43, %rd2, %rd42;
	ld.global.nc.u32 	%r2688, [%rd43];
$L__BB13_34:
	st.shared.u32 	[%r12+7168], %r2688;
	bar.sync 	0;
	ld.shared.u32 	%r207, [%r25];
	ld.shared.u32 	%r208, [%r25+4];
	ld.shared.u32 	%r209, [%r25+8];
	ld.shared.u32 	%r210, [%r25+12];
	ld.shared.u32 	%r211, [%r26];
	ld.shared.u32 	%r213, [%r26+128];
	ld.shared.u32 	%r215, [%r26+256];
	ld.shared.u32 	%r217, [%r26+384];
	setp.eq.s32 	%p50, %r207, 46340;
	setp.eq.s32 	%p51, %r211, 46340;
	add.s32 	%r219, %r211, %r207;
	selp.b32 	%r220, 46340, %r219, %p51;
	selp.b32 	%r221, 46340, %r220, %p50;
	min.s32 	%r222, %r2647, %r221;
	setp.eq.s32 	%p52, %r213, 46340;
	add.s32 	%r223, %r213, %r207;
	selp.b32 	%r224, 46340, %r223, %p52;
	selp.b32 	%r225, 46340, %r224, %p50;
	min.s32 	%r226, %r2643, %r225;
	setp.eq.s32 	%p53, %r215, 46340;
	add.s32 	%r227, %r215, %r207;
	selp.b32 	%r228, 46340, %r227, %p53;
	selp.b32 	%r229, 46340, %r228, %p50;
	min.s32 	%r230, %r2648, %r229;
	setp.eq.s32 	%p54, %r217, 46340;
	add.s32 	%r231, %r217, %r207;
	selp.b32 	%r232, 46340, %r231, %p54;
	selp.b32 	%r233, 46340, %r232, %p50;
	min.s32 	%r234, %r2652, %r233;
	setp.eq.s32 	%p55, %r208, 46340;
	add.s32 	%r235, %r211, %r208;
	selp.b32 	%r236, 46340, %r235, %p51;
	selp.b32 	%r237, 46340, %r236, %p55;
	min.s32 	%r238, %r2646, %r237;
	add.s32 	%r239, %r213, %r208;
	selp.b32 	%r240, 46340, %r239, %p52;
	selp.b32 	%r241, 46340, %r240, %p55;
	min.s32 	%r242, %r2642, %r241;
	add.s32 	%r243, %r215, %r208;
	selp.b32 	%r244, 46340, %r243, %p53;
	selp.b32 	%r245, 46340, %r244, %p55;
	min.s32 	%r246, %r2649, %r245;
	add.s32 	%r247, %r217, %r208;
	selp.b32 	%r248, 46340, %r247, %p54;
	selp.b32 	%r249, 46340, %r248, %p55;
	min.s32 	%r250, %r2653, %r249;
	setp.eq.s32 	%p56, %r209, 46340;
	add.s32 	%r251, %r211, %r209;
	selp.b32 	%r252, 46340, %r251, %p51;
	selp.b32 	%r253, 46340, %r252, %p56;
	min.s32 	%r254, %r2645, %r253;
	add.s32 	%r255, %r213, %r209;
	selp.b32 	%r256, 46340, %r255, %p52;
	selp.b32 	%r257, 46340, %r256, %p56;
	min.s32 	%r258, %r2641, %r257;
	add.s32 	%r259, %r215, %r209;
	selp.b32 	%r260, 46340, %r259, %p53;
	selp.b32 	%r261, 46340, %r260, %p56;
	min.s32 	%r262, %r2650, %r261;
	add.s32 	%r263, %r217, %r209;
	selp.b32 	%r264, 46340, %r263, %p54;
	selp.b32 	%r265, 46340, %r264, %p56;
	min.s32 	%r266, %r2654, %r265;
	setp.eq.s32 	%p57, %r210, 46340;
	add.s32 	%r267, %r211, %r210;
	selp.b32 	%r268, 46340, %r267, %p51;
	selp.b32 	%r269, 46340, %r268, %p57;
	min.s32 	%r270, %r2644, %r269;
	add.s32 	%r271, %r213, %r210;
	selp.b32 	%r272, 46340, %r271, %p52;
	selp.b32 	%r273, 46340, %r272, %p57;
	min.s32 	%r274, %r2640, %r273;
	add.s32 	%r275, %r215, %r210;
	selp.b32 	%r276, 46340, %r275, %p53;
	selp.b32 	%r277, 46340, %r276, %p57;
	min.s32 	%r278, %r2651, %r277;
	add.s32 	%r279, %r217, %r210;
	selp.b32 	%r280, 46340, %r279, %p54;
	selp.b32 	%r281, 46340, %r280, %p57;
	min.s32 	%r282, %r2655, %r281;
	ld.shared.u32 	%r283, [%r25+256];
	ld.shared.u32 	%r284, [%r25+260];
	ld.shared.u32 	%r285, [%r25+264];
	ld.shared.u32 	%r286, [%r25+268];
	ld.shared.u32 	%r287, [%r26+4];
	ld.shared.u32 	%r289, [%r26+132];
	ld.shared.u32 	%r291, [%r26+260];
	ld.shared.u32 	%r293, [%r26+388];
	setp.eq.s32 	%p58, %r283, 46340;
	setp.eq.s32 	%p59, %r287, 46340;
	add.s32 	%r295, %r287, %r283;
	selp.b32 	%r296, 46340, %r295, %p59;
	selp.b32 	%r297, 46340, %r296, %p58;
	min.s32 	%r298, %r222, %r297;
	setp.eq.s32 	%p60, %r289, 46340;
	add.s32 	%r299, %r289, %r283;
	selp.b32 	%r300, 46340, %r299, %p60;
	selp.b32 	%r301, 46340, %r300, %p58;
	min.s32 	%r302, %r226, %r301;
	setp.eq.s32 	%p61, %r291, 46340;
	add.s32 	%r303, %r291, %r283;
	selp.b32 	%r304, 46340, %r303, %p61;
	selp.b32 	%r305, 46340, %r304, %p58;
	min.s32 	%r306, %r230, %r305;
	setp.eq.s32 	%p62, %r293, 46340;
	add.s32 	%r307, %r293, %r283;
	selp.b32 	%r308, 46340, %r307, %p62;
	selp.b32 	%r309, 46340, %r308, %p58;
	min.s32 	%r310, %r234, %r309;
	setp.eq.s32 	%p63, %r284, 46340;
	add.s32 	%r311, %r287, %r284;
	selp.b32 	%r312, 46340, %r311, %p59;
	selp.b32 	%r313, 46340, %r312, %p63;
	min.s32 	%r314, %r238, %r313;
	add.s32 	%r315, %r289, %r284;
	selp.b32 	%r316, 46340, %r315, %p60;
	selp.b32 	%r317, 46340, %r316, %p63;
	min.s32 	%r318, %r242, %r317;
	add.s32 	%r319, %r291, %r284;
	selp.b32 	%r320, 46340, %r319, %p61;
	selp.b32 	%r321, 46340, %r320, %p63;
	min.s32 	%r322, %r246, %r321;
	add.s32 	%r323, %r293, %r284;
	selp.b32 	%r324, 46340, %r323, %p62;
	selp.b32 	%r325, 46340, %r324, %p63;
	min.s32 	%r326, %r250, %r325;
	setp.eq.s32 	%p64, %r285, 46340;
	add.s32 	%r327, %r287, %r285;
	selp.b32 	%r328, 46340, %r327, %p59;
	selp.b32 	%r329, 46340, %r328, %p64;
	min.s32 	%r330, %r254, %r329;
	add.s32 	%r331, %r289, %r285;
	selp.b32 	%r332, 46340, %r331, %p60;
	selp.b32 	%r333, 46340, %r332, %p64;
	min.s32 	%r334, %r258, %r333;
	add.s32 	%r335, %r291, %r285;
	selp.b32 	%r336, 46340, %r335, %p61;
	selp.b32 	%r337, 46340, %r336, %p64;
	min.s32 	%r338, %r262, %r337;
	add.s32 	%r339, %r293, %r285;
	selp.b32 	%r340, 46340, %r339, %p62;
	selp.b32 	%r341, 46340, %r340, %p64;
	min.s32 	%r342, %r266, %r341;
	setp.eq.s32 	%p65, %r286, 46340;
	add.s32 	%r343, %r287, %r286;
	selp.b32 	%r344, 46340, %r343, %p59;
	selp.b32 	%r345, 46340, %r344, %p65;
	min.s32 	%r346, %r270, %r345;
	add.s32 	%r347, %r289, %r286;
	selp.b32 	%r348, 46340, %r347, %p60;
	selp.b32 	%r349, 46340, %r348, %p65;
	min.s32 	%r350, %r274, %r349;
	add.s32 	%r351, %r291, %r286;
	selp.b32 	%r352, 46340, %r351, %p61;
	selp.b32 	%r353, 46340, %r352, %p65;
	min.s32 	%r354, %r278, %r353;
	add.s32 	%r355, %r293, %r286;
	selp.b32 	%r356, 46340, %r355, %p62;
	selp.b32 	%r357, 46340, %r356, %p65;
	min.s32 	%r358, %r282, %r357;
	ld.shared.u32 	%r359, [%r25+512];
	ld.shared.u32 	%r360, [%r25+516];
	ld.shared.u32 	%r361, [%r25+520];
	ld.shared.u32 	%r362, [%r25+524];
	ld.shared.u32 	%r363, [%r26+8];
	ld.shared.u32 	%r365, [%r26+136];
	ld.shared.u32 	%r367, [%r26+264];
	ld.shared.u32 	%r369, [%r26+392];
	setp.eq.s32 	%p66, %r359, 46340;
	setp.eq.s32 	%p67, %r363, 46340;
	add.s32 	%r371, %r363, %r359;
	selp.b32 	%r372, 46340, %r371, %p67;
	selp.b32 	%r373, 46340, %r372, %p66;
	min.s32 	%r374, %r298, %r373;
	setp.eq.s32 	%p68, %r365, 46340;
	add.s32 	%r375, %r365, %r359;
	selp.b32 	%r376, 46340, %r375, %p68;
	selp.b32 	%r377, 46340, %r376, %p66;
	min.s32 	%r378, %r302, %r377;
	setp.eq.s32 	%p69, %r367, 46340;
	add.s32 	%r379, %r367, %r359;
	selp.b32 	%r380, 46340, %r379, %p69;
	selp.b32 	%r381, 46340, %r380, %p66;
	min.s32 	%r382, %r306, %r381;
	setp.eq.s32 	%p70, %r369, 46340;
	add.s32 	%r383, %r369, %r359;
	selp.b32 	%r384, 46340, %r383, %p70;
	selp.b32 	%r385, 46340, %r384, %p66;
	min.s32 	%r386, %r310, %r385;
	setp.eq.s32 	%p71, %r360, 46340;
	add.s32 	%r387, %r363, %r360;
	selp.b32 	%r388, 46340, %r387, %p67;
	selp.b32 	%r389, 46340, %r388, %p71;
	min.s32 	%r390, %r314, %r389;
	add.s32 	%r391, %r365, %r360;
	selp.b32 	%r392, 46340, %r391, %p68;
	selp.b32 	%r393, 46340, %r392, %p71;
	min.s32 	%r394, %r318, %r393;
	add.s32 	%r395, %r367, %r360;
	selp.b32 	%r396, 46340, %r395, %p69;
	selp.b32 	%r397, 46340, %r396, %p71;
	min.s32 	%r398, %r322, %r397;
	add.s32 	%r399, %r369, %r360;
	selp.b32 	%r400, 46340, %r399, %p70;
	selp.b32 	%r401, 46340, %r400, %p71;
	min.s32 	%r402, %r326, %r401;
	setp.eq.s32 	%p72, %r361, 46340;
	add.s32 	%r403, %r363, %r361;
	selp.b32 	%r404, 46340, %r403, %p67;
	selp.b32 	%r405, 46340, %r404, %p72;
	min.s32 	%r406, %r330, %r405;
	add.s32 	%r407, %r365, %r361;
	selp.b32 	%r408, 46340, %r407, %p68;
	selp.b32 	%r409, 46340, %r408, %p72;
	min.s32 	%r410, %r334, %r409;
	add.s32 	%r411, %r367, %r361;
	selp.b32 	%r412, 46340, %r411, %p69;
	selp.b32 	%r413, 46340, %r412, %p72;
	min.s32 	%r414, %r338, %r413;
	add.s32 	%r415, %r369, %r361;
	selp.b32 	%r416, 46340, %r415, %p70;
	selp.b32 	%r417, 46340, %r416, %p72;
	min.s32 	%r418, %r342, %r417;
	setp.eq.s32 	%p73, %r362, 46340;
	add.s32 	%r419, %r363, %r362;
	selp.b32 	%r420, 46340, %r419, %p67;
	selp.b32 	%r421, 46340, %r420, %p73;
	min.s32 	%r422, %r346, %r421;
	add.s32 	%r423, %r365, %r362;
	selp.b32 	%r424, 46340, %r423, %p68;
	selp.b32 	%r425, 46340, %r424, %p73;
	min.s32 	%r426, %r350, %r425;
	add.s32 	%r427, %r367, %r362;
	selp.b32 	%r428, 46340, %r427, %p69;
	selp.b32 	%r429, 46340, %r428, %p73;
	min.s32 	%r430, %r354, %r429;
	add.s32 	%r431, %r369, %r362;
	selp.b32 	%r432, 46340, %r431, %p70;
	selp.b32 	%r433, 46340, %r432, %p73;
	min.s32 	%r434, %r358, %r433;
	ld.shared.u32 	%r435, [%r25+768];
	ld.shared.u32 	%r436, [%r25+772];
	ld.shared.u32 	%r437, [%r25+776];
	ld.shared.u32 	%r438, [%r25+780];
	ld.shared.u32 	%r439, [%r26+12];
	ld.shared.u32 	%r441, [%r26+140];
	ld.shared.u32 	%r443, [%r26+268];
	ld.shared.u32 	%r445, [%r26+396];
	setp.eq.s32 	%p74, %r435, 46340;
	setp.eq.s32 	%p75, %r439, 46340;
	add.s32 	%r447, %r439, %r435;
	selp.b32 	%r448, 46340, %r447, %p75;
	selp.b32 	%r449, 46340, %r448, %p74;
	min.s32 	%r450, %r374, %r449;
	setp.eq.s32 	%p76, %r441, 46340;
	add.s32 	%r451, %r441, %r435;
	selp.b32 	%r452, 46340, %r451, %p76;
	selp.b32 	%r453, 46340, %r452, %p74;
	min.s32 	%r454, %r378, %r453;
	setp.eq.s32 	%p77, %r443, 46340;
	add.s32 	%r455, %r443, %r435;
	selp.b32 	%r456, 46340, %r455, %p77;
	selp.b32 	%r457, 46340, %r456, %p74;
	min.s32 	%r458, %r382, %r457;
	setp.eq.s32 	%p78, %r445, 46340;
	add.s32 	%r459, %r445, %r435;
	selp.b32 	%r460, 46340, %r459, %p78;
	selp.b32 	%r461, 46340, %r460, %p74;
	min.s32 	%r462, %r386, %r461;
	setp.eq.s32 	%p79, %r436, 46340;
	add.s32 	%r463, %r439, %r436;
	selp.b32 	%r464, 46340, %r463, %p75;
	selp.b32 	%r465, 46340, %r464, %p79;
	min.s32 	%r466, %r390, %r465;
	add.s32 	%r467, %r441, %r436;
	selp.b32 	%r468, 46340, %r467, %p76;
	selp.b32 	%r469, 46340, %r468, %p79;
	min.s32 	%r470, %r394, %r469;
	add.s32 	%r471, %r443, %r436;
	selp.b32 	%r472, 46340, %r471, %p77;
	selp.b32 	%r473, 46340, %r472, %p79;
	min.s32 	%r474, %r398, %r473;
	add.s32 	%r475, %r445, %r436;
	selp.b32 	%r476, 46340, %r475, %p78;
	selp.b32 	%r477, 46340, %r476, %p79;
	min.s32 	%r478, %r402, %r477;
	setp.eq.s32 	%p80, %r437, 46340;
	add.s32 	%r479, %r439, %r437;
	selp.b32 	%r480, 46340, %r479, %p75;
	selp.b32 	%r481, 46340, %r480, %p80;
	min.s32 	%r482, %r406, %r481;
	add.s32 	%r483, %r441, %r437;
	selp.b32 	%r484, 46340, %r483, %p76;
	selp.b32 	%r485, 46340, %r484, %p80;
	min.s32 	%r486, %r410, %r485;
	add.s32 	%r487, %r443, %r437;
	selp.b32 	%r488, 46340, %r487, %p77;
	selp.b32 	%r489, 46340, %r488, %p80;
	min.s32 	%r490, %r414, %r489;
	add.s32 	%r491, %r445, %r437;
	selp.b32 	%r492, 46340, %r491, %p78;
	selp.b32 	%r493, 46340, %r492, %p80;
	min.s32 	%r494, %r418, %r493;
	setp.eq.s32 	%p81, %r438, 46340;
	add.s32 	%r495, %r439, %r438;
	selp.b32 	%r496, 46340, %r495, %p75;
	selp.b32 	%r497, 46340, %r496, %p81;
	min.s32 	%r498, %r422, %r497;
	add.s32 	%r499, %r441, %r438;
	selp.b32 	%r500, 46340, %r499, %p76;
	selp.b32 	%r501, 46340, %r500, %p81;
	min.s32 	%r502, %r426, %r501;
	add.s32 	%r503, %r443, %r438;
	selp.b32 	%r504, 46340, %r503, %p77;
	selp.b32 	%r505, 46340, %r504, %p81;
	min.s32 	%r506, %r430, %r505;
	add.s32 	%r507, %r445, %r438;
	selp.b32 	%r508, 46340, %r507, %p78;
	selp.b32 	%r509, 46340, %r508, %p81;
	min.s32 	%r510, %r434, %r509;
	ld.shared.u32 	%r511, [%r25+1024];
	ld.shared.u32 	%r512, [%r25+1028];
	ld.shared.u32 	%r513, [%r25+1032];
	ld.shared.u32 	%r514, [%r25+1036];
	ld.shared.u32 	%r515, [%r26+16];
	ld.shared.u32 	%r517, [%r26+144];
	ld.shared.u32 	%r519, [%r26+272];
	ld.shared.u32 	%r521, [%r26+400];
	setp.eq.s32 	%p82, %r511, 46340;
	setp.eq.s32 	%p83, %r515, 46340;
	add.s32 	%r523, %r515, %r511;
	selp.b32 	%r524, 46340, %r523, %p83;
	selp.b32 	%r525, 46340, %r524, %p82;
	min.s32 	%r526, %r450, %r525;
	setp.eq.s32 	%p84, %r517, 46340;
	add.s32 	%r527, %r517, %r511;
	selp.b32 	%r528, 46340, %r527, %p84;
	selp.b32 	%r529, 46340, %r528, %p82;
	min.s32 	%r530, %r454, %r529;
	setp.eq.s32 	%p85, %r519, 46340;
	add.s32 	%r531, %r519, %r511;
	selp.b32 	%r532, 46340, %r531, %p85;
	selp.b32 	%r533, 46340, %r532, %p82;
	min.s32 	%r534, %r458, %r533;
	setp.eq.s32 	%p86, %r521, 46340;
	add.s32 	%r535, %r521, %r511;
	selp.b32 	%r536, 46340, %r535, %p86;
	selp.b32 	%r537, 46340, %r536, %p82;
	min.s32 	%r538, %r462, %r537;
	setp.eq.s32 	%p87, %r512, 46340;
	add.s32 	%r539, %r515, %r512;
	selp.b32 	%r540, 46340, %r539, %p83;
	selp.b32 	%r541, 46340, %r540, %p87;
	min.s32 	%r542, %r466, %r541;
	add.s32 	%r543, %r517, %r512;
	selp.b32 	%r544, 46340, %r543, %p84;
	selp.b32 	%r545, 46340, %r544, %p87;
	min.s32 	%r546, %r470, %r545;
	add.s32 	%r547, %r519, %r512;
	selp.b32 	%r548, 46340, %r547, %p85;
	selp.b32 	%r549, 46340, %r548, %p87;
	min.s32 	%r550, %r474, %r549;
	add.s32 	%r551, %r521, %r512;
	selp.b32 	%r552, 46340, %r551, %p86;
	selp.b32 	%r553, 46340, %r552, %p87;
	min.s32 	%r554, %r478, %r553;
	setp.eq.s32 	%p88, %r513, 46340;
	add.s32 	%r555, %r515, %r513;
	selp.b32 	%r556, 46340, %r555, %p83;
	selp.b32 	%r557, 46340, %r556, %p88;
	min.s32 	%r558, %r482, %r557;
	add.s32 	%r559, %r517, %r513;
	selp.b32 	%r560, 46340, %r559, %p84;
	selp.b32 	%r561, 46340, %r560, %p88;
	min.s32 	%r562, %r486, %r561;
	add.s32 	%r563, %r519, %r513;
	selp.b32 	%r564, 46340, %r563, %p85;
	selp.b32 	%r565, 46340, %r564, %p88;
	min.s32 	%r566, %r490, %r565;
	add.s32 	%r567, %r521, %r513;
	selp.b32 	%r568, 46340, %r567, %p86;
	selp.b32 	%r569, 46340, %r568, %p88;
	min.s32 	%r570, %r494, %r569;
	setp.eq.s32 	%p89, %r514, 46340;
	add.s32 	%r571, %r515, %r514;
	selp.b32 	%r572, 46340, %r571, %p83;
	selp.b32 	%r573, 46340, %r572, %p89;
	min.s32 	%r574, %r498, %r573;
	add.s32 	%r575, %r517, %r514;
	selp.b32 	%r576, 46340, %r575, %p84;
	selp.b32 	%r577, 46340, %r576, %p89;
	min.s32 	%r578, %r502, %r577;
	add.s32 	%r579, %r519, %r514;
	selp.b32 	%r580, 46340, %r579, %p85;
	selp.b32 	%r581, 46340, %r580, %p89;
	min.s32 	%r582, %r506, %r581;
	add.s32 	%r583, %r521, %r514;
	selp.b32 	%r584, 46340, %r583, %p86;
	selp.b32 	%r585, 46340, %r584, %p89;
	min.s32 	%r586, %r510, %r585;
	ld.shared.u32 	%r587, [%r25+1280];
	ld.shared.u32 	%r588, [%r25+1284];
	ld.shared.u32 	%r589, [%r25+1288];
	ld.shared.u32 	%r590, [%r25+1292];
	ld.shared.u32 	%r591, [%r26+20];
	ld.shared.u32 	%r593, [%r26+148];
	ld.shared.u32 	%r595, [%r26+276];
	ld.shared.u32 	%r597, [%r26+404];
	setp.eq.s32 	%p90, %r587, 46340;
	setp.eq.s32 	%p91, %r591, 46340;
	add.s32 	%r599, %r591, %r587;
	selp.b32 	%r600, 46340, %r599, %p91;
	selp.b32 	%r601, 46340, %r600, %p90;
	min.s32 	%r602, %r526, %r601;
	setp.eq.s32 	%p92, %r593, 46340;
	add.s32 	%r603, %r593, %r587;
	selp.b32 	%r604, 46340, %r603, %p92;
	selp.b32 	%r605, 46340, %r604, %p90;
	min.s32 	%r606, %r530, %r605;
	setp.eq.s32 	%p93, %r595, 46340;
	add.s32 	%r607, %r595, %r587;
	selp.b32 	%r608, 46340, %r607, %p93;
	selp.b32 	%r609, 46340, %r608, %p90;
	min.s32 	%r610, %r534, %r609;
	setp.eq.s32 	%p94, %r597, 46340;
	add.s32 	%r611, %r597, %r587;
	selp.b32 	%r612, 46340, %r611, %p94;
	selp.b32 	%r613, 46340, %r612, %p90;
	min.s32 	%r614, %r538, %r613;
	setp.eq.s32 	%p95, %r588, 46340;
	add.s32 	%r615, %r591, %r588;
	selp.b32 	%r616, 46340, %r615, %p91;
	selp.b32 	%r617, 46340, %r616, %p95;
	min.s32 	%r618, %r542, %r617;
	add.s32 	%r619, %r593, %r588;
	selp.b32 	%r620, 46340, %r619, %p92;
	selp.b32 	%r621, 46340, %r620, %p95;
	min.s32 	%r622, %r546, %r621;
	add.s32 	%r623, %r595, %r588;
	selp.b32 	%r624, 46340, %r623, %p93;
	selp.b32 	%r625, 46340, %r624, %p95;
	min.s32 	%r626, %r550, %r625;
	add.s32 	%r627, %r597, %r588;
	selp.b32 	%r628, 46340, %r627, %p94;
	selp.b32 	%r629, 46340, %r628, %p95;
	min.s32 	%r630, %r554, %r629;
	setp.eq.s32 	%p96, %r589, 46340;
	add.s32 	%r631, %r591, %r589;
	selp.b32 	%r632, 46340, %r631, %p91;
	selp.b32 	%r633, 46340, %r632, %p96;
	min.s32 	%r634, %r558, %r633;
	add.s32 	%r635, %r593, %r589;
	selp.b32 	%r636, 46340, %r635, %p92;
	selp.b32 	%r637, 46340, %r636, %p96;
	min.s32 	%r638, %r562, %r637;
	add.s32 	%r639, %r595, %r589;
	selp.b32 	%r640, 46340, %r639, %p93;
	selp.b32 	%r641, 46340, %r640, %p96;
	min.s32 	%r642, %r566, %r641;
	add.s32 	%r643, %r597, %r589;
	selp.b32 	%r644, 46340, %r643, %p94;
	selp.b32 	%r645, 46340, %r644, %p96;
	min.s32 	%r646, %r570, %r645;
	setp.eq.s32 	%p97, %r590, 46340;
	add.s32 	%r647, %r591, %r590;
	selp.b32 	%r648, 46340, %r647, %p91;
	selp.b32 	%r649, 46340, %r648, %p97;
	min.s32 	%r650, %r574, %r649;
	add.s32 	%r651, %r593, %r590;
	selp.b32 	%r652, 46340, %r651, %p92;
	selp.b32 	%r653, 46340, %r652, %p97;
	min.s32 	%r654, %r578, %r653;
	add.s32 	%r655, %r595, %r590;
	selp.b32 	%r656, 46340, %r655, %p93;
	selp.b32 	%r657, 46340, %r656, %p97;
	min.s32 	%r658, %r582, %r657;
	add.s32 	%r659, %r597, %r590;
	selp.b32 	%r660, 46340, %r659, %p94;
	selp.b32 	%r661, 46340, %r660, %p97;
	min.s32 	%r662, %r586, %r661;
	ld.shared.u32 	%r663, [%r25+1536];
	ld.shared.u32 	%r664, [%r25+1540];
	ld.shared.u32 	%r665, [%r25+1544];
	ld.shared.u32 	%r666, [%r25+1548];
	ld.shared.u32 	%r667, [%r26+24];
	ld.shared.u32 	%r669, [%r26+152];
	ld.shared.u32 	%r671, [%r26+280];
	ld.shared.u32 	%r673, [%r26+408];
	setp.eq.s32 	%p98, %r663, 46340;
	setp.eq.s32 	%p99, %r667, 46340;
	add.s32 	%r675, %r667, %r663;
	selp.b32 	%r676, 46340, %r675, %p99;
	selp.b32 	%r677, 46340, %r676, %p98;
	min.s32 	%r678, %r602, %r677;
	setp.eq.s32 	%p100, %r669, 46340;
	add.s32 	%r679, %r669, %r663;
	selp.b32 	%r680, 46340, %r679, %p100;
	selp.b32 	%r681, 46340, %r680, %p98;
	min.s32 	%r682, %r606, %r681;
	setp.eq.s32 	%p101, %r671, 46340;
	add.s32 	%r683, %r671, %r663;
	selp.b32 	%r684, 46340, %r683, %p101;
	selp.b32 	%r685, 46340, %r684, %p98;
	min.s32 	%r686, %r610, %r685;
	setp.eq.s32 	%p102, %r673, 46340;
	add.s32 	%r687, %r673, %r663;
	selp.b32 	%r688, 46340, %r687, %p102;
	selp.b32 	%r689, 46340, %r688, %p98;
	min.s32 	%r690, %r614, %r689;
	setp.eq.s32 	%p103, %r664, 46340;
	add.s32 	%r691, %r667, %r664;
	selp.b32 	%r692, 46340, %r691, %p99;
	selp.b32 	%r693, 46340, %r692, %p103;
	min.s32 	%r694, %r618, %r693;
	add.s32 	%r695, %r669, %r664;
	selp.b32 	%r696, 46340, %r695, %p100;
	selp.b32 	%r697, 46340, %r696, %p103;
	min.s32 	%r698, %r622, %r697;
	add.s32 	%r699, %r671, %r664;
	selp.b32 	%r700, 46340, %r699, %p101;
	selp.b32 	%r701, 46340, %r700, %p103;
	min.s32 	%r702, %r626, %r701;
	add.s32 	%r703, %r673, %r664;
	selp.b32 	%r704, 46340, %r703, %p102;
	selp.b32 	%r705, 46340, %r704, %p103;
	min.s32 	%r706, %r630, %r705;
	setp.eq.s32 	%p104, %r665, 46340;
	add.s32 	%r707, %r667, %r665;
	selp.b32 	%r708, 46340, %r707, %p99;
	selp.b32 	%r709, 46340, %r708, %p104;
	min.s32 	%r710, %r634, %r709;
	add.s32 	%r711, %r669, %r665;
	selp.b32 	%r712, 46340, %r711, %p100;
	selp.b32 	%r713, 46340, %r712, %p104;
	min.s32 	%r714, %r638, %r713;
	add.s32 	%r715, %r671, %r665;
	selp.b32 	%r716, 46340, %r715, %p101;
	selp.b32 	%r717, 46340, %r716, %p104;
	min.s32 	%r718, %r642, %r717;
	add.s32 	%r719, %r673, %r665;
	selp.b32 	%r720, 46340, %r719, %p102;
	selp.b32 	%r721, 46340, %r720, %p104;
	min.s32 	%r722, %r646, %r721;
	setp.eq.s32 	%p105, %r666, 46340;
	add.s32 	%r723, %r667, %r666;
	selp.b32 	%r724, 46340, %r723, %p99;
	selp.b32 	%r725, 46340, %r724, %p105;
	min.s32 	%r726, %r650, %r725;
	add.s32 	%r727, %r669, %r666;
	selp.b32 	%r728, 46340, %r727, %p100;
	selp.b32 	%r729, 46340, %r728, %p105;
	min.s32 	%r730, %r654, %r729;
	add.s32 	%r731, %r671, %r666;
	selp.b32 	%r732, 46340, %r731, %p101;
	selp.b32 	%r733, 46340, %r732, %p105;
	min.s32 	%r734, %r658, %r733;
	add.s32 	%r735, %r673, %r666;
	selp.b32 	%r736, 46340, %r735, %p102;
	selp.b32 	%r737, 46340, %r736, %p105;
	min.s32 	%r738, %r662, %r737;
	ld.shared.u32 	%r739, [%r25+1792];
	ld.shared.u32 	%r740, [%r25+1796];
	ld.shared.u32 	%r741, [%r25+1800];
	ld.shared.u32 	%r742, [%r25+1804];
	ld.shared.u32 	%r743, [%r26+28];
	ld.shared.u32 	%r745, [%r26+156];
	ld.shared.u32 	%r747, [%r26+284];
	ld.shared.u32 	%r749, [%r26+412];
	setp.eq.s32 	%p106, %r739, 46340;
	setp.eq.s32 	%p107, %r743, 46340;
	add.s32 	%r751, %r743, %r739;
	selp.b32 	%r752, 46340, %r751, %p107;
	selp.b32 	%r753, 46340, %r752, %p106;
	min.s32 	%r754, %r678, %r753;
	setp.eq.s32 	%p108, %r745, 46340;
	add.s32 	%r755, %r745, %r739;
	selp.b32 	%r756, 46340, %r755, %p108;
	selp.b32 	%r757, 46340, %r756, %p106;
	min.s32 	%r758, %r682, %r757;
	setp.eq.s32 	%p109, %r747, 46340;
	add.s32 	%r759, %r747, %r739;
	selp.b32 	%r760, 46340, %r759, %p109;
	selp.b32 	%r761, 46340, %r760, %p106;
	min.s32 	%r762, %r686, %r761;
	setp.eq.s32 	%p110, %r749, 46340;
	add.s32 	%r763, %r749, %r739;
	selp.b32 	%r764, 46340, %r763, %p110;
	selp.b32 	%r765, 46340, %r764, %p106;
	min.s32 	%r766, %r690, %r765;
	setp.eq.s32 	%p111, %r740, 46340;
	add.s32 	%r767, %r743, %r740;
	selp.b32 	%r768, 46340, %r767, %p107;
	selp.b32 	%r769, 46340, %r768, %p111;
	min.s32 	%r770, %r694, %r769;
	add.s32 	%r771, %r745, %r740;
	selp.b32 	%r772, 46340, %r771, %p108;
	selp.b32 	%r773, 46340, %r772, %p111;
	min.s32 	%r774, %r698, %r773;
	add.s32 	%r775, %r747, %r740;
	selp.b32 	%r776, 46340, %r775, %p109;
	selp.b32 	%r777, 46340, %r776, %p111;
	min.s32 	%r778, %r702, %r777;
	add.s32 	%r779, %r749, %r740;
	selp.b32 	%r780, 46340, %r779, %p110;
	selp.b32 	%r781, 46340, %r780, %p111;
	min.s32 	%r782, %r706, %r781;
	setp.eq.s32 	%p112, %r741, 46340;
	add.s32 	%r783, %r743, %r741;
	selp.b32 	%r784, 46340, %r783, %p107;
	selp.b32 	%r785, 46340, %r784, %p112;
	min.s32 	%r786, %r710, %r785;
	add.s32 	%r787, %r745, %r741;
	selp.b32 	%r788, 46340, %r787, %p108;
	selp.b32 	%r789, 46340, %r788, %p112;
	min.s32 	%r790, %r714, %r789;
	add.s32 	%r791, %r747, %r741;
	selp.b32 	%r792, 46340, %r791, %p109;
	selp.b32 	%r793, 46340, %r792, %p112;
	min.s32 	%r794, %r718, %r793;
	add.s32 	%r795, %r749, %r741;
	selp.b32 	%r796, 46340, %r795, %p110;
	selp.b32 	%r797, 46340, %r796, %p112;
	min.s32 	%r798, %r722, %r797;
	setp.eq.s32 	%p113, %r742, 46340;
	add.s32 	%r799, %r743, %r742;
	selp.b32 	%r800, 46340, %r799, %p107;
	selp.b32 	%r801, 46340, %r800, %p113;
	min.s32 	%r802, %r726, %r801;
	add.s32 	%r803, %r745, %r742;
	selp.b32 	%r804, 46340, %r803, %p108;
	selp.b32 	%r805, 46340, %r804, %p113;
	min.s32 	%r806, %r730, %r805;
	add.s32 	%r807, %r747, %r742;
	selp.b32 	%r808, 46340, %r807, %p109;
	selp.b32 	%r809, 46340, %r808, %p113;
	min.s32 	%r810, %r734, %r809;
	add.s32 	%r811, %r749, %r742;
	selp.b32 	%r812, 46340, %r811, %p110;
	selp.b32 	%r813, 46340, %r812, %p113;
	min.s32 	%r814, %r738, %r813;
	ld.shared.u32 	%r815, [%r25+2048];
	ld.shared.u32 	%r816, [%r25+2052];
	ld.shared.u32 	%r817, [%r25+2056];
	ld.shared.u32 	%r818, [%r25+2060];
	ld.shared.u32 	%r819, [%r26+32];
	ld.shared.u32 	%r821, [%r26+160];
	ld.shared.u32 	%r823, [%r26+288];
	ld.shared.u32 	%r825, [%r26+416];
	setp.eq.s32 	%p114, %r815, 46340;
	setp.eq.s32 	%p115, %r819, 46340;
	add.s32 	%r827, %r819, %r815;
	selp.b32 	%r828, 46340, %r827, %p115;
	selp.b32 	%r829, 46340, %r828, %p114;
	min.s32 	%r830, %r754, %r829;
	setp.eq.s32 	%p116, %r821, 46340;
	add.s32 	%r831, %r821, %r815;
	selp.b32 	%r832, 46340, %r831, %p116;
	selp.b32 	%r833, 46340, %r832, %p114;
	min.s32 	%r834, %r758, %r833;
	setp.eq.s32 	%p117, %r823, 46340;
	add.s32 	%r835, %r823, %r815;
	selp.b32 	%r836, 46340, %r835, %p117;
	selp.b32 	%r837, 46340, %r836, %p114;
	min.s32 	%r838, %r762, %r837;
	setp.eq.s32 	%p118, %r825, 46340;
	add.s32 	%r839, %r825, %r815;
	selp.b32 	%r840, 46340, %r839, %p118;
	selp.b32 	%r841, 46340, %r840, %p114;
	min.s32 	%r842, %r766, %r841;
	setp.eq.s32 	%p119, %r816, 46340;
	add.s32 	%r843, %r819, %r816;
	selp.b32 	%r844, 46340, %r843, %p115;
	selp.b32 	%r845, 46340, %r844, %p119;
	min.s32 	%r846, %r770, %r845;
	add.s32 	%r847, %r821, %r816;
	selp.b32 	%r848, 46340, %r847, %p116;
	selp.b32 	%r849, 46340, %r848, %p119;
	min.s32 	%r850, %r774, %r849;
	add.s32 	%r851, %r823, %r816;
	selp.b32 	%r852, 46340, %r851, %p117;
	selp.b32 	%r853, 46340, %r852, %p119;
	min.s32 	%r854, %r778, %r853;
	add.s32 	%r855, %r825, %r816;
	selp.b32 	%r856, 46340, %r855, %p118;
	selp.b32 	%r857, 46340, %r856, %p119;
	min.s32 	%r858, %r782, %r857;
	setp.eq.s32 	%p120, %r817, 46340;
	add.s32 	%r859, %r819, %r817;
	selp.b32 	%r860, 46340, %r859, %p115;
	selp.b32 	%r861, 46340, %r860, %p120;
	min.s32 	%r862, %r786, %r861;
	add.s32 	%r863, %r821, %r817;
	selp.b32 	%r864, 46340, %r863, %p116;
	selp.b32 	%r865, 46340, %r864, %p120;
	min.s32 	%r866, %r790, %r865;
	add.s32 	%r867, %r823, %r817;
	selp.b32 	%r868, 46340, %r867, %p117;
	selp.b32 	%r869, 46340, %r868, %p120;
	min.s32 	%r870, %r794, %r869;
	add.s32 	%r871, %r825, %r817;
	selp.b32 	%r872, 46340, %r871, %p118;
	selp.b32 	%r873, 46340, %r872, %p120;
	min.s32 	%r874, %r798, %r873;
	setp.eq.s32 	%p121, %r818, 46340;
	add.s32 	%r875, %r819, %r818;
	selp.b32 	%r876, 46340, %r875, %p115;
	selp.b32 	%r877, 46340, %r876, %p121;
	min.s32 	%r878, %r802, %r877;
	add.s32 	%r879, %r821, %r818;
	selp.b32 	%r880, 46340, %r879, %p116;
	selp.b32 	%r881, 46340, %r880, %p121;
	min.s32 	%r882, %r806, %r881;
	add.s32 	%r883, %r823, %r818;
	selp.b32 	%r884, 46340, %r883, %p117;
	selp.b32 	%r885, 46340, %r884, %p121;
	min.s32 	%r886, %r810, %r885;
	add.s32 	%r887, %r825, %r818;
	selp.b32 	%r888, 46340, %r887, %p118;
	selp.b32 	%r889, 46340, %r888, %p121;
	min.s32 	%r890, %r814, %r889;
	ld.shared.u32 	%r891, [%r25+2304];
	ld.shared.u32 	%r892, [%r25+2308];
	ld.shared.u32 	%r893, [%r25+2312];
	ld.shared.u32 	%r894, [%r25+2316];
	ld.shared.u32 	%r895, [%r26+36];
	ld.shared.u32 	%r897, [%r26+164];
	ld.shared.u32 	%r899, [%r26+292];
	ld.shared.u32 	%r901, [%r26+420];
	setp.eq.s32 	%p122, %r891, 46340;
	setp.eq.s32 	%p123, %r895, 46340;
	add.s32 	%r903, %r895, %r891;
	selp.b32 	%r904, 46340, %r903, %p123;
	selp.b32 	%r905, 46340, %r904, %p122;
	min.s32 	%r906, %r830, %r905;
	setp.eq.s32 	%p124, %r897, 46340;
	add.s32 	%r907, %r897, %r891;
	selp.b32 	%r908, 46340, %r907, %p124;
	selp.b32 	%r909, 46340, %r908, %p122;
	min.s32 	%r910, %r834, %r909;
	setp.eq.s32 	%p125, %r899, 46340;
	add.s32 	%r911, %r899, %r891;
	selp.b32 	%r912, 46340, %r911, %p125;
	selp.b32 	%r913, 46340, %r912, %p122;
	min.s32 	%r914, %r838, %r913;
	setp.eq.s32 	%p126, %r901, 46340;
	add.s32 	%r915, %r901, %r891;
	selp.b32 	%r916, 46340, %r915, %p126;
	selp.b32 	%r917, 46340, %r916, %p122;
	min.s32 	%r918, %r842, %r917;
	setp.eq.s32 	%p127, %r892, 46340;
	add.s32 	%r919, %r895, %r892;
	selp.b32 	%r920, 46340, %r919, %p123;
	selp.b32 	%r921, 46340, %r920, %p127;
	min.s32 	%r922, %r846, %r921;
	add.s32 	%r923, %r897, %r892;
	selp.b32 	%r924, 46340, %r923, %p124;
	selp.b32 	%r925, 46340, %r924, %p127;
	min.s32 	%r926, %r850, %r925;
	add.s32 	%r927, %r899, %r892;
	selp.b32 	%r928, 46340, %r927, %p125;
	selp.b32 	%r929, 46340, %r928, %p127;
	min.s32 	%r930, %r854, %r929;
	add.s32 	%r931, %r901, %r892;
	selp.b32 	%r932, 46340, %r931, %p126;
	selp.b32 	%r933, 46340, %r932, %p127;
	min.s32 	%r934, %r858, %r933;
	setp.eq.s32 	%p128, %r893, 46340;
	add.s32 	%r935, %r895, %r893;
	selp.b32 	%r936, 46340, %r935, %p123;
	selp.b32 	%r937, 46340, %r936, %p128;
	min.s32 	%r938, %r862, %r937;
	add.s32 	%r939, %r897, %r893;
	selp.b32 	%r940, 46340, %r939, %p124;
	selp.b32 	%r941, 46340, %r940, %p128;
	min.s32 	%r942, %r866, %r941;
	add.s32 	%r943, %r899, %r893;
	selp.b32 	%r944, 46340, %r943, %p125;
	selp.b32 	%r945, 46340, %r944, %p128;
	min.s32 	%r946, %r870, %r945;
	add.s32 	%r947, %r901, %r893;
	selp.b32 	%r948, 46340, %r947, %p126;
	selp.b32 	%r949, 46340, %r948, %p128;
	min.s32 	%r950, %r874, %r949;
	setp.eq.s32 	%p129, %r894, 46340;
	add.s32 	%r951, %r895, %r894;
	selp.b32 	%r952, 46340, %r951, %p123;
	selp.b32 	%r953, 46340, %r952, %p129;
	min.s32 	%r954, %r878, %r953;
	add.s32 	%r955, %r897, %r894;
	selp.b32 	%r956, 46340, %r955, %p124;
	selp.b32 	%r957, 46340, %r956, %p129;
	min.s32 	%r958, %r882, %r957;
	add.s32 	%r959, %r899, %r894;
	selp.b32 	%r960, 46340, %r959, %p125;
	selp.b32 	%r961, 46340, %r960, %p129;
	min.s32 	%r962, %r886, %r961;
	add.s32 	%r963, %r901, %r894;
	selp.b32 	%r964, 46340, %r963, %p126;
	selp.b32 	%r965, 46340, %r964, %p129;
	min.s32 	%r966, %r890, %r965;
	ld.shared.u32 	%r967, [%r25+2560];
	ld.shared.u32 	%r968, [%r25+2564];
	ld.shared.u32 	%r969, [%r25+2568];
	ld.shared.u32 	%r970, [%r25+2572];
	ld.shared.u32 	%r971, [%r26+40];
	ld.shared.u32 	%r973, [%r26+168];
	ld.shared.u32 	%r975, [%r26+296];
	ld.shared.u32 	%r977, [%r26+424];
	setp.eq.s32 	%p130, %r967, 46340;
	setp.eq.s32 	%p131, %r971, 46340;
	add.s32 	%r979, %r971, %r967;
	selp.b32 	%r980, 46340, %r979, %p131;
	selp.b32 	%r981, 46340, %r980, %p130;
	min.s32 	%r982, %r906, %r981;
	setp.eq.s32 	%p132, %r973, 46340;
	add.s32 	%r983, %r973, %r967;
	selp.b32 	%r984, 46340, %r983, %p132;
	selp.b32 	%r985, 46340, %r984, %p130;
	min.s32 	%r986, %r910, %r985;
	setp.eq.s32 	%p133, %r975, 46340;
	add.s32 	%r987, %r975, %r967;
	selp.b32 	%r988, 46340, %r987, %p133;
	selp.b32 	%r989, 46340, %r988, %p130;
	min.s32 	%r990, %r914, %r989;
	setp.eq.s32 	%p134, %r977, 46340;
	add.s32 	%r991, %r977, %r967;
	selp.b32 	%r992, 46340, %r991, %p134;
	selp.b32 	%r993, 46340, %r992, %p130;
	min.s32 	%r994, %r918, %r993;
	setp.eq.s32 	%p135, %r968, 46340;
	add.s32 	%r995, %r971, %r968;
	selp.b32 	%r996, 46340, %r995, %p131;
	selp.b32 	%r997, 46340, %r996, %p135;
	min.s32 	%r998, %r922, %r997;
	add.s32 	%r999, %r973, %r968;
	selp.b32 	%r1000, 46340, %r999, %p132;
	selp.b32 	%r1001, 46340, %r1000, %p135;
	min.s32 	%r1002, %r926, %r1001;
	add.s32 	%r1003, %r975, %r968;
	selp.b32 	%r1004, 46340, %r1003, %p133;
	selp.b32 	%r1005, 46340, %r1004, %p135;
	min.s32 	%r1006, %r930, %r1005;
	add.s32 	%r1007, %r977, %r968;
	selp.b32 	%r1008, 46340, %r1007, %p134;
	selp.b32 	%r1009, 46340, %r1008, %p135;
	min.s32 	%r1010, %r934, %r1009;
	setp.eq.s32 	%p136, %r969, 46340;
	add.s32 	%r1011, %r971, %r969;
	selp.b32 	%r1012, 46340, %r1011, %p131;
	selp.b32 	%r1013, 46340, %r1012, %p136;
	min.s32 	%r1014, %r938, %r1013;
	add.s32 	%r1015, %r973, %r969;
	selp.b32 	%r1016, 46340, %r1015, %p132;
	selp.b32 	%r1017, 46340, %r1016, %p136;
	min.s32 	%r1018, %r942, %r1017;
	add.s32 	%r1019, %r975, %r969;
	selp.b32 	%r1020, 46340, %r1019, %p133;
	selp.b32 	%r1021, 46340, %r1020, %p136;
	min.s32 	%r1022, %r946, %r1021;
	add.s32 	%r1023, %r977, %r969;
	selp.b32 	%r1024, 46340, %r1023, %p134;
	selp.b32 	%r1025, 46340, %r1024, %p136;
	min.s32 	%r1026, %r950, %r1025;
	setp.eq.s32 	%p137, %r970, 46340;
	add.s32 	%r1027, %r971, %r970;
	selp.b32 	%r1028, 46340, %r1027, %p131;
	selp.b32 	%r1029, 46340, %r1028, %p137;
	min.s32 	%r1030, %r954, %r1029;
	add.s32 	%r1031, %r973, %r970;
	selp.b32 	%r1032, 46340, %r1031, %p132;
	selp.b32 	%r1033, 46340, %r1032, %p137;
	min.s32 	%r1034, %r958, %r1033;
	add.s32 	%r1035, %r975, %r970;
	selp.b32 	%r1036, 46340, %r1035, %p133;
	selp.b32 	%r1037, 46340, %r1036, %p137;
	min.s32 	%r1038, %r962, %r1037;
	add.s32 	%r1039, %r977, %r970;
	selp.b32 	%r1040, 46340, %r1039, %p134;
	selp.b32 	%r1041, 46340, %r1040, %p137;
	min.s32 	%r1042, %r966, %r1041;
	ld.shared.u32 	%r1043, [%r25+2816];
	ld.shared.u32 	%r1044, [%r25+2820];
	ld.shared.u32 	%r1045, [%r25+2824];
	ld.shared.u32 	%r1046, [%r25+2828];
	ld.shared.u32 	%r1047, [%r26+44];
	ld.shared.u32 	%r1049, [%r26+172];
	ld.shared.u32 	%r1051, [%r26+300];
	ld.shared.u32 	%r1053, [%r26+428];
	setp.eq.s32 	%p138, %r1043, 46340;
	setp.eq.s32 	%p139, %r1047, 46340;
	add.s32 	%r1055, %r1047, %r1043;
	selp.b32 	%r1056, 46340, %r1055, %p139;
	selp.b32 	%r1057, 46340, %r1056, %p138;
	min.s32 	%r1058, %r982, %r1057;
	setp.eq.s32 	%p140, %r1049, 46340;
	add.s32 	%r1059, %r1049, %r1043;
	selp.b32 	%r1060, 46340, %r1059, %p140;
	selp.b32 	%r1061, 46340, %r1060, %p138;
	min.s32 	%r1062, %r986, %r1061;
	setp.eq.s32 	%p141, %r1051, 46340;
	add.s32 	%r1063, %r1051, %r1043;
	selp.b32 	%r1064, 46340, %r1063, %p141;
	selp.b32 	%r1065, 46340, %r1064, %p138;
	min.s32 	%r1066, %r990, %r1065;
	setp.eq.s32 	%p142, %r1053, 46340;
	add.s32 	%r1067, %r1053, %r1043;
	selp.b32 	%r1068, 46340, %r1067, %p142;
	selp.b32 	%r1069, 46340, %r1068, %p138;
	min.s32 	%r1070, %r994, %r1069;
	setp.eq.s32 	%p143, %r1044, 46340;
	add.s32 	%r1071, %r1047, %r1044;
	selp.b32 	%r1072, 46340, %r1071, %p139;
	selp.b32 	%r1073, 46340, %r1072, %p143;
	min.s32 	%r1074, %r998, %r1073;
	add.s32 	%r1075, %r1049, %r1044;
	selp.b32 	%r1076, 46340, %r1075, %p140;
	selp.b32 	%r1077, 46340, %r1076, %p143;
	min.s32 	%r1078, %r1002, %r1077;
	add.s32 	%r1079, %r1051, %r1044;
	selp.b32 	%r1080, 46340, %r1079, %p141;
	selp.b32 	%r1081, 46340, %r1080, %p143;
	min.s32 	%r1082, %r1006, %r1081;
	add.s32 	%r1083, %r1053, %r1044;
	selp.b32 	%r1084, 46340, %r1083, %p142;
	selp.b32 	%r1085, 46340, %r1084, %p143;
	min.s32 	%r1086, %r1010, %r1085;
	setp.eq.s32 	%p144, %r1045, 46340;
	add.s32 	%r1087, %r1047, %r1045;
	selp.b32 	%r1088, 46340, %r1087, %p139;
	selp.b32 	%r1089, 46340, %r1088, %p144;
	min.s32 	%r1090, %r1014, %r1089;
	add.s32 	%r1091, %r1049, %r1045;
	selp.b32 	%r1092, 46340, %r1091, %p140;
	selp.b32 	%r1093, 46340, %r1092, %p144;
	min.s32 	%r1094, %r1018, %r1093;
	add.s32 	%r1095, %r1051, %r1045;
	selp.b32 	%r1096, 46340, %r1095, %p141;
	selp.b32 	%r1097, 46340, %r1096, %p144;
	min.s32 	%r1098, %r1022, %r1097;
	add.s32 	%r1099, %r1053, %r1045;
	selp.b32 	%r1100, 46340, %r1099, %p142;
	selp.b32 	%r1101, 46340, %r1100, %p144;
	min.s32 	%r1102, %r1026, %r1101;
	setp.eq.s32 	%p145, %r1046, 46340;
	add.s32 	%r1103, %r1047, %r1046;
	selp.b32 	%r1104, 46340, %r1103, %p139;
	selp.b32 	%r1105, 46340, %r1104, %p145;
	min.s32 	%r1106, %r1030, %r1105;
	add.s32 	%r1107, %r1049, %r1046;
	selp.b32 	%r1108, 46340, %r1107, %p140;
	selp.b32 	%r1109, 46340, %r1108, %p145;
	min.s32 	%r1110, %r1034, %r1109;
	add.s32 	%r1111, %r1051, %r1046;
	selp.b32 	%r1112, 46340, %r1111, %p141;
	selp.b32 	%r1113, 46340, %r1112, %p145;
	min.s32 	%r1114, %r1038, %r1113;
	add.s32 	%r1115, %r1053, %r1046;
	selp.b32 	%r1116, 46340, %r1115, %p142;
	selp.b32 	%r1117, 46340, %r1116, %p145;
	min.s32 	%r1118, %r1042, %r1117;
	ld.shared.u32 	%r1119, [%r25+3072];
	ld.shared.u32 	%r1120, [%r25+3076];
	ld.shared.u32 	%r1121, [%r25+3080];
	ld.shared.u32 	%r1122, [%r25+3084];
	ld.shared.u32 	%r1123, [%r26+48];
	ld.shared.u32 	%r1125, [%r26+176];
	ld.shared.u32 	%r1127, [%r26+304];
	ld.shared.u32 	%r1129, [%r26+432];
	setp.eq.s32 	%p146, %r1119, 46340;
	setp.eq.s32 	%p147, %r1123, 46340;
	add.s32 	%r1131, %r1123, %r1119;
	selp.b32 	%r1132, 46340, %r1131, %p147;
	selp.b32 	%r1133, 46340, %r1132, %p146;
	min.s32 	%r1134, %r1058, %r1133;
	setp.eq.s32 	%p148, %r1125, 46340;
	add.s32 	%r1135, %r1125, %r1119;
	selp.b32 	%r1136, 46340, %r1135, %p148;
	selp.b32 	%r1137, 46340, %r1136, %p146;
	min.s32 	%r1138, %r1062, %r1137;
	setp.eq.s32 	%p149, %r1127, 46340;
	add.s32 	%r1139, %r1127, %r1119;
	selp.b32 	%r1140, 46340, %r1139, %p149;
	selp.b32 	%r1141, 46340, %r1140, %p146;
	min.s32 	%r1142, %r1066, %r1141;
	setp.eq.s32 	%p150, %r1129, 46340;
	add.s32 	%r1143, %r1129, %r1119;
	selp.b32 	%r1144, 46340, %r1143, %p150;
	selp.b32 	%r1145, 46340, %r1144, %p146;
	min.s32 	%r1146, %r1070, %r1145;
	setp.eq.s32 	%p151, %r1120, 46340;
	add.s32 	%r1147, %r1123, %r1120;
	selp.b32 	%r1148, 46340, %r1147, %p147;
	selp.b32 	%r1149, 46340, %r1148, %p151;
	min.s32 	%r1150, %r1074, %r1149;
	add.s32 	%r1151, %r1125, %r1120;
	selp.b32 	%r1152, 46340, %r1151, %p148;
	selp.b32 	%r1153, 46340, %r1152, %p151;
	min.s32 	%r1154, %r1078, %r1153;
	add.s32 	%r1155, %r1127, %r1120;
	selp.b32 	%r1156, 46340, %r1155, %p149;
	selp.b32 	%r1157, 46340, %r1156, %p151;
	min.s32 	%r1158, %r1082, %r1157;
	add.s32 	%r1159, %r1129, %r1120;
	selp.b32 	%r1160, 46340, %r1159, %p150;
	selp.b32 	%r1161, 46340, %r1160, %p151;
	min.s32 	%r1162, %r1086, %r1161;
	setp.eq.s32 	%p152, %r1121, 46340;
	add.s32 	%r1163, %r1123, %r1121;
	selp.b32 	%r1164, 46340, %r1163, %p147;
	selp.b32 	%r1165, 46340, %r1164, %p152;
	min.s32 	%r1166, %r1090, %r1165;
	add.s32 	%r1167, %r1125, %r1121;
	selp.b32 	%r1168, 46340, %r1167, %p148;
	selp.b32 	%r1169, 46340, %r1168, %p152;
	min.s32 	%r1170, %r1094, %r1169;
	add.s32 	%r1171, %r1127, %r1121;
	selp.b32 	%r1172, 46340, %r1171, %p149;
	selp.b32 	%r1173, 46340, %r1172, %p152;
	min.s32 	%r1174, %r1098, %r1173;
	add.s32 	%r1175, %r1129, %r1121;
	selp.b32 	%r1176, 46340, %r1175, %p150;
	selp.b32 	%r1177, 46340, %r1176, %p152;
	min.s32 	%r1178, %r1102, %r1177;
	setp.eq.s32 	%p153, %r1122, 46340;
	add.s32 	%r1179, %r1123, %r1122;
	selp.b32 	%r1180, 46340, %r1179, %p147;
	selp.b32 	%r1181, 46340, %r1180, %p153;
	min.s32 	%r1182, %r1106, %r1181;
	add.s32 	%r1183, %r1125, %r1122;
	selp.b32 	%r1184, 46340, %r1183, %p148;
	selp.b32 	%r1185, 46340, %r1184, %p153;
	min.s32 	%r1186, %r1110, %r1185;
	add.s32 	%r1187, %r1127, %r1122;
	selp.b32 	%r1188, 46340, %r1187, %p149;
	selp.b32 	%r1189, 46340, %r1188, %p153;
	min.s32 	%r1190, %r1114, %r1189;
	add.s32 	%r1191, %r1129, %r1122;
	selp.b32 	%r1192, 46340, %r1191, %p150;
	selp.b32 	%r1193, 46340, %r1192, %p153;
	min.s32 	%r1194, %r1118, %r1193;
	ld.shared.u32 	%r1195, [%r25+3328];
	ld.shared.u32 	%r1196, [%r25+3332];
	ld.shared.u32 	%r1197, [%r25+3336];
	ld.shared.u32 	%r1198, [%r25+3340];
	ld.shared.u32 	%r1199, [%r26+52];
	ld.shared.u32 	%r1201, [%r26+180];
	ld.shared.u32 	%r1203, [%r26+308];
	ld.shared.u32 	%r1205, [%r26+436];
	setp.eq.s32 	%p154, %r1195, 46340;
	setp.eq.s32 	%p155, %r1199, 46340;
	add.s32 	%r1207, %r1199, %r1195;
	selp.b32 	%r1208, 46340, %r1207, %p155;
	selp.b32 	%r1209, 46340, %r1208, %p154;
	min.s32 	%r1210, %r1134, %r1209;
	setp.eq.s32 	%p156, %r1201, 46340;
	add.s32 	%r1211, %r1201, %r1195;
	selp.b32 	%r1212, 46340, %r1211, %p156;
	selp.b32 	%r1213, 46340, %r1212, %p154;
	min.s32 	%r1214, %r1138, %r1213;
	setp.eq.s32 	%p157, %r1203, 46340;
	add.s32 	%r1215, %r1203, %r1195;
	selp.b32 	%r1216, 46340, %r1215, %p157;
	selp.b32 	%r1217, 46340, %r1216, %p154;
	min.s32 	%r1218, %r1142, %r1217;
	setp.eq.s32 	%p158, %r1205, 46340;
	add.s32 	%r1219, %r1205, %r1195;
	selp.b32 	%r1220, 46340, %r1219, %p158;
	selp.b32 	%r1221, 46340, %r1220, %p154;
	min.s32 	%r1222, %r1146, %r1221;
	setp.eq.s32 	%p159, %r1196, 46340;
	add.s32 	%r1223, %r1199, %r1196;
	selp.b32 	%r1224, 46340, %r1223, %p155;
	selp.b32 	%r1225, 46340, %r1224, %p159;
	min.s32 	%r1226, %r1150, %r1225;
	add.s32 	%r1227, %r1201, %r1196;
	selp.b32 	%r1228, 46340, %r1227, %p156;
	selp.b32 	%r1229, 46340, %r1228, %p159;
	min.s32 	%r1230, %r1154, %r1229;
	add.s32 	%r1231, %r1203, %r1196;
	selp.b32 	%r1232, 46340, %r1231, %p157;
	selp.b32 	%r1233, 46340, %r1232, %p159;
	min.s32 	%r1234, %r1158, %r1233;
	add.s32 	%r1235, %r1205, %r1196;
	selp.b32 	%r1236, 46340, %r1235, %p158;
	selp.b32 	%r1237, 46340, %r1236, %p159;
	min.s32 	%r1238, %r1162, %r1237;
	setp.eq.s32 	%p160, %r1197, 46340;
	add.s32 	%r1239, %r1199, %r1197;
	selp.b32 	%r1240, 46340, %r1239, %p155;
	selp.b32 	%r1241, 46340, %r1240, %p160;
	min.s32 	%r1242, %r1166, %r1241;
	add.s32 	%r1243, %r1201, %r1197;
	selp.b32 	%r1244, 46340, %r1243, %p156;
	selp.b32 	%r1245, 46340, %r1244, %p160;
	min.s32 	%r1246, %r1170, %r1245;
	add.s32 	%r1247, %r1203, %r1197;
	selp.b32 	%r1248, 46340, %r1247, %p157;
	selp.b32 	%r1249, 46340, %r1248, %p160;
	min.s32 	%r1250, %r1174, %r1249;
	add.s32 	%r1251, %r1205, %r1197;
	selp.b32 	%r1252, 46340, %r1251, %p158;
	selp.b32 	%r1253, 46340, %r1252, %p160;
	min.s32 	%r1254, %r1178, %r1253;
	setp.eq.s32 	%p161, %r1198, 46340;
	add.s32 	%r1255, %r1199, %r1198;
	selp.b32 	%r1256, 46340, %r1255, %p155;
	selp.b32 	%r1257, 46340, %r1256, %p161;
	min.s32 	%r1258, %r1182, %r1257;
	add.s32 	%r1259, %r1201, %r1198;
	selp.b32 	%r1260, 46340, %r1259, %p156;
	selp.b32 	%r1261, 46340, %r1260, %p161;
	min.s32 	%r1262, %r1186, %r1261;
	add.s32 	%r1263, %r1203, %r1198;
	selp.b32 	%r1264, 46340, %r1263, %p157;
	selp.b32 	%r1265, 46340, %r1264, %p161;
	min.s32 	%r1266, %r1190, %r1265;
	add.s32 	%r1267, %r1205, %r1198;
	selp.b32 	%r1268, 46340, %r1267, %p158;
	selp.b32 	%r1269, 46340, %r1268, %p161;
	min.s32 	%r1270, %r1194, %r1269;
	ld.shared.u32 	%r1271, [%r25+3584];
	ld.shared.u32 	%r1272, [%r25+3588];
	ld.shared.u32 	%r1273, [%r25+3592];
	ld.shared.u32 	%r1274, [%r25+3596];
	ld.shared.u32 	%r1275, [%r26+56];
	ld.shared.u32 	%r1277, [%r26+184];
	ld.shared.u32 	%r1279, [%r26+312];
	ld.shared.u32 	%r1281, [%r26+440];
	setp.eq.s32 	%p162, %r1271, 46340;
	setp.eq.s32 	%p163, %r1275, 46340;
	add.s32 	%r1283, %r1275, %r1271;
	selp.b32 	%r1284, 46340, %r1283, %p163;
	selp.b32 	%r1285, 46340, %r1284, %p162;
	min.s32 	%r1286, %r1210, %r1285;
	setp.eq.s32 	%p164, %r1277, 46340;
	add.s32 	%r1287, %r1277, %r1271;
	selp.b32 	%r1288, 46340, %r1287, %p164;
	selp.b32 	%r1289, 46340, %r1288, %p162;
	min.s32 	%r1290, %r1214, %r1289;
	setp.eq.s32 	%p165, %r1279, 46340;
	add.s32 	%r1291, %r1279, %r1271;
	selp.b32 	%r1292, 46340, %r1291, %p165;
	selp.b32 	%r1293, 46340, %r1292, %p162;
	min.s32 	%r1294, %r1218, %r1293;
	setp.eq.s32 	%p166, %r1281, 46340;
	add.s32 	%r1295, %r1281, %r1271;
	selp.b32 	%r1296, 46340, %r1295, %p166;
	selp.b32 	%r1297, 46340, %r1296, %p162;
	min.s32 	%r1298, %r1222, %r1297;
	setp.eq.s32 	%p167, %r1272, 46340;
	add.s32 	%r1299, %r1275, %r1272;
	selp.b32 	%r1300, 46340, %r1299, %p163;
	selp.b32 	%r1301, 46340, %r1300, %p167;
	min.s32 	%r1302, %r1226, %r1301;
	add.s32 	%r1303, %r1277, %r1272;
	selp.b32 	%r1304, 46340, %r1303, %p164;
	selp.b32 	%r1305, 46340, %r1304, %p167;
	min.s32 	%r1306, %r1230, %r1305;
	add.s32 	%r1307, %r1279, %r1272;
	selp.b32 	%r1308, 46340, %r1307, %p165;
	selp.b32 	%r1309, 46340, %r1308, %p167;
	min.s32 	%r1310, %r1234, %r1309;
	add.s32 	%r1311, %r1281, %r1272;
	selp.b32 	%r1312, 46340, %r1311, %p166;
	selp.b32 	%r1313, 46340, %r1312, %p167;
	min.s32 	%r1314, %r1238, %r1313;
	setp.eq.s32 	%p168, %r1273, 46340;
	add.s32 	%r1315, %r1275, %r1273;
	selp.b32 	%r1316, 46340, %r1315, %p163;
	selp.b32 	%r1317, 46340, %r1316, %p168;
	min.s32 	%r1318, %r1242, %r1317;
	add.s32 	%r1319, %r1277, %r1273;
	selp.b32 	%r1320, 46340, %r1319, %p164;
	selp.b32 	%r1321, 46340, %r1320, %p168;
	min.s32 	%r1322, %r1246, %r1321;
	add.s32 	%r1323, %r1279, %r1273;
	selp.b32 	%r1324, 46340, %r1323, %p165;
	selp.b32 	%r1325, 46340, %r1324, %p168;
	min.s32 	%r1326, %r1250, %r1325;
	add.s32 	%r1327, %r1281, %r1273;
	selp.b32 	%r1328, 46340, %r1327, %p166;
	selp.b32 	%r1329, 46340, %r1328, %p168;
	min.s32 	%r1330, %r1254, %r1329;
	setp.eq.s32 	%p169, %r1274, 46340;
	add.s32 	%r1331, %r1275, %r1274;
	selp.b32 	%r1332, 46340, %r1331, %p163;
	selp.b32 	%r1333, 46340, %r1332, %p169;
	min.s32 	%r1334, %r1258, %r1333;
	add.s32 	%r1335, %r1277, %r1274;
	selp.b32 	%r1336, 46340, %r1335, %p164;
	selp.b32 	%r1337, 46340, %r1336, %p169;
	min.s32 	%r1338, %r1262, %r1337;
	add.s32 	%r1339, %r1279, %r1274;
	selp.b32 	%r1340, 46340, %r1339, %p165;
	selp.b32 	%r1341, 46340, %r1340, %p169;
	min.s32 	%r1342, %r1266, %r1341;
	add.s32 	%r1343, %r1281, %r1274;
	selp.b32 	%r1344, 46340, %r1343, %p166;
	selp.b32 	%r1345, 46340, %r1344, %p169;
	min.s32 	%r1346, %r1270, %r1345;
	ld.shared.u32 	%r1347, [%r25+3840];
	ld.shared.u32 	%r1348, [%r25+3844];
	ld.shared.u32 	%r1349, [%r25+3848];
	ld.shared.u32 	%r1350, [%r25+3852];
	ld.shared.u32 	%r1351, [%r26+60];
	ld.shared.u32 	%r1353, [%r26+188];
	ld.shared.u32 	%r1355, [%r26+316];
	ld.shared.u32 	%r1357, [%r26+444];
	setp.eq.s32 	%p170, %r1347, 46340;
	setp.eq.s32 	%p171, %r1351, 46340;
	add.s32 	%r1359, %r1351, %r1347;
	selp.b32 	%r1360, 46340, %r1359, %p171;
	selp.b32 	%r1361, 46340, %r1360, %p170;
	min.s32 	%r1362, %r1286, %r1361;
	setp.eq.s32 	%p172, %r1353, 46340;
	add.s32 	%r1363, %r1353, %r1347;
	selp.b32 	%r1364, 46340, %r1363, %p172;
	selp.b32 	%r1365, 46340, %r1364, %p170;
	min.s32 	%r1366, %r1290, %r1365;
	setp.eq.s32 	%p173, %r1355, 46340;
	add.s32 	%r1367, %r1355, %r1347;
	selp.b32 	%r1368, 46340, %r1367, %p173;
	selp.b32 	%r1369, 46340, %r1368, %p170;
	min.s32 	%r1370, %r1294, %r1369;
	setp.eq.s32 	%p174, %r1357, 46340;
	add.s32 	%r1371, %r1357, %r1347;
	selp.b32 	%r1372, 46340, %r1371, %p174;
	selp.b32 	%r1373, 46340, %r1372, %p170;
	min.s32 	%r1374, %r1298, %r1373;
	setp.eq.s32 	%p175, %r1348, 46340;
	add.s32 	%r1375, %r1351, %r1348;
	selp.b32 	%r1376, 46340, %r1375, %p171;
	selp.b32 	%r1377, 46340, %r1376, %p175;
	min.s32 	%r1378, %r1302, %r1377;
	add.s32 	%r1379, %r1353, %r1348;
	selp.b32 	%r1380, 46340, %r1379, %p172;
	selp.b32 	%r1381, 46340, %r1380, %p175;
	min.s32 	%r1382, %r1306, %r1381;
	add.s32 	%r1383, %r1355, %r1348;
	selp.b32 	%r1384, 46340, %r1383, %p173;
	selp.b32 	%r1385, 46340, %r1384, %p175;
	min.s32 	%r1386, %r1310, %r1385;
	add.s32 	%r1387, %r1357, %r1348;
	selp.b32 	%r1388, 46340, %r1387, %p174;
	selp.b32 	%r1389, 46340, %r1388, %p175;
	min.s32 	%r1390, %r1314, %r1389;
	setp.eq.s32 	%p176, %r1349, 46340;
	add.s32 	%r1391, %r1351, %r1349;
	selp.b32 	%r1392, 46340, %r1391, %p171;
	selp.b32 	%r1393, 46340, %r1392, %p176;
	min.s32 	%r1394, %r1318, %r1393;
	add.s32 	%r1395, %r1353, %r1349;
	selp.b32 	%r1396, 46340, %r1395, %p172;
	selp.b32 	%r1397, 46340, %r1396, %p176;
	min.s32 	%r1398, %r1322, %r1397;
	add.s32 	%r1399, %r1355, %r1349;
	selp.b32 	%r1400, 46340, %r1399, %p173;
	selp.b32 	%r1401, 46340, %r1400, %p176;
	min.s32 	%r1402, %r1326, %r1401;
	add.s32 	%r1403, %r1357, %r1349;
	selp.b32 	%r1404, 46340, %r1403, %p174;
	selp.b32 	%r1405, 46340, %r1404, %p176;
	min.s32 	%r1406, %r1330, %r1405;
	setp.eq.s32 	%p177, %r1350, 46340;
	add.s32 	%r1407, %r1351, %r1350;
	selp.b32 	%r1408, 46340, %r1407, %p171;
	selp.b32 	%r1409, 46340, %r1408, %p177;
	min.s32 	%r1410, %r1334, %r1409;
	add.s32 	%r1411, %r1353, %r1350;
	selp.b32 	%r1412, 46340, %r1411, %p172;
	selp.b32 	%r1413, 46340, %r1412, %p177;
	min.s32 	%r1414, %r1338, %r1413;
	add.s32 	%r1415, %r1355, %r1350;
	selp.b32 	%r1416, 46340, %r1415, %p173;
	selp.b32 	%r1417, 46340, %r1416, %p177;
	min.s32 	%r1418, %r1342, %r1417;
	add.s32 	%r1419, %r1357, %r1350;
	selp.b32 	%r1420, 46340, %r1419, %p174;
	selp.b32 	%r1421, 46340, %r1420, %p177;
	min.s32 	%r1422, %r1346, %r1421;
	ld.shared.u32 	%r1423, [%r25+4096];
	ld.shared.u32 	%r1424, [%r25+4100];
	ld.shared.u32 	%r1425, [%r25+4104];
	ld.shared.u32 	%r1426, [%r25+4108];
	ld.shared.u32 	%r1427, [%r26+64];
	ld.shared.u32 	%r1429, [%r26+192];
	ld.shared.u32 	%r1431, [%r26+320];
	ld.shared.u32 	%r1433, [%r26+448];
	setp.eq.s32 	%p178, %r1423, 46340;
	setp.eq.s32 	%p179, %r1427, 46340;
	add.s32 	%r1435, %r1427, %r1423;
	selp.b32 	%r1436, 46340, %r1435, %p179;
	selp.b32 	%r1437, 46340, %r1436, %p178;
	min.s32 	%r1438, %r1362, %r1437;
	setp.eq.s32 	%p180, %r1429, 46340;
	add.s32 	%r1439, %r1429, %r1423;
	selp.b32 	%r1440, 46340, %r1439, %p180;
	selp.b32 	%r1441, 46340, %r1440, %p178;
	min.s32 	%r1442, %r1366, %r1441;
	setp.eq.s32 	%p181, %r1431, 46340;
	add.s32 	%r1443, %r1431, %r1423;
	selp.b32 	%r1444, 46340, %r1443, %p181;
	selp.b32 	%r1445, 46340, %r1444, %p178;
	min.s32 	%r1446, %r1370, %r1445;
	setp.eq.s32 	%p182, %r1433, 46340;
	add.s32 	%r1447, %r1433, %r1423;
	selp.b32 	%r1448, 46340, %r1447, %p182;
	selp.b32 	%r1449, 46340, %r1448, %p178;
	min.s32 	%r1450, %r1374, %r1449;
	setp.eq.s32 	%p183, %r1424, 46340;
	add.s32 	%r1451, %r1427, %r1424;
	selp.b32 	%r1452, 46340, %r1451, %p179;
	selp.b32 	%r1453, 46340, %r1452, %p183;
	min.s32 	%r1454, %r1378, %r1453;
	add.s32 	%r1455, %r1429, %r1424;
	selp.b32 	%r1456, 46340, %r1455, %p180;
	selp.b32 	%r1457, 46340, %r1456, %p183;
	min.s32 	%r1458, %r1382, %r1457;
	add.s32 	%r1459, %r1431, %r1424;
	selp.b32 	%r1460, 46340, %r1459, %p181;
	selp.b32 	%r1461, 46340, %r1460, %p183;
	min.s32 	%r1462, %r1386, %r1461;
	add.s32 	%r1463, %r1433, %r1424;
	selp.b32 	%r1464, 46340, %r1463, %p182;
	selp.b32 	%r1465, 46340, %r1464, %p183;
	min.s32 	%r1466, %r1390, %r1465;
	setp.eq.s32 	%p184, %r1425, 46340;
	add.s32 	%r1467, %r1427, %r1425;
	selp.b32 	%r1468, 46340, %r1467, %p179;
	selp.b32 	%r1469, 46340, %r1468, %p184;
	min.s32 	%r1470, %r1394, %r1469;
	add.s32 	%r1471, %r1429, %r1425;
	selp.b32 	%r1472, 46340, %r1471, %p180;
	selp.b32 	%r1473, 46340, %r1472, %p184;
	min.s32 	%r1474, %r1398, %r1473;
	add.s32 	%r1475, %r1431, %r1425;
	selp.b32 	%r1476, 46340, %r1475, %p181;
	selp.b32 	%r1477, 46340, %r1476, %p184;
	min.s32 	%r1478, %r1402, %r1477;
	add.s32 	%r1479, %r1433, %r1425;
	selp.b32 	%r1480, 46340, %r1479, %p182;
	selp.b32 	%r1481, 46340, %r1480, %p184;
	min.s32 	%r1482, %r1406, %r1481;
	setp.eq.s32 	%p185, %r1426, 46340;
	add.s32 	%r1483, %r1427, %r1426;
	selp.b32 	%r1484, 46340, %r1483, %p179;
	selp.b32 	%r1485, 46340, %r1484, %p185;
	min.s32 	%r1486, %r1410, %r1485;
	add.s32 	%r1487, %r1429, %r1426;
	selp.b32 	%r1488, 46340, %r1487, %p180;
	selp.b32 	%r1489, 46340, %r1488, %p185;
	min.s32 	%r1490, %r1414, %r1489;
	add.s32 	%r1491, %r1431, %r1426;
	selp.b32 	%r1492, 46340, %r1491, %p181;
	selp.b32 	%r1493, 46340, %r1492, %p185;
	min.s32 	%r1494, %r1418, %r1493;
	add.s32 	%r1495, %r1433, %r1426;
	selp.b32 	%r1496, 46340, %r1495, %p182;
	selp.b32 	%r1497, 46340, %r1496, %p185;
	min.s32 	%r1498, %r1422, %r1497;
	ld.shared.u32 	%r1499, [%r25+4352];
	ld.shared.u32 	%r1500, [%r25+4356];
	ld.shared.u32 	%r1501, [%r25+4360];
	ld.shared.u32 	%r1502, [%r25+4364];
	ld.shared.u32 	%r1503, [%r26+68];
	ld.shared.u32 	%r1505, [%r26+196];
	ld.shared.u32 	%r1507, [%r26+324];
	ld.shared.u32 	%r1509, [%r26+452];
	setp.eq.s32 	%p186, %r1499, 46340;
	setp.eq.s32 	%p187, %r1503, 46340;
	add.s32 	%r1511, %r1503, %r1499;
	selp.b32 	%r1512, 46340, %r1511, %p187;
	selp.b32 	%r1513, 46340, %r1512, %p186;
	min.s32 	%r1514, %r1438, %r1513;
	setp.eq.s32 	%p188, %r1505, 46340;
	add.s32 	%r1515, %r1505, %r1499;
	selp.b32 	%r1516, 46340, %r1515, %p188;
	selp.b32 	%r1517, 46340, %r1516, %p186;
	min.s32 	%r1518, %r1442, %r1517;
	setp.eq.s32 	%p189, %r1507, 46340;
	add.s32 	%r1519, %r1507, %r1499;
	selp.b32 	%r1520, 46340, %r1519, %p189;
	selp.b32 	%r1521, 46340, %r1520, %p186;
	min.s32 	%r1522, %r1446, %r1521;
	setp.eq.s32 	%p190, %r1509, 46340;
	add.s32 	%r1523, %r1509, %r1499;
	selp.b32 	%r1524, 46340, %r1523, %p190;
	selp.b32 	%r1525, 46340, %r1524, %p186;
	min.s32 	%r1526, %r1450, %r1525;
	setp.eq.s32 	%p191, %r1500, 46340;
	add.s32 	%r1527, %r1503, %r1500;
	selp.b32 	%r1528, 46340, %r1527, %p187;
	selp.b32 	%r1529, 46340, %r1528, %p191;
	min.s32 	%r1530, %r1454, %r1529;
	add.s32 	%r1531, %r1505, %r1500;
	selp.b32 	%r1532, 46340, %r1531, %p188;
	selp.b32 	%r1533, 46340, %r1532, %p191;
	min.s32 	%r1534, %r1458, %r1533;
	add.s32 	%r1535, %r1507, %r1500;
	selp.b32 	%r1536, 46340, %r1535, %p189;
	selp.b32 	%r1537, 46340, %r1536, %p191;
	min.s32 	%r1538, %r1462, %r1537;
	add.s32 	%r1539, %r1509, %r1500;
	selp.b32 	%r1540, 46340, %r1539, %p190;
	selp.b32 	%r1541, 46340, %r1540, %p191;
	min.s32 	%r1542, %r1466, %r1541;
	setp.eq.s32 	%p192, %r1501, 46340;
	add.s32 	%r1543, %r1503, %r1501;
	selp.b32 	%r1544, 46340, %r1543, %p187;
	selp.b32 	%r1545, 46340, %r1544, %p192;
	min.s32 	%r1546, %r1470, %r1545;
	add.s32 	%r1547, %r1505, %r1501;
	selp.b32 	%r1548, 46340, %r1547, %p188;
	selp.b32 	%r1549, 46340, %r1548, %p192;
	min.s32 	%r1550, %r1474, %r1549;
	add.s32 	%r1551, %r1507, %r1501;
	selp.b32 	%r1552, 46340, %r1551, %p189;
	selp.b32 	%r1553, 46340, %r1552, %p192;
	min.s32 	%r1554, %r1478, %r1553;
	add.s32 	%r1555, %r1509, %r1501;
	selp.b32 	%r1556, 46340, %r1555, %p190;
	selp.b32 	%r1557, 46340, %r1556, %p192;
	min.s32 	%r1558, %r1482, %r1557;
	setp.eq.s32 	%p193, %r1502, 46340;
	add.s32 	%r1559, %r1503, %r1502;
	selp.b32 	%r1560, 46340, %r1559, %p187;
	selp.b32 	%r1561, 46340, %r1560, %p193;
	min.s32 	%r1562, %r1486, %r1561;
	add.s32 	%r1563, %r1505, %r1502;
	selp.b32 	%r1564, 46340, %r1563, %p188;
	selp.b32 	%r1565, 46340, %r1564, %p193;
	min.s32 	%r1566, %r1490, %r1565;
	add.s32 	%r1567, %r1507, %r1502;
	selp.b32 	%r1568, 46340, %r1567, %p189;
	selp.b32 	%r1569, 46340, %r1568, %p193;
	min.s32 	%r1570, %r1494, %r1569;
	add.s32 	%r1571, %r1509, %r1502;
	selp.b32 	%r1572, 46340, %r1571, %p190;
	selp.b32 	%r1573, 46340, %r1572, %p193;
	min.s32 	%r1574, %r1498, %r1573;
	ld.shared.u32 	%r1575, [%r25+4608];
	ld.shared.u32 	%r1576, [%r25+4612];
	ld.shared.u32 	%r1577, [%r25+4616];
	ld.shared.u32 	%r1578, [%r25+4620];
	ld.shared.u32 	%r1579, [%r26+72];
	ld.shared.u32 	%r1581, [%r26+200];
	ld.shared.u32 	%r1583, [%r26+328];
	ld.shared.u32 	%r1585, [%r26+456];
	setp.eq.s32 	%p194, %r1575, 46340;
	setp.eq.s32 	%p195, %r1579, 46340;
	add.s32 	%r1587, %r1579, %r1575;
	selp.b32 	%r1588, 46340, %r1587, %p195;
	selp.b32 	%r1589, 46340, %r1588, %p194;
	min.s32 	%r1590, %r1514, %r1589;
	setp.eq.s32 	%p196, %r1581, 46340;
	add.s32 	%r1591, %r1581, %r1575;
	selp.b32 	%r1592, 46340, %r1591, %p196;
	selp.b32 	%r1593, 46340, %r1592, %p194;
	min.s32 	%r1594, %r1518, %r1593;
	setp.eq.s32 	%p197, %r1583, 46340;
	add.s32 	%r1595, %r1583, %r1575;
	selp.b32 	%r1596, 46340, %r1595, %p197;
	selp.b32 	%r1597, 46340, %r1596, %p194;
	min.s32 	%r1598, %r1522, %r1597;
	setp.eq.s32 	%p198, %r1585, 46340;
	add.s32 	%r1599, %r1585, %r1575;
	selp.b32 	%r1600, 46340, %r1599, %p198;
	selp.b32 	%r1601, 46340, %r1600, %p194;
	min.s32 	%r1602, %r1526, %r1601;
	setp.eq.s32 	%p199, %r1576, 46340;
	add.s32 	%r1603, %r1579, %r1576;
	selp.b32 	%r1604, 46340, %r1603, %p195;
	selp.b32 	%r1605, 46340, %r1604, %p199;
	min.s32 	%r1606, %r1530, %r1605;
	add.s32 	%r1607, %r1581, %r1576;
	selp.b32 	%r1608, 46340, %r1607, %p196;
	selp.b32 	%r1609, 46340, %r1608, %p199;
	min.s32 	%r1610, %r1534, %r1609;
	add.s32 	%r1611, %r1583, %r1576;
	selp.b32 	%r1612, 46340, %r1611, %p197;
	selp.b32 	%r1613, 46340, %r1612, %p199;
	min.s32 	%r1614, %r1538, %r1613;
	add.s32 	%r1615, %r1585, %r1576;
	selp.b32 	%r1616, 46340, %r1615, %p198;
	selp.b32 	%r1617, 46340, %r1616, %p199;
	min.s32 	%r1618, %r1542, %r1617;
	setp.eq.s32 	%p200, %r1577, 46340;
	add.s32 	%r1619, %r1579, %r1577;
	selp.b32 	%r1620, 46340, %r1619, %p195;
	selp.b32 	%r1621, 46340, %r1620, %p200;
	min.s32 	%r1622, %r1546, %r1621;
	add.s32 	%r1623, %r1581, %r1577;
	selp.b32 	%r1624, 46340, %r1623, %p196;
	selp.b32 	%r1625, 46340, %r1624, %p200;
	min.s32 	%r1626, %r1550, %r1625;
	add.s32 	%r1627, %r1583, %r1577;
	selp.b32 	%r1628, 46340, %r1627, %p197;
	selp.b32 	%r1629, 46340, %r1628, %p200;
	min.s32 	%r1630, %r1554, %r1629;
	add.s32 	%r1631, %r1585, %r1577;
	selp.b32 	%r1632, 46340, %r1631, %p198;
	selp.b32 	%r1633, 46340, %r1632, %p200;
	min.s32 	%r1634, %r1558, %r1633;
	setp.eq.s32 	%p201, %r1578, 46340;
	add.s32 	%r1635, %r1579, %r1578;
	selp.b32 	%r1636, 46340, %r1635, %p195;
	selp.b32 	%r1637, 46340, %r1636, %p201;
	min.s32 	%r1638, %r1562, %r1637;
	add.s32 	%r1639, %r1581, %r1578;
	selp.b32 	%r1640, 46340, %r1639, %p196;
	selp.b32 	%r1641, 46340, %r1640, %p201;
	min.s32 	%r1642, %r1566, %r1641;
	add.s32 	%r1643, %r1583, %r1578;
	selp.b32 	%r1644, 46340, %r1643, %p197;
	selp.b32 	%r1645, 46340, %r1644, %p201;
	min.s32 	%r1646, %r1570, %r1645;
	add.s32 	%r1647, %r1585, %r1578;
	selp.b32 	%r1648, 46340, %r1647, %p198;
	selp.b32 	%r1649, 46340, %r1648, %p201;
	min.s32 	%r1650, %r1574, %r1649;
	ld.shared.u32 	%r1651, [%r25+4864];
	ld.shared.u32 	%r1652, [%r25+4868];
	ld.shared.u32 	%r1653, [%r25+4872];
	ld.shared.u32 	%r1654, [%r25+4876];
	ld.shared.u32 	%r1655, [%r26+76];
	ld.shared.u32 	%r1657, [%r26+204];
	ld.shared.u32 	%r1659, [%r26+332];
	ld.shared.u32 	%r1661, [%r26+460];
	setp.eq.s32 	%p202, %r1651, 46340;
	setp.eq.s32 	%p203, %r1655, 46340;
	add.s32 	%r1663, %r1655, %r1651;
	selp.b32 	%r1664, 46340, %r1663, %p203;
	selp.b32 	%r1665, 46340, %r1664, %p202;
	min.s32 	%r1666, %r1590, %r1665;
	setp.eq.s32 	%p204, %r1657, 46340;
	add.s32 	%r1667, %r1657, %r1651;
	selp.b32 	%r1668, 46340, %r1667, %p204;
	selp.b32 	%r1669, 46340, %r1668, %p202;
	min.s32 	%r1670, %r1594, %r1669;
	setp.eq.s32 	%p205, %r1659, 46340;
	add.s32 	%r1671, %r1659, %r1651;
	selp.b32 	%r1672, 46340, %r1671, %p205;
	selp.b32 	%r1673, 46340, %r1672, %p202;
	min.s32 	%r1674, %r1598, %r1673;
	setp.eq.s32 	%p206, %r1661, 46340;
	add.s32 	%r1675, %r1661, %r1651;
	selp.b32 	%r1676, 46340, %r1675, %p206;
	selp.b32 	%r1677, 46340, %r1676, %p202;
	min.s32 	%r1678, %r1602, %r1677;
	setp.eq.s32 	%p207, %r1652, 46340;
	add.s32 	%r1679, %r1655, %r1652;
	selp.b32 	%r1680, 46340, %r1679, %p203;
	selp.b32 	%r1681, 46340, %r1680, %p207;
	min.s32 	%r1682, %r1606, %r1681;
	add.s32 	%r1683, %r1657, %r1652;
	selp.b32 	%r1684, 46340, %r1683, %p204;
	selp.b32 	%r1685, 46340, %r1684, %p207;
	min.s32 	%r1686, %r1610, %r1685;
	add.s32 	%r1687, %r1659, %r1652;
	selp.b32 	%r1688, 46340, %r1687, %p205;
	selp.b32 	%r1689, 46340, %r1688, %p207;
	min.s32 	%r1690, %r1614, %r1689;
	add.s32 	%r1691, %r1661, %r1652;
	selp.b32 	%r1692, 46340, %r1691, %p206;
	selp.b32 	%r1693, 46340, %r1692, %p207;
	min.s32 	%r1694, %r1618, %r1693;
	setp.eq.s32 	%p208, %r1653, 46340;
	add.s32 	%r1695, %r1655, %r1653;
	selp.b32 	%r1696, 46340, %r1695, %p203;
	selp.b32 	%r1697, 46340, %r1696, %p208;
	min.s32 	%r1698, %r1622, %r1697;
	add.s32 	%r1699, %r1657, %r1653;
	selp.b32 	%r1700, 46340, %r1699, %p204;
	selp.b32 	%r1701, 46340, %r1700, %p208;
	min.s32 	%r1702, %r1626, %r1701;
	add.s32 	%r1703, %r1659, %r1653;
	selp.b32 	%r1704, 46340, %r1703, %p205;
	selp.b32 	%r1705, 46340, %r1704, %p208;
	min.s32 	%r1706, %r1630, %r1705;
	add.s32 	%r1707, %r1661, %r1653;
	selp.b32 	%r1708, 46340, %r1707, %p206;
	selp.b32 	%r1709, 46340, %r1708, %p208;
	min.s32 	%r1710, %r1634, %r1709;
	setp.eq.s32 	%p209, %r1654, 46340;
	add.s32 	%r1711, %r1655, %r1654;
	selp.b32 	%r1712, 46340, %r1711, %p203;
	selp.b32 	%r1713, 46340, %r1712, %p209;
	min.s32 	%r1714, %r1638, %r1713;
	add.s32 	%r1715, %r1657, %r1654;
	selp.b32 	%r1716, 46340, %r1715, %p204;
	selp.b32 	%r1717, 46340, %r1716, %p209;
	min.s32 	%r1718, %r1642, %r1717;
	add.s32 	%r1719, %r1659, %r1654;
	selp.b32 	%r1720, 46340, %r1719, %p205;
	selp.b32 	%r1721, 46340, %r1720, %p209;
	min.s32 	%r1722, %r1646, %r1721;
	add.s32 	%r1723, %r1661, %r1654;
	selp.b32 	%r1724, 46340, %r1723, %p206;
	selp.b32 	%r1725, 46340, %r1724, %p209;
	min.s32 	%r1726, %r1650, %r1725;
	ld.shared.u32 	%r1727, [%r25+5120];
	ld.shared.u32 	%r1728, [%r25+5124];
	ld.shared.u32 	%r1729, [%r25+5128];
	ld.shared.u32 	%r1730, [%r25+5132];
	ld.shared.u32 	%r1731, [%r26+80];
	ld.shared.u32 	%r1733, [%r26+208];
	ld.shared.u32 	%r1735, [%r26+336];
	ld.shared.u32 	%r1737, [%r26+464];
	setp.eq.s32 	%p210, %r1727, 46340;
	setp.eq.s32 	%p211, %r1731, 46340;
	add.s32 	%r1739, %r1731, %r1727;
	selp.b32 	%r1740, 46340, %r1739, %p211;
	selp.b32 	%r1741, 46340, %r1740, %p210;
	min.s32 	%r1742, %r1666, %r1741;
	setp.eq.s32 	%p212, %r1733, 46340;
	add.s32 	%r1743, %r1733, %r1727;
	selp.b32 	%r1744, 46340, %r1743, %p212;
	selp.b32 	%r1745, 46340, %r1744, %p210;
	min.s32 	%r1746, %r1670, %r1745;
	setp.eq.s32 	%p213, %r1735, 46340;
	add.s32 	%r1747, %r1735, %r1727;
	selp.b32 	%r1748, 46340, %r1747, %p213;
	selp.b32 	%r1749, 46340, %r1748, %p210;
	min.s32 	%r1750, %r1674, %r1749;
	setp.eq.s32 	%p214, %r1737, 46340;
	add.s32 	%r1751, %r1737, %r1727;
	selp.b32 	%r1752, 46340, %r1751, %p214;
	selp.b32 	%r1753, 46340, %r1752, %p210;
	min.s32 	%r1754, %r1678, %r1753;
	setp.eq.s32 	%p215, %r1728, 46340;
	add.s32 	%r1755, %r1731, %r1728;
	selp.b32 	%r1756, 46340, %r1755, %p211;
	selp.b32 	%r1757, 46340, %r1756, %p215;
	min.s32 	%r1758, %r1682, %r1757;
	add.s32 	%r1759, %r1733, %r1728;
	selp.b32 	%r1760, 46340, %r1759, %p212;
	selp.b32 	%r1761, 46340, %r1760, %p215;
	min.s32 	%r1762, %r1686, %r1761;
	add.s32 	%r1763, %r1735, %r1728;
	selp.b32 	%r1764, 46340, %r1763, %p213;
	selp.b32 	%r1765, 46340, %r1764, %p215;
	min.s32 	%r1766, %r1690, %r1765;
	add.s32 	%r1767, %r1737, %r1728;
	selp.b32 	%r1768, 46340, %r1767, %p214;
	selp.b32 	%r1769, 46340, %r1768, %p215;
	min.s32 	%r1770, %r1694, %r1769;
	setp.eq.s32 	%p216, %r1729, 46340;
	add.s32 	%r1771, %r1731, %r1729;
	selp.b32 	%r1772, 46340, %r1771, %p211;
	selp.b32 	%r1773, 46340, %r1772, %p216;
	min.s32 	%r1774, %r1698, %r1773;
	add.s32 	%r1775, %r1733, %r1729;
	selp.b32 	%r1776, 46340, %r1775, %p212;
	selp.b32 	%r1777, 46340, %r1776, %p216;
	min.s32 	%r1778, %r1702, %r1777;
	add.s32 	%r1779, %r1735, %r1729;
	selp.b32 	%r1780, 46340, %r1779, %p213;
	selp.b32 	%r1781, 46340, %r1780, %p216;
	min.s32 	%r1782, %r1706, %r1781;
	add.s32 	%r1783, %r1737, %r1729;
	selp.b32 	%r1784, 46340, %r1783, %p214;
	selp.b32 	%r1785, 46340, %r1784, %p216;
	min.s32 	%r1786, %r1710, %r1785;
	setp.eq.s32 	%p217, %r1730, 46340;
	add.s32 	%r1787, %r1731, %r1730;
	selp.b32 	%r1788, 46340, %r1787, %p211;
	selp.b32 	%r1789, 46340, %r1788, %p217;
	min.s32 	%r1790, %r1714, %r1789;
	add.s32 	%r1791, %r1733, %r1730;
	selp.b32 	%r1792, 46340, %r1791, %p212;
	selp.b32 	%r1793, 46340, %r1792, %p217;
	min.s32 	%r1794, %r1718, %r1793;
	add.s32 	%r1795, %r1735, %r1730;
	selp.b32 	%r1796, 46340, %r1795, %p213;
	selp.b32 	%r1797, 46340, %r1796, %p217;
	min.s32 	%r1798, %r1722, %r1797;
	add.s32 	%r1799, %r1737, %r1730;
	selp.b32 	%r1800, 46340, %r1799, %p214;
	selp.b32 	%r1801, 46340, %r1800, %p217;
	min.s32 	%r1802, %r1726, %r1801;
	ld.shared.u32 	%r1803, [%r25+5376];
	ld.shared.u32 	%r1804, [%r25+5380];
	ld.shared.u32 	%r1805, [%r25+5384];
	ld.shared.u32 	%r1806, [%r25+5388];
	ld.shared.u32 	%r1807, [%r26+84];
	ld.shared.u32 	%r1809, [%r26+212];
	ld.shared.u32 	%r1811, [%r26+340];
	ld.shared.u32 	%r1813, [%r26+468];
	setp.eq.s32 	%p218, %r1803, 46340;
	setp.eq.s32 	%p219, %r1807, 46340;
	add.s32 	%r1815, %r1807, %r1803;
	selp.b32 	%r1816, 46340, %r1815, %p219;
	selp.b32 	%r1817, 46340, %r1816, %p218;
	min.s32 	%r1818, %r1742, %r1817;
	setp.eq.s32 	%p220, %r1809, 46340;
	add.s32 	%r1819, %r1809, %r1803;
	selp.b32 	%r1820, 46340, %r1819, %p220;
	selp.b32 	%r1821, 46340, %r1820, %p218;
	min.s32 	%r1822, %r1746, %r1821;
	setp.eq.s32 	%p221, %r1811, 46340;
	add.s32 	%r1823, %r1811, %r1803;
	selp.b32 	%r1824, 46340, %r1823, %p221;
	selp.b32 	%r1825, 46340, %r1824, %p218;
	min.s32 	%r1826, %r1750, %r1825;
	setp.eq.s32 	%p222, %r1813, 46340;
	add.s32 	%r1827, %r1813, %r1803;
	selp.b32 	%r1828, 46340, %r1827, %p222;
	selp.b32 	%r1829, 46340, %r1828, %p218;
	min.s32 	%r1830, %r1754, %r1829;
	setp.eq.s32 	%p223, %r1804, 46340;
	add.s32 	%r1831, %r1807, %r1804;
	selp.b32 	%r1832, 46340, %r1831, %p219;
	selp.b32 	%r1833, 46340, %r1832, %p223;
	min.s32 	%r1834, %r1758, %r1833;
	add.s32 	%r1835, %r1809, %r1804;
	selp.b32 	%r1836, 46340, %r1835, %p220;
	selp.b32 	%r1837, 46340, %r1836, %p223;
	min.s32 	%r1838, %r1762, %r1837;
	add.s32 	%r1839, %r1811, %r1804;
	selp.b32 	%r1840, 46340, %r1839, %p221;
	selp.b32 	%r1841, 46340, %r1840, %p223;
	min.s32 	%r1842, %r1766, %r1841;
	add.s32 	%r1843, %r1813, %r1804;
	selp.b32 	%r1844, 46340, %r1843, %p222;
	selp.b32 	%r1845, 46340, %r1844, %p223;
	min.s32 	%r1846, %r1770, %r1845;
	setp.eq.s32 	%p224, %r1805, 46340;
	add.s32 	%r1847, %r1807, %r1805;
	selp.b32 	%r1848, 46340, %r1847, %p219;
	selp.b32 	%r1849, 46340, %r1848, %p224;
	min.s32 	%r1850, %r1774, %r1849;
	add.s32 	%r1851, %r1809, %r1805;
	selp.b32 	%r1852, 46340, %r1851, %p220;
	selp.b32 	%r1853, 46340, %r1852, %p224;
	min.s32 	%r1854, %r1778, %r1853;
	add.s32 	%r1855, %r1811, %r1805;
	selp.b32 	%r1856, 46340, %r1855, %p221;
	selp.b32 	%r1857, 46340, %r1856, %p224;
	min.s32 	%r1858, %r1782, %r1857;
	add.s32 	%r1859, %r1813, %r1805;
	selp.b32 	%r1860, 46340, %r1859, %p222;
	selp.b32 	%r1861, 46340, %r1860, %p224;
	min.s32 	%r1862, %r1786, %r1861;
	setp.eq.s32 	%p225, %r1806, 46340;
	add.s32 	%r1863, %r1807, %r1806;
	selp.b32 	%r1864, 46340, %r1863, %p219;
	selp.b32 	%r1865, 46340, %r1864, %p225;
	min.s32 	%r1866, %r1790, %r1865;
	add.s32 	%r1867, %r1809, %r1806;
	selp.b32 	%r1868, 46340, %r1867, %p220;
	selp.b32 	%r1869, 46340, %r1868, %p225;
	min.s32 	%r1870, %r1794, %r1869;
	add.s32 	%r1871, %r1811, %r1806;
	selp.b32 	%r1872, 46340, %r1871, %p221;
	selp.b32 	%r1873, 46340, %r1872, %p225;
	min.s32 	%r1874, %r1798, %r1873;
	add.s32 	%r1875, %r1813, %r1806;
	selp.b32 	%r1876, 46340, %r1875, %p222;
	selp.b32 	%r1877, 46340, %r1876, %p225;
	min.s32 	%r1878, %r1802, %r1877;
	ld.shared.u32 	%r1879, [%r25+5632];
	ld.shared.u32 	%r1880, [%r25+5636];
	ld.shared.u32 	%r1881, [%r25+5640];
	ld.shared.u32 	%r1882, [%r25+5644];
	ld.shared.u32 	%r1883, [%r26+88];
	ld.shared.u32 	%r1885, [%r26+216];
	ld.shared.u32 	%r1887, [%r26+344];
	ld.shared.u32 	%r1889, [%r26+472];
	setp.eq.s32 	%p226, %r1879, 46340;
	setp.eq.s32 	%p227, %r1883, 46340;
	add.s32 	%r1891, %r1883, %r1879;
	selp.b32 	%r1892, 46340, %r1891, %p227;
	selp.b32 	%r1893, 46340, %r1892, %p226;
	min.s32 	%r1894, %r1818, %r1893;
	setp.eq.s32 	%p228, %r1885, 46340;
	add.s32 	%r1895, %r1885, %r1879;
	selp.b32 	%r1896, 46340, %r1895, %p228;
	selp.b32 	%r1897, 46340, %r1896, %p226;
	min.s32 	%r1898, %r1822, %r1897;
	setp.eq.s32 	%p229, %r1887, 46340;
	add.s32 	%r1899, %r1887, %r1879;
	selp.b32 	%r1900, 46340, %r1899, %p229;
	selp.b32 	%r1901, 46340, %r1900, %p226;
	min.s32 	%r1902, %r1826, %r1901;
	setp.eq.s32 	%p230, %r1889, 46340;
	add.s32 	%r1903, %r1889, %r1879;
	selp.b32 	%r1904, 46340, %r1903, %p230;
	selp.b32 	%r1905, 46340, %r1904, %p226;
	min.s32 	%r1906, %r1830, %r1905;
	setp.eq.s32 	%p231, %r1880, 46340;
	add.s32 	%r1907, %r1883, %r1880;
	selp.b32 	%r1908, 46340, %r1907, %p227;
	selp.b32 	%r1909, 46340, %r1908, %p231;
	min.s32 	%r1910, %r1834, %r1909;
	add.s32 	%r1911, %r1885, %r1880;
	selp.b32 	%r1912, 46340, %r1911, %p228;
	selp.b32 	%r1913, 46340, %r1912, %p231;
	min.s32 	%r1914, %r1838, %r1913;
	add.s32 	%r1915, %r1887, %r1880;
	selp.b32 	%r1916, 46340, %r1915, %p229;
	selp.b32 	%r1917, 46340, %r1916, %p231;
	min.s32 	%r1918, %r1842, %r1917;
	add.s32 	%r1919, %r1889, %r1880;
	selp.b32 	%r1920, 46340, %r1919, %p230;
	selp.b32 	%r1921, 46340, %r1920, %p231;
	min.s32 	%r1922, %r1846, %r1921;
	setp.eq.s32 	%p232, %r1881, 46340;
	add.s32 	%r1923, %r1883, %r1881;
	selp.b32 	%r1924, 46340, %r1923, %p227;
	selp.b32 	%r1925, 46340, %r1924, %p232;
	min.s32 	%r1926, %r1850, %r1925;
	add.s32 	%r1927, %r1885, %r1881;
	selp.b32 	%r1928, 46340, %r1927, %p228;
	selp.b32 	%r1929, 46340, %r1928, %p232;
	min.s32 	%r1930, %r1854, %r1929;
	add.s32 	%r1931, %r1887, %r1881;
	selp.b32 	%r1932, 46340, %r1931, %p229;
	selp.b32 	%r1933, 46340, %r1932, %p232;
	min.s32 	%r1934, %r1858, %r1933;
	add.s32 	%r1935, %r1889, %r1881;
	selp.b32 	%r1936, 46340, %r1935, %p230;
	selp.b32 	%r1937, 46340, %r1936, %p232;
	min.s32 	%r1938, %r1862, %r1937;
	setp.eq.s32 	%p233, %r1882, 46340;
	add.s32 	%r1939, %r1883, %r1882;
	selp.b32 	%r1940, 46340, %r1939, %p227;
	selp.b32 	%r1941, 46340, %r1940, %p233;
	min.s32 	%r1942, %r1866, %r1941;
	add.s32 	%r1943, %r1885, %r1882;
	selp.b32 	%r1944, 46340, %r1943, %p228;
	selp.b32 	%r1945, 46340, %r1944, %p233;
	min.s32 	%r1946, %r1870, %r1945;
	add.s32 	%r1947, %r1887, %r1882;
	selp.b32 	%r1948, 46340, %r1947, %p229;
	selp.b32 	%r1949, 46340, %r1948, %p233;
	min.s32 	%r1950, %r1874, %r1949;
	add.s32 	%r1951, %r1889, %r1882;
	selp.b32 	%r1952, 46340, %r1951, %p230;
	selp.b32 	%r1953, 46340, %r1952, %p233;
	min.s32 	%r1954, %r1878, %r1953;
	ld.shared.u32 	%r1955, [%r25+5888];
	ld.shared.u32 	%r1956, [%r25+5892];
	ld.shared.u32 	%r1957, [%r25+5896];
	ld.shared.u32 	%r1958, [%r25+5900];
	ld.shared.u32 	%r1959, [%r26+92];
	ld.shared.u32 	%r1961, [%r26+220];
	ld.shared.u32 	%r1963, [%r26+348];
	ld.shared.u32 	%r1965, [%r26+476];
	setp.eq.s32 	%p234, %r1955, 46340;
	setp.eq.s32 	%p235, %r1959, 46340;
	add.s32 	%r1967, %r1959, %r1955;
	selp.b32 	%r1968, 46340, %r1967, %p235;
	selp.b32 	%r1969, 46340, %r1968, %p234;
	min.s32 	%r1970, %r1894, %r1969;
	setp.eq.s32 	%p236, %r1961, 46340;
	add.s32 	%r1971, %r1961, %r1955;
	selp.b32 	%r1972, 46340, %r1971, %p236;
	selp.b32 	%r1973, 46340, %r1972, %p234;
	min.s32 	%r1974, %r1898, %r1973;
	setp.eq.s32 	%p237, %r1963, 46340;
	add.s32 	%r1975, %r1963, %r1955;
	selp.b32 	%r1976, 46340, %r1975, %p237;
	selp.b32 	%r1977, 46340, %r1976, %p234;
	min.s32 	%r1978, %r1902, %r1977;
	setp.eq.s32 	%p238, %r1965, 46340;
	add.s32 	%r1979, %r1965, %r1955;
	selp.b32 	%r1980, 46340, %r1979, %p238;
	selp.b32 	%r1981, 46340, %r1980, %p234;
	min.s32 	%r1982, %r1906, %r1981;
	setp.eq.s32 	%p239, %r1956, 46340;
	add.s32 	%r1983, %r1959, %r1956;
	selp.b32 	%r1984, 46340, %r1983, %p235;
	selp.b32 	%r1985, 46340, %r1984, %p239;
	min.s32 	%r1986, %r1910, %r1985;
	add.s32 	%r1987, %r1961, %r1956;
	selp.b32 	%r1988, 46340, %r1987, %p236;
	selp.b32 	%r1989, 46340, %r1988, %p239;
	min.s32 	%r1990, %r1914, %r1989;
	add.s32 	%r1991, %r1963, %r1956;
	selp.b32 	%r1992, 46340, %r1991, %p237;
	selp.b32 	%r1993, 46340, %r1992, %p239;
	min.s32 	%r1994, %r1918, %r1993;
	add.s32 	%r1995, %r1965, %r1956;
	selp.b32 	%r1996, 46340, %r1995, %p238;
	selp.b32 	%r1997, 46340, %r1996, %p239;
	min.s32 	%r1998, %r1922, %r1997;
	setp.eq.s32 	%p240, %r1957, 46340;
	add.s32 	%r1999, %r1959, %r1957;
	selp.b32 	%r2000, 46340, %r1999, %p235;
	selp.b32 	%r2001, 46340, %r2000, %p240;
	min.s32 	%r2002, %r1926, %r2001;
	add.s32 	%r2003, %r1961, %r1957;
	selp.b32 	%r2004, 46340, %r2003, %p236;
	selp.b32 	%r2005, 46340, %r2004, %p240;
	min.s32 	%r2006, %r1930, %r2005;
	add.s32 	%r2007, %r1963, %r1957;
	selp.b32 	%r2008, 46340, %r2007, %p237;
	selp.b32 	%r2009, 46340, %r2008, %p240;
	min.s32 	%r2010, %r1934, %r2009;
	add.s32 	%r2011, %r1965, %r1957;
	selp.b32 	%r2012, 46340, %r2011, %p238;
	selp.b32 	%r2013, 46340, %r2012, %p240;
	min.s32 	%r2014, %r1938, %r2013;
	setp.eq.s32 	%p241, %r1958, 46340;
	add.s32 	%r2015, %r1959, %r1958;
	selp.b32 	%r2016, 46340, %r2015, %p235;
	selp.b32 	%r2017, 46340, %r2016, %p241;
	min.s32 	%r2018, %r1942, %r2017;
	add.s32 	%r2019, %r1961, %r1958;
	selp.b32 	%r2020, 46340, %r2019, %p236;
	selp.b32 	%r2021, 46340, %r2020, %p241;
	min.s32 	%r2022, %r1946, %r2021;
	add.s32 	%r2023, %r1963, %r1958;
	selp.b32 	%r2024, 46340, %r2023, %p237;
	selp.b32 	%r2025, 46340, %r2024, %p241;
	min.s32 	%r2026, %r1950, %r2025;
	add.s32 	%r2027, %r1965, %r1958;
	selp.b32 	%r2028, 46340, %r2027, %p238;
	selp.b32 	%r2029, 46340, %r2028, %p241;
	min.s32 	%r2030, %r1954, %r2029;
	ld.shared.u32 	%r2031, [%r25+6144];
	ld.shared.u32 	%r2032, [%r25+6148];
	ld.shared.u32 	%r2033, [%r25+6152];
	ld.shared.u32 	%r2034, [%r25+6156];
	ld.shared.u32 	%r2035, [%r26+96];
	ld.shared.u32 	%r2037, [%r26+224];
	ld.shared.u32 	%r2039, [%r26+352];
	ld.shared.u32 	%r2041, [%r26+480];
	setp.eq.s32 	%p242, %r2031, 46340;
	setp.eq.s32 	%p243, %r2035, 46340;
	add.s32 	%r2043, %r2035, %r2031;
	selp.b32 	%r2044, 46340, %r2043, %p243;
	selp.b32 	%r2045, 46340, %r2044, %p242;
	min.s32 	%r2046, %r1970, %r2045;
	setp.eq.s32 	%p244, %r2037, 46340;
	add.s32 	%r2047, %r2037, %r2031;
	selp.b32 	%r2048, 46340, %r2047, %p244;
	selp.b32 	%r2049, 46340, %r2048, %p242;
	min.s32 	%r2050, %r1974, %r2049;
	setp.eq.s32 	%p245, %r2039, 46340;
	add.s32 	%r2051, %r2039, %r2031;
	selp.b32 	%r2052, 46340, %r2051, %p245;
	selp.b32 	%r2053, 46340, %r2052, %p242;
	min.s32 	%r2054, %r1978, %r2053;
	setp.eq.s32 	%p246, %r2041, 46340;
	add.s32 	%r2055, %r2041, %r2031;
	selp.b32 	%r2056, 46340, %r2055, %p246;
	selp.b32 	%r2057, 46340, %r2056, %p242;
	min.s32 	%r2058, %r1982, %r2057;
	setp.eq.s32 	%p247, %r2032, 46340;
	add.s32 	%r2059, %r2035, %r2032;
	selp.b32 	%r2060, 46340, %r2059, %p243;
	selp.b32 	%r2061, 46340, %r2060, %p247;
	min.s32 	%r2062, %r1986, %r2061;
	add.s32 	%r2063, %r2037, %r2032;
	selp.b32 	%r2064, 46340, %r2063, %p244;
	selp.b32 	%r2065, 46340, %r2064, %p247;
	min.s32 	%r2066, %r1990, %r2065;
	add.s32 	%r2067, %r2039, %r2032;
	selp.b32 	%r2068, 46340, %r2067, %p245;
	selp.b32 	%r2069, 46340, %r2068, %p247;
	min.s32 	%r2070, %r1994, %r2069;
	add.s32 	%r2071, %r2041, %r2032;
	selp.b32 	%r2072, 46340, %r2071, %p246;
	selp.b32 	%r2073, 46340, %r2072, %p247;
	min.s32 	%r2074, %r1998, %r2073;
	setp.eq.s32 	%p248, %r2033, 46340;
	add.s32 	%r2075, %r2035, %r2033;
	selp.b32 	%r2076, 46340, %r2075, %p243;
	selp.b32 	%r2077, 46340, %r2076, %p248;
	min.s32 	%r2078, %r2002, %r2077;
	add.s32 	%r2079, %r2037, %r2033;
	selp.b32 	%r2080, 46340, %r2079, %p244;
	selp.b32 	%r2081, 46340, %r2080, %p248;
	min.s32 	%r2082, %r2006, %r2081;
	add.s32 	%r2083, %r2039, %r2033;
	selp.b32 	%r2084, 46340, %r2083, %p245;
	selp.b32 	%r2085, 46340, %r2084, %p248;
	min.s32 	%r2086, %r2010, %r2085;
	add.s32 	%r2087, %r2041, %r2033;
	selp.b32 	%r2088, 46340, %r2087, %p246;
	selp.b32 	%r2089, 46340, %r2088, %p248;
	min.s32 	%r2090, %r2014, %r2089;
	setp.eq.s32 	%p249, %r2034, 46340;
	add.s32 	%r2091, %r2035, %r2034;
	selp.b32 	%r2092, 46340, %r2091, %p243;
	selp.b32 	%r2093, 46340, %r2092, %p249;
	min.s32 	%r2094, %r2018, %r2093;
	add.s32 	%r2095, %r2037, %r2034;
	selp.b32 	%r2096, 46340, %r2095, %p244;
	selp.b32 	%r2097, 46340, %r2096, %p249;
	min.s32 	%r2098, %r2022, %r2097;
	add.s32 	%r2099, %r2039, %r2034;
	selp.b32 	%r2100, 46340, %r2099, %p245;
	selp.b32 	%r2101, 46340, %r2100, %p249;
	min.s32 	%r2102, %r2026, %r2101;
	add.s32 	%r2103, %r2041, %r2034;
	selp.b32 	%r2104, 46340, %r2103, %p246;
	selp.b32 	%r2105, 46340, %r2104, %p249;
	min.s32 	%r2106, %r2030, %r2105;
	ld.shared.u32 	%r2107, [%r25+6400];
	ld.shared.u32 	%r2108, [%r25+6404];
	ld.shared.u32 	%r2109, [%r25+6408];
	ld.shared.u32 	%r2110, [%r25+6412];
	ld.shared.u32 	%r2111, [%r26+100];
	ld.shared.u32 	%r2113, [%r26+228];
	ld.shared.u32 	%r2115, [%r26+356];
	ld.shared.u32 	%r2117, [%r26+484];
	setp.eq.s32 	%p250, %r2107, 46340;
	setp.eq.s32 	%p251, %r2111, 46340;
	add.s32 	%r2119, %r2111, %r2107;
	selp.b32 	%r2120, 46340, %r2119, %p251;
	selp.b32 	%r2121, 46340, %r2120, %p250;
	min.s32 	%r2122, %r2046, %r2121;
	setp.eq.s32 	%p252, %r2113, 46340;
	add.s32 	%r2123, %r2113, %r2107;
	selp.b32 	%r2124, 46340, %r2123, %p252;
	selp.b32 	%r2125, 46340, %r2124, %p250;
	min.s32 	%r2126, %r2050, %r2125;
	setp.eq.s32 	%p253, %r2115, 46340;
	add.s32 	%r2127, %r2115, %r2107;
	selp.b32 	%r2128, 46340, %r2127, %p253;
	selp.b32 	%r2129, 46340, %r2128, %p250;
	min.s32 	%r2130, %r2054, %r2129;
	setp.eq.s32 	%p254, %r2117, 46340;
	add.s32 	%r2131, %r2117, %r2107;
	selp.b32 	%r2132, 46340, %r2131, %p254;
	selp.b32 	%r2133, 46340, %r2132, %p250;
	min.s32 	%r2134, %r2058, %r2133;
	setp.eq.s32 	%p255, %r2108, 46340;
	add.s32 	%r2135, %r2111, %r2108;
	selp.b32 	%r2136, 46340, %r2135, %p251;
	selp.b32 	%r2137, 46340, %r2136, %p255;
	min.s32 	%r2138, %r2062, %r2137;
	add.s32 	%r2139, %r2113, %r2108;
	selp.b32 	%r2140, 46340, %r2139, %p252;
	selp.b32 	%r2141, 46340, %r2140, %p255;
	min.s32 	%r2142, %r2066, %r2141;
	add.s32 	%r2143, %r2115, %r2108;
	selp.b32 	%r2144, 46340, %r2143, %p253;
	selp.b32 	%r2145, 46340, %r2144, %p255;
	min.s32 	%r2146, %r2070, %r2145;
	add.s32 	%r2147, %r2117, %r2108;
	selp.b32 	%r2148, 46340, %r2147, %p254;
	selp.b32 	%r2149, 46340, %r2148, %p255;
	min.s32 	%r2150, %r2074, %r2149;
	setp.eq.s32 	%p256, %r2109, 46340;
	add.s32 	%r2151, %r2111, %r2109;
	selp.b32 	%r2152, 46340, %r2151, %p251;
	selp.b32 	%r2153, 46340, %r2152, %p256;
	min.s32 	%r2154, %r2078, %r2153;
	add.s32 	%r2155, %r2113, %r2109;
	selp.b32 	%r2156, 46340, %r2155, %p252;
	selp.b32 	%r2157, 46340, %r2156, %p256;
	min.s32 	%r2158, %r2082, %r2157;
	add.s32 	%r2159, %r2115, %r2109;
	selp.b32 	%r2160, 46340, %r2159, %p253;
	selp.b32 	%r2161, 46340, %r2160, %p256;
	min.s32 	%r2162, %r2086, %r2161;
	add.s32 	%r2163, %r2117, %r2109;
	selp.b32 	%r2164, 46340, %r2163, %p254;
	selp.b32 	%r2165, 46340, %r2164, %p256;
	min.s32 	%r2166, %r2090, %r2165;
	setp.eq.s32 	%p257, %r2110, 46340;
	add.s32 	%r2167, %r2111, %r2110;
	selp.b32 	%r2168, 46340, %r2167, %p251;
	selp.b32 	%r2169, 46340, %r2168, %p257;
	min.s32 	%r2170, %r2094, %r2169;
	add.s32 	%r2171, %r2113, %r2110;
	selp.b32 	%r2172, 46340, %r2171, %p252;
	selp.b32 	%r2173, 46340, %r2172, %p257;
	min.s32 	%r2174, %r2098, %r2173;
	add.s32 	%r2175, %r2115, %r2110;
	selp.b32 	%r2176, 46340, %r2175, %p253;
	selp.b32 	%r2177, 46340, %r2176, %p257;
	min.s32 	%r2178, %r2102, %r2177;
	add.s32 	%r2179, %r2117, %r2110;
	selp.b32 	%r2180, 46340, %r2179, %p254;
	selp.b32 	%r2181, 46340, %r2180, %p257;
	min.s32 	%r2182, %r2106, %r2181;
	ld.shared.u32 	%r2183, [%r25+6656];
	ld.shared.u32 	%r2184, [%r25+6660];
	ld.shared.u32 	%r2185, [%r25+6664];
	ld.shared.u32 	%r2186, [%r25+6668];
	ld.shared.u32 	%r2187, [%r26+104];
	ld.shared.u32 	%r2189, [%r26+232];
	ld.shared.u32 	%r2191, [%r26+360];
	ld.shared.u32 	%r2193, [%r26+488];
	setp.eq.s32 	%p258, %r2183, 46340;
	setp.eq.s32 	%p259, %r2187, 46340;
	add.s32 	%r2195, %r2187, %r2183;
	selp.b32 	%r2196, 46340, %r2195, %p259;
	selp.b32 	%r2197, 46340, %r2196, %p258;
	min.s32 	%r2198, %r2122, %r2197;
	setp.eq.s32 	%p260, %r2189, 46340;
	add.s32 	%r2199, %r2189, %r2183;
	selp.b32 	%r2200, 46340, %r2199, %p260;
	selp.b32 	%r2201, 46340, %r2200, %p258;
	min.s32 	%r2202, %r2126, %r2201;
	setp.eq.s32 	%p261, %r2191, 46340;
	add.s32 	%r2203, %r2191, %r2183;
	selp.b32 	%r2204, 46340, %r2203, %p261;
	selp.b32 	%r2205, 46340, %r2204, %p258;
	min.s32 	%r2206, %r2130, %r2205;
	setp.eq.s32 	%p262, %r2193, 46340;
	add.s32 	%r2207, %r2193, %r2183;
	selp.b32 	%r2208, 46340, %r2207, %p262;
	selp.b32 	%r2209, 46340, %r2208, %p258;
	min.s32 	%r2210, %r2134, %r2209;
	setp.eq.s32 	%p263, %r2184, 46340;
	add.s32 	%r2211, %r2187, %r2184;
	selp.b32 	%r2212, 46340, %r2211, %p259;
	selp.b32 	%r2213, 46340, %r2212, %p263;
	min.s32 	%r2214, %r2138, %r2213;
	add.s32 	%r2215, %r2189, %r2184;
	selp.b32 	%r2216, 46340, %r2215, %p260;
	selp.b32 	%r2217, 46340, %r2216, %p263;
	min.s32 	%r2218, %r2142, %r2217;
	add.s32 	%r2219, %r2191, %r2184;
	selp.b32 	%r2220, 46340, %r2219, %p261;
	selp.b32 	%r2221, 46340, %r2220, %p263;
	min.s32 	%r2222, %r2146, %r2221;
	add.s32 	%r2223, %r2193, %r2184;
	selp.b32 	%r2224, 46340, %r2223, %p262;
	selp.b32 	%r2225, 46340, %r2224, %p263;
	min.s32 	%r2226, %r2150, %r2225;
	setp.eq.s32 	%p264, %r2185, 46340;
	add.s32 	%r2227, %r2187, %r2185;
	selp.b32 	%r2228, 46340, %r2227, %p259;
	selp.b32 	%r2229, 46340, %r2228, %p264;
	min.s32 	%r2230, %r2154, %r2229;
	add.s32 	%r2231, %r2189, %r2185;
	selp.b32 	%r2232, 46340, %r2231, %p260;
	selp.b32 	%r2233, 46340, %r2232, %p264;
	min.s32 	%r2234, %r2158, %r2233;
	add.s32 	%r2235, %r2191, %r2185;
	selp.b32 	%r2236, 46340, %r2235, %p261;
	selp.b32 	%r2237, 46340, %r2236, %p264;
	min.s32 	%r2238, %r2162, %r2237;
	add.s32 	%r2239, %r2193, %r2185;
	selp.b32 	%r2240, 46340, %r2239, %p262;
	selp.b32 	%r2241, 46340, %r2240, %p264;
	min.s32 	%r2242, %r2166, %r2241;
	setp.eq.s32 	%p265, %r2186, 46340;
	add.s32 	%r2243, %r2187, %r2186;
	selp.b32 	%r2244, 46340, %r2243, %p259;
	selp.b32 	%r2245, 46340, %r2244, %p265;
	min.s32 	%r2246, %r2170, %r2245;
	add.s32 	%r2247, %r2189, %r2186;
	selp.b32 	%r2248, 46340, %r2247, %p260;
	selp.b32 	%r2249, 46340, %r2248, %p265;
	min.s32 	%r2250, %r2174, %r2249;
	add.s32 	%r2251, %r2191, %r2186;
	selp.b32 	%r2252, 46340, %r2251, %p261;
	selp.b32 	%r2253, 46340, %r2252, %p265;
	min.s32 	%r2254, %r2178, %r2253;
	add.s32 	%r2255, %r2193, %r2186;
	selp.b32 	%r2256, 46340, %r2255, %p262;
	selp.b32 	%r2257, 46340, %r2256, %p265;
	min.s32 	%r2258, %r2182, %r2257;
	ld.shared.u32 	%r2259, [%r25+6912];
	ld.shared.u32 	%r2260, [%r25+6916];
	ld.shared.u32 	%r2261, [%r25+6920];
	ld.shared.u32 	%r2262, [%r25+6924];
	ld.shared.u32 	%r2263, [%r26+108];
	ld.shared.u32 	%r2265, [%r26+236];
	ld.shared.u32 	%r2267, [%r26+364];
	ld.shared.u32 	%r2269, [%r26+492];
	setp.eq.s32 	%p266, %r2259, 46340;
	setp.eq.s32 	%p267, %r2263, 46340;
	add.s32 	%r2271, %r2263, %r2259;
	selp.b32 	%r2272, 46340, %r2271, %p267;
	selp.b32 	%r2273, 46340, %r2272, %p266;
	min.s32 	%r2274, %r2198, %r2273;
	setp.eq.s32 	%p268, %r2265, 46340;
	add.s32 	%r2275, %r2265, %r2259;
	selp.b32 	%r2276, 46340, %r2275, %p268;
	selp.b32 	%r2277, 46340, %r2276, %p266;
	min.s32 	%r2278, %r2202, %r2277;
	setp.eq.s32 	%p269, %r2267, 46340;
	add.s32 	%r2279, %r2267, %r2259;
	selp.b32 	%r2280, 46340, %r2279, %p269;
	selp.b32 	%r2281, 46340, %r2280, %p266;
	min.s32 	%r2282, %r2206, %r2281;
	setp.eq.s32 	%p270, %r2269, 46340;
	add.s32 	%r2283, %r2269, %r2259;
	selp.b32 	%r2284, 46340, %r2283, %p270;
	selp.b32 	%r2285, 46340, %r2284, %p266;
	min.s32 	%r2286, %r2210, %r2285;
	setp.eq.s32 	%p271, %r2260, 46340;
	add.s32 	%r2287, %r2263, %r2260;
	selp.b32 	%r2288, 46340, %r2287, %p267;
	selp.b32 	%r2289, 46340, %r2288, %p271;
	min.s32 	%r2290, %r2214, %r2289;
	add.s32 	%r2291, %r2265, %r2260;
	selp.b32 	%r2292, 46340, %r2291, %p268;
	selp.b32 	%r2293, 46340, %r2292, %p271;
	min.s32 	%r2294, %r2218, %r2293;
	add.s32 	%r2295, %r2267, %r2260;
	selp.b32 	%r2296, 46340, %r2295, %p269;
	selp.b32 	%r2297, 46340, %r2296, %p271;
	min.s32 	%r2298, %r2222, %r2297;
	add.s32 	%r2299, %r2269, %r2260;
	selp.b32 	%r2300, 46340, %r2299, %p270;
	selp.b32 	%r2301, 46340, %r2300, %p271;
	min.s32 	%r2302, %r2226, %r2301;
	setp.eq.s32 	%p272, %r2261, 46340;
	add.s32 	%r2303, %r2263, %r2261;
	selp.b32 	%r2304, 46340, %r2303, %p267;
	selp.b32 	%r2305, 46340, %r2304, %p272;
	min.s32 	%r2306, %r2230, %r2305;
	add.s32 	%r2307, %r2265, %r2261;
	selp.b32 	%r2308, 46340, %r2307, %p268;
	selp.b32 	%r2309, 46340, %r2308, %p272;
	min.s32 	%r2310, %r2234, %r2309;
	add.s32 	%r2311, %r2267, %r2261;
	selp.b32 	%r2312, 46340, %r2311, %p269;
	selp.b32 	%r2313, 46340, %r2312, %p272;
	min.s32 	%r2314, %r2238, %r2313;
	add.s32 	%r2315, %r2269, %r2261;
	selp.b32 	%r2316, 46340, %r2315, %p270;
	selp.b32 	%r2317, 46340, %r2316, %p272;
	min.s32 	%r2318, %r2242, %r2317;
	setp.eq.s32 	%p273, %r2262, 46340;
	add.s32 	%r2319, %r2263, %r2262;
	selp.b32 	%r2320, 46340, %r2319, %p267;
	selp.b32 	%r2321, 46340, %r2320, %p273;
	min.s32 	%r2322, %r2246, %r2321;
	add.s32 	%r2323, %r2265, %r2262;
	selp.b32 	%r2324, 46340, %r2323, %p268;
	selp.b32 	%r2325, 46340, %r2324, %p273;
	min.s32 	%r2326, %r2250, %r2325;
	add.s32 	%r2327, %r2267, %r2262;
	selp.b32 	%r2328, 46340, %r2327, %p269;
	selp.b32 	%r2329, 46340, %r2328, %p273;
	min.s32 	%r2330, %r2254, %r2329;
	add.s32 	%r2331, %r2269, %r2262;
	selp.b32 	%r2332, 46340, %r2331, %p270;
	selp.b32 	%r2333, 46340, %r2332, %p273;
	min.s32 	%r2334, %r2258, %r2333;
	ld.shared.u32 	%r2335, [%r25+7168];
	ld.shared.u32 	%r2336, [%r25+7172];
	ld.shared.u32 	%r2337, [%r25+7176];
	ld.shared.u32 	%r2338, [%r25+7180];
	ld.shared.u32 	%r2339, [%r26+112];
	ld.shared.u32 	%r2341, [%r26+240];
	ld.shared.u32 	%r2343, [%r26+368];
	ld.shared.u32 	%r2345, [%r26+496];
	setp.eq.s32 	%p274, %r2335, 46340;
	setp.eq.s32 	%p275, %r2339, 46340;
	add.s32 	%r2347, %r2339, %r2335;
	selp.b32 	%r2348, 46340, %r2347, %p275;
	selp.b32 	%r2349, 46340, %r2348, %p274;
	min.s32 	%r2350, %r2274, %r2349;
	setp.eq.s32 	%p276, %r2341, 46340;
	add.s32 	%r2351, %r2341, %r2335;
	selp.b32 	%r2352, 46340, %r2351, %p276;
	selp.b32 	%r2353, 46340, %r2352, %p274;
	min.s32 	%r2354, %r2278, %r2353;
	setp.eq.s32 	%p277, %r2343, 46340;
	add.s32 	%r2355, %r2343, %r2335;
	selp.b32 	%r2356, 46340, %r2355, %p277;
	selp.b32 	%r2357, 46340, %r2356, %p274;
	min.s32 	%r2358, %r2282, %r2357;
	setp.eq.s32 	%p278, %r2345, 46340;
	add.s32 	%r2359, %r2345, %r2335;
	selp.b32 	%r2360, 46340, %r2359, %p278;
	selp.b32 	%r2361, 46340, %r2360, %p274;
	min.s32 	%r2362, %r2286, %r2361;
	setp.eq.s32 	%p279, %r2336, 46340;
	add.s32 	%r2363, %r2339, %r2336;
	selp.b32 	%r2364, 46340, %r2363, %p275;
	selp.b32 	%r2365, 46340, %r2364, %p279;
	min.s32 	%r2366, %r2290, %r2365;
	add.s32 	%r2367, %r2341, %r2336;
	selp.b32 	%r2368, 46340, %r2367, %p276;
	selp.b32 	%r2369, 46340, %r2368, %p279;
	min.s32 	%r2370, %r2294, %r2369;
	add.s32 	%r2371, %r2343, %r2336;
	selp.b32 	%r2372, 46340, %r2371, %p277;
	selp.b32 	%r2373, 46340, %r2372, %p279;
	min.s32 	%r2374, %r2298, %r2373;
	add.s32 	%r2375, %r2345, %r2336;
	selp.b32 	%r2376, 46340, %r2375, %p278;
	selp.b32 	%r2377, 46340, %r2376, %p279;
	min.s32 	%r2378, %r2302, %r2377;
	setp.eq.s32 	%p280, %r2337, 46340;
	add.s32 	%r2379, %r2339, %r2337;
	selp.b32 	%r2380, 46340, %r2379, %p275;
	selp.b32 	%r2381, 46340, %r2380, %p280;
	min.s32 	%r2382, %r2306, %r2381;
	add.s32 	%r2383, %r2341, %r2337;
	selp.b32 	%r2384, 46340, %r2383, %p276;
	selp.b32 	%r2385, 46340, %r2384, %p280;
	min.s32 	%r2386, %r2310, %r2385;
	add.s32 	%r2387, %r2343, %r2337;
	selp.b32 	%r2388, 46340, %r2387, %p277;
	selp.b32 	%r2389, 46340, %r2388, %p280;
	min.s32 	%r2390, %r2314, %r2389;
	add.s32 	%r2391, %r2345, %r2337;
	selp.b32 	%r2392, 46340, %r2391, %p278;
	selp.b32 	%r2393, 46340, %r2392, %p280;
	min.s32 	%r2394, %r2318, %r2393;
	setp.eq.s32 	%p281, %r2338, 46340;
	add.s32 	%r2395, %r2339, %r2338;
	selp.b32 	%r2396, 46340, %r2395, %p275;
	selp.b32 	%r2397, 46340, %r2396, %p281;
	min.s32 	%r2398, %r2322, %r2397;
	add.s32 	%r2399, %r2341, %r2338;
	selp.b32 	%r2400, 46340, %r2399, %p276;
	selp.b32 	%r2401, 46340, %r2400, %p281;
	min.s32 	%r2402, %r2326, %r2401;
	add.s32 	%r2403, %r2343, %r2338;
	selp.b32 	%r2404, 46340, %r2403, %p277;
	selp.b32 	%r2405, 46340, %r2404, %p281;
	min.s32 	%r2406, %r2330, %r2405;
	add.s32 	%r2407, %r2345, %r2338;
	selp.b32 	%r2408, 46340, %r2407, %p278;
	selp.b32 	%r2409, 46340, %r2408, %p281;
	min.s32 	%r2410, %r2334, %r2409;
	ld.shared.u32 	%r2411, [%r25+7424];
	ld.shared.u32 	%r2412, [%r25+7428];
	ld.shared.u32 	%r2413, [%r25+7432];
	ld.shared.u32 	%r2414, [%r25+7436];
	ld.shared.u32 	%r2415, [%r26+116];
	ld.shared.u32 	%r2417, [%r26+244];
	ld.shared.u32 	%r2419, [%r26+372];
	ld.shared.u32 	%r2421, [%r26+500];
	setp.eq.s32 	%p282, %r2411, 46340;
	setp.eq.s32 	%p283, %r2415, 46340;
	add.s32 	%r2423, %r2415, %r2411;
	selp.b32 	%r2424, 46340, %r2423, %p283;
	selp.b32 	%r2425, 46340, %r2424, %p282;
	min.s32 	%r2426, %r2350, %r2425;
	setp.eq.s32 	%p284, %r2417, 46340;
	add.s32 	%r2427, %r2417, %r2411;
	selp.b32 	%r2428, 46340, %r2427, %p284;
	selp.b32 	%r2429, 46340, %r2428, %p282;
	min.s32 	%r2430, %r2354, %r2429;
	setp.eq.s32 	%p285, %r2419, 46340;
	add.s32 	%r2431, %r2419, %r2411;
	selp.b32 	%r2432, 46340, %r2431, %p285;
	selp.b32 	%r2433, 46340, %r2432, %p282;
	min.s32 	%r2434, %r2358, %r2433;
	setp.eq.s32 	%p286, %r2421, 46340;
	add.s32 	%r2435, %r2421, %r2411;
	selp.b32 	%r2436, 46340, %r2435, %p286;
	selp.b32 	%r2437, 46340, %r2436, %p282;
	min.s32 	%r2438, %r2362, %r2437;
	setp.eq.s32 	%p287, %r2412, 46340;
	add.s32 	%r2439, %r2415, %r2412;
	selp.b32 	%r2440, 46340, %r2439, %p283;
	selp.b32 	%r2441, 46340, %r2440, %p287;
	min.s32 	%r2442, %r2366, %r2441;
	add.s32 	%r2443, %r2417, %r2412;
	selp.b32 	%r2444, 46340, %r2443, %p284;
	selp.b32 	%r2445, 46340, %r2444, %p287;
	min.s32 	%r2446, %r2370, %r2445;
	add.s32 	%r2447, %r2419, %r2412;
	selp.b32 	%r2448, 46340, %r2447, %p285;
	selp.b32 	%r2449, 46340, %r2448, %p287;
	min.s32 	%r2450, %r2374, %r2449;
	add.s32 	%r2451, %r2421, %r2412;
	selp.b32 	%r2452, 46340, %r2451, %p286;
	selp.b32 	%r2453, 46340, %r2452, %p287;
	min.s32 	%r2454, %r2378, %r2453;
	setp.eq.s32 	%p288, %r2413, 46340;
	add.s32 	%r2455, %r2415, %r2413;
	selp.b32 	%r2456, 46340, %r2455, %p283;
	selp.b32 	%r2457, 46340, %r2456, %p288;
	min.s32 	%r2458, %r2382, %r2457;
	add.s32 	%r2459, %r2417, %r2413;
	selp.b32 	%r2460, 46340, %r2459, %p284;
	selp.b32 	%r2461, 46340, %r2460, %p288;
	min.s32 	%r2462, %r2386, %r2461;
	add.s32 	%r2463, %r2419, %r2413;
	selp.b32 	%r2464, 46340, %r2463, %p285;
	selp.b32 	%r2465, 46340, %r2464, %p288;
	min.s32 	%r2466, %r2390, %r2465;
	add.s32 	%r2467, %r2421, %r2413;
	selp.b32 	%r2468, 46340, %r2467, %p286;
	selp.b32 	%r2469, 46340, %r2468, %p288;
	min.s32 	%r2470, %r2394, %r2469;
	setp.eq.s32 	%p289, %r2414, 46340;
	add.s32 	%r2471, %r2415, %r2414;
	selp.b32 	%r2472, 46340, %r2471, %p283;
	selp.b32 	%r2473, 46340, %r2472, %p289;
	min.s32 	%r2474, %r2398, %r2473;
	add.s32 	%r2475, %r2417, %r2414;
	selp.b32 	%r2476, 46340, %r2475, %p284;
	selp.b32 	%r2477, 46340, %r2476, %p289;
	min.s32 	%r2478, %r2402, %r2477;
	add.s32 	%r2479, %r2419, %r2414;
	selp.b32 	%r2480, 46340, %r2479, %p285;
	selp.b32 	%r2481, 46340, %r2480, %p289;
	min.s32 	%r2482, %r2406, %r2481;
	add.s32 	%r2483, %r2421, %r2414;
	selp.b32 	%r2484, 46340, %r2483, %p286;
	selp.b32 	%r2485, 46340, %r2484, %p289;
	min.s32 	%r2486, %r2410, %r2485;
	ld.shared.u32 	%r2487, [%r25+7680];
	ld.shared.u32 	%r2488, [%r25+7684];
	ld.shared.u32 	%r2489, [%r25+7688];
	ld.shared.u32 	%r2490, [%r25+7692];
	ld.shared.u32 	%r2491, [%r26+120];
	ld.shared.u32 	%r2493, [%r26+248];
	ld.shared.u32 	%r2495, [%r26+376];
	ld.shared.u32 	%r2497, [%r26+504];
	setp.eq.s32 	%p290, %r2487, 46340;
	setp.eq.s32 	%p291, %r2491, 46340;
	add.s32 	%r2499, %r2491, %r2487;
	selp.b32 	%r2500, 46340, %r2499, %p291;
	selp.b32 	%r2501, 46340, %r2500, %p290;
	min.s32 	%r2502, %r2426, %r2501;
	setp.eq.s32 	%p292, %r2493, 46340;
	add.s32 	%r2503, %r2493, %r2487;
	selp.b32 	%r2504, 46340, %r2503, %p292;
	selp.b32 	%r2505, 46340, %r2504, %p290;
	min.s32 	%r2506, %r2430, %r2505;
	setp.eq.s32 	%p293, %r2495, 46340;
	add.s32 	%r2507, %r2495, %r2487;
	selp.b32 	%r2508, 46340, %r2507, %p293;
	selp.b32 	%r2509, 46340, %r2508, %p290;
	min.s32 	%r2510, %r2434, %r2509;
	setp.eq.s32 	%p294, %r2497, 46340;
	add.s32 	%r2511, %r2497, %r2487;
	selp.b32 	%r2512, 46340, %r2511, %p294;
	selp.b32 	%r2513, 46340, %r2512, %p290;
	min.s32 	%r2514, %r2438, %r2513;
	setp.eq.s32 	%p295, %r2488, 46340;
	add.s32 	%r2515, %r2491, %r2488;
	selp.b32 	%r2516, 46340, %r2515, %p291;
	selp.b32 	%r2517, 46340, %r2516, %p295;
	min.s32 	%r2518, %r2442, %r2517;
	add.s32 	%r2519, %r2493, %r2488;
	selp.b32 	%r2520, 46340, %r2519, %p292;
	selp.b32 	%r2521, 46340, %r2520, %p295;
	min.s32 	%r2522, %r2446, %r2521;
	add.s32 	%r2523, %r2495, %r2488;
	selp.b32 	%r2524, 46340, %r2523, %p293;
	selp.b32 	%r2525, 46340, %r2524, %p295;
	min.s32 	%r2526, %r2450, %r2525;
	add.s32 	%r2527, %r2497, %r2488;
	selp.b32 	%r2528, 46340, %r2527, %p294;
	selp.b32 	%r2529, 46340, %r2528, %p295;
	min.s32 	%r2530, %r2454, %r2529;
	setp.eq.s32 	%p296, %r2489, 46340;
	add.s32 	%r2531, %r2491, %r2489;
	selp.b32 	%r2532, 46340, %r2531, %p291;
	selp.b32 	%r2533, 46340, %r2532, %p296;
	min.s32 	%r2534, %r2458, %r2533;
	add.s32 	%r2535, %r2493, %r2489;
	selp.b32 	%r2536, 46340, %r2535, %p292;
	selp.b32 	%r2537, 46340, %r2536, %p296;
	min.s32 	%r2538, %r2462, %r2537;
	add.s32 	%r2539, %r2495, %r2489;
	selp.b32 	%r2540, 46340, %r2539, %p293;
	selp.b32 	%r2541, 46340, %r2540, %p296;
	min.s32 	%r2542, %r2466, %r2541;
	add.s32 	%r2543, %r2497, %r2489;
	selp.b32 	%r2544, 46340, %r2543, %p294;
	selp.b32 	%r2545, 46340, %r2544, %p296;
	min.s32 	%r2546, %r2470, %r2545;
	setp.eq.s32 	%p297, %r2490, 46340;
	add.s32 	%r2547, %r2491, %r2490;
	selp.b32 	%r2548, 46340, %r2547, %p291;
	selp.b32 	%r2549, 46340, %r2548, %p297;
	min.s32 	%r2550, %r2474, %r2549;
	add.s32 	%r2551, %r2493, %r2490;
	selp.b32 	%r2552, 46340, %r2551, %p292;
	selp.b32 	%r2553, 46340, %r2552, %p297;
	min.s32 	%r2554, %r2478, %r2553;
	add.s32 	%r2555, %r2495, %r2490;
	selp.b32 	%r2556, 46340, %r2555, %p293;
	selp.b32 	%r2557, 46340, %r2556, %p297;
	min.s32 	%r2558, %r2482, %r2557;
	add.s32 	%r2559, %r2497, %r2490;
	selp.b32 	%r2560, 46340, %r2559, %p294;
	selp.b32 	%r2561, 46340, %r2560, %p297;
	min.s32 	%r2562, %r2486, %r2561;
	ld.shared.u32 	%r2563, [%r25+7936];
	ld.shared.u32 	%r2564, [%r25+7940];
	ld.shared.u32 	%r2565, [%r25+7944];
	ld.shared.u32 	%r2566, [%r25+7948];
	ld.shared.u32 	%r2567, [%r26+124];
	ld.shared.u32 	%r2569, [%r26+252];
	ld.shared.u32 	%r2571, [%r26+380];
	ld.shared.u32 	%r2573, [%r26+508];
	setp.eq.s32 	%p298, %r2563, 46340;
	setp.eq.s32 	%p299, %r2567, 46340;
	add.s32 	%r2575, %r2567, %r2563;
	selp.b32 	%r2576, 46340, %r2575, %p299;
	selp.b32 	%r2577, 46340, %r2576, %p298;
	min.s32 	%r2647, %r2502, %r2577;
	setp.eq.s32 	%p300, %r2569, 46340;
	add.s32 	%r2578, %r2569, %r2563;
	selp.b32 	%r2579, 46340, %r2578, %p300;
	selp.b32 	%r2580, 46340, %r2579, %p298;
	min.s32 	%r2643, %r2506, %r2580;
	setp.eq.s32 	%p301, %r2571, 46340;
	add.s32 	%r2581, %r2571, %r2563;
	selp.b32 	%r2582, 46340, %r2581, %p301;
	selp.b32 	%r2583, 46340, %r2582, %p298;
	min.s32 	%r2648, %r2510, %r2583;
	setp.eq.s32 	%p302, %r2573, 46340;
	add.s32 	%r2584, %r2573, %r2563;
	selp.b32 	%r2585, 46340, %r2584, %p302;
	selp.b32 	%r2586, 46340, %r2585, %p298;
	min.s32 	%r2652, %r2514, %r2586;
	setp.eq.s32 	%p303, %r2564, 46340;
	add.s32 	%r2587, %r2567, %r2564;
	selp.b32 	%r2588, 46340, %r2587, %p299;
	selp.b32 	%r2589, 46340, %r2588, %p303;
	min.s32 	%r2646, %r2518, %r2589;
	add.s32 	%r2590, %r2569, %r2564;
	selp.b32 	%r2591, 46340, %r2590, %p300;
	selp.b32 	%r2592, 46340, %r2591, %p303;
	min.s32 	%r2642, %r2522, %r2592;
	add.s32 	%r2593, %r2571, %r2564;
	selp.b32 	%r2594, 46340, %r2593, %p301;
	selp.b32 	%r2595, 46340, %r2594, %p303;
	min.s32 	%r2649, %r2526, %r2595;
	add.s32 	%r2596, %r2573, %r2564;
	selp.b32 	%r2597, 46340, %r2596, %p302;
	selp.b32 	%r2598, 46340, %r2597, %p303;
	min.s32 	%r2653, %r2530, %r2598;
	setp.eq.s32 	%p304, %r2565, 46340;
	add.s32 	%r2599, %r2567, %r2565;
	selp.b32 	%r2600, 46340, %r2599, %p299;
	selp.b32 	%r2601, 46340, %r2600, %p304;
	min.s32 	%r2645, %r2534, %r2601;
	add.s32 	%r2602, %r2569, %r2565;
	selp.b32 	%r2603, 46340, %r2602, %p300;
	selp.b32 	%r2604, 46340, %r2603, %p304;
	min.s32 	%r2641, %r2538, %r2604;
	add.s32 	%r2605, %r2571, %r2565;
	selp.b32 	%r2606, 46340, %r2605, %p301;
	selp.b32 	%r2607, 46340, %r2606, %p304;
	min.s32 	%r2650, %r2542, %r2607;
	add.s32 	%r2608, %r2573, %r2565;
	selp.b32 	%r2609, 46340, %r2608, %p302;
	selp.b32 	%r2610, 46340, %r2609, %p304;
	min.s32 	%r2654, %r2546, %r2610;
	setp.eq.s32 	%p305, %r2566, 46340;
	add.s32 	%r2611, %r2567, %r2566;
	selp.b32 	%r2612, 46340, %r2611, %p299;
	selp.b32 	%r2613, 46340, %r2612, %p305;
	min.s32 	%r2644, %r2550, %r2613;
	add.s32 	%r2614, %r2569, %r2566;
	selp.b32 	%r2615, 46340, %r2614, %p300;
	selp.b32 	%r2616, 46340, %r2615, %p305;
	min.s32 	%r2640, %r2554, %r2616;
	add.s32 	%r2617, %r2571, %r2566;
	selp.b32 	%r2618, 46340, %r2617, %p301;
	selp.b32 	%r2619, 46340, %r2618, %p305;
	min.s32 	%r2651, %r2558, %r2619;
	add.s32 	%r2620, %r2573, %r2566;
	selp.b32 	%r2621, 46340, %r2620, %p302;
	selp.b32 	%r2622, 46340, %r2621, %p305;
	min.s32 	%r2655, %r2562, %r2622;
	bar.sync 	0;
	add.s32 	%r2656, %r2656, 32;
	add.s32 	%r2639, %r2639, 32;
	add.s32 	%r2638, %r2638, 32;
	add.s32 	%r119, %r2637, 32;
	add.s32 	%r2623, %r2637, 16;
	setp.lt.s32 	%p306, %r2623, %r128;
	mov.u32 	%r2637, %r119;
	@%p306 bra 	$L__BB13_2;
$L__BB13_35:
	shl.b32 	%r2624, %r1, 6;
	shl.b32 	%r2625, %r4, 2;
	add.s32 	%r65, %r2624, %r2625;
	shl.b32 	%r2626, %r2, 6;
	shl.b32 	%r2627, %r3, 2;
	add.s32 	%r2628, %r2626, %r2627;
	setp.lt.s32 	%p307, %r65, %r126;
	setp.lt.s32 	%p308, %r2628, %r127;
	and.pred  	%p309, %p307, %p308;
	@%p309 bra 	$L__BB13_36;
	bra.uni 	$L__BB13_37;
$L__BB13_36:
	mad.lo.s32 	%r2629, %r2628, %r126, %r65;
	mul.wide.s32 	%rd44, %r2629, 4;
	add.s64 	%rd45, %rd3, %rd44;
	st.global.u32 	[%rd45], %r2647;
$L__BB13_37:
	setp.ge.s32 	%p310, %r65, %r126;
	add.s32 	%r120, %r2628, 1;
	setp.ge.s32 	%p311, %r120, %r127;
	or.pred  	%p312, %p310, %p311;
	@%p312 bra 	$L__BB13_39;
	mad.lo.s32 	%r2630, %r120, %r126, %r65;
	mul.wide.s32 	%rd46, %r2630, 4;
	add.s64 	%rd47, %rd3, %rd46;
	st.global.u32 	[%rd47], %r2643;
$L__BB13_39:
	setp.ge.s32 	%p313, %r65, %r126;
	add.s32 	%r121, %r2628, 2;
	setp.ge.s32 	%p314, %r121, %r127;
	or.pred  	%p315, %p313, %p314;
	@%p315 bra 	$L__BB13_41;
	mad.lo.s32 	%r2631, %r121, %r126, %r65;
	mul.wide.s32 	%rd48, %r2631, 4;
	add.s64 	%rd49, %rd3, %rd48;
	st.global.u32 	[%rd49], %r2648;
$L__BB13_41:
	setp.ge.s32 	%p316, %r65, %r126;
	add.s32 	%r122, %r2628, 3;
	setp.ge.s32 	%p317, %r122, %r127;
	or.pred  	%p318, %p316, %p317;
	@%p318 bra 	$L__BB13_43;
	mad.lo.s32 	%r2632, %r122, %r126, %r65;
	mul.wide.s32 	%rd50, %r2632, 4;
	add.s64 	%rd51, %rd3, %rd50;
	st.global.u32 	[%rd51], %r2652;
$L__BB13_43:
	setp.ge.s32 	%p319, %r2628, %r127;
	add.s32 	%r123, %r65, 1;
	setp.ge.s32 	%p320, %r123, %r126;
	mul.lo.s32 	%r2633, %r2628, %r126;
	cvt.s64.s32 	%rd4, %r65;
	cvt.s64.s32 	%rd52, %r2633;
	add.s64 	%rd53, %rd52, %rd4;
	shl.b64 	%rd54, %rd53, 2;
	add.s64 	%rd5, %rd3, %rd54;
	or.pred  	%p321, %p320, %p319;
	@%p321 bra 	$L__BB13_45;
	st.global.u32 	[%rd5+4], %r2646;
$L__BB13_45:
	setp.ge.s32 	%p322, %r123, %r126;
	setp.ge.s32 	%p323, %r120, %r127;
	mul.lo.s32 	%r2634, %r120, %r126;
	cvt.s64.s32 	%rd55, %r2634;
	add.s64 	%rd56, %rd55, %rd4;
	shl.b64 	%rd57, %rd56, 2;
	add.s64 	%rd6, %rd3, %rd57;
	or.pred  	%p324, %p322, %p323;
	@%p324 bra 	$L__BB13_47;
	st.global.u32 	[%rd6+4], %r2642;
$L__BB13_47:
	setp.ge.s32 	%p325, %r123, %r126;
	setp.ge.s32 	%p326, %r121, %r127;
	mul.lo.s32 	%r2635, %r121, %r126;
	cvt.s64.s32 	%rd58, %r2635;
	add.s64 	%rd59, %rd58, %rd4;
	shl.b64 	%rd60, %rd59, 2;
	add.s64 	%rd7, %rd3, %rd60;
	or.pred  	%p327, %p325, %p326;
	@%p327 bra 	$L__BB13_49;
	st.global.u32 	[%rd7+4], %r2649;
$L__BB13_49:
	setp.ge.s32 	%p328, %r123, %r126;
	setp.ge.s32 	%p329, %r122, %r127;
	mul.lo.s32 	%r2636, %r122, %r126;
	cvt.s64.s32 	%rd61, %r2636;
	add.s64 	%rd62, %rd61, %rd4;
	shl.b64 	%rd63, %rd62, 2;
	add.s64 	%rd8, %rd3, %rd63;
	or.pred  	%p330, %p328, %p329;
	@%p330 bra 	$L__BB13_51;
	st.global.u32 	[%rd8+4], %r2653;
$L__BB13_51:
	setp.ge.s32 	%p331, %r2628, %r127;
	add.s32 	%r124, %r65, 2;
	setp.ge.s32 	%p332, %r124, %r126;
	or.pred  	%p333, %p332, %p331;
	@%p333 bra 	$L__BB13_53;
	st.global.u32 	[%rd5+8], %r2645;
$L__BB13_53:
	setp.ge.s32 	%p334, %r124, %r126;
	setp.ge.s32 	%p335, %r120, %r127;
	or.pred  	%p336, %p334, %p335;
	@%p336 bra 	$L__BB13_55;
	st.global.u32 	[%rd6+8], %r2641;
$L__BB13_55:
	setp.ge.s32 	%p337, %r124, %r126;
	setp.ge.s32 	%p338, %r121, %r127;
	or.pred  	%p339, %p337, %p338;
	@%p339 bra 	$L__BB13_57;
	st.global.u32 	[%rd7+8], %r2650;
$L__BB13_57:
	setp.ge.s32 	%p340, %r124, %r126;
	setp.ge.s32 	%p341, %r122, %r127;
	or.pred  	%p342, %p340, %p341;
	@%p342 bra 	$L__BB13_59;
	st.global.u32 	[%rd8+8], %r2654;
$L__BB13_59:
	setp.ge.s32 	%p343, %r2628, %r127;
	add.s32 	%r125, %r65, 3;
	setp.ge.s32 	%p344, %r125, %r126;
	or.pred  	%p345, %p344, %p343;
	@%p345 bra 	$L__BB13_61;
	st.global.u32 	[%rd5+12], %r2644;
$L__BB13_61:
	setp.ge.s32 	%p346, %r125, %r126;
	setp.ge.s32 	%p347, %r120, %r127;
	or.pred  	%p348, %p346, %p347;
	@%p348 bra 	$L__BB13_63;
	st.global.u32 	[%rd6+12], %r2640;
$L__BB13_63:
	setp.ge.s32 	%p349, %r125, %r126;
	setp.ge.s32 	%p350, %r121, %r127;
	or.pred  	%p351, %p349, %p350;
	@%p351 bra 	$L__BB13_65;
	st.global.u32 	[%rd7+12], %r2651;
$L__BB13_65:
	setp.ge.s32 	%p352, %r125, %r126;
	setp.ge.s32 	%p353, %r122, %r127;
	or.pred  	%p354, %p352, %p353;
	@%p354 bra 	$L__BB13_67;
	st.global.u32 	[%rd8+12], %r2655;
$L__BB13_67:
	ret;

}
	// .globl	tropical_maxmul_i32_nn
.visible .entry tropical_maxmul_i32_nn(
	.param .u64 .ptr .align 1 tropical_maxmul_i32_nn_param_0,
	.param .u64 .ptr .align 1 tropical_maxmul_i32_nn_param_1,
	.param .u64 .ptr .align 1 tropical_maxmul_i32_nn_param_2,
	.param .u32 tropical_maxmul_i32_nn_param_3,
	.param .u32 tropical_maxmul_i32_nn_param_4,
	.param .u32 tropical_maxmul_i32_nn_param_5
)
{
	.reg .pred 	%p<99>;
	.reg .b32 	%r<1536>;
	.reg .b64 	%rd<64>;
	// demoted variable
	.shared .align 4 .b8 _ZZ22tropical_maxmul_i32_nnE2As[8192];
	// demoted variable
	.shared .align 4 .b8 _ZZ22tropical_maxmul_i32_nnE2Bs[8192];
	ld.param.u64 	%rd9, [tropical_maxmul_i32_nn_param_0];
	ld.param.u64 	%rd10, [tropical_maxmul_i32_nn_param_1];
	ld.param.u64 	%rd11, [tropical_maxmul_i32_nn_param_2];
	ld.param.u32 	%r126, [tropical_maxmul_i32_nn_param_3];
	ld.param.u32 	%r127, [tropical_maxmul_i32_nn_param_4];
	ld.param.u32 	%r128, [tropical_maxmul_i32_nn_param_5];
	cvta.to.global.u64 	%rd1, %rd9;
	cvta.to.global.u64 	%rd2, %rd10;
	cvta.to.global.u64 	%rd3, %rd11;
	add.s32 	%r130, %r126, 63;
	shr.s32 	%r131, %r130, 31;
	shr.u32 	%r132, %r131, 26;
	add.s32 	%r133, %r130, %r132;
	shr.s32 	%r134, %r133, 6;
	mov.u32 	%r135, %ctaid.x;
	div.u32 	%r2, %r135, %r134;
	mul.lo.s32 	%r136, %r2, %r134;
	sub.s32 	%r1, %r135, %r136;
	mov.u32 	%r3, %tid.y;
	shl.b32 	%r137, %r3, 4;
	mov.u32 	%r4, %tid.x;
	add.s32 	%r5, %r137, %r4;
	shr.u32 	%r6, %r5, 6;
	and.b32  	%r7, %r5, 31;
	setp.lt.s32 	%p1, %r128, 1;
	mov.b32 	%r1487, 0;
	mov.u32 	%r1488, %r1487;
	mov.u32 	%r1489, %r1487;
	mov.u32 	%r1490, %r1487;
	mov.u32 	%r1491, %r1487;
	mov.u32 	%r1492, %r1487;
	mov.u32 	%r1493, %r1487;
	mov.u32 	%r1494, %r1487;
	mov.u32 	%r1495, %r1487;
	mov.u32 	%r1496, %r1487;
	mov.u32 	%r1497, %r1487;
	mov.u32 	%r1498, %r1487;
	mov.u32 	%r1499, %r1487;
	mov.u32 	%r1500, %r1487;
	mov.u32 	%r1501, %r1487;
	mov.u32 	%r1502, %r1487;
	@%p1 bra 	$L__BB14_35;
	shr.u32 	%r140, %r5, 5;
	and.b32  	%r141, %r5, 63;
	shl.b32 	%r142, %r1, 6;
	or.b32  	%r8, %r142, %r141;
	shl.b32 	%r143, %r2, 6;
	add.s32 	%r9, %r143, %r140;
	shl.b32 	%r144, %r5, 2;
	mov.u32 	%r145, _ZZ22tropical_maxmul_i32_nnE2As;
	add.s32 	%r10, %r145, %r144;
	mul.lo.s32 	%r11, %r9, %r128;
	and.b32  	%r146, %r5, 32736;
	or.b32  	%r147, %r146, %r7;
	shl.b32 	%r148, %r147, 2;
	mov.u32 	%r149, _ZZ22tropical_maxmul_i32_nnE2Bs;
	add.s32 	%r12, %r149, %r148;
	shl.b32 	%r150, %r128, 3;
	add.s32 	%r13, %r11, %r150;
	add.s32 	%r14, %r9, 16;
	shl.b32 	%r151, %r128, 4;
	add.s32 	%r15, %r151, %r11;
	add.s32 	%r16, %r9, 24;
	add.s32 	%r17, %r15, %r150;
	add.s32 	%r18, %r9, 32;
	shl.b32 	%r152, %r128, 5;
	add.s32 	%r19, %r152, %r11;
	add.s32 	%r20, %r9, 40;
	add.s32 	%r21, %r19, %r150;
	add.s32 	%r22, %r151, %r19;
	add.s32 	%r23, %r9, 56;
	add.s32 	%r24, %r22, %r150;
	shl.b32 	%r153, %r4, 4;
	add.s32 	%r25, %r145, %r153;
	shl.b32 	%r154, %r3, 9;
	add.s32 	%r26, %r149, %r154;
	add.s32 	%r1486, %r6, 16;
	mov.b32 	%r1487, 0;
	mov.b32 	%r1484, 16;
	add.s32 	%r190, %r9, 8;
	add.s32 	%r202, %r9, 48;
	mov.u32 	%r1485, %r7;
	mov.u32 	%r1503, %r1487;
$L__BB14_2:
	setp.lt.s32 	%p2, %r8, %r126;
	add.s32 	%r48, %r6, %r1503;
	add.s32 	%r156, %r1486, -16;
	setp.lt.s32 	%p3, %r156, %r128;
	and.pred  	%p4, %p2, %p3;
	mov.b32 	%r1520, 0;
	@%p4 bra 	$L__BB14_3;
	bra.uni 	$L__BB14_4;
$L__BB14_3:
	mad.lo.s32 	%r157, %r48, %r126, %r8;
	mul.wide.s32 	%rd12, %r157, 4;
	add.s64 	%rd13, %rd1, %rd12;
	ld.global.nc.u32 	%r1520, [%rd13];
$L__BB14_4:
	setp.ge.s32 	%p5, %r8, %r126;
	st.shared.u32 	[%r10], %r1520;
	add.s32 	%r159, %r1486, -12;
	setp.ge.s32 	%p6, %r159, %r128;
	mov.b32 	%r1521, 0;
	or.pred  	%p7, %p5, %p6;
	@%p7 bra 	$L__BB14_6;
	add.s32 	%r160, %r48, 4;
	mad.lo.s32 	%r161, %r160, %r126, %r8;
	mul.wide.s32 	%rd14, %r161, 4;
	add.s64 	%rd15, %rd1, %rd14;
	ld.global.nc.u32 	%r1521, [%rd15];
$L__BB14_6:
	st.shared.u32 	[%r10+1024], %r1521;
	add.s32 	%r163, %r1486, -8;
	setp.ge.s32 	%p9, %r163, %r128;
	mov.b32 	%r1522, 0;
	or.pred  	%p10, %p5, %p9;
	@%p10 bra 	$L__BB14_8;
	add.s32 	%r164, %r48, 8;
	mad.lo.s32 	%r165, %r164, %r126, %r8;
	mul.wide.s32 	%rd16, %r165, 4;
	add.s64 	%rd17, %rd1, %rd16;
	ld.global.nc.u32 	%r1522, [%rd17];
$L__BB14_8:
	st.shared.u32 	[%r10+2048], %r1522;
	add.s32 	%r167, %r1486, -4;
	setp.ge.s32 	%p12, %r167, %r128;
	mov.b32 	%r1523, 0;
	or.pred  	%p13, %p5, %p12;
	@%p13 bra 	$L__BB14_10;
	add.s32 	%r168, %r48, 12;
	mad.lo.s32 	%r169, %r168, %r126, %r8;
	mul.wide.s32 	%rd18, %r169, 4;
	add.s64 	%rd19, %rd1, %rd18;
	ld.global.nc.u32 	%r1523, [%rd19];
$L__BB14_10:
	st.shared.u32 	[%r10+3072], %r1523;
	setp.ge.s32 	%p15, %r1486, %r128;
	mov.b32 	%r1524, 0;
	or.pred  	%p16, %p5, %p15;
	@%p16 bra 	$L__BB14_12;
	add.s32 	%r171, %r48, 16;
	mad.lo.s32 	%r172, %r171, %r126, %r8;
	mul.wide.s32 	%rd20, %r172, 4;
	add.s64 	%rd21, %rd1, %rd20;
	ld.global.nc.u32 	%r1524, [%rd21];
$L__BB14_12:
	st.shared.u32 	[%r10+4096], %r1524;
	add.s32 	%r174, %r1486, 4;
	setp.ge.s32 	%p18, %r174, %r128;
	mov.b32 	%r1525, 0;
	or.pred  	%p19, %p5, %p18;
	@%p19 bra 	$L__BB14_14;
	add.s32 	%r175, %r48, 20;
	mad.lo.s32 	%r176, %r175, %r126, %r8;
	mul.wide.s32 	%rd22, %r176, 4;
	add.s64 	%rd23, %rd1, %rd22;
	ld.global.nc.u32 	%r1525, [%rd23];
$L__BB14_14:
	st.shared.u32 	[%r10+5120], %r1525;
	add.s32 	%r178, %r1486, 8;
	setp.ge.s32 	%p21, %r178, %r128;
	mov.b32 	%r1526, 0;
	or.pred  	%p22, %p5, %p21;
	@%p22 bra 	$L__BB14_16;
	add.s32 	%r179, %r48, 24;
	mad.lo.s32 	%r180, %r179, %r126, %r8;
	mul.wide.s32 	%rd24, %r180, 4;
	add.s64 	%rd25, %rd1, %rd24;
	ld.global.nc.u32 	%r1526, [%rd25];
$L__BB14_16:
	st.shared.u32 	[%r10+6144], %r1526;
	add.s32 	%r182, %r1486, 12;
	setp.ge.s32 	%p24, %r182, %r128;
	mov.b32 	%r1527, 0;
	or.pred  	%p25, %p5, %p24;
	@%p25 bra 	$L__BB14_18;
	add.s32 	%r183, %r48, 28;
	mad.lo.s32 	%r184, %r183, %r126, %r8;
	mul.wide.s32 	%rd26, %r184, 4;
	add.s64 	%rd27, %rd1, %rd26;
	ld.global.nc.u32 	%r1527, [%rd27];
$L__BB14_18:
	setp.ge.s32 	%p26, %r9, %r127;
	st.shared.u32 	[%r10+7168], %r1527;
	add.s32 	%r83, %r1503, %r7;
	setp.ge.s32 	%p27, %r1485, %r128;
	mov.b32 	%r1528, 0;
	or.pred  	%p28, %p27, %p26;
	@%p28 bra 	$L__BB14_20;
	add.s32 	%r187, %r11, %r83;
	mul.wide.u32 	%rd28, %r187, 4;
	add.s64 	%rd29, %rd2, %rd28;
	ld.global.nc.u32 	%r1528, [%rd29];
$L__BB14_20:
	setp.ge.s32 	%p30, %r190, %r127;
	st.shared.u32 	[%r12], %r1528;
	mov.b32 	%r1529, 0;
	or.pred  	%p31, %p27, %p30;
	@%p31 bra 	$L__BB14_22;
	add.s32 	%r191, %r13, %r83;
	mul.wide.s32 	%rd30, %r191, 4;
	add.s64 	%rd31, %rd2, %rd30;
	ld.global.nc.u32 	%r1529, [%rd31];
$L__BB14_22:
	setp.ge.s32 	%p33, %r14, %r127;
	st.shared.u32 	[%r12+1024], %r1529;
	mov.b32 	%r1530, 0;
	or.pred  	%p34, %p27, %p33;
	@%p34 bra 	$L__BB14_24;
	add.s32 	%r193, %r15, %r83;
	mul.wide.s32 	%rd32, %r193, 4;
	add.s64 	%rd33, %rd2, %rd32;
	ld.global.nc.u32 	%r1530, [%rd33];
$L__BB14_24:
	setp.ge.s32 	%p36, %r16, %r127;
	st.shared.u32 	[%r12+2048], %r1530;
	mov.b32 	%r1531, 0;
	or.pred  	%p37, %p27, %p36;
	@%p37 bra 	$L__BB14_26;
	add.s32 	%r195, %r17, %r83;
	mul.wide.s32 	%rd34, %r195, 4;
	add.s64 	%rd35, %rd2, %rd34;
	ld.global.nc.u32 	%r1531, [%rd35];
$L__BB14_26:
	setp.ge.s32 	%p39, %r18, %r127;
	st.shared.u32 	[%r12+3072], %r1531;
	mov.b32 	%r1532, 0;
	or.pred  	%p40, %p27, %p39;
	@%p40 bra 	$L__BB14_28;
	add.s32 	%r197, %r19, %r83;
	mul.wide.s32 	%rd36, %r197, 4;
	add.s64 	%rd37, %rd2, %rd36;
	ld.global.nc.u32 	%r1532, [%rd37];
$L__BB14_28:
	setp.ge.s32 	%p42, %r20, %r127;
	st.shared.u32 	[%r12+4096], %r1532;
	mov.b32 	%r1533, 0;
	or.pred  	%p43, %p27, %p42;
	@%p43 bra 	$L__BB14_30;
	add.s32 	%r199, %r21, %r83;
	mul.wide.s32 	%rd38, %r199, 4;
	add.s64 	%rd39, %rd2, %rd38;
	ld.global.nc.u32 	%r1533, [%rd39];
$L__BB14_30:
	setp.ge.s32 	%p45, %r202, %r127;
	st.shared.u32 	[%r12+5120], %r1533;
	mov.b32 	%r1534, 0;
	or.pred  	%p46, %p27, %p45;
	@%p46 bra 	$L__BB14_32;
	add.s32 	%r203, %r22, %r83;
	mul.wide.s32 	%rd40, %r203, 4;
	add.s64 	%rd41, %rd2, %rd40;
	ld.global.nc.u32 	%r1534, [%rd41];
$L__BB14_32:
	setp.ge.s32 	%p48, %r23, %r127;
	st.shared.u32 	[%r12+6144], %r1534;
	mov.b32 	%r1535, 0;
	or.pred  	%p49, %p27, %p48;
	@%p49 bra 	$L__BB14_34;
	add.s32 	%r205, %r24, %r83;
	mul.wide.s32 	%rd42, %r205, 4;
	add.s64 	%rd43, %rd2, %rd42;
	ld.global.nc.u32 	%r1535, [%rd43];
$L__BB14_34:
	st.shared.u32 	[%r12+7168], %r1535;
	bar.sync 	0;
	ld.shared.u32 	%r206, [%r25];
	ld.shared.u32 	%r207, [%r25+4];
	ld.shared.u32 	%r208, [%r25+8];
	ld.shared.u32 	%r209, [%r25+12];
	ld.shared.u32 	%r210, [%r26];
	ld.shared.u32 	%r211, [%r26+128];
	ld.shared.u32 	%r212, [%r26+256];
	ld.shared.u32 	%r213, [%r26+384];
	mul.lo.s32 	%r214, %r210, %r206;
	max.s32 	%r215, %r1494, %r214;
	mul.lo.s32 	%r216, %r211, %r206;
	max.s32 	%r217, %r1490, %r216;
	mul.lo.s32 	%r218, %r212, %r206;
	max.s32 	%r219, %r1495, %r218;
	mul.lo.s32 	%r220, %r213, %r206;
	max.s32 	%r221, %r1499, %r220;
	mul.lo.s32 	%r222, %r210, %r207;
	max.s32 	%r223, %r1493, %r222;
	mul.lo.s32 	%r224, %r211, %r207;
	max.s32 	%r225, %r1489, %r224;
	mul.lo.s32 	%r226, %r212, %r207;
	max.s32 	%r227, %r1496, %r226;
	mul.lo.s32 	%r228, %r213, %r207;
	max.s32 	%r229, %r1500, %r228;
	mul.lo.s32 	%r230, %r210, %r208;
	max.s32 	%r231, %r1492, %r230;
	mul.lo.s32 	%r232, %r211, %r208;
	max.s32 	%r233, %r1488, %r232;
	mul.lo.s32 	%r234, %r212, %r208;
	max.s32 	%r235, %r1497, %r234;
	mul.lo.s32 	%r236, %r213, %r208;
	max.s32 	%r237, %r1501, %r236;
	mul.lo.s32 	%r238, %r210, %r209;
	max.s32 	%r239, %r1491, %r238;
	mul.lo.s32 	%r240, %r211, %r209;
	max.s32 	%r241, %r1487, %r240;
	mul.lo.s32 	%r242, %r212, %r209;
	max.s32 	%r243, %r1498, %r242;
	mul.lo.s32 	%r244, %r213, %r209;
	max.s32 	%r245, %r1502, %r244;
	ld.shared.u32 	%r246, [%r25+256];
	ld.shared.u32 	%r247, [%r25+260];
	ld.shared.u32 	%r248, [%r25+264];
	ld.shared.u32 	%r249, [%r25+268];
	ld.shared.u32 	%r250, [%r26+4];
	ld.shared.u32 	%r251, [%r26+132];
	ld.shared.u32 	%r252, [%r26+260];
	ld.shared.u32 	%r253, [%r26+388];
	mul.lo.s32 	%r254, %r250, %r246;
	max.s32 	%r255, %r215, %r254;
	mul.lo.s32 	%r256, %r251, %r246;
	max.s32 	%r257, %r217, %r256;
	mul.lo.s32 	%r258, %r252, %r246;
	max.s32 	%r259, %r219, %r258;
	mul.lo.s32 	%r260, %r253, %r246;
	max.s32 	%r261, %r221, %r260;
	mul.lo.s32 	%r262, %r250, %r247;
	max.s32 	%r263, %r223, %r262;
	mul.lo.s32 	%r264, %r251, %r247;
	max.s32 	%r265, %r225, %r264;
	mul.lo.s32 	%r266, %r252, %r247;
	max.s32 	%r267, %r227, %r266;
	mul.lo.s32 	%r268, %r253, %r247;
	max.s32 	%r269, %r229, %r268;
	mul.lo.s32 	%r270, %r250, %r248;
	max.s32 	%r271, %r231, %r270;
	mul.lo.s32 	%r272, %r251, %r248;
	max.s32 	%r273, %r233, %r272;
	mul.lo.s32 	%r274, %r252, %r248;
	max.s32 	%r275, %r235, %r274;
	mul.lo.s32 	%r276, %r253, %r248;
	max.s32 	%r277, %r237, %r276;
	mul.lo.s32 	%r278, %r250, %r249;
	max.s32 	%r279, %r239, %r278;
	mul.lo.s32 	%r280, %r251, %r249;
	max.s32 	%r281, %r241, %r280;
	mul.lo.s32 	%r282, %r252, %r249;
	max.s32 	%r283, %r243, %r282;
	mul.lo.s32 	%r284, %r253, %r249;
	max.s32 	%r285, %r245, %r284;
	ld.shared.u32 	%r286, [%r25+512];
	ld.shared.u32 	%r287, [%r25+516];
	ld.shared.u32 	%r288, [%r25+520];
	ld.shared.u32 	%r289, [%r25+524];
	ld.shared.u32 	%r290, [%r26+8];
	ld.shared.u32 	%r291, [%r26+136];
	ld.shared.u32 	%r292, [%r26+264];
	ld.shared.u32 	%r293, [%r26+392];
	mul.lo.s32 	%r294, %r290, %r286;
	max.s32 	%r295, %r255, %r294;
	mul.lo.s32 	%r296, %r291, %r286;
	max.s32 	%r297, %r257, %r296;
	mul.lo.s32 	%r298, %r292, %r286;
	max.s32 	%r299, %r259, %r298;
	mul.lo.s32 	%r300, %r293, %r286;
	max.s32 	%r301, %r261, %r300;
	mul.lo.s32 	%r302, %r290, %r287;
	max.s32 	%r303, %r263, %r302;
	mul.lo.s32 	%r304, %r291, %r287;
	max.s32 	%r305, %r265, %r304;
	mul.lo.s32 	%r306, %r292, %r287;
	max.s32 	%r307, %r267, %r306;
	mul.lo.s32 	%r308, %r293, %r287;
	max.s32 	%r309, %r269, %r308;
	mul.lo.s32 	%r310, %r290, %r288;
	max.s32 	%r311, %r271, %r310;
	mul.lo.s32 	%r312, %r291, %r288;
	max.s32 	%r313, %r273, %r312;
	mul.lo.s32 	%r314, %r292, %r288;
	max.s32 	%r315, %r275, %r314;
	mul.lo.s32 	%r316, %r293, %r288;
	max.s32 	%r317, %r277, %r316;
	mul.lo.s32 	%r318, %r290, %r289;
	max.s32 	%r319, %r279, %r318;
	mul.lo.s32 	%r320, %r291, %r289;
	max.s32 	%r321, %r281, %r320;
	mul.lo.s32 	%r322, %r292, %r289;
	max.s32 	%r323, %r283, %r322;
	mul.lo.s32 	%r324, %r293, %r289;
	max.s32 	%r325, %r285, %r324;
	ld.shared.u32 	%r326, [%r25+768];
	ld.shared.u32 	%r327, [%r25+772];
	ld.shared.u32 	%r328, [%r25+776];
	ld.shared.u32 	%r329, [%r25+780];
	ld.shared.u32 	%r330, [%r26+12];
	ld.shared.u32 	%r331, [%r26+140];
	ld.shared.u32 	%r332, [%r26+268];
	ld.shared.u32 	%r333, [%r26+396];
	mul.lo.s32 	%r334, %r330, %r326;
	max.s32 	%r335, %r295, %r334;
	mul.lo.s32 	%r336, %r331, %r326;
	max.s32 	%r337, %r297, %r336;
	mul.lo.s32 	%r338, %r332, %r326;
	max.s32 	%r339, %r299, %r338;
	mul.lo.s32 	%r340, %r333, %r326;
	max.s32 	%r341, %r301, %r340;
	mul.lo.s32 	%r342, %r330, %r327;
	max.s32 	%r343, %r303, %r342;
	mul.lo.s32 	%r344, %r331, %r327;
	max.s32 	%r345, %r305, %r344;
	mul.lo.s32 	%r346, %r332, %r327;
	max.s32 	%r347, %r307, %r346;
	mul.lo.s32 	%r348, %r333, %r327;
	max.s32 	%r349, %r309, %r348;
	mul.lo.s32 	%r350, %r330, %r328;
	max.s32 	%r351, %r311, %r350;
	mul.lo.s32 	%r352, %r331, %r328;
	max.s32 	%r353, %r313, %r352;
	mul.lo.s32 	%r354, %r332, %r328;
	max.s32 	%r355, %r315, %r354;
	mul.lo.s32 	%r356, %r333, %r328;
	max.s32 	%r357, %r317, %r356;
	mul.lo.s32 	%r358, %r330, %r329;
	max.s32 	%r359, %r319, %r358;
	mul.lo.s32 	%r360, %r331, %r329;
	max.s32 	%r361, %r321, %r360;
	mul.lo.s32 	%r362, %r332, %r329;
	max.s32 	%r363, %r323, %r362;
	mul.lo.s32 	%r364, %r333, %r329;
	max.s32 	%r365, %r325, %r364;
	ld.shared.u32 	%r366, [%r25+1024];
	ld.shared.u32 	%r367, [%r25+1028];
	ld.shared.u32 	%r368, [%r25+1032];
	ld.shared.u32 	%r369, [%r25+1036];
	ld.shared.u32 	%r370, [%r26+16];
	ld.shared.u32 	%r371, [%r26+144];
	ld.shared.u32 	%r372, [%r26+272];
	ld.shared.u32 	%r373, [%r26+400];
	mul.lo.s32 	%r374, %r370, %r366;
	max.s32 	%r375, %r335, %r374;
	mul.lo.s32 	%r376, %r371, %r366;
	max.s32 	%r377, %r337, %r376;
	mul.lo.s32 	%r378, %r372, %r366;
	max.s32 	%r379, %r339, %r378;
	mul.lo.s32 	%r380, %r373, %r366;
	max.s32 	%r381, %r341, %r380;
	mul.lo.s32 	%r382, %r370, %r367;
	max.s32 	%r383, %r343, %r382;
	mul.lo.s32 	%r384, %r371, %r367;
	max.s32 	%r385, %r345, %r384;
	mul.lo.s32 	%r386, %r372, %r367;
	max.s32 	%r387, %r347, %r386;
	mul.lo.s32 	%r388, %r373, %r367;
	max.s32 	%r389, %r349, %r388;
	mul.lo.s32 	%r390, %r370, %r368;
	max.s32 	%r391, %r351, %r390;
	mul.lo.s32 	%r392, %r371, %r368;
	max.s32 	%r393, %r353, %r392;
	mul.lo.s32 	%r394, %r372, %r368;
	max.s32 	%r395, %r355, %r394;
	mul.lo.s32 	%r396, %r373, %r368;
	max.s32 	%r397, %r357, %r396;
	mul.lo.s32 	%r398, %r370, %r369;
	max.s32 	%r399, %r359, %r398;
	mul.lo.s32 	%r400, %r371, %r369;
	max.s32 	%r401, %r361, %r400;
	mul.lo.s32 	%r402, %r372, %r369;
	max.s32 	%r403, %r363, %r402;
	mul.lo.s32 	%r404, %r373, %r369;
	max.s32 	%r405, %r365, %r404;
	ld.shared.u32 	%r406, [%r25+1280];
	ld.shared.u32 	%r407, [%r25+1284];
	ld.shared.u32 	%r408, [%r25+1288];
	ld.shared.u32 	%r409, [%r25+1292];
	ld.shared.u32 	%r410, [%r26+20];
	ld.shared.u32 	%r411, [%r26+148];
	ld.shared.u32 	%r412, [%r26+276];
	ld.shared.u32 	%r413, [%r26+404];
	mul.lo.s32 	%r414, %r410, %r406;
	max.s32 	%r415, %r375, %r414;
	mul.lo.s32 	%r416, %r411, %r406;
	max.s32 	%r417, %r377, %r416;
	mul.lo.s32 	%r418, %r412, %r406;
	max.s32 	%r419, %r379, %r418;
	mul.lo.s32 	%r420, %r413, %r406;
	max.s32 	%r421, %r381, %r420;
	mul.lo.s32 	%r422, %r410, %r407;
	max.s32 	%r423, %r383, %r422;
	mul.lo.s32 	%r424, %r411, %r407;
	max.s32 	%r425, %r385, %r424;
	mul.lo.s32 	%r426, %r412, %r407;
	max.s32 	%r427, %r387, %r426;
	mul.lo.s32 	%r428, %r413, %r407;
	max.s32 	%r429, %r389, %r428;
	mul.lo.s32 	%r430, %r410, %r408;
	max.s32 	%r431, %r391, %r430;
	mul.lo.s32 	%r432, %r411, %r408;
	max.s32 	%r433, %r393, %r432;
	mul.lo.s32 	%r434, %r412, %r408;
	max.s32 	%r435, %r395, %r434;
	mul.lo.s32 	%r436, %r413, %r408;
	max.s32 	%r437, %r397, %r436;
	mul.lo.s32 	%r438, %r410, %r409;
	max.s32 	%r439, %r399, %r438;
	mul.lo.s32 	%r440, %r411, %r409;
	max.s32 	%r441, %r401, %r440;
	mul.lo.s32 	%r442, %r412, %r409;
	max.s32 	%r443, %r403, %r442;
	mul.lo.s32 	%r444, %r413, %r409;
	max.s32 	%r445, %r405, %r444;
	ld.shared.u32 	%r446, [%r25+1536];
	ld.shared.u32 	%r447, [%r25+1540];
	ld.shared.u32 	%r448, [%r25+1544];
	ld.shared.u32 	%r449, [%r25+1548];
	ld.shared.u32 	%r450, [%r26+24];
	ld.shared.u32 	%r451, [%r26+152];
	ld.shared.u32 	%r452, [%r26+280];
	ld.shared.u32 	%r453, [%r26+408];
	mul.lo.s32 	%r454, %r450, %r446;
	max.s32 	%r455, %r415, %r454;
	mul.lo.s32 	%r456, %r451, %r446;
	max.s32 	%r457, %r417, %r456;
	mul.lo.s32 	%r458, %r452, %r446;
	max.s32 	%r459, %r419, %r458;
	mul.lo.s32 	%r460, %r453, %r446;
	max.s32 	%r461, %r421, %r460;
	mul.lo.s32 	%r462, %r450, %r447;
	max.s32 	%r463, %r423, %r462;
	mul.lo.s32 	%r464, %r451, %r447;
	max.s32 	%r465, %r425, %r464;
	mul.lo.s32 	%r466, %r452, %r447;
	max.s32 	%r467, %r427, %r466;
	mul.lo.s32 	%r468, %r453, %r447;
	max.s32 	%r469, %r429, %r468;
	mul.lo.s32 	%r470, %r450, %r448;
	max.s32 	%r471, %r431, %r470;
	mul.lo.s32 	%r472, %r451, %r448;
	max.s32 	%r473, %r433, %r472;
	mul.lo.s32 	%r474, %r452, %r448;
	max.s32 	%r475, %r435, %r474;
	mul.lo.s32 	%r476, %r453, %r448;
	max.s32 	%r477, %r437, %r476;
	mul.lo.s32 	%r478, %r450, %r449;
	max.s32 	%r479, %r439, %r478;
	mul.lo.s32 	%r480, %r451, %r449;
	max.s32 	%r481, %r441, %r480;
	mul.lo.s32 	%r482, %r452, %r449;
	max.s32 	%r483, %r443, %r482;
	mul.lo.s32 	%r484, %r453, %r449;
	max.s32 	%r485, %r445, %r484;
	ld.shared.u32 	%r486, [%r25+1792];
	ld.shared.u32 	%r487, [%r25+1796];
	ld.shared.u32 	%r488, [%r25+1800];
	ld.shared.u32 	%r489, [%r25+1804];
	ld.shared.u32 	%r490, [%r26+28];
	ld.shared.u32 	%r491, [%r26+156];
	ld.shared.u32 	%r492, [%r26+284];
	ld.shared.u32 	%r493, [%r26+412];
	mul.lo.s32 	%r494, %r490, %r486;
	max.s32 	%r495, %r455, %r494;
	mul.lo.s32 	%r496, %r491, %r486;
	max.s32 	%r497, %r457, %r496;
	mul.lo.s32 	%r498, %r492, %r486;
	max.s32 	%r499, %r459, %r498;
	mul.lo.s32 	%r500, %r493, %r486;
	max.s32 	%r501, %r461, %r500;
	mul.lo.s32 	%r502, %r490, %r487;
	max.s32 	%r503, %r463, %r502;
	mul.lo.s32 	%r504, %r491, %r487;
	max.s32 	%r505, %r465, %r504;
	mul.lo.s32 	%r506, %r492, %r487;
	max.s32 	%r507, %r467, %r506;
	mul.lo.s32 	%r508, %r493, %r487;
	max.s32 	%r509, %r469, %r508;
	mul.lo.s32 	%r510, %r490, %r488;
	max.s32 	%r511, %r471, %r510;
	mul.lo.s32 	%r512, %r491, %r488;
	max.s32 	%r513, %r473, %r512;
	mul.lo.s32 	%r514, %r492, %r488;
	max.s32 	%r515, %r475, %r514;
	mul.lo.s32 	%r516, %r493, %r488;
	max.s32 	%r517, %r477, %r516;
	mul.lo.s32 	%r518, %r490, %r489;
	max.s32 	%r519, %r479, %r518;
	mul.lo.s32 	%r520, %r491, %r489;
	max.s32 	%r521, %r481, %r520;
	mul.lo.s32 	%r522, %r492, %r489;
	max.s32 	%r523, %r483, %r522;
	mul.lo.s32 	%r524, %r493, %r489;
	max.s32 	%r525, %r485, %r524;
	ld.shared.u32 	%r526, [%r25+2048];
	ld.shared.u32 	%r527, [%r25+2052];
	ld.shared.u32 	%r528, [%r25+2056];
	ld.shared.u32 	%r529, [%r25+2060];
	ld.shared.u32 	%r530, [%r26+32];
	ld.shared.u32 	%r531, [%r26+160];
	ld.shared.u32 	%r532, [%r26+288];
	ld.shared.u32 	%r533, [%r26+416];
	mul.lo.s32 	%r534, %r530, %r526;
	max.s32 	%r535, %r495, %r534;
	mul.lo.s32 	%r536, %r531, %r526;
	max.s32 	%r537, %r497, %r536;
	mul.lo.s32 	%r538, %r532, %r526;
	max.s32 	%r539, %r499, %r538;
	mul.lo.s32 	%r540, %r533, %r526;
	max.s32 	%r541, %r501, %r540;
	mul.lo.s32 	%r542, %r530, %r527;
	max.s32 	%r543, %r503, %r542;
	mul.lo.s32 	%r544, %r531, %r527;
	max.s32 	%r545, %r505, %r544;
	mul.lo.s32 	%r546, %r532, %r527;
	max.s32 	%r547, %r507, %r546;
	mul.lo.s32 	%r548, %r533, %r527;
	max.s32 	%r549, %r509, %r548;
	mul.lo.s32 	%r550, %r530, %r528;
	max.s32 	%r551, %r511, %r550;
	mul.lo.s32 	%r552, %r531, %r528;
	max.s32 	%r553, %r513, %r552;
	mul.lo.s32 	%r554, %r532, %r528;
	max.s32 	%r555, %r515, %r554;
	mul.lo.s32 	%r556, %r533, %r528;
	max.s32 	%r557, %r517, %r556;
	mul.lo.s32 	%r558, %r530, %r529;
	max.s32 	%r559, %r519, %r558;
	mul.lo.s32 	%r560, %r531, %r529;
	max.s32 	%r561, %r521, %r560;
	mul.lo.s32 	%r562, %r532, %r529;
	max.s32 	%r563, %r523, %r562;
	mul.lo.s32 	%r564, %r533, %r529;
	max.s32 	%r565, %r525, %r564;
	ld.shared.u32 	%r566, [%r25+2304];
	ld.shared.u32 	%r567, [%r25+2308];
	ld.shared.u32 	%r568, [%r25+2312];
	ld.shared.u32 	%r569, [%r25+2316];
	ld.shared.u32 	%r570, [%r26+36];
	ld.shared.u32 	%r571, [%r26+164];
	ld.shared.u32 	%r572, [%r26+292];
	ld.shared.u32 	%r573, [%r26+420];
	mul.lo.s32 	%r574, %r570, %r566;
	max.s32 	%r575, %r535, %r574;
	mul.lo.s32 	%r576, %r571, %r566;
	max.s32 	%r577, %r537, %r576;
	mul.lo.s32 	%r578, %r572, %r566;
	max.s32 	%r579, %r539, %r578;
	mul.lo.s32 	%r580, %r573, %r566;
	max.s32 	%r581, %r541, %r580;
	mul.lo.s32 	%r582, %r570, %r567;
	max.s32 	%r583, %r543, %r582;
	mul.lo.s32 	%r584, %r571, %r567;
	max.s32 	%r585, %r545, %r584;
	mul.lo.s32 	%r586, %r572, %r567;
	max.s32 	%r587, %r547, %r586;
	mul.lo.s32 	%r588, %r573, %r567;
	max.s32 	%r589, %r549, %r588;
	mul.lo.s32 	%r590, %r570, %r568;
	max.s32 	%r591, %r551, %r590;
	mul.lo.s32 	%r592, %r571, %r568;
	max.s32 	%r593, %r553, %r592;
	mul.lo.s32 	%r594, %r572, %r568;
	max.s32 	%r595, %r555, %r594;
	mul.lo.s32 	%r596, %r573, %r568;
	max.s32 	%r597, %r557, %r596;
	mul.lo.s32 	%r598, %r570, %r569;
	max.s32 	%r599, %r559, %r598;
	mul.lo.s32 	%r600, %r571, %r569;
	max.s32 	%r601, %r561, %r600;
	mul.lo.s32 	%r602, %r572, %r569;
	max.s32 	%r603, %r563, %r602;
	mul.lo.s32 	%r604, %r573, %r569;
	max.s32 	%r605, %r565, %r604;
	ld.shared.u32 	%r606, [%r25+2560];
	ld.shared.u32 	%r607, [%r25+2564];
	ld.shared.u32 	%r608, [%r25+2568];
	ld.shared.u32 	%r609, [%r25+2572];
	ld.shared.u32 	%r610, [%r26+40];
	ld.shared.u32 	%r611, [%r26+168];
	ld.shared.u32 	%r612, [%r26+296];
	ld.shared.u32 	%r613, [%r26+424];
	mul.lo.s32 	%r614, %r610, %r606;
	max.s32 	%r615, %r575, %r614;
	mul.lo.s32 	%r616, %r611, %r606;
	max.s32 	%r617, %r577, %r616;
	mul.lo.s32 	%r618, %r612, %r606;
	max.s32 	%r619, %r579, %r618;
	mul.lo.s32 	%r620, %r613, %r606;
	max.s32 	%r621, %r581, %r620;
	mul.lo.s32 	%r622, %r610, %r607;
	max.s32 	%r623, %r583, %r622;
	mul.lo.s32 	%r624, %r611, %r607;
	max.s32 	%r625, %r585, %r624;
	mul.lo.s32 	%r626, %r612, %r607;
	max.s32 	%r627, %r587, %r626;
	mul.lo.s32 	%r628, %r613, %r607;
	max.s32 	%r629, %r589, %r628;
	mul.lo.s32 	%r630, %r610, %r608;
	max.s32 	%r631, %r591, %r630;
	mul.lo.s32 	%r632, %r611, %r608;
	max.s32 	%r633, %r593, %r632;
	mul.lo.s32 	%r634, %r612, %r608;
	max.s32 	%r635, %r595, %r634;
	mul.lo.s32 	%r636, %r613, %r608;
	max.s32 	%r637, %r597, %r636;
	mul.lo.s32 	%r638, %r610, %r609;
	max.s32 	%r639, %r599, %r638;
	mul.lo.s32 	%r640, %r611, %r609;
	max.s32 	%r641, %r601, %r640;
	mul.lo.s32 	%r642, %r612, %r609;
	max.s32 	%r643, %r603, %r642;
	mul.lo.s32 	%r644, %r613, %r609;
	max.s32 	%r645, %r605, %r644;
	ld.shared.u32 	%r646, [%r25+2816];
	ld.shared.u32 	%r647, [%r25+2820];
	ld.shared.u32 	%r648, [%r25+2824];
	ld.shared.u32 	%r649, [%r25+2828];
	ld.shared.u32 	%r650, [%r26+44];
	ld.shared.u32 	%r651, [%r26+172];
	ld.shared.u32 	%r652, [%r26+300];
	ld.shared.u32 	%r653, [%r26+428];
	mul.lo.s32 	%r654, %r650, %r646;
	max.s32 	%r655, %r615, %r654;
	mul.lo.s32 	%r656, %r651, %r646;
	max.s32 	%r657, %r617, %r656;
	mul.lo.s32 	%r658, %r652, %r646;
	max.s32 	%r659, %r619, %r658;
	mul.lo.s32 	%r660, %r653, %r646;
	max.s32 	%r661, %r621, %r660;
	mul.lo.s32 	%r662, %r650, %r647;
	max.s32 	%r663, %r623, %r662;
	mul.lo.s32 	%r664, %r651, %r647;
	max.s32 	%r665, %r625, %r664;
	mul.lo.s32 	%r666, %r652, %r647;
	max.s32 	%r667, %r627, %r666;
	mul.lo.s32 	%r668, %r653, %r647;
	max.s32 	%r669, %r629, %r668;
	mul.lo.s32 	%r670, %r650, %r648;
	max.s32 	%r671, %r631, %r670;
	mul.lo.s32 	%r672, %r651, %r648;
	max.s32 	%r673, %r633, %r672;
	mul.lo.s32 	%r674, %r652, %r648;
	max.s32 	%r675, %r635, %r674;
	mul.lo.s32 	%r676, %r653, %r648;
	max.s32 	%r677, %r637, %r676;
	mul.lo.s32 	%r678, %r650, %r649;
	max.s32 	%r679, %r639, %r678;
	mul.lo.s32 	%r680, %r651, %r649;
	max.s32 	%r681, %r641, %r680;
	mul.lo.s32 	%r682, %r652, %r649;
	max.s32 	%r683, %r643, %r682;
	mul.lo.s32 	%r684, %r653, %r649;
	max.s32 	%r685, %r645, %r684;
	ld.shared.u32 	%r686, [%r25+3072];
	ld.shared.u32 	%r687, [%r25+3076];
	ld.shared.u32 	%r688, [%r25+3080];
	ld.shared.u32 	%r689, [%r25+3084];
	ld.shared.u32 	%r690, [%r26+48];
	ld.shared.u32 	%r691, [%r26+176];
	ld.shared.u32 	%r692, [%r26+304];
	ld.shared.u32 	%r693, [%r26+432];
	mul.lo.s32 	%r694, %r690, %r686;
	max.s32 	%r695, %r655, %r694;
	mul.lo.s32 	%r696, %r691, %r686;
	max.s32 	%r697, %r657, %r696;
	mul.lo.s32 	%r698, %r692, %r686;
	max.s32 	%r699, %r659, %r698;
	mul.lo.s32 	%r700, %r693, %r686;
	max.s32 	%r701, %r661, %r700;
	mul.lo.s32 	%r702, %r690, %r687;
	max.s32 	%r703, %r663, %r702;
	mul.lo.s32 	%r704, %r691, %r687;
	max.s32 	%r705, %r665, %r704;
	mul.lo.s32 	%r706, %r692, %r687;
	max.s32 	%r707, %r667, %r706;
	mul.lo.s32 	%r708, %r693, %r687;
	max.s32 	%r709, %r669, %r708;
	mul.lo.s32 	%r710, %r690, %r688;
	max.s32 	%r711, %r671, %r710;
	mul.lo.s32 	%r712, %r691, %r688;
	max.s32 	%r713, %r673, %r712;
	mul.lo.s32 	%r714, %r692, %r688;
	max.s32 	%r715, %r675, %r714;
	mul.lo.s32 	%r716, %r693, %r688;
	max.s32 	%r717, %r677, %r716;
	mul.lo.s32 	%r718, %r690, %r689;
	max.s32 	%r719, %r679, %r718;
	mul.lo.s32 	%r720, %r691, %r689;
	max.s32 	%r721, %r681, %r720;
	mul.lo.s32 	%r722, %r692, %r689;
	max.s32 	%r723, %r683, %r722;
	mul.lo.s32 	%r724, %r693, %r689;
	max.s32 	%r725, %r685, %r724;
	ld.shared.u32 	%r726, [%r25+3328];
	ld.shared.u32 	%r727, [%r25+3332];
	ld.shared.u32 	%r728, [%r25+3336];
	ld.shared.u32 	%r729, [%r25+3340];
	ld.shared.u32 	%r730, [%r26+52];
	ld.shared.u32 	%r731, [%r26+180];
	ld.shared.u32 	%r732, [%r26+308];
	ld.shared.u32 	%r733, [%r26+436];
	mul.lo.s32 	%r734, %r730, %r726;
	max.s32 	%r735, %r695, %r734;
	mul.lo.s32 	%r736, %r731, %r726;
	max.s32 	%r737, %r697, %r736;
	mul.lo.s32 	%r738, %r732, %r726;
	max.s32 	%r739, %r699, %r738;
	mul.lo.s32 	%r740, %r733, %r726;
	max.s32 	%r741, %r701, %r740;
	mul.lo.s32 	%r742, %r730, %r727;
	max.s32 	%r743, %r703, %r742;
	mul.lo.s32 	%r744, %r731, %r727;
	max.s32 	%r745, %r705, %r744;
	mul.lo.s32 	%r746, %r732, %r727;
	max.s32 	%r747, %r707, %r746;
	mul.lo.s32 	%r748, %r733, %r727;
	max.s32 	%r749, %r709, %r748;
	mul.lo.s32 	%r750, %r730, %r728;
	max.s32 	%r751, %r711, %r750;
	mul.lo.s32 	%r752, %r731, %r728;
	max.s32 	%r753, %r713, %r752;
	mul.lo.s32 	%r754, %r732, %r728;
	max.s32 	%r755, %r715, %r754;
	mul.lo.s32 	%r756, %r733, %r728;
	max.s32 	%r757, %r717, %r756;
	mul.lo.s32 	%r758, %r730, %r729;
	max.s32 	%r759, %r719, %r758;
	mul.lo.s32 	%r760, %r731, %r729;
	max.s32 	%r761, %r721, %r760;
	mul.lo.s32 	%r762, %r732, %r729;
	max.s32 	%r763, %r723, %r762;
	mul.lo.s32 	%r764, %r733, %r729;
	max.s32 	%r765, %r725, %r764;
	ld.shared.u32 	%r766, [%r25+3584];
	ld.shared.u32 	%r767, [%r25+3588];
	ld.shared.u32 	%r768, [%r25+3592];
	ld.shared.u32 	%r769, [%r25+3596];
	ld.shared.u32 	%r770, [%r26+56];
	ld.shared.u32 	%r771, [%r26+184];
	ld.shared.u32 	%r772, [%r26+312];
	ld.shared.u32 	%r773, [%r26+440];
	mul.lo.s32 	%r774, %r770, %r766;
	max.s32 	%r775, %r735, %r774;
	mul.lo.s32 	%r776, %r771, %r766;
	max.s32 	%r777, %r737, %r776;
	mul.lo.s32 	%r778, %r772, %r766;
	max.s32 	%r779, %r739, %r778;
	mul.lo.s32 	%r780, %r773, %r766;
	max.s32 	%r781, %r741, %r780;
	mul.lo.s32 	%r782, %r770, %r767;
	max.s32 	%r783, %r743, %r782;
	mul.lo.s32 	%r784, %r771, %r767;
	max.s32 	%r785, %r745, %r784;
	mul.lo.s32 	%r786, %r772, %r767;
	max.s32 	%r787, %r747, %r786;
	mul.lo.s32 	%r788, %r773, %r767;
	max.s32 	%r789, %r749, %r788;
	mul.lo.s32 	%r790, %r770, %r768;
	max.s32 	%r791, %r751, %r790;
	mul.lo.s32 	%r792, %r771, %r768;
	max.s32 	%r793, %r753, %r792;
	mul.lo.s32 	%r794, %r772, %r768;
	max.s32 	%r795, %r755, %r794;
	mul.lo.s32 	%r796, %r773, %r768;
	max.s32 	%r797, %r757, %r796;
	mul.lo.s32 	%r798, %r770, %r769;
	max.s32 	%r799, %r759, %r798;
	mul.lo.s32 	%r800, %r771, %r769;
	max.s32 	%r801, %r761, %r800;
	mul.lo.s32 	%r802, %r772, %r769;
	max.s32 	%r803, %r763, %r802;
	mul.lo.s32 	%r804, %r773, %r769;
	max.s32 	%r805, %r765, %r804;
	ld.shared.u32 	%r806, [%r25+3840];
	ld.shared.u32 	%r807, [%r25+3844];
	ld.shared.u32 	%r808, [%r25+3848];
	ld.shared.u32 	%r809, [%r25+3852];
	ld.shared.u32 	%r810, [%r26+60];
	ld.shared.u32 	%r811, [%r26+188];
	ld.shared.u32 	%r812, [%r26+316];
	ld.shared.u32 	%r813, [%r26+444];
	mul.lo.s32 	%r814, %r810, %r806;
	max.s32 	%r815, %r775, %r814;
	mul.lo.s32 	%r816, %r811, %r806;
	max.s32 	%r817, %r777, %r816;
	mul.lo.s32 	%r818, %r812, %r806;
	max.s32 	%r819, %r779, %r818;
	mul.lo.s32 	%r820, %r813, %r806;
	max.s32 	%r821, %r781, %r820;
	mul.lo.s32 	%r822, %r810, %r807;
	max.s32 	%r823, %r783, %r822;
	mul.lo.s32 	%r824, %r811, %r807;
	max.s32 	%r825, %r785, %r824;
	mul.lo.s32 	%r826, %r812, %r807;
	max.s32 	%r827, %r787, %r826;
	mul.lo.s32 	%r828, %r813, %r807;
	max.s32 	%r829, %r789, %r828;
	mul.lo.s32 	%r830, %r810, %r808;
	max.s32 	%r831, %r791, %r830;
	mul.lo.s32 	%r832, %r811, %r808;
	max.s32 	%r833, %r793, %r832;
	mul.lo.s32 	%r834, %r812, %r808;
	max.s32 	%r835, %r795, %r834;
	mul.lo.s32 	%r836, %r813, %r808;
	max.s32 	%r837, %r797, %r836;
	mul.lo.s32 	%r838, %r810, %r809;
	max.s32 	%r839, %r799, %r838;
	mul.lo.s32 	%r840, %r811, %r809;
	max.s32 	%r841, %r801, %r840;
	mul.lo.s32 	%r842, %r812, %r809;
	max.s32 	%r843, %r803, %r842;
	mul.lo.s32 	%r844, %r813, %r809;
	max.s32 	%r845, %r805, %r844;
	ld.shared.u32 	%r846, [%r25+4096];
	ld.shared.u32 	%r847, [%r25+4100];
	ld.shared.u32 	%r848, [%r25+4104];
	ld.shared.u32 	%r849, [%r25+4108];
	ld.shared.u32 	%r850, [%r26+64];
	ld.shared.u32 	%r851, [%r26+192];
	ld.shared.u32 	%r852, [%r26+320];
	ld.shared.u32 	%r853, [%r26+448];
	mul.lo.s32 	%r854, %r850, %r846;
	max.s32 	%r855, %r815, %r854;
	mul.lo.s32 	%r856, %r851, %r846;
	max.s32 	%r857, %r817, %r856;
	mul.lo.s32 	%r858, %r852, %r846;
	max.s32 	%r859, %r819, %r858;
	mul.lo.s32 	%r860, %r853, %r846;
	max.s32 	%r861, %r821, %r860;
	mul.lo.s32 	%r862, %r850, %r847;
	max.s32 	%r863, %r823, %r862;
	mul.lo.s32 	%r864, %r851, %r847;
	max.s32 	%r865, %r825, %r864;
	mul.lo.s32 	%r866, %r852, %r847;
	max.s32 	%r867, %r827, %r866;
	mul.lo.s32 	%r868, %r853, %r847;
	max.s32 	%r869, %r829, %r868;
	mul.lo.s32 	%r870, %r850, %r848;
	max.s32 	%r871, %r831, %r870;
	mul.lo.s32 	%r872, %r851, %r848;
	max.s32 	%r873, %r833, %r872;
	mul.lo.s32 	%r874, %r852, %r848;
	max.s32 	%r875, %r835, %r874;
	mul.lo.s32 	%r876, %r853, %r848;
	max.s32 	%r877, %r837, %r876;
	mul.lo.s32 	%r878, %r850, %r849;
	max.s32 	%r879, %r839, %r878;
	mul.lo.s32 	%r880, %r851, %r849;
	max.s32 	%r881, %r841, %r880;
	mul.lo.s32 	%r882, %r852, %r849;
	max.s32 	%r883, %r843, %r882;
	mul.lo.s32 	%r884, %r853, %r849;
	max.s32 	%r885, %r845, %r884;
	ld.shared.u32 	%r886, [%r25+4352];
	ld.shared.u32 	%r887, [%r25+4356];
	ld.shared.u32 	%r888, [%r25+4360];
	ld.shared.u32 	%r889, [%r25+4364];
	ld.shared.u32 	%r890, [%r26+68];
	ld.shared.u32 	%r891, [%r26+196];
	ld.shared.u32 	%r892, [%r26+324];
	ld.shared.u32 	%r893, [%r26+452];
	mul.lo.s32 	%r894, %r890, %r886;
	max.s32 	%r895, %r855, %r894;
	mul.lo.s32 	%r896, %r891, %r886;
	max.s32 	%r897, %r857, %r896;
	mul.lo.s32 	%r898, %r892, %r886;
	max.s32 	%r899, %r859, %r898;
	mul.lo.s32 	%r900, %r893, %r886;
	max.s32 	%r901, %r861, %r900;
	mul.lo.s32 	%r902, %r890, %r887;
	max.s32 	%r903, %r863, %r902;
	mul.lo.s32 	%r904, %r891, %r887;
	max.s32 	%r905, %r865, %r904;
	mul.lo.s32 	%r906, %r892, %r887;
	max.s32 	%r907, %r867, %r906;
	mul.lo.s32 	%r908, %r893, %r887;
	max.s32 	%r909, %r869, %r908;
	mul.lo.s32 	%r910, %r890, %r888;
	max.s32 	%r911, %r871, %r910;
	mul.lo.s32 	%r912, %r891, %r888;
	max.s32 	%r913, %r873, %r912;
	mul.lo.s32 	%r914, %r892, %r888;
	max.s32 	%r915, %r875, %r914;
	mul.lo.s32 	%r916, %r893, %r888;
	max.s32 	%r917, %r877, %r916;
	mul.lo.s32 	%r918, %r890, %r889;
	max.s32 	%r919, %r879, %r918;
	mul.lo.s32 	%r920, %r891, %r889;
	max.s32 	%r921, %r881, %r920;
	mul.lo.s32 	%r922, %r892, %r889;
	max.s32 	%r923, %r883, %r922;
	mul.lo.s32 	%r924, %r893, %r889;
	max.s32 	%r925, %r885, %r924;
	ld.shared.u32 	%r926, [%r25+4608];
	ld.shared.u32 	%r927, [%r25+4612];
	ld.shared.u32 	%r928, [%r25+4616];
	ld.shared.u32 	%r929, [%r25+4620];
	ld.shared.u32 	%r930, [%r26+72];
	ld.shared.u32 	%r931, [%r26+200];
	ld.shared.u32 	%r932, [%r26+328];
	ld.shared.u32 	%r933, [%r26+456];
	mul.lo.s32 	%r934, %r930, %r926;
	max.s32 	%r935, %r895, %r934;
	mul.lo.s32 	%r936, %r931, %r926;
	max.s32 	%r937, %r897, %r936;
	mul.lo.s32 	%r938, %r932, %r926;
	max.s32 	%r939, %r899, %r938;
	mul.lo.s32 	%r940, %r933, %r926;
	max.s32 	%r941, %r901, %r940;
	mul.lo.s32 	%r942, %r930, %r927;
	max.s32 	%r943, %r903, %r942;
	mul.lo.s32 	%r944, %r931, %r927;
	max.s32 	%r945, %r905, %r944;
	mul.lo.s32 	%r946, %r932, %r927;
	max.s32 	%r947, %r907, %r946;
	mul.lo.s32 	%r948, %r933, %r927;
	max.s32 	%r949, %r909, %r948;
	mul.lo.s32 	%r950, %r930, %r928;
	max.s32 	%r951, %r911, %r950;
	mul.lo.s32 	%r952, %r931, %r928;
	max.s32 	%r953, %r913, %r952;
	mul.lo.s32 	%r954, %r932, %r928;
	max.s32 	%r955, %r915, %r954;
	mul.lo.s32 	%r956, %r933, %r928;
	max.s32 	%r957, %r917, %r956;
	mul.lo.s32 	%r958, %r930, %r929;
	max.s32 	%r959, %r919, %r958;
	mul.lo.s32 	%r960, %r931, %r929;
	max.s32 	%r961, %r921, %r960;
	mul.lo.s32 	%r962, %r932, %r929;
	max.s32 	%r963, %r923, %r962;
	mul.lo.s32 	%r964, %r933, %r929;
	max.s32 	%r965, %r925, %r964;
	ld.shared.u32 	%r966, [%r25+4864];
	ld.shared.u32 	%r967, [%r25+4868];
	ld.shared.u32 	%r968, [%r25+4872];
	ld.shared.u32 	%r969, [%r25+4876];
	ld.shared.u32 	%r970, [%r26+76];
	ld.shared.u32 	%r971, [%r26+204];
	ld.shared.u32 	%r972, [%r26+332];
	ld.shared.u32 	%r973, [%r26+460];
	mul.lo.s32 	%r974, %r970, %r966;
	max.s32 	%r975, %r935, %r974;
	mul.lo.s32 	%r976, %r971, %r966;
	max.s32 	%r977, %r937, %r976;
	mul.lo.s32 	%r978, %r972, %r966;
	max.s32 	%r979, %r939, %r978;
	mul.lo.s32 	%r980, %r973, %r966;
	max.s32 	%r981, %r941, %r980;
	mul.lo.s32 	%r982, %r970, %r967;
	max.s32 	%r983, %r943, %r982;
	mul.lo.s32 	%r984, %r971, %r967;
	max.s32 	%r985, %r945, %r984;
	mul.lo.s32 	%r986, %r972, %r967;
	max.s32 	%r987, %r947, %r986;
	mul.lo.s32 	%r988, %r973, %r967;
	max.s32 	%r989, %r949, %r988;
	mul.lo.s32 	%r990, %r970, %r968;
	max.s32 	%r991, %r951, %r990;
	mul.lo.s32 	%r992, %r971, %r968;
	max.s32 	%r993, %r953, %r992;
	mul.lo.s32 	%r994, %r972, %r968;
	max.s32 	%r995, %r955, %r994;
	mul.lo.s32 	%r996, %r973, %r968;
	max.s32 	%r997, %r957, %r996;
	mul.lo.s32 	%r998, %r970, %r969;
	max.s32 	%r999, %r959, %r998;
	mul.lo.s32 	%r1000, %r971, %r969;
	max.s32 	%r1001, %r961, %r1000;
	mul.lo.s32 	%r1002, %r972, %r969;
	max.s32 	%r1003, %r963, %r1002;
	mul.lo.s32 	%r1004, %r973, %r969;
	max.s32 	%r1005, %r965, %r1004;
	ld.shared.u32 	%r1006, [%r25+5120];
	ld.shared.u32 	%r1007, [%r25+5124];
	ld.shared.u32 	%r1008, [%r25+5128];
	ld.shared.u32 	%r1009, [%r25+5132];
	ld.shared.u32 	%r1010, [%r26+80];
	ld.shared.u32 	%r1011, [%r26+208];
	ld.shared.u32 	%r1012, [%r26+336];
	ld.shared.u32 	%r1013, [%r26+464];
	mul.lo.s32 	%r1014, %r1010, %r1006;
	max.s32 	%r1015, %r975, %r1014;
	mul.lo.s32 	%r1016, %r1011, %r1006;
	max.s32 	%r1017, %r977, %r1016;
	mul.lo.s32 	%r1018, %r1012, %r1006;
	max.s32 	%r1019, %r979, %r1018;
	mul.lo.s32 	%r1020, %r1013, %r1006;
	max.s32 	%r1021, %r981, %r1020;
	mul.lo.s32 	%r1022, %r1010, %r1007;
	max.s32 	%r1023, %r983, %r1022;
	mul.lo.s32 	%r1024, %r1011, %r1007;
	max.s32 	%r1025, %r985, %r1024;
	mul.lo.s32 	%r1026, %r1012, %r1007;
	max.s32 	%r1027, %r987, %r1026;
	mul.lo.s32 	%r1028, %r1013, %r1007;
	max.s32 	%r1029, %r989, %r1028;
	mul.lo.s32 	%r1030, %r1010, %r1008;
	max.s32 	%r1031, %r991, %r1030;
	mul.lo.s32 	%r1032, %r1011, %r1008;
	max.s32 	%r1033, %r993, %r1032;
	mul.lo.s32 	%r1034, %r1012, %r1008;
	max.s32 	%r1035, %r995, %r1034;
	mul.lo.s32 	%r1036, %r1013, %r1008;
	max.s32 	%r1037, %r997, %r1036;
	mul.lo.s32 	%r1038, %r1010, %r1009;
	max.s32 	%r1039, %r999, %r1038;
	mul.lo.s32 	%r1040, %r1011, %r1009;
	max.s32 	%r1041, %r1001, %r1040;
	mul.lo.s32 	%r1042, %r1012, %r1009;
	max.s32 	%r1043, %r1003, %r1042;
	mul.lo.s32 	%r1044, %r1013, %r1009;
	max.s32 	%r1045, %r1005, %r1044;
	ld.shared.u32 	%r1046, [%r25+5376];
	ld.shared.u32 	%r1047, [%r25+5380];
	ld.shared.u32 	%r1048, [%r25+5384];
	ld.shared.u32 	%r1049, [%r25+5388];
	ld.shared.u32 	%r1050, [%r26+84];
	ld.shared.u32 	%r1051, [%r26+212];
	ld.shared.u32 	%r1052, [%r26+340];
	ld.shared.u32 	%r1053, [%r26+468];
	mul.lo.s32 	%r1054, %r1050, %r1046;
	max.s32 	%r1055, %r1015, %r1054;
	mul.lo.s32 	%r1056, %r1051, %r1046;
	max.s32 	%r1057, %r1017, %r1056;
	mul.lo.s32 	%r1058, %r1052, %r1046;
	max.s32 	%r1059, %r1019, %r1058;
	mul.lo.s32 	%r1060, %r1053, %r1046;
	max.s32 	%r1061, %r1021, %r1060;
	mul.lo.s32 	%r1062, %r1050, %r1047;
	max.s32 	%r1063, %r1023, %r1062;
	mul.lo.s32 	%r1064, %r1051, %r1047;
	max.s32 	%r1065, %r1025, %r1064;
	mul.lo.s32 	%r1066, %r1052, %r1047;
	max.s32 	%r1067, %r1027, %r1066;
	mul.lo.s32 	%r1068, %r1053, %r1047;
	max.s32 	%r1069, %r1029, %r1068;
	mul.lo.s32 	%r1070, %r1050, %r1048;
	max.s32 	%r1071, %r1031, %r1070;
	mul.lo.s32 	%r1072, %r1051, %r1048;
	max.s32 	%r1073, %r1033, %r1072;
	mul.lo.s32 	%r1074, %r1052, %r1048;
	max.s32 	%r1075, %r1035, %r1074;
	mul.lo.s32 	%r1076, %r1053, %r1048;
	max.s32 	%r1077, %r1037, %r1076;
	mul.lo.s32 	%r1078, %r1050, %r1049;
	max.s32 	%r1079, %r1039, %r1078;
	mul.lo.s32 	%r1080, %r1051, %r1049;
	max.s32 	%r1081, %r1041, %r1080;
	mul.lo.s32 	%r1082, %r1052, %r1049;
	max.s32 	%r1083, %r1043, %r1082;
	mul.lo.s32 	%r1084, %r1053, %r1049;
	max.s32 	%r1085, %r1045, %r1084;
	ld.shared.u32 	%r1086, [%r25+5632];
	ld.shared.u32 	%r1087, [%r25+5636];
	ld.shared.u32 	%r1088, [%r25+5640];
	ld.shared.u32 	%r1089, [%r25+5644];
	ld.shared.u32 	%r1090, [%r26+88];
	ld.shared.u32 	%r1091, [%r26+216];
	ld.shared.u32 	%r1092, [%r26+344];
	ld.shared.u32 	%r1093, [%r26+472];
	mul.lo.s32 	%r1094, %r1090, %r1086;
	max.s32 	%r1095, %r1055, %r1094;
	mul.lo.s32 	%r1096, %r1091, %r1086;
	max.s32 	%r1097, %r1057, %r1096;
	mul.lo.s32 	%r1098, %r1092, %r1086;
	max.s32 	%r1099, %r1059, %r1098;
	mul.lo.s32 	%r1100, %r1093, %r1086;
	max.s32 	%r1101, %r1061, %r1100;
	mul.lo.s32 	%r1102, %r1090, %r1087;
	max.s32 	%r1103, %r1063, %r1102;
	mul.lo.s32 	%r1104, %r1091, %r1087;
	max.s32 	%r1105, %r1065, %r1104;
	mul.lo.s32 	%r1106, %r1092, %r1087;
	max.s32 	%r1107, %r1067, %r1106;
	mul.lo.s32 	%r1108, %r1093, %r1087;
	max.s32 	%r1109, %r1069, %r1108;
	mul.lo.s32 	%r1110, %r1090, %r1088;
	max.s32 	%r1111, %r1071, %r1110;
	mul.lo.s32 	%r1112, %r1091, %r1088;
	max.s32 	%r1113, %r1073, %r1112;
	mul.lo.s32 	%r1114, %r1092, %r1088;
	max.s32 	%r1115, %r1075, %r1114;
	mul.lo.s32 	%r1116, %r1093, %r1088;
	max.s32 	%r1117, %r1077, %r1116;
	mul.lo.s32 	%r1118, %r1090, %r1089;
	max.s32 	%r1119, %r1079, %r1118;
	mul.lo.s32 	%r1120, %r1091, %r1089;
	max.s32 	%r1121, %r1081, %r1120;
	mul.lo.s32 	%r1122, %r1092, %r1089;
	max.s32 	%r1123, %r1083, %r1122;
	mul.lo.s32 	%r1124, %r1093, %r1089;
	max.s32 	%r1125, %r1085, %r1124;
	ld.shared.u32 	%r1126, [%r25+5888];
	ld.shared.u32 	%r1127, [%r25+5892];
	ld.shared.u32 	%r1128, [%r25+5896];
	ld.shared.u32 	%r1129, [%r25+5900];
	ld.shared.u32 	%r1130, [%r26+92];
	ld.shared.u32 	%r1131, [%r26+220];
	ld.shared.u32 	%r1132, [%r26+348];
	ld.shared.u32 	%r1133, [%r26+476];
	mul.lo.s32 	%r1134, %r1130, %r1126;
	max.s32 	%r1135, %r1095, %r1134;
	mul.lo.s32 	%r1136, %r1131, %r1126;
	max.s32 	%r1137, %r1097, %r1136;
	mul.lo.s32 	%r1138, %r1132, %r1126;
	max.s32 	%r1139, %r1099, %r1138;
	mul.lo.s32 	%r1140, %r1133, %r1126;
	max.s32 	%r1141, %r1101, %r1140;
	mul.lo.s32 	%r1142, %r1130, %r1127;
	max.s32 	%r1143, %r1103, %r1142;
	mul.lo.s32 	%r1144, %r1131, %r1127;
	max.s32 	%r1145, %r1105, %r1144;
	mul.lo.s32 	%r1146, %r1132, %r1127;
	max.s32 	%r1147, %r1107, %r1146;
	mul.lo.s32 	%r1148, %r1133, %r1127;
	max.s32 	%r1149, %r1109, %r1148;
	mul.lo.s32 	%r1150, %r1130, %r1128;
	max.s32 	%r1151, %r1111, %r1150;
	mul.lo.s32 	%r1152, %r1131, %r1128;
	max.s32 	%r1153, %r1113, %r1152;
	mul.lo.s32 	%r1154, %r1132, %r1128;
	max.s32 	%r1155, %r1115, %r1154;
	mul.lo.s32 	%r1156, %r1133, %r1128;
	max.s32 	%r1157, %r1117, %r1156;
	mul.lo.s32 	%r1158, %r1130, %r1129;
	max.s32 	%r1159, %r1119, %r1158;
	mul.lo.s32 	%r1160, %r1131, %r1129;
	max.s32 	%r1161, %r1121, %r1160;
	mul.lo.s32 	%r1162, %r1132, %r1129;
	max.s32 	%r1163, %r1123, %r1162;
	mul.lo.s32 	%r1164, %r1133, %r1129;
	max.s32 	%r1165, %r1125, %r1164;
	ld.shared.u32 	%r1166, [%r25+6144];
	ld.shared.u32 	%r1167, [%r25+6148];
	ld.shared.u32 	%r1168, [%r25+6152];
	ld.shared.u32 	%r1169, [%r25+6156];
	ld.shared.u32 	%r1170, [%r26+96];
	ld.shared.u32 	%r1171, [%r26+224];
	ld.shared.u32 	%r1172, [%r26+352];
	ld.shared.u32 	%r1173, [%r26+480];
	mul.lo.s32 	%r1174, %r1170, %r1166;
	max.s32 	%r1175, %r1135, %r1174;
	mul.lo.s32 	%r1176, %r1171, %r1166;
	max.s32 	%r1177, %r1137, %r1176;
	mul.lo.s32 	%r1178, %r1172, %r1166;
	max.s32 	%r1179, %r1139, %r1178;
	mul.lo.s32 	%r1180, %r1173, %r1166;
	max.s32 	%r1181, %r1141, %r1180;
	mul.lo.s32 	%r1182, %r1170, %r1167;
	max.s32 	%r1183, %r1143, %r1182;
	mul.lo.s32 	%r1184, %r1171, %r1167;
	max.s32 	%r1185, %r1145, %r1184;
	mul.lo.s32 	%r1186, %r1172, %r1167;
	max.s32 	%r1187, %r1147, %r1186;
	mul.lo.s32 	%r1188, %r1173, %r1167;
	max.s32 	%r1189, %r1149, %r1188;
	mul.lo.s32 	%r1190, %r1170, %r1168;
	max.s32 	%r1191, %r1151, %r1190;
	mul.lo.s32 	%r1192, %r1171, %r1168;
	max.s32 	%r1193, %r1153, %r1192;
	mul.lo.s32 	%r1194, %r1172, %r1168;
	max.s32 	%r1195, %r1155, %r1194;
	mul.lo.s32 	%r1196, %r1173, %r1168;
	max.s32 	%r1197, %r1157, %r1196;
	mul.lo.s32 	%r1198, %r1170, %r1169;
	max.s32 	%r1199, %r1159, %r1198;
	mul.lo.s32 	%r1200, %r1171, %r1169;
	max.s32 	%r1201, %r1161, %r1200;
	mul.lo.s32 	%r1202, %r1172, %r1169;
	max.s32 	%r1203, %r1163, %r1202;
	mul.lo.s32 	%r1204, %r1173, %r1169;
	max.s32 	%r1205, %r1165, %r1204;
	ld.shared.u32 	%r1206, [%r25+6400];
	ld.shared.u32 	%r1207, [%r25+6404];
	ld.shared.u32 	%r1208, [%r25+6408];
	ld.shared.u32 	%r1209, [%r25+6412];
	ld.shared.u32 	%r1210, [%r26+100];
	ld.shared.u32 	%r1211, [%r26+228];
	ld.shared.u32 	%r1212, [%r26+356];
	ld.shared.u32 	%r1213, [%r26+484];
	mul.lo.s32 	%r1214, %r1210, %r1206;
	max.s32 	%r1215, %r1175, %r1214;
	mul.lo.s32 	%r1216, %r1211, %r1206;
	max.s32 	%r1217, %r1177, %r1216;
	mul.lo.s32 	%r1218, %r1212, %r1206;
	max.s32 	%r1219, %r1179, %r1218;
	mul.lo.s32 	%r1220, %r1213, %r1206;
	max.s32 	%r1221, %r1181, %r1220;
	mul.lo.s32 	%r1222, %r1210, %r1207;
	max.s32 	%r1223, %r1183, %r1222;
	mul.lo.s32 	%r1224, %r1211, %r1207;
	max.s32 	%r1225, %r1185, %r1224;
	mul.lo.s32 	%r1226, %r1212, %r1207;
	max.s32 	%r1227, %r1187, %r1226;
	mul.lo.s32 	%r1228, %r1213, %r1207;
	max.s32 	%r1229, %r1189, %r1228;
	mul.lo.s32 	%r1230, %r1210, %r1208;
	max.s32 	%r1231, %r1191, %r1230;
	mul.lo.s32 	%r1232, %r1211, %r1208;
	max.s32 	%r1233, %r1193, %r1232;
	mul.lo.s32 	%r1234, %r1212, %r1208;
	max.s32 	%r1235, %r1195, %r1234;
	mul.lo.s32 	%r1236, %r1213, %r1208;
	max.s32 	%r1237, %r1197, %r1236;
	mul.lo.s32 	%r1238, %r1210, %r1209;
	max.s32 	%r1239, %r1199, %r1238;
	mul.lo.s32 	%r1240, %r1211, %r1209;
	max.s32 	%r1241, %r1201, %r1240;
	mul.lo.s32 	%r1242, %r1212, %r1209;
	max.s32 	%r1243, %r1203, %r1242;
	mul.lo.s32 	%r1244, %r1213, %r1209;
	max.s32 	%r1245, %r1205, %r1244;
	ld.shared.u32 	%r1246, [%r25+6656];
	ld.shared.u32 	%r1247, [%r25+6660];
	ld.shared.u32 	%r1248, [%r25+6664];
	ld.shared.u32 	%r1249, [%r25+6668];
	ld.shared.u32 	%r1250, [%r26+104];
	ld.shared.u32 	%r1251, [%r26+232];
	ld.shared.u32 	%r1252, [%r26+360];
	ld.shared.u32 	%r1253, [%r26+488];
	mul.lo.s32 	%r1254, %r1250, %r1246;
	max.s32 	%r1255, %r1215, %r1254;
	mul.lo.s32 	%r1256, %r1251, %r1246;
	max.s32 	%r1257, %r1217, %r1256;
	mul.lo.s32 	%r1258, %r1252, %r1246;
	max.s32 	%r1259, %r1219, %r1258;
	mul.lo.s32 	%r1260, %r1253, %r1246;
	max.s32 	%r1261, %r1221, %r1260;
	mul.lo.s32 	%r1262, %r1250, %r1247;
	max.s32 	%r1263, %r1223, %r1262;
	mul.lo.s32 	%r1264, %r1251, %r1247;
	max.s32 	%r1265, %r1225, %r1264;
	mul.lo.s32 	%r1266, %r1252, %r1247;
	max.s32 	%r1267, %r1227, %r1266;
	mul.lo.s32 	%r1268, %r1253, %r1247;
	max.s32 	%r1269, %r1229, %r1268;
	mul.lo.s32 	%r1270, %r1250, %r1248;
	max.s32 	%r1271, %r1231, %r1270;
	mul.lo.s32 	%r1272, %r1251, %r1248;
	max.s32 	%r1273, %r1233, %r1272;
	mul.lo.s32 	%r1274, %r1252, %r1248;
	max.s32 	%r1275, %r1235, %r1274;
	mul.lo.s32 	%r1276, %r1253, %r1248;
	max.s32 	%r1277, %r1237, %r1276;
	mul.lo.s32 	%r1278, %r1250, %r1249;
	max.s32 	%r1279, %r1239, %r1278;
	mul.lo.s32 	%r1280, %r1251, %r1249;
	max.s32 	%r1281, %r1241, %r1280;
	mul.lo.s32 	%r1282, %r1252, %r1249;
	max.s32 	%r1283, %r1243, %r1282;
	mul.lo.s32 	%r1284, %r1253, %r1249;
	max.s32 	%r1285, %r1245, %r1284;
	ld.shared.u32 	%r1286, [%r25+6912];
	ld.shared.u32 	%r1287, [%r25+6916];
	ld.shared.u32 	%r1288, [%r25+6920];
	ld.shared.u32 	%r1289, [%r25+6924];
	ld.shared.u32 	%r1290, [%r26+108];
	ld.shared.u32 	%r1291, [%r26+236];
	ld.shared.u32 	%r1292, [%r26+364];
	ld.shared.u32 	%r1293, [%r26+492];
	mul.lo.s32 	%r1294, %r1290, %r1286;
	max.s32 	%r1295, %r1255, %r1294;
	mul.lo.s32 	%r1296, %r1291, %r1286;
	max.s32 	%r1297, %r1257, %r1296;
	mul.lo.s32 	%r1298, %r1292, %r1286;
	max.s32 	%r1299, %r1259, %r1298;
	mul.lo.s32 	%r1300, %r1293, %r1286;
	max.s32 	%r1301, %r1261, %r1300;
	mul.lo.s32 	%r1302, %r1290, %r1287;
	max.s32 	%r1303, %r1263, %r1302;
	mul.lo.s32 	%r1304, %r1291, %r1287;
	max.s32 	%r1305, %r1265, %r1304;
	mul.lo.s32 	%r1306, %r1292, %r1287;
	max.s32 	%r1307, %r1267, %r1306;
	mul.lo.s32 	%r1308, %r1293, %r1287;
	max.s32 	%r1309, %r1269, %r1308;
	mul.lo.s32 	%r1310, %r1290, %r1288;
	max.s32 	%r1311, %r1271, %r1310;
	mul.lo.s32 	%r1312, %r1291, %r1288;
	max.s32 	%r1313, %r1273, %r1312;
	mul.lo.s32 	%r1314, %r1292, %r1288;
	max.s32 	%r1315, %r1275, %r1314;
	mul.lo.s32 	%r1316, %r1293, %r1288;
	max.s32 	%r1317, %r1277, %r1316;
	mul.lo.s32 	%r1318, %r1290, %r1289;
	max.s32 	%r1319, %r1279, %r1318;
	mul.lo.s32 	%r1320, %r1291, %r1289;
	max.s32 	%r1321, %r1281, %r1320;
	mul.lo.s32 	%r1322, %r1292, %r1289;
	max.s32 	%r1323, %r1283, %r1322;
	mul.lo.s32 	%r1324, %r1293, %r1289;
	max.s32 	%r1325, %r1285, %r1324;
	ld.shared.u32 	%r1326, [%r25+7168];
	ld.shared.u32 	%r1327, [%r25+7172];
	ld.shared.u32 	%r1328, [%r25+7176];
	ld.shared.u32 	%r1329, [%r25+7180];
	ld.shared.u32 	%r1330, [%r26+112];
	ld.shared.u32 	%r1331, [%r26+240];
	ld.shared.u32 	%r1332, [%r26+368];
	ld.shared.u32 	%r1333, [%r26+496];
	mul.lo.s32 	%r1334, %r1330, %r1326;
	max.s32 	%r1335, %r1295, %r1334;
	mul.lo.s32 	%r1336, %r1331, %r1326;
	max.s32 	%r1337, %r1297, %r1336;
	mul.lo.s32 	%r1338, %r1332, %r1326;
	max.s32 	%r1339, %r1299, %r1338;
	mul.lo.s32 	%r1340, %r1333, %r1326;
	max.s32 	%r1341, %r1301, %r1340;
	mul.lo.s32 	%r1342, %r1330, %r1327;
	max.s32 	%r1343, %r1303, %r1342;
	mul.lo.s32 	%r1344, %r1331, %r1327;
	max.s32 	%r1345, %r1305, %r1344;
	mul.lo.s32 	%r1346, %r1332, %r1327;
	max.s32 	%r1347, %r1307, %r1346;
	mul.lo.s32 	%r1348, %r1333, %r1327;
	max.s32 	%r1349, %r1309, %r1348;
	mul.lo.s32 	%r1350, %r1330, %r1328;
	max.s32 	%r1351, %r1311, %r1350;
	mul.lo.s32 	%r1352, %r1331, %r1328;
	max.s32 	%r1353, %r1313, %r1352;
	mul.lo.s32 	%r1354, %r1332, %r1328;
	max.s32 	%r1355, %r1315, %r1354;
	mul.lo.s32 	%r1356, %r1333, %r1328;
	max.s32 	%r1357, %r1317, %r1356;
	mul.lo.s32 	%r1358, %r1330, %r1329;
	max.s32 	%r1359, %r1319, %r1358;
	mul.lo.s32 	%r1360, %r1331, %r1329;
	max.s32 	%r1361, %r1321, %r1360;
	mul.lo.s32 	%r1362, %r1332, %r1329;
	max.s32 	%r1363, %r1323, %r1362;
	mul.lo.s32 	%r1364, %r1333, %r1329;
	max.s32 	%r1365, %r1325, %r1364;
	ld.shared.u32 	%r1366, [%r25+7424];
	ld.shared.u32 	%r1367, [%r25+7428];
	ld.shared.u32 	%r1368, [%r25+7432];
	ld.shared.u32 	%r1369, [%r25+7436];
	ld.shared.u32 	%r1370, [%r26+116];
	ld.shared.u32 	%r1371, [%r26+244];
	ld.shared.u32 	%r1372, [%r26+372];
	ld.shared.u32 	%r1373, [%r26+500];
	mul.lo.s32 	%r1374, %r1370, %r1366;
	max.s32 	%r1375, %r1335, %r1374;
	mul.lo.s32 	%r1376, %r1371, %r1366;
	max.s32 	%r1377, %r1337, %r1376;
	mul.lo.s32 	%r1378, %r1372, %r1366;
	max.s32 	%r1379, %r1339, %r1378;
	mul.lo.s32 	%r1380, %r1373, %r1366;
	max.s32 	%r1381, %r1341, %r1380;
	mul.lo.s32 	%r1382, %r1370, %r1367;
	max.s32 	%r1383, %r1343, %r1382;
	mul.lo.s32 	%r1384, %r1371, %r1367;
	max.s32 	%r1385, %r1345, %r1384;
	mul.lo.s32 	%r1386, %r1372, %r1367;
	max.s32 	%r1387, %r1347, %r1386;
	mul.lo.s32 	%r1388, %r1373, %r1367;
	max.s32 	%r1389, %r1349, %r1388;
	mul.lo.s32 	%r1390, %r1370, %r1368;
	max.s32 	%r1391, %r1351, %r1390;
	mul.lo.s32 	%r1392, %r1371, %r1368;
	max.s32 	%r1393, %r1353, %r1392;
	mul.lo.s32 	%r1394, %r1372, %r1368;
	max.s32 	%r1395, %r1355, %r1394;
	mul.lo.s32 	%r1396, %r1373, %r1368;
	max.s32 	%r1397, %r1357, %r1396;
	mul.lo.s32 	%r1398, %r1370, %r1369;
	max.s32 	%r1399, %r1359, %r1398;
	mul.lo.s32 	%r1400, %r1371, %r1369;
	max.s32 	%r1401, %r1361, %r1400;
	mul.lo.s32 	%r1402, %r1372, %r1369;
	max.s32 	%r1403, %r1363, %r1402;
	mul.lo.s32 	%r1404, %r1373, %r1369;
	max.s32 	%r1405, %r1365, %r1404;
	ld.shared.u32 	%r1406, [%r25+7680];
	ld.shared.u32 	%r1407, [%r25+7684];
	ld.shared.u32 	%r1408, [%r25+7688];
	ld.shared.u32 	%r1409, [%r25+7692];
	ld.shared.u32 	%r1410, [%r26+120];
	ld.shared.u32 	%r1411, [%r26+248];
	ld.shared.u32 	%r1412, [%r26+376];
	ld.shared.u32 	%r1413, [%r26+504];
	mul.lo.s32 	%r1414, %r1410, %r1406;
	max.s32 	%r1415, %r1375, %r1414;
	mul.lo.s32 	%r1416, %r1411, %r1406;
	max.s32 	%r1417, %r1377, %r1416;
	mul.lo.s32 	%r1418, %r1412, %r1406;
	max.s32 	%r1419, %r1379, %r1418;
	mul.lo.s32 	%r1420, %r1413, %r1406;
	max.s32 	%r1421, %r1381, %r1420;
	mul.lo.s32 	%r1422, %r1410, %r1407;
	max.s32 	%r1423, %r1383, %r1422;
	mul.lo.s32 	%r1424, %r1411, %r1407;
	max.s32 	%r1425, %r1385, %r1424;
	mul.lo.s32 	%r1426, %r1412, %r1407;
	max.s32 	%r1427, %r1387, %r1426;
	mul.lo.s32 	%r1428, %r1413, %r1407;
	max.s32 	%r1429, %r1389, %r1428;
	mul.lo.s32 	%r1430, %r1410, %r1408;
	max.s32 	%r1431, %r1391, %r1430;
	mul.lo.s32 	%r1432, %r1411, %r1408;
	max.s32 	%r1433, %r1393, %r1432;
	mul.lo.s32 	%r1434, %r1412, %r1408;
	max.s32 	%r1435, %r1395, %r1434;
	mul.lo.s32 	%r1436, %r1413, %r1408;
	max.s32 	%r1437, %r1397, %r1436;
	mul.lo.s32 	%r1438, %r1410, %r1409;
	max.s32 	%r1439, %r1399, %r1438;
	mul.lo.s32 	%r1440, %r1411, %r1409;
	max.s32 	%r1441, %r1401, %r1440;
	mul.lo.s32 	%r1442, %r1412, %r1409;
	max.s32 	%r1443, %r1403, %r1442;
	mul.lo.s32 	%r1444, %r1413, %r1409;
	max.s32 	%r1445, %r1405, %r1444;
	ld.shared.u32 	%r1446, [%r25+7936];
	ld.shared.u32 	%r1447, [%r25+7940];
	ld.shared.u32 	%r1448, [%r25+7944];
	ld.shared.u32 	%r1449, [%r25+7948];
	ld.shared.u32 	%r1450, [%r26+124];
	ld.shared.u32 	%r1451, [%r26+252];
	ld.shared.u32 	%r1452, [%r26+380];
	ld.shared.u32 	%r1453, [%r26+508];
	mul.lo.s32 	%r1454, %r1450, %r1446;
	max.s32 	%r1494, %r1415, %r1454;
	mul.lo.s32 	%r1455, %r1451, %r1446;
	max.s32 	%r1490, %r1417, %r1455;
	mul.lo.s32 	%r1456, %r1452, %r1446;
	max.s32 	%r1495, %r1419, %r1456;
	mul.lo.s32 	%r1457, %r1453, %r1446;
	max.s32 	%r1499, %r1421, %r1457;
	mul.lo.s32 	%r1458, %r1450, %r1447;
	max.s32 	%r1493, %r1423, %r1458;
	mul.lo.s32 	%r1459, %r1451, %r1447;
	max.s32 	%r1489, %r1425, %r1459;
	mul.lo.s32 	%r1460, %r1452, %r1447;
	max.s32 	%r1496, %r1427, %r1460;
	mul.lo.s32 	%r1461, %r1453, %r1447;
	max.s32 	%r1500, %r1429, %r1461;
	mul.lo.s32 	%r1462, %r1450, %r1448;
	max.s32 	%r1492, %r1431, %r1462;
	mul.lo.s32 	%r1463, %r1451, %r1448;
	max.s32 	%r1488, %r1433, %r1463;
	mul.lo.s32 	%r1464, %r1452, %r1448;
	max.s32 	%r1497, %r1435, %r1464;
	mul.lo.s32 	%r1465, %r1453, %r1448;
	max.s32 	%r1501, %r1437, %r1465;
	mul.lo.s32 	%r1466, %r1450, %r1449;
	max.s32 	%r1491, %r1439, %r1466;
	mul.lo.s32 	%r1467, %r1451, %r1449;
	max.s32 	%r1487, %r1441, %r1467;
	mul.lo.s32 	%r1468, %r1452, %r1449;
	max.s32 	%r1498, %r1443, %r1468;
	mul.lo.s32 	%r1469, %r1453, %r1449;
	max.s32 	%r1502, %r1445, %r1469;
	bar.sync 	0;
	add.s32 	%r1503, %r1503, 32;
	add.s32 	%r1486, %r1486, 32;
	add.s32 	%r1485, %r1485, 32;
	add.s32 	%r119, %r1484, 32;
	add.s32 	%r1470, %r1484, 16;
	setp.lt.s32 	%p50, %r1470, %r128;
	mov.u32 	%r1484, %r119;
	@%p50 bra 	$L__BB14_2;
$L__BB14_35:
	shl.b32 	%r1471, %r1, 6;
	shl.b32 	%r1472, %r4, 2;
	add.s32 	%r65, %r1471, %r1472;
	shl.b32 	%r1473, %r2, 6;
	shl.b32 	%r1474, %r3, 2;
	add.s32 	%r1475, %r1473, %r1474;
	setp.lt.s32 	%p51, %r65, %r126;
	setp.lt.s32 	%p52, %r1475, %r127;
	and.pred  	%p53, %p51, %p52;
	@%p53 bra 	$L__BB14_36;
	bra.uni 	$L__BB14_37;
$L__BB14_36:
	mad.lo.s32 	%r1476, %r1475, %r126, %r65;
	mul.wide.s32 	%rd44, %r1476, 4;
	add.s64 	%rd45, %rd3, %rd44;
	st.global.u32 	[%rd45], %r1494;
$L__BB14_37:
	setp.ge.s32 	%p54, %r65, %r126;
	add.s32 	%r120, %r1475, 1;
	setp.ge.s32 	%p55, %r120, %r127;
	or.pred  	%p56, %p54, %p55;
	@%p56 bra 	$L__BB14_39;
	mad.lo.s32 	%r1477, %r120, %r126, %r65;
	mul.wide.s32 	%rd46, %r1477, 4;
	add.s64 	%rd47, %rd3, %rd46;
	st.global.u32 	[%rd47], %r1490;
$L__BB14_39:
	setp.ge.s32 	%p57, %r65, %r126;
	add.s32 	%r121, %r1475, 2;
	setp.ge.s32 	%p58, %r121, %r127;
	or.pred  	%p59, %p57, %p58;
	@%p59 bra 	$L__BB14_41;
	mad.lo.s32 	%r1478, %r121, %r126, %r65;
	mul.wide.s32 	%rd48, %r1478, 4;
	add.s64 	%rd49, %rd3, %rd48;
	st.global.u32 	[%rd49], %r1495;
$L__BB14_41:
	setp.ge.s32 	%p60, %r65, %r126;
	add.s32 	%r122, %r1475, 3;
	setp.ge.s32 	%p61, %r122, %r127;
	or.pred  	%p62, %p60, %p61;
	@%p62 bra 	$L__BB14_43;
	mad.lo.s32 	%r1479, %r122, %r126, %r65;
	mul.wide.s32 	%rd50, %r1479, 4;
	add.s64 	%rd51, %rd3, %rd50;
	st.global.u32 	[%rd51], %r1499;
$L__BB14_43:
	setp.ge.s32 	%p63, %r1475, %r127;
	add.s32 	%r123, %r65, 1;
	setp.ge.s32 	%p64, %r123, %r126;
	mul.lo.s32 	%r1480, %r1475, %r126;
	cvt.s64.s32 	%rd4, %r65;
	cvt.s64.s32 	%rd52, %r1480;
	add.s64 	%rd53, %rd52, %rd4;
	shl.b64 	%rd54, %rd53, 2;
	add.s64 	%rd5, %rd3, %rd54;
	or.pred  	%p65, %p64, %p63;
	@%p65 bra 	$L__BB14_45;
	st.global.u32 	[%rd5+4], %r1493;
$L__BB14_45:
	setp.ge.s32 	%p66, %r123, %r126;
	setp.ge.s32 	%p67, %r120, %r127;
	mul.lo.s32 	%r1481, %r120, %r126;
	cvt.s64.s32 	%rd55, %r1481;
	add.s64 	%rd56, %rd55, %rd4;
	shl.b64 	%rd57, %rd56, 2;
	add.s64 	%rd6, %rd3, %rd57;
	or.pred  	%p68, %p66, %p67;
	@%p68 bra 	$L__BB14_47;
	st.global.u32 	[%rd6+4], %r1489;
$L__BB14_47:
	setp.ge.s32 	%p69, %r123, %r126;
	setp.ge.s32 	%p70, %r121, %r127;
	mul.lo.s32 	%r1482, %r121, %r126;
	cvt.s64.s32 	%rd58, %r1482;
	add.s64 	%rd59, %rd58, %rd4;
	shl.b64 	%rd60, %rd59, 2;
	add.s64 	%rd7, %rd3, %rd60;
	or.pred  	%p71, %p69, %p70;
	@%p71 bra 	$L__BB14_49;
	st.global.u32 	[%rd7+4], %r1496;
$L__BB14_49:
	setp.ge.s32 	%p72, %r123, %r126;
	setp.ge.s32 	%p73, %r122, %r127;
	mul.lo.s32 	%r1483, %r122, %r126;
	cvt.s64.s32 	%rd61, %r1483;
	add.s64 	%rd62, %rd61, %rd4;
	shl.b64 	%rd63, %rd62, 2;
	add.s64 	%rd8, %rd3, %rd63;
	or.pred  	%p74, %p72, %p73;
	@%p74 bra 	$L__BB14_51;
	st.global.u32 	[%rd8+4], %r1500;
$L__BB14_51:
	setp.ge.s32 	%p75, %r1475, %r127;
	add.s32 	%r124, %r65, 2;
	setp.ge.s32 	%p76, %r124, %r126;
	or.pred  	%p77, %p76, %p75;
	@%p77 bra 	$L__BB14_53;
	st.global.u32 	[%rd5+8], %r1492;
$L__BB14_53:
	setp.ge.s32 	%p78, %r124, %r126;
	setp.ge.s32 	%p79, %r120, %r127;
	or.pred  	%p80, %p78, %p79;
	@%p80 bra 	$L__BB14_55;
	st.global.u32 	[%rd6+8], %r1488;
$L__BB14_55:
	setp.ge.s32 	%p81, %r124, %r126;
	setp.ge.s32 	%p82, %r121, %r127;
	or.pred  	%p83, %p81, %p82;
	@%p83 bra 	$L__BB14_57;
	st.global.u32 	[%rd7+8], %r1497;
$L__BB14_57:
	setp.ge.s32 	%p84, %r124, %r126;
	setp.ge.s32 	%p85, %r122, %r127;
	or.pred  	%p86, %p84, %p85;
	@%p86 bra 	$L__BB14_59;
	st.global.u32 	[%rd8+8], %r1501;
$L__BB14_59:
	setp.ge.s32 	%p87, %r1475, %r127;
	add.s32 	%r125, %r65, 3;
	setp.ge.s32 	%p88, %r125, %r126;
	or.pred  	%p89, %p88, %p87;
	@%p89 bra 	$L__BB14_61;
	st.global.u32 	[%rd5+12], %r1491;
$L__BB14_61:
	setp.ge.s32 	%p90, %r125, %r126;
	setp.ge.s32 	%p91, %r120, %r127;
	or.pred  	%p92, %p90, %p91;
	@%p92 bra 	$L__BB14_63;
	st.global.u32 	[%rd6+12], %r1487;
$L__BB14_63:
	setp.ge.s32 	%p93, %r125, %r126;
	setp.ge.s32 	%p94, %r121, %r127;
	or.pred  	%p95, %p93, %p94;
	@%p95 bra 	$L__BB14_65;
	st.global.u32 	[%rd7+12], %r1498;
$L__BB14_65:
	setp.ge.s32 	%p96, %r125, %r126;
	setp.ge.s32 	%p97, %r122, %r127;
	or.pred  	%p98, %p96, %p97;
	@%p98 bra 	$L__BB14_67;
	st.global.u32 	[%rd8+12], %r1502;
$L__BB14_67:
	ret;

}
	// .globl	tropical_maxplus_i64_nn
.visible .entry tropical_maxplus_i64_nn(
	.param .u64 .ptr .align 1 tropical_maxplus_i64_nn_param_0,
	.param .u64 .ptr .align 1 tropical_maxplus_i64_nn_param_1,
	.param .u64 .ptr .align 1 tropical_maxplus_i64_nn_param_2,
	.param .u32 tropical_maxplus_i64_nn_param_3,
	.param .u32 tropical_maxplus_i64_nn_param_4,
	.param .u32 tropical_maxplus_i64_nn_param_5
)
{
	.reg .pred 	%p<227>;
	.reg .b32 	%r<141>;
	.reg .b64 	%rd<1410>;
	// demoted variable
	.shared .align 8 .b8 _ZZ23tropical_maxplus_i64_nnE2As[4096];
	// demoted variable
	.shared .align 8 .b8 _ZZ23tropical_maxplus_i64_nnE2Bs[4096];
	ld.param.u64 	%rd90, [tropical_maxplus_i64_nn_param_0];
	ld.param.u64 	%rd91, [tropical_maxplus_i64_nn_param_1];
	ld.param.u64 	%rd92, [tropical_maxplus_i64_nn_param_2];
	ld.param.u32 	%r38, [tropical_maxplus_i64_nn_param_3];
	ld.param.u32 	%r39, [tropical_maxplus_i64_nn_param_4];
	ld.param.u32 	%r40, [tropical_maxplus_i64_nn_param_5];
	cvta.to.global.u64 	%rd1, %rd90;
	cvta.to.global.u64 	%rd2, %rd91;
	cvta.to.global.u64 	%rd3, %rd92;
	add.s32 	%r41, %r38, 31;
	shr.s32 	%r42, %r41, 31;
	shr.u32 	%r43, %r42, 27;
	add.s32 	%r44, %r41, %r43;
	shr.s32 	%r45, %r44, 5;
	mov.u32 	%r46, %ctaid.x;
	div.u32 	%r2, %r46, %r45;
	mul.lo.s32 	%r47, %r2, %r45;
	sub.s32 	%r1, %r46, %r47;
	mov.u32 	%r3, %tid.y;
	shl.b32 	%r48, %r3, 3;
	mov.u32 	%r4, %tid.x;
	add.s32 	%r5, %r48, %r4;
	shr.u32 	%r6, %r5, 5;
	and.b32  	%r138, %r5, 15;
	setp.lt.s32 	%p1, %r40, 1;
	mov.b64 	%rd1362, -3037000499;
	mov.u64 	%rd1363, %rd1362;
	mov.u64 	%rd1364, %rd1362;
	mov.u64 	%rd1365, %rd1362;
	mov.u64 	%rd1366, %rd1362;
	mov.u64 	%rd1367, %rd1362;
	mov.u64 	%rd1368, %rd1362;
	mov.u64 	%rd1369, %rd1362;
	mov.u64 	%rd1370, %rd1362;
	mov.u64 	%rd1371, %rd1362;
	mov.u64 	%rd1372, %rd1362;
	mov.u64 	%rd1373, %rd1362;
	mov.u64 	%rd1374, %rd1362;
	mov.u64 	%rd1375, %rd1362;
	mov.u64 	%rd1376, %rd1362;
	mov.u64 	%rd1377, %rd1362;
	@%p1 bra 	$L__BB15_35;
	shr.u32 	%r51, %r5, 4;
	and.b32  	%r52, %r5, 31;
	shl.b32 	%r53, %r1, 5;
	or.b32  	%r8, %r53, %r52;
	shl.b32 	%r54, %r2, 5;
	add.s32 	%r9, %r54, %r51;
	shl.b32 	%r55, %r5, 3;
	mov.u32 	%r56, _ZZ23tropical_maxplus_i64_nnE2As;
	add.s32 	%r10, %r56, %r55;
	mul.lo.s32 	%r11, %r9, %r40;
	and.b32  	%r57, %r5, 16368;
	or.b32  	%r58, %r57, %r138;
	shl.b32 	%r59, %r58, 3;
	mov.u32 	%r60, _ZZ23tropical_maxplus_i64_nnE2Bs;
	add.s32 	%r12, %r60, %r59;
	shl.b32 	%r61, %r40, 2;
	add.s32 	%r13, %r11, %r61;
	shl.b32 	%r62, %r40, 3;
	add.s32 	%r14, %r62, %r11;
	add.s32 	%r15, %r14, %r61;
	shl.b32 	%r63, %r40, 4;
	add.s32 	%r16, %r63, %r11;
	add.s32 	%r17, %r62, %r16;
	add.s32 	%r18, %r17, %r61;
	add.s32 	%r139, %r6, 8;
	mov.b32 	%r140, 0;
	mov.b64 	%rd1362, -3037000499;
	mov.b32 	%r137, 8;
	add.s32 	%r95, %r9, 4;
	add.s32 	%r98, %r9, 8;
	add.s32 	%r101, %r9, 12;
	add.s32 	%r104, %r9, 16;
	add.s32 	%r107, %r9, 20;
	add.s32 	%r112, %r9, 24;
	add.s32 	%r115, %r9, 28;
$L__BB15_2:
	setp.lt.s32 	%p2, %r8, %r38;
	shl.b32 	%r64, %r3, 3;
	add.s32 	%r65, %r64, %r4;
	shr.u32 	%r66, %r65, 5;
	add.s32 	%r24, %r66, %r140;
	add.s32 	%r67, %r139, -8;
	setp.lt.s32 	%p3, %r67, %r40;
	and.pred  	%p4, %p2, %p3;
	mov.b64 	%rd1394, -3037000499;
	@%p4 bra 	$L__BB15_3;
	bra.uni 	$L__BB15_4;
$L__BB15_3:
	mad.lo.s32 	%r68, %r24, %r38, %r8;
	mul.wide.s32 	%rd95, %r68, 8;
	add.s64 	%rd96, %rd1, %rd95;
	ld.global.nc.u64 	%rd1394, [%rd96];
$L__BB15_4:
	setp.ge.s32 	%p5, %r8, %r38;
	st.shared.u64 	[%r10], %rd1394;
	add.s32 	%r69, %r139, -6;
	setp.ge.s32 	%p6, %r69, %r40;
	mov.b64 	%rd1395, -3037000499;
	or.pred  	%p7, %p5, %p6;
	@%p7 bra 	$L__BB15_6;
	add.s32 	%r70, %r24, 2;
	mad.lo.s32 	%r71, %r70, %r38, %r8;
	mul.wide.s32 	%rd98, %r71, 8;
	add.s64 	%rd99, %rd1, %rd98;
	ld.global.nc.u64 	%rd1395, [%rd99];
$L__BB15_6:
	st.shared.u64 	[%r10+512], %rd1395;
	add.s32 	%r72, %r139, -4;
	setp.ge.s32 	%p9, %r72, %r40;
	mov.b64 	%rd1396, -3037000499;
	or.pred  	%p10, %p5, %p9;
	@%p10 bra 	$L__BB15_8;
	add.s32 	%r73, %r24, 4;
	mad.lo.s32 	%r74, %r73, %r38, %r8;
	mul.wide.s32 	%rd101, %r74, 8;
	add.s64 	%rd102, %rd1, %rd101;
	ld.global.nc.u64 	%rd1396, [%rd102];
$L__BB15_8:
	st.shared.u64 	[%r10+1024], %rd1396;
	add.s32 	%r75, %r139, -2;
	setp.ge.s32 	%p12, %r75, %r40;
	mov.b64 	%rd1397, -3037000499;
	or.pred  	%p13, %p5, %p12;
	@%p13 bra 	$L__BB15_10;
	add.s32 	%r76, %r24, 6;
	mad.lo.s32 	%r77, %r76, %r38, %r8;
	mul.wide.s32 	%rd104, %r77, 8;
	add.s64 	%rd105, %rd1, %rd104;
	ld.global.nc.u64 	%rd1397, [%rd105];
$L__BB15_10:
	st.shared.u64 	[%r10+1536], %rd1397;
	setp.ge.s32 	%p15, %r139, %r40;
	mov.b64 	%rd1398, -3037000499;
	or.pred  	%p16, %p5, %p15;
	@%p16 bra 	$L__BB15_12;
	add.s32 	%r78, %r24, 8;
	mad.lo.s32 	%r79, %r78, %r38, %r8;
	mul.wide.s32 	%rd107, %r79, 8;
	add.s64 	%rd108, %rd1, %rd107;
	ld.global.nc.u64 	%rd1398, [%rd108];
$L__BB15_12:
	st.shared.u64 	[%r10+2048], %rd1398;
	add.s32 	%r80, %r139, 2;
	setp.ge.s32 	%p18, %r80, %r40;
	mov.b64 	%rd1399, -3037000499;
	or.pred  	%p19, %p5, %p18;
	@%p19 bra 	$L__BB15_14;
	add.s32 	%r81, %r24, 10;
	mad.lo.s32 	%r82, %r81, %r38, %r8;
	mul.wide.s32 	%rd110, %r82, 8;
	add.s64 	%rd111, %rd1, %rd110;
	ld.global.nc.u64 	%rd1399, [%rd111];
$L__BB15_14:
	st.shared.u64 	[%r10+2560], %rd1399;
	add.s32 	%r83, %r139, 4;
	setp.ge.s32 	%p21, %r83, %r40;
	mov.b64 	%rd1400, -3037000499;
	or.pred  	%p22, %p5, %p21;
	@%p22 bra 	$L__BB15_16;
	add.s32 	%r84, %r24, 12;
	mad.lo.s32 	%r85, %r84, %r38, %r8;
	mul.wide.s32 	%rd113, %r85, 8;
	add.s64 	%rd114, %rd1, %rd113;
	ld.global.nc.u64 	%rd1400, [%rd114];
$L__BB15_16:
	st.shared.u64 	[%r10+3072], %rd1400;
	add.s32 	%r86, %r139, 6;
	setp.ge.s32 	%p24, %r86, %r40;
	mov.b64 	%rd1401, -3037000499;
	or.pred  	%p25, %p5, %p24;
	@%p25 bra 	$L__BB15_18;
	add.s32 	%r87, %r24, 14;
	mad.lo.s32 	%r88, %r87, %r38, %r8;
	mul.wide.s32 	%rd116, %r88, 8;
	add.s64 	%rd117, %rd1, %rd116;
	ld.global.nc.u64 	%rd1401, [%rd117];
$L__BB15_18:
	setp.ge.s32 	%p26, %r9, %r39;
	st.shared.u64 	[%r10+3584], %rd1401;
	and.b32  	%r92, %r65, 15;
	add.s32 	%r27, %r140, %r92;
	setp.ge.s32 	%p27, %r138, %r40;
	mov.b64 	%rd1402, -3037000499;
	or.pred  	%p28, %p27, %p26;
	@%p28 bra 	$L__BB15_20;
	add.s32 	%r93, %r11, %r27;
	mul.wide.u32 	%rd119, %r93, 8;
	add.s64 	%rd120, %rd2, %rd119;
	ld.global.nc.u64 	%rd1402, [%rd120];
$L__BB15_20:
	setp.ge.s32 	%p30, %r95, %r39;
	st.shared.u64 	[%r12], %rd1402;
	mov.b64 	%rd1403, -3037000499;
	or.pred  	%p31, %p27, %p30;
	@%p31 bra 	$L__BB15_22;
	add.s32 	%r96, %r13, %r27;
	mul.wide.s32 	%rd122, %r96, 8;
	add.s64 	%rd123, %rd2, %rd122;
	ld.global.nc.u64 	%rd1403, [%rd123];
$L__BB15_22:
	setp.ge.s32 	%p33, %r98, %r39;
	st.shared.u64 	[%r12+512], %rd1403;
	mov.b64 	%rd1404, -3037000499;
	or.pred  	%p34, %p27, %p33;
	@%p34 bra 	$L__BB15_24;
	add.s32 	%r99, %r14, %r27;
	mul.wide.s32 	%rd125, %r99, 8;
	add.s64 	%rd126, %rd2, %rd125;
	ld.global.nc.u64 	%rd1404, [%rd126];
$L__BB15_24:
	setp.ge.s32 	%p36, %r101, %r39;
	st.shared.u64 	[%r12+1024], %rd1404;
	mov.b64 	%rd1405, -3037000499;
	or.pred  	%p37, %p27, %p36;
	@%p37 bra 	$L__BB15_26;
	add.s32 	%r102, %r15, %r27;
	mul.wide.s32 	%rd128, %r102, 8;
	add.s64 	%rd129, %rd2, %rd128;
	ld.global.nc.u64 	%rd1405, [%rd129];
$L__BB15_26:
	setp.ge.s32 	%p39, %r104, %r39;
	st.shared.u64 	[%r12+1536], %rd1405;
	mov.b64 	%rd1406, -3037000499;
	or.pred  	%p40, %p27, %p39;
	@%p40 bra 	$L__BB15_28;
	add.s32 	%r105, %r16, %r27;
	mul.wide.s32 	%rd131, %r105, 8;
	add.s64 	%rd132, %rd2, %rd131;
	ld.global.nc.u64 	%rd1406, [%rd132];
$L__BB15_28:
	setp.ge.s32 	%p42, %r107, %r39;
	st.shared.u64 	[%r12+2048], %rd1406;
	mov.b64 	%rd1407, -3037000499;
	or.pred  	%p43, %p27, %p42;
	@%p43 bra 	$L__BB15_30;
	shl.b32 	%r108, %r40, 2;
	add.s32 	%r109, %r16, %r108;
	add.s32 	%r110, %r109, %r27;
	mul.wide.s32 	%rd134, %r110, 8;
	add.s64 	%rd135, %rd2, %rd134;
	ld.global.nc.u64 	%rd1407, [%rd135];
$L__BB15_30:
	setp.ge.s32 	%p45, %r112, %r39;
	st.shared.u64 	[%r12+2560], %rd1407;
	mov.b64 	%rd1408, -3037000499;
	or.pred  	%p46, %p27, %p45;
	@%p46 bra 	$L__BB15_32;
	add.s32 	%r113, %r17, %r27;
	mul.wide.s32 	%rd137, %r113, 8;
	add.s64 	%rd138, %rd2, %rd137;
	ld.global.nc.u64 	%rd1408, [%rd138];
$L__BB15_32:
	setp.ge.s32 	%p48, %r115, %r39;
	st.shared.u64 	[%r12+3072], %rd1408;
	mov.b64 	%rd1409, -3037000499;
	or.pred  	%p49, %p27, %p48;
	@%p49 bra 	$L__BB15_34;
	add.s32 	%r116, %r18, %r27;
	mul.wide.s32 	%rd140, %r116, 8;
	add.s64 	%rd141, %rd2, %rd140;
	ld.global.nc.u64 	%rd1409, [%rd141];
$L__BB15_34:
	st.shared.u64 	[%r12+3584], %rd1409;
	bar.sync 	0;
	shl.b32 	%r117, %r4, 5;
	mov.u32 	%r118, _ZZ23tropical_maxplus_i64_nnE2As;
	add.s32 	%r119, %r118, %r117;
	ld.shared.u64 	%rd142, [%r119];
	ld.shared.u64 	%rd143, [%r119+8];
	ld.shared.u64 	%rd144, [%r119+16];
	ld.shared.u64 	%rd145, [%r119+24];
	shl.b32 	%r120, %r3, 9;
	mov.u32 	%r121, _ZZ23tropical_maxplus_i64_nnE2Bs;
	add.s32 	%r122, %r121, %r120;
	ld.shared.u64 	%rd146, [%r122];
	ld.shared.u64 	%rd148, [%r122+128];
	ld.shared.u64 	%rd150, [%r122+256];
	ld.shared.u64 	%rd152, [%r122+384];
	setp.eq.s64 	%p50, %rd142, -3037000499;
	setp.eq.s64 	%p51, %rd146, -3037000499;
	add.s64 	%rd154, %rd146, %rd142;
	selp.b64 	%rd155, -3037000499, %rd154, %p51;
	selp.b64 	%rd156, -3037000499, %rd155, %p50;
	max.s64 	%rd157, %rd1369, %rd156;
	setp.eq.s64 	%p52, %rd148, -3037000499;
	add.s64 	%rd158, %rd148, %rd142;
	selp.b64 	%rd159, -3037000499, %rd158, %p52;
	selp.b64 	%rd160, -3037000499, %rd159, %p50;
	max.s64 	%rd161, %rd1365, %rd160;
	setp.eq.s64 	%p53, %rd150, -3037000499;
	add.s64 	%rd162, %rd150, %rd142;
	selp.b64 	%rd163, -3037000499, %rd162, %p53;
	selp.b64 	%rd164, -3037000499, %rd163, %p50;
	max.s64 	%rd165, %rd1370, %rd164;
	setp.eq.s64 	%p54, %rd152, -3037000499;
	add.s64 	%rd166, %rd152, %rd142;
	selp.b64 	%rd167, -3037000499, %rd166, %p54;
	selp.b64 	%rd168, -3037000499, %rd167, %p50;
	max.s64 	%rd169, %rd1374, %rd168;
	setp.eq.s64 	%p55, %rd143, -3037000499;
	add.s64 	%rd170, %rd146, %rd143;
	selp.b64 	%rd171, -3037000499, %rd170, %p51;
	selp.b64 	%rd172, -3037000499, %rd171, %p55;
	max.s64 	%rd173, %rd1368, %rd172;
	add.s64 	%rd174, %rd148, %rd143;
	selp.b64 	%rd175, -3037000499, %rd174, %p52;
	selp.b64 	%rd176, -3037000499, %rd175, %p55;
	max.s64 	%rd177, %rd1364, %rd176;
	add.s64 	%rd178, %rd150, %rd143;
	selp.b64 	%rd179, -3037000499, %rd178, %p53;
	selp.b64 	%rd180, -3037000499, %rd179, %p55;
	max.s64 	%rd181, %rd1371, %rd180;
	add.s64 	%rd182, %rd152, %rd143;
	selp.b64 	%rd183, -3037000499, %rd182, %p54;
	selp.b64 	%rd184, -3037000499, %rd183, %p55;
	max.s64 	%rd185, %rd1375, %rd184;
	setp.eq.s64 	%p56, %rd144, -3037000499;
	add.s64 	%rd186, %rd146, %rd144;
	selp.b64 	%rd187, -3037000499, %rd186, %p51;
	selp.b64 	%rd188, -3037000499, %rd187, %p56;
	max.s64 	%rd189, %rd1367, %rd188;
	add.s64 	%rd190, %rd148, %rd144;
	selp.b64 	%rd191, -3037000499, %rd190, %p52;
	selp.b64 	%rd192, -3037000499, %rd191, %p56;
	max.s64 	%rd193, %rd1363, %rd192;
	add.s64 	%rd194, %rd150, %rd144;
	selp.b64 	%rd195, -3037000499, %rd194, %p53;
	selp.b64 	%rd196, -3037000499, %rd195, %p56;
	max.s64 	%rd197, %rd1372, %rd196;
	add.s64 	%rd198, %rd152, %rd144;
	selp.b64 	%rd199, -3037000499, %rd198, %p54;
	selp.b64 	%rd200, -3037000499, %rd199, %p56;
	max.s64 	%rd201, %rd1376, %rd200;
	setp.eq.s64 	%p57, %rd145, -3037000499;
	add.s64 	%rd202, %rd146, %rd145;
	selp.b64 	%rd203, -3037000499, %rd202, %p51;
	selp.b64 	%rd204, -3037000499, %rd203, %p57;
	max.s64 	%rd205, %rd1366, %rd204;
	add.s64 	%rd206, %rd148, %rd145;
	selp.b64 	%rd207, -3037000499, %rd206, %p52;
	selp.b64 	%rd208, -3037000499, %rd207, %p57;
	max.s64 	%rd209, %rd1362, %rd208;
	add.s64 	%rd210, %rd150, %rd145;
	selp.b64 	%rd211, -3037000499, %rd210, %p53;
	selp.b64 	%rd212, -3037000499, %rd211, %p57;
	max.s64 	%rd213, %rd1373, %rd212;
	add.s64 	%rd214, %rd152, %rd145;
	selp.b64 	%rd215, -3037000499, %rd214, %p54;
	selp.b64 	%rd216, -3037000499, %rd215, %p57;
	max.s64 	%rd217, %rd1377, %rd216;
	ld.shared.u64 	%rd218, [%r119+256];
	ld.shared.u64 	%rd219, [%r119+264];
	ld.shared.u64 	%rd220, [%r119+272];
	ld.shared.u64 	%rd221, [%r119+280];
	ld.shared.u64 	%rd222, [%r122+8];
	ld.shared.u64 	%rd224, [%r122+136];
	ld.shared.u64 	%rd226, [%r122+264];
	ld.shared.u64 	%rd228, [%r122+392];
	setp.eq.s64 	%p58, %rd218, -3037000499;
	setp.eq.s64 	%p59, %rd222, -3037000499;
	add.s64 	%rd230, %rd222, %rd218;
	selp.b64 	%rd231, -3037000499, %rd230, %p59;
	selp.b64 	%rd232, -3037000499, %rd231, %p58;
	max.s64 	%rd233, %rd157, %rd232;
	setp.eq.s64 	%p60, %rd224, -3037000499;
	add.s64 	%rd234, %rd224, %rd218;
	selp.b64 	%rd235, -3037000499, %rd234, %p60;
	selp.b64 	%rd236, -3037000499, %rd235, %p58;
	max.s64 	%rd237, %rd161, %rd236;
	setp.eq.s64 	%p61, %rd226, -3037000499;
	add.s64 	%rd238, %rd226, %rd218;
	selp.b64 	%rd239, -3037000499, %rd238, %p61;
	selp.b64 	%rd240, -3037000499, %rd239, %p58;
	max.s64 	%rd241, %rd165, %rd240;
	setp.eq.s64 	%p62, %rd228, -3037000499;
	add.s64 	%rd242, %rd228, %rd218;
	selp.b64 	%rd243, -3037000499, %rd242, %p62;
	selp.b64 	%rd244, -3037000499, %rd243, %p58;
	max.s64 	%rd245, %rd169, %rd244;
	setp.eq.s64 	%p63, %rd219, -3037000499;
	add.s64 	%rd246, %rd222, %rd219;
	selp.b64 	%rd247, -3037000499, %rd246, %p59;
	selp.b64 	%rd248, -3037000499, %rd247, %p63;
	max.s64 	%rd249, %rd173, %rd248;
	add.s64 	%rd250, %rd224, %rd219;
	selp.b64 	%rd251, -3037000499, %rd250, %p60;
	selp.b64 	%rd252, -3037000499, %rd251, %p63;
	max.s64 	%rd253, %rd177, %rd252;
	add.s64 	%rd254, %rd226, %rd219;
	selp.b64 	%rd255, -3037000499, %rd254, %p61;
	selp.b64 	%rd256, -3037000499, %rd255, %p63;
	max.s64 	%rd257, %rd181, %rd256;
	add.s64 	%rd258, %rd228, %rd219;
	selp.b64 	%rd259, -3037000499, %rd258, %p62;
	selp.b64 	%rd260, -3037000499, %rd259, %p63;
	max.s64 	%rd261, %rd185, %rd260;
	setp.eq.s64 	%p64, %rd220, -3037000499;
	add.s64 	%rd262, %rd222, %rd220;
	selp.b64 	%rd263, -3037000499, %rd262, %p59;
	selp.b64 	%rd264, -3037000499, %rd263, %p64;
	max.s64 	%rd265, %rd189, %rd264;
	add.s64 	%rd266, %rd224, %rd220;
	selp.b64 	%rd267, -3037000499, %rd266, %p60;
	selp.b64 	%rd268, -3037000499, %rd267, %p64;
	max.s64 	%rd269, %rd193, %rd268;
	add.s64 	%rd270, %rd226, %rd220;
	selp.b64 	%rd271, -3037000499, %rd270, %p61;
	selp.b64 	%rd272, -3037000499, %rd271, %p64;
	max.s64 	%rd273, %rd197, %rd272;
	add.s64 	%rd274, %rd228, %rd220;
	selp.b64 	%rd275, -3037000499, %rd274, %p62;
	selp.b64 	%rd276, -3037000499, %rd275, %p64;
	max.s64 	%rd277, %rd201, %rd276;
	setp.eq.s64 	%p65, %rd221, -3037000499;
	add.s64 	%rd278, %rd222, %rd221;
	selp.b64 	%rd279, -3037000499, %rd278, %p59;
	selp.b64 	%rd280, -3037000499, %rd279, %p65;
	max.s64 	%rd281, %rd205, %rd280;
	add.s64 	%rd282, %rd224, %rd221;
	selp.b64 	%rd283, -3037000499, %rd282, %p60;
	selp.b64 	%rd284, -3037000499, %rd283, %p65;
	max.s64 	%rd285, %rd209, %rd284;
	add.s64 	%rd286, %rd226, %rd221;
	selp.b64 	%rd287, -3037000499, %rd286, %p61;
	selp.b64 	%rd288, -3037000499, %rd287, %p65;
	max.s64 	%rd289, %rd213, %rd288;
	add.s64 	%rd290, %rd228, %rd221;
	selp.b64 	%rd291, -3037000499, %rd290, %p62;
	selp.b64 	%rd292, -3037000499, %rd291, %p65;
	max.s64 	%rd293, %rd217, %rd292;
	ld.shared.u64 	%rd294, [%r119+512];
	ld.shared.u64 	%rd295, [%r119+520];
	ld.shared.u64 	%rd296, [%r119+528];
	ld.shared.u64 	%rd297, [%r119+536];
	ld.shared.u64 	%rd298, [%r122+16];
	ld.shared.u64 	%rd300, [%r122+144];
	ld.shared.u64 	%rd302, [%r122+272];
	ld.shared.u64 	%rd304, [%r122+400];
	setp.eq.s64 	%p66, %rd294, -3037000499;
	setp.eq.s64 	%p67, %rd298, -3037000499;
	add.s64 	%rd306, %rd298, %rd294;
	selp.b64 	%rd307, -3037000499, %rd306, %p67;
	selp.b64 	%rd308, -3037000499, %rd307, %p66;
	max.s64 	%rd309, %rd233, %rd308;
	setp.eq.s64 	%p68, %rd300, -3037000499;
	add.s64 	%rd310, %rd300, %rd294;
	selp.b64 	%rd311, -3037000499, %rd310, %p68;
	selp.b64 	%rd312, -3037000499, %rd311, %p66;
	max.s64 	%rd313, %rd237, %rd312;
	setp.eq.s64 	%p69, %rd302, -3037000499;
	add.s64 	%rd314, %rd302, %rd294;
	selp.b64 	%rd315, -3037000499, %rd314, %p69;
	selp.b64 	%rd316, -3037000499, %rd315, %p66;
	max.s64 	%rd317, %rd241, %rd316;
	setp.eq.s64 	%p70, %rd304, -3037000499;
	add.s64 	%rd318, %rd304, %rd294;
	selp.b64 	%rd319, -3037000499, %rd318, %p70;
	selp.b64 	%rd320, -3037000499, %rd319, %p66;
	max.s64 	%rd321, %rd245, %rd320;
	setp.eq.s64 	%p71, %rd295, -3037000499;
	add.s64 	%rd322, %rd298, %rd295;
	selp.b64 	%rd323, -3037000499, %rd322, %p67;
	selp.b64 	%rd324, -3037000499, %rd323, %p71;
	max.s64 	%rd325, %rd249, %rd324;
	add.s64 	%rd326, %rd300, %rd295;
	selp.b64 	%rd327, -3037000499, %rd326, %p68;
	selp.b64 	%rd328, -3037000499, %rd327, %p71;
	max.s64 	%rd329, %rd253, %rd328;
	add.s64 	%rd330, %rd302, %rd295;
	selp.b64 	%rd331, -3037000499, %rd330, %p69;
	selp.b64 	%rd332, -3037000499, %rd331, %p71;
	max.s64 	%rd333, %rd257, %rd332;
	add.s64 	%rd334, %rd304, %rd295;
	selp.b64 	%rd335, -3037000499, %rd334, %p70;
	selp.b64 	%rd336, -3037000499, %rd335, %p71;
	max.s64 	%rd337, %rd261, %rd336;
	setp.eq.s64 	%p72, %rd296, -3037000499;
	add.s64 	%rd338, %rd298, %rd296;
	selp.b64 	%rd339, -3037000499, %rd338, %p67;
	selp.b64 	%rd340, -3037000499, %rd339, %p72;
	max.s64 	%rd341, %rd265, %rd340;
	add.s64 	%rd342, %rd300, %rd296;
	selp.b64 	%rd343, -3037000499, %rd342, %p68;
	selp.b64 	%rd344, -3037000499, %rd343, %p72;
	max.s64 	%rd345, %rd269, %rd344;
	add.s64 	%rd346, %rd302, %rd296;
	selp.b64 	%rd347, -3037000499, %rd346, %p69;
	selp.b64 	%rd348, -3037000499, %rd347, %p72;
	max.s64 	%rd349, %rd273, %rd348;
	add.s64 	%rd350, %rd304, %rd296;
	selp.b64 	%rd351, -3037000499, %rd350, %p70;
	selp.b64 	%rd352, -3037000499, %rd351, %p72;
	max.s64 	%rd353, %rd277, %rd352;
	setp.eq.s64 	%p73, %rd297, -3037000499;
	add.s64 	%rd354, %rd298, %rd297;
	selp.b64 	%rd355, -3037000499, %rd354, %p67;
	selp.b64 	%rd356, -3037000499, %rd355, %p73;
	max.s64 	%rd357, %rd281, %rd356;
	add.s64 	%rd358, %rd300, %rd297;
	selp.b64 	%rd359, -3037000499, %rd358, %p68;
	selp.b64 	%rd360, -3037000499, %rd359, %p73;
	max.s64 	%rd361, %rd285, %rd360;
	add.s64 	%rd362, %rd302, %rd297;
	selp.b64 	%rd363, -3037000499, %rd362, %p69;
	selp.b64 	%rd364, -3037000499, %rd363, %p73;
	max.s64 	%rd365, %rd289, %rd364;
	add.s64 	%rd366, %rd304, %rd297;
	selp.b64 	%rd367, -3037000499, %rd366, %p70;
	selp.b64 	%rd368, -3037000499, %rd367, %p73;
	max.s64 	%rd369, %rd293, %rd368;
	ld.shared.u64 	%rd370, [%r119+768];
	ld.shared.u64 	%rd371, [%r119+776];
	ld.shared.u64 	%rd372, [%r119+784];
	ld.shared.u64 	%rd373, [%r119+792];
	ld.shared.u64 	%rd374, [%r122+24];
	ld.shared.u64 	%rd376, [%r122+152];
	ld.shared.u64 	%rd378, [%r122+280];
	ld.shared.u64 	%rd380, [%r122+408];
	setp.eq.s64 	%p74, %rd370, -3037000499;
	setp.eq.s64 	%p75, %rd374, -3037000499;
	add.s64 	%rd382, %rd374, %rd370;
	selp.b64 	%rd383, -3037000499, %rd382, %p75;
	selp.b64 	%rd384, -3037000499, %rd383, %p74;
	max.s64 	%rd385, %rd309, %rd384;
	setp.eq.s64 	%p76, %rd376, -3037000499;
	add.s64 	%rd386, %rd376, %rd370;
	selp.b64 	%rd387, -3037000499, %rd386, %p76;
	selp.b64 	%rd388, -3037000499, %rd387, %p74;
	max.s64 	%rd389, %rd313, %rd388;
	setp.eq.s64 	%p77, %rd378, -3037000499;
	add.s64 	%rd390, %rd378, %rd370;
	selp.b64 	%rd391, -3037000499, %rd390, %p77;
	selp.b64 	%rd392, -3037000499, %rd391, %p74;
	max.s64 	%rd393, %rd317, %rd392;
	setp.eq.s64 	%p78, %rd380, -3037000499;
	add.s64 	%rd394, %rd380, %rd370;
	selp.b64 	%rd395, -3037000499, %rd394, %p78;
	selp.b64 	%rd396, -3037000499, %rd395, %p74;
	max.s64 	%rd397, %rd321, %rd396;
	setp.eq.s64 	%p79, %rd371, -3037000499;
	add.s64 	%rd398, %rd374, %rd371;
	selp.b64 	%rd399, -3037000499, %rd398, %p75;
	selp.b64 	%rd400, -3037000499, %rd399, %p79;
	max.s64 	%rd401, %rd325, %rd400;
	add.s64 	%rd402, %rd376, %rd371;
	selp.b64 	%rd403, -3037000499, %rd402, %p76;
	selp.b64 	%rd404, -3037000499, %rd403, %p79;
	max.s64 	%rd405, %rd329, %rd404;
	add.s64 	%rd406, %rd378, %rd371;
	selp.b64 	%rd407, -3037000499, %rd406, %p77;
	selp.b64 	%rd408, -3037000499, %rd407, %p79;
	max.s64 	%rd409, %rd333, %rd408;
	add.s64 	%rd410, %rd380, %rd371;
	selp.b64 	%rd411, -3037000499, %rd410, %p78;
	selp.b64 	%rd412, -3037000499, %rd411, %p79;
	max.s64 	%rd413, %rd337, %rd412;
	setp.eq.s64 	%p80, %rd372, -3037000499;
	add.s64 	%rd414, %rd374, %rd372;
	selp.b64 	%rd415, -3037000499, %rd414, %p75;
	selp.b64 	%rd416, -3037000499, %rd415, %p80;
	max.s64 	%rd417, %rd341, %rd416;
	add.s64 	%rd418, %rd376, %rd372;
	selp.b64 	%rd419, -3037000499, %rd418, %p76;
	selp.b64 	%rd420, -3037000499, %rd419, %p80;
	max.s64 	%rd421, %rd345, %rd420;
	add.s64 	%rd422, %rd378, %rd372;
	selp.b64 	%rd423, -3037000499, %rd422, %p77;
	selp.b64 	%rd424, -3037000499, %rd423, %p80;
	max.s64 	%rd425, %rd349, %rd424;
	add.s64 	%rd426, %rd380, %rd372;
	selp.b64 	%rd427, -3037000499, %rd426, %p78;
	selp.b64 	%rd428, -3037000499, %rd427, %p80;
	max.s64 	%rd429, %rd353, %rd428;
	setp.eq.s64 	%p81, %rd373, -3037000499;
	add.s64 	%rd430, %rd374, %rd373;
	selp.b64 	%rd431, -3037000499, %rd430, %p75;
	selp.b64 	%rd432, -3037000499, %rd431, %p81;
	max.s64 	%rd433, %rd357, %rd432;
	add.s64 	%rd434, %rd376, %rd373;
	selp.b64 	%rd435, -3037000499, %rd434, %p76;
	selp.b64 	%rd436, -3037000499, %rd435, %p81;
	max.s64 	%rd437, %rd361, %rd436;
	add.s64 	%rd438, %rd378, %rd373;
	selp.b64 	%rd439, -3037000499, %rd438, %p77;
	selp.b64 	%rd440, -3037000499, %rd439, %p81;
	max.s64 	%rd441, %rd365, %rd440;
	add.s64 	%rd442, %rd380, %rd373;
	selp.b64 	%rd443, -3037000499, %rd442, %p78;
	selp.b64 	%rd444, -3037000499, %rd443, %p81;
	max.s64 	%rd445, %rd369, %rd444;
	ld.shared.u64 	%rd446, [%r119+1024];
	ld.shared.u64 	%rd447, [%r119+1032];
	ld.shared.u64 	%rd448, [%r119+1040];
	ld.shared.u64 	%rd449, [%r119+1048];
	ld.shared.u64 	%rd450, [%r122+32];
	ld.shared.u64 	%rd452, [%r122+160];
	ld.shared.u64 	%rd454, [%r122+288];
	ld.shared.u64 	%rd456, [%r122+416];
	setp.eq.s64 	%p82, %rd446, -3037000499;
	setp.eq.s64 	%p83, %rd450, -3037000499;
	add.s64 	%rd458, %rd450, %rd446;
	selp.b64 	%rd459, -3037000499, %rd458, %p83;
	selp.b64 	%rd460, -3037000499, %rd459, %p82;
	max.s64 	%rd461, %rd385, %rd460;
	setp.eq.s64 	%p84, %rd452, -3037000499;
	add.s64 	%rd462, %rd452, %rd446;
	selp.b64 	%rd463, -3037000499, %rd462, %p84;
	selp.b64 	%rd464, -3037000499, %rd463, %p82;
	max.s64 	%rd465, %rd389, %rd464;
	setp.eq.s64 	%p85, %rd454, -3037000499;
	add.s64 	%rd466, %rd454, %rd446;
	selp.b64 	%rd467, -3037000499, %rd466, %p85;
	selp.b64 	%rd468, -3037000499, %rd467, %p82;
	max.s64 	%rd469, %rd393, %rd468;
	setp.eq.s64 	%p86, %rd456, -3037000499;
	add.s64 	%rd470, %rd456, %rd446;
	selp.b64 	%rd471, -3037000499, %rd470, %p86;
	selp.b64 	%rd472, -3037000499, %rd471, %p82;
	max.s64 	%rd473, %rd397, %rd472;
	setp.eq.s64 	%p87, %rd447, -3037000499;
	add.s64 	%rd474, %rd450, %rd447;
	selp.b64 	%rd475, -3037000499, %rd474, %p83;
	selp.b64 	%rd476, -3037000499, %rd475, %p87;
	max.s64 	%rd477, %rd401, %rd476;
	add.s64 	%rd478, %rd452, %rd447;
	selp.b64 	%rd479, -3037000499, %rd478, %p84;
	selp.b64 	%rd480, -3037000499, %rd479, %p87;
	max.s64 	%rd481, %rd405, %rd480;
	add.s64 	%rd482, %rd454, %rd447;
	selp.b64 	%rd483, -3037000499, %rd482, %p85;
	selp.b64 	%rd484, -3037000499, %rd483, %p87;
	max.s64 	%rd485, %rd409, %rd484;
	add.s64 	%rd486, %rd456, %rd447;
	selp.b64 	%rd487, -3037000499, %rd486, %p86;
	selp.b64 	%rd488, -3037000499, %rd487, %p87;
	max.s64 	%rd489, %rd413, %rd488;
	setp.eq.s64 	%p88, %rd448, -3037000499;
	add.s64 	%rd490, %rd450, %rd448;
	selp.b64 	%rd491, -3037000499, %rd490, %p83;
	selp.b64 	%rd492, -3037000499, %rd491, %p88;
	max.s64 	%rd493, %rd417, %rd492;
	add.s64 	%rd494, %rd452, %rd448;
	selp.b64 	%rd495, -3037000499, %rd494, %p84;
	selp.b64 	%rd496, -3037000499, %rd495, %p88;
	max.s64 	%rd497, %rd421, %rd496;
	add.s64 	%rd498, %rd454, %rd448;
	selp.b64 	%rd499, -3037000499, %rd498, %p85;
	selp.b64 	%rd500, -3037000499, %rd499, %p88;
	max.s64 	%rd501, %rd425, %rd500;
	add.s64 	%rd502, %rd456, %rd448;
	selp.b64 	%rd503, -3037000499, %rd502, %p86;
	selp.b64 	%rd504, -3037000499, %rd503, %p88;
	max.s64 	%rd505, %rd429, %rd504;
	setp.eq.s64 	%p89, %rd449, -3037000499;
	add.s64 	%rd506, %rd450, %rd449;
	selp.b64 	%rd507, -3037000499, %rd506, %p83;
	selp.b64 	%rd508, -3037000499, %rd507, %p89;
	max.s64 	%rd509, %rd433, %rd508;
	add.s64 	%rd510, %rd452, %rd449;
	selp.b64 	%rd511, -3037000499, %rd510, %p84;
	selp.b64 	%rd512, -3037000499, %rd511, %p89;
	max.s64 	%rd513, %rd437, %rd512;
	add.s64 	%rd514, %rd454, %rd449;
	selp.b64 	%rd515, -3037000499, %rd514, %p85;
	selp.b64 	%rd516, -3037000499, %rd515, %p89;
	max.s64 	%rd517, %rd441, %rd516;
	add.s64 	%rd518, %rd456, %rd449;
	selp.b64 	%rd519, -3037000499, %rd518, %p86;
	selp.b64 	%rd520, -3037000499, %rd519, %p89;
	max.s64 	%rd521, %rd445, %rd520;
	ld.shared.u64 	%rd522, [%r119+1280];
	ld.shared.u64 	%rd523, [%r119+1288];
	ld.shared.u64 	%rd524, [%r119+1296];
	ld.shared.u64 	%rd525, [%r119+1304];
	ld.shared.u64 	%rd526, [%r122+40];
	ld.shared.u64 	%rd528, [%r122+168];
	ld.shared.u64 	%rd530, [%r122+296];
	ld.shared.u64 	%rd532, [%r122+424];
	setp.eq.s64 	%p90, %rd522, -3037000499;
	setp.eq.s64 	%p91, %rd526, -3037000499;
	add.s64 	%rd534, %rd526, %rd522;
	selp.b64 	%rd535, -3037000499, %rd534, %p91;
	selp.b64 	%rd536, -3037000499, %rd535, %p90;
	max.s64 	%rd537, %rd461, %rd536;
	setp.eq.s64 	%p92, %rd528, -3037000499;
	add.s64 	%rd538, %rd528, %rd522;
	selp.b64 	%rd539, -3037000499, %rd538, %p92;
	selp.b64 	%rd540, -3037000499, %rd539, %p90;
	max.s64 	%rd541, %rd465, %rd540;
	setp.eq.s64 	%p93, %rd530, -3037000499;
	add.s64 	%rd542, %rd530, %rd522;
	selp.b64 	%rd543, -3037000499, %rd542, %p93;
	selp.b64 	%rd544, -3037000499, %rd543, %p90;
	max.s64 	%rd545, %rd469, %rd544;
	setp.eq.s64 	%p94, %rd532, -3037000499;
	add.s64 	%rd546, %rd532, %rd522;
	selp.b64 	%rd547, -3037000499, %rd546, %p94;
	selp.b64 	%rd548, -3037000499, %rd547, %p90;
	max.s64 	%rd549, %rd473, %rd548;
	setp.eq.s64 	%p95, %rd523, -3037000499;
	add.s64 	%rd550, %rd526, %rd523;
	selp.b64 	%rd551, -3037000499, %rd550, %p91;
	selp.b64 	%rd552, -3037000499, %rd551, %p95;
	max.s64 	%rd553, %rd477, %rd552;
	add.s64 	%rd554, %rd528, %rd523;
	selp.b64 	%rd555, -3037000499, %rd554, %p92;
	selp.b64 	%rd556, -3037000499, %rd555, %p95;
	max.s64 	%rd557, %rd481, %rd556;
	add.s64 	%rd558, %rd530, %rd523;
	selp.b64 	%rd559, -3037000499, %rd558, %p93;
	selp.b64 	%rd560, -3037000499, %rd559, %p95;
	max.s64 	%rd561, %rd485, %rd560;
	add.s64 	%rd562, %rd532, %rd523;
	selp.b64 	%rd563, -3037000499, %rd562, %p94;
	selp.b64 	%rd564, -3037000499, %rd563, %p95;
	max.s64 	%rd565, %rd489, %rd564;
	setp.eq.s64 	%p96, %rd524, -3037000499;
	add.s64 	%rd566, %rd526, %rd524;
	selp.b64 	%rd567, -3037000499, %rd566, %p91;
	selp.b64 	%rd568, -3037000499, %rd567, %p96;
	max.s64 	%rd569, %rd493, %rd568;
	add.s64 	%rd570, %rd528, %rd524;
	selp.b64 	%rd571, -3037000499, %rd570, %p92;
	selp.b64 	%rd572, -3037000499, %rd571, %p96;
	max.s64 	%rd573, %rd497, %rd572;
	add.s64 	%rd574, %rd530, %rd524;
	selp.b64 	%rd575, -3037000499, %rd574, %p93;
	selp.b64 	%rd576, -3037000499, %rd575, %p96;
	max.s64 	%rd577, %rd501, %rd576;
	add.s64 	%rd578, %rd532, %rd524;
	selp.b64 	%rd579, -3037000499, %rd578, %p94;
	selp.b64 	%rd580, -3037000499, %rd579, %p96;
	max.s64 	%rd581, %rd505, %rd580;
	setp.eq.s64 	%p97, %rd525, -3037000499;
	add.s64 	%rd582, %rd526, %rd525;
	selp.b64 	%rd583, -3037000499, %rd582, %p91;
	selp.b64 	%rd584, -3037000499, %rd583, %p97;
	max.s64 	%rd585, %rd509, %rd584;
	add.s64 	%rd586, %rd528, %rd525;
	selp.b64 	%rd587, -3037000499, %rd586, %p92;
	selp.b64 	%rd588, -3037000499, %rd587, %p97;
	max.s64 	%rd589, %rd513, %rd588;
	add.s64 	%rd590, %rd530, %rd525;
	selp.b64 	%rd591, -3037000499, %rd590, %p93;
	selp.b64 	%rd592, -3037000499, %rd591, %p97;
	max.s64 	%rd593, %rd517, %rd592;
	add.s64 	%rd594, %rd532, %rd525;
	selp.b64 	%rd595, -3037000499, %rd594, %p94;
	selp.b64 	%rd596, -3037000499, %rd595, %p97;
	max.s64 	%rd597, %rd521, %rd596;
	ld.shared.u64 	%rd598, [%r119+1536];
	ld.shared.u64 	%rd599, [%r119+1544];
	ld.shared.u64 	%rd600, [%r119+1552];
	ld.shared.u64 	%rd601, [%r119+1560];
	ld.shared.u64 	%rd602, [%r122+48];
	ld.shared.u64 	%rd604, [%r122+176];
	ld.shared.u64 	%rd606, [%r122+304];
	ld.shared.u64 	%rd608, [%r122+432];
	setp.eq.s64 	%p98, %rd598, -3037000499;
	setp.eq.s64 	%p99, %rd602, -3037000499;
	add.s64 	%rd610, %rd602, %rd598;
	selp.b64 	%rd611, -3037000499, %rd610, %p99;
	selp.b64 	%rd612, -3037000499, %rd611, %p98;
	max.s64 	%rd613, %rd537, %rd612;
	setp.eq.s64 	%p100, %rd604, -3037000499;
	add.s64 	%rd614, %rd604, %rd598;
	selp.b64 	%rd615, -3037000499, %rd614, %p100;
	selp.b64 	%rd616, -3037000499, %rd615, %p98;
	max.s64 	%rd617, %rd541, %rd616;
	setp.eq.s64 	%p101, %rd606, -3037000499;
	add.s64 	%rd618, %rd606, %rd598;
	selp.b64 	%rd619, -3037000499, %rd618, %p101;
	selp.b64 	%rd620, -3037000499, %rd619, %p98;
	max.s64 	%rd621, %rd545, %rd620;
	setp.eq.s64 	%p102, %rd608, -3037000499;
	add.s64 	%rd622, %rd608, %rd598;
	selp.b64 	%rd623, -3037000499, %rd622, %p102;
	selp.b64 	%rd624, -3037000499, %rd623, %p98;
	max.s64 	%rd625, %rd549, %rd624;
	setp.eq.s64 	%p103, %rd599, -3037000499;
	add.s64 	%rd626, %rd602, %rd599;
	selp.b64 	%rd627, -3037000499, %rd626, %p99;
	selp.b64 	%rd628, -3037000499, %rd627, %p103;
	max.s64 	%rd629, %rd553, %rd628;
	add.s64 	%rd630, %rd604, %rd599;
	selp.b64 	%rd631, -3037000499, %rd630, %p100;
	selp.b64 	%rd632, -3037000499, %rd631, %p103;
	max.s64 	%rd633, %rd557, %rd632;
	add.s64 	%rd634, %rd606, %rd599;
	selp.b64 	%rd635, -3037000499, %rd634, %p101;
	selp.b64 	%rd636, -3037000499, %rd635, %p103;
	max.s64 	%rd637, %rd561, %rd636;
	add.s64 	%rd638, %rd608, %rd599;
	selp.b64 	%rd639, -3037000499, %rd638, %p102;
	selp.b64 	%rd640, -3037000499, %rd639, %p103;
	max.s64 	%rd641, %rd565, %rd640;
	setp.eq.s64 	%p104, %rd600, -3037000499;
	add.s64 	%rd642, %rd602, %rd600;
	selp.b64 	%rd643, -3037000499, %rd642, %p99;
	selp.b64 	%rd644, -3037000499, %rd643, %p104;
	max.s64 	%rd645, %rd569, %rd644;
	add.s64 	%rd646, %rd604, %rd600;
	selp.b64 	%rd647, -3037000499, %rd646, %p100;
	selp.b64 	%rd648, -3037000499, %rd647, %p104;
	max.s64 	%rd649, %rd573, %rd648;
	add.s64 	%rd650, %rd606, %rd600;
	selp.b64 	%rd651, -3037000499, %rd650, %p101;
	selp.b64 	%rd652, -3037000499, %rd651, %p104;
	max.s64 	%rd653, %rd577, %rd652;
	add.s64 	%rd654, %rd608, %rd600;
	selp.b64 	%rd655, -3037000499, %rd654, %p102;
	selp.b64 	%rd656, -3037000499, %rd655, %p104;
	max.s64 	%rd657, %rd581, %rd656;
	setp.eq.s64 	%p105, %rd601, -3037000499;
	add.s64 	%rd658, %rd602, %rd601;
	selp.b64 	%rd659, -3037000499, %rd658, %p99;
	selp.b64 	%rd660, -3037000499, %rd659, %p105;
	max.s64 	%rd661, %rd585, %rd660;
	add.s64 	%rd662, %rd604, %rd601;
	selp.b64 	%rd663, -3037000499, %rd662, %p100;
	selp.b64 	%rd664, -3037000499, %rd663, %p105;
	max.s64 	%rd665, %rd589, %rd664;
	add.s64 	%rd666, %rd606, %rd601;
	selp.b64 	%rd667, -3037000499, %rd666, %p101;
	selp.b64 	%rd668, -3037000499, %rd667, %p105;
	max.s64 	%rd669, %rd593, %rd668;
	add.s64 	%rd670, %rd608, %rd601;
	selp.b64 	%rd671, -3037000499, %rd670, %p102;
	selp.b64 	%rd672, -3037000499, %rd671, %p105;
	max.s64 	%rd673, %rd597, %rd672;
	ld.shared.u64 	%rd674, [%r119+1792];
	ld.shared.u64 	%rd675, [%r119+1800];
	ld.shared.u64 	%rd676, [%r119+1808];
	ld.shared.u64 	%rd677, [%r119+1816];
	ld.shared.u64 	%rd678, [%r122+56];
	ld.shared.u64 	%rd680, [%r122+184];
	ld.shared.u64 	%rd682, [%r122+312];
	ld.shared.u64 	%rd684, [%r122+440];
	setp.eq.s64 	%p106, %rd674, -3037000499;
	setp.eq.s64 	%p107, %rd678, -3037000499;
	add.s64 	%rd686, %rd678, %rd674;
	selp.b64 	%rd687, -3037000499, %rd686, %p107;
	selp.b64 	%rd688, -3037000499, %rd687, %p106;
	max.s64 	%rd689, %rd613, %rd688;
	setp.eq.s64 	%p108, %rd680, -3037000499;
	add.s64 	%rd690, %rd680, %rd674;
	selp.b64 	%rd691, -3037000499, %rd690, %p108;
	selp.b64 	%rd692, -3037000499, %rd691, %p106;
	max.s64 	%rd693, %rd617, %rd692;
	setp.eq.s64 	%p109, %rd682, -3037000499;
	add.s64 	%rd694, %rd682, %rd674;
	selp.b64 	%rd695, -3037000499, %rd694, %p109;
	selp.b64 	%rd696, -3037000499, %rd695, %p106;
	max.s64 	%rd697, %rd621, %rd696;
	setp.eq.s64 	%p110, %rd684, -3037000499;
	add.s64 	%rd698, %rd684, %rd674;
	selp.b64 	%rd699, -3037000499, %rd698, %p110;
	selp.b64 	%rd700, -3037000499, %rd699, %p106;
	max.s64 	%rd701, %rd625, %rd700;
	setp.eq.s64 	%p111, %rd675, -3037000499;
	add.s64 	%rd702, %rd678, %rd675;
	selp.b64 	%rd703, -3037000499, %rd702, %p107;
	selp.b64 	%rd704, -3037000499, %rd703, %p111;
	max.s64 	%rd705, %rd629, %rd704;
	add.s64 	%rd706, %rd680, %rd675;
	selp.b64 	%rd707, -3037000499, %rd706, %p108;
	selp.b64 	%rd708, -3037000499, %rd707, %p111;
	max.s64 	%rd709, %rd633, %rd708;
	add.s64 	%rd710, %rd682, %rd675;
	selp.b64 	%rd711, -3037000499, %rd710, %p109;
	selp.b64 	%rd712, -3037000499, %rd711, %p111;
	max.s64 	%rd713, %rd637, %rd712;
	add.s64 	%rd714, %rd684, %rd675;
	selp.b64 	%rd715, -3037000499, %rd714, %p110;
	selp.b64 	%rd716, -3037000499, %rd715, %p111;
	max.s64 	%rd717, %rd641, %rd716;
	setp.eq.s64 	%p112, %rd676, -3037000499;
	add.s64 	%rd718, %rd678, %rd676;
	selp.b64 	%rd719, -3037000499, %rd718, %p107;
	selp.b64 	%rd720, -3037000499, %rd719, %p112;
	max.s64 	%rd721, %rd645, %rd720;
	add.s64 	%rd722, %rd680, %rd676;
	selp.b64 	%rd723, -3037000499, %rd722, %p108;
	selp.b64 	%rd724, -3037000499, %rd723, %p112;
	max.s64 	%rd725, %rd649, %rd724;
	add.s64 	%rd726, %rd682, %rd676;
	selp.b64 	%rd727, -3037000499, %rd726, %p109;
	selp.b64 	%rd728, -3037000499, %rd727, %p112;
	max.s64 	%rd729, %rd653, %rd728;
	add.s64 	%rd730, %rd684, %rd676;
	selp.b64 	%rd731, -3037000499, %rd730, %p110;
	selp.b64 	%rd732, -3037000499, %rd731, %p112;
	max.s64 	%rd733, %rd657, %rd732;
	setp.eq.s64 	%p113, %rd677, -3037000499;
	add.s64 	%rd734, %rd678, %rd677;
	selp.b64 	%rd735, -3037000499, %rd734, %p107;
	selp.b64 	%rd736, -3037000499, %rd735, %p113;
	max.s64 	%rd737, %rd661, %rd736;
	add.s64 	%rd738, %rd680, %rd677;
	selp.b64 	%rd739, -3037000499, %rd738, %p108;
	selp.b64 	%rd740, -3037000499, %rd739, %p113;
	max.s64 	%rd741, %rd665, %rd740;
	add.s64 	%rd742, %rd682, %rd677;
	selp.b64 	%rd743, -3037000499, %rd742, %p109;
	selp.b64 	%rd744, -3037000499, %rd743, %p113;
	max.s64 	%rd745, %rd669, %rd744;
	add.s64 	%rd746, %rd684, %rd677;
	selp.b64 	%rd747, -3037000499, %rd746, %p110;
	selp.b64 	%rd748, -3037000499, %rd747, %p113;
	max.s64 	%rd749, %rd673, %rd748;
	ld.shared.u64 	%rd750, [%r119+2048];
	ld.shared.u64 	%rd751, [%r119+2056];
	ld.shared.u64 	%rd752, [%r119+2064];
	ld.shared.u64 	%rd753, [%r119+2072];
	ld.shared.u64 	%rd754, [%r122+64];
	ld.shared.u64 	%rd756, [%r122+192];
	ld.shared.u64 	%rd758, [%r122+320];
	ld.shared.u64 	%rd760, [%r122+448];
	setp.eq.s64 	%p114, %rd750, -3037000499;
	setp.eq.s64 	%p115, %rd754, -3037000499;
	add.s64 	%rd762, %rd754, %rd750;
	selp.b64 	%rd763, -3037000499, %rd762, %p115;
	selp.b64 	%rd764, -3037000499, %rd763, %p114;
	max.s64 	%rd765, %rd689, %rd764;
	setp.eq.s64 	%p116, %rd756, -3037000499;
	add.s64 	%rd766, %rd756, %rd750;
	selp.b64 	%rd767, -3037000499, %rd766, %p116;
	selp.b64 	%rd768, -3037000499, %rd767, %p114;
	max.s64 	%rd769, %rd693, %rd768;
	setp.eq.s64 	%p117, %rd758, -3037000499;
	add.s64 	%rd770, %rd758, %rd750;
	selp.b64 	%rd771, -3037000499, %rd770, %p117;
	selp.b64 	%rd772, -3037000499, %rd771, %p114;
	max.s64 	%rd773, %rd697, %rd772;
	setp.eq.s64 	%p118, %rd760, -3037000499;
	add.s64 	%rd774, %rd760, %rd750;
	selp.b64 	%rd775, -3037000499, %rd774, %p118;
	selp.b64 	%rd776, -3037000499, %rd775, %p114;
	max.s64 	%rd777, %rd701, %rd776;
	setp.eq.s64 	%p119, %rd751, -3037000499;
	add.s64 	%rd778, %rd754, %rd751;
	selp.b64 	%rd779, -3037000499, %rd778, %p115;
	selp.b64 	%rd780, -3037000499, %rd779, %p119;
	max.s64 	%rd781, %rd705, %rd780;
	add.s64 	%rd782, %rd756, %rd751;
	selp.b64 	%rd783, -3037000499, %rd782, %p116;
	selp.b64 	%rd784, -3037000499, %rd783, %p119;
	max.s64 	%rd785, %rd709, %rd784;
	add.s64 	%rd786, %rd758, %rd751;
	selp.b64 	%rd787, -3037000499, %rd786, %p117;
	selp.b64 	%rd788, -3037000499, %rd787, %p119;
	max.s64 	%rd789, %rd713, %rd788;
	add.s64 	%rd790, %rd760, %rd751;
	selp.b64 	%rd791, -3037000499, %rd790, %p118;
	selp.b64 	%rd792, -3037000499, %rd791, %p119;
	max.s64 	%rd793, %rd717, %rd792;
	setp.eq.s64 	%p120, %rd752, -3037000499;
	add.s64 	%rd794, %rd754, %rd752;
	selp.b64 	%rd795, -3037000499, %rd794, %p115;
	selp.b64 	%rd796, -3037000499, %rd795, %p120;
	max.s64 	%rd797, %rd721, %rd796;
	add.s64 	%rd798, %rd756, %rd752;
	selp.b64 	%rd799, -3037000499, %rd798, %p116;
	selp.b64 	%rd800, -3037000499, %rd799, %p120;
	max.s64 	%rd801, %rd725, %rd800;
	add.s64 	%rd802, %rd758, %rd752;
	selp.b64 	%rd803, -3037000499, %rd802, %p117;
	selp.b64 	%rd804, -3037000499, %rd803, %p120;
	max.s64 	%rd805, %rd729, %rd804;
	add.s64 	%rd806, %rd760, %rd752;
	selp.b64 	%rd807, -3037000499, %rd806, %p118;
	selp.b64 	%rd808, -3037000499, %rd807, %p120;
	max.s64 	%rd809, %rd733, %rd808;
	setp.eq.s64 	%p121, %rd753, -3037000499;
	add.s64 	%rd810, %rd754, %rd753;
	selp.b64 	%rd811, -3037000499, %rd810, %p115;
	selp.b64 	%rd812, -3037000499, %rd811, %p121;
	max.s64 	%rd813, %rd737, %rd812;
	add.s64 	%rd814, %rd756, %rd753;
	selp.b64 	%rd815, -3037000499, %rd814, %p116;
	selp.b64 	%rd816, -3037000499, %rd815, %p121;
	max.s64 	%rd817, %rd741, %rd816;
	add.s64 	%rd818, %rd758, %rd753;
	selp.b64 	%rd819, -3037000499, %rd818, %p117;
	selp.b64 	%rd820, -3037000499, %rd819, %p121;
	max.s64 	%rd821, %rd745, %rd820;
	add.s64 	%rd822, %rd760, %rd753;
	selp.b64 	%rd823, -3037000499, %rd822, %p118;
	selp.b64 	%rd824, -3037000499, %rd823, %p121;
	max.s64 	%rd825, %rd749, %rd824;
	ld.shared.u64 	%rd826, [%r119+2304];
	ld.shared.u64 	%rd827, [%r119+2312];
	ld.shared.u64 	%rd828, [%r119+2320];
	ld.shared.u64 	%rd829, [%r119+2328];
	ld.shared.u64 	%rd830, [%r122+72];
	ld.shared.u64 	%rd832, [%r122+200];
	ld.shared.u64 	%rd834, [%r122+328];
	ld.shared.u64 	%rd836, [%r122+456];
	setp.eq.s64 	%p122, %rd826, -3037000499;
	setp.eq.s64 	%p123, %rd830, -3037000499;
	add.s64 	%rd838, %rd830, %rd826;
	selp.b64 	%rd839, -3037000499, %rd838, %p123;
	selp.b64 	%rd840, -3037000499, %rd839, %p122;
	max.s64 	%rd841, %rd765, %rd840;
	setp.eq.s64 	%p124, %rd832, -3037000499;
	add.s64 	%rd842, %rd832, %rd826;
	selp.b64 	%rd843, -3037000499, %rd842, %p124;
	selp.b64 	%rd844, -3037000499, %rd843, %p122;
	max.s64 	%rd845, %rd769, %rd844;
	setp.eq.s64 	%p125, %rd834, -3037000499;
	add.s64 	%rd846, %rd834, %rd826;
	selp.b64 	%rd847, -3037000499, %rd846, %p125;
	selp.b64 	%rd848, -3037000499, %rd847, %p122;
	max.s64 	%rd849, %rd773, %rd848;
	setp.eq.s64 	%p126, %rd836, -3037000499;
	add.s64 	%rd850, %rd836, %rd826;
	selp.b64 	%rd851, -3037000499, %rd850, %p126;
	selp.b64 	%rd852, -3037000499, %rd851, %p122;
	max.s64 	%rd853, %rd777, %rd852;
	setp.eq.s64 	%p127, %rd827, -3037000499;
	add.s64 	%rd854, %rd830, %rd827;
	selp.b64 	%rd855, -3037000499, %rd854, %p123;
	selp.b64 	%rd856, -3037000499, %rd855, %p127;
	max.s64 	%rd857, %rd781, %rd856;
	add.s64 	%rd858, %rd832, %rd827;
	selp.b64 	%rd859, -3037000499, %rd858, %p124;
	selp.b64 	%rd860, -3037000499, %rd859, %p127;
	max.s64 	%rd861, %rd785, %rd860;
	add.s64 	%rd862, %rd834, %rd827;
	selp.b64 	%rd863, -3037000499, %rd862, %p125;
	selp.b64 	%rd864, -3037000499, %rd863, %p127;
	max.s64 	%rd865, %rd789, %rd864;
	add.s64 	%rd866, %rd836, %rd827;
	selp.b64 	%rd867, -3037000499, %rd866, %p126;
	selp.b64 	%rd868, -3037000499, %rd867, %p127;
	max.s64 	%rd869, %rd793, %rd868;
	setp.eq.s64 	%p128, %rd828, -3037000499;
	add.s64 	%rd870, %rd830, %rd828;
	selp.b64 	%rd871, -3037000499, %rd870, %p123;
	selp.b64 	%rd872, -3037000499, %rd871, %p128;
	max.s64 	%rd873, %rd797, %rd872;
	add.s64 	%rd874, %rd832, %rd828;
	selp.b64 	%rd875, -3037000499, %rd874, %p124;
	selp.b64 	%rd876, -3037000499, %rd875, %p128;
	max.s64 	%rd877, %rd801, %rd876;
	add.s64 	%rd878, %rd834, %rd828;
	selp.b64 	%rd879, -3037000499, %rd878, %p125;
	selp.b64 	%rd880, -3037000499, %rd879, %p128;
	max.s64 	%rd881, %rd805, %rd880;
	add.s64 	%rd882, %rd836, %rd828;
	selp.b64 	%rd883, -3037000499, %rd882, %p126;
	selp.b64 	%rd884, -3037000499, %rd883, %p128;
	max.s64 	%rd885, %rd809, %rd884;
	setp.eq.s64 	%p129, %rd829, -3037000499;
	add.s64 	%rd886, %rd830, %rd829;
	selp.b64 	%rd887, -3037000499, %rd886, %p123;
	selp.b64 	%rd888, -3037000499, %rd887, %p129;
	max.s64 	%rd889, %rd813, %rd888;
	add.s64 	%rd890, %rd832, %rd829;
	selp.b64 	%rd891, -3037000499, %rd890, %p124;
	selp.b64 	%rd892, -3037000499, %rd891, %p129;
	max.s64 	%rd893, %rd817, %rd892;
	add.s64 	%rd894, %rd834, %rd829;
	selp.b64 	%rd895, -3037000499, %rd894, %p125;
	selp.b64 	%rd896, -3037000499, %rd895, %p129;
	max.s64 	%rd897, %rd821, %rd896;
	add.s64 	%rd898, %rd836, %rd829;
	selp.b64 	%rd899, -3037000499, %rd898, %p126;
	selp.b64 	%rd900, -3037000499, %rd899, %p129;
	max.s64 	%rd901, %rd825, %rd900;
	ld.shared.u64 	%rd902, [%r119+2560];
	ld.shared.u64 	%rd903, [%r119+2568];
	ld.shared.u64 	%rd904, [%r119+2576];
	ld.shared.u64 	%rd905, [%r119+2584];
	ld.shared.u64 	%rd906, [%r122+80];
	ld.shared.u64 	%rd908, [%r122+208];
	ld.shared.u64 	%rd910, [%r122+336];
	ld.shared.u64 	%rd912, [%r122+464];
	setp.eq.s64 	%p130, %rd902, -3037000499;
	setp.eq.s64 	%p131, %rd906, -3037000499;
	add.s64 	%rd914, %rd906, %rd902;
	selp.b64 	%rd915, -3037000499, %rd914, %p131;
	selp.b64 	%rd916, -3037000499, %rd915, %p130;
	max.s64 	%rd917, %rd841, %rd916;
	setp.eq.s64 	%p132, %rd908, -3037000499;
	add.s64 	%rd918, %rd908, %rd902;
	selp.b64 	%rd919, -3037000499, %rd918, %p132;
	selp.b64 	%rd920, -3037000499, %rd919, %p130;
	max.s64 	%rd921, %rd845, %rd920;
	setp.eq.s64 	%p133, %rd910, -3037000499;
	add.s64 	%rd922, %rd910, %rd902;
	selp.b64 	%rd923, -3037000499, %rd922, %p133;
	selp.b64 	%rd924, -3037000499, %rd923, %p130;
	max.s64 	%rd925, %rd849, %rd924;
	setp.eq.s64 	%p134, %rd912, -3037000499;
	add.s64 	%rd926, %rd912, %rd902;
	selp.b64 	%rd927, -3037000499, %rd926, %p134;
	selp.b64 	%rd928, -3037000499, %rd927, %p130;
	max.s64 	%rd929, %rd853, %rd928;
	setp.eq.s64 	%p135, %rd903, -3037000499;
	add.s64 	%rd930, %rd906, %rd903;
	selp.b64 	%rd931, -3037000499, %rd930, %p131;
	selp.b64 	%rd932, -3037000499, %rd931, %p135;
	max.s64 	%rd933, %rd857, %rd932;
	add.s64 	%rd934, %rd908, %rd903;
	selp.b64 	%rd935, -3037000499, %rd934, %p132;
	selp.b64 	%rd936, -3037000499, %rd935, %p135;
	max.s64 	%rd937, %rd861, %rd936;
	add.s64 	%rd938, %rd910, %rd903;
	selp.b64 	%rd939, -3037000499, %rd938, %p133;
	selp.b64 	%rd940, -3037000499, %rd939, %p135;
	max.s64 	%rd941, %rd865, %rd940;
	add.s64 	%rd942, %rd912, %rd903;
	selp.b64 	%rd943, -3037000499, %rd942, %p134;
	selp.b64 	%rd944, -3037000499, %rd943, %p135;
	max.s64 	%rd945, %rd869, %rd944;
	setp.eq.s64 	%p136, %rd904, -3037000499;
	add.s64 	%rd946, %rd906, %rd904;
	selp.b64 	%rd947, -3037000499, %rd946, %p131;
	selp.b64 	%rd948, -3037000499, %rd947, %p136;
	max.s64 	%rd949, %rd873, %rd948;
	add.s64 	%rd950, %rd908, %rd904;
	selp.b64 	%rd951, -3037000499, %rd950, %p132;
	selp.b64 	%rd952, -3037000499, %rd951, %p136;
	max.s64 	%rd953, %rd877, %rd952;
	add.s64 	%rd954, %rd910, %rd904;
	selp.b64 	%rd955, -3037000499, %rd954, %p133;
	selp.b64 	%rd956, -3037000499, %rd955, %p136;
	max.s64 	%rd957, %rd881, %rd956;
	add.s64 	%rd958, %rd912, %rd904;
	selp.b64 	%rd959, -3037000499, %rd958, %p134;
	selp.b64 	%rd960, -3037000499, %rd959, %p136;
	max.s64 	%rd961, %rd885, %rd960;
	setp.eq.s64 	%p137, %rd905, -3037000499;
	add.s64 	%rd962, %rd906, %rd905;
	selp.b64 	%rd963, -3037000499, %rd962, %p131;
	selp.b64 	%rd964, -3037000499, %rd963, %p137;
	max.s64 	%rd965, %rd889, %rd964;
	add.s64 	%rd966, %rd908, %rd905;
	selp.b64 	%rd967, -3037000499, %rd966, %p132;
	selp.b64 	%rd968, -3037000499, %rd967, %p137;
	max.s64 	%rd969, %rd893, %rd968;
	add.s64 	%rd970, %rd910, %rd905;
	selp.b64 	%rd971, -3037000499, %rd970, %p133;
	selp.b64 	%rd972, -3037000499, %rd971, %p137;
	max.s64 	%rd973, %rd897, %rd972;
	add.s64 	%rd974, %rd912, %rd905;
	selp.b64 	%rd975, -3037000499, %rd974, %p134;
	selp.b64 	%rd976, -3037000499, %rd975, %p137;
	max.s64 	%rd977, %rd901, %rd976;
	ld.shared.u64 	%rd978, [%r119+2816];
	ld.shared.u64 	%rd979, [%r119+2824];
	ld.shared.u64 	%rd980, [%r119+2832];
	ld.shared.u64 	%rd981, [%r119+2840];
	ld.shared.u64 	%rd982, [%r122+88];
	ld.shared.u64 	%rd984, [%r122+216];
	ld.shared.u64 	%rd986, [%r122+344];
	ld.shared.u64 	%rd988, [%r122+472];
	setp.eq.s64 	%p138, %rd978, -3037000499;
	setp.eq.s64 	%p139, %rd982, -3037000499;
	add.s64 	%rd990, %rd982, %rd978;
	selp.b64 	%rd991, -3037000499, %rd990, %p139;
	selp.b64 	%rd992, -3037000499, %rd991, %p138;
	max.s64 	%rd993, %rd917, %rd992;
	setp.eq.s64 	%p140, %rd984, -3037000499;
	add.s64 	%rd994, %rd984, %rd978;
	selp.b64 	%rd995, -3037000499, %rd994, %p140;
	selp.b64 	%rd996, -3037000499, %rd995, %p138;
	max.s64 	%rd997, %rd921, %rd996;
	setp.eq.s64 	%p141, %rd986, -3037000499;
	add.s64 	%rd998, %rd986, %rd978;
	selp.b64 	%rd999, -3037000499, %rd998, %p141;
	selp.b64 	%rd1000, -3037000499, %rd999, %p138;
	max.s64 	%rd1001, %rd925, %rd1000;
	setp.eq.s64 	%p142, %rd988, -3037000499;
	add.s64 	%rd1002, %rd988, %rd978;
	selp.b64 	%rd1003, -3037000499, %rd1002, %p142;
	selp.b64 	%rd1004, -3037000499, %rd1003, %p138;
	max.s64 	%rd1005, %rd929, %rd1004;
	setp.eq.s64 	%p143, %rd979, -3037000499;
	add.s64 	%rd1006, %rd982, %rd979;
	selp.b64 	%rd1007, -3037000499, %rd1006, %p139;
	selp.b64 	%rd1008, -3037000499, %rd1007, %p143;
	max.s64 	%rd1009, %rd933, %rd1008;
	add.s64 	%rd1010, %rd984, %rd979;
	selp.b64 	%rd1011, -3037000499, %rd1010, %p140;
	selp.b64 	%rd1012, -3037000499, %rd1011, %p143;
	max.s64 	%rd1013, %rd937, %rd1012;
	add.s64 	%rd1014, %rd986, %rd979;
	selp.b64 	%rd1015, -3037000499, %rd1014, %p141;
	selp.b64 	%rd1016, -3037000499, %rd1015, %p143;
	max.s64 	%rd1017, %rd941, %rd1016;
	add.s64 	%rd1018, %rd988, %rd979;
	selp.b64 	%rd1019, -3037000499, %rd1018, %p142;
	selp.b64 	%rd1020, -3037000499, %rd1019, %p143;
	max.s64 	%rd1021, %rd945, %rd1020;
	setp.eq.s64 	%p144, %rd980, -3037000499;
	add.s64 	%rd1022, %rd982, %rd980;
	selp.b64 	%rd1023, -3037000499, %rd1022, %p139;
	selp.b64 	%rd1024, -3037000499, %rd1023, %p144;
	max.s64 	%rd1025, %rd949, %rd1024;
	add.s64 	%rd1026, %rd984, %rd980;
	selp.b64 	%rd1027, -3037000499, %rd1026, %p140;
	selp.b64 	%rd1028, -3037000499, %rd1027, %p144;
	max.s64 	%rd1029, %rd953, %rd1028;
	add.s64 	%rd1030, %rd986, %rd980;
	selp.b64 	%rd1031, -3037000499, %rd1030, %p141;
	selp.b64 	%rd1032, -3037000499, %rd1031, %p144;
	max.s64 	%rd1033, %rd957, %rd1032;
	add.s64 	%rd1034, %rd988, %rd980;
	selp.b64 	%rd1035, -3037000499, %rd1034, %p142;
	selp.b64 	%rd1036, -3037000499, %rd1035, %p144;
	max.s64 	%rd1037, %rd961, %rd1036;
	setp.eq.s64 	%p145, %rd981, -3037000499;
	add.s64 	%rd1038, %rd982, %rd981;
	selp.b64 	%rd1039, -3037000499, %rd1038, %p139;
	selp.b64 	%rd1040, -3037000499, %rd1039, %p145;
	max.s64 	%rd1041, %rd965, %rd1040;
	add.s64 	%rd1042, %rd984, %rd981;
	selp.b64 	%rd1043, -3037000499, %rd1042, %p140;
	selp.b64 	%rd1044, -3037000499, %rd1043, %p145;
	max.s64 	%rd1045, %rd969, %rd1044;
	add.s64 	%rd1046, %rd986, %rd981;
	selp.b64 	%rd1047, -3037000499, %rd1046, %p141;
	selp.b64 	%rd1048, -3037000499, %rd1047, %p145;
	max.s64 	%rd1049, %rd973, %rd1048;
	add.s64 	%rd1050, %rd988, %rd981;
	selp.b64 	%rd1051, -3037000499, %rd1050, %p142;
	selp.b64 	%rd1052, -3037000499, %rd1051, %p145;
	max.s64 	%rd1053, %rd977, %rd1052;
	ld.shared.u64 	%rd1054, [%r119+3072];
	ld.shared.u64 	%rd1055, [%r119+3080];
	ld.shared.u64 	%rd1056, [%r119+3088];
	ld.shared.u64 	%rd1057, [%r119+3096];
	ld.shared.u64 	%rd1058, [%r122+96];
	ld.shared.u64 	%rd1060, [%r122+224];
	ld.shared.u64 	%rd1062, [%r122+352];
	ld.shared.u64 	%rd1064, [%r122+480];
	setp.eq.s64 	%p146, %rd1054, -3037000499;
	setp.eq.s64 	%p147, %rd1058, -3037000499;
	add.s64 	%rd1066, %rd1058, %rd1054;
	selp.b64 	%rd1067, -3037000499, %rd1066, %p147;
	selp.b64 	%rd1068, -3037000499, %rd1067, %p146;
	max.s64 	%rd1069, %rd993, %rd1068;
	setp.eq.s64 	%p148, %rd1060, -3037000499;
	add.s64 	%rd1070, %rd1060, %rd1054;
	selp.b64 	%rd1071, -3037000499, %rd1070, %p148;
	selp.b64 	%rd1072, -3037000499, %rd1071, %p146;
	max.s64 	%rd1073, %rd997, %rd1072;
	setp.eq.s64 	%p149, %rd1062, -3037000499;
	add.s64 	%rd1074, %rd1062, %rd1054;
	selp.b64 	%rd1075, -3037000499, %rd1074, %p149;
	selp.b64 	%rd1076, -3037000499, %rd1075, %p146;
	max.s64 	%rd1077, %rd1001, %rd1076;
	setp.eq.s64 	%p150, %rd1064, -3037000499;
	add.s64 	%rd1078, %rd1064, %rd1054;
	selp.b64 	%rd1079, -3037000499, %rd1078, %p150;
	selp.b64 	%rd1080, -3037000499, %rd1079, %p146;
	max.s64 	%rd1081, %rd1005, %rd1080;
	setp.eq.s64 	%p151, %rd1055, -3037000499;
	add.s64 	%rd1082, %rd1058, %rd1055;
	selp.b64 	%rd1083, -3037000499, %rd1082, %p147;
	selp.b64 	%rd1084, -3037000499, %rd1083, %p151;
	max.s64 	%rd1085, %rd1009, %rd1084;
	add.s64 	%rd1086, %rd1060, %rd1055;
	selp.b64 	%rd1087, -3037000499, %rd1086, %p148;
	selp.b64 	%rd1088, -3037000499, %rd1087, %p151;
	max.s64 	%rd1089, %rd1013, %rd1088;
	add.s64 	%rd1090, %rd1062, %rd1055;
	selp.b64 	%rd1091, -3037000499, %rd1090, %p149;
	selp.b64 	%rd1092, -3037000499, %rd1091, %p151;
	max.s64 	%rd1093, %rd1017, %rd1092;
	add.s64 	%rd1094, %rd1064, %rd1055;
	selp.b64 	%rd1095, -3037000499, %rd1094, %p150;
	selp.b64 	%rd1096, -3037000499, %rd1095, %p151;
	max.s64 	%rd1097, %rd1021, %rd1096;
	setp.eq.s64 	%p152, %rd1056, -3037000499;
	add.s64 	%rd1098, %rd1058, %rd1056;
	selp.b64 	%rd1099, -3037000499, %rd1098, %p147;
	selp.b64 	%rd1100, -3037000499, %rd1099, %p152;
	max.s64 	%rd1101, %rd1025, %rd1100;
	add.s64 	%rd1102, %rd1060, %rd1056;
	selp.b64 	%rd1103, -3037000499, %rd1102, %p148;
	selp.b64 	%rd1104, -3037000499, %rd1103, %p152;
	max.s64 	%rd1105, %rd1029, %rd1104;
	add.s64 	%rd1106, %rd1062, %rd1056;
	selp.b64 	%rd1107, -3037000499, %rd1106, %p149;
	selp.b64 	%rd1108, -3037000499, %rd1107, %p152;
	max.s64 	%rd1109, %rd1033, %rd1108;
	add.s64 	%rd1110, %rd1064, %rd1056;
	selp.b64 	%rd1111, -3037000499, %rd1110, %p150;
	selp.b64 	%rd1112, -3037000499, %rd1111, %p152;
	max.s64 	%rd1113, %rd1037, %rd1112;
	setp.eq.s64 	%p153, %rd1057, -3037000499;
	add.s64 	%rd1114, %rd1058, %rd1057;
	selp.b64 	%rd1115, -3037000499, %rd1114, %p147;
	selp.b64 	%rd1116, -3037000499, %rd1115, %p153;
	max.s64 	%rd1117, %rd1041, %rd1116;
	add.s64 	%rd1118, %rd1060, %rd1057;
	selp.b64 	%rd1119, -3037000499, %rd1118, %p148;
	selp.b64 	%rd1120, -3037000499, %rd1119, %p153;
	max.s64 	%rd1121, %rd1045, %rd1120;
	add.s64 	%rd1122, %rd1062, %rd1057;
	selp.b64 	%rd1123, -3037000499, %rd1122, %p149;
	selp.b64 	%rd1124, -3037000499, %rd1123, %p153;
	max.s64 	%rd1125, %rd1049, %rd1124;
	add.s64 	%rd1126, %rd1064, %rd1057;
	selp.b64 	%rd1127, -3037000499, %rd1126, %p150;
	selp.b64 	%rd1128, -3037000499, %rd1127, %p153;
	max.s64 	%rd1129, %rd1053, %rd1128;
	ld.shared.u64 	%rd1130, [%r119+3328];
	ld.shared.u64 	%rd1131, [%r119+3336];
	ld.shared.u64 	%rd1132, [%r119+3344];
	ld.shared.u64 	%rd1133, [%r119+3352];
	ld.shared.u64 	%rd1134, [%r122+104];
	ld.shared.u64 	%rd1136, [%r122+232];
	ld.shared.u64 	%rd1138, [%r122+360];
	ld.shared.u64 	%rd1140, [%r122+488];
	setp.eq.s64 	%p154, %rd1130, -3037000499;
	setp.eq.s64 	%p155, %rd1134, -3037000499;
	add.s64 	%rd1142, %rd1134, %rd1130;
	selp.b64 	%rd1143, -3037000499, %rd1142, %p155;
	selp.b64 	%rd1144, -3037000499, %rd1143, %p154;
	max.s64 	%rd1145, %rd1069, %rd1144;
	setp.eq.s64 	%p156, %rd1136, -3037000499;
	add.s64 	%rd1146, %rd1136, %rd1130;
	selp.b64 	%rd1147, -3037000499, %rd1146, %p156;
	selp.b64 	%rd1148, -3037000499, %rd1147, %p154;
	max.s64 	%rd1149, %rd1073, %rd1148;
	setp.eq.s64 	%p157, %rd1138, -3037000499;
	add.s64 	%rd1150, %rd1138, %rd1130;
	selp.b64 	%rd1151, -3037000499, %rd1150, %p157;
	selp.b64 	%rd1152, -3037000499, %rd1151, %p154;
	max.s64 	%rd1153, %rd1077, %rd1152;
	setp.eq.s64 	%p158, %rd1140, -3037000499;
	add.s64 	%rd1154, %rd1140, %rd1130;
	selp.b64 	%rd1155, -3037000499, %rd1154, %p158;
	selp.b64 	%rd1156, -3037000499, %rd1155, %p154;
	max.s64 	%rd1157, %rd1081, %rd1156;
	setp.eq.s64 	%p159, %rd1131, -3037000499;
	add.s64 	%rd1158, %rd1134, %rd1131;
	selp.b64 	%rd1159, -3037000499, %rd1158, %p155;
	selp.b64 	%rd1160, -3037000499, %rd1159, %p159;
	max.s64 	%rd1161, %rd1085, %rd1160;
	add.s64 	%rd1162, %rd1136, %rd1131;
	selp.b64 	%rd1163, -3037000499, %rd1162, %p156;
	selp.b64 	%rd1164, -3037000499, %rd1163, %p159;
	max.s64 	%rd1165, %rd1089, %rd1164;
	add.s64 	%rd1166, %rd1138, %rd1131;
	selp.b64 	%rd1167, -3037000499, %rd1166, %p157;
	selp.b64 	%rd1168, -3037000499, %rd1167, %p159;
	max.s64 	%rd1169, %rd1093, %rd1168;
	add.s64 	%rd1170, %rd1140, %rd1131;
	selp.b64 	%rd1171, -3037000499, %rd1170, %p158;
	selp.b64 	%rd1172, -3037000499, %rd1171, %p159;
	max.s64 	%rd1173, %rd1097, %rd1172;
	setp.eq.s64 	%p160, %rd1132, -3037000499;
	add.s64 	%rd1174, %rd1134, %rd1132;
	selp.b64 	%rd1175, -3037000499, %rd1174, %p155;
	selp.b64 	%rd1176, -3037000499, %rd1175, %p160;
	max.s64 	%rd1177, %rd1101, %rd1176;
	add.s64 	%rd1178, %rd1136, %rd1132;
	selp.b64 	%rd1179, -3037000499, %rd1178, %p156;
	selp.b64 	%rd1180, -3037000499, %rd1179, %p160;
	max.s64 	%rd1181, %rd1105, %rd1180;
	add.s64 	%rd1182, %rd1138, %rd1132;
	selp.b64 	%rd1183, -3037000499, %rd1182, %p157;
	selp.b64 	%rd1184, -3037000499, %rd1183, %p160;
	max.s64 	%rd1185, %rd1109, %rd1184;
	add.s64 	%rd1186, %rd1140, %rd1132;
	selp.b64 	%rd1187, -3037000499, %rd1186, %p158;
	selp.b64 	%rd1188, -3037000499, %rd1187, %p160;
	max.s64 	%rd1189, %rd1113, %rd1188;
	setp.eq.s64 	%p161, %rd1133, -3037000499;
	add.s64 	%rd1190, %rd1134, %rd1133;
	selp.b64 	%rd1191, -3037000499, %rd1190, %p155;
	selp.b64 	%rd1192, -3037000499, %rd1191, %p161;
	max.s64 	%rd1193, %rd1117, %rd1192;
	add.s64 	%rd1194, %rd1136, %rd1133;
	selp.b64 	%rd1195, -3037000499, %rd1194, %p156;
	selp.b64 	%rd1196, -3037000499, %rd1195, %p161;
	max.s64 	%rd1197, %rd1121, %rd1196;
	add.s64 	%rd1198, %rd1138, %rd1133;
	selp.b64 	%rd1199, -3037000499, %rd1198, %p157;
	selp.b64 	%rd1200, -3037000499, %rd1199, %p161;
	max.s64 	%rd1201, %rd1125, %rd1200;
	add.s64 	%rd1202, %rd1140, %rd1133;
	selp.b64 	%rd1203, -3037000499, %rd1202, %p158;
	selp.b64 	%rd1204, -3037000499, %rd1203, %p161;
	max.s64 	%rd1205, %rd1129, %rd1204;
	ld.shared.u64 	%rd1206, [%r119+3584];
	ld.shared.u64 	%rd1207, [%r119+3592];
	ld.shared.u64 	%rd1208, [%r119+3600];
	ld.shared.u64 	%rd1209, [%r119+3608];
	ld.shared.u64 	%rd1210, [%r122+112];
	ld.shared.u64 	%rd1212, [%r122+240];
	ld.shared.u64 	%rd1214, [%r122+368];
	ld.shared.u64 	%rd1216, [%r122+496];
	setp.eq.s64 	%p162, %rd1206, -3037000499;
	setp.eq.s64 	%p163, %rd1210, -3037000499;
	add.s64 	%rd1218, %rd1210, %rd1206;
	selp.b64 	%rd1219, -3037000499, %rd1218, %p163;
	selp.b64 	%rd1220, -3037000499, %rd1219, %p162;
	max.s64 	%rd1221, %rd1145, %rd1220;
	setp.eq.s64 	%p164, %rd1212, -3037000499;
	add.s64 	%rd1222, %rd1212, %rd1206;
	selp.b64 	%rd1223, -3037000499, %rd1222, %p164;
	selp.b64 	%rd1224, -3037000499, %rd1223, %p162;
	max.s64 	%rd1225, %rd1149, %rd1224;
	setp.eq.s64 	%p165, %rd1214, -3037000499;
	add.s64 	%rd1226, %rd1214, %rd1206;
	selp.b64 	%rd1227, -3037000499, %rd1226, %p165;
	selp.b64 	%rd1228, -3037000499, %rd1227, %p162;
	max.s64 	%rd1229, %rd1153, %rd1228;
	setp.eq.s64 	%p166, %rd1216, -3037000499;
	add.s64 	%rd1230, %rd1216, %rd1206;
	selp.b64 	%rd1231, -3037000499, %rd1230, %p166;
	selp.b64 	%rd1232, -3037000499, %rd1231, %p162;
	max.s64 	%rd1233, %rd1157, %rd1232;
	setp.eq.s64 	%p167, %rd1207, -3037000499;
	add.s64 	%rd1234, %rd1210, %rd1207;
	selp.b64 	%rd1235, -3037000499, %rd1234, %p163;
	selp.b64 	%rd1236, -3037000499, %rd1235, %p167;
	max.s64 	%rd1237, %rd1161, %rd1236;
	add.s64 	%rd1238, %rd1212, %rd1207;
	selp.b64 	%rd1239, -3037000499, %rd1238, %p164;
	selp.b64 	%rd1240, -3037000499, %rd1239, %p167;
	max.s64 	%rd1241, %rd1165, %rd1240;
	add.s64 	%rd1242, %rd1214, %rd1207;
	selp.b64 	%rd1243, -3037000499, %rd1242, %p165;
	selp.b64 	%rd1244, -3037000499, %rd1243, %p167;
	max.s64 	%rd1245, %rd1169, %rd1244;
	add.s64 	%rd1246, %rd1216, %rd1207;
	selp.b64 	%rd1247, -3037000499, %rd1246, %p166;
	selp.b64 	%rd1248, -3037000499, %rd1247, %p167;
	max.s64 	%rd1249, %rd1173, %rd1248;
	setp.eq.s64 	%p168, %rd1208, -3037000499;
	add.s64 	%rd1250, %rd1210, %rd1208;
	selp.b64 	%rd1251, -3037000499, %rd1250, %p163;
	selp.b64 	%rd1252, -3037000499, %rd1251, %p168;
	max.s64 	%rd1253, %rd1177, %rd1252;
	add.s64 	%rd1254, %rd1212, %rd1208;
	selp.b64 	%rd1255, -3037000499, %rd1254, %p164;
	selp.b64 	%rd1256, -3037000499, %rd1255, %p168;
	max.s64 	%rd1257, %rd1181, %rd1256;
	add.s64 	%rd1258, %rd1214, %rd1208;
	selp.b64 	%rd1259, -3037000499, %rd1258, %p165;
	selp.b64 	%rd1260, -3037000499, %rd1259, %p168;
	max.s64 	%rd1261, %rd1185, %rd1260;
	add.s64 	%rd1262, %rd1216, %rd1208;
	selp.b64 	%rd1263, -3037000499, %rd1262, %p166;
	selp.b64 	%rd1264, -3037000499, %rd1263, %p168;
	max.s64 	%rd1265, %rd1189, %rd1264;
	setp.eq.s64 	%p169, %rd1209, -3037000499;
	add.s64 	%rd1266, %rd1210, %rd1209;
	selp.b64 	%rd1267, -3037000499, %rd1266, %p163;
	selp.b64 	%rd1268, -3037000499, %rd1267, %p169;
	max.s64 	%rd1269, %rd1193, %rd1268;
	add.s64 	%rd1270, %rd1212, %rd1209;
	selp.b64 	%rd1271, -3037000499, %rd1270, %p164;
	selp.b64 	%rd1272, -3037000499, %rd1271, %p169;
	max.s64 	%rd1273, %rd1197, %rd1272;
	add.s64 	%rd1274, %rd1214, %rd1209;
	selp.b64 	%rd1275, -3037000499, %rd1274, %p165;
	selp.b64 	%rd1276, -3037000499, %rd1275, %p169;
	max.s64 	%rd1277, %rd1201, %rd1276;
	add.s64 	%rd1278, %rd1216, %rd1209;
	selp.b64 	%rd1279, -3037000499, %rd1278, %p166;
	selp.b64 	%rd1280, -3037000499, %rd1279, %p169;
	max.s64 	%rd1281, %rd1205, %rd1280;
	ld.shared.u64 	%rd1282, [%r119+3840];
	ld.shared.u64 	%rd1283, [%r119+3848];
	ld.shared.u64 	%rd1284, [%r119+3856];
	ld.shared.u64 	%rd1285, [%r119+3864];
	ld.shared.u64 	%rd1286, [%r122+120];
	ld.shared.u64 	%rd1288, [%r122+248];
	ld.shared.u64 	%rd1290, [%r122+376];
	ld.shared.u64 	%rd1292, [%r122+504];
	setp.eq.s64 	%p170, %rd1282, -3037000499;
	setp.eq.s64 	%p171, %rd1286, -3037000499;
	add.s64 	%rd1294, %rd1286, %rd1282;
	selp.b64 	%rd1295, -3037000499, %rd1294, %p171;
	selp.b64 	%rd1296, -3037000499, %rd1295, %p170;
	max.s64 	%rd1369, %rd1221, %rd1296;
	setp.eq.s64 	%p172, %rd1288, -3037000499;
	add.s64 	%rd1297, %rd1288, %rd1282;
	selp.b64 	%rd1298, -3037000499, %rd1297, %p172;
	selp.b64 	%rd1299, -3037000499, %rd1298, %p170;
	max.s64 	%rd1365, %rd1225, %rd1299;
	setp.eq.s64 	%p173, %rd1290, -3037000499;
	add.s64 	%rd1300, %rd1290, %rd1282;
	selp.b64 	%rd1301, -3037000499, %rd1300, %p173;
	selp.b64 	%rd1302, -3037000499, %rd1301, %p170;
	max.s64 	%rd1370, %rd1229, %rd1302;
	setp.eq.s64 	%p174, %rd1292, -3037000499;
	add.s64 	%rd1303, %rd1292, %rd1282;
	selp.b64 	%rd1304, -3037000499, %rd1303, %p174;
	selp.b64 	%rd1305, -3037000499, %rd1304, %p170;
	max.s64 	%rd1374, %rd1233, %rd1305;
	setp.eq.s64 	%p175, %rd1283, -3037000499;
	add.s64 	%rd1306, %rd1286, %rd1283;
	selp.b64 	%rd1307, -3037000499, %rd1306, %p171;
	selp.b64 	%rd1308, -3037000499, %rd1307, %p175;
	max.s64 	%rd1368, %rd1237, %rd1308;
	add.s64 	%rd1309, %rd1288, %rd1283;
	selp.b64 	%rd1310, -3037000499, %rd1309, %p172;
	selp.b64 	%rd1311, -3037000499, %rd1310, %p175;
	max.s64 	%rd1364, %rd1241, %rd1311;
	add.s64 	%rd1312, %rd1290, %rd1283;
	selp.b64 	%rd1313, -3037000499, %rd1312, %p173;
	selp.b64 	%rd1314, -3037000499, %rd1313, %p175;
	max.s64 	%rd1371, %rd1245, %rd1314;
	add.s64 	%rd1315, %rd1292, %rd1283;
	selp.b64 	%rd1316, -3037000499, %rd1315, %p174;
	selp.b64 	%rd1317, -3037000499, %rd1316, %p175;
	max.s64 	%rd1375, %rd1249, %rd1317;
	setp.eq.s64 	%p176, %rd1284, -3037000499;
	add.s64 	%rd1318, %rd1286, %rd1284;
	selp.b64 	%rd1319, -3037000499, %rd1318, %p171;
	selp.b64 	%rd1320, -3037000499, %rd1319, %p176;
	max.s64 	%rd1367, %rd1253, %rd1320;
	add.s64 	%rd1321, %rd1288, %rd1284;
	selp.b64 	%rd1322, -3037000499, %rd1321, %p172;
	selp.b64 	%rd1323, -3037000499, %rd1322, %p176;
	max.s64 	%rd1363, %rd1257, %rd1323;
	add.s64 	%rd1324, %rd1290, %rd1284;
	selp.b64 	%rd1325, -3037000499, %rd1324, %p173;
	selp.b64 	%rd1326, -3037000499, %rd1325, %p176;
	max.s64 	%rd1372, %rd1261, %rd1326;
	add.s64 	%rd1327, %rd1292, %rd1284;
	selp.b64 	%rd1328, -3037000499, %rd1327, %p174;
	selp.b64 	%rd1329, -3037000499, %rd1328, %p176;
	max.s64 	%rd1376, %rd1265, %rd1329;
	setp.eq.s64 	%p177, %rd1285, -3037000499;
	add.s64 	%rd1330, %rd1286, %rd1285;
	selp.b64 	%rd1331, -3037000499, %rd1330, %p171;
	selp.b64 	%rd1332, -3037000499, %rd1331, %p177;
	max.s64 	%rd1366, %rd1269, %rd1332;
	add.s64 	%rd1333, %rd1288, %rd1285;
	selp.b64 	%rd1334, -3037000499, %rd1333, %p172;
	selp.b64 	%rd1335, -3037000499, %rd1334, %p177;
	max.s64 	%rd1362, %rd1273, %rd1335;
	add.s64 	%rd1336, %rd1290, %rd1285;
	selp.b64 	%rd1337, -3037000499, %rd1336, %p173;
	selp.b64 	%rd1338, -3037000499, %rd1337, %p177;
	max.s64 	%rd1373, %rd1277, %rd1338;
	add.s64 	%rd1339, %rd1292, %rd1285;
	selp.b64 	%rd1340, -3037000499, %rd1339, %p174;
	selp.b64 	%rd1341, -3037000499, %rd1340, %p177;
	max.s64 	%rd1377, %rd1281, %rd1341;
	bar.sync 	0;
	add.s32 	%r140, %r140, 16;
	add.s32 	%r139, %r139, 16;
	add.s32 	%r138, %r138, 16;
	add.s32 	%r31, %r137, 16;
	add.s32 	%r123, %r137, 8;
	setp.lt.s32 	%p178, %r123, %r40;
	mov.u32 	%r137, %r31;
	@%p178 bra 	$L__BB15_2;
$L__BB15_35:
	shl.b32 	%r124, %r1, 5;
	shl.b32 	%r125, %r4, 2;
	add.s32 	%r25, %r124, %r125;
	shl.b32 	%r126, %r2, 5;
	shl.b32 	%r127, %r3, 2;
	add.s32 	%r128, %r126, %r127;
	setp.lt.s32 	%p179, %r25, %r38;
	setp.lt.s32 	%p180, %r128, %r39;
	and.pred  	%p181, %p179, %p180;
	@%p181 bra 	$L__BB15_36;
	bra.uni 	$L__BB15_37;
$L__BB15_36:
	mad.lo.s32 	%r129, %r128, %r38, %r25;
	mul.wide.s32 	%rd1342, %r129, 8;
	add.s64 	%rd1343, %rd3, %rd1342;
	st.global.u64 	[%rd1343], %rd1369;
$L__BB15_37:
	setp.ge.s32 	%p182, %r25, %r38;
	add.s32 	%r32, %r128, 1;
	setp.ge.s32 	%p183, %r32, %r39;
	or.pred  	%p184, %p182, %p183;
	@%p184 bra 	$L__BB15_39;
	mad.lo.s32 	%r130, %r32, %r38, %r25;
	mul.wide.s32 	%rd1344, %r130, 8;
	add.s64 	%rd1345, %rd3, %rd1344;
	st.global.u64 	[%rd1345], %rd1365;
$L__BB15_39:
	setp.ge.s32 	%p185, %r25, %r38;
	add.s32 	%r33, %r128, 2;
	setp.ge.s32 	%p186, %r33, %r39;
	or.pred  	%p187, %p185, %p186;
	@%p187 bra 	$L__BB15_41;
	mad.lo.s32 	%r131, %r33, %r38, %r25;
	mul.wide.s32 	%rd1346, %r131, 8;
	add.s64 	%rd1347, %rd3, %rd1346;
	st.global.u64 	[%rd1347], %rd1370;
$L__BB15_41:
	setp.ge.s32 	%p188, %r25, %r38;
	add.s32 	%r34, %r128, 3;
	setp.ge.s32 	%p189, %r34, %r39;
	or.pred  	%p190, %p188, %p189;
	@%p190 bra 	$L__BB15_43;
	mad.lo.s32 	%r132, %r34, %r38, %r25;
	mul.wide.s32 	%rd1348, %r132, 8;
	add.s64 	%rd1349, %rd3, %rd1348;
	st.global.u64 	[%rd1349], %rd1374;
$L__BB15_43:
	setp.ge.s32 	%p191, %r128, %r39;
	add.s32 	%r35, %r25, 1;
	setp.ge.s32 	%p192, %r35, %r38;
	mul.lo.s32 	%r133, %r128, %r38;
	cvt.s64.s32 	%rd84, %r25;
	cvt.s64.s32 	%rd1350, %r133;
	add.s64 	%rd1351, %rd1350, %rd84;
	shl.b64 	%rd1352, %rd1351, 3;
	add.s64 	%rd85, %rd3, %rd1352;
	or.pred  	%p193, %p192, %p191;
	@%p193 bra 	$L__BB15_45;
	st.global.u64 	[%rd85+8], %rd1368;
$L__BB15_45:
	setp.ge.s32 	%p194, %r35, %r38;
	setp.ge.s32 	%p195, %r32, %r39;
	mul.lo.s32 	%r134, %r32, %r38;
	cvt.s64.s32 	%rd1353, %r134;
	add.s64 	%rd1354, %rd1353, %rd84;
	shl.b64 	%rd1355, %rd1354, 3;
	add.s64 	%rd86, %rd3, %rd1355;
	or.pred  	%p196, %p194, %p195;
	@%p196 bra 	$L__BB15_47;
	st.global.u64 	[%rd86+8], %rd1364;
$L__BB15_47:
	setp.ge.s32 	%p197, %r35, %r38;
	setp.ge.s32 	%p198, %r33, %r39;
	mul.lo.s32 	%r135, %r33, %r38;
	cvt.s64.s32 	%rd1356, %r135;
	add.s64 	%rd1357, %rd1356, %rd84;
	shl.b64 	%rd1358, %rd1357, 3;
	add.s64 	%rd87, %rd3, %rd1358;
	or.pred  	%p199, %p197, %p198;
	@%p199 bra 	$L__BB15_49;
	st.global.u64 	[%rd87+8], %rd1371;
$L__BB15_49:
	setp.ge.s32 	%p200, %r35, %r38;
	setp.ge.s32 	%p201, %r34, %r39;
	mul.lo.s32 	%r136, %r34, %r38;
	cvt.s64.s32 	%rd1359, %r136;
	add.s64 	%rd1360, %rd1359, %rd84;
	shl.b64 	%rd1361, %rd1360, 3;
	add.s64 	%rd88, %rd3, %rd1361;
	or.pred  	%p202, %p200, %p201;
	@%p202 bra 	$L__BB15_51;
	st.global.u64 	[%rd88+8], %rd1375;
$L__BB15_51:
	setp.ge.s32 	%p203, %r128, %r39;
	add.s32 	%r36, %r25, 2;
	setp.ge.s32 	%p204, %r36, %r38;
	or.pred  	%p205, %p204, %p203;
	@%p205 bra 	$L__BB15_53;
	st.global.u64 	[%rd85+16], %rd1367;
$L__BB15_53:
	setp.ge.s32 	%p206, %r36, %r38;
	setp.ge.s32 	%p207, %r32, %r39;
	or.pred  	%p208, %p206, %p207;
	@%p208 bra 	$L__BB15_55;
	st.global.u64 	[%rd86+16], %rd1363;
$L__BB15_55:
	setp.ge.s32 	%p209, %r36, %r38;
	setp.ge.s32 	%p210, %r33, %r39;
	or.pred  	%p211, %p209, %p210;
	@%p211 bra 	$L__BB15_57;
	st.global.u64 	[%rd87+16], %rd1372;
$L__BB15_57:
	setp.ge.s32 	%p212, %r36, %r38;
	setp.ge.s32 	%p213, %r34, %r39;
	or.pred  	%p214, %p212, %p213;
	@%p214 bra 	$L__BB15_59;
	st.global.u64 	[%rd88+16], %rd1376;
$L__BB15_59:
	setp.ge.s32 	%p215, %r128, %r39;
	add.s32 	%r37, %r25, 3;
	setp.ge.s32 	%p216, %r37, %r38;
	or.pred  	%p217, %p216, %p215;
	@%p217 bra 	$L__BB15_61;
	st.global.u64 	[%rd85+24], %rd1366;
$L__BB15_61:
	setp.ge.s32 	%p218, %r37, %r38;
	setp.ge.s32 	%p219, %r32, %r39;
	or.pred  	%p220, %p218, %p219;
	@%p220 bra 	$L__BB15_63;
	st.global.u64 	[%rd86+24], %rd1362;
$L__BB15_63:
	setp.ge.s32 	%p221, %r37, %r38;
	setp.ge.s32 	%p222, %r33, %r39;
	or.pred  	%p223, %p221, %p222;
	@%p223 bra 	$L__BB15_65;
	st.global.u64 	[%rd87+24], %rd1373;
$L__BB15_65:
	setp.ge.s32 	%p224, %r37, %r38;
	setp.ge.s32 	%p225, %r34, %r39;
	or.pred  	%p226, %p224, %p225;
	@%p226 bra 	$L__BB15_67;
	st.global.u64 	[%rd88+24], %rd1377;
$L__BB15_67:
	ret;

}
	// .globl	tropical_minplus_i64_nn
.visible .entry tropical_minplus_i64_nn(
	.param .u64 .ptr .align 1 tropical_minplus_i64_nn_param_0,
	.param .u64 .ptr .align 1 tropical_minplus_i64_nn_param_1,
	.param .u64 .ptr .align 1 tropical_minplus_i64_nn_param_2,
	.param .u32 tropical_minplus_i64_nn_param_3,
	.param .u32 tropical_minplus_i64_nn_param_4,
	.param .u32 tropical_minplus_i64_nn_param_5
)
{
	.reg .pred 	%p<227>;
	.reg .b32 	%r<141>;
	.reg .b64 	%rd<1410>;
	// demoted variable
	.shared .align 8 .b8 _ZZ23tropical_minplus_i64_nnE2As[4096];
	// demoted variable
	.shared .align 8 .b8 _ZZ23tropical_minplus_i64_nnE2Bs[4096];
	ld.param.u64 	%rd90, [tropical_minplus_i64_nn_param_0];
	ld.param.u64 	%rd91, [tropical_minplus_i64_nn_param_1];
	ld.param.u64 	%rd92, [tropical_minplus_i64_nn_param_2];
	ld.param.u32 	%r38, [tropical_minplus_i64_nn_param_3];
	ld.param.u32 	%r39, [tropical_minplus_i64_nn_param_4];
	ld.param.u32 	%r40, [tropical_minplus_i64_nn_param_5];
	cvta.to.global.u64 	%rd1, %rd90;
	cvta.to.global.u64 	%rd2, %rd91;
	cvta.to.global.u64 	%rd3, %rd92;
	add.s32 	%r41, %r38, 31;
	shr.s32 	%r42, %r41, 31;
	shr.u32 	%r43, %r42, 27;
	add.s32 	%r44, %r41, %r43;
	shr.s32 	%r45, %r44, 5;
	mov.u32 	%r46, %ctaid.x;
	div.u32 	%r2, %r46, %r45;
	mul.lo.s32 	%r47, %r2, %r45;
	sub.s32 	%r1, %r46, %r47;
	mov.u32 	%r3, %tid.y;
	shl.b32 	%r48, %r3, 3;
	mov.u32 	%r4, %tid.x;
	add.s32 	%r5, %r48, %r4;
	shr.u32 	%r6, %r5, 5;
	and.b32  	%r138, %r5, 15;
	setp.lt.s32 	%p1, %r40, 1;
	mov.b64 	%rd1362, 3037000499;
	mov.u64 	%rd1363, %rd1362;
	mov.u64 	%rd1364, %rd1362;
	mov.u64 	%rd1365, %rd1362;
	mov.u64 	%rd1366, %rd1362;
	mov.u64 	%rd1367, %rd1362;
	mov.u64 	%rd1368, %rd1362;
	mov.u64 	%rd1369, %rd1362;
	mov.u64 	%rd1370, %rd1362;
	mov.u64 	%rd1371, %rd1362;
	mov.u64 	%rd1372, %rd1362;
	mov.u64 	%rd1373, %rd1362;
	mov.u64 	%rd1374, %rd1362;
	mov.u64 	%rd1375, %rd1362;
	mov.u64 	%rd1376, %rd1362;
	mov.u64 	%rd1377, %rd1362;
	@%p1 bra 	$L__BB16_35;
	shr.u32 	%r51, %r5, 4;
	and.b32  	%r52, %r5, 31;
	shl.b32 	%r53, %r1, 5;
	or.b32  	%r8, %r53, %r52;
	shl.b32 	%r54, %r2, 5;
	add.s32 	%r9, %r54, %r51;
	shl.b32 	%r55, %r5, 3;
	mov.u32 	%r56, _ZZ23tropical_minplus_i64_nnE2As;
	add.s32 	%r10, %r56, %r55;
	mul.lo.s32 	%r11, %r9, %r40;
	and.b32  	%r57, %r5, 16368;
	or.b32  	%r58, %r57, %r138;
	shl.b32 	%r59, %r58, 3;
	mov.u32 	%r60, _ZZ23tropical_minplus_i64_nnE2Bs;
	add.s32 	%r12, %r60, %r59;
	shl.b32 	%r61, %r40, 2;
	add.s32 	%r13, %r11, %r61;
	shl.b32 	%r62, %r40, 3;
	add.s32 	%r14, %r62, %r11;
	add.s32 	%r15, %r14, %r61;
	shl.b32 	%r63, %r40, 4;
	add.s32 	%r16, %r63, %r11;
	add.s32 	%r17, %r62, %r16;
	add.s32 	%r18, %r17, %r61;
	add.s32 	%r139, %r6, 8;
	mov.b32 	%r140, 0;
	mov.b64 	%rd1362, 3037000499;
	mov.b32 	%r137, 8;
	add.s32 	%r95, %r9, 4;
	add.s32 	%r98, %r9, 8;
	add.s32 	%r101, %r9, 12;
	add.s32 	%r104, %r9, 16;
	add.s32 	%r107, %r9, 20;
	add.s32 	%r112, %r9, 24;
	add.s32 	%r115, %r9, 28;
$L__BB16_2:
	setp.lt.s32 	%p2, %r8, %r38;
	shl.b32 	%r64, %r3, 3;
	add.s32 	%r65, %r64, %r4;
	shr.u32 	%r66, %r65, 5;
	add.s32 	%r24, %r66, %r140;
	add.s32 	%r67, %r139, -8;
	setp.lt.s32 	%p3, %r67, %r40;
	and.pred  	%p4, %p2, %p3;
	mov.b64 	%rd1394, 3037000499;
	@%p4 bra 	$L__BB16_3;
	bra.uni 	$L__BB16_4;
$L__BB16_3:
	mad.lo.s32 	%r68, %r24, %r38, %r8;
	mul.wide.s32 	%rd95, %r68, 8;
	add.s64 	%rd96, %rd1, %rd95;
	ld.global.nc.u64 	%rd1394, [%rd96];
$L__BB16_4:
	setp.ge.s32 	%p5, %r8, %r38;
	st.shared.u64 	[%r10], %rd1394;
	add.s32 	%r69, %r139, -6;
	setp.ge.s32 	%p6, %r69, %r40;
	mov.b64 	%rd1395, 3037000499;
	or.pred  	%p7, %p5, %p6;
	@%p7 bra 	$L__BB16_6;
	add.s32 	%r70, %r24, 2;
	mad.lo.s32 	%r71, %r70, %r38, %r8;
	mul.wide.s32 	%rd98, %r71, 8;
	add.s64 	%rd99, %rd1, %rd98;
	ld.global.nc.u64 	%rd1395, [%rd99];
$L__BB16_6:
	st.shared.u64 	[%r10+512], %rd1395;
	add.s32 	%r72, %r139, -4;
	setp.ge.s32 	%p9, %r72, %r40;
	mov.b64 	%rd1396, 3037000499;
	or.pred  	%p10, %p5, %p9;
	@%p10 bra 	$L__BB16_8;
	add.s32 	%r73, %r24, 4;
	mad.lo.s32 	%r74, %r73, %r38, %r8;
	mul.wide.s32 	%rd101, %r74, 8;
	add.s64 	%rd102, %rd1, %rd101;
	ld.global.nc.u64 	%rd1396, [%rd102];
$L__BB16_8:
	st.shared.u64 	[%r10+1024], %rd1396;
	add.s32 	%r75, %r139, -2;
	setp.ge.s32 	%p12, %r75, %r40;
	mov.b64 	%rd1397, 3037000499;
	or.pred  	%p13, %p5, %p12;
	@%p13 bra 	$L__BB16_10;
	add.s32 	%r76, %r24, 6;
	mad.lo.s32 	%r77, %r76, %r38, %r8;
	mul.wide.s32 	%rd104, %r77, 8;
	add.s64 	%rd105, %rd1, %rd104;
	ld.global.nc.u64 	%rd1397, [%rd105];
$L__BB16_10:
	st.shared.u64 	[%r10+1536], %rd1397;
	setp.ge.s32 	%p15, %r139, %r40;
	mov.b64 	%rd1398, 3037000499;
	or.pred  	%p16, %p5, %p15;
	@%p16 bra 	$L__BB16_12;
	add.s32 	%r78, %r24, 8;
	mad.lo.s32 	%r79, %r78, %r38, %r8;
	mul.wide.s32 	%rd107, %r79, 8;
	add.s64 	%rd108, %rd1, %rd107;
	ld.global.nc.u64 	%rd1398, [%rd108];
$L__BB16_12:
	st.shared.u64 	[%r10+2048], %rd1398;
	add.s32 	%r80, %r139, 2;
	setp.ge.s32 	%p18, %r80, %r40;
	mov.b64 	%rd1399, 3037000499;
	or.pred  	%p19, %p5, %p18;
	@%p19 bra 	$L__BB16_14;
	add.s32 	%r81, %r24, 10;
	mad.lo.s32 	%r82, %r81, %r38, %r8;
	mul.wide.s32 	%rd110, %r82, 8;
	add.s64 	%rd111, %rd1, %rd110;
	ld.global.nc.u64 	%rd1399, [%rd111];
$L__BB16_14:
	st.shared.u64 	[%r10+2560], %rd1399;
	add.s32 	%r83, %r139, 4;
	setp.ge.s32 	%p21, %r83, %r40;
	mov.b64 	%rd1400, 3037000499;
	or.pred  	%p22, %p5, %p21;
	@%p22 bra 	$L__BB16_16;
	add.s32 	%r84, %r24, 12;
	mad.lo.s32 	%r85, %r84, %r38, %r8;
	mul.wide.s32 	%rd113, %r85, 8;
	add.s64 	%rd114, %rd1, %rd113;
	ld.global.nc.u64 	%rd1400, [%rd114];
$L__BB16_16:
	st.shared.u64 	[%r10+3072], %rd1400;
	add.s32 	%r86, %r139, 6;
	setp.ge.s32 	%p24, %r86, %r40;
	mov.b64 	%rd1401, 3037000499;
	or.pred  	%p25, %p5, %p24;
	@%p25 bra 	$L__BB16_18;
	add.s32 	%r87, %r24, 14;
	mad.lo.s32 	%r88, %r87, %r38, %r8;
	mul.wide.s32 	%rd116, %r88, 8;
	add.s64 	%rd117, %rd1, %rd116;
	ld.global.nc.u64 	%rd1401, [%rd117];
$L__BB16_18:
	setp.ge.s32 	%p26, %r9, %r39;
	st.shared.u64 	[%r10+3584], %rd1401;
	and.b32  	%r92, %r65, 15;
	add.s32 	%r27, %r140, %r92;
	setp.ge.s32 	%p27, %r138, %r40;
	mov.b64 	%rd1402, 3037000499;
	or.pred  	%p28, %p27, %p26;
	@%p28 bra 	$L__BB16_20;
	add.s32 	%r93, %r11, %r27;
	mul.wide.u32 	%rd119, %r93, 8;
	add.s64 	%rd120, %rd2, %rd119;
	ld.global.nc.u64 	%rd1402, [%rd120];
$L__BB16_20:
	setp.ge.s32 	%p30, %r95, %r39;
	st.shared.u64 	[%r12], %rd1402;
	mov.b64 	%rd1403, 3037000499;
	or.pred  	%p31, %p27, %p30;
	@%p31 bra 	$L__BB16_22;
	add.s32 	%r96, %r13, %r27;
	mul.wide.s32 	%rd122, %r96, 8;
	add.s64 	%rd123, %rd2, %rd122;
	ld.global.nc.u64 	%rd1403, [%rd123];
$L__BB16_22:
	setp.ge.s32 	%p33, %r98, %r39;
	st.shared.u64 	[%r12+512], %rd1403;
	mov.b64 	%rd1404, 3037000499;
	or.pred  	%p34, %p27, %p33;
	@%p34 bra 	$L__BB16_24;
	add.s32 	%r99, %r14, %r27;
	mul.wide.s32 	%rd125, %r99, 8;
	add.s64 	%rd126, %rd2, %rd125;
	ld.global.nc.u64 	%rd1404, [%rd126];
$L__BB16_24:
	setp.ge.s32 	%p36, %r101, %r39;
	st.shared.u64 	[%r12+1024], %rd1404;
	mov.b64 	%rd1405, 3037000499;
	or.pred  	%p37, %p27, %p36;
	@%p37 bra 	$L__BB16_26;
	add.s32 	%r102, %r15, %r27;
	mul.wide.s32 	%rd128, %r102, 8;
	add.s64 	%rd129, %rd2, %rd128;
	ld.global.nc.u64 	%rd1405, [%rd129];
$L__BB16_26:
	setp.ge.s32 	%p39, %r104, %r39;
	st.shared.u64 	[%r12+1536], %rd1405;
	mov.b64 	%rd1406, 3037000499;
	or.pred  	%p40, %p27, %p39;
	@%p40 bra 	$L__BB16_28;
	add.s32 	%r105, %r16, %r27;
	mul.wide.s32 	%rd131, %r105, 8;
	add.s64 	%rd132, %rd2, %rd131;
	ld.global.nc.u64 	%rd1406, [%rd132];
$L__BB16_28:
	setp.ge.s32 	%p42, %r107, %r39;
	st.shared.u64 	[%r12+2048], %rd1406;
	mov.b64 	%rd1407, 3037000499;
	or.pred  	%p43, %p27, %p42;
	@%p43 bra 	$L__BB16_30;
	shl.b32 	%r108, %r40, 2;
	add.s32 	%r109, %r16, %r108;
	add.s32 	%r110, %r109, %r27;
	mul.wide.s32 	%rd134, %r110, 8;
	add.s64 	%rd135, %rd2, %rd134;
	ld.global.nc.u64 	%rd1407, [%rd135];
$L__BB16_30:
	setp.ge.s32 	%p45, %r112, %r39;
	st.shared.u64 	[%r12+2560], %rd1407;
	mov.b64 	%rd1408, 3037000499;
	or.pred  	%p46, %p27, %p45;
	@%p46 bra 	$L__BB16_32;
	add.s32 	%r113, %r17, %r27;
	mul.wide.s32 	%rd137, %r113, 8;
	add.s64 	%rd138, %rd2, %rd137;
	ld.global.nc.u64 	%rd1408, [%rd138];
$L__BB16_32:
	setp.ge.s32 	%p48, %r115, %r39;
	st.shared.u64 	[%r12+3072], %rd1408;
	mov.b64 	%rd1409, 3037000499;
	or.pred  	%p49, %p27, %p48;
	@%p49 bra 	$L__BB16_34;
	add.s32 	%r116, %r18, %r27;
	mul.wide.s32 	%rd140, %r116, 8;
	add.s64 	%rd141, %rd2, %rd140;
	ld.global.nc.u64 	%rd1409, [%rd141];
$L__BB16_34:
	st.shared.u64 	[%r12+3584], %rd1409;
	bar.sync 	0;
	shl.b32 	%r117, %r4, 5;
	mov.u32 	%r118, _ZZ23tropical_minplus_i64_nnE2As;
	add.s32 	%r119, %r118, %r117;
	ld.shared.u64 	%rd142, [%r119];
	ld.shared.u64 	%rd143, [%r119+8];
	ld.shared.u64 	%rd144, [%r119+16];
	ld.shared.u64 	%rd145, [%r119+24];
	shl.b32 	%r120, %r3, 9;
	mov.u32 	%r121, _ZZ23tropical_minplus_i64_nnE2Bs;
	add.s32 	%r122, %r121, %r120;
	ld.shared.u64 	%rd146, [%r122];
	ld.shared.u64 	%rd148, [%r122+128];
	ld.shared.u64 	%rd150, [%r122+256];
	ld.shared.u64 	%rd152, [%r122+384];
	setp.eq.s64 	%p50, %rd142, 3037000499;
	setp.eq.s64 	%p51, %rd146, 3037000499;
	add.s64 	%rd154, %rd146, %rd142;
	selp.b64 	%rd155, 3037000499, %rd154, %p51;
	selp.b64 	%rd156, 3037000499, %rd155, %p50;
	min.s64 	%rd157, %rd1369, %rd156;
	setp.eq.s64 	%p52, %rd148, 3037000499;
	add.s64 	%rd158, %rd148, %rd142;
	selp.b64 	%rd159, 3037000499, %rd158, %p52;
	selp.b64 	%rd160, 3037000499, %rd159, %p50;
	min.s64 	%rd161, %rd1365, %rd160;
	setp.eq.s64 	%p53, %rd150, 3037000499;
	add.s64 	%rd162, %rd150, %rd142;
	selp.b64 	%rd163, 3037000499, %rd162, %p53;
	selp.b64 	%rd164, 3037000499, %rd163, %p50;
	min.s64 	%rd165, %rd1370, %rd164;
	setp.eq.s64 	%p54, %rd152, 3037000499;
	add.s64 	%rd166, %rd152, %rd142;
	selp.b64 	%rd167, 3037000499, %rd166, %p54;
	selp.b64 	%rd168, 3037000499, %rd167, %p50;
	min.s64 	%rd169, %rd1374, %rd168;
	setp.eq.s64 	%p55, %rd143, 3037000499;
	add.s64 	%rd170, %rd146, %rd143;
	selp.b64 	%rd171, 3037000499, %rd170, %p51;
	selp.b64 	%rd172, 3037000499, %rd171, %p55;
	min.s64 	%rd173, %rd1368, %rd172;
	add.s64 	%rd174, %rd148, %rd143;
	selp.b64 	%rd175, 3037000499, %rd174, %p52;
	selp.b64 	%rd176, 3037000499, %rd175, %p55;
	min.s64 	%rd177, %rd1364, %rd176;
	add.s64 	%rd178, %rd150, %rd143;
	selp.b64 	%rd179, 3037000499, %rd178, %p53;
	selp.b64 	%rd180, 3037000499, %rd179, %p55;
	min.s64 	%rd181, %rd1371, %rd180;
	add.s64 	%rd182, %rd152, %rd143;
	selp.b64 	%rd183, 3037000499, %rd182, %p54;
	selp.b64 	%rd184, 3037000499, %rd183, %p55;
	min.s64 	%rd185, %rd1375, %rd184;
	setp.eq.s64 	%p56, %rd144, 3037000499;
	add.s64 	%rd186, %rd146, %rd144;
	selp.b64 	%rd187, 3037000499, %rd186, %p51;
	selp.b64 	%rd188, 3037000499, %rd187, %p56;
	min.s64 	%rd189, %rd1367, %rd188;
	add.s64 	%rd190, %rd148, %rd144;
	selp.b64 	%rd191, 3037000499, %rd190, %p52;
	selp.b64 	%rd192, 3037000499, %rd191, %p56;
	min.s64 	%rd193, %rd1363, %rd192;
	add.s64 	%rd194, %rd150, %rd144;
	selp.b64 	%rd195, 3037000499, %rd194, %p53;
	selp.b64 	%rd196, 3037000499, %rd195, %p56;
	min.s64 	%rd197, %rd1372, %rd196;
	add.s64 	%rd198, %rd152, %rd144;
	selp.b64 	%rd199, 3037000499, %rd198, %p54;
	selp.b64 	%rd200, 3037000499, %rd199, %p56;
	min.s64 	%rd201, %rd1376, %rd200;
	setp.eq.s64 	%p57, %rd145, 3037000499;
	add.s64 	%rd202, %rd146, %rd145;
	selp.b64 	%rd203, 3037000499, %rd202, %p51;
	selp.b64 	%rd204, 3037000499, %rd203, %p57;
	min.s64 	%rd205, %rd1366, %rd204;
	add.s64 	%rd206, %rd148, %rd145;
	selp.b64 	%rd207, 3037000499, %rd206, %p52;
	selp.b64 	%rd208, 3037000499, %rd207, %p57;
	min.s64 	%rd209, %rd1362, %rd208;
	add.s64 	%rd210, %rd150, %rd145;
	selp.b64 	%rd211, 3037000499, %rd210, %p53;
	selp.b64 	%rd212, 3037000499, %rd211, %p57;
	min.s64 	%rd213, %rd1373, %rd212;
	add.s64 	%rd214, %rd152, %rd145;
	selp.b64 	%rd215, 3037000499, %rd214, %p54;
	selp.b64 	%rd216, 3037000499, %rd215, %p57;
	min.s64 	%rd217, %rd1377, %rd216;
	ld.shared.u64 	%rd218, [%r119+256];
	ld.shared.u64 	%rd219, [%r119+264];
	ld.shared.u64 	%rd220, [%r119+272];
	ld.shared.u64 	%rd221, [%r119+280];
	ld.shared.u64 	%rd222, [%r122+8];
	ld.shared.u64 	%rd224, [%r122+136];
	ld.shared.u64 	%rd226, [%r122+264];
	ld.shared.u64 	%rd228, [%r122+392];
	setp.eq.s64 	%p58, %rd218, 3037000499;
	setp.eq.s64 	%p59, %rd222, 3037000499;
	add.s64 	%rd230, %rd222, %rd218;
	selp.b64 	%rd231, 3037000499, %rd230, %p59;
	selp.b64 	%rd232, 3037000499, %rd231, %p58;
	min.s64 	%rd233, %rd157, %rd232;
	setp.eq.s64 	%p60, %rd224, 3037000499;
	add.s64 	%rd234, %rd224, %rd218;
	selp.b64 	%rd235, 3037000499, %rd234, %p60;
	selp.b64 	%rd236, 3037000499, %rd235, %p58;
	min.s64 	%rd237, %rd161, %rd236;
	setp.eq.s64 	%p61, %rd226, 3037000499;
	add.s64 	%rd238, %rd226, %rd218;
	selp.b64 	%rd239, 3037000499, %rd238, %p61;
	selp.b64 	%rd240, 3037000499, %rd239, %p58;
	min.s64 	%rd241, %rd165, %rd240;
	setp.eq.s64 	%p62, %rd228, 3037000499;
	add.s64 	%rd242, %rd228, %rd218;
	selp.b64 	%rd243, 3037000499, %rd242, %p62;
	selp.b64 	%rd244, 3037000499, %rd243, %p58;
	min.s64 	%rd245, %rd169, %rd244;
	setp.eq.s64 	%p63, %rd219, 3037000499;
	add.s64 	%rd246, %rd222, %rd219;
	selp.b64 	%rd247, 3037000499, %rd246, %p59;
	selp.b64 	%rd248, 3037000499, %rd247, %p63;
	min.s64 	%rd249, %rd173, %rd248;
	add.s64 	%rd250, %rd224, %rd219;
	selp.b64 	%rd251, 3037000499, %rd250, %p60;
	selp.b64 	%rd252, 3037000499, %rd251, %p63;
	min.s64 	%rd253, %rd177, %rd252;
	add.s64 	%rd254, %rd226, %rd219;
	selp.b64 	%rd255, 3037000499, %rd254, %p61;
	selp.b64 	%rd256, 3037000499, %rd255, %p63;
	min.s64 	%rd257, %rd181, %rd256;
	add.s64 	%rd258, %rd228, %rd219;
	selp.b64 	%rd259, 3037000499, %rd258, %p62;
	selp.b64 	%rd260, 3037000499, %rd259, %p63;
	min.s64 	%rd261, %rd185, %rd260;
	setp.eq.s64 	%p64, %rd220, 3037000499;
	add.s64 	%rd262, %rd222, %rd220;
	selp.b64 	%rd263, 3037000499, %rd262, %p59;
	selp.b64 	%rd264, 3037000499, %rd263, %p64;
	min.s64 	%rd265, %rd189, %rd264;
	add.s64 	%rd266, %rd224, %rd220;
	selp.b64 	%rd267, 3037000499, %rd266, %p60;
	selp.b64 	%rd268, 3037000499, %rd267, %p64;
	min.s64 	%rd269, %rd193, %rd268;
	add.s64 	%rd270, %rd226, %rd220;
	selp.b64 	%rd271, 3037000499, %rd270, %p61;
	selp.b64 	%rd272, 3037000499, %rd271, %p64;
	min.s64 	%rd273, %rd197, %rd272;
	add.s64 	%rd274, %rd228, %rd220;
	selp.b64 	%rd275, 3037000499, %rd274, %p62;
	selp.b64 	%rd276, 3037000499, %rd275, %p64;
	min.s64 	%rd277, %rd201, %rd276;
	setp.eq.s64 	%p65, %rd221, 3037000499;
	add.s64 	%rd278, %rd222, %rd221;
	selp.b64 	%rd279, 3037000499, %rd278, %p59;
	selp.b64 	%rd280, 3037000499, %rd279, %p65;
	min.s64 	%rd281, %rd205, %rd280;
	add.s64 	%rd282, %rd224, %rd221;
	selp.b64 	%rd283, 3037000499, %rd282, %p60;
	selp.b64 	%rd284, 3037000499, %rd283, %p65;
	min.s64 	%rd285, %rd209, %rd284;
	add.s64 	%rd286, %rd226, %rd221;
	selp.b64 	%rd287, 3037000499, %rd286, %p61;
	selp.b64 	%rd288, 3037000499, %rd287, %p65;
	min.s64 	%rd289, %rd213, %rd288;
	add.s64 	%rd290, %rd228, %rd221;
	selp.b64 	%rd291, 3037000499, %rd290, %p62;
	selp.b64 	%rd292, 3037000499, %rd291, %p65;
	min.s64 	%rd293, %rd217, %rd292;
	ld.shared.u64 	%rd294, [%r119+512];
	ld.shared.u64 	%rd295, [%r119+520];
	ld.shared.u64 	%rd296, [%r119+528];
	ld.shared.u64 	%rd297, [%r119+536];
	ld.shared.u64 	%rd298, [%r122+16];
	ld.shared.u64 	%rd300, [%r122+144];
	ld.shared.u64 	%rd302, [%r122+272];
	ld.shared.u64 	%rd304, [%r122+400];
	setp.eq.s64 	%p66, %rd294, 3037000499;
	setp.eq.s64 	%p67, %rd298, 3037000499;
	add.s64 	%rd306, %rd298, %rd294;
	selp.b64 	%rd307, 3037000499, %rd306, %p67;
	selp.b64 	%rd308, 3037000499, %rd307, %p66;
	min.s64 	%rd309, %rd233, %rd308;
	setp.eq.s64 	%p68, %rd300, 3037000499;
	add.s64 	%rd310, %rd300, %rd294;
	selp.b64 	%rd311, 3037000499, %rd310, %p68;
	selp.b64 	%rd312, 3037000499, %rd311, %p66;
	min.s64 	%rd313, %rd237, %rd312;
	setp.eq.s64 	%p69, %rd302, 3037000499;
	add.s64 	%rd314, %rd302, %rd294;
	selp.b64 	%rd315, 3037000499, %rd314, %p69;
	selp.b64 	%rd316, 3037000499, %rd315, %p66;
	min.s64 	%rd317, %rd241, %rd316;
	setp.eq.s64 	%p70, %rd304, 3037000499;
	add.s64 	%rd318, %rd304, %rd294;
	selp.b64 	%rd319, 3037000499, %rd318, %p70;
	selp.b64 	%rd320, 3037000499, %rd319, %p66;
	min.s64 	%rd321, %rd245, %rd320;
	setp.eq.s64 	%p71, %rd295, 3037000499;
	add.s64 	%rd322, %rd298, %rd295;
	selp.b64 	%rd323, 3037000499, %rd322, %p67;
	selp.b64 	%rd324, 3037000499, %rd323, %p71;
	min.s64 	%rd325, %rd249, %rd324;
	add.s64 	%rd326, %rd300, %rd295;
	selp.b64 	%rd327, 3037000499, %rd326, %p68;
	selp.b64 	%rd328, 3037000499, %rd327, %p71;
	min.s64 	%rd329, %rd253, %rd328;
	add.s64 	%rd330, %rd302, %rd295;
	selp.b64 	%rd331, 3037000499, %rd330, %p69;
	selp.b64 	%rd332, 3037000499, %rd331, %p71;
	min.s64 	%rd333, %rd257, %rd332;
	add.s64 	%rd334, %rd304, %rd295;
	selp.b64 	%rd335, 3037000499, %rd334, %p70;
	selp.b64 	%rd336, 3037000499, %rd335, %p71;
	min.s64 	%rd337, %rd261, %rd336;
	setp.eq.s64 	%p72, %rd296, 3037000499;
	add.s64 	%rd338, %rd298, %rd296;
	selp.b64 	%rd339, 3037000499, %rd338, %p67;
	selp.b64 	%rd340, 3037000499, %rd339, %p72;
	min.s64 	%rd341, %rd265, %rd340;
	add.s64 	%rd342, %rd300, %rd296;
	selp.b64 	%rd343, 3037000499, %rd342, %p68;
	selp.b64 	%rd344, 3037000499, %rd343, %p72;
	min.s64 	%rd345, %rd269, %rd344;
	add.s64 	%rd346, %rd302, %rd296;
	selp.b64 	%rd347, 3037000499, %rd346, %p69;
	selp.b64 	%rd348, 3037000499, %rd347, %p72;
	min.s64 	%rd349, %rd273, %rd348;
	add.s64 	%rd350, %rd304, %rd296;
	selp.b64 	%rd351, 3037000499, %rd350, %p70;
	selp.b64 	%rd352, 3037000499, %rd351, %p72;
	min.s64 	%rd353, %rd277, %rd352;
	setp.eq.s64 	%p73, %rd297, 3037000499;
	add.s64 	%rd354, %rd298, %rd297;
	selp.b64 	%rd355, 3037000499, %rd354, %p67;
	selp.b64 	%rd356, 3037000499, %rd355, %p73;
	min.s64 	%rd357, %rd281, %rd356;
	add.s64 	%rd358, %rd300, %rd297;
	selp.b64 	%rd359, 3037000499, %rd358, %p68;
	selp.b64 	%rd360, 3037000499, %rd359, %p73;
	min.s64 	%rd361, %rd285, %rd360;
	add.s64 	%rd362, %rd302, %rd297;
	selp.b64 	%rd363, 3037000499, %rd362, %p69;
	selp.b64 	%rd364, 3037000499, %rd363, %p73;
	min.s64 	%rd365, %rd289, %rd364;
	add.s64 	%rd366, %rd304, %rd297;
	selp.b64 	%rd367, 3037000499, %rd366, %p70;
	selp.b64 	%rd368, 3037000499, %rd367, %p73;
	min.s64 	%rd369, %rd293, %rd368;
	ld.shared.u64 	%rd370, [%r119+768];
	ld.shared.u64 	%rd371, [%r119+776];
	ld.shared.u64 	%rd372, [%r119+784];
	ld.shared.u64 	%rd373, [%r119+792];
	ld.shared.u64 	%rd374, [%r122+24];
	ld.shared.u64 	%rd376, [%r122+152];
	ld.shared.u64 	%rd378, [%r122+280];
	ld.shared.u64 	%rd380, [%r122+408];
	setp.eq.s64 	%p74, %rd370, 3037000499;
	setp.eq.s64 	%p75, %rd374, 3037000499;
	add.s64 	%rd382, %rd374, %rd370;
	selp.b64 	%rd383, 3037000499, %rd382, %p75;
	selp.b64 	%rd384, 3037000499, %rd383, %p74;
	min.s64 	%rd385, %rd309, %rd384;
	setp.eq.s64 	%p76, %rd376, 3037000499;
	add.s64 	%rd386, %rd376, %rd370;
	selp.b64 	%rd387, 3037000499, %rd386, %p76;
	selp.b64 	%rd388, 3037000499, %rd387, %p74;
	min.s64 	%rd389, %rd313, %rd388;
	setp.eq.s64 	%p77, %rd378, 3037000499;
	add.s64 	%rd390, %rd378, %rd370;
	selp.b64 	%rd391, 3037000499, %rd390, %p77;
	selp.b64 	%rd392, 3037000499, %rd391, %p74;
	min.s64 	%rd393, %rd317, %rd392;
	setp.eq.s64 	%p78, %rd380, 3037000499;
	add.s64 	%rd394, %rd380, %rd370;
	selp.b64 	%rd395, 3037000499, %rd394, %p78;
	selp.b64 	%rd396, 3037000499, %rd395, %p74;
	min.s64 	%rd397, %rd321, %rd396;
	setp.eq.s64 	%p79, %rd371, 3037000499;
	add.s64 	%rd398, %rd374, %rd371;
	selp.b64 	%rd399, 3037000499, %rd398, %p75;
	selp.b64 	%rd400, 3037000499, %rd399, %p79;
	min.s64 	%rd401, %rd325, %rd400;
	add.s64 	%rd402, %rd376, %rd371;
	selp.b64 	%rd403, 3037000499, %rd402, %p76;
	selp.b64 	%rd404, 3037000499, %rd403, %p79;
	min.s64 	%rd405, %rd329, %rd404;
	add.s64 	%rd406, %rd378, %rd371;
	selp.b64 	%rd407, 3037000499, %rd406, %p77;
	selp.b64 	%rd408, 3037000499, %rd407, %p79;
	min.s64 	%rd409, %rd333, %rd408;
	add.s64 	%rd410, %rd380, %rd371;
	selp.b64 	%rd411, 3037000499, %rd410, %p78;
	selp.b64 	%rd412, 3037000499, %rd411, %p79;
	min.s64 	%rd413, %rd337, %rd412;
	setp.eq.s64 	%p80, %rd372, 3037000499;
	add.s64 	%rd414, %rd374, %rd372;
	selp.b64 	%rd415, 3037000499, %rd414, %p75;
	selp.b64 	%rd416, 3037000499, %rd415, %p80;
	min.s64 	%rd417, %rd341, %rd416;
	add.s64 	%rd418, %rd376, %rd372;
	selp.b64 	%rd419, 3037000499, %rd418, %p76;
	selp.b64 	%rd420, 3037000499, %rd419, %p80;
	min.s64 	%rd421, %rd345, %rd420;
	add.s64 	%rd422, %rd378, %rd372;
	selp.b64 	%rd423, 3037000499, %rd422, %p77;
	selp.b64 	%rd424, 3037000499, %rd423, %p80;
	min.s64 	%rd425, %rd349, %rd424;
	add.s64 	%rd426, %rd380, %rd372;
	selp.b64 	%rd427, 3037000499, %rd426, %p78;
	selp.b64 	%rd428, 3037000499, %rd427, %p80;
	min.s64 	%rd429, %rd353, %rd428;
	setp.eq.s64 	%p81, %rd373, 3037000499;
	add.s64 	%rd430, %rd374, %rd373;
	selp.b64 	%rd431, 3037000499, %rd430, %p75;
	selp.b64 	%rd432, 3037000499, %rd431, %p81;
	min.s64 	%rd433, %rd357, %rd432;
	add.s64 	%rd434, %rd376, %rd373;
	selp.b64 	%rd435, 3037000499, %rd434, %p76;
	selp.b64 	%rd436, 3037000499, %rd435, %p81;
	min.s64 	%rd437, %rd361, %rd436;
	add.s64 	%rd438, %rd378, %rd373;
	selp.b64 	%rd439, 3037000499, %rd438, %p77;
	selp.b64 	%rd440, 3037000499, %rd439, %p81;
	min.s64 	%rd441, %rd365, %rd440;
	add.s64 	%rd442, %rd380, %rd373;
	selp.b64 	%rd443, 3037000499, %rd442, %p78;
	selp.b64 	%rd444, 3037000499, %rd443, %p81;
	min.s64 	%rd445, %rd369, %rd444;
	ld.shared.u64 	%rd446, [%r119+1024];
	ld.shared.u64 	%rd447, [%r119+1032];
	ld.shared.u64 	%rd448, [%r119+1040];
	ld.shared.u64 	%rd449, [%r119+1048];
	ld.shared.u64 	%rd450, [%r122+32];
	ld.shared.u64 	%rd452, [%r122+160];
	ld.shared.u64 	%rd454, [%r122+288];
	ld.shared.u64 	%rd456, [%r122+416];
	setp.eq.s64 	%p82, %rd446, 3037000499;
	setp.eq.s64 	%p83, %rd450, 3037000499;
	add.s64 	%rd458, %rd450, %rd446;
	selp.b64 	%rd459, 3037000499, %rd458, %p83;
	selp.b64 	%rd460, 3037000499, %rd459, %p82;
	min.s64 	%rd461, %rd385, %rd460;
	setp.eq.s64 	%p84, %rd452, 3037000499;
	add.s64 	%rd462, %rd452, %rd446;
	selp.b64 	%rd463, 3037000499, %rd462, %p84;
	selp.b64 	%rd464, 3037000499, %rd463, %p82;
	min.s64 	%rd465, %rd389, %rd464;
	setp.eq.s64 	%p85, %rd454, 3037000499;
	add.s64 	%rd466, %rd454, %rd446;
	selp.b64 	%rd467, 3037000499, %rd466, %p85;
	selp.b64 	%rd468, 3037000499, %rd467, %p82;
	min.s64 	%rd469, %rd393, %rd468;
	setp.eq.s64 	%p86, %rd456, 3037000499;
	add.s64 	%rd470, %rd456, %rd446;
	selp.b64 	%rd471, 3037000499, %rd470, %p86;
	selp.b64 	%rd472, 3037000499, %rd471, %p82;
	min.s64 	%rd473, %rd397, %rd472;
	setp.eq.s64 	%p87, %rd447, 3037000499;
	add.s64 	%rd474, %rd450, %rd447;
	selp.b64 	%rd475, 3037000499, %rd474, %p83;
	selp.b64 	%rd476, 3037000499, %rd475, %p87;
	min.s64 	%rd477, %rd401, %rd476;
	add.s64 	%rd478, %rd452, %rd447;
	selp.b64 	%rd479, 3037000499, %rd478, %p84;
	selp.b64 	%rd480, 3037000499, %rd479, %p87;
	min.s64 	%rd481, %rd405, %rd480;
	add.s64 	%rd482, %rd454, %rd447;
	selp.b64 	%rd483, 3037000499, %rd482, %p85;
	selp.b64 	%rd484, 3037000499, %rd483, %p87;
	min.s64 	%rd485, %rd409, %rd484;
	add.s64 	%rd486, %rd456, %rd447;
	selp.b64 	%rd487, 3037000499, %rd486, %p86;
	selp.b64 	%rd488, 3037000499, %rd487, %p87;
	min.s64 	%rd489, %rd413, %rd488;
	setp.eq.s64 	%p88, %rd448, 3037000499;
	add.s64 	%rd490, %rd450, %rd448;
	selp.b64 	%rd491, 3037000499, %rd490, %p83;
	selp.b64 	%rd492, 3037000499, %rd491, %p88;
	min.s64 	%rd493, %rd417, %rd492;
	add.s64 	%rd494, %rd452, %rd448;
	selp.b64 	%rd495, 3037000499, %rd494, %p84;
	selp.b64 	%rd496, 3037000499, %rd495, %p88;
	min.s64 	%rd497, %rd421, %rd496;
	add.s64 	%rd498, %rd454, %rd448;
	selp.b64 	%rd499, 3037000499, %rd498, %p85;
	selp.b64 	%rd500, 3037000499, %rd499, %p88;
	min.s64 	%rd501, %rd425, %rd500;
	add.s64 	%rd502, %rd456, %rd448;
	selp.b64 	%rd503, 3037000499, %rd502, %p86;
	selp.b64 	%rd504, 3037000499, %rd503, %p88;
	min.s64 	%rd505, %rd429, %rd504;
	setp.eq.s64 	%p89, %rd449, 3037000499;
	add.s64 	%rd506, %rd450, %rd449;
	selp.b64 	%rd507, 3037000499, %rd506, %p83;
	selp.b64 	%rd508, 3037000499, %rd507, %p89;
	min.s64 	%rd509, %rd433, %rd508;
	add.s64 	%rd510, %rd452, %rd449;
	selp.b64 	%rd511, 3037000499, %rd510, %p84;
	selp.b64 	%rd512, 3037000499, %rd511, %p89;
	min.s64 	%rd513, %rd437, %rd512;
	add.s64 	%rd514, %rd454, %rd449;
	selp.b64 	%rd515, 3037000499, %rd514, %p85;
	selp.b64 	%rd516, 3037000499, %rd515, %p89;
	min.s64 	%rd517, %rd441, %rd516;
	add.s64 	%rd518, %rd456, %rd449;
	selp.b64 	%rd519, 3037000499, %rd518, %p86;
	selp.b64 	%rd520, 3037000499, %rd519, %p89;
	min.s64 	%rd521, %rd445, %rd520;
	ld.shared.u64 	%rd522, [%r119+1280];
	ld.shared.u64 	%rd523, [%r119+1288];
	ld.shared.u64 	%rd524, [%r119+1296];
	ld.shared.u64 	%rd525, [%r119+1304];
	ld.shared.u64 	%rd526, [%r122+40];
	ld.shared.u64 	%rd528, [%r122+168];
	ld.shared.u64 	%rd530, [%r122+296];
	ld.shared.u64 	%rd532, [%r122+424];
	setp.eq.s64 	%p90, %rd522, 3037000499;
	setp.eq.s64 	%p91, %rd526, 3037000499;
	add.s64 	%rd534, %rd526, %rd522;
	selp.b64 	%rd535, 3037000499, %rd534, %p91;
	selp.b64 	%rd536, 3037000499, %rd535, %p90;
	min.s64 	%rd537, %rd461, %rd536;
	setp.eq.s64 	%p92, %rd528, 3037000499;
	add.s64 	%rd538, %rd528, %rd522;
	selp.b64 	%rd539, 3037000499, %rd538, %p92;
	selp.b64 	%rd540, 3037000499, %rd539, %p90;
	min.s64 	%rd541, %rd465, %rd540;
	setp.eq.s64 	%p93, %rd530, 3037000499;
	add.s64 	%rd542, %rd530, %rd522;
	selp.b64 	%rd543, 3037000499, %rd542, %p93;
	selp.b64 	%rd544, 3037000499, %rd543, %p90;
	min.s64 	%rd545, %rd469, %rd544;
	setp.eq.s64 	%p94, %rd532, 3037000499;
	add.s64 	%rd546, %rd532, %rd522;
	selp.b64 	%rd547, 3037000499, %rd546, %p94;
	selp.b64 	%rd548, 3037000499, %rd547, %p90;
	min.s64 	%rd549, %rd473, %rd548;
	setp.eq.s64 	%p95, %rd523, 3037000499;
	add.s64 	%rd550, %rd526, %rd523;
	selp.b64 	%rd551, 3037000499, %rd550, %p91;
	selp.b64 	%rd552, 3037000499, %rd551, %p95;
	min.s64 	%rd553, %rd477, %rd552;
	add.s64 	%rd554, %rd528, %rd523;
	selp.b64 	%rd555, 3037000499, %rd554, %p92;
	selp.b64 	%rd556, 3037000499, %rd555, %p95;
	min.s64 	%rd557, %rd481, %rd556;
	add.s64 	%rd558, %rd530, %rd523;
	selp.b64 	%rd559, 3037000499, %rd558, %p93;
	selp.b64 	%rd560, 3037000499, %rd559, %p95;
	min.s64 	%rd561, %rd485, %rd560;
	add.s64 	%rd562, %rd532, %rd523;
	selp.b64 	%rd563, 3037000499, %rd562, %p94;
	selp.b64 	%rd564, 3037000499, %rd563, %p95;
	min.s64 	%rd565, %rd489, %rd564;
	setp.eq.s64 	%p96, %rd524, 3037000499;
	add.s64 	%rd566, %rd526, %rd524;
	selp.b64 	%rd567, 3037000499, %rd566, %p91;
	selp.b64 	%rd568, 3037000499, %rd567, %p96;
	min.s64 	%rd569, %rd493, %rd568;
	add.s64 	%rd570, %rd528, %rd524;
	selp.b64 	%rd571, 3037000499, %rd570, %p92;
	selp.b64 	%rd572, 3037000499, %rd571, %p96;
	min.s64 	%rd573, %rd497, %rd572;
	add.s64 	%rd574, %rd530, %rd524;
	selp.b64 	%rd575, 3037000499, %rd574, %p93;
	selp.b64 	%rd576, 3037000499, %rd575, %p96;
	min.s64 	%rd577, %rd501, %rd576;
	add.s64 	%rd578, %rd532, %rd524;
	selp.b64 	%rd579, 3037000499, %rd578, %p94;
	selp.b64 	%rd580, 3037000499, %rd579, %p96;
	min.s64 	%rd581, %rd505, %rd580;
	setp.eq.s64 	%p97, %rd525, 3037000499;
	add.s64 	%rd582, %rd526, %rd525;
	selp.b64 	%rd583, 3037000499, %rd582, %p91;
	selp.b64 	%rd584, 3037000499, %rd583, %p97;
	min.s64 	%rd585, %rd509, %rd584;
	add.s64 	%rd586, %rd528, %rd525;
	selp.b64 	%rd587, 3037000499, %rd586, %p92;
	selp.b64 	%rd588, 3037000499, %rd587, %p97;
	min.s64 	%rd589, %rd513, %rd588;
	add.s64 	%rd590, %rd530, %rd525;
	selp.b64 	%rd591, 3037000499, %rd590, %p93;
	selp.b64 	%rd592, 3037000499, %rd591, %p97;
	min.s64 	%rd593, %rd517, %rd592;
	add.s64 	%rd594, %rd532, %rd525;
	selp.b64 	%rd595, 3037000499, %rd594, %p94;
	selp.b64 	%rd596, 3037000499, %rd595, %p97;
	min.s64 	%rd597, %rd521, %rd596;
	ld.shared.u64 	%rd598, [%r119+1536];
	ld.shared.u64 	%rd599, [%r119+1544];
	ld.shared.u64 	%rd600, [%r119+1552];
	ld.shared.u64 	%rd601, [%r119+1560];
	ld.shared.u64 	%rd602, [%r122+48];
	ld.shared.u64 	%rd604, [%r122+176];
	ld.shared.u64 	%rd606, [%r122+304];
	ld.shared.u64 	%rd608, [%r122+432];
	setp.eq.s64 	%p98, %rd598, 3037000499;
	setp.eq.s64 	%p99, %rd602, 3037000499;
	add.s64 	%rd610, %rd602, %rd598;
	selp.b64 	%rd611, 3037000499, %rd610, %p99;
	selp.b64 	%rd612, 3037000499, %rd611, %p98;
	min.s64 	%rd613, %rd537, %rd612;
	setp.eq.s64 	%p100, %rd604, 3037000499;
	add.s64 	%rd614, %rd604, %rd598;
	selp.b64 	%rd615, 3037000499, %rd614, %p100;
	selp.b64 	%rd616, 3037000499, %rd615, %p98;
	min.s64 	%rd617, %rd541, %rd616;
	setp.eq.s64 	%p101, %rd606, 3037000499;
	add.s64 	%rd618, %rd606, %rd598;
	selp.b64 	%rd619, 3037000499, %rd618, %p101;
	selp.b64 	%rd620, 3037000499, %rd619, %p98;
	min.s64 	%rd621, %rd545, %rd620;
	setp.eq.s64 	%p102, %rd608, 3037000499;
	add.s64 	%rd622, %rd608, %rd598;
	selp.b64 	%rd623, 3037000499, %rd622, %p102;
	selp.b64 	%rd624, 3037000499, %rd623, %p98;
	min.s64 	%rd625, %rd549, %rd624;
	setp.eq.s64 	%p103, %rd599, 3037000499;
	add.s64 	%rd626, %rd602, %rd599;
	selp.b64 	%rd627, 3037000499, %rd626, %p99;
	selp.b64 	%rd628, 3037000499, %rd627, %p103;
	min.s64 	%rd629, %rd553, %rd628;
	add.s64 	%rd630, %rd604, %rd599;
	selp.b64 	%rd631, 3037000499, %rd630, %p100;
	selp.b64 	%rd632, 3037000499, %rd631, %p103;
	min.s64 	%rd633, %rd557, %rd632;
	add.s64 	%rd634, %rd606, %rd599;
	selp.b64 	%rd635, 3037000499, %rd634, %p101;
	selp.b64 	%rd636, 3037000499, %rd635, %p103;
	min.s64 	%rd637, %rd561, %rd636;
	add.s64 	%rd638, %rd608, %rd599;
	selp.b64 	%rd639, 3037000499, %rd638, %p102;
	selp.b64 	%rd640, 3037000499, %rd639, %p103;
	min.s64 	%rd641, %rd565, %rd640;
	setp.eq.s64 	%p104, %rd600, 3037000499;
	add.s64 	%rd642, %rd602, %rd600;
	selp.b64 	%rd643, 3037000499, %rd642, %p99;
	selp.b64 	%rd644, 3037000499, %rd643, %p104;
	min.s64 	%rd645, %rd569, %rd644;
	add.s64 	%rd646, %rd604, %rd600;
	selp.b64 	%rd647, 3037000499, %rd646, %p100;
	selp.b64 	%rd648, 3037000499, %rd647, %p104;
	min.s64 	%rd649, %rd573, %rd648;
	add.s64 	%rd650, %rd606, %rd600;
	selp.b64 	%rd651, 3037000499, %rd650, %p101;
	selp.b64 	%rd652, 3037000499, %rd651, %p104;
	min.s64 	%rd653, %rd577, %rd652;
	add.s64 	%rd654, %rd608, %rd600;
	selp.b64 	%rd655, 3037000499, %rd654, %p102;
	selp.b64 	%rd656, 3037000499, %rd655, %p104;
	min.s64 	%rd657, %rd581, %rd656;
	setp.eq.s64 	%p105, %rd601, 3037000499;
	add.s64 	%rd658, %rd602, %rd601;
	selp.b64 	%rd659, 3037000499, %rd658, %p99;
	selp.b64 	%rd660, 3037000499, %rd659, %p105;
	min.s64 	%rd661, %rd585, %rd660;
	add.s64 	%rd662, %rd604, %rd601;
	selp.b64 	%rd663, 3037000499, %rd662, %p100;
	selp.b64 	%rd664, 3037000499, %rd663, %p105;
	min.s64 	%rd665, %rd589, %rd664;
	add.s64 	%rd666, %rd606, %rd601;
	selp.b64 	%rd667, 3037000499, %rd666, %p101;
	selp.b64 	%rd668, 3037000499, %rd667, %p105;
	min.s64 	%rd669, %rd593, %rd668;
	add.s64 	%rd670, %rd608, %rd601;
	selp.b64 	%rd671, 3037000499, %rd670, %p102;
	selp.b64 	%rd672, 3037000499, %rd671, %p105;
	min.s64 	%rd673, %rd597, %rd672;
	ld.shared.u64 	%rd674, [%r119+1792];
	ld.shared.u64 	%rd675, [%r119+1800];
	ld.shared.u64 	%rd676, [%r119+1808];
	ld.shared.u64 	%rd677, [%r119+1816];
	ld.shared.u64 	%rd678, [%r122+56];
	ld.shared.u64 	%rd680, [%r122+184];
	ld.shared.u64 	%rd682, [%r122+312];
	ld.shared.u64 	%rd684, [%r122+440];
	setp.eq.s64 	%p106, %rd674, 3037000499;
	setp.eq.s64 	%p107, %rd678, 3037000499;
	add.s64 	%rd686, %rd678, %rd674;
	selp.b64 	%rd687, 3037000499, %rd686, %p107;
	selp.b64 	%rd688, 3037000499, %rd687, %p106;
	min.s64 	%rd689, %rd613, %rd688;
	setp.eq.s64 	%p108, %rd680, 3037000499;
	add.s64 	%rd690, %rd680, %rd674;
	selp.b64 	%rd691, 3037000499, %rd690, %p108;
	selp.b64 	%rd692, 3037000499, %rd691, %p106;
	min.s64 	%rd693, %rd617, %rd692;
	setp.eq.s64 	%p109, %rd682, 3037000499;
	add.s64 	%rd694, %rd682, %rd674;
	selp.b64 	%rd695, 3037000499, %rd694, %p109;
	selp.b64 	%rd696, 3037000499, %rd695, %p106;
	min.s64 	%rd697, %rd621, %rd696;
	setp.eq.s64 	%p110, %rd684, 3037000499;
	add.s64 	%rd698, %rd684, %rd674;
	selp.b64 	%rd699, 3037000499, %rd698, %p110;
	selp.b64 	%rd700, 3037000499, %rd699, %p106;
	min.s64 	%rd701, %rd625, %rd700;
	setp.eq.s64 	%p111, %rd675, 3037000499;
	add.s64 	%rd702, %rd678, %rd675;
	selp.b64 	%rd703, 3037000499, %rd702, %p107;
	selp.b64 	%rd704, 3037000499, %rd703, %p111;
	min.s64 	%rd705, %rd629, %rd704;
	add.s64 	%rd706, %rd680, %rd675;
	selp.b64 	%rd707, 3037000499, %rd706, %p108;
	selp.b64 	%rd708, 3037000499, %rd707, %p111;
	min.s64 	%rd709, %rd633, %rd708;
	add.s64 	%rd710, %rd682, %rd675;
	selp.b64 	%rd711, 3037000499, %rd710, %p109;
	selp.b64 	%rd712, 3037000499, %rd711, %p111;
	min.s64 	%rd713, %rd637, %rd712;
	add.s64 	%rd714, %rd684, %rd675;
	selp.b64 	%rd715, 3037000499, %rd714, %p110;
	selp.b64 	%rd716, 3037000499, %rd715, %p111;
	min.s64 	%rd717, %rd641, %rd716;
	setp.eq.s64 	%p112, %rd676, 3037000499;
	add.s64 	%rd718, %rd678, %rd676;
	selp.b64 	%rd719, 3037000499, %rd718, %p107;
	selp.b64 	%rd720, 3037000499, %rd719, %p112;
	min.s64 	%rd721, %rd645, %rd720;
	add.s64 	%rd722, %rd680, %rd676;
	selp.b64 	%rd723, 3037000499, %rd722, %p108;
	selp.b64 	%rd724, 3037000499, %rd723, %p112;
	min.s64 	%rd725, %rd649, %rd724;
	add.s64 	%rd726, %rd682, %rd676;
	selp.b64 	%rd727, 3037000499, %rd726, %p109;
	selp.b64 	%rd728, 3037000499, %rd727, %p112;
	min.s64 	%rd729, %rd653, %rd728;
	add.s64 	%rd730, %rd684, %rd676;
	selp.b64 	%rd731, 3037000499, %rd730, %p110;
	selp.b64 	%rd732, 3037000499, %rd731, %p112;
	min.s64 	%rd733, %rd657, %rd732;
	setp.eq.s64 	%p113, %rd677, 3037000499;
	add.s64 	%rd734, %rd678, %rd677;
	selp.b64 	%rd735, 3037000499, %rd734, %p107;
	selp.b64 	%rd736, 3037000499, %rd735, %p113;
	min.s64 	%rd737, %rd661, %rd736;
	add.s64 	%rd738, %rd680, %rd677;
	selp.b64 	%rd739, 3037000499, %rd738, %p108;
	selp.b64 	%rd740, 3037000499, %rd739, %p113;
	min.s64 	%rd741, %rd665, %rd740;
	add.s64 	%rd742, %rd682, %rd677;
	selp.b64 	%rd743, 3037000499, %rd742, %p109;
	selp.b64 	%rd744, 3037000499, %rd743, %p113;
	min.s64 	%rd745, %rd669, %rd744;
	add.s64 	%rd746, %rd684, %rd677;
	selp.b64 	%rd747, 3037000499, %rd746, %p110;
	selp.b64 	%rd748, 3037000499, %rd747, %p113;
	min.s64 	%rd749, %rd673, %rd748;
	ld.shared.u64 	%rd750, [%r119+2048];
	ld.shared.u64 	%rd751, [%r119+2056];
	ld.shared.u64 	%rd752, [%r119+2064];
	ld.shared.u64 	%rd753, [%r119+2072];
	ld.shared.u64 	%rd754, [%r122+64];
	ld.shared.u64 	%rd756, [%r122+192];
	ld.shared.u64 	%rd758, [%r122+320];
	ld.shared.u64 	%rd760, [%r122+448];
	setp.eq.s64 	%p114, %rd750, 3037000499;
	setp.eq.s64 	%p115, %rd754, 3037000499;
	add.s64 	%rd762, %rd754, %rd750;
	selp.b64 	%rd763, 3037000499, %rd762, %p115;
	selp.b64 	%rd764, 3037000499, %rd763, %p114;
	min.s64 	%rd765, %rd689, %rd764;
	setp.eq.s64 	%p116, %rd756, 3037000499;
	add.s64 	%rd766, %rd756, %rd750;
	selp.b64 	%rd767, 3037000499, %rd766, %p116;
	selp.b64 	%rd768, 3037000499, %rd767, %p114;
	min.s64 	%rd769, %rd693, %rd768;
	setp.eq.s64 	%p117, %rd758, 3037000499;
	add.s64 	%rd770, %rd758, %rd750;
	selp.b64 	%rd771, 3037000499, %rd770, %p117;
	selp.b64 	%rd772, 3037000499, %rd771, %p114;
	min.s64 	%rd773, %rd697, %rd772;
	setp.eq.s64 	%p118, %rd760, 3037000499;
	add.s64 	%rd774, %rd760, %rd750;
	selp.b64 	%rd775, 3037000499, %rd774, %p118;
	selp.b64 	%rd776, 3037000499, %rd775, %p114;
	min.s64 	%rd777, %rd701, %rd776;
	setp.eq.s64 	%p119, %rd751, 3037000499;
	add.s64 	%rd778, %rd754, %rd751;
	selp.b64 	%rd779, 3037000499, %rd778, %p115;
	selp.b64 	%rd780, 3037000499, %rd779, %p119;
	min.s64 	%rd781, %rd705, %rd780;
	add.s64 	%rd782, %rd756, %rd751;
	selp.b64 	%rd783, 3037000499, %rd782, %p116;
	selp.b64 	%rd784, 3037000499, %rd783, %p119;
	min.s64 	%rd785, %rd709, %rd784;
	add.s64 	%rd786, %rd758, %rd751;
	selp.b64 	%rd787, 3037000499, %rd786, %p117;
	selp.b64 	%rd788, 3037000499, %rd787, %p119;
	min.s64 	%rd789, %rd713, %rd788;
	add.s64 	%rd790, %rd760, %rd751;
	selp.b64 	%rd791, 3037000499, %rd790, %p118;
	selp.b64 	%rd792, 3037000499, %rd791, %p119;
	min.s64 	%rd793, %rd717, %rd792;
	setp.eq.s64 	%p120, %rd752, 3037000499;
	add.s64 	%rd794, %rd754, %rd752;
	selp.b64 	%rd795, 3037000499, %rd794, %p115;
	selp.b64 	%rd796, 3037000499, %rd795, %p120;
	min.s64 	%rd797, %rd721, %rd796;
	add.s64 	%rd798, %rd756, %rd752;
	selp.b64 	%rd799, 3037000499, %rd798, %p116;
	selp.b64 	%rd800, 3037000499, %rd799, %p120;
	min.s64 	%rd801, %rd725, %rd800;
	add.s64 	%rd802, %rd758, %rd752;
	selp.b64 	%rd803, 3037000499, %rd802, %p117;
	selp.b64 	%rd804, 3037000499, %rd803, %p120;
	min.s64 	%rd805, %rd729, %rd804;
	add.s64 	%rd806, %rd760, %rd752;
	selp.b64 	%rd807, 3037000499, %rd806, %p118;
	selp.b64 	%rd808, 3037000499, %rd807, %p120;
	min.s64 	%rd809, %rd733, %rd808;
	setp.eq.s64 	%p121, %rd753, 3037000499;
	add.s64 	%rd810, %rd754, %rd753;
	selp.b64 	%rd811, 3037000499, %rd810, %p115;
	selp.b64 	%rd812, 3037000499, %rd811, %p121;
	min.s64 	%rd813, %rd737, %rd812;
	add.s64 	%rd814, %rd756, %rd753;
	selp.b64 	%rd815, 3037000499, %rd814, %p116;
	selp.b64 	%rd816, 3037000499, %rd815, %p121;
	min.s64 	%rd817, %rd741, %rd816;
	add.s64 	%rd818, %rd758, %rd753;
	selp.b64 	%rd819, 3037000499, %rd818, %p117;
	selp.b64 	%rd820, 3037000499, %rd819, %p121;
	min.s64 	%rd821, %rd745, %rd820;
	add.s64 	%rd822, %rd760, %rd753;
	selp.b64 	%rd823, 3037000499, %rd822, %p118;
	selp.b64 	%rd824, 3037000499, %rd823, %p121;
	min.s64 	%rd825, %rd749, %rd824;
	ld.shared.u64 	%rd826, [%r119+2304];
	ld.shared.u64 	%rd827, [%r119+2312];
	ld.shared.u64 	%rd828, [%r119+2320];
	ld.shared.u64 	%rd829, [%r119+2328];
	ld.shared.u64 	%rd830, [%r122+72];
	ld.shared.u64 	%rd832, [%r122+200];
	ld.shared.u64 	%rd834, [%r122+328];
	ld.shared.u64 	%rd836, [%r122+456];
	setp.eq.s64 	%p122, %rd826, 3037000499;
	setp.eq.s64 	%p123, %rd830, 3037000499;
	add.s64 	%rd838, %rd830, %rd826;
	selp.b64 	%rd839, 3037000499, %rd838, %p123;
	selp.b64 	%rd840, 3037000499, %rd839, %p122;
	min.s64 	%rd841, %rd765, %rd840;
	setp.eq.s64 	%p124, %rd832, 3037000499;
	add.s64 	%rd842, %rd832, %rd826;
	selp.b64 	%rd843, 3037000499, %rd842, %p124;
	selp.b64 	%rd844, 3037000499, %rd843, %p122;
	min.s64 	%rd845, %rd769, %rd844;
	setp.eq.s64 	%p125, %rd834, 3037000499;
	add.s64 	%rd846, %rd834, %rd826;
	selp.b64 	%rd847, 3037000499, %rd846, %p125;
	selp.b64 	%rd848, 3037000499, %rd847, %p122;
	min.s64 	%rd849, %rd773, %rd848;
	setp.eq.s64 	%p126, %rd836, 3037000499;
	add.s64 	%rd850, %rd836, %rd826;
	selp.b64 	%rd851, 3037000499, %rd850, %p126;
	selp.b64 	%rd852, 3037000499, %rd851, %p122;
	min.s64 	%rd853, %rd777, %rd852;
	setp.eq.s64 	%p127, %rd827, 3037000499;
	add.s64 	%rd854, %rd830, %rd827;
	selp.b64 	%rd855, 3037000499, %rd854, %p123;
	selp.b64 	%rd856, 3037000499, %rd855, %p127;
	min.s64 	%rd857, %rd781, %rd856;
	add.s64 	%rd858, %rd832, %rd827;
	selp.b64 	%rd859, 3037000499, %rd858, %p124;
	selp.b64 	%rd860, 3037000499, %rd859, %p127;
	min.s64 	%rd861, %rd785, %rd860;
	add.s64 	%rd862, %rd834, %rd827;
	selp.b64 	%rd863, 3037000499, %rd862, %p125;
	selp.b64 	%rd864, 3037000499, %rd863, %p127;
	min.s64 	%rd865, %rd789, %rd864;
	add.s64 	%rd866, %rd836, %rd827;
	selp.b64 	%rd867, 3037000499, %rd866, %p126;
	selp.b64 	%rd868, 3037000499, %rd867, %p127;
	min.s64 	%rd869, %rd793, %rd868;
	setp.eq.s64 	%p128, %rd828, 3037000499;
	add.s64 	%rd870, %rd830, %rd828;
	selp.b64 	%rd871, 3037000499, %rd870, %p123;
	selp.b64 	%rd872, 3037000499, %rd871, %p128;
	min.s64 	%rd873, %rd797, %rd872;
	add.s64 	%rd874, %rd832, %rd828;
	selp.b64 	%rd875, 3037000499, %rd874, %p124;
	selp.b64 	%rd876, 3037000499, %rd875, %p128;
	min.s64 	%rd877, %rd801, %rd876;
	add.s64 	%rd878, %rd834, %rd828;
	selp.b64 	%rd879, 3037000499, %rd878, %p125;
	selp.b64 	%rd880, 3037000499, %rd879, %p128;
	min.s64 	%rd881, %rd805, %rd880;
	add.s64 	%rd882, %rd836, %rd828;
	selp.b64 	%rd883, 3037000499, %rd882, %p126;
	selp.b64 	%rd884, 3037000499, %rd883, %p128;
	min.s64 	%rd885, %rd809, %rd884;
	setp.eq.s64 	%p129, %rd829, 3037000499;
	add.s64 	%rd886, %rd830, %rd829;
	selp.b64 	%rd887, 3037000499, %rd886, %p123;
	selp.b64 	%rd888, 3037000499, %rd887, %p129;
	min.s64 	%rd889, %rd813, %rd888;
	add.s64 	%rd890, %rd832, %rd829;
	selp.b64 	%rd891, 3037000499, %rd890, %p124;
	selp.b64 	%rd892, 3037000499, %rd891, %p129;
	min.s64 	%rd893, %rd817, %rd892;
	add.s64 	%rd894, %rd834, %rd829;
	selp.b64 	%rd895, 3037000499, %rd894, %p125;
	selp.b64 	%rd896, 3037000499, %rd895, %p129;
	min.s64 	%rd897, %rd821, %rd896;
	add.s64 	%rd898, %rd836, %rd829;
	selp.b64 	%rd899, 3037000499, %rd898, %p126;
	selp.b64 	%rd900, 3037000499, %rd899, %p129;
	min.s64 	%rd901, %rd825, %rd900;
	ld.shared.u64 	%rd902, [%r119+2560];
	ld.shared.u64 	%rd903, [%r119+2568];
	ld.shared.u64 	%rd904, [%r119+2576];
	ld.shared.u64 	%rd905, [%r119+2584];
	ld.shared.u64 	%rd906, [%r122+80];
	ld.shared.u64 	%rd908, [%r122+208];
	ld.shared.u64 	%rd910, [%r122+336];
	ld.shared.u64 	%rd912, [%r122+464];
	setp.eq.s64 	%p130, %rd902, 3037000499;
	setp.eq.s64 	%p131, %rd906, 3037000499;
	add.s64 	%rd914, %rd906, %rd902;
	selp.b64 	%rd915, 3037000499, %rd914, %p131;
	selp.b64 	%rd916, 3037000499, %rd915, %p130;
	min.s64 	%rd917, %rd841, %rd916;
	setp.eq.s64 	%p132, %rd908, 3037000499;
	add.s64 	%rd918, %rd908, %rd902;
	selp.b64 	%rd919, 3037000499, %rd918, %p132;
	selp.b64 	%rd920, 3037000499, %rd919, %p130;
	min.s64 	%rd921, %rd845, %rd920;
	setp.eq.s64 	%p133, %rd910, 3037000499;
	add.s64 	%rd922, %rd910, %rd902;
	selp.b64 	%rd923, 3037000499, %rd922, %p133;
	selp.b64 	%rd924, 3037000499, %rd923, %p130;
	min.s64 	%rd925, %rd849, %rd924;
	setp.eq.s64 	%p134, %rd912, 3037000499;
	add.s64 	%rd926, %rd912, %rd902;
	selp.b64 	%rd927, 3037000499, %rd926, %p134;
	selp.b64 	%rd928, 3037000499, %rd927, %p130;
	min.s64 	%rd929, %rd853, %rd928;
	setp.eq.s64 	%p135, %rd903, 3037000499;
	add.s64 	%rd930, %rd906, %rd903;
	selp.b64 	%rd931, 3037000499, %rd930, %p131;
	selp.b64 	%rd932, 3037000499, %rd931, %p135;
	min.s64 	%rd933, %rd857, %rd932;
	add.s64 	%rd934, %rd908, %rd903;
	selp.b64 	%rd935, 3037000499, %rd934, %p132;
	selp.b64 	%rd936, 3037000499, %rd935, %p135;
	min.s64 	%rd937, %rd861, %rd936;
	add.s64 	%rd938, %rd910, %rd903;
	selp.b64 	%rd939, 3037000499, %rd938, %p133;
	selp.b64 	%rd940, 3037000499, %rd939, %p135;
	min.s64 	%rd941, %rd865, %rd940;
	add.s64 	%rd942, %rd912, %rd903;
	selp.b64 	%rd943, 3037000499, %rd942, %p134;
	selp.b64 	%rd944, 3037000499, %rd943, %p135;
	min.s64 	%rd945, %rd869, %rd944;
	setp.eq.s64 	%p136, %rd904, 3037000499;
	add.s64 	%rd946, %rd906, %rd904;
	selp.b64 	%rd947, 3037000499, %rd946, %p131;
	selp.b64 	%rd948, 3037000499, %rd947, %p136;
	min.s64 	%rd949, %rd873, %rd948;
	add.s64 	%rd950, %rd908, %rd904;
	selp.b64 	%rd951, 3037000499, %rd950, %p132;
	selp.b64 	%rd952, 3037000499, %rd951, %p136;
	min.s64 	%rd953, %rd877, %rd952;
	add.s64 	%rd954, %rd910, %rd904;
	selp.b64 	%rd955, 3037000499, %rd954, %p133;
	selp.b64 	%rd956, 3037000499, %rd955, %p136;
	min.s64 	%rd957, %rd881, %rd956;
	add.s64 	%rd958, %rd912, %rd904;
	selp.b64 	%rd959, 3037000499, %rd958, %p134;
	selp.b64 	%rd960, 3037000499, %rd959, %p136;
	min.s64 	%rd961, %rd885, %rd960;
	setp.eq.s64 	%p137, %rd905, 3037000499;
	add.s64 	%rd962, %rd906, %rd905;
	selp.b64 	%rd963, 3037000499, %rd962, %p131;
	selp.b64 	%rd964, 3037000499, %rd963, %p137;
	min.s64 	%rd965, %rd889, %rd964;
	add.s64 	%rd966, %rd908, %rd905;
	selp.b64 	%rd967, 3037000499, %rd966, %p132;
	selp.b64 	%rd968, 3037000499, %rd967, %p137;
	min.s64 	%rd969, %rd893, %rd968;
	add.s64 	%rd970, %rd910, %rd905;
	selp.b64 	%rd971, 3037000499, %rd970, %p133;
	selp.b64 	%rd972, 3037000499, %rd971, %p137;
	min.s64 	%rd973, %rd897, %rd972;
	add.s64 	%rd974, %rd912, %rd905;
	selp.b64 	%rd975, 3037000499, %rd974, %p134;
	selp.b64 	%rd976, 3037000499, %rd975, %p137;
	min.s64 	%rd977, %rd901, %rd976;
	ld.shared.u64 	%rd978, [%r119+2816];
	ld.shared.u64 	%rd979, [%r119+2824];
	ld.shared.u64 	%rd980, [%r119+2832];
	ld.shared.u64 	%rd981, [%r119+2840];
	ld.shared.u64 	%rd982, [%r122+88];
	ld.shared.u64 	%rd984, [%r122+216];
	ld.shared.u64 	%rd986, [%r122+344];
	ld.shared.u64 	%rd988, [%r122+472];
	setp.eq.s64 	%p138, %rd978, 3037000499;
	setp.eq.s64 	%p139, %rd982, 3037000499;
	add.s64 	%rd990, %rd982, %rd978;
	selp.b64 	%rd991, 3037000499, %rd990, %p139;
	selp.b64 	%rd992, 3037000499, %rd991, %p138;
	min.s64 	%rd993, %rd917, %rd992;
	setp.eq.s64 	%p140, %rd984, 3037000499;
	add.s64 	%rd994, %rd984, %rd978;
	selp.b64 	%rd995, 3037000499, %rd994, %p140;
	selp.b64 	%rd996, 3037000499, %rd995, %p138;
	min.s64 	%rd997, %rd921, %rd996;
	setp.eq.s64 	%p141, %rd986, 3037000499;
	add.s64 	%rd998, %rd986, %rd978;
	selp.b64 	%rd999, 3037000499, %rd998, %p141;
	selp.b64 	%rd1000, 3037000499, %rd999, %p138;
	min.s64 	%rd1001, %rd925, %rd1000;
	setp.eq.s64 	%p142, %rd988, 3037000499;
	add.s64 	%rd1002, %rd988, %rd978;
	selp.b64 	%rd1003, 3037000499, %rd1002, %p142;
	selp.b64 	%rd1004, 3037000499, %rd1003, %p138;
	min.s64 	%rd1005, %rd929, %rd1004;
	setp.eq.s64 	%p143, %rd979, 3037000499;
	add.s64 	%rd1006, %rd982, %rd979;
	selp.b64 	%rd1007, 3037000499, %rd1006, %p139;
	selp.b64 	%rd1008, 3037000499, %rd1007, %p143;
	min.s64 	%rd1009, %rd933, %rd1008;
	add.s64 	%rd1010, %rd984, %rd979;
	selp.b64 	%rd1011, 3037000499, %rd1010, %p140;
	selp.b64 	%rd1012, 3037000499, %rd1011, %p143;
	min.s64 	%rd1013, %rd937, %rd1012;
	add.s64 	%rd1014, %rd986, %rd979;
	selp.b64 	%rd1015, 3037000499, %rd1014, %p141;
	selp.b64 	%rd1016, 3037000499, %rd1015, %p143;
	min.s64 	%rd1017, %rd941, %rd1016;
	add.s64 	%rd1018, %rd988, %rd979;
	selp.b64 	%rd1019, 3037000499, %rd1018, %p142;
	selp.b64 	%rd1020, 3037000499, %rd1019, %p143;
	min.s64 	%rd1021, %rd945, %rd1020;
	setp.eq.s64 	%p144, %rd980, 3037000499;
	add.s64 	%rd1022, %rd982, %rd980;
	selp.b64 	%rd1023, 3037000499, %rd1022, %p139;
	selp.b64 	%rd1024, 3037000499, %rd1023, %p144;
	min.s64 	%rd1025, %rd949, %rd1024;
	add.s64 	%rd1026, %rd984, %rd980;
	selp.b64 	%rd1027, 3037000499, %rd1026, %p140;
	selp.b64 	%rd1028, 3037000499, %rd1027, %p144;
	min.s64 	%rd1029, %rd953, %rd1028;
	add.s64 	%rd1030, %rd986, %rd980;
	selp.b64 	%rd1031, 3037000499, %rd1030, %p141;
	selp.b64 	%rd1032, 3037000499, %rd1031, %p144;
	min.s64 	%rd1033, %rd957, %rd1032;
	add.s64 	%rd1034, %rd988, %rd980;
	selp.b64 	%rd1035, 3037000499, %rd1034, %p142;
	selp.b64 	%rd1036, 3037000499, %rd1035, %p144;
	min.s64 	%rd1037, %rd961, %rd1036;
	setp.eq.s64 	%p145, %rd981, 3037000499;
	add.s64 	%rd1038, %rd982, %rd981;
	selp.b64 	%rd1039, 3037000499, %rd1038, %p139;
	selp.b64 	%rd1040, 3037000499, %rd1039, %p145;
	min.s64 	%rd1041, %rd965, %rd1040;
	add.s64 	%rd1042, %rd984, %rd981;
	selp.b64 	%rd1043, 3037000499, %rd1042, %p140;
	selp.b64 	%rd1044, 3037000499, %rd1043, %p145;
	min.s64 	%rd1045, %rd969, %rd1044;
	add.s64 	%rd1046, %rd986, %rd981;
	selp.b64 	%rd1047, 3037000499, %rd1046, %p141;
	selp.b64 	%rd1048, 3037000499, %rd1047, %p145;
	min.s64 	%rd1049, %rd973, %rd1048;
	add.s64 	%rd1050, %rd988, %rd981;
	selp.b64 	%rd1051, 3037000499, %rd1050, %p142;
	selp.b64 	%rd1052, 3037000499, %rd1051, %p145;
	min.s64 	%rd1053, %rd977, %rd1052;
	ld.shared.u64 	%rd1054, [%r119+3072];
	ld.shared.u64 	%rd1055, [%r119+3080];
	ld.shared.u64 	%rd1056, [%r119+3088];
	ld.shared.u64 	%rd1057, [%r119+3096];
	ld.shared.u64 	%rd1058, [%r122+96];
	ld.shared.u64 	%rd1060, [%r122+224];
	ld.shared.u64 	%rd1062, [%r122+352];
	ld.shared.u64 	%rd1064, [%r122+480];
	setp.eq.s64 	%p146, %rd1054, 3037000499;
	setp.eq.s64 	%p147, %rd1058, 3037000499;
	add.s64 	%rd1066, %rd1058, %rd1054;
	selp.b64 	%rd1067, 3037000499, %rd1066, %p147;
	selp.b64 	%rd1068, 3037000499, %rd1067, %p146;
	min.s64 	%rd1069, %rd993, %rd1068;
	setp.eq.s64 	%p148, %rd1060, 3037000499;
	add.s64 	%rd1070, %rd1060, %rd1054;
	selp.b64 	%rd1071, 3037000499, %rd1070, %p148;
	selp.b64 	%rd1072, 3037000499, %rd1071, %p146;
	min.s64 	%rd1073, %rd997, %rd1072;
	setp.eq.s64 	%p149, %rd1062, 3037000499;
	add.s64 	%rd1074, %rd1062, %rd1054;
	selp.b64 	%rd1075, 3037000499, %rd1074, %p149;
	selp.b64 	%rd1076, 3037000499, %rd1075, %p146;
	min.s64 	%rd1077, %rd1001, %rd1076;
	setp.eq.s64 	%p150, %rd1064, 3037000499;
	add.s64 	%rd1078, %rd1064, %rd1054;
	selp.b64 	%rd1079, 3037000499, %rd1078, %p150;
	selp.b64 	%rd1080, 3037000499, %rd1079, %p146;
	min.s64 	%rd1081, %rd1005, %rd1080;
	setp.eq.s64 	%p151, %rd1055, 3037000499;
	add.s64 	%rd1082, %rd1058, %rd1055;
	selp.b64 	%rd1083, 3037000499, %rd1082, %p147;
	selp.b64 	%rd1084, 3037000499, %rd1083, %p151;
	min.s64 	%rd1085, %rd1009, %rd1084;
	add.s64 	%rd1086, %rd1060, %rd1055;
	selp.b64 	%rd1087, 3037000499, %rd1086, %p148;
	selp.b64 	%rd1088, 3037000499, %rd1087, %p151;
	min.s64 	%rd1089, %rd1013, %rd1088;
	add.s64 	%rd1090, %rd1062, %rd1055;
	selp.b64 	%rd1091, 3037000499, %rd1090, %p149;
	selp.b64 	%rd1092, 3037000499, %rd1091, %p151;
	min.s64 	%rd1093, %rd1017, %rd1092;
	add.s64 	%rd1094, %rd1064, %rd1055;
	selp.b64 	%rd1095, 3037000499, %rd1094, %p150;
	selp.b64 	%rd1096, 3037000499, %rd1095, %p151;
	min.s64 	%rd1097, %rd1021, %rd1096;
	setp.eq.s64 	%p152, %rd1056, 3037000499;
	add.s64 	%rd1098, %rd1058, %rd1056;
	selp.b64 	%rd1099, 3037000499, %rd1098, %p147;
	selp.b64 	%rd1100, 3037000499, %rd1099, %p152;
	min.s64 	%rd1101, %rd1025, %rd1100;
	add.s64 	%rd1102, %rd1060, %rd1056;
	selp.b64 	%rd1103, 3037000499, %rd1102, %p148;
	selp.b64 	%rd1104, 3037000499, %rd1103, %p152;
	min.s64 	%rd1105, %rd1029, %rd1104;
	add.s64 	%rd1106, %rd1062, %rd1056;
	selp.b64 	%rd1107, 3037000499, %rd1106, %p149;
	selp.b64 	%rd1108, 3037000499, %rd1107, %p152;
	min.s64 	%rd1109, %rd1033, %rd1108;
	add.s64 	%rd1110, %rd1064, %rd1056;
	selp.b64 	%rd1111, 3037000499, %rd1110, %p150;
	selp.b64 	%rd1112, 3037000499, %rd1111, %p152;
	min.s64 	%rd1113, %rd1037, %rd1112;
	setp.eq.s64 	%p153, %rd1057, 3037000499;
	add.s64 	%rd1114, %rd1058, %rd1057;
	selp.b64 	%rd1115, 3037000499, %rd1114, %p147;
	selp.b64 	%rd1116, 3037000499, %rd1115, %p153;
	min.s64 	%rd1117, %rd1041, %rd1116;
	add.s64 	%rd1118, %rd1060, %rd1057;
	selp.b64 	%rd1119, 3037000499, %rd1118, %p148;
	selp.b64 	%rd1120, 3037000499, %rd1119, %p153;
	min.s64 	%rd1121, %rd1045, %rd1120;
	add.s64 	%rd1122, %rd1062, %rd1057;
	selp.b64 	%rd1123, 3037000499, %rd1122, %p149;
	selp.b64 	%rd1124, 3037000499, %rd1123, %p153;
	min.s64 	%rd1125, %rd1049, %rd1124;
	add.s64 	%rd1126, %rd1064, %rd1057;
	selp.b64 	%rd1127, 3037000499, %rd1126, %p150;
	selp.b64 	%rd1128, 3037000499, %rd1127, %p153;
	min.s64 	%rd1129, %rd1053, %rd1128;
	ld.shared.u64 	%rd1130, [%r119+3328];
	ld.shared.u64 	%rd1131, [%r119+3336];
	ld.shared.u64 	%rd1132, [%r119+3344];
	ld.shared.u64 	%rd1133, [%r119+3352];
	ld.shared.u64 	%rd1134, [%r122+104];
	ld.shared.u64 	%rd1136, [%r122+232];
	ld.shared.u64 	%rd1138, [%r122+360];
	ld.shared.u64 	%rd1140, [%r122+488];
	setp.eq.s64 	%p154, %rd1130, 3037000499;
	setp.eq.s64 	%p155, %rd1134, 3037000499;
	add.s64 	%rd1142, %rd1134, %rd1130;
	selp.b64 	%rd1143, 3037000499, %rd1142, %p155;
	selp.b64 	%rd1144, 3037000499, %rd1143, %p154;
	min.s64 	%rd1145, %rd1069, %rd1144;
	setp.eq.s64 	%p156, %rd1136, 3037000499;
	add.s64 	%rd1146, %rd1136, %rd1130;
	selp.b64 	%rd1147, 3037000499, %rd1146, %p156;
	selp.b64 	%rd1148, 3037000499, %rd1147, %p154;
	min.s64 	%rd1149, %rd1073, %rd1148;
	setp.eq.s64 	%p157, %rd1138, 3037000499;
	add.s64 	%rd1150, %rd1138, %rd1130;
	selp.b64 	%rd1151, 3037000499, %rd1150, %p157;
	selp.b64 	%rd1152, 3037000499, %rd1151, %p154;
	min.s64 	%rd1153, %rd1077, %rd1152;
	setp.eq.s64 	%p158, %rd1140, 3037000499;
	add.s64 	%rd1154, %rd1140, %rd1130;
	selp.b64 	%rd1155, 3037000499, %rd1154, %p158;
	selp.b64 	%rd1156, 3037000499, %rd1155, %p154;
	min.s64 	%rd1157, %rd1081, %rd1156;
	setp.eq.s64 	%p159, %rd1131, 3037000499;
	add.s64 	%rd1158, %rd1134, %rd1131;
	selp.b64 	%rd1159, 3037000499, %rd1158, %p155;
	selp.b64 	%rd1160, 3037000499, %rd1159, %p159;
	min.s64 	%rd1161, %rd1085, %rd1160;
	add.s64 	%rd1162, %rd1136, %rd1131;
	selp.b64 	%rd1163, 3037000499, %rd1162, %p156;
	selp.b64 	%rd1164, 3037000499, %rd1163, %p159;
	min.s64 	%rd1165, %rd1089, %rd1164;
	add.s64 	%rd1166, %rd1138, %rd1131;
	selp.b64 	%rd1167, 3037000499, %rd1166, %p157;
	selp.b64 	%rd1168, 3037000499, %rd1167, %p159;
	min.s64 	%rd1169, %rd1093, %rd1168;
	add.s64 	%rd1170, %rd1140, %rd1131;
	selp.b64 	%rd1171, 3037000499, %rd1170, %p158;
	selp.b64 	%rd1172, 3037000499, %rd1171, %p159;
	min.s64 	%rd1173, %rd1097, %rd1172;
	setp.eq.s64 	%p160, %rd1132, 3037000499;
	add.s64 	%rd1174, %rd1134, %rd1132;
	selp.b64 	%rd1175, 3037000499, %rd1174, %p155;
	selp.b64 	%rd1176, 3037000499, %rd1175, %p160;
	min.s64 	%rd1177, %rd1101, %rd1176;
	add.s64 	%rd1178, %rd1136, %rd1132;
	selp.b64 	%rd1179, 3037000499, %rd1178, %p156;
	selp.b64 	%rd1180, 3037000499, %rd1179, %p160;
	min.s64 	%rd1181, %rd1105, %rd1180;
	add.s64 	%rd1182, %rd1138, %rd1132;
	selp.b64 	%rd1183, 3037000499, %rd1182, %p157;
	selp.b64 	%rd1184, 3037000499, %rd1183, %p160;
	min.s64 	%rd1185, %rd1109, %rd1184;
	add.s64 	%rd1186, %rd1140, %rd1132;
	selp.b64 	%rd1187, 3037000499, %rd1186, %p158;
	selp.b64 	%rd1188, 3037000499, %rd1187, %p160;
	min.s64 	%rd1189, %rd1113, %rd1188;
	setp.eq.s64 	%p161, %rd1133, 3037000499;
	add.s64 	%rd1190, %rd1134, %rd1133;
	selp.b64 	%rd1191, 3037000499, %rd1190, %p155;
	selp.b64 	%rd1192, 3037000499, %rd1191, %p161;
	min.s64 	%rd1193, %rd1117, %rd1192;
	add.s64 	%rd1194, %rd1136, %rd1133;
	selp.b64 	%rd1195, 3037000499, %rd1194, %p156;
	selp.b64 	%rd1196, 3037000499, %rd1195, %p161;
	min.s64 	%rd1197, %rd1121, %rd1196;
	add.s64 	%rd1198, %rd1138, %rd1133;
	selp.b64 	%rd1199, 3037000499, %rd1198, %p157;
	selp.b64 	%rd1200, 3037000499, %rd1199, %p161;
	min.s64 	%rd1201, %rd1125, %rd1200;
	add.s64 	%rd1202, %rd1140, %rd1133;
	selp.b64 	%rd1203, 3037000499, %rd1202, %p158;
	selp.b64 	%rd1204, 3037000499, %rd1203, %p161;
	min.s64 	%rd1205, %rd1129, %rd1204;
	ld.shared.u64 	%rd1206, [%r119+3584];
	ld.shared.u64 	%rd1207, [%r119+3592];
	ld.shared.u64 	%rd1208, [%r119+3600];
	ld.shared.u64 	%rd1209, [%r119+3608];
	ld.shared.u64 	%rd1210, [%r122+112];
	ld.shared.u64 	%rd1212, [%r122+240];
	ld.shared.u64 	%rd1214, [%r122+368];
	ld.shared.u64 	%rd1216, [%r122+496];
	setp.eq.s64 	%p162, %rd1206, 3037000499;
	setp.eq.s64 	%p163, %rd1210, 3037000499;
	add.s64 	%rd1218, %rd1210, %rd1206;
	selp.b64 	%rd1219, 3037000499, %rd1218, %p163;
	selp.b64 	%rd1220, 3037000499, %rd1219, %p162;
	min.s64 	%rd1221, %rd1145, %rd1220;
	setp.eq.s64 	%p164, %rd1212, 3037000499;
	add.s64 	%rd1222, %rd1212, %rd1206;
	selp.b64 	%rd1223, 3037000499, %rd1222, %p164;
	selp.b64 	%rd1224, 3037000499, %rd1223, %p162;
	min.s64 	%rd1225, %rd1149, %rd1224;
	setp.eq.s64 	%p165, %rd1214, 3037000499;
	add.s64 	%rd1226, %rd1214, %rd1206;
	selp.b64 	%rd1227, 3037000499, %rd1226, %p165;
	selp.b64 	%rd1228, 3037000499, %rd1227, %p162;
	min.s64 	%rd1229, %rd1153, %rd1228;
	setp.eq.s64 	%p166, %rd1216, 3037000499;
	add.s64 	%rd1230, %rd1216, %rd1206;
	selp.b64 	%rd1231, 3037000499, %rd1230, %p166;
	selp.b64 	%rd1232, 3037000499, %rd1231, %p162;
	min.s64 	%rd1233, %rd1157, %rd1232;
	setp.eq.s64 	%p167, %rd1207, 3037000499;
	add.s64 	%rd1234, %rd1210, %rd1207;
	selp.b64 	%rd1235, 3037000499, %rd1234, %p163;
	selp.b64 	%rd1236, 3037000499, %rd1235, %p167;
	min.s64 	%rd1237, %rd1161, %rd1236;
	add.s64 	%rd1238, %rd1212, %rd1207;
	selp.b64 	%rd1239, 3037000499, %rd1238, %p164;
	selp.b64 	%rd1240, 3037000499, %rd1239, %p167;
	min.s64 	%rd1241, %rd1165, %rd1240;
	add.s64 	%rd1242, %rd1214, %rd1207;
	selp.b64 	%rd1243, 3037000499, %rd1242, %p165;
	selp.b64 	%rd1244, 3037000499, %rd1243, %p167;
	min.s64 	%rd1245, %rd1169, %rd1244;
	add.s64 	%rd1246, %rd1216, %rd1207;
	selp.b64 	%rd1247, 3037000499, %rd1246, %p166;
	selp.b64 	%rd1248, 3037000499, %rd1247, %p167;
	min.s64 	%rd1249, %rd1173, %rd1248;
	setp.eq.s64 	%p168, %rd1208, 3037000499;
	add.s64 	%rd1250, %rd1210, %rd1208;
	selp.b64 	%rd1251, 3037000499, %rd1250, %p163;
	selp.b64 	%rd1252, 3037000499, %rd1251, %p168;
	min.s64 	%rd1253, %rd1177, %rd1252;
	add.s64 	%rd1254, %rd1212, %rd1208;
	selp.b64 	%rd1255, 3037000499, %rd1254, %p164;
	selp.b64 	%rd1256, 3037000499, %rd1255, %p168;
	min.s64 	%rd1257, %rd1181, %rd1256;
	add.s64 	%rd1258, %rd1214, %rd1208;
	selp.b64 	%rd1259, 3037000499, %rd1258, %p165;
	selp.b64 	%rd1260, 3037000499, %rd1259, %p168;
	min.s64 	%rd1261, %rd1185, %rd1260;
	add.s64 	%rd1262, %rd1216, %rd1208;
	selp.b64 	%rd1263, 3037000499, %rd1262, %p166;
	selp.b64 	%rd1264, 3037000499, %rd1263, %p168;
	min.s64 	%rd1265, %rd1189, %rd1264;
	setp.eq.s64 	%p169, %rd1209, 3037000499;
	add.s64 	%rd1266, %rd1210, %rd1209;
	selp.b64 	%rd1267, 3037000499, %rd1266, %p163;
	selp.b64 	%rd1268, 3037000499, %rd1267, %p169;
	min.s64 	%rd1269, %rd1193, %rd1268;
	add.s64 	%rd1270, %rd1212, %rd1209;
	selp.b64 	%rd1271, 3037000499, %rd1270, %p164;
	selp.b64 	%rd1272, 3037000499, %rd1271, %p169;
	min.s64 	%rd1273, %rd1197, %rd1272;
	add.s64 	%rd1274, %rd1214, %rd1209;
	selp.b64 	%rd1275, 3037000499, %rd1274, %p165;
	selp.b64 	%rd1276, 3037000499, %rd1275, %p169;
	min.s64 	%rd1277, %rd1201, %rd1276;
	add.s64 	%rd1278, %rd1216, %rd1209;
	selp.b64 	%rd1279, 3037000499, %rd1278, %p166;
	selp.b64 	%rd1280, 3037000499, %rd1279, %p169;
	min.s64 	%rd1281, %rd1205, %rd1280;
	ld.shared.u64 	%rd1282, [%r119+3840];
	ld.shared.u64 	%rd1283, [%r119+3848];
	ld.shared.u64 	%rd1284, [%r119+3856];
	ld.shared.u64 	%rd1285, [%r119+3864];
	ld.shared.u64 	%rd1286, [%r122+120];
	ld.shared.u64 	%rd1288, [%r122+248];
	ld.shared.u64 	%rd1290, [%r122+376];
	ld.shared.u64 	%rd1292, [%r122+504];
	setp.eq.s64 	%p170, %rd1282, 3037000499;
	setp.eq.s64 	%p171, %rd1286, 3037000499;
	add.s64 	%rd1294, %rd1286, %rd1282;
	selp.b64 	%rd1295, 3037000499, %rd1294, %p171;
	selp.b64 	%rd1296, 3037000499, %rd1295, %p170;
	min.s64 	%rd1369, %rd1221, %rd1296;
	setp.eq.s64 	%p172, %rd1288, 3037000499;
	add.s64 	%rd1297, %rd1288, %rd1282;
	selp.b64 	%rd1298, 3037000499, %rd1297, %p172;
	selp.b64 	%rd1299, 3037000499, %rd1298, %p170;
	min.s64 	%rd1365, %rd1225, %rd1299;
	setp.eq.s64 	%p173, %rd1290, 3037000499;
	add.s64 	%rd1300, %rd1290, %rd1282;
	selp.b64 	%rd1301, 3037000499, %rd1300, %p173;
	selp.b64 	%rd1302, 3037000499, %rd1301, %p170;
	min.s64 	%rd1370, %rd1229, %rd1302;
	setp.eq.s64 	%p174, %rd1292, 3037000499;
	add.s64 	%rd1303, %rd1292, %rd1282;
	selp.b64 	%rd1304, 3037000499, %rd1303, %p174;
	selp.b64 	%rd1305, 3037000499, %rd1304, %p170;
	min.s64 	%rd1374, %rd1233, %rd1305;
	setp.eq.s64 	%p175, %rd1283, 3037000499;
	add.s64 	%rd1306, %rd1286, %rd1283;
	selp.b64 	%rd1307, 3037000499, %rd1306, %p171;
	selp.b64 	%rd1308, 3037000499, %rd1307, %p175;
	min.s64 	%rd1368, %rd1237, %rd1308;
	add.s64 	%rd1309, %rd1288, %rd1283;
	selp.b64 	%rd1310, 3037000499, %rd1309, %p172;
	selp.b64 	%rd1311, 3037000499, %rd1310, %p175;
	min.s64 	%rd1364, %rd1241, %rd1311;
	add.s64 	%rd1312, %rd1290, %rd1283;
	selp.b64 	%rd1313, 3037000499, %rd1312, %p173;
	selp.b64 	%rd1314, 3037000499, %rd1313, %p175;
	min.s64 	%rd1371, %rd1245, %rd1314;
	add.s64 	%rd1315, %rd1292, %rd1283;
	selp.b64 	%rd1316, 3037000499, %rd1315, %p174;
	selp.b64 	%rd1317, 3037000499, %rd1316, %p175;
	min.s64 	%rd1375, %rd1249, %rd1317;
	setp.eq.s64 	%p176, %rd1284, 3037000499;
	add.s64 	%rd1318, %rd1286, %rd1284;
	selp.b64 	%rd1319, 3037000499, %rd1318, %p171;
	selp.b64 	%rd1320, 3037000499, %rd1319, %p176;
	min.s64 	%rd1367, %rd1253, %rd1320;
	add.s64 	%rd1321, %rd1288, %rd1284;
	selp.b64 	%rd1322, 3037000499, %rd1321, %p172;
	selp.b64 	%rd1323, 3037000499, %rd1322, %p176;
	min.s64 	%rd1363, %rd1257, %rd1323;
	add.s64 	%rd1324, %rd1290, %rd1284;
	selp.b64 	%rd1325, 3037000499, %rd1324, %p173;
	selp.b64 	%rd1326, 3037000499, %rd1325, %p176;
	min.s64 	%rd1372, %rd1261, %rd1326;
	add.s64 	%rd1327, %rd1292, %rd1284;
	selp.b64 	%rd1328, 3037000499, %rd1327, %p174;
	selp.b64 	%rd1329, 3037000499, %rd1328, %p176;
	min.s64 	%rd1376, %rd1265, %rd1329;
	setp.eq.s64 	%p177, %rd1285, 3037000499;
	add.s64 	%rd1330, %rd1286, %rd1285;
	selp.b64 	%rd1331, 3037000499, %rd1330, %p171;
	selp.b64 	%rd1332, 3037000499, %rd1331, %p177;
	min.s64 	%rd1366, %rd1269, %rd1332;
	add.s64 	%rd1333, %rd1288, %rd1285;
	selp.b64 	%rd1334, 3037000499, %rd1333, %p172;
	selp.b64 	%rd1335, 3037000499, %rd1334, %p177;
	min.s64 	%rd1362, %rd1273, %rd1335;
	add.s64 	%rd1336, %rd1290, %rd1285;
	selp.b64 	%rd1337, 3037000499, %rd1336, %p173;
	selp.b64 	%rd1338, 3037000499, %rd1337, %p177;
	min.s64 	%rd1373, %rd1277, %rd1338;
	add.s64 	%rd1339, %rd1292, %rd1285;
	selp.b64 	%rd1340, 3037000499, %rd1339, %p174;
	selp.b64 	%rd1341, 3037000499, %rd1340, %p177;
	min.s64 	%rd1377, %rd1281, %rd1341;
	bar.sync 	0;
	add.s32 	%r140, %r140, 16;
	add.s32 	%r139, %r139, 16;
	add.s32 	%r138, %r138, 16;
	add.s32 	%r31, %r137, 16;
	add.s32 	%r123, %r137, 8;
	setp.lt.s32 	%p178, %r123, %r40;
	mov.u32 	%r137, %r31;
	@%p178 bra 	$L__BB16_2;
$L__BB16_35:
	shl.b32 	%r124, %r1, 5;
	shl.b32 	%r125, %r4, 2;
	add.s32 	%r25, %r124, %r125;
	shl.b32 	%r126, %r2, 5;
	shl.b32 	%r127, %r3, 2;
	add.s32 	%r128, %r126, %r127;
	setp.lt.s32 	%p179, %r25, %r38;
	setp.lt.s32 	%p180, %r128, %r39;
	and.pred  	%p181, %p179, %p180;
	@%p181 bra 	$L__BB16_36;
	bra.uni 	$L__BB16_37;
$L__BB16_36:
	mad.lo.s32 	%r129, %r128, %r38, %r25;
	mul.wide.s32 	%rd1342, %r129, 8;
	add.s64 	%rd1343, %rd3, %rd1342;
	st.global.u64 	[%rd1343], %rd1369;
$L__BB16_37:
	setp.ge.s32 	%p182, %r25, %r38;
	add.s32 	%r32, %r128, 1;
	setp.ge.s32 	%p183, %r32, %r39;
	or.pred  	%p184, %p182, %p183;
	@%p184 bra 	$L__BB16_39;
	mad.lo.s32 	%r130, %r32, %r38, %r25;
	mul.wide.s32 	%rd1344, %r130, 8;
	add.s64 	%rd1345, %rd3, %rd1344;
	st.global.u64 	[%rd1345], %rd1365;
$L__BB16_39:
	setp.ge.s32 	%p185, %r25, %r38;
	add.s32 	%r33, %r128, 2;
	setp.ge.s32 	%p186, %r33, %r39;
	or.pred  	%p187, %p185, %p186;
	@%p187 bra 	$L__BB16_41;
	mad.lo.s32 	%r131, %r33, %r38, %r25;
	mul.wide.s32 	%rd1346, %r131, 8;
	add.s64 	%rd1347, %rd3, %rd1346;
	st.global.u64 	[%rd1347], %rd1370;
$L__BB16_41:
	setp.ge.s32 	%p188, %r25, %r38;
	add.s32 	%r34, %r128, 3;
	setp.ge.s32 	%p189, %r34, %r39;
	or.pred  	%p190, %p188, %p189;
	@%p190 bra 	$L__BB16_43;
	mad.lo.s32 	%r132, %r34, %r38, %r25;
	mul.wide.s32 	%rd1348, %r132, 8;
	add.s64 	%rd1349, %rd3, %rd1348;
	st.global.u64 	[%rd1349], %rd1374;
$L__BB16_43:
	setp.ge.s32 	%p191, %r128, %r39;
	add.s32 	%r35, %r25, 1;
	setp.ge.s32 	%p192, %r35, %r38;
	mul.lo.s32 	%r133, %r128, %r38;
	cvt.s64.s32 	%rd84, %r25;
	cvt.s64.s32 	%rd1350, %r133;
	add.s64 	%rd1351, %rd1350, %rd84;
	shl.b64 	%rd1352, %rd1351, 3;
	add.s64 	%rd85, %rd3, %rd1352;
	or.pred  	%p193, %p192, %p191;
	@%p193 bra 	$L__BB16_45;
	st.global.u64 	[%rd85+8], %rd1368;
$L__BB16_45:
	setp.ge.s32 	%p194, %r35, %r38;
	setp.ge.s32 	%p195, %r32, %r39;
	mul.lo.s32 	%r134, %r32, %r38;
	cvt.s64.s32 	%rd1353, %r134;
	add.s64 	%rd1354, %rd1353, %rd84;
	shl.b64 	%rd1355, %rd1354, 3;
	add.s64 	%rd86, %rd3, %rd1355;
	or.pred  	%p196, %p194, %p195;
	@%p196 bra 	$L__BB16_47;
	st.global.u64 	[%rd86+8], %rd1364;
$L__BB16_47:
	setp.ge.s32 	%p197, %r35, %r38;
	setp.ge.s32 	%p198, %r33, %r39;
	mul.lo.s32 	%r135, %r33, %r38;
	cvt.s64.s32 	%rd1356, %r135;
	add.s64 	%rd1357, %rd1356, %rd84;
	shl.b64 	%rd1358, %rd1357, 3;
	add.s64 	%rd87, %rd3, %rd1358;
	or.pred  	%p199, %p197, %p198;
	@%p199 bra 	$L__BB16_49;
	st.global.u64 	[%rd87+8], %rd1371;
$L__BB16_49:
	setp.ge.s32 	%p200, %r35, %r38;
	setp.ge.s32 	%p201, %r34, %r39;
	mul.lo.s32 	%r136, %r34, %r38;
	cvt.s64.s32 	%rd1359, %r136;
	add.s64 	%rd1360, %rd1359, %rd84;
	shl.b64 	%rd1361, %rd1360, 3;
	add.s64 	%rd88, %rd3, %rd1361;
	or.pred  	%p202, %p200, %p201;
	@%p202 bra 	$L__BB16_51;
	st.global.u64 	[%rd88+8], %rd1375;
$L__BB16_51:
	setp.ge.s32 	%p203, %r128, %r39;
	add.s32 	%r36, %r25, 2;
	setp.ge.s32 	%p204, %r36, %r38;
	or.pred  	%p205, %p204, %p203;
	@%p205 bra 	$L__BB16_53;
	st.global.u64 	[%rd85+16], %rd1367;
$L__BB16_53:
	setp.ge.s32 	%p206, %r36, %r38;
	setp.ge.s32 	%p207, %r32, %r39;
	or.pred  	%p208, %p206, %p207;
	@%p208 bra 	$L__BB16_55;
	st.global.u64 	[%rd86+16], %rd1363;
$L__BB16_55:
	setp.ge.s32 	%p209, %r36, %r38;
	setp.ge.s32 	%p210, %r33, %r39;
	or.pred  	%p211, %p209, %p210;
	@%p211 bra 	$L__BB16_57;
	st.global.u64 	[%rd87+16], %rd1372;
$L__BB16_57:
	setp.ge.s32 	%p212, %r36, %r38;
	setp.ge.s32 	%p213, %r34, %r39;
	or.pred  	%p214, %p212, %p213;
	@%p214 bra 	$L__BB16_59;
	st.global.u64 	[%rd88+16], %rd1376;
$L__BB16_59:
	setp.ge.s32 	%p215, %r128, %r39;
	add.s32 	%r37, %r25, 3;
	setp.ge.s32 	%p216, %r37, %r38;
	or.pred  	%p217, %p216, %p215;
	@%p217 bra 	$L__BB16_61;
	st.global.u64 	[%rd85+24], %rd1366;
$L__BB16_61:
	setp.ge.s32 	%p218, %r37, %r38;
	setp.ge.s32 	%p219, %r32, %r39;
	or.pred  	%p220, %p218, %p219;
	@%p220 bra 	$L__BB16_63;
	st.global.u64 	[%rd86+24], %rd1362;
$L__BB16_63:
	setp.ge.s32 	%p221, %r37, %r38;
	setp.ge.s32 	%p222, %r33, %r39;
	or.pred  	%p223, %p221, %p222;
	@%p223 bra 	$L__BB16_65;
	st.global.u64 	[%rd87+24], %rd1373;
$L__BB16_65:
	setp.ge.s32 	%p224, %r37, %r38;
	setp.ge.s32 	%p225, %r34, %r39;
	or.pred  	%p226, %p224, %p225;
	@%p226 bra 	$L__BB16_67;
	st.global.u64 	[%rd88+24], %rd1377;
$L__BB16_67:
	ret;

}
	// .globl	tropical_maxmul_i64_nn
.visible .entry tropical_maxmul_i64_nn(
	.param .u64 .ptr .align 1 tropical_maxmul_i64_nn_param_0,
	.param .u64 .ptr .align 1 tropical_maxmul_i64_nn_param_1,
	.param .u64 .ptr .align 1 tropical_maxmul_i64_nn_param_2,
	.param .u32 tropical_maxmul_i64_nn_param_3,
	.param .u32 tropical_maxmul_i64_nn_param_4,
	.param .u32 tropical_maxmul_i64_nn_param_5
)
{
	.reg .pred 	%p<99>;
	.reg .b32 	%r<141>;
	.reg .b64 	%rd<834>;
	// demoted variable
	.shared .align 8 .b8 _ZZ22tropical_maxmul_i64_nnE2As[4096];
	// demoted variable
	.shared .align 8 .b8 _ZZ22tropical_maxmul_i64_nnE2Bs[4096];
	ld.param.u64 	%rd90, [tropical_maxmul_i64_nn_param_0];
	ld.param.u64 	%rd91, [tropical_maxmul_i64_nn_param_1];
	ld.param.u64 	%rd92, [tropical_maxmul_i64_nn_param_2];
	ld.param.u32 	%r38, [tropical_maxmul_i64_nn_param_3];
	ld.param.u32 	%r39, [tropical_maxmul_i64_nn_param_4];
	ld.param.u32 	%r40, [tropical_maxmul_i64_nn_param_5];
	cvta.to.global.u64 	%rd1, %rd90;
	cvta.to.global.u64 	%rd2, %rd91;
	cvta.to.global.u64 	%rd3, %rd92;
	add.s32 	%r41, %r38, 31;
	shr.s32 	%r42, %r41, 31;
	shr.u32 	%r43, %r42, 27;
	add.s32 	%r44, %r41, %r43;
	shr.s32 	%r45, %r44, 5;
	mov.u32 	%r46, %ctaid.x;
	div.u32 	%r2, %r46, %r45;
	mul.lo.s32 	%r47, %r2, %r45;
	sub.s32 	%r1, %r46, %r47;
	mov.u32 	%r3, %tid.y;
	shl.b32 	%r48, %r3, 3;
	mov.u32 	%r4, %tid.x;
	add.s32 	%r5, %r48, %r4;
	shr.u32 	%r6, %r5, 5;
	and.b32  	%r138, %r5, 15;
	setp.lt.s32 	%p1, %r40, 1;
	mov.b64 	%rd786, 0;
	mov.u64 	%rd787, %rd786;
	mov.u64 	%rd788, %rd786;
	mov.u64 	%rd789, %rd786;
	mov.u64 	%rd790, %rd786;
	mov.u64 	%rd791, %rd786;
	mov.u64 	%rd792, %rd786;
	mov.u64 	%rd793, %rd786;
	mov.u64 	%rd794, %rd786;
	mov.u64 	%rd795, %rd786;
	mov.u64 	%rd796, %rd786;
	mov.u64 	%rd797, %rd786;
	mov.u64 	%rd798, %rd786;
	mov.u64 	%rd799, %rd786;
	mov.u64 	%rd800, %rd786;
	mov.u64 	%rd801, %rd786;
	@%p1 bra 	$L__BB17_35;
	shr.u32 	%r51, %r5, 4;
	and.b32  	%r52, %r5, 31;
	shl.b32 	%r53, %r1, 5;
	or.b32  	%r8, %r53, %r52;
	shl.b32 	%r54, %r2, 5;
	add.s32 	%r9, %r54, %r51;
	shl.b32 	%r55, %r5, 3;
	mov.u32 	%r56, _ZZ22tropical_maxmul_i64_nnE2As;
	add.s32 	%r10, %r56, %r55;
	mul.lo.s32 	%r11, %r9, %r40;
	and.b32  	%r57, %r5, 16368;
	or.b32  	%r58, %r57, %r138;
	shl.b32 	%r59, %r58, 3;
	mov.u32 	%r60, _ZZ22tropical_maxmul_i64_nnE2Bs;
	add.s32 	%r12, %r60, %r59;
	shl.b32 	%r61, %r40, 2;
	add.s32 	%r13, %r11, %r61;
	shl.b32 	%r62, %r40, 3;
	add.s32 	%r14, %r62, %r11;
	add.s32 	%r15, %r14, %r61;
	shl.b32 	%r63, %r40, 4;
	add.s32 	%r16, %r63, %r11;
	add.s32 	%r17, %r62, %r16;
	add.s32 	%r18, %r17, %r61;
	add.s32 	%r139, %r6, 8;
	mov.b32 	%r140, 0;
	mov.b64 	%rd786, 0;
	mov.b32 	%r137, 8;
	add.s32 	%r95, %r9, 4;
	add.s32 	%r98, %r9, 8;
	add.s32 	%r101, %r9, 12;
	add.s32 	%r104, %r9, 16;
	add.s32 	%r107, %r9, 20;
	add.s32 	%r112, %r9, 24;
	add.s32 	%r115, %r9, 28;
$L__BB17_2:
	setp.lt.s32 	%p2, %r8, %r38;
	shl.b32 	%r64, %r3, 3;
	add.s32 	%r65, %r64, %r4;
	shr.u32 	%r66, %r65, 5;
	add.s32 	%r24, %r66, %r140;
	add.s32 	%r67, %r139, -8;
	setp.lt.s32 	%p3, %r67, %r40;
	and.pred  	%p4, %p2, %p3;
	mov.b64 	%rd818, 0;
	@%p4 bra 	$L__BB17_3;
	bra.uni 	$L__BB17_4;
$L__BB17_3:
	mad.lo.s32 	%r68, %r24, %r38, %r8;
	mul.wide.s32 	%rd95, %r68, 8;
	add.s64 	%rd96, %rd1, %rd95;
	ld.global.nc.u64 	%rd818, [%rd96];
$L__BB17_4:
	setp.ge.s32 	%p5, %r8, %r38;
	st.shared.u64 	[%r10], %rd818;
	add.s32 	%r69, %r139, -6;
	setp.ge.s32 	%p6, %r69, %r40;
	mov.b64 	%rd819, 0;
	or.pred  	%p7, %p5, %p6;
	@%p7 bra 	$L__BB17_6;
	add.s32 	%r70, %r24, 2;
	mad.lo.s32 	%r71, %r70, %r38, %r8;
	mul.wide.s32 	%rd98, %r71, 8;
	add.s64 	%rd99, %rd1, %rd98;
	ld.global.nc.u64 	%rd819, [%rd99];
$L__BB17_6:
	st.shared.u64 	[%r10+512], %rd819;
	add.s32 	%r72, %r139, -4;
	setp.ge.s32 	%p9, %r72, %r40;
	mov.b64 	%rd820, 0;
	or.pred  	%p10, %p5, %p9;
	@%p10 bra 	$L__BB17_8;
	add.s32 	%r73, %r24, 4;
	mad.lo.s32 	%r74, %r73, %r38, %r8;
	mul.wide.s32 	%rd101, %r74, 8;
	add.s64 	%rd102, %rd1, %rd101;
	ld.global.nc.u64 	%rd820, [%rd102];
$L__BB17_8:
	st.shared.u64 	[%r10+1024], %rd820;
	add.s32 	%r75, %r139, -2;
	setp.ge.s32 	%p12, %r75, %r40;
	mov.b64 	%rd821, 0;
	or.pred  	%p13, %p5, %p12;
	@%p13 bra 	$L__BB17_10;
	add.s32 	%r76, %r24, 6;
	mad.lo.s32 	%r77, %r76, %r38, %r8;
	mul.wide.s32 	%rd104, %r77, 8;
	add.s64 	%rd105, %rd1, %rd104;
	ld.global.nc.u64 	%rd821, [%rd105];
$L__BB17_10:
	st.shared.u64 	[%r10+1536], %rd821;
	setp.ge.s32 	%p15, %r139, %r40;
	mov.b64 	%rd822, 0;
	or.pred  	%p16, %p5, %p15;
	@%p16 bra 	$L__BB17_12;
	add.s32 	%r78, %r24, 8;
	mad.lo.s32 	%r79, %r78, %r38, %r8;
	mul.wide.s32 	%rd107, %r79, 8;
	add.s64 	%rd108, %rd1, %rd107;
	ld.global.nc.u64 	%rd822, [%rd108];
$L__BB17_12:
	st.shared.u64 	[%r10+2048], %rd822;
	add.s32 	%r80, %r139, 2;
	setp.ge.s32 	%p18, %r80, %r40;
	mov.b64 	%rd823, 0;
	or.pred  	%p19, %p5, %p18;
	@%p19 bra 	$L__BB17_14;
	add.s32 	%r81, %r24, 10;
	mad.lo.s32 	%r82, %r81, %r38, %r8;
	mul.wide.s32 	%rd110, %r82, 8;
	add.s64 	%rd111, %rd1, %rd110;
	ld.global.nc.u64 	%rd823, [%rd111];
$L__BB17_14:
	st.shared.u64 	[%r10+2560], %rd823;
	add.s32 	%r83, %r139, 4;
	setp.ge.s32 	%p21, %r83, %r40;
	mov.b64 	%rd824, 0;
	or.pred  	%p22, %p5, %p21;
	@%p22 bra 	$L__BB17_16;
	add.s32 	%r84, %r24, 12;
	mad.lo.s32 	%r85, %r84, %r38, %r8;
	mul.wide.s32 	%rd113, %r85, 8;
	add.s64 	%rd114, %rd1, %rd113;
	ld.global.nc.u64 	%rd824, [%rd114];
$L__BB17_16:
	st.shared.u64 	[%r10+3072], %rd824;
	add.s32 	%r86, %r139, 6;
	setp.ge.s32 	%p24, %r86, %r40;
	mov.b64 	%rd825, 0;
	or.pred  	%p25, %p5, %p24;
	@%p25 bra 	$L__BB17_18;
	add.s32 	%r87, %r24, 14;
	mad.lo.s32 	%r88, %r87, %r38, %r8;
	mul.wide.s32 	%rd116, %r88, 8;
	add.s64 	%rd117, %rd1, %rd116;
	ld.global.nc.u64 	%rd825, [%rd117];
$L__BB17_18:
	setp.ge.s32 	%p26, %r9, %r39;
	st.shared.u64 	[%r10+3584], %rd825;
	and.b32  	%r92, %r65, 15;
	add.s32 	%r27, %r140, %r92;
	setp.ge.s32 	%p27, %r138, %r40;
	mov.b64 	%rd826, 0;
	or.pred  	%p28, %p27, %p26;
	@%p28 bra 	$L__BB17_20;
	add.s32 	%r93, %r11, %r27;
	mul.wide.u32 	%rd119, %r93, 8;
	add.s64 	%rd120, %rd2, %rd119;
	ld.global.nc.u64 	%rd826, [%rd120];
$L__BB17_20:
	setp.ge.s32 	%p30, %r95, %r39;
	st.shared.u64 	[%r12], %rd826;
	mov.b64 	%rd827, 0;
	or.pred  	%p31, %p27, %p30;
	@%p31 bra 	$L__BB17_22;
	add.s32 	%r96, %r13, %r27;
	mul.wide.s32 	%rd122, %r96, 8;
	add.s64 	%rd123, %rd2, %rd122;
	ld.global.nc.u64 	%rd827, [%rd123];
$L__BB17_22:
	setp.ge.s32 	%p33, %r98, %r39;
	st.shared.u64 	[%r12+512], %rd827;
	mov.b64 	%rd828, 0;
	or.pred  	%p34, %p27, %p33;
	@%p34 bra 	$L__BB17_24;
	add.s32 	%r99, %r14, %r27;
	mul.wide.s32 	%rd125, %r99, 8;
	add.s64 	%rd126, %rd2, %rd125;
	ld.global.nc.u64 	%rd828, [%rd126];
$L__BB17_24:
	setp.ge.s32 	%p36, %r101, %r39;
	st.shared.u64 	[%r12+1024], %rd828;
	mov.b64 	%rd829, 0;
	or.pred  	%p37, %p27, %p36;
	@%p37 bra 	$L__BB17_26;
	add.s32 	%r102, %r15, %r27;
	mul.wide.s32 	%rd128, %r102, 8;
	add.s64 	%rd129, %rd2, %rd128;
	ld.global.nc.u64 	%rd829, [%rd129];
$L__BB17_26:
	setp.ge.s32 	%p39, %r104, %r39;
	st.shared.u64 	[%r12+1536], %rd829;
	mov.b64 	%rd830, 0;
	or.pred  	%p40, %p27, %p39;
	@%p40 bra 	$L__BB17_28;
	add.s32 	%r105, %r16, %r27;
	mul.wide.s32 	%rd131, %r105, 8;
	add.s64 	%rd132, %rd2, %rd131;
	ld.global.nc.u64 	%rd830, [%rd132];
$L__BB17_28:
	setp.ge.s32 	%p42, %r107, %r39;
	st.shared.u64 	[%r12+2048], %rd830;
	mov.b64 	%rd831, 0;
	or.pred  	%p43, %p27, %p42;
	@%p43 bra 	$L__BB17_30;
	shl.b32 	%r108, %r40, 2;
	add.s32 	%r109, %r16, %r108;
	add.s32 	%r110, %r109, %r27;
	mul.wide.s32 	%rd134, %r110, 8;
	add.s64 	%rd135, %rd2, %rd134;
	ld.global.nc.u64 	%rd831, [%rd135];
$L__BB17_30:
	setp.ge.s32 	%p45, %r112, %r39;
	st.shared.u64 	[%r12+2560], %rd831;
	mov.b64 	%rd832, 0;
	or.pred  	%p46, %p27, %p45;
	@%p46 bra 	$L__BB17_32;
	add.s32 	%r113, %r17, %r27;
	mul.wide.s32 	%rd137, %r113, 8;
	add.s64 	%rd138, %rd2, %rd137;
	ld.global.nc.u64 	%rd832, [%rd138];
$L__BB17_32:
	setp.ge.s32 	%p48, %r115, %r39;
	st.shared.u64 	[%r12+3072], %rd832;
	mov.b64 	%rd833, 0;
	or.pred  	%p49, %p27, %p48;
	@%p49 bra 	$L__BB17_34;
	add.s32 	%r116, %r18, %r27;
	mul.wide.s32 	%rd140, %r116, 8;
	add.s64 	%rd141, %rd2, %rd140;
	ld.global.nc.u64 	%rd833, [%rd141];
$L__BB17_34:
	st.shared.u64 	[%r12+3584], %rd833;
	bar.sync 	0;
	shl.b32 	%r117, %r4, 5;
	mov.u32 	%r118, _ZZ22tropical_maxmul_i64_nnE2As;
	add.s32 	%r119, %r118, %r117;
	ld.shared.u64 	%rd142, [%r119];
	ld.shared.u64 	%rd143, [%r119+8];
	ld.shared.u64 	%rd144, [%r119+16];
	ld.shared.u64 	%rd145, [%r119+24];
	shl.b32 	%r120, %r3, 9;
	mov.u32 	%r121, _ZZ22tropical_maxmul_i64_nnE2Bs;
	add.s32 	%r122, %r121, %r120;
	ld.shared.u64 	%rd146, [%r122];
	ld.shared.u64 	%rd147, [%r122+128];
	ld.shared.u64 	%rd148, [%r122+256];
	ld.shared.u64 	%rd149, [%r122+384];
	mul.lo.s64 	%rd150, %rd146, %rd142;
	max.s64 	%rd151, %rd793, %rd150;
	mul.lo.s64 	%rd152, %rd147, %rd142;
	max.s64 	%rd153, %rd789, %rd152;
	mul.lo.s64 	%rd154, %rd148, %rd142;
	max.s64 	%rd155, %rd794, %rd154;
	mul.lo.s64 	%rd156, %rd149, %rd142;
	max.s64 	%rd157, %rd798, %rd156;
	mul.lo.s64 	%rd158, %rd146, %rd143;
	max.s64 	%rd159, %rd792, %rd158;
	mul.lo.s64 	%rd160, %rd147, %rd143;
	max.s64 	%rd161, %rd788, %rd160;
	mul.lo.s64 	%rd162, %rd148, %rd143;
	max.s64 	%rd163, %rd795, %rd162;
	mul.lo.s64 	%rd164, %rd149, %rd143;
	max.s64 	%rd165, %rd799, %rd164;
	mul.lo.s64 	%rd166, %rd146, %rd144;
	max.s64 	%rd167, %rd791, %rd166;
	mul.lo.s64 	%rd168, %rd147, %rd144;
	max.s64 	%rd169, %rd787, %rd168;
	mul.lo.s64 	%rd170, %rd148, %rd144;
	max.s64 	%rd171, %rd796, %rd170;
	mul.lo.s64 	%rd172, %rd149, %rd144;
	max.s64 	%rd173, %rd800, %rd172;
	mul.lo.s64 	%rd174, %rd146, %rd145;
	max.s64 	%rd175, %rd790, %rd174;
	mul.lo.s64 	%rd176, %rd147, %rd145;
	max.s64 	%rd177, %rd786, %rd176;
	mul.lo.s64 	%rd178, %rd148, %rd145;
	max.s64 	%rd179, %rd797, %rd178;
	mul.lo.s64 	%rd180, %rd149, %rd145;
	max.s64 	%rd181, %rd801, %rd180;
	ld.shared.u64 	%rd182, [%r119+256];
	ld.shared.u64 	%rd183, [%r119+264];
	ld.shared.u64 	%rd184, [%r119+272];
	ld.shared.u64 	%rd185, [%r119+280];
	ld.shared.u64 	%rd186, [%r122+8];
	ld.shared.u64 	%rd187, [%r122+136];
	ld.shared.u64 	%rd188, [%r122+264];
	ld.shared.u64 	%rd189, [%r122+392];
	mul.lo.s64 	%rd190, %rd186, %rd182;
	max.s64 	%rd191, %rd151, %rd190;
	mul.lo.s64 	%rd192, %rd187, %rd182;
	max.s64 	%rd193, %rd153, %rd192;
	mul.lo.s64 	%rd194, %rd188, %rd182;
	max.s64 	%rd195, %rd155, %rd194;
	mul.lo.s64 	%rd196, %rd189, %rd182;
	max.s64 	%rd197, %rd157, %rd196;
	mul.lo.s64 	%rd198, %rd186, %rd183;
	max.s64 	%rd199, %rd159, %rd198;
	mul.lo.s64 	%rd200, %rd187, %rd183;
	max.s64 	%rd201, %rd161, %rd200;
	mul.lo.s64 	%rd202, %rd188, %rd183;
	max.s64 	%rd203, %rd163, %rd202;
	mul.lo.s64 	%rd204, %rd189, %rd183;
	max.s64 	%rd205, %rd165, %rd204;
	mul.lo.s64 	%rd206, %rd186, %rd184;
	max.s64 	%rd207, %rd167, %rd206;
	mul.lo.s64 	%rd208, %rd187, %rd184;
	max.s64 	%rd209, %rd169, %rd208;
	mul.lo.s64 	%rd210, %rd188, %rd184;
	max.s64 	%rd211, %rd171, %rd210;
	mul.lo.s64 	%rd212, %rd189, %rd184;
	max.s64 	%rd213, %rd173, %rd212;
	mul.lo.s64 	%rd214, %rd186, %rd185;
	max.s64 	%rd215, %rd175, %rd214;
	mul.lo.s64 	%rd216, %rd187, %rd185;
	max.s64 	%rd217, %rd177, %rd216;
	mul.lo.s64 	%rd218, %rd188, %rd185;
	max.s64 	%rd219, %rd179, %rd218;
	mul.lo.s64 	%rd220, %rd189, %rd185;
	max.s64 	%rd221, %rd181, %rd220;
	ld.shared.u64 	%rd222, [%r119+512];
	ld.shared.u64 	%rd223, [%r119+520];
	ld.shared.u64 	%rd224, [%r119+528];
	ld.shared.u64 	%rd225, [%r119+536];
	ld.shared.u64 	%rd226, [%r122+16];
	ld.shared.u64 	%rd227, [%r122+144];
	ld.shared.u64 	%rd228, [%r122+272];
	ld.shared.u64 	%rd229, [%r122+400];
	mul.lo.s64 	%rd230, %rd226, %rd222;
	max.s64 	%rd231, %rd191, %rd230;
	mul.lo.s64 	%rd232, %rd227, %rd222;
	max.s64 	%rd233, %rd193, %rd232;
	mul.lo.s64 	%rd234, %rd228, %rd222;
	max.s64 	%rd235, %rd195, %rd234;
	mul.lo.s64 	%rd236, %rd229, %rd222;
	max.s64 	%rd237, %rd197, %rd236;
	mul.lo.s64 	%rd238, %rd226, %rd223;
	max.s64 	%rd239, %rd199, %rd238;
	mul.lo.s64 	%rd240, %rd227, %rd223;
	max.s64 	%rd241, %rd201, %rd240;
	mul.lo.s64 	%rd242, %rd228, %rd223;
	max.s64 	%rd243, %rd203, %rd242;
	mul.lo.s64 	%rd244, %rd229, %rd223;
	max.s64 	%rd245, %rd205, %rd244;
	mul.lo.s64 	%rd246, %rd226, %rd224;
	max.s64 	%rd247, %rd207, %rd246;
	mul.lo.s64 	%rd248, %rd227, %rd224;
	max.s64 	%rd249, %rd209, %rd248;
	mul.lo.s64 	%rd250, %rd228, %rd224;
	max.s64 	%rd251, %rd211, %rd250;
	mul.lo.s64 	%rd252, %rd229, %rd224;
	max.s64 	%rd253, %rd213, %rd252;
	mul.lo.s64 	%rd254, %rd226, %rd225;
	max.s64 	%rd255, %rd215, %rd254;
	mul.lo.s64 	%rd256, %rd227, %rd225;
	max.s64 	%rd257, %rd217, %rd256;
	mul.lo.s64 	%rd258, %rd228, %rd225;
	max.s64 	%rd259, %rd219, %rd258;
	mul.lo.s64 	%rd260, %rd229, %rd225;
	max.s64 	%rd261, %rd221, %rd260;
	ld.shared.u64 	%rd262, [%r119+768];
	ld.shared.u64 	%rd263, [%r119+776];
	ld.shared.u64 	%rd264, [%r119+784];
	ld.shared.u64 	%rd265, [%r119+792];
	ld.shared.u64 	%rd266, [%r122+24];
	ld.shared.u64 	%rd267, [%r122+152];
	ld.shared.u64 	%rd268, [%r122+280];
	ld.shared.u64 	%rd269, [%r122+408];
	mul.lo.s64 	%rd270, %rd266, %rd262;
	max.s64 	%rd271, %rd231, %rd270;
	mul.lo.s64 	%rd272, %rd267, %rd262;
	max.s64 	%rd273, %rd233, %rd272;
	mul.lo.s64 	%rd274, %rd268, %rd262;
	max.s64 	%rd275, %rd235, %rd274;
	mul.lo.s64 	%rd276, %rd269, %rd262;
	max.s64 	%rd277, %rd237, %rd276;
	mul.lo.s64 	%rd278, %rd266, %rd263;
	max.s64 	%rd279, %rd239, %rd278;
	mul.lo.s64 	%rd280, %rd267, %rd263;
	max.s64 	%rd281, %rd241, %rd280;
	mul.lo.s64 	%rd282, %rd268, %rd263;
	max.s64 	%rd283, %rd243, %rd282;
	mul.lo.s64 	%rd284, %rd269, %rd263;
	max.s64 	%rd285, %rd245, %rd284;
	mul.lo.s64 	%rd286, %rd266, %rd264;
	max.s64 	%rd287, %rd247, %rd286;
	mul.lo.s64 	%rd288, %rd267, %rd264;
	max.s64 	%rd289, %rd249, %rd288;
	mul.lo.s64 	%rd290, %rd268, %rd264;
	max.s64 	%rd291, %rd251, %rd290;
	mul.lo.s64 	%rd292, %rd269, %rd264;
	max.s64 	%rd293, %rd253, %rd292;
	mul.lo.s64 	%rd294, %rd266, %rd265;
	max.s64 	%rd295, %rd255, %rd294;
	mul.lo.s64 	%rd296, %rd267, %rd265;
	max.s64 	%rd297, %rd257, %rd296;
	mul.lo.s64 	%rd298, %rd268, %rd265;
	max.s64 	%rd299, %rd259, %rd298;
	mul.lo.s64 	%rd300, %rd269, %rd265;
	max.s64 	%rd301, %rd261, %rd300;
	ld.shared.u64 	%rd302, [%r119+1024];
	ld.shared.u64 	%rd303, [%r119+1032];
	ld.shared.u64 	%rd304, [%r119+1040];
	ld.shared.u64 	%rd305, [%r119+1048];
	ld.shared.u64 	%rd306, [%r122+32];
	ld.shared.u64 	%rd307, [%r122+160];
	ld.shared.u64 	%rd308, [%r122+288];
	ld.shared.u64 	%rd309, [%r122+416];
	mul.lo.s64 	%rd310, %rd306, %rd302;
	max.s64 	%rd311, %rd271, %rd310;
	mul.lo.s64 	%rd312, %rd307, %rd302;
	max.s64 	%rd313, %rd273, %rd312;
	mul.lo.s64 	%rd314, %rd308, %rd302;
	max.s64 	%rd315, %rd275, %rd314;
	mul.lo.s64 	%rd316, %rd309, %rd302;
	max.s64 	%rd317, %rd277, %rd316;
	mul.lo.s64 	%rd318, %rd306, %rd303;
	max.s64 	%rd319, %rd279, %rd318;
	mul.lo.s64 	%rd320, %rd307, %rd303;
	max.s64 	%rd321, %rd281, %rd320;
	mul.lo.s64 	%rd322, %rd308, %rd303;
	max.s64 	%rd323, %rd283, %rd322;
	mul.lo.s64 	%rd324, %rd309, %rd303;
	max.s64 	%rd325, %rd285, %rd324;
	mul.lo.s64 	%rd326, %rd306, %rd304;
	max.s64 	%rd327, %rd287, %rd326;
	mul.lo.s64 	%rd328, %rd307, %rd304;
	max.s64 	%rd329, %rd289, %rd328;
	mul.lo.s64 	%rd330, %rd308, %rd304;
	max.s64 	%rd331, %rd291, %rd330;
	mul.lo.s64 	%rd332, %rd309, %rd304;
	max.s64 	%rd333, %rd293, %rd332;
	mul.lo.s64 	%rd334, %rd306, %rd305;
	max.s64 	%rd335, %rd295, %rd334;
	mul.lo.s64 	%rd336, %rd307, %rd305;
	max.s64 	%rd337, %rd297, %rd336;
	mul.lo.s64 	%rd338, %rd308, %rd305;
	max.s64 	%rd339, %rd299, %rd338;
	mul.lo.s64 	%rd340, %rd309, %rd305;
	max.s64 	%rd341, %rd301, %rd340;
	ld.shared.u64 	%rd342, [%r119+1280];
	ld.shared.u64 	%rd343, [%r119+1288];
	ld.shared.u64 	%rd344, [%r119+1296];
	ld.shared.u64 	%rd345, [%r119+1304];
	ld.shared.u64 	%rd346, [%r122+40];
	ld.shared.u64 	%rd347, [%r122+168];
	ld.shared.u64 	%rd348, [%r122+296];
	ld.shared.u64 	%rd349, [%r122+424];
	mul.lo.s64 	%rd350, %rd346, %rd342;
	max.s64 	%rd351, %rd311, %rd350;
	mul.lo.s64 	%rd352, %rd347, %rd342;
	max.s64 	%rd353, %rd313, %rd352;
	mul.lo.s64 	%rd354, %rd348, %rd342;
	max.s64 	%rd355, %rd315, %rd354;
	mul.lo.s64 	%rd356, %rd349, %rd342;
	max.s64 	%rd357, %rd317, %rd356;
	mul.lo.s64 	%rd358, %rd346, %rd343;
	max.s64 	%rd359, %rd319, %rd358;
	mul.lo.s64 	%rd360, %rd347, %rd343;
	max.s64 	%rd361, %rd321, %rd360;
	mul.lo.s64 	%rd362, %rd348, %rd343;
	max.s64 	%rd363, %rd323, %rd362;
	mul.lo.s64 	%rd364, %rd349, %rd343;
	max.s64 	%rd365, %rd325, %rd364;
	mul.lo.s64 	%rd366, %rd346, %rd344;
	max.s64 	%rd367, %rd327, %rd366;
	mul.lo.s64 	%rd368, %rd347, %rd344;
	max.s64 	%rd369, %rd329, %rd368;
	mul.lo.s64 	%rd370, %rd348, %rd344;
	max.s64 	%rd371, %rd331, %rd370;
	mul.lo.s64 	%rd372, %rd349, %rd344;
	max.s64 	%rd373, %rd333, %rd372;
	mul.lo.s64 	%rd374, %rd346, %rd345;
	max.s64 	%rd375, %rd335, %rd374;
	mul.lo.s64 	%rd376, %rd347, %rd345;
	max.s64 	%rd377, %rd337, %rd376;
	mul.lo.s64 	%rd378, %rd348, %rd345;
	max.s64 	%rd379, %rd339, %rd378;
	mul.lo.s64 	%rd380, %rd349, %rd345;
	max.s64 	%rd381, %rd341, %rd380;
	ld.shared.u64 	%rd382, [%r119+1536];
	ld.shared.u64 	%rd383, [%r119+1544];
	ld.shared.u64 	%rd384, [%r119+1552];
	ld.shared.u64 	%rd385, [%r119+1560];
	ld.shared.u64 	%rd386, [%r122+48];
	ld.shared.u64 	%rd387, [%r122+176];
	ld.shared.u64 	%rd388, [%r122+304];
	ld.shared.u64 	%rd389, [%r122+432];
	mul.lo.s64 	%rd390, %rd386, %rd382;
	max.s64 	%rd391, %rd351, %rd390;
	mul.lo.s64 	%rd392, %rd387, %rd382;
	max.s64 	%rd393, %rd353, %rd392;
	mul.lo.s64 	%rd394, %rd388, %rd382;
	max.s64 	%rd395, %rd355, %rd394;
	mul.lo.s64 	%rd396, %rd389, %rd382;
	max.s64 	%rd397, %rd357, %rd396;
	mul.lo.s64 	%rd398, %rd386, %rd383;
	max.s64 	%rd399, %rd359, %rd398;
	mul.lo.s64 	%rd400, %rd387, %rd383;
	max.s64 	%rd401, %rd361, %rd400;
	mul.lo.s64 	%rd402, %rd388, %rd383;
	max.s64 	%rd403, %rd363, %rd402;
	mul.lo.s64 	%rd404, %rd389, %rd383;
	max.s64 	%rd405, %rd365, %rd404;
	mul.lo.s64 	%rd406, %rd386, %rd384;
	max.s64 	%rd407, %rd367, %rd406;
	mul.lo.s64 	%rd408, %rd387, %rd384;
	max.s64 	%rd409, %rd369, %rd408;
	mul.lo.s64 	%rd410, %rd388, %rd384;
	max.s64 	%rd411, %rd371, %rd410;
	mul.lo.s64 	%rd412, %rd389, %rd384;
	max.s64 	%rd413, %rd373, %rd412;
	mul.lo.s64 	%rd414, %rd386, %rd385;
	max.s64 	%rd415, %rd375, %rd414;
	mul.lo.s64 	%rd416, %rd387, %rd385;
	max.s64 	%rd417, %rd377, %rd416;
	mul.lo.s64 	%rd418, %rd388, %rd385;
	max.s64 	%rd419, %rd379, %rd418;
	mul.lo.s64 	%rd420, %rd389, %rd385;
	max.s64 	%rd421, %rd381, %rd420;
	ld.shared.u64 	%rd422, [%r119+1792];
	ld.shared.u64 	%rd423, [%r119+1800];
	ld.shared.u64 	%rd424, [%r119+1808];
	ld.shared.u64 	%rd425, [%r119+1816];
	ld.shared.u64 	%rd426, [%r122+56];
	ld.shared.u64 	%rd427, [%r122+184];
	ld.shared.u64 	%rd428, [%r122+312];
	ld.shared.u64 	%rd429, [%r122+440];
	mul.lo.s64 	%rd430, %rd426, %rd422;
	max.s64 	%rd431, %rd391, %rd430;
	mul.lo.s64 	%rd432, %rd427, %rd422;
	max.s64 	%rd433, %rd393, %rd432;
	mul.lo.s64 	%rd434, %rd428, %rd422;
	max.s64 	%rd435, %rd395, %rd434;
	mul.lo.s64 	%rd436, %rd429, %rd422;
	max.s64 	%rd437, %rd397, %rd436;
	mul.lo.s64 	%rd438, %rd426, %rd423;
	max.s64 	%rd439, %rd399, %rd438;
	mul.lo.s64 	%rd440, %rd427, %rd423;
	max.s64 	%rd441, %rd401, %rd440;
	mul.lo.s64 	%rd442, %rd428, %rd423;
	max.s64 	%rd443, %rd403, %rd442;
	mul.lo.s64 	%rd444, %rd429, %rd423;
	max.s64 	%rd445, %rd405, %rd444;
	mul.lo.s64 	%rd446, %rd426, %rd424;
	max.s64 	%rd447, %rd407, %rd446;
	mul.lo.s64 	%rd448, %rd427, %rd424;
	max.s64 	%rd449, %rd409, %rd448;
	mul.lo.s64 	%rd450, %rd428, %rd424;
	max.s64 	%rd451, %rd411, %rd450;
	mul.lo.s64 	%rd452, %rd429, %rd424;
	max.s64 	%rd453, %rd413, %rd452;
	mul.lo.s64 	%rd454, %rd426, %rd425;
	max.s64 	%rd455, %rd415, %rd454;
	mul.lo.s64 	%rd456, %rd427, %rd425;
	max.s64 	%rd457, %rd417, %rd456;
	mul.lo.s64 	%rd458, %rd428, %rd425;
	max.s64 	%rd459, %rd419, %rd458;
	mul.lo.s64 	%rd460, %rd429, %rd425;
	max.s64 	%rd461, %rd421, %rd460;
	ld.shared.u64 	%rd462, [%r119+2048];
	ld.shared.u64 	%rd463, [%r119+2056];
	ld.shared.u64 	%rd464, [%r119+2064];
	ld.shared.u64 	%rd465, [%r119+2072];
	ld.shared.u64 	%rd466, [%r122+64];
	ld.shared.u64 	%rd467, [%r122+192];
	ld.shared.u64 	%rd468, [%r122+320];
	ld.shared.u64 	%rd469, [%r122+448];
	mul.lo.s64 	%rd470, %rd466, %rd462;
	max.s64 	%rd471, %rd431, %rd470;
	mul.lo.s64 	%rd472, %rd467, %rd462;
	max.s64 	%rd473, %rd433, %rd472;
	mul.lo.s64 	%rd474, %rd468, %rd462;
	max.s64 	%rd475, %rd435, %rd474;
	mul.lo.s64 	%rd476, %rd469, %rd462;
	max.s64 	%rd477, %rd437, %rd476;
	mul.lo.s64 	%rd478, %rd466, %rd463;
	max.s64 	%rd479, %rd439, %rd478;
	mul.lo.s64 	%rd480, %rd467, %rd463;
	max.s64 	%rd481, %rd441, %rd480;
	mul.lo.s64 	%rd482, %rd468, %rd463;
	max.s64 	%rd483, %rd443, %rd482;
	mul.lo.s64 	%rd484, %rd469, %rd463;
	max.s64 	%rd485, %rd445, %rd484;
	mul.lo.s64 	%rd486, %rd466, %rd464;
	max.s64 	%rd487, %rd447, %rd486;
	mul.lo.s64 	%rd488, %rd467, %rd464;
	max.s64 	%rd489, %rd449, %rd488;
	mul.lo.s64 	%rd490, %rd468, %rd464;
	max.s64 	%rd491, %rd451, %rd490;
	mul.lo.s64 	%rd492, %rd469, %rd464;
	max.s64 	%rd493, %rd453, %rd492;
	mul.lo.s64 	%rd494, %rd466, %rd465;
	max.s64 	%rd495, %rd455, %rd494;
	mul.lo.s64 	%rd496, %rd467, %rd465;
	max.s64 	%rd497, %rd457, %rd496;
	mul.lo.s64 	%rd498, %rd468, %rd465;
	max.s64 	%rd499, %rd459, %rd498;
	mul.lo.s64 	%rd500, %rd469, %rd465;
	max.s64 	%rd501, %rd461, %rd500;
	ld.shared.u64 	%rd502, [%r119+2304];
	ld.shared.u64 	%rd503, [%r119+2312];
	ld.shared.u64 	%rd504, [%r119+2320];
	ld.shared.u64 	%rd505, [%r119+2328];
	ld.shared.u64 	%rd506, [%r122+72];
	ld.shared.u64 	%rd507, [%r122+200];
	ld.shared.u64 	%rd508, [%r122+328];
	ld.shared.u64 	%rd509, [%r122+456];
	mul.lo.s64 	%rd510, %rd506, %rd502;
	max.s64 	%rd511, %rd471, %rd510;
	mul.lo.s64 	%rd512, %rd507, %rd502;
	max.s64 	%rd513, %rd473, %rd512;
	mul.lo.s64 	%rd514, %rd508, %rd502;
	max.s64 	%rd515, %rd475, %rd514;
	mul.lo.s64 	%rd516, %rd509, %rd502;
	max.s64 	%rd517, %rd477, %rd516;
	mul.lo.s64 	%rd518, %rd506, %rd503;
	max.s64 	%rd519, %rd479, %rd518;
	mul.lo.s64 	%rd520, %rd507, %rd503;
	max.s64 	%rd521, %rd481, %rd520;
	mul.lo.s64 	%rd522, %rd508, %rd503;
	max.s64 	%rd523, %rd483, %rd522;
	mul.lo.s64 	%rd524, %rd509, %rd503;
	max.s64 	%rd525, %rd485, %rd524;
	mul.lo.s64 	%rd526, %rd506, %rd504;
	max.s64 	%rd527, %rd487, %rd526;
	mul.lo.s64 	%rd528, %rd507, %rd504;
	max.s64 	%rd529, %rd489, %rd528;
	mul.lo.s64 	%rd530, %rd508, %rd504;
	max.s64 	%rd531, %rd491, %rd530;
	mul.lo.s64 	%rd532, %rd509, %rd504;
	max.s64 	%rd533, %rd493, %rd532;
	mul.lo.s64 	%rd534, %rd506, %rd505;
	max.s64 	%rd535, %rd495, %rd534;
	mul.lo.s64 	%rd536, %rd507, %rd505;
	max.s64 	%rd537, %rd497, %rd536;
	mul.lo.s64 	%rd538, %rd508, %rd505;
	max.s64 	%rd539, %rd499, %rd538;
	mul.lo.s64 	%rd540, %rd509, %rd505;
	max.s64 	%rd541, %rd501, %rd540;
	ld.shared.u64 	%rd542, [%r119+2560];
	ld.shared.u64 	%rd543, [%r119+2568];
	ld.shared.u64 	%rd544, [%r119+2576];
	ld.shared.u64 	%rd545, [%r119+2584];
	ld.shared.u64 	%rd546, [%r122+80];
	ld.shared.u64 	%rd547, [%r122+208];
	ld.shared.u64 	%rd548, [%r122+336];
	ld.shared.u64 	%rd549, [%r122+464];
	mul.lo.s64 	%rd550, %rd546, %rd542;
	max.s64 	%rd551, %rd511, %rd550;
	mul.lo.s64 	%rd552, %rd547, %rd542;
	max.s64 	%rd553, %rd513, %rd552;
	mul.lo.s64 	%rd554, %rd548, %rd542;
	max.s64 	%rd555, %rd515, %rd554;
	mul.lo.s64 	%rd556, %rd549, %rd542;
	max.s64 	%rd557, %rd517, %rd556;
	mul.lo.s64 	%rd558, %rd546, %rd543;
	max.s64 	%rd559, %rd519, %rd558;
	mul.lo.s64 	%rd560, %rd547, %rd543;
	max.s64 	%rd561, %rd521, %rd560;
	mul.lo.s64 	%rd562, %rd548, %rd543;
	max.s64 	%rd563, %rd523, %rd562;
	mul.lo.s64 	%rd564, %rd549, %rd543;
	max.s64 	%rd565, %rd525, %rd564;
	mul.lo.s64 	%rd566, %rd546, %rd544;
	max.s64 	%rd567, %rd527, %rd566;
	mul.lo.s64 	%rd568, %rd547, %rd544;
	max.s64 	%rd569, %rd529, %rd568;
	mul.lo.s64 	%rd570, %rd548, %rd544;
	max.s64 	%rd571, %rd531, %rd570;
	mul.lo.s64 	%rd572, %rd549, %rd544;
	max.s64 	%rd573, %rd533, %rd572;
	mul.lo.s64 	%rd574, %rd546, %rd545;
	max.s64 	%rd575, %rd535, %rd574;
	mul.lo.s64 	%rd576, %rd547, %rd545;
	max.s64 	%rd577, %rd537, %rd576;
	mul.lo.s64 	%rd578, %rd548, %rd545;
	max.s64 	%rd579, %rd539, %rd578;
	mul.lo.s64 	%rd580, %rd549, %rd545;
	max.s64 	%rd581, %rd541, %rd580;
	ld.shared.u64 	%rd582, [%r119+2816];
	ld.shared.u64 	%rd583, [%r119+2824];
	ld.shared.u64 	%rd584, [%r119+2832];
	ld.shared.u64 	%rd585, [%r119+2840];
	ld.shared.u64 	%rd586, [%r122+88];
	ld.shared.u64 	%rd587, [%r122+216];
	ld.shared.u64 	%rd588, [%r122+344];
	ld.shared.u64 	%rd589, [%r122+472];
	mul.lo.s64 	%rd590, %rd586, %rd582;
	max.s64 	%rd591, %rd551, %rd590;
	mul.lo.s64 	%rd592, %rd587, %rd582;
	max.s64 	%rd593, %rd553, %rd592;
	mul.lo.s64 	%rd594, %rd588, %rd582;
	max.s64 	%rd595, %rd555, %rd594;
	mul.lo.s64 	%rd596, %rd589, %rd582;
	max.s64 	%rd597, %rd557, %rd596;
	mul.lo.s64 	%rd598, %rd586, %rd583;
	max.s64 	%rd599, %rd559, %rd598;
	mul.lo.s64 	%rd600, %rd587, %rd583;
	max.s64 	%rd601, %rd561, %rd600;
	mul.lo.s64 	%rd602, %rd588, %rd583;
	max.s64 	%rd603, %rd563, %rd602;
	mul.lo.s64 	%rd604, %rd589, %rd583;
	max.s64 	%rd605, %rd565, %rd604;
	mul.lo.s64 	%rd606, %rd586, %rd584;
	max.s64 	%rd607, %rd567, %rd606;
	mul.lo.s64 	%rd608, %rd587, %rd584;
	max.s64 	%rd609, %rd569, %rd608;
	mul.lo.s64 	%rd610, %rd588, %rd584;
	max.s64 	%rd611, %rd571, %rd610;
	mul.lo.s64 	%rd612, %rd589, %rd584;
	max.s64 	%rd613, %rd573, %rd612;
	mul.lo.s64 	%rd614, %rd586, %rd585;
	max.s64 	%rd615, %rd575, %rd614;
	mul.lo.s64 	%rd616, %rd587, %rd585;
	max.s64 	%rd617, %rd577, %rd616;
	mul.lo.s64 	%rd618, %rd588, %rd585;
	max.s64 	%rd619, %rd579, %rd618;
	mul.lo.s64 	%rd620, %rd589, %rd585;
	max.s64 	%rd621, %rd581, %rd620;
	ld.shared.u64 	%rd622, [%r119+3072];
	ld.shared.u64 	%rd623, [%r119+3080];
	ld.shared.u64 	%rd624, [%r119+3088];
	ld.shared.u64 	%rd625, [%r119+3096];
	ld.shared.u64 	%rd626, [%r122+96];
	ld.shared.u64 	%rd627, [%r122+224];
	ld.shared.u64 	%rd628, [%r122+352];
	ld.shared.u64 	%rd629, [%r122+480];
	mul.lo.s64 	%rd630, %rd626, %rd622;
	max.s64 	%rd631, %rd591, %rd630;
	mul.lo.s64 	%rd632, %rd627, %rd622;
	max.s64 	%rd633, %rd593, %rd632;
	mul.lo.s64 	%rd634, %rd628, %rd622;
	max.s64 	%rd635, %rd595, %rd634;
	mul.lo.s64 	%rd636, %rd629, %rd622;
	max.s64 	%rd637, %rd597, %rd636;
	mul.lo.s64 	%rd638, %rd626, %rd623;
	max.s64 	%rd639, %rd599, %rd638;
	mul.lo.s64 	%rd640, %rd627, %rd623;
	max.s64 	%rd641, %rd601, %rd640;
	mul.lo.s64 	%rd642, %rd628, %rd623;
	max.s64 	%rd643, %rd603, %rd642;
	mul.lo.s64 	%rd644, %rd629, %rd623;
	max.s64 	%rd645, %rd605, %rd644;
	mul.lo.s64 	%rd646, %rd626, %rd624;
	max.s64 	%rd647, %rd607, %rd646;
	mul.lo.s64 	%rd648, %rd627, %rd624;
	max.s64 	%rd649, %rd609, %rd648;
	mul.lo.s64 	%rd650, %rd628, %rd624;
	max.s64 	%rd651, %rd611, %rd650;
	mul.lo.s64 	%rd652, %rd629, %rd624;
	max.s64 	%rd653, %rd613, %rd652;
	mul.lo.s64 	%rd654, %rd626, %rd625;
	max.s64 	%rd655, %rd615, %rd654;
	mul.lo.s64 	%rd656, %rd627, %rd625;
	max.s64 	%rd657, %rd617, %rd656;
	mul.lo.s64 	%rd658, %rd628, %rd625;
	max.s64 	%rd659, %rd619, %rd658;
	mul.lo.s64 	%rd660, %rd629, %rd625;
	max.s64 	%rd661, %rd621, %rd660;
	ld.shared.u64 	%rd662, [%r119+3328];
	ld.shared.u64 	%rd663, [%r119+3336];
	ld.shared.u64 	%rd664, [%r119+3344];
	ld.shared.u64 	%rd665, [%r119+3352];
	ld.shared.u64 	%rd666, [%r122+104];
	ld.shared.u64 	%rd667, [%r122+232];
	ld.shared.u64 	%rd668, [%r122+360];
	ld.shared.u64 	%rd669, [%r122+488];
	mul.lo.s64 	%rd670, %rd666, %rd662;
	max.s64 	%rd671, %rd631, %rd670;
	mul.lo.s64 	%rd672, %rd667, %rd662;
	max.s64 	%rd673, %rd633, %rd672;
	mul.lo.s64 	%rd674, %rd668, %rd662;
	max.s64 	%rd675, %rd635, %rd674;
	mul.lo.s64 	%rd676, %rd669, %rd662;
	max.s64 	%rd677, %rd637, %rd676;
	mul.lo.s64 	%rd678, %rd666, %rd663;
	max.s64 	%rd679, %rd639, %rd678;
	mul.lo.s64 	%rd680, %rd667, %rd663;
	max.s64 	%rd681, %rd641, %rd680;
	mul.lo.s64 	%rd682, %rd668, %rd663;
	max.s64 	%rd683, %rd643, %rd682;
	mul.lo.s64 	%rd684, %rd669, %rd663;
	max.s64 	%rd685, %rd645, %rd684;
	mul.lo.s64 	%rd686, %rd666, %rd664;
	max.s64 	%rd687, %rd647, %rd686;
	mul.lo.s64 	%rd688, %rd667, %rd664;
	max.s64 	%rd689, %rd649, %rd688;
	mul.lo.s64 	%rd690, %rd668, %rd664;
	max.s64 	%rd691, %rd651, %rd690;
	mul.lo.s64 	%rd692, %rd669, %rd664;
	max.s64 	%rd693, %rd653, %rd692;
	mul.lo.s64 	%rd694, %rd666, %rd665;
	max.s64 	%rd695, %rd655, %rd694;
	mul.lo.s64 	%rd696, %rd667, %rd665;
	max.s64 	%rd697, %rd657, %rd696;
	mul.lo.s64 	%rd698, %rd668, %rd665;
	max.s64 	%rd699, %rd659, %rd698;
	mul.lo.s64 	%rd700, %rd669, %rd665;
	max.s64 	%rd701, %rd661, %rd700;
	ld.shared.u64 	%rd702, [%r119+3584];
	ld.shared.u64 	%rd703, [%r119+3592];
	ld.shared.u64 	%rd704, [%r119+3600];
	ld.shared.u64 	%rd705, [%r119+3608];
	ld.shared.u64 	%rd706, [%r122+112];
	ld.shared.u64 	%rd707, [%r122+240];
	ld.shared.u64 	%rd708, [%r122+368];
	ld.shared.u64 	%rd709, [%r122+496];
	mul.lo.s64 	%rd710, %rd706, %rd702;
	max.s64 	%rd711, %rd671, %rd710;
	mul.lo.s64 	%rd712, %rd707, %rd702;
	max.s64 	%rd713, %rd673, %rd712;
	mul.lo.s64 	%rd714, %rd708, %rd702;
	max.s64 	%rd715, %rd675, %rd714;
	mul.lo.s64 	%rd716, %rd709, %rd702;
	max.s64 	%rd717, %rd677, %rd716;
	mul.lo.s64 	%rd718, %rd706, %rd703;
	max.s64 	%rd719, %rd679, %rd718;
	mul.lo.s64 	%rd720, %rd707, %rd703;
	max.s64 	%rd721, %rd681, %rd720;
	mul.lo.s64 	%rd722, %rd708, %rd703;
	max.s64 	%rd723, %rd683, %rd722;
	mul.lo.s64 	%rd724, %rd709, %rd703;
	max.s64 	%rd725, %rd685, %rd724;
	mul.lo.s64 	%rd726, %rd706, %rd704;
	max.s64 	%rd727, %rd687, %rd726;
	mul.lo.s64 	%rd728, %rd707, %rd704;
	max.s64 	%rd729, %rd689, %rd728;
	mul.lo.s64 	%rd730, %rd708, %rd704;
	max.s64 	%rd731, %rd691, %rd730;
	mul.lo.s64 	%rd732, %rd709, %rd704;
	max.s64 	%rd733, %rd693, %rd732;
	mul.lo.s64 	%rd734, %rd706, %rd705;
	max.s64 	%rd735, %rd695, %rd734;
	mul.lo.s64 	%rd736, %rd707, %rd705;
	max.s64 	%rd737, %rd697, %rd736;
	mul.lo.s64 	%rd738, %rd708, %rd705;
	max.s64 	%rd739, %rd699, %rd738;
	mul.lo.s64 	%rd740, %rd709, %rd705;
	max.s64 	%rd741, %rd701, %rd740;
	ld.shared.u64 	%rd742, [%r119+3840];
	ld.shared.u64 	%rd743, [%r119+3848];
	ld.shared.u64 	%rd744, [%r119+3856];
	ld.shared.u64 	%rd745, [%r119+3864];
	ld.shared.u64 	%rd746, [%r122+120];
	ld.shared.u64 	%rd747, [%r122+248];
	ld.shared.u64 	%rd748, [%r122+376];
	ld.shared.u64 	%rd749, [%r122+504];
	mul.lo.s64 	%rd750, %rd746, %rd742;
	max.s64 	%rd793, %rd711, %rd750;
	mul.lo.s64 	%rd751, %rd747, %rd742;
	max.s64 	%rd789, %rd713, %rd751;
	mul.lo.s64 	%rd752, %rd748, %rd742;
	max.s64 	%rd794, %rd715, %rd752;
	mul.lo.s64 	%rd753, %rd749, %rd742;
	max.s64 	%rd798, %rd717, %rd753;
	mul.lo.s64 	%rd754, %rd746, %rd743;
	max.s64 	%rd792, %rd719, %rd754;
	mul.lo.s64 	%rd755, %rd747, %rd743;
	max.s64 	%rd788, %rd721, %rd755;
	mul.lo.s64 	%rd756, %rd748, %rd743;
	max.s64 	%rd795, %rd723, %rd756;
	mul.lo.s64 	%rd757, %rd749, %rd743;
	max.s64 	%rd799, %rd725, %rd757;
	mul.lo.s64 	%rd758, %rd746, %rd744;
	max.s64 	%rd791, %rd727, %rd758;
	mul.lo.s64 	%rd759, %rd747, %rd744;
	max.s64 	%rd787, %rd729, %rd759;
	mul.lo.s64 	%rd760, %rd748, %rd744;
	max.s64 	%rd796, %rd731, %rd760;
	mul.lo.s64 	%rd761, %rd749, %rd744;
	max.s64 	%rd800, %rd733, %rd761;
	mul.lo.s64 	%rd762, %rd746, %rd745;
	max.s64 	%rd790, %rd735, %rd762;
	mul.lo.s64 	%rd763, %rd747, %rd745;
	max.s64 	%rd786, %rd737, %rd763;
	mul.lo.s64 	%rd764, %rd748, %rd745;
	max.s64 	%rd797, %rd739, %rd764;
	mul.lo.s64 	%rd765, %rd749, %rd745;
	max.s64 	%rd801, %rd741, %rd765;
	bar.sync 	0;
	add.s32 	%r140, %r140, 16;
	add.s32 	%r139, %r139, 16;
	add.s32 	%r138, %r138, 16;
	add.s32 	%r31, %r137, 16;
	add.s32 	%r123, %r137, 8;
	setp.lt.s32 	%p50, %r123, %r40;
	mov.u32 	%r137, %r31;
	@%p50 bra 	$L__BB17_2;
$L__BB17_35:
	shl.b32 	%r124, %r1, 5;
	shl.b32 	%r125, %r4, 2;
	add.s32 	%r25, %r124, %r125;
	shl.b32 	%r126, %r2, 5;
	shl.b32 	%r127, %r3, 2;
	add.s32 	%r128, %r126, %r127;
	setp.lt.s32 	%p51, %r25, %r38;
	setp.lt.s32 	%p52, %r128, %r39;
	and.pred  	%p53, %p51, %p52;
	@%p53 bra 	$L__BB17_36;
	bra.uni 	$L__BB17_37;
$L__BB17_36:
	mad.lo.s32 	%r129, %r128, %r38, %r25;
	mul.wide.s32 	%rd766, %r129, 8;
	add.s64 	%rd767, %rd3, %rd766;
	st.global.u64 	[%rd767], %rd793;
$L__BB17_37:
	setp.ge.s32 	%p54, %r25, %r38;
	add.s32 	%r32, %r128, 1;
	setp.ge.s32 	%p55, %r32, %r39;
	or.pred  	%p56, %p54, %p55;
	@%p56 bra 	$L__BB17_39;
	mad.lo.s32 	%r130, %r32, %r38, %r25;
	mul.wide.s32 	%rd768, %r130, 8;
	add.s64 	%rd769, %rd3, %rd768;
	st.global.u64 	[%rd769], %rd789;
$L__BB17_39:
	setp.ge.s32 	%p57, %r25, %r38;
	add.s32 	%r33, %r128, 2;
	setp.ge.s32 	%p58, %r33, %r39;
	or.pred  	%p59, %p57, %p58;
	@%p59 bra 	$L__BB17_41;
	mad.lo.s32 	%r131, %r33, %r38, %r25;
	mul.wide.s32 	%rd770, %r131, 8;
	add.s64 	%rd771, %rd3, %rd770;
	st.global.u64 	[%rd771], %rd794;
$L__BB17_41:
	setp.ge.s32 	%p60, %r25, %r38;
	add.s32 	%r34, %r128, 3;
	setp.ge.s32 	%p61, %r34, %r39;
	or.pred  	%p62, %p60, %p61;
	@%p62 bra 	$L__BB17_43;
	mad.lo.s32 	%r132, %r34, %r38, %r25;
	mul.wide.s32 	%rd772, %r132, 8;
	add.s64 	%rd773, %rd3, %rd772;
	st.global.u64 	[%rd773], %rd798;
$L__BB17_43:
	setp.ge.s32 	%p63, %r128, %r39;
	add.s32 	%r35, %r25, 1;
	setp.ge.s32 	%p64, %r35, %r38;
	mul.lo.s32 	%r133, %r128, %r38;
	cvt.s64.s32 	%rd84, %r25;
	cvt.s64.s32 	%rd774, %r133;
	add.s64 	%rd775, %rd774, %rd84;
	shl.b64 	%rd776, %rd775, 3;
	add.s64 	%rd85, %rd3, %rd776;
	or.pred  	%p65, %p64, %p63;
	@%p65 bra 	$L__BB17_45;
	st.global.u64 	[%rd85+8], %rd792;
$L__BB17_45:
	setp.ge.s32 	%p66, %r35, %r38;
	setp.ge.s32 	%p67, %r32, %r39;
	mul.lo.s32 	%r134, %r32, %r38;
	cvt.s64.s32 	%rd777, %r134;
	add.s64 	%rd778, %rd777, %rd84;
	shl.b64 	%rd779, %rd778, 3;
	add.s64 	%rd86, %rd3, %rd779;
	or.pred  	%p68, %p66, %p67;
	@%p68 bra 	$L__BB17_47;
	st.global.u64 	[%rd86+8], %rd788;
$L__BB17_47:
	setp.ge.s32 	%p69, %r35, %r38;
	setp.ge.s32 	%p70, %r33, %r39;
	mul.lo.s32 	%r135, %r33, %r38;
	cvt.s64.s32 	%rd780, %r135;
	add.s64 	%rd781, %rd780, %rd84;
	shl.b64 	%rd782, %rd781, 3;
	add.s64 	%rd87, %rd3, %rd782;
	or.pred  	%p71, %p69, %p70;
	@%p71 bra 	$L__BB17_49;
	st.global.u64 	[%rd87+8], %rd795;
$L__BB17_49:
	setp.ge.s32 	%p72, %r35, %r38;
	setp.ge.s32 	%p73, %r34, %r39;
	mul.lo.s32 	%r136, %r34, %r38;
	cvt.s64.s32 	%rd783, %r136;
	add.s64 	%rd784, %rd783, %rd84;
	shl.b64 	%rd785, %rd784, 3;
	add.s64 	%rd88, %rd3, %rd785;
	or.pred  	%p74, %p72, %p73;
	@%p74 bra 	$L__BB17_51;
	st.global.u64 	[%rd88+8], %rd799;
$L__BB17_51:
	setp.ge.s32 	%p75, %r128, %r39;
	add.s32 	%r36, %r25, 2;
	setp.ge.s32 	%p76, %r36, %r38;
	or.pred  	%p77, %p76, %p75;
	@%p77 bra 	$L__BB17_53;
	st.global.u64 	[%rd85+16], %rd791;
$L__BB17_53:
	setp.ge.s32 	%p78, %r36, %r38;
	setp.ge.s32 	%p79, %r32, %r39;
	or.pred  	%p80, %p78, %p79;
	@%p80 bra 	$L__BB17_55;
	st.global.u64 	[%rd86+16], %rd787;
$L__BB17_55:
	setp.ge.s32 	%p81, %r36, %r38;
	setp.ge.s32 	%p82, %r33, %r39;
	or.pred  	%p83, %p81, %p82;
	@%p83 bra 	$L__BB17_57;
	st.global.u64 	[%rd87+16], %rd796;
$L__BB17_57:
	setp.ge.s32 	%p84, %r36, %r38;
	setp.ge.s32 	%p85, %r34, %r39;
	or.pred  	%p86, %p84, %p85;
	@%p86 bra 	$L__BB17_59;
	st.global.u64 	[%rd88+16], %rd800;
$L__BB17_59:
	setp.ge.s32 	%p87, %r128, %r39;
	add.s32 	%r37, %r25, 3;
	setp.ge.s32 	%p88, %r37, %r38;
	or.pred  	%p89, %p88, %p87;
	@%p89 bra 	$L__BB17_61;
	st.global.u64 	[%rd85+24], %rd790;
$L__BB17_61:
	setp.ge.s32 	%p90, %r37, %r38;
	setp.ge.s32 	%p91, %r32, %r39;
	or.pred  	%p92, %p90, %p91;
	@%p92 bra 	$L__BB17_63;
	st.global.u64 	[%rd86+24], %rd786;
$L__BB17_63:
	setp.ge.s32 	%p93, %r37, %r38;
	setp.ge.s32 	%p94, %r33, %r39;
	or.pred  	%p95, %p93, %p94;
	@%p95 bra 	$L__BB17_65;
	st.global.u64 	[%rd87+24], %rd797;
$L__BB17_65:
	setp.ge.s32 	%p96, %r37, %r38;
	setp.ge.s32 	%p97, %r34, %r39;
	or.pred  	%p98, %p96, %p97;
	@%p98 bra 	$L__BB17_67;
	st.global.u64 	[%rd88+24], %rd801;
$L__BB17_67:
	ret;

}
	// .globl	tropical_maxplus_i32_nn_with_argmax
.visible .entry tropical_maxplus_i32_nn_with_argmax(
	.param .u64 .ptr .align 1 tropical_maxplus_i32_nn_with_argmax_param_0,
	.param .u64 .ptr .align 1 tropical_maxplus_i32_nn_with_argmax_param_1,
	.param .u64 .ptr .align 1 tropical_maxplus_i32_nn_with_argmax_param_2,
	.param .u64 .ptr .align 1 tropical_maxplus_i32_nn_with_argmax_param_3,
	.param .u32 tropical_maxplus_i32_nn_with_argmax_param_4,
	.param .u32 tropical_maxplus_i32_nn_with_argmax_param_5,
	.param .u32 tropical_maxplus_i32_nn_with_argmax_param_6
)
{
	.reg .pred 	%p<867>;
	.reg .b32 	%r<3287>;
	.reg .b64 	%rd<125>;
	// demoted variable
	.shared .align 4 .b8 _ZZ35tropical_maxplus_i32_nn_with_argmaxE2As[8192];
	// demoted variable
	.shared .align 4 .b8 _ZZ35tropical_maxplus_i32_nn_with_argmaxE2Bs[8192];
	ld.param.u64 	%rd5, [tropical_maxplus_i32_nn_with_argmax_param_0];
	ld.param.u64 	%rd6, [tropical_maxplus_i32_nn_with_argmax_param_1];
	ld.param.u64 	%rd7, [tropical_maxplus_i32_nn_with_argmax_param_2];
	ld.param.u64 	%rd8, [tropical_maxplus_i32_nn_with_argmax_param_3];
	ld.param.u32 	%r174, [tropical_maxplus_i32_nn_with_argmax_param_4];
	ld.param.u32 	%r175, [tropical_maxplus_i32_nn_with_argmax_param_5];
	ld.param.u32 	%r176, [tropical_maxplus_i32_nn_with_argmax_param_6];
	cvta.to.global.u64 	%rd1, %rd5;
	cvta.to.global.u64 	%rd2, %rd6;
	cvta.to.global.u64 	%rd3, %rd8;
	cvta.to.global.u64 	%rd4, %rd7;
	add.s32 	%r179, %r174, 63;
	shr.s32 	%r180, %r179, 31;
	shr.u32 	%r181, %r180, 26;
	add.s32 	%r182, %r179, %r181;
	shr.s32 	%r183, %r182, 6;
	mov.u32 	%r184, %ctaid.x;
	div.u32 	%r2, %r184, %r183;
	mul.lo.s32 	%r185, %r2, %r183;
	sub.s32 	%r1, %r184, %r185;
	mov.u32 	%r3, %tid.y;
	shl.b32 	%r186, %r3, 4;
	mov.u32 	%r4, %tid.x;
	add.s32 	%r5, %r186, %r4;
	and.b32  	%r6, %r5, 31;
	setp.lt.s32 	%p1, %r176, 1;
	mov.b32 	%r3222, 0;
	mov.b32 	%r3206, -46340;
	mov.u32 	%r3207, %r3206;
	mov.u32 	%r3208, %r3206;
	mov.u32 	%r3209, %r3206;
	mov.u32 	%r3210, %r3206;
	mov.u32 	%r3211, %r3206;
	mov.u32 	%r3212, %r3206;
	mov.u32 	%r3213, %r3206;
	mov.u32 	%r3214, %r3206;
	mov.u32 	%r3215, %r3206;
	mov.u32 	%r3216, %r3206;
	mov.u32 	%r3217, %r3206;
	mov.u32 	%r3218, %r3206;
	mov.u32 	%r3219, %r3206;
	mov.u32 	%r3220, %r3206;
	mov.u32 	%r3221, %r3206;
	mov.u32 	%r3223, %r3222;
	mov.u32 	%r3224, %r3222;
	mov.u32 	%r3225, %r3222;
	mov.u32 	%r3226, %r3222;
	mov.u32 	%r3227, %r3222;
	mov.u32 	%r3228, %r3222;
	mov.u32 	%r3229, %r3222;
	mov.u32 	%r3230, %r3222;
	mov.u32 	%r3231, %r3222;
	mov.u32 	%r3232, %r3222;
	mov.u32 	%r3233, %r3222;
	mov.u32 	%r3234, %r3222;
	mov.u32 	%r3235, %r3222;
	mov.u32 	%r3236, %r3222;
	mov.u32 	%r3237, %r3222;
	@%p1 bra 	$L__BB18_35;
	shr.u32 	%r189, %r5, 5;
	and.b32  	%r190, %r5, 63;
	shl.b32 	%r191, %r1, 6;
	or.b32  	%r7, %r191, %r190;
	shl.b32 	%r192, %r2, 6;
	add.s32 	%r8, %r192, %r189;
	shl.b32 	%r193, %r5, 2;
	mov.u32 	%r194, _ZZ35tropical_maxplus_i32_nn_with_argmaxE2As;
	add.s32 	%r9, %r194, %r193;
	mul.lo.s32 	%r10, %r8, %r176;
	and.b32  	%r195, %r5, 32736;
	or.b32  	%r196, %r195, %r6;
	shl.b32 	%r197, %r196, 2;
	mov.u32 	%r198, _ZZ35tropical_maxplus_i32_nn_with_argmaxE2Bs;
	add.s32 	%r11, %r198, %r197;
	shl.b32 	%r199, %r176, 3;
	add.s32 	%r12, %r10, %r199;
	add.s32 	%r13, %r8, 16;
	shl.b32 	%r200, %r176, 4;
	add.s32 	%r14, %r200, %r10;
	add.s32 	%r15, %r8, 24;
	add.s32 	%r16, %r14, %r199;
	add.s32 	%r17, %r8, 32;
	shl.b32 	%r201, %r176, 5;
	add.s32 	%r18, %r201, %r10;
	add.s32 	%r19, %r8, 40;
	add.s32 	%r20, %r18, %r199;
	add.s32 	%r21, %r200, %r18;
	add.s32 	%r22, %r8, 56;
	add.s32 	%r23, %r21, %r199;
	shl.b32 	%r202, %r4, 4;
	add.s32 	%r24, %r194, %r202;
	shl.b32 	%r203, %r3, 9;
	add.s32 	%r25, %r198, %r203;
	shr.u32 	%r26, %r5, 6;
	mov.b32 	%r3222, 0;
	mov.b32 	%r3206, -46340;
	add.s32 	%r226, %r8, 8;
	add.s32 	%r238, %r8, 48;
	mov.u32 	%r3238, %r3222;
$L__BB18_2:
	setp.lt.s32 	%p2, %r7, %r174;
	add.s32 	%r60, %r26, %r3238;
	setp.lt.s32 	%p3, %r60, %r176;
	and.pred  	%p4, %p2, %p3;
	mov.b32 	%r3271, -46340;
	@%p4 bra 	$L__BB18_3;
	bra.uni 	$L__BB18_4;
$L__BB18_3:
	mad.lo.s32 	%r206, %r60, %r174, %r7;
	mul.wide.s32 	%rd9, %r206, 4;
	add.s64 	%rd10, %rd1, %rd9;
	ld.global.nc.u32 	%r3271, [%rd10];
$L__BB18_4:
	setp.ge.s32 	%p5, %r7, %r174;
	st.shared.u32 	[%r9], %r3271;
	add.s32 	%r97, %r60, 4;
	setp.ge.s32 	%p6, %r97, %r176;
	mov.b32 	%r3272, -46340;
	or.pred  	%p7, %p5, %p6;
	@%p7 bra 	$L__BB18_6;
	mad.lo.s32 	%r208, %r97, %r174, %r7;
	mul.wide.s32 	%rd11, %r208, 4;
	add.s64 	%rd12, %rd1, %rd11;
	ld.global.nc.u32 	%r3272, [%rd12];
$L__BB18_6:
	st.shared.u32 	[%r9+1024], %r3272;
	add.s32 	%r100, %r60, 8;
	setp.ge.s32 	%p9, %r100, %r176;
	mov.b32 	%r3273, -46340;
	or.pred  	%p10, %p5, %p9;
	@%p10 bra 	$L__BB18_8;
	mad.lo.s32 	%r210, %r100, %r174, %r7;
	mul.wide.s32 	%rd13, %r210, 4;
	add.s64 	%rd14, %rd1, %rd13;
	ld.global.nc.u32 	%r3273, [%rd14];
$L__BB18_8:
	st.shared.u32 	[%r9+2048], %r3273;
	add.s32 	%r103, %r60, 12;
	setp.ge.s32 	%p12, %r103, %r176;
	mov.b32 	%r3274, -46340;
	or.pred  	%p13, %p5, %p12;
	@%p13 bra 	$L__BB18_10;
	mad.lo.s32 	%r212, %r103, %r174, %r7;
	mul.wide.s32 	%rd15, %r212, 4;
	add.s64 	%rd16, %rd1, %rd15;
	ld.global.nc.u32 	%r3274, [%rd16];
$L__BB18_10:
	st.shared.u32 	[%r9+3072], %r3274;
	add.s32 	%r106, %r60, 16;
	setp.ge.s32 	%p15, %r106, %r176;
	mov.b32 	%r3275, -46340;
	or.pred  	%p16, %p5, %p15;
	@%p16 bra 	$L__BB18_12;
	mad.lo.s32 	%r214, %r106, %r174, %r7;
	mul.wide.s32 	%rd17, %r214, 4;
	add.s64 	%rd18, %rd1, %rd17;
	ld.global.nc.u32 	%r3275, [%rd18];
$L__BB18_12:
	st.shared.u32 	[%r9+4096], %r3275;
	add.s32 	%r109, %r60, 20;
	setp.ge.s32 	%p18, %r109, %r176;
	mov.b32 	%r3276, -46340;
	or.pred  	%p19, %p5, %p18;
	@%p19 bra 	$L__BB18_14;
	mad.lo.s32 	%r216, %r109, %r174, %r7;
	mul.wide.s32 	%rd19, %r216, 4;
	add.s64 	%rd20, %rd1, %rd19;
	ld.global.nc.u32 	%r3276, [%rd20];
$L__BB18_14:
	st.shared.u32 	[%r9+5120], %r3276;
	add.s32 	%r112, %r60, 24;
	setp.ge.s32 	%p21, %r112, %r176;
	mov.b32 	%r3277, -46340;
	or.pred  	%p22, %p5, %p21;
	@%p22 bra 	$L__BB18_16;
	mad.lo.s32 	%r218, %r112, %r174, %r7;
	mul.wide.s32 	%rd21, %r218, 4;
	add.s64 	%rd22, %rd1, %rd21;
	ld.global.nc.u32 	%r3277, [%rd22];
$L__BB18_16:
	st.shared.u32 	[%r9+6144], %r3277;
	add.s32 	%r115, %r60, 28;
	setp.ge.s32 	%p24, %r115, %r176;
	mov.b32 	%r3278, -46340;
	or.pred  	%p25, %p5, %p24;
	@%p25 bra 	$L__BB18_18;
	mad.lo.s32 	%r220, %r115, %r174, %r7;
	mul.wide.s32 	%rd23, %r220, 4;
	add.s64 	%rd24, %rd1, %rd23;
	ld.global.nc.u32 	%r3278, [%rd24];
$L__BB18_18:
	setp.ge.s32 	%p26, %r8, %r175;
	st.shared.u32 	[%r9+7168], %r3278;
	add.s32 	%r118, %r3238, %r6;
	setp.ge.s32 	%p27, %r118, %r176;
	mov.b32 	%r3279, -46340;
	or.pred  	%p28, %p27, %p26;
	@%p28 bra 	$L__BB18_20;
	add.s32 	%r223, %r10, %r118;
	mul.wide.u32 	%rd25, %r223, 4;
	add.s64 	%rd26, %rd2, %rd25;
	ld.global.nc.u32 	%r3279, [%rd26];
$L__BB18_20:
	setp.ge.s32 	%p30, %r226, %r175;
	st.shared.u32 	[%r11], %r3279;
	mov.b32 	%r3280, -46340;
	or.pred  	%p31, %p27, %p30;
	@%p31 bra 	$L__BB18_22;
	add.s32 	%r227, %r12, %r118;
	mul.wide.s32 	%rd27, %r227, 4;
	add.s64 	%rd28, %rd2, %rd27;
	ld.global.nc.u32 	%r3280, [%rd28];
$L__BB18_22:
	setp.ge.s32 	%p33, %r13, %r175;
	st.shared.u32 	[%r11+1024], %r3280;
	mov.b32 	%r3281, -46340;
	or.pred  	%p34, %p27, %p33;
	@%p34 bra 	$L__BB18_24;
	add.s32 	%r229, %r14, %r118;
	mul.wide.s32 	%rd29, %r229, 4;
	add.s64 	%rd30, %rd2, %rd29;
	ld.global.nc.u32 	%r3281, [%rd30];
$L__BB18_24:
	setp.ge.s32 	%p36, %r15, %r175;
	st.shared.u32 	[%r11+2048], %r3281;
	mov.b32 	%r3282, -46340;
	or.pred  	%p37, %p27, %p36;
	@%p37 bra 	$L__BB18_26;
	add.s32 	%r231, %r16, %r118;
	mul.wide.s32 	%rd31, %r231, 4;
	add.s64 	%rd32, %rd2, %rd31;
	ld.global.nc.u32 	%r3282, [%rd32];
$L__BB18_26:
	setp.ge.s32 	%p39, %r17, %r175;
	st.shared.u32 	[%r11+3072], %r3282;
	mov.b32 	%r3283, -46340;
	or.pred  	%p40, %p27, %p39;
	@%p40 bra 	$L__BB18_28;
	add.s32 	%r233, %r18, %r118;
	mul.wide.s32 	%rd33, %r233, 4;
	add.s64 	%rd34, %rd2, %rd33;
	ld.global.nc.u32 	%r3283, [%rd34];
$L__BB18_28:
	setp.ge.s32 	%p42, %r19, %r175;
	st.shared.u32 	[%r11+4096], %r3283;
	mov.b32 	%r3284, -46340;
	or.pred  	%p43, %p27, %p42;
	@%p43 bra 	$L__BB18_30;
	add.s32 	%r235, %r20, %r118;
	mul.wide.s32 	%rd35, %r235, 4;
	add.s64 	%rd36, %rd2, %rd35;
	ld.global.nc.u32 	%r3284, [%rd36];
$L__BB18_30:
	setp.ge.s32 	%p45, %r238, %r175;
	st.shared.u32 	[%r11+5120], %r3284;
	mov.b32 	%r3285, -46340;
	or.pred  	%p46, %p27, %p45;
	@%p46 bra 	$L__BB18_32;
	add.s32 	%r239, %r21, %r118;
	mul.wide.s32 	%rd37, %r239, 4;
	add.s64 	%rd38, %rd2, %rd37;
	ld.global.nc.u32 	%r3285, [%rd38];
$L__BB18_32:
	setp.ge.s32 	%p48, %r22, %r175;
	st.shared.u32 	[%r11+6144], %r3285;
	mov.b32 	%r3286, -46340;
	or.pred  	%p49, %p27, %p48;
	@%p49 bra 	$L__BB18_34;
	add.s32 	%r241, %r23, %r118;
	mul.wide.s32 	%rd39, %r241, 4;
	add.s64 	%rd40, %rd2, %rd39;
	ld.global.nc.u32 	%r3286, [%rd40];
$L__BB18_34:
	st.shared.u32 	[%r11+7168], %r3286;
	bar.sync 	0;
	ld.shared.u32 	%r242, [%r24];
	ld.shared.u32 	%r243, [%r24+4];
	ld.shared.u32 	%r244, [%r24+8];
	ld.shared.u32 	%r245, [%r24+12];
	ld.shared.u32 	%r246, [%r25];
	ld.shared.u32 	%r248, [%r25+128];
	ld.shared.u32 	%r250, [%r25+256];
	ld.shared.u32 	%r252, [%r25+384];
	setp.eq.s32 	%p50, %r242, -46340;
	setp.eq.s32 	%p51, %r246, -46340;
	add.s32 	%r254, %r246, %r242;
	selp.b32 	%r255, -46340, %r254, %p51;
	selp.b32 	%r256, -46340, %r255, %p50;
	setp.gt.s32 	%p52, %r256, %r3221;
	max.s32 	%r257, %r256, %r3221;
	selp.b32 	%r258, %r3238, %r3237, %p52;
	setp.eq.s32 	%p53, %r248, -46340;
	add.s32 	%r259, %r248, %r242;
	selp.b32 	%r260, -46340, %r259, %p53;
	selp.b32 	%r261, -46340, %r260, %p50;
	setp.gt.s32 	%p54, %r261, %r3217;
	max.s32 	%r262, %r261, %r3217;
	selp.b32 	%r263, %r3238, %r3233, %p54;
	setp.eq.s32 	%p55, %r250, -46340;
	add.s32 	%r264, %r250, %r242;
	selp.b32 	%r265, -46340, %r264, %p55;
	selp.b32 	%r266, -46340, %r265, %p50;
	setp.gt.s32 	%p56, %r266, %r3213;
	max.s32 	%r267, %r266, %r3213;
	selp.b32 	%r268, %r3238, %r3229, %p56;
	setp.eq.s32 	%p57, %r252, -46340;
	add.s32 	%r269, %r252, %r242;
	selp.b32 	%r270, -46340, %r269, %p57;
	selp.b32 	%r271, -46340, %r270, %p50;
	setp.gt.s32 	%p58, %r271, %r3209;
	max.s32 	%r272, %r271, %r3209;
	selp.b32 	%r273, %r3238, %r3225, %p58;
	setp.eq.s32 	%p59, %r243, -46340;
	add.s32 	%r274, %r246, %r243;
	selp.b32 	%r275, -46340, %r274, %p51;
	selp.b32 	%r276, -46340, %r275, %p59;
	setp.gt.s32 	%p60, %r276, %r3220;
	max.s32 	%r277, %r276, %r3220;
	selp.b32 	%r278, %r3238, %r3236, %p60;
	add.s32 	%r279, %r248, %r243;
	selp.b32 	%r280, -46340, %r279, %p53;
	selp.b32 	%r281, -46340, %r280, %p59;
	setp.gt.s32 	%p61, %r281, %r3216;
	max.s32 	%r282, %r281, %r3216;
	selp.b32 	%r283, %r3238, %r3232, %p61;
	add.s32 	%r284, %r250, %r243;
	selp.b32 	%r285, -46340, %r284, %p55;
	selp.b32 	%r286, -46340, %r285, %p59;
	setp.gt.s32 	%p62, %r286, %r3212;
	max.s32 	%r287, %r286, %r3212;
	selp.b32 	%r288, %r3238, %r3228, %p62;
	add.s32 	%r289, %r252, %r243;
	selp.b32 	%r290, -46340, %r289, %p57;
	selp.b32 	%r291, -46340, %r290, %p59;
	setp.gt.s32 	%p63, %r291, %r3208;
	max.s32 	%r292, %r291, %r3208;
	selp.b32 	%r293, %r3238, %r3224, %p63;
	setp.eq.s32 	%p64, %r244, -46340;
	add.s32 	%r294, %r246, %r244;
	selp.b32 	%r295, -46340, %r294, %p51;
	selp.b32 	%r296, -46340, %r295, %p64;
	setp.gt.s32 	%p65, %r296, %r3219;
	max.s32 	%r297, %r296, %r3219;
	selp.b32 	%r298, %r3238, %r3235, %p65;
	add.s32 	%r299, %r248, %r244;
	selp.b32 	%r300, -46340, %r299, %p53;
	selp.b32 	%r301, -46340, %r300, %p64;
	setp.gt.s32 	%p66, %r301, %r3215;
	max.s32 	%r302, %r301, %r3215;
	selp.b32 	%r303, %r3238, %r3231, %p66;
	add.s32 	%r304, %r250, %r244;
	selp.b32 	%r305, -46340, %r304, %p55;
	selp.b32 	%r306, -46340, %r305, %p64;
	setp.gt.s32 	%p67, %r306, %r3211;
	max.s32 	%r307, %r306, %r3211;
	selp.b32 	%r308, %r3238, %r3227, %p67;
	add.s32 	%r309, %r252, %r244;
	selp.b32 	%r310, -46340, %r309, %p57;
	selp.b32 	%r311, -46340, %r310, %p64;
	setp.gt.s32 	%p68, %r311, %r3207;
	max.s32 	%r312, %r311, %r3207;
	selp.b32 	%r313, %r3238, %r3223, %p68;
	setp.eq.s32 	%p69, %r245, -46340;
	add.s32 	%r314, %r246, %r245;
	selp.b32 	%r315, -46340, %r314, %p51;
	selp.b32 	%r316, -46340, %r315, %p69;
	setp.gt.s32 	%p70, %r316, %r3218;
	max.s32 	%r317, %r316, %r3218;
	selp.b32 	%r318, %r3238, %r3234, %p70;
	add.s32 	%r319, %r248, %r245;
	selp.b32 	%r320, -46340, %r319, %p53;
	selp.b32 	%r321, -46340, %r320, %p69;
	setp.gt.s32 	%p71, %r321, %r3214;
	max.s32 	%r322, %r321, %r3214;
	selp.b32 	%r323, %r3238, %r3230, %p71;
	add.s32 	%r324, %r250, %r245;
	selp.b32 	%r325, -46340, %r324, %p55;
	selp.b32 	%r326, -46340, %r325, %p69;
	setp.gt.s32 	%p72, %r326, %r3210;
	max.s32 	%r327, %r326, %r3210;
	selp.b32 	%r328, %r3238, %r3226, %p72;
	add.s32 	%r329, %r252, %r245;
	selp.b32 	%r330, -46340, %r329, %p57;
	selp.b32 	%r331, -46340, %r330, %p69;
	setp.gt.s32 	%p73, %r331, %r3206;
	max.s32 	%r332, %r331, %r3206;
	selp.b32 	%r333, %r3238, %r3222, %p73;
	add.s32 	%r334, %r3238, 1;
	ld.shared.u32 	%r335, [%r24+256];
	ld.shared.u32 	%r336, [%r24+260];
	ld.shared.u32 	%r337, [%r24+264];
	ld.shared.u32 	%r338, [%r24+268];
	ld.shared.u32 	%r339, [%r25+4];
	ld.shared.u32 	%r341, [%r25+132];
	ld.shared.u32 	%r343, [%r25+260];
	ld.shared.u32 	%r345, [%r25+388];
	setp.eq.s32 	%p74, %r335, -46340;
	setp.eq.s32 	%p75, %r339, -46340;
	add.s32 	%r347, %r339, %r335;
	selp.b32 	%r348, -46340, %r347, %p75;
	selp.b32 	%r349, -46340, %r348, %p74;
	setp.gt.s32 	%p76, %r349, %r257;
	max.s32 	%r350, %r349, %r257;
	selp.b32 	%r351, %r334, %r258, %p76;
	setp.eq.s32 	%p77, %r341, -46340;
	add.s32 	%r352, %r341, %r335;
	selp.b32 	%r353, -46340, %r352, %p77;
	selp.b32 	%r354, -46340, %r353, %p74;
	setp.gt.s32 	%p78, %r354, %r262;
	max.s32 	%r355, %r354, %r262;
	selp.b32 	%r356, %r334, %r263, %p78;
	setp.eq.s32 	%p79, %r343, -46340;
	add.s32 	%r357, %r343, %r335;
	selp.b32 	%r358, -46340, %r357, %p79;
	selp.b32 	%r359, -46340, %r358, %p74;
	setp.gt.s32 	%p80, %r359, %r267;
	max.s32 	%r360, %r359, %r267;
	selp.b32 	%r361, %r334, %r268, %p80;
	setp.eq.s32 	%p81, %r345, -46340;
	add.s32 	%r362, %r345, %r335;
	selp.b32 	%r363, -46340, %r362, %p81;
	selp.b32 	%r364, -46340, %r363, %p74;
	setp.gt.s32 	%p82, %r364, %r272;
	max.s32 	%r365, %r364, %r272;
	selp.b32 	%r366, %r334, %r273, %p82;
	setp.eq.s32 	%p83, %r336, -46340;
	add.s32 	%r367, %r339, %r336;
	selp.b32 	%r368, -46340, %r367, %p75;
	selp.b32 	%r369, -46340, %r368, %p83;
	setp.gt.s32 	%p84, %r369, %r277;
	max.s32 	%r370, %r369, %r277;
	selp.b32 	%r371, %r334, %r278, %p84;
	add.s32 	%r372, %r341, %r336;
	selp.b32 	%r373, -46340, %r372, %p77;
	selp.b32 	%r374, -46340, %r373, %p83;
	setp.gt.s32 	%p85, %r374, %r282;
	max.s32 	%r375, %r374, %r282;
	selp.b32 	%r376, %r334, %r283, %p85;
	add.s32 	%r377, %r343, %r336;
	selp.b32 	%r378, -46340, %r377, %p79;
	selp.b32 	%r379, -46340, %r378, %p83;
	setp.gt.s32 	%p86, %r379, %r287;
	max.s32 	%r380, %r379, %r287;
	selp.b32 	%r381, %r334, %r288, %p86;
	add.s32 	%r382, %r345, %r336;
	selp.b32 	%r383, -46340, %r382, %p81;
	selp.b32 	%r384, -46340, %r383, %p83;
	setp.gt.s32 	%p87, %r384, %r292;
	max.s32 	%r385, %r384, %r292;
	selp.b32 	%r386, %r334, %r293, %p87;
	setp.eq.s32 	%p88, %r337, -46340;
	add.s32 	%r387, %r339, %r337;
	selp.b32 	%r388, -46340, %r387, %p75;
	selp.b32 	%r389, -46340, %r388, %p88;
	setp.gt.s32 	%p89, %r389, %r297;
	max.s32 	%r390, %r389, %r297;
	selp.b32 	%r391, %r334, %r298, %p89;
	add.s32 	%r392, %r341, %r337;
	selp.b32 	%r393, -46340, %r392, %p77;
	selp.b32 	%r394, -46340, %r393, %p88;
	setp.gt.s32 	%p90, %r394, %r302;
	max.s32 	%r395, %r394, %r302;
	selp.b32 	%r396, %r334, %r303, %p90;
	add.s32 	%r397, %r343, %r337;
	selp.b32 	%r398, -46340, %r397, %p79;
	selp.b32 	%r399, -46340, %r398, %p88;
	setp.gt.s32 	%p91, %r399, %r307;
	max.s32 	%r400, %r399, %r307;
	selp.b32 	%r401, %r334, %r308, %p91;
	add.s32 	%r402, %r345, %r337;
	selp.b32 	%r403, -46340, %r402, %p81;
	selp.b32 	%r404, -46340, %r403, %p88;
	setp.gt.s32 	%p92, %r404, %r312;
	max.s32 	%r405, %r404, %r312;
	selp.b32 	%r406, %r334, %r313, %p92;
	setp.eq.s32 	%p93, %r338, -46340;
	add.s32 	%r407, %r339, %r338;
	selp.b32 	%r408, -46340, %r407, %p75;
	selp.b32 	%r409, -46340, %r408, %p93;
	setp.gt.s32 	%p94, %r409, %r317;
	max.s32 	%r410, %r409, %r317;
	selp.b32 	%r411, %r334, %r318, %p94;
	add.s32 	%r412, %r341, %r338;
	selp.b32 	%r413, -46340, %r412, %p77;
	selp.b32 	%r414, -46340, %r413, %p93;
	setp.gt.s32 	%p95, %r414, %r322;
	max.s32 	%r415, %r414, %r322;
	selp.b32 	%r416, %r334, %r323, %p95;
	add.s32 	%r417, %r343, %r338;
	selp.b32 	%r418, -46340, %r417, %p79;
	selp.b32 	%r419, -46340, %r418, %p93;
	setp.gt.s32 	%p96, %r419, %r327;
	max.s32 	%r420, %r419, %r327;
	selp.b32 	%r421, %r334, %r328, %p96;
	add.s32 	%r422, %r345, %r338;
	selp.b32 	%r423, -46340, %r422, %p81;
	selp.b32 	%r424, -46340, %r423, %p93;
	setp.gt.s32 	%p97, %r424, %r332;
	max.s32 	%r425, %r424, %r332;
	selp.b32 	%r426, %r334, %r333, %p97;
	add.s32 	%r427, %r3238, 2;
	ld.shared.u32 	%r428, [%r24+512];
	ld.shared.u32 	%r429, [%r24+516];
	ld.shared.u32 	%r430, [%r24+520];
	ld.shared.u32 	%r431, [%r24+524];
	ld.shared.u32 	%r432, [%r25+8];
	ld.shared.u32 	%r434, [%r25+136];
	ld.shared.u32 	%r436, [%r25+264];
	ld.shared.u32 	%r438, [%r25+392];
	setp.eq.s32 	%p98, %r428, -46340;
	setp.eq.s32 	%p99, %r432, -46340;
	add.s32 	%r440, %r432, %r428;
	selp.b32 	%r441, -46340, %r440, %p99;
	selp.b32 	%r442, -46340, %r441, %p98;
	setp.gt.s32 	%p100, %r442, %r350;
	max.s32 	%r443, %r442, %r350;
	selp.b32 	%r444, %r427, %r351, %p100;
	setp.eq.s32 	%p101, %r434, -46340;
	add.s32 	%r445, %r434, %r428;
	selp.b32 	%r446, -46340, %r445, %p101;
	selp.b32 	%r447, -46340, %r446, %p98;
	setp.gt.s32 	%p102, %r447, %r355;
	max.s32 	%r448, %r447, %r355;
	selp.b32 	%r449, %r427, %r356, %p102;
	setp.eq.s32 	%p103, %r436, -46340;
	add.s32 	%r450, %r436, %r428;
	selp.b32 	%r451, -46340, %r450, %p103;
	selp.b32 	%r452, -46340, %r451, %p98;
	setp.gt.s32 	%p104, %r452, %r360;
	max.s32 	%r453, %r452, %r360;
	selp.b32 	%r454, %r427, %r361, %p104;
	setp.eq.s32 	%p105, %r438, -46340;
	add.s32 	%r455, %r438, %r428;
	selp.b32 	%r456, -46340, %r455, %p105;
	selp.b32 	%r457, -46340, %r456, %p98;
	setp.gt.s32 	%p106, %r457, %r365;
	max.s32 	%r458, %r457, %r365;
	selp.b32 	%r459, %r427, %r366, %p106;
	setp.eq.s32 	%p107, %r429, -46340;
	add.s32 	%r460, %r432, %r429;
	selp.b32 	%r461, -46340, %r460, %p99;
	selp.b32 	%r462, -46340, %r461, %p107;
	setp.gt.s32 	%p108, %r462, %r370;
	max.s32 	%r463, %r462, %r370;
	selp.b32 	%r464, %r427, %r371, %p108;
	add.s32 	%r465, %r434, %r429;
	selp.b32 	%r466, -46340, %r465, %p101;
	selp.b32 	%r467, -46340, %r466, %p107;
	setp.gt.s32 	%p109, %r467, %r375;
	max.s32 	%r468, %r467, %r375;
	selp.b32 	%r469, %r427, %r376, %p109;
	add.s32 	%r470, %r436, %r429;
	selp.b32 	%r471, -46340, %r470, %p103;
	selp.b32 	%r472, -46340, %r471, %p107;
	setp.gt.s32 	%p110, %r472, %r380;
	max.s32 	%r473, %r472, %r380;
	selp.b32 	%r474, %r427, %r381, %p110;
	add.s32 	%r475, %r438, %r429;
	selp.b32 	%r476, -46340, %r475, %p105;
	selp.b32 	%r477, -46340, %r476, %p107;
	setp.gt.s32 	%p111, %r477, %r385;
	max.s32 	%r478, %r477, %r385;
	selp.b32 	%r479, %r427, %r386, %p111;
	setp.eq.s32 	%p112, %r430, -46340;
	add.s32 	%r480, %r432, %r430;
	selp.b32 	%r481, -46340, %r480, %p99;
	selp.b32 	%r482, -46340, %r481, %p112;
	setp.gt.s32 	%p113, %r482, %r390;
	max.s32 	%r483, %r482, %r390;
	selp.b32 	%r484, %r427, %r391, %p113;
	add.s32 	%r485, %r434, %r430;
	selp.b32 	%r486, -46340, %r485, %p101;
	selp.b32 	%r487, -46340, %r486, %p112;
	setp.gt.s32 	%p114, %r487, %r395;
	max.s32 	%r488, %r487, %r395;
	selp.b32 	%r489, %r427, %r396, %p114;
	add.s32 	%r490, %r436, %r430;
	selp.b32 	%r491, -46340, %r490, %p103;
	selp.b32 	%r492, -46340, %r491, %p112;
	setp.gt.s32 	%p115, %r492, %r400;
	max.s32 	%r493, %r492, %r400;
	selp.b32 	%r494, %r427, %r401, %p115;
	add.s32 	%r495, %r438, %r430;
	selp.b32 	%r496, -46340, %r495, %p105;
	selp.b32 	%r497, -46340, %r496, %p112;
	setp.gt.s32 	%p116, %r497, %r405;
	max.s32 	%r498, %r497, %r405;
	selp.b32 	%r499, %r427, %r406, %p116;
	setp.eq.s32 	%p117, %r431, -46340;
	add.s32 	%r500, %r432, %r431;
	selp.b32 	%r501, -46340, %r500, %p99;
	selp.b32 	%r502, -46340, %r501, %p117;
	setp.gt.s32 	%p118, %r502, %r410;
	max.s32 	%r503, %r502, %r410;
	selp.b32 	%r504, %r427, %r411, %p118;
	add.s32 	%r505, %r434, %r431;
	selp.b32 	%r506, -46340, %r505, %p101;
	selp.b32 	%r507, -46340, %r506, %p117;
	setp.gt.s32 	%p119, %r507, %r415;
	max.s32 	%r508, %r507, %r415;
	selp.b32 	%r509, %r427, %r416, %p119;
	add.s32 	%r510, %r436, %r431;
	selp.b32 	%r511, -46340, %r510, %p103;
	selp.b32 	%r512, -46340, %r511, %p117;
	setp.gt.s32 	%p120, %r512, %r420;
	max.s32 	%r513, %r512, %r420;
	selp.b32 	%r514, %r427, %r421, %p120;
	add.s32 	%r515, %r438, %r431;
	selp.b32 	%r516, -46340, %r515, %p105;
	selp.b32 	%r517, -46340, %r516, %p117;
	setp.gt.s32 	%p121, %r517, %r425;
	max.s32 	%r518, %r517, %r425;
	selp.b32 	%r519, %r427, %r426, %p121;
	add.s32 	%r520, %r3238, 3;
	ld.shared.u32 	%r521, [%r24+768];
	ld.shared.u32 	%r522, [%r24+772];
	ld.shared.u32 	%r523, [%r24+776];
	ld.shared.u32 	%r524, [%r24+780];
	ld.shared.u32 	%r525, [%r25+12];
	ld.shared.u32 	%r527, [%r25+140];
	ld.shared.u32 	%r529, [%r25+268];
	ld.shared.u32 	%r531, [%r25+396];
	setp.eq.s32 	%p122, %r521, -46340;
	setp.eq.s32 	%p123, %r525, -46340;
	add.s32 	%r533, %r525, %r521;
	selp.b32 	%r534, -46340, %r533, %p123;
	selp.b32 	%r535, -46340, %r534, %p122;
	setp.gt.s32 	%p124, %r535, %r443;
	max.s32 	%r536, %r535, %r443;
	selp.b32 	%r537, %r520, %r444, %p124;
	setp.eq.s32 	%p125, %r527, -46340;
	add.s32 	%r538, %r527, %r521;
	selp.b32 	%r539, -46340, %r538, %p125;
	selp.b32 	%r540, -46340, %r539, %p122;
	setp.gt.s32 	%p126, %r540, %r448;
	max.s32 	%r541, %r540, %r448;
	selp.b32 	%r542, %r520, %r449, %p126;
	setp.eq.s32 	%p127, %r529, -46340;
	add.s32 	%r543, %r529, %r521;
	selp.b32 	%r544, -46340, %r543, %p127;
	selp.b32 	%r545, -46340, %r544, %p122;
	setp.gt.s32 	%p128, %r545, %r453;
	max.s32 	%r546, %r545, %r453;
	selp.b32 	%r547, %r520, %r454, %p128;
	setp.eq.s32 	%p129, %r531, -46340;
	add.s32 	%r548, %r531, %r521;
	selp.b32 	%r549, -46340, %r548, %p129;
	selp.b32 	%r550, -46340, %r549, %p122;
	setp.gt.s32 	%p130, %r550, %r458;
	max.s32 	%r551, %r550, %r458;
	selp.b32 	%r552, %r520, %r459, %p130;
	setp.eq.s32 	%p131, %r522, -46340;
	add.s32 	%r553, %r525, %r522;
	selp.b32 	%r554, -46340, %r553, %p123;
	selp.b32 	%r555, -46340, %r554, %p131;
	setp.gt.s32 	%p132, %r555, %r463;
	max.s32 	%r556, %r555, %r463;
	selp.b32 	%r557, %r520, %r464, %p132;
	add.s32 	%r558, %r527, %r522;
	selp.b32 	%r559, -46340, %r558, %p125;
	selp.b32 	%r560, -46340, %r559, %p131;
	setp.gt.s32 	%p133, %r560, %r468;
	max.s32 	%r561, %r560, %r468;
	selp.b32 	%r562, %r520, %r469, %p133;
	add.s32 	%r563, %r529, %r522;
	selp.b32 	%r564, -46340, %r563, %p127;
	selp.b32 	%r565, -46340, %r564, %p131;
	setp.gt.s32 	%p134, %r565, %r473;
	max.s32 	%r566, %r565, %r473;
	selp.b32 	%r567, %r520, %r474, %p134;
	add.s32 	%r568, %r531, %r522;
	selp.b32 	%r569, -46340, %r568, %p129;
	selp.b32 	%r570, -46340, %r569, %p131;
	setp.gt.s32 	%p135, %r570, %r478;
	max.s32 	%r571, %r570, %r478;
	selp.b32 	%r572, %r520, %r479, %p135;
	setp.eq.s32 	%p136, %r523, -46340;
	add.s32 	%r573, %r525, %r523;
	selp.b32 	%r574, -46340, %r573, %p123;
	selp.b32 	%r575, -46340, %r574, %p136;
	setp.gt.s32 	%p137, %r575, %r483;
	max.s32 	%r576, %r575, %r483;
	selp.b32 	%r577, %r520, %r484, %p137;
	add.s32 	%r578, %r527, %r523;
	selp.b32 	%r579, -46340, %r578, %p125;
	selp.b32 	%r580, -46340, %r579, %p136;
	setp.gt.s32 	%p138, %r580, %r488;
	max.s32 	%r581, %r580, %r488;
	selp.b32 	%r582, %r520, %r489, %p138;
	add.s32 	%r583, %r529, %r523;
	selp.b32 	%r584, -46340, %r583, %p127;
	selp.b32 	%r585, -46340, %r584, %p136;
	setp.gt.s32 	%p139, %r585, %r493;
	max.s32 	%r586, %r585, %r493;
	selp.b32 	%r587, %r520, %r494, %p139;
	add.s32 	%r588, %r531, %r523;
	selp.b32 	%r589, -46340, %r588, %p129;
	selp.b32 	%r590, -46340, %r589, %p136;
	setp.gt.s32 	%p140, %r590, %r498;
	max.s32 	%r591, %r590, %r498;
	selp.b32 	%r592, %r520, %r499, %p140;
	setp.eq.s32 	%p141, %r524, -46340;
	add.s32 	%r593, %r525, %r524;
	selp.b32 	%r594, -46340, %r593, %p123;
	selp.b32 	%r595, -46340, %r594, %p141;
	setp.gt.s32 	%p142, %r595, %r503;
	max.s32 	%r596, %r595, %r503;
	selp.b32 	%r597, %r520, %r504, %p142;
	add.s32 	%r598, %r527, %r524;
	selp.b32 	%r599, -46340, %r598, %p125;
	selp.b32 	%r600, -46340, %r599, %p141;
	setp.gt.s32 	%p143, %r600, %r508;
	max.s32 	%r601, %r600, %r508;
	selp.b32 	%r602, %r520, %r509, %p143;
	add.s32 	%r603, %r529, %r524;
	selp.b32 	%r604, -46340, %r603, %p127;
	selp.b32 	%r605, -46340, %r604, %p141;
	setp.gt.s32 	%p144, %r605, %r513;
	max.s32 	%r606, %r605, %r513;
	selp.b32 	%r607, %r520, %r514, %p144;
	add.s32 	%r608, %r531, %r524;
	selp.b32 	%r609, -46340, %r608, %p129;
	selp.b32 	%r610, -46340, %r609, %p141;
	setp.gt.s32 	%p145, %r610, %r518;
	max.s32 	%r611, %r610, %r518;
	selp.b32 	%r612, %r520, %r519, %p145;
	add.s32 	%r613, %r3238, 4;
	ld.shared.u32 	%r614, [%r24+1024];
	ld.shared.u32 	%r615, [%r24+1028];
	ld.shared.u32 	%r616, [%r24+1032];
	ld.shared.u32 	%r617, [%r24+1036];
	ld.shared.u32 	%r618, [%r25+16];
	ld.shared.u32 	%r620, [%r25+144];
	ld.shared.u32 	%r622, [%r25+272];
	ld.shared.u32 	%r624, [%r25+400];
	setp.eq.s32 	%p146, %r614, -46340;
	setp.eq.s32 	%p147, %r618, -46340;
	add.s32 	%r626, %r618, %r614;
	selp.b32 	%r627, -46340, %r626, %p147;
	selp.b32 	%r628, -46340, %r627, %p146;
	setp.gt.s32 	%p148, %r628, %r536;
	max.s32 	%r629, %r628, %r536;
	selp.b32 	%r630, %r613, %r537, %p148;
	setp.eq.s32 	%p149, %r620, -46340;
	add.s32 	%r631, %r620, %r614;
	selp.b32 	%r632, -46340, %r631, %p149;
	selp.b32 	%r633, -46340, %r632, %p146;
	setp.gt.s32 	%p150, %r633, %r541;
	max.s32 	%r634, %r633, %r541;
	selp.b32 	%r635, %r613, %r542, %p150;
	setp.eq.s32 	%p151, %r622, -46340;
	add.s32 	%r636, %r622, %r614;
	selp.b32 	%r637, -46340, %r636, %p151;
	selp.b32 	%r638, -46340, %r637, %p146;
	setp.gt.s32 	%p152, %r638, %r546;
	max.s32 	%r639, %r638, %r546;
	selp.b32 	%r640, %r613, %r547, %p152;
	setp.eq.s32 	%p153, %r624, -46340;
	add.s32 	%r641, %r624, %r614;
	selp.b32 	%r642, -46340, %r641, %p153;
	selp.b32 	%r643, -46340, %r642, %p146;
	setp.gt.s32 	%p154, %r643, %r551;
	max.s32 	%r644, %r643, %r551;
	selp.b32 	%r645, %r613, %r552, %p154;
	setp.eq.s32 	%p155, %r615, -46340;
	add.s32 	%r646, %r618, %r615;
	selp.b32 	%r647, -46340, %r646, %p147;
	selp.b32 	%r648, -46340, %r647, %p155;
	setp.gt.s32 	%p156, %r648, %r556;
	max.s32 	%r649, %r648, %r556;
	selp.b32 	%r650, %r613, %r557, %p156;
	add.s32 	%r651, %r620, %r615;
	selp.b32 	%r652, -46340, %r651, %p149;
	selp.b32 	%r653, -46340, %r652, %p155;
	setp.gt.s32 	%p157, %r653, %r561;
	max.s32 	%r654, %r653, %r561;
	selp.b32 	%r655, %r613, %r562, %p157;
	add.s32 	%r656, %r622, %r615;
	selp.b32 	%r657, -46340, %r656, %p151;
	selp.b32 	%r658, -46340, %r657, %p155;
	setp.gt.s32 	%p158, %r658, %r566;
	max.s32 	%r659, %r658, %r566;
	selp.b32 	%r660, %r613, %r567, %p158;
	add.s32 	%r661, %r624, %r615;
	selp.b32 	%r662, -46340, %r661, %p153;
	selp.b32 	%r663, -46340, %r662, %p155;
	setp.gt.s32 	%p159, %r663, %r571;
	max.s32 	%r664, %r663, %r571;
	selp.b32 	%r665, %r613, %r572, %p159;
	setp.eq.s32 	%p160, %r616, -46340;
	add.s32 	%r666, %r618, %r616;
	selp.b32 	%r667, -46340, %r666, %p147;
	selp.b32 	%r668, -46340, %r667, %p160;
	setp.gt.s32 	%p161, %r668, %r576;
	max.s32 	%r669, %r668, %r576;
	selp.b32 	%r670, %r613, %r577, %p161;
	add.s32 	%r671, %r620, %r616;
	selp.b32 	%r672, -46340, %r671, %p149;
	selp.b32 	%r673, -46340, %r672, %p160;
	setp.gt.s32 	%p162, %r673, %r581;
	max.s32 	%r674, %r673, %r581;
	selp.b32 	%r675, %r613, %r582, %p162;
	add.s32 	%r676, %r622, %r616;
	selp.b32 	%r677, -46340, %r676, %p151;
	selp.b32 	%r678, -46340, %r677, %p160;
	setp.gt.s32 	%p163, %r678, %r586;
	max.s32 	%r679, %r678, %r586;
	selp.b32 	%r680, %r613, %r587, %p163;
	add.s32 	%r681, %r624, %r616;
	selp.b32 	%r682, -46340, %r681, %p153;
	selp.b32 	%r683, -46340, %r682, %p160;
	setp.gt.s32 	%p164, %r683, %r591;
	max.s32 	%r684, %r683, %r591;
	selp.b32 	%r685, %r613, %r592, %p164;
	setp.eq.s32 	%p165, %r617, -46340;
	add.s32 	%r686, %r618, %r617;
	selp.b32 	%r687, -46340, %r686, %p147;
	selp.b32 	%r688, -46340, %r687, %p165;
	setp.gt.s32 	%p166, %r688, %r596;
	max.s32 	%r689, %r688, %r596;
	selp.b32 	%r690, %r613, %r597, %p166;
	add.s32 	%r691, %r620, %r617;
	selp.b32 	%r692, -46340, %r691, %p149;
	selp.b32 	%r693, -46340, %r692, %p165;
	setp.gt.s32 	%p167, %r693, %r601;
	max.s32 	%r694, %r693, %r601;
	selp.b32 	%r695, %r613, %r602, %p167;
	add.s32 	%r696, %r622, %r617;
	selp.b32 	%r697, -46340, %r696, %p151;
	selp.b32 	%r698, -46340, %r697, %p165;
	setp.gt.s32 	%p168, %r698, %r606;
	max.s32 	%r699, %r698, %r606;
	selp.b32 	%r700, %r613, %r607, %p168;
	add.s32 	%r701, %r624, %r617;
	selp.b32 	%r702, -46340, %r701, %p153;
	selp.b32 	%r703, -46340, %r702, %p165;
	setp.gt.s32 	%p169, %r703, %r611;
	max.s32 	%r704, %r703, %r611;
	selp.b32 	%r705, %r613, %r612, %p169;
	add.s32 	%r706, %r3238, 5;
	ld.shared.u32 	%r707, [%r24+1280];
	ld.shared.u32 	%r708, [%r24+1284];
	ld.shared.u32 	%r709, [%r24+1288];
	ld.shared.u32 	%r710, [%r24+1292];
	ld.shared.u32 	%r711, [%r25+20];
	ld.shared.u32 	%r713, [%r25+148];
	ld.shared.u32 	%r715, [%r25+276];
	ld.shared.u32 	%r717, [%r25+404];
	setp.eq.s32 	%p170, %r707, -46340;
	setp.eq.s32 	%p171, %r711, -46340;
	add.s32 	%r719, %r711, %r707;
	selp.b32 	%r720, -46340, %r719, %p171;
	selp.b32 	%r721, -46340, %r720, %p170;
	setp.gt.s32 	%p172, %r721, %r629;
	max.s32 	%r722, %r721, %r629;
	selp.b32 	%r723, %r706, %r630, %p172;
	setp.eq.s32 	%p173, %r713, -46340;
	add.s32 	%r724, %r713, %r707;
	selp.b32 	%r725, -46340, %r724, %p173;
	selp.b32 	%r726, -46340, %r725, %p170;
	setp.gt.s32 	%p174, %r726, %r634;
	max.s32 	%r727, %r726, %r634;
	selp.b32 	%r728, %r706, %r635, %p174;
	setp.eq.s32 	%p175, %r715, -46340;
	add.s32 	%r729, %r715, %r707;
	selp.b32 	%r730, -46340, %r729, %p175;
	selp.b32 	%r731, -46340, %r730, %p170;
	setp.gt.s32 	%p176, %r731, %r639;
	max.s32 	%r732, %r731, %r639;
	selp.b32 	%r733, %r706, %r640, %p176;
	setp.eq.s32 	%p177, %r717, -46340;
	add.s32 	%r734, %r717, %r707;
	selp.b32 	%r735, -46340, %r734, %p177;
	selp.b32 	%r736, -46340, %r735, %p170;
	setp.gt.s32 	%p178, %r736, %r644;
	max.s32 	%r737, %r736, %r644;
	selp.b32 	%r738, %r706, %r645, %p178;
	setp.eq.s32 	%p179, %r708, -46340;
	add.s32 	%r739, %r711, %r708;
	selp.b32 	%r740, -46340, %r739, %p171;
	selp.b32 	%r741, -46340, %r740, %p179;
	setp.gt.s32 	%p180, %r741, %r649;
	max.s32 	%r742, %r741, %r649;
	selp.b32 	%r743, %r706, %r650, %p180;
	add.s32 	%r744, %r713, %r708;
	selp.b32 	%r745, -46340, %r744, %p173;
	selp.b32 	%r746, -46340, %r745, %p179;
	setp.gt.s32 	%p181, %r746, %r654;
	max.s32 	%r747, %r746, %r654;
	selp.b32 	%r748, %r706, %r655, %p181;
	add.s32 	%r749, %r715, %r708;
	selp.b32 	%r750, -46340, %r749, %p175;
	selp.b32 	%r751, -46340, %r750, %p179;
	setp.gt.s32 	%p182, %r751, %r659;
	max.s32 	%r752, %r751, %r659;
	selp.b32 	%r753, %r706, %r660, %p182;
	add.s32 	%r754, %r717, %r708;
	selp.b32 	%r755, -46340, %r754, %p177;
	selp.b32 	%r756, -46340, %r755, %p179;
	setp.gt.s32 	%p183, %r756, %r664;
	max.s32 	%r757, %r756, %r664;
	selp.b32 	%r758, %r706, %r665, %p183;
	setp.eq.s32 	%p184, %r709, -46340;
	add.s32 	%r759, %r711, %r709;
	selp.b32 	%r760, -46340, %r759, %p171;
	selp.b32 	%r761, -46340, %r760, %p184;
	setp.gt.s32 	%p185, %r761, %r669;
	max.s32 	%r762, %r761, %r669;
	selp.b32 	%r763, %r706, %r670, %p185;
	add.s32 	%r764, %r713, %r709;
	selp.b32 	%r765, -46340, %r764, %p173;
	selp.b32 	%r766, -46340, %r765, %p184;
	setp.gt.s32 	%p186, %r766, %r674;
	max.s32 	%r767, %r766, %r674;
	selp.b32 	%r768, %r706, %r675, %p186;
	add.s32 	%r769, %r715, %r709;
	selp.b32 	%r770, -46340, %r769, %p175;
	selp.b32 	%r771, -46340, %r770, %p184;
	setp.gt.s32 	%p187, %r771, %r679;
	max.s32 	%r772, %r771, %r679;
	selp.b32 	%r773, %r706, %r680, %p187;
	add.s32 	%r774, %r717, %r709;
	selp.b32 	%r775, -46340, %r774, %p177;
	selp.b32 	%r776, -46340, %r775, %p184;
	setp.gt.s32 	%p188, %r776, %r684;
	max.s32 	%r777, %r776, %r684;
	selp.b32 	%r778, %r706, %r685, %p188;
	setp.eq.s32 	%p189, %r710, -46340;
	add.s32 	%r779, %r711, %r710;
	selp.b32 	%r780, -46340, %r779, %p171;
	selp.b32 	%r781, -46340, %r780, %p189;
	setp.gt.s32 	%p190, %r781, %r689;
	max.s32 	%r782, %r781, %r689;
	selp.b32 	%r783, %r706, %r690, %p190;
	add.s32 	%r784, %r713, %r710;
	selp.b32 	%r785, -46340, %r784, %p173;
	selp.b32 	%r786, -46340, %r785, %p189;
	setp.gt.s32 	%p191, %r786, %r694;
	max.s32 	%r787, %r786, %r694;
	selp.b32 	%r788, %r706, %r695, %p191;
	add.s32 	%r789, %r715, %r710;
	selp.b32 	%r790, -46340, %r789, %p175;
	selp.b32 	%r791, -46340, %r790, %p189;
	setp.gt.s32 	%p192, %r791, %r699;
	max.s32 	%r792, %r791, %r699;
	selp.b32 	%r793, %r706, %r700, %p192;
	add.s32 	%r794, %r717, %r710;
	selp.b32 	%r795, -46340, %r794, %p177;
	selp.b32 	%r796, -46340, %r795, %p189;
	setp.gt.s32 	%p193, %r796, %r704;
	max.s32 	%r797, %r796, %r704;
	selp.b32 	%r798, %r706, %r705, %p193;
	add.s32 	%r799, %r3238, 6;
	ld.shared.u32 	%r800, [%r24+1536];
	ld.shared.u32 	%r801, [%r24+1540];
	ld.shared.u32 	%r802, [%r24+1544];
	ld.shared.u32 	%r803, [%r24+1548];
	ld.shared.u32 	%r804, [%r25+24];
	ld.shared.u32 	%r806, [%r25+152];
	ld.shared.u32 	%r808, [%r25+280];
	ld.shared.u32 	%r810, [%r25+408];
	setp.eq.s32 	%p194, %r800, -46340;
	setp.eq.s32 	%p195, %r804, -46340;
	add.s32 	%r812, %r804, %r800;
	selp.b32 	%r813, -46340, %r812, %p195;
	selp.b32 	%r814, -46340, %r813, %p194;
	setp.gt.s32 	%p196, %r814, %r722;
	max.s32 	%r815, %r814, %r722;
	selp.b32 	%r816, %r799, %r723, %p196;
	setp.eq.s32 	%p197, %r806, -46340;
	add.s32 	%r817, %r806, %r800;
	selp.b32 	%r818, -46340, %r817, %p197;
	selp.b32 	%r819, -46340, %r818, %p194;
	setp.gt.s32 	%p198, %r819, %r727;
	max.s32 	%r820, %r819, %r727;
	selp.b32 	%r821, %r799, %r728, %p198;
	setp.eq.s32 	%p199, %r808, -46340;
	add.s32 	%r822, %r808, %r800;
	selp.b32 	%r823, -46340, %r822, %p199;
	selp.b32 	%r824, -46340, %r823, %p194;
	setp.gt.s32 	%p200, %r824, %r732;
	max.s32 	%r825, %r824, %r732;
	selp.b32 	%r826, %r799, %r733, %p200;
	setp.eq.s32 	%p201, %r810, -46340;
	add.s32 	%r827, %r810, %r800;
	selp.b32 	%r828, -46340, %r827, %p201;
	selp.b32 	%r829, -46340, %r828, %p194;
	setp.gt.s32 	%p202, %r829, %r737;
	max.s32 	%r830, %r829, %r737;
	selp.b32 	%r831, %r799, %r738, %p202;
	setp.eq.s32 	%p203, %r801, -46340;
	add.s32 	%r832, %r804, %r801;
	selp.b32 	%r833, -46340, %r832, %p195;
	selp.b32 	%r834, -46340, %r833, %p203;
	setp.gt.s32 	%p204, %r834, %r742;
	max.s32 	%r835, %r834, %r742;
	selp.b32 	%r836, %r799, %r743, %p204;
	add.s32 	%r837, %r806, %r801;
	selp.b32 	%r838, -46340, %r837, %p197;
	selp.b32 	%r839, -46340, %r838, %p203;
	setp.gt.s32 	%p205, %r839, %r747;
	max.s32 	%r840, %r839, %r747;
	selp.b32 	%r841, %r799, %r748, %p205;
	add.s32 	%r842, %r808, %r801;
	selp.b32 	%r843, -46340, %r842, %p199;
	selp.b32 	%r844, -46340, %r843, %p203;
	setp.gt.s32 	%p206, %r844, %r752;
	max.s32 	%r845, %r844, %r752;
	selp.b32 	%r846, %r799, %r753, %p206;
	add.s32 	%r847, %r810, %r801;
	selp.b32 	%r848, -46340, %r847, %p201;
	selp.b32 	%r849, -46340, %r848, %p203;
	setp.gt.s32 	%p207, %r849, %r757;
	max.s32 	%r850, %r849, %r757;
	selp.b32 	%r851, %r799, %r758, %p207;
	setp.eq.s32 	%p208, %r802, -46340;
	add.s32 	%r852, %r804, %r802;
	selp.b32 	%r853, -46340, %r852, %p195;
	selp.b32 	%r854, -46340, %r853, %p208;
	setp.gt.s32 	%p209, %r854, %r762;
	max.s32 	%r855, %r854, %r762;
	selp.b32 	%r856, %r799, %r763, %p209;
	add.s32 	%r857, %r806, %r802;
	selp.b32 	%r858, -46340, %r857, %p197;
	selp.b32 	%r859, -46340, %r858, %p208;
	setp.gt.s32 	%p210, %r859, %r767;
	max.s32 	%r860, %r859, %r767;
	selp.b32 	%r861, %r799, %r768, %p210;
	add.s32 	%r862, %r808, %r802;
	selp.b32 	%r863, -46340, %r862, %p199;
	selp.b32 	%r864, -46340, %r863, %p208;
	setp.gt.s32 	%p211, %r864, %r772;
	max.s32 	%r865, %r864, %r772;
	selp.b32 	%r866, %r799, %r773, %p211;
	add.s32 	%r867, %r810, %r802;
	selp.b32 	%r868, -46340, %r867, %p201;
	selp.b32 	%r869, -46340, %r868, %p208;
	setp.gt.s32 	%p212, %r869, %r777;
	max.s32 	%r870, %r869, %r777;
	selp.b32 	%r871, %r799, %r778, %p212;
	setp.eq.s32 	%p213, %r803, -46340;
	add.s32 	%r872, %r804, %r803;
	selp.b32 	%r873, -46340, %r872, %p195;
	selp.b32 	%r874, -46340, %r873, %p213;
	setp.gt.s32 	%p214, %r874, %r782;
	max.s32 	%r875, %r874, %r782;
	selp.b32 	%r876, %r799, %r783, %p214;
	add.s32 	%r877, %r806, %r803;
	selp.b32 	%r878, -46340, %r877, %p197;
	selp.b32 	%r879, -46340, %r878, %p213;
	setp.gt.s32 	%p215, %r879, %r787;
	max.s32 	%r880, %r879, %r787;
	selp.b32 	%r881, %r799, %r788, %p215;
	add.s32 	%r882, %r808, %r803;
	selp.b32 	%r883, -46340, %r882, %p199;
	selp.b32 	%r884, -46340, %r883, %p213;
	setp.gt.s32 	%p216, %r884, %r792;
	max.s32 	%r885, %r884, %r792;
	selp.b32 	%r886, %r799, %r793, %p216;
	add.s32 	%r887, %r810, %r803;
	selp.b32 	%r888, -46340, %r887, %p201;
	selp.b32 	%r889, -46340, %r888, %p213;
	setp.gt.s32 	%p217, %r889, %r797;
	max.s32 	%r890, %r889, %r797;
	selp.b32 	%r891, %r799, %r798, %p217;
	add.s32 	%r892, %r3238, 7;
	ld.shared.u32 	%r893, [%r24+1792];
	ld.shared.u32 	%r894, [%r24+1796];
	ld.shared.u32 	%r895, [%r24+1800];
	ld.shared.u32 	%r896, [%r24+1804];
	ld.shared.u32 	%r897, [%r25+28];
	ld.shared.u32 	%r899, [%r25+156];
	ld.shared.u32 	%r901, [%r25+284];
	ld.shared.u32 	%r903, [%r25+412];
	setp.eq.s32 	%p218, %r893, -46340;
	setp.eq.s32 	%p219, %r897, -46340;
	add.s32 	%r905, %r897, %r893;
	selp.b32 	%r906, -46340, %r905, %p219;
	selp.b32 	%r907, -46340, %r906, %p218;
	setp.gt.s32 	%p220, %r907, %r815;
	max.s32 	%r908, %r907, %r815;
	selp.b32 	%r909, %r892, %r816, %p220;
	setp.eq.s32 	%p221, %r899, -46340;
	add.s32 	%r910, %r899, %r893;
	selp.b32 	%r911, -46340, %r910, %p221;
	selp.b32 	%r912, -46340, %r911, %p218;
	setp.gt.s32 	%p222, %r912, %r820;
	max.s32 	%r913, %r912, %r820;
	selp.b32 	%r914, %r892, %r821, %p222;
	setp.eq.s32 	%p223, %r901, -46340;
	add.s32 	%r915, %r901, %r893;
	selp.b32 	%r916, -46340, %r915, %p223;
	selp.b32 	%r917, -46340, %r916, %p218;
	setp.gt.s32 	%p224, %r917, %r825;
	max.s32 	%r918, %r917, %r825;
	selp.b32 	%r919, %r892, %r826, %p224;
	setp.eq.s32 	%p225, %r903, -46340;
	add.s32 	%r920, %r903, %r893;
	selp.b32 	%r921, -46340, %r920, %p225;
	selp.b32 	%r922, -46340, %r921, %p218;
	setp.gt.s32 	%p226, %r922, %r830;
	max.s32 	%r923, %r922, %r830;
	selp.b32 	%r924, %r892, %r831, %p226;
	setp.eq.s32 	%p227, %r894, -46340;
	add.s32 	%r925, %r897, %r894;
	selp.b32 	%r926, -46340, %r925, %p219;
	selp.b32 	%r927, -46340, %r926, %p227;
	setp.gt.s32 	%p228, %r927, %r835;
	max.s32 	%r928, %r927, %r835;
	selp.b32 	%r929, %r892, %r836, %p228;
	add.s32 	%r930, %r899, %r894;
	selp.b32 	%r931, -46340, %r930, %p221;
	selp.b32 	%r932, -46340, %r931, %p227;
	setp.gt.s32 	%p229, %r932, %r840;
	max.s32 	%r933, %r932, %r840;
	selp.b32 	%r934, %r892, %r841, %p229;
	add.s32 	%r935, %r901, %r894;
	selp.b32 	%r936, -46340, %r935, %p223;
	selp.b32 	%r937, -46340, %r936, %p227;
	setp.gt.s32 	%p230, %r937, %r845;
	max.s32 	%r938, %r937, %r845;
	selp.b32 	%r939, %r892, %r846, %p230;
	add.s32 	%r940, %r903, %r894;
	selp.b32 	%r941, -46340, %r940, %p225;
	selp.b32 	%r942, -46340, %r941, %p227;
	setp.gt.s32 	%p231, %r942, %r850;
	max.s32 	%r943, %r942, %r850;
	selp.b32 	%r944, %r892, %r851, %p231;
	setp.eq.s32 	%p232, %r895, -46340;
	add.s32 	%r945, %r897, %r895;
	selp.b32 	%r946, -46340, %r945, %p219;
	selp.b32 	%r947, -46340, %r946, %p232;
	setp.gt.s32 	%p233, %r947, %r855;
	max.s32 	%r948, %r947, %r855;
	selp.b32 	%r949, %r892, %r856, %p233;
	add.s32 	%r950, %r899, %r895;
	selp.b32 	%r951, -46340, %r950, %p221;
	selp.b32 	%r952, -46340, %r951, %p232;
	setp.gt.s32 	%p234, %r952, %r860;
	max.s32 	%r953, %r952, %r860;
	selp.b32 	%r954, %r892, %r861, %p234;
	add.s32 	%r955, %r901, %r895;
	selp.b32 	%r956, -46340, %r955, %p223;
	selp.b32 	%r957, -46340, %r956, %p232;
	setp.gt.s32 	%p235, %r957, %r865;
	max.s32 	%r958, %r957, %r865;
	selp.b32 	%r959, %r892, %r866, %p235;
	add.s32 	%r960, %r903, %r895;
	selp.b32 	%r961, -46340, %r960, %p225;
	selp.b32 	%r962, -46340, %r961, %p232;
	setp.gt.s32 	%p236, %r962, %r870;
	max.s32 	%r963, %r962, %r870;
	selp.b32 	%r964, %r892, %r871, %p236;
	setp.eq.s32 	%p237, %r896, -46340;
	add.s32 	%r965, %r897, %r896;
	selp.b32 	%r966, -46340, %r965, %p219;
	selp.b32 	%r967, -46340, %r966, %p237;
	setp.gt.s32 	%p238, %r967, %r875;
	max.s32 	%r968, %r967, %r875;
	selp.b32 	%r969, %r892, %r876, %p238;
	add.s32 	%r970, %r899, %r896;
	selp.b32 	%r971, -46340, %r970, %p221;
	selp.b32 	%r972, -46340, %r971, %p237;
	setp.gt.s32 	%p239, %r972, %r880;
	max.s32 	%r973, %r972, %r880;
	selp.b32 	%r974, %r892, %r881, %p239;
	add.s32 	%r975, %r901, %r896;
	selp.b32 	%r976, -46340, %r975, %p223;
	selp.b32 	%r977, -46340, %r976, %p237;
	setp.gt.s32 	%p240, %r977, %r885;
	max.s32 	%r978, %r977, %r885;
	selp.b32 	%r979, %r892, %r886, %p240;
	add.s32 	%r980, %r903, %r896;
	selp.b32 	%r981, -46340, %r980, %p225;
	selp.b32 	%r982, -46340, %r981, %p237;
	setp.gt.s32 	%p241, %r982, %r890;
	max.s32 	%r983, %r982, %r890;
	selp.b32 	%r984, %r892, %r891, %p241;
	add.s32 	%r985, %r3238, 8;
	ld.shared.u32 	%r986, [%r24+2048];
	ld.shared.u32 	%r987, [%r24+2052];
	ld.shared.u32 	%r988, [%r24+2056];
	ld.shared.u32 	%r989, [%r24+2060];
	ld.shared.u32 	%r990, [%r25+32];
	ld.shared.u32 	%r992, [%r25+160];
	ld.shared.u32 	%r994, [%r25+288];
	ld.shared.u32 	%r996, [%r25+416];
	setp.eq.s32 	%p242, %r986, -46340;
	setp.eq.s32 	%p243, %r990, -46340;
	add.s32 	%r998, %r990, %r986;
	selp.b32 	%r999, -46340, %r998, %p243;
	selp.b32 	%r1000, -46340, %r999, %p242;
	setp.gt.s32 	%p244, %r1000, %r908;
	max.s32 	%r1001, %r1000, %r908;
	selp.b32 	%r1002, %r985, %r909, %p244;
	setp.eq.s32 	%p245, %r992, -46340;
	add.s32 	%r1003, %r992, %r986;
	selp.b32 	%r1004, -46340, %r1003, %p245;
	selp.b32 	%r1005, -46340, %r1004, %p242;
	setp.gt.s32 	%p246, %r1005, %r913;
	max.s32 	%r1006, %r1005, %r913;
	selp.b32 	%r1007, %r985, %r914, %p246;
	setp.eq.s32 	%p247, %r994, -46340;
	add.s32 	%r1008, %r994, %r986;
	selp.b32 	%r1009, -46340, %r1008, %p247;
	selp.b32 	%r1010, -46340, %r1009, %p242;
	setp.gt.s32 	%p248, %r1010, %r918;
	max.s32 	%r1011, %r1010, %r918;
	selp.b32 	%r1012, %r985, %r919, %p248;
	setp.eq.s32 	%p249, %r996, -46340;
	add.s32 	%r1013, %r996, %r986;
	selp.b32 	%r1014, -46340, %r1013, %p249;
	selp.b32 	%r1015, -46340, %r1014, %p242;
	setp.gt.s32 	%p250, %r1015, %r923;
	max.s32 	%r1016, %r1015, %r923;
	selp.b32 	%r1017, %r985, %r924, %p250;
	setp.eq.s32 	%p251, %r987, -46340;
	add.s32 	%r1018, %r990, %r987;
	selp.b32 	%r1019, -46340, %r1018, %p243;
	selp.b32 	%r1020, -46340, %r1019, %p251;
	setp.gt.s32 	%p252, %r1020, %r928;
	max.s32 	%r1021, %r1020, %r928;
	selp.b32 	%r1022, %r985, %r929, %p252;
	add.s32 	%r1023, %r992, %r987;
	selp.b32 	%r1024, -46340, %r1023, %p245;
	selp.b32 	%r1025, -46340, %r1024, %p251;
	setp.gt.s32 	%p253, %r1025, %r933;
	max.s32 	%r1026, %r1025, %r933;
	selp.b32 	%r1027, %r985, %r934, %p253;
	add.s32 	%r1028, %r994, %r987;
	selp.b32 	%r1029, -46340, %r1028, %p247;
	selp.b32 	%r1030, -46340, %r1029, %p251;
	setp.gt.s32 	%p254, %r1030, %r938;
	max.s32 	%r1031, %r1030, %r938;
	selp.b32 	%r1032, %r985, %r939, %p254;
	add.s32 	%r1033, %r996, %r987;
	selp.b32 	%r1034, -46340, %r1033, %p249;
	selp.b32 	%r1035, -46340, %r1034, %p251;
	setp.gt.s32 	%p255, %r1035, %r943;
	max.s32 	%r1036, %r1035, %r943;
	selp.b32 	%r1037, %r985, %r944, %p255;
	setp.eq.s32 	%p256, %r988, -46340;
	add.s32 	%r1038, %r990, %r988;
	selp.b32 	%r1039, -46340, %r1038, %p243;
	selp.b32 	%r1040, -46340, %r1039, %p256;
	setp.gt.s32 	%p257, %r1040, %r948;
	max.s32 	%r1041, %r1040, %r948;
	selp.b32 	%r1042, %r985, %r949, %p257;
	add.s32 	%r1043, %r992, %r988;
	selp.b32 	%r1044, -46340, %r1043, %p245;
	selp.b32 	%r1045, -46340, %r1044, %p256;
	setp.gt.s32 	%p258, %r1045, %r953;
	max.s32 	%r1046, %r1045, %r953;
	selp.b32 	%r1047, %r985, %r954, %p258;
	add.s32 	%r1048, %r994, %r988;
	selp.b32 	%r1049, -46340, %r1048, %p247;
	selp.b32 	%r1050, -46340, %r1049, %p256;
	setp.gt.s32 	%p259, %r1050, %r958;
	max.s32 	%r1051, %r1050, %r958;
	selp.b32 	%r1052, %r985, %r959, %p259;
	add.s32 	%r1053, %r996, %r988;
	selp.b32 	%r1054, -46340, %r1053, %p249;
	selp.b32 	%r1055, -46340, %r1054, %p256;
	setp.gt.s32 	%p260, %r1055, %r963;
	max.s32 	%r1056, %r1055, %r963;
	selp.b32 	%r1057, %r985, %r964, %p260;
	setp.eq.s32 	%p261, %r989, -46340;
	add.s32 	%r1058, %r990, %r989;
	selp.b32 	%r1059, -46340, %r1058, %p243;
	selp.b32 	%r1060, -46340, %r1059, %p261;
	setp.gt.s32 	%p262, %r1060, %r968;
	max.s32 	%r1061, %r1060, %r968;
	selp.b32 	%r1062, %r985, %r969, %p262;
	add.s32 	%r1063, %r992, %r989;
	selp.b32 	%r1064, -46340, %r1063, %p245;
	selp.b32 	%r1065, -46340, %r1064, %p261;
	setp.gt.s32 	%p263, %r1065, %r973;
	max.s32 	%r1066, %r1065, %r973;
	selp.b32 	%r1067, %r985, %r974, %p263;
	add.s32 	%r1068, %r994, %r989;
	selp.b32 	%r1069, -46340, %r1068, %p247;
	selp.b32 	%r1070, -46340, %r1069, %p261;
	setp.gt.s32 	%p264, %r1070, %r978;
	max.s32 	%r1071, %r1070, %r978;
	selp.b32 	%r1072, %r985, %r979, %p264;
	add.s32 	%r1073, %r996, %r989;
	selp.b32 	%r1074, -46340, %r1073, %p249;
	selp.b32 	%r1075, -46340, %r1074, %p261;
	setp.gt.s32 	%p265, %r1075, %r983;
	max.s32 	%r1076, %r1075, %r983;
	selp.b32 	%r1077, %r985, %r984, %p265;
	add.s32 	%r1078, %r3238, 9;
	ld.shared.u32 	%r1079, [%r24+2304];
	ld.shared.u32 	%r1080, [%r24+2308];
	ld.shared.u32 	%r1081, [%r24+2312];
	ld.shared.u32 	%r1082, [%r24+2316];
	ld.shared.u32 	%r1083, [%r25+36];
	ld.shared.u32 	%r1085, [%r25+164];
	ld.shared.u32 	%r1087, [%r25+292];
	ld.shared.u32 	%r1089, [%r25+420];
	setp.eq.s32 	%p266, %r1079, -46340;
	setp.eq.s32 	%p267, %r1083, -46340;
	add.s32 	%r1091, %r1083, %r1079;
	selp.b32 	%r1092, -46340, %r1091, %p267;
	selp.b32 	%r1093, -46340, %r1092, %p266;
	setp.gt.s32 	%p268, %r1093, %r1001;
	max.s32 	%r1094, %r1093, %r1001;
	selp.b32 	%r1095, %r1078, %r1002, %p268;
	setp.eq.s32 	%p269, %r1085, -46340;
	add.s32 	%r1096, %r1085, %r1079;
	selp.b32 	%r1097, -46340, %r1096, %p269;
	selp.b32 	%r1098, -46340, %r1097, %p266;
	setp.gt.s32 	%p270, %r1098, %r1006;
	max.s32 	%r1099, %r1098, %r1006;
	selp.b32 	%r1100, %r1078, %r1007, %p270;
	setp.eq.s32 	%p271, %r1087, -46340;
	add.s32 	%r1101, %r1087, %r1079;
	selp.b32 	%r1102, -46340, %r1101, %p271;
	selp.b32 	%r1103, -46340, %r1102, %p266;
	setp.gt.s32 	%p272, %r1103, %r1011;
	max.s32 	%r1104, %r1103, %r1011;
	selp.b32 	%r1105, %r1078, %r1012, %p272;
	setp.eq.s32 	%p273, %r1089, -46340;
	add.s32 	%r1106, %r1089, %r1079;
	selp.b32 	%r1107, -46340, %r1106, %p273;
	selp.b32 	%r1108, -46340, %r1107, %p266;
	setp.gt.s32 	%p274, %r1108, %r1016;
	max.s32 	%r1109, %r1108, %r1016;
	selp.b32 	%r1110, %r1078, %r1017, %p274;
	setp.eq.s32 	%p275, %r1080, -46340;
	add.s32 	%r1111, %r1083, %r1080;
	selp.b32 	%r1112, -46340, %r1111, %p267;
	selp.b32 	%r1113, -46340, %r1112, %p275;
	setp.gt.s32 	%p276, %r1113, %r1021;
	max.s32 	%r1114, %r1113, %r1021;
	selp.b32 	%r1115, %r1078, %r1022, %p276;
	add.s32 	%r1116, %r1085, %r1080;
	selp.b32 	%r1117, -46340, %r1116, %p269;
	selp.b32 	%r1118, -46340, %r1117, %p275;
	setp.gt.s32 	%p277, %r1118, %r1026;
	max.s32 	%r1119, %r1118, %r1026;
	selp.b32 	%r1120, %r1078, %r1027, %p277;
	add.s32 	%r1121, %r1087, %r1080;
	selp.b32 	%r1122, -46340, %r1121, %p271;
	selp.b32 	%r1123, -46340, %r1122, %p275;
	setp.gt.s32 	%p278, %r1123, %r1031;
	max.s32 	%r1124, %r1123, %r1031;
	selp.b32 	%r1125, %r1078, %r1032, %p278;
	add.s32 	%r1126, %r1089, %r1080;
	selp.b32 	%r1127, -46340, %r1126, %p273;
	selp.b32 	%r1128, -46340, %r1127, %p275;
	setp.gt.s32 	%p279, %r1128, %r1036;
	max.s32 	%r1129, %r1128, %r1036;
	selp.b32 	%r1130, %r1078, %r1037, %p279;
	setp.eq.s32 	%p280, %r1081, -46340;
	add.s32 	%r1131, %r1083, %r1081;
	selp.b32 	%r1132, -46340, %r1131, %p267;
	selp.b32 	%r1133, -46340, %r1132, %p280;
	setp.gt.s32 	%p281, %r1133, %r1041;
	max.s32 	%r1134, %r1133, %r1041;
	selp.b32 	%r1135, %r1078, %r1042, %p281;
	add.s32 	%r1136, %r1085, %r1081;
	selp.b32 	%r1137, -46340, %r1136, %p269;
	selp.b32 	%r1138, -46340, %r1137, %p280;
	setp.gt.s32 	%p282, %r1138, %r1046;
	max.s32 	%r1139, %r1138, %r1046;
	selp.b32 	%r1140, %r1078, %r1047, %p282;
	add.s32 	%r1141, %r1087, %r1081;
	selp.b32 	%r1142, -46340, %r1141, %p271;
	selp.b32 	%r1143, -46340, %r1142, %p280;
	setp.gt.s32 	%p283, %r1143, %r1051;
	max.s32 	%r1144, %r1143, %r1051;
	selp.b32 	%r1145, %r1078, %r1052, %p283;
	add.s32 	%r1146, %r1089, %r1081;
	selp.b32 	%r1147, -46340, %r1146, %p273;
	selp.b32 	%r1148, -46340, %r1147, %p280;
	setp.gt.s32 	%p284, %r1148, %r1056;
	max.s32 	%r1149, %r1148, %r1056;
	selp.b32 	%r1150, %r1078, %r1057, %p284;
	setp.eq.s32 	%p285, %r1082, -46340;
	add.s32 	%r1151, %r1083, %r1082;
	selp.b32 	%r1152, -46340, %r1151, %p267;
	selp.b32 	%r1153, -46340, %r1152, %p285;
	setp.gt.s32 	%p286, %r1153, %r1061;
	max.s32 	%r1154, %r1153, %r1061;
	selp.b32 	%r1155, %r1078, %r1062, %p286;
	add.s32 	%r1156, %r1085, %r1082;
	selp.b32 	%r1157, -46340, %r1156, %p269;
	selp.b32 	%r1158, -46340, %r1157, %p285;
	setp.gt.s32 	%p287, %r1158, %r1066;
	max.s32 	%r1159, %r1158, %r1066;
	selp.b32 	%r1160, %r1078, %r1067, %p287;
	add.s32 	%r1161, %r1087, %r1082;
	selp.b32 	%r1162, -46340, %r1161, %p271;
	selp.b32 	%r1163, -46340, %r1162, %p285;
	setp.gt.s32 	%p288, %r1163, %r1071;
	max.s32 	%r1164, %r1163, %r1071;
	selp.b32 	%r1165, %r1078, %r1072, %p288;
	add.s32 	%r1166, %r1089, %r1082;
	selp.b32 	%r1167, -46340, %r1166, %p273;
	selp.b32 	%r1168, -46340, %r1167, %p285;
	setp.gt.s32 	%p289, %r1168, %r1076;
	max.s32 	%r1169, %r1168, %r1076;
	selp.b32 	%r1170, %r1078, %r1077, %p289;
	add.s32 	%r1171, %r3238, 10;
	ld.shared.u32 	%r1172, [%r24+2560];
	ld.shared.u32 	%r1173, [%r24+2564];
	ld.shared.u32 	%r1174, [%r24+2568];
	ld.shared.u32 	%r1175, [%r24+2572];
	ld.shared.u32 	%r1176, [%r25+40];
	ld.shared.u32 	%r1178, [%r25+168];
	ld.shared.u32 	%r1180, [%r25+296];
	ld.shared.u32 	%r1182, [%r25+424];
	setp.eq.s32 	%p290, %r1172, -46340;
	setp.eq.s32 	%p291, %r1176, -46340;
	add.s32 	%r1184, %r1176, %r1172;
	selp.b32 	%r1185, -46340, %r1184, %p291;
	selp.b32 	%r1186, -46340, %r1185, %p290;
	setp.gt.s32 	%p292, %r1186, %r1094;
	max.s32 	%r1187, %r1186, %r1094;
	selp.b32 	%r1188, %r1171, %r1095, %p292;
	setp.eq.s32 	%p293, %r1178, -46340;
	add.s32 	%r1189, %r1178, %r1172;
	selp.b32 	%r1190, -46340, %r1189, %p293;
	selp.b32 	%r1191, -46340, %r1190, %p290;
	setp.gt.s32 	%p294, %r1191, %r1099;
	max.s32 	%r1192, %r1191, %r1099;
	selp.b32 	%r1193, %r1171, %r1100, %p294;
	setp.eq.s32 	%p295, %r1180, -46340;
	add.s32 	%r1194, %r1180, %r1172;
	selp.b32 	%r1195, -46340, %r1194, %p295;
	selp.b32 	%r1196, -46340, %r1195, %p290;
	setp.gt.s32 	%p296, %r1196, %r1104;
	max.s32 	%r1197, %r1196, %r1104;
	selp.b32 	%r1198, %r1171, %r1105, %p296;
	setp.eq.s32 	%p297, %r1182, -46340;
	add.s32 	%r1199, %r1182, %r1172;
	selp.b32 	%r1200, -46340, %r1199, %p297;
	selp.b32 	%r1201, -46340, %r1200, %p290;
	setp.gt.s32 	%p298, %r1201, %r1109;
	max.s32 	%r1202, %r1201, %r1109;
	selp.b32 	%r1203, %r1171, %r1110, %p298;
	setp.eq.s32 	%p299, %r1173, -46340;
	add.s32 	%r1204, %r1176, %r1173;
	selp.b32 	%r1205, -46340, %r1204, %p291;
	selp.b32 	%r1206, -46340, %r1205, %p299;
	setp.gt.s32 	%p300, %r1206, %r1114;
	max.s32 	%r1207, %r1206, %r1114;
	selp.b32 	%r1208, %r1171, %r1115, %p300;
	add.s32 	%r1209, %r1178, %r1173;
	selp.b32 	%r1210, -46340, %r1209, %p293;
	selp.b32 	%r1211, -46340, %r1210, %p299;
	setp.gt.s32 	%p301, %r1211, %r1119;
	max.s32 	%r1212, %r1211, %r1119;
	selp.b32 	%r1213, %r1171, %r1120, %p301;
	add.s32 	%r1214, %r1180, %r1173;
	selp.b32 	%r1215, -46340, %r1214, %p295;
	selp.b32 	%r1216, -46340, %r1215, %p299;
	setp.gt.s32 	%p302, %r1216, %r1124;
	max.s32 	%r1217, %r1216, %r1124;
	selp.b32 	%r1218, %r1171, %r1125, %p302;
	add.s32 	%r1219, %r1182, %r1173;
	selp.b32 	%r1220, -46340, %r1219, %p297;
	selp.b32 	%r1221, -46340, %r1220, %p299;
	setp.gt.s32 	%p303, %r1221, %r1129;
	max.s32 	%r1222, %r1221, %r1129;
	selp.b32 	%r1223, %r1171, %r1130, %p303;
	setp.eq.s32 	%p304, %r1174, -46340;
	add.s32 	%r1224, %r1176, %r1174;
	selp.b32 	%r1225, -46340, %r1224, %p291;
	selp.b32 	%r1226, -46340, %r1225, %p304;
	setp.gt.s32 	%p305, %r1226, %r1134;
	max.s32 	%r1227, %r1226, %r1134;
	selp.b32 	%r1228, %r1171, %r1135, %p305;
	add.s32 	%r1229, %r1178, %r1174;
	selp.b32 	%r1230, -46340, %r1229, %p293;
	selp.b32 	%r1231, -46340, %r1230, %p304;
	setp.gt.s32 	%p306, %r1231, %r1139;
	max.s32 	%r1232, %r1231, %r1139;
	selp.b32 	%r1233, %r1171, %r1140, %p306;
	add.s32 	%r1234, %r1180, %r1174;
	selp.b32 	%r1235, -46340, %r1234, %p295;
	selp.b32 	%r1236, -46340, %r1235, %p304;
	setp.gt.s32 	%p307, %r1236, %r1144;
	max.s32 	%r1237, %r1236, %r1144;
	selp.b32 	%r1238, %r1171, %r1145, %p307;
	add.s32 	%r1239, %r1182, %r1174;
	selp.b32 	%r1240, -46340, %r1239, %p297;
	selp.b32 	%r1241, -46340, %r1240, %p304;
	setp.gt.s32 	%p308, %r1241, %r1149;
	max.s32 	%r1242, %r1241, %r1149;
	selp.b32 	%r1243, %r1171, %r1150, %p308;
	setp.eq.s32 	%p309, %r1175, -46340;
	add.s32 	%r1244, %r1176, %r1175;
	selp.b32 	%r1245, -46340, %r1244, %p291;
	selp.b32 	%r1246, -46340, %r1245, %p309;
	setp.gt.s32 	%p310, %r1246, %r1154;
	max.s32 	%r1247, %r1246, %r1154;
	selp.b32 	%r1248, %r1171, %r1155, %p310;
	add.s32 	%r1249, %r1178, %r1175;
	selp.b32 	%r1250, -46340, %r1249, %p293;
	selp.b32 	%r1251, -46340, %r1250, %p309;
	setp.gt.s32 	%p311, %r1251, %r1159;
	max.s32 	%r1252, %r1251, %r1159;
	selp.b32 	%r1253, %r1171, %r1160, %p311;
	add.s32 	%r1254, %r1180, %r1175;
	selp.b32 	%r1255, -46340, %r1254, %p295;
	selp.b32 	%r1256, -46340, %r1255, %p309;
	setp.gt.s32 	%p312, %r1256, %r1164;
	max.s32 	%r1257, %r1256, %r1164;
	selp.b32 	%r1258, %r1171, %r1165, %p312;
	add.s32 	%r1259, %r1182, %r1175;
	selp.b32 	%r1260, -46340, %r1259, %p297;
	selp.b32 	%r1261, -46340, %r1260, %p309;
	setp.gt.s32 	%p313, %r1261, %r1169;
	max.s32 	%r1262, %r1261, %r1169;
	selp.b32 	%r1263, %r1171, %r1170, %p313;
	add.s32 	%r1264, %r3238, 11;
	ld.shared.u32 	%r1265, [%r24+2816];
	ld.shared.u32 	%r1266, [%r24+2820];
	ld.shared.u32 	%r1267, [%r24+2824];
	ld.shared.u32 	%r1268, [%r24+2828];
	ld.shared.u32 	%r1269, [%r25+44];
	ld.shared.u32 	%r1271, [%r25+172];
	ld.shared.u32 	%r1273, [%r25+300];
	ld.shared.u32 	%r1275, [%r25+428];
	setp.eq.s32 	%p314, %r1265, -46340;
	setp.eq.s32 	%p315, %r1269, -46340;
	add.s32 	%r1277, %r1269, %r1265;
	selp.b32 	%r1278, -46340, %r1277, %p315;
	selp.b32 	%r1279, -46340, %r1278, %p314;
	setp.gt.s32 	%p316, %r1279, %r1187;
	max.s32 	%r1280, %r1279, %r1187;
	selp.b32 	%r1281, %r1264, %r1188, %p316;
	setp.eq.s32 	%p317, %r1271, -46340;
	add.s32 	%r1282, %r1271, %r1265;
	selp.b32 	%r1283, -46340, %r1282, %p317;
	selp.b32 	%r1284, -46340, %r1283, %p314;
	setp.gt.s32 	%p318, %r1284, %r1192;
	max.s32 	%r1285, %r1284, %r1192;
	selp.b32 	%r1286, %r1264, %r1193, %p318;
	setp.eq.s32 	%p319, %r1273, -46340;
	add.s32 	%r1287, %r1273, %r1265;
	selp.b32 	%r1288, -46340, %r1287, %p319;
	selp.b32 	%r1289, -46340, %r1288, %p314;
	setp.gt.s32 	%p320, %r1289, %r1197;
	max.s32 	%r1290, %r1289, %r1197;
	selp.b32 	%r1291, %r1264, %r1198, %p320;
	setp.eq.s32 	%p321, %r1275, -46340;
	add.s32 	%r1292, %r1275, %r1265;
	selp.b32 	%r1293, -46340, %r1292, %p321;
	selp.b32 	%r1294, -46340, %r1293, %p314;
	setp.gt.s32 	%p322, %r1294, %r1202;
	max.s32 	%r1295, %r1294, %r1202;
	selp.b32 	%r1296, %r1264, %r1203, %p322;
	setp.eq.s32 	%p323, %r1266, -46340;
	add.s32 	%r1297, %r1269, %r1266;
	selp.b32 	%r1298, -46340, %r1297, %p315;
	selp.b32 	%r1299, -46340, %r1298, %p323;
	setp.gt.s32 	%p324, %r1299, %r1207;
	max.s32 	%r1300, %r1299, %r1207;
	selp.b32 	%r1301, %r1264, %r1208, %p324;
	add.s32 	%r1302, %r1271, %r1266;
	selp.b32 	%r1303, -46340, %r1302, %p317;
	selp.b32 	%r1304, -46340, %r1303, %p323;
	setp.gt.s32 	%p325, %r1304, %r1212;
	max.s32 	%r1305, %r1304, %r1212;
	selp.b32 	%r1306, %r1264, %r1213, %p325;
	add.s32 	%r1307, %r1273, %r1266;
	selp.b32 	%r1308, -46340, %r1307, %p319;
	selp.b32 	%r1309, -46340, %r1308, %p323;
	setp.gt.s32 	%p326, %r1309, %r1217;
	max.s32 	%r1310, %r1309, %r1217;
	selp.b32 	%r1311, %r1264, %r1218, %p326;
	add.s32 	%r1312, %r1275, %r1266;
	selp.b32 	%r1313, -46340, %r1312, %p321;
	selp.b32 	%r1314, -46340, %r1313, %p323;
	setp.gt.s32 	%p327, %r1314, %r1222;
	max.s32 	%r1315, %r1314, %r1222;
	selp.b32 	%r1316, %r1264, %r1223, %p327;
	setp.eq.s32 	%p328, %r1267, -46340;
	add.s32 	%r1317, %r1269, %r1267;
	selp.b32 	%r1318, -46340, %r1317, %p315;
	selp.b32 	%r1319, -46340, %r1318, %p328;
	setp.gt.s32 	%p329, %r1319, %r1227;
	max.s32 	%r1320, %r1319, %r1227;
	selp.b32 	%r1321, %r1264, %r1228, %p329;
	add.s32 	%r1322, %r1271, %r1267;
	selp.b32 	%r1323, -46340, %r1322, %p317;
	selp.b32 	%r1324, -46340, %r1323, %p328;
	setp.gt.s32 	%p330, %r1324, %r1232;
	max.s32 	%r1325, %r1324, %r1232;
	selp.b32 	%r1326, %r1264, %r1233, %p330;
	add.s32 	%r1327, %r1273, %r1267;
	selp.b32 	%r1328, -46340, %r1327, %p319;
	selp.b32 	%r1329, -46340, %r1328, %p328;
	setp.gt.s32 	%p331, %r1329, %r1237;
	max.s32 	%r1330, %r1329, %r1237;
	selp.b32 	%r1331, %r1264, %r1238, %p331;
	add.s32 	%r1332, %r1275, %r1267;
	selp.b32 	%r1333, -46340, %r1332, %p321;
	selp.b32 	%r1334, -46340, %r1333, %p328;
	setp.gt.s32 	%p332, %r1334, %r1242;
	max.s32 	%r1335, %r1334, %r1242;
	selp.b32 	%r1336, %r1264, %r1243, %p332;
	setp.eq.s32 	%p333, %r1268, -46340;
	add.s32 	%r1337, %r1269, %r1268;
	selp.b32 	%r1338, -46340, %r1337, %p315;
	selp.b32 	%r1339, -46340, %r1338, %p333;
	setp.gt.s32 	%p334, %r1339, %r1247;
	max.s32 	%r1340, %r1339, %r1247;
	selp.b32 	%r1341, %r1264, %r1248, %p334;
	add.s32 	%r1342, %r1271, %r1268;
	selp.b32 	%r1343, -46340, %r1342, %p317;
	selp.b32 	%r1344, -46340, %r1343, %p333;
	setp.gt.s32 	%p335, %r1344, %r1252;
	max.s32 	%r1345, %r1344, %r1252;
	selp.b32 	%r1346, %r1264, %r1253, %p335;
	add.s32 	%r1347, %r1273, %r1268;
	selp.b32 	%r1348, -46340, %r1347, %p319;
	selp.b32 	%r1349, -46340, %r1348, %p333;
	setp.gt.s32 	%p336, %r1349, %r1257;
	max.s32 	%r1350, %r1349, %r1257;
	selp.b32 	%r1351, %r1264, %r1258, %p336;
	add.s32 	%r1352, %r1275, %r1268;
	selp.b32 	%r1353, -46340, %r1352, %p321;
	selp.b32 	%r1354, -46340, %r1353, %p333;
	setp.gt.s32 	%p337, %r1354, %r1262;
	max.s32 	%r1355, %r1354, %r1262;
	selp.b32 	%r1356, %r1264, %r1263, %p337;
	add.s32 	%r1357, %r3238, 12;
	ld.shared.u32 	%r1358, [%r24+3072];
	ld.shared.u32 	%r1359, [%r24+3076];
	ld.shared.u32 	%r1360, [%r24+3080];
	ld.shared.u32 	%r1361, [%r24+3084];
	ld.shared.u32 	%r1362, [%r25+48];
	ld.shared.u32 	%r1364, [%r25+176];
	ld.shared.u32 	%r1366, [%r25+304];
	ld.shared.u32 	%r1368, [%r25+432];
	setp.eq.s32 	%p338, %r1358, -46340;
	setp.eq.s32 	%p339, %r1362, -46340;
	add.s32 	%r1370, %r1362, %r1358;
	selp.b32 	%r1371, -46340, %r1370, %p339;
	selp.b32 	%r1372, -46340, %r1371, %p338;
	setp.gt.s32 	%p340, %r1372, %r1280;
	max.s32 	%r1373, %r1372, %r1280;
	selp.b32 	%r1374, %r1357, %r1281, %p340;
	setp.eq.s32 	%p341, %r1364, -46340;
	add.s32 	%r1375, %r1364, %r1358;
	selp.b32 	%r1376, -46340, %r1375, %p341;
	selp.b32 	%r1377, -46340, %r1376, %p338;
	setp.gt.s32 	%p342, %r1377, %r1285;
	max.s32 	%r1378, %r1377, %r1285;
	selp.b32 	%r1379, %r1357, %r1286, %p342;
	setp.eq.s32 	%p343, %r1366, -46340;
	add.s32 	%r1380, %r1366, %r1358;
	selp.b32 	%r1381, -46340, %r1380, %p343;
	selp.b32 	%r1382, -46340, %r1381, %p338;
	setp.gt.s32 	%p344, %r1382, %r1290;
	max.s32 	%r1383, %r1382, %r1290;
	selp.b32 	%r1384, %r1357, %r1291, %p344;
	setp.eq.s32 	%p345, %r1368, -46340;
	add.s32 	%r1385, %r1368, %r1358;
	selp.b32 	%r1386, -46340, %r1385, %p345;
	selp.b32 	%r1387, -46340, %r1386, %p338;
	setp.gt.s32 	%p346, %r1387, %r1295;
	max.s32 	%r1388, %r1387, %r1295;
	selp.b32 	%r1389, %r1357, %r1296, %p346;
	setp.eq.s32 	%p347, %r1359, -46340;
	add.s32 	%r1390, %r1362, %r1359;
	selp.b32 	%r1391, -46340, %r1390, %p339;
	selp.b32 	%r1392, -46340, %r1391, %p347;
	setp.gt.s32 	%p348, %r1392, %r1300;
	max.s32 	%r1393, %r1392, %r1300;
	selp.b32 	%r1394, %r1357, %r1301, %p348;
	add.s32 	%r1395, %r1364, %r1359;
	selp.b32 	%r1396, -46340, %r1395, %p341;
	selp.b32 	%r1397, -46340, %r1396, %p347;
	setp.gt.s32 	%p349, %r1397, %r1305;
	max.s32 	%r1398, %r1397, %r1305;
	selp.b32 	%r1399, %r1357, %r1306, %p349;
	add.s32 	%r1400, %r1366, %r1359;
	selp.b32 	%r1401, -46340, %r1400, %p343;
	selp.b32 	%r1402, -46340, %r1401, %p347;
	setp.gt.s32 	%p350, %r1402, %r1310;
	max.s32 	%r1403, %r1402, %r1310;
	selp.b32 	%r1404, %r1357, %r1311, %p350;
	add.s32 	%r1405, %r1368, %r1359;
	selp.b32 	%r1406, -46340, %r1405, %p345;
	selp.b32 	%r1407, -46340, %r1406, %p347;
	setp.gt.s32 	%p351, %r1407, %r1315;
	max.s32 	%r1408, %r1407, %r1315;
	selp.b32 	%r1409, %r1357, %r1316, %p351;
	setp.eq.s32 	%p352, %r1360, -46340;
	add.s32 	%r1410, %r1362, %r1360;
	selp.b32 	%r1411, -46340, %r1410, %p339;
	selp.b32 	%r1412, -46340, %r1411, %p352;
	setp.gt.s32 	%p353, %r1412, %r1320;
	max.s32 	%r1413, %r1412, %r1320;
	selp.b32 	%r1414, %r1357, %r1321, %p353;
	add.s32 	%r1415, %r1364, %r1360;
	selp.b32 	%r1416, -46340, %r1415, %p341;
	selp.b32 	%r1417, -46340, %r1416, %p352;
	setp.gt.s32 	%p354, %r1417, %r1325;
	max.s32 	%r1418, %r1417, %r1325;
	selp.b32 	%r1419, %r1357, %r1326, %p354;
	add.s32 	%r1420, %r1366, %r1360;
	selp.b32 	%r1421, -46340, %r1420, %p343;
	selp.b32 	%r1422, -46340, %r1421, %p352;
	setp.gt.s32 	%p355, %r1422, %r1330;
	max.s32 	%r1423, %r1422, %r1330;
	selp.b32 	%r1424, %r1357, %r1331, %p355;
	add.s32 	%r1425, %r1368, %r1360;
	selp.b32 	%r1426, -46340, %r1425, %p345;
	selp.b32 	%r1427, -46340, %r1426, %p352;
	setp.gt.s32 	%p356, %r1427, %r1335;
	max.s32 	%r1428, %r1427, %r1335;
	selp.b32 	%r1429, %r1357, %r1336, %p356;
	setp.eq.s32 	%p357, %r1361, -46340;
	add.s32 	%r1430, %r1362, %r1361;
	selp.b32 	%r1431, -46340, %r1430, %p339;
	selp.b32 	%r1432, -46340, %r1431, %p357;
	setp.gt.s32 	%p358, %r1432, %r1340;
	max.s32 	%r1433, %r1432, %r1340;
	selp.b32 	%r1434, %r1357, %r1341, %p358;
	add.s32 	%r1435, %r1364, %r1361;
	selp.b32 	%r1436, -46340, %r1435, %p341;
	selp.b32 	%r1437, -46340, %r1436, %p357;
	setp.gt.s32 	%p359, %r1437, %r1345;
	max.s32 	%r1438, %r1437, %r1345;
	selp.b32 	%r1439, %r1357, %r1346, %p359;
	add.s32 	%r1440, %r1366, %r1361;
	selp.b32 	%r1441, -46340, %r1440, %p343;
	selp.b32 	%r1442, -46340, %r1441, %p357;
	setp.gt.s32 	%p360, %r1442, %r1350;
	max.s32 	%r1443, %r1442, %r1350;
	selp.b32 	%r1444, %r1357, %r1351, %p360;
	add.s32 	%r1445, %r1368, %r1361;
	selp.b32 	%r1446, -46340, %r1445, %p345;
	selp.b32 	%r1447, -46340, %r1446, %p357;
	setp.gt.s32 	%p361, %r1447, %r1355;
	max.s32 	%r1448, %r1447, %r1355;
	selp.b32 	%r1449, %r1357, %r1356, %p361;
	add.s32 	%r1450, %r3238, 13;
	ld.shared.u32 	%r1451, [%r24+3328];
	ld.shared.u32 	%r1452, [%r24+3332];
	ld.shared.u32 	%r1453, [%r24+3336];
	ld.shared.u32 	%r1454, [%r24+3340];
	ld.shared.u32 	%r1455, [%r25+52];
	ld.shared.u32 	%r1457, [%r25+180];
	ld.shared.u32 	%r1459, [%r25+308];
	ld.shared.u32 	%r1461, [%r25+436];
	setp.eq.s32 	%p362, %r1451, -46340;
	setp.eq.s32 	%p363, %r1455, -46340;
	add.s32 	%r1463, %r1455, %r1451;
	selp.b32 	%r1464, -46340, %r1463, %p363;
	selp.b32 	%r1465, -46340, %r1464, %p362;
	setp.gt.s32 	%p364, %r1465, %r1373;
	max.s32 	%r1466, %r1465, %r1373;
	selp.b32 	%r1467, %r1450, %r1374, %p364;
	setp.eq.s32 	%p365, %r1457, -46340;
	add.s32 	%r1468, %r1457, %r1451;
	selp.b32 	%r1469, -46340, %r1468, %p365;
	selp.b32 	%r1470, -46340, %r1469, %p362;
	setp.gt.s32 	%p366, %r1470, %r1378;
	max.s32 	%r1471, %r1470, %r1378;
	selp.b32 	%r1472, %r1450, %r1379, %p366;
	setp.eq.s32 	%p367, %r1459, -46340;
	add.s32 	%r1473, %r1459, %r1451;
	selp.b32 	%r1474, -46340, %r1473, %p367;
	selp.b32 	%r1475, -46340, %r1474, %p362;
	setp.gt.s32 	%p368, %r1475, %r1383;
	max.s32 	%r1476, %r1475, %r1383;
	selp.b32 	%r1477, %r1450, %r1384, %p368;
	setp.eq.s32 	%p369, %r1461, -46340;
	add.s32 	%r1478, %r1461, %r1451;
	selp.b32 	%r1479, -46340, %r1478, %p369;
	selp.b32 	%r1480, -46340, %r1479, %p362;
	setp.gt.s32 	%p370, %r1480, %r1388;
	max.s32 	%r1481, %r1480, %r1388;
	selp.b32 	%r1482, %r1450, %r1389, %p370;
	setp.eq.s32 	%p371, %r1452, -46340;
	add.s32 	%r1483, %r1455, %r1452;
	selp.b32 	%r1484, -46340, %r1483, %p363;
	selp.b32 	%r1485, -46340, %r1484, %p371;
	setp.gt.s32 	%p372, %r1485, %r1393;
	max.s32 	%r1486, %r1485, %r1393;
	selp.b32 	%r1487, %r1450, %r1394, %p372;
	add.s32 	%r1488, %r1457, %r1452;
	selp.b32 	%r1489, -46340, %r1488, %p365;
	selp.b32 	%r1490, -46340, %r1489, %p371;
	setp.gt.s32 	%p373, %r1490, %r1398;
	max.s32 	%r1491, %r1490, %r1398;
	selp.b32 	%r1492, %r1450, %r1399, %p373;
	add.s32 	%r1493, %r1459, %r1452;
	selp.b32 	%r1494, -46340, %r1493, %p367;
	selp.b32 	%r1495, -46340, %r1494, %p371;
	setp.gt.s32 	%p374, %r1495, %r1403;
	max.s32 	%r1496, %r1495, %r1403;
	selp.b32 	%r1497, %r1450, %r1404, %p374;
	add.s32 	%r1498, %r1461, %r1452;
	selp.b32 	%r1499, -46340, %r1498, %p369;
	selp.b32 	%r1500, -46340, %r1499, %p371;
	setp.gt.s32 	%p375, %r1500, %r1408;
	max.s32 	%r1501, %r1500, %r1408;
	selp.b32 	%r1502, %r1450, %r1409, %p375;
	setp.eq.s32 	%p376, %r1453, -46340;
	add.s32 	%r1503, %r1455, %r1453;
	selp.b32 	%r1504, -46340, %r1503, %p363;
	selp.b32 	%r1505, -46340, %r1504, %p376;
	setp.gt.s32 	%p377, %r1505, %r1413;
	max.s32 	%r1506, %r1505, %r1413;
	selp.b32 	%r1507, %r1450, %r1414, %p377;
	add.s32 	%r1508, %r1457, %r1453;
	selp.b32 	%r1509, -46340, %r1508, %p365;
	selp.b32 	%r1510, -46340, %r1509, %p376;
	setp.gt.s32 	%p378, %r1510, %r1418;
	max.s32 	%r1511, %r1510, %r1418;
	selp.b32 	%r1512, %r1450, %r1419, %p378;
	add.s32 	%r1513, %r1459, %r1453;
	selp.b32 	%r1514, -46340, %r1513, %p367;
	selp.b32 	%r1515, -46340, %r1514, %p376;
	setp.gt.s32 	%p379, %r1515, %r1423;
	max.s32 	%r1516, %r1515, %r1423;
	selp.b32 	%r1517, %r1450, %r1424, %p379;
	add.s32 	%r1518, %r1461, %r1453;
	selp.b32 	%r1519, -46340, %r1518, %p369;
	selp.b32 	%r1520, -46340, %r1519, %p376;
	setp.gt.s32 	%p380, %r1520, %r1428;
	max.s32 	%r1521, %r1520, %r1428;
	selp.b32 	%r1522, %r1450, %r1429, %p380;
	setp.eq.s32 	%p381, %r1454, -46340;
	add.s32 	%r1523, %r1455, %r1454;
	selp.b32 	%r1524, -46340, %r1523, %p363;
	selp.b32 	%r1525, -46340, %r1524, %p381;
	setp.gt.s32 	%p382, %r1525, %r1433;
	max.s32 	%r1526, %r1525, %r1433;
	selp.b32 	%r1527, %r1450, %r1434, %p382;
	add.s32 	%r1528, %r1457, %r1454;
	selp.b32 	%r1529, -46340, %r1528, %p365;
	selp.b32 	%r1530, -46340, %r1529, %p381;
	setp.gt.s32 	%p383, %r1530, %r1438;
	max.s32 	%r1531, %r1530, %r1438;
	selp.b32 	%r1532, %r1450, %r1439, %p383;
	add.s32 	%r1533, %r1459, %r1454;
	selp.b32 	%r1534, -46340, %r1533, %p367;
	selp.b32 	%r1535, -46340, %r1534, %p381;
	setp.gt.s32 	%p384, %r1535, %r1443;
	max.s32 	%r1536, %r1535, %r1443;
	selp.b32 	%r1537, %r1450, %r1444, %p384;
	add.s32 	%r1538, %r1461, %r1454;
	selp.b32 	%r1539, -46340, %r1538, %p369;
	selp.b32 	%r1540, -46340, %r1539, %p381;
	setp.gt.s32 	%p385, %r1540, %r1448;
	max.s32 	%r1541, %r1540, %r1448;
	selp.b32 	%r1542, %r1450, %r1449, %p385;
	add.s32 	%r1543, %r3238, 14;
	ld.shared.u32 	%r1544, [%r24+3584];
	ld.shared.u32 	%r1545, [%r24+3588];
	ld.shared.u32 	%r1546, [%r24+3592];
	ld.shared.u32 	%r1547, [%r24+3596];
	ld.shared.u32 	%r1548, [%r25+56];
	ld.shared.u32 	%r1550, [%r25+184];
	ld.shared.u32 	%r1552, [%r25+312];
	ld.shared.u32 	%r1554, [%r25+440];
	setp.eq.s32 	%p386, %r1544, -46340;
	setp.eq.s32 	%p387, %r1548, -46340;
	add.s32 	%r1556, %r1548, %r1544;
	selp.b32 	%r1557, -46340, %r1556, %p387;
	selp.b32 	%r1558, -46340, %r1557, %p386;
	setp.gt.s32 	%p388, %r1558, %r1466;
	max.s32 	%r1559, %r1558, %r1466;
	selp.b32 	%r1560, %r1543, %r1467, %p388;
	setp.eq.s32 	%p389, %r1550, -46340;
	add.s32 	%r1561, %r1550, %r1544;
	selp.b32 	%r1562, -46340, %r1561, %p389;
	selp.b32 	%r1563, -46340, %r1562, %p386;
	setp.gt.s32 	%p390, %r1563, %r1471;
	max.s32 	%r1564, %r1563, %r1471;
	selp.b32 	%r1565, %r1543, %r1472, %p390;
	setp.eq.s32 	%p391, %r1552, -46340;
	add.s32 	%r1566, %r1552, %r1544;
	selp.b32 	%r1567, -46340, %r1566, %p391;
	selp.b32 	%r1568, -46340, %r1567, %p386;
	setp.gt.s32 	%p392, %r1568, %r1476;
	max.s32 	%r1569, %r1568, %r1476;
	selp.b32 	%r1570, %r1543, %r1477, %p392;
	setp.eq.s32 	%p393, %r1554, -46340;
	add.s32 	%r1571, %r1554, %r1544;
	selp.b32 	%r1572, -46340, %r1571, %p393;
	selp.b32 	%r1573, -46340, %r1572, %p386;
	setp.gt.s32 	%p394, %r1573, %r1481;
	max.s32 	%r1574, %r1573, %r1481;
	selp.b32 	%r1575, %r1543, %r1482, %p394;
	setp.eq.s32 	%p395, %r1545, -46340;
	add.s32 	%r1576, %r1548, %r1545;
	selp.b32 	%r1577, -46340, %r1576, %p387;
	selp.b32 	%r1578, -46340, %r1577, %p395;
	setp.gt.s32 	%p396, %r1578, %r1486;
	max.s32 	%r1579, %r1578, %r1486;
	selp.b32 	%r1580, %r1543, %r1487, %p396;
	add.s32 	%r1581, %r1550, %r1545;
	selp.b32 	%r1582, -46340, %r1581, %p389;
	selp.b32 	%r1583, -46340, %r1582, %p395;
	setp.gt.s32 	%p397, %r1583, %r1491;
	max.s32 	%r1584, %r1583, %r1491;
	selp.b32 	%r1585, %r1543, %r1492, %p397;
	add.s32 	%r1586, %r1552, %r1545;
	selp.b32 	%r1587, -46340, %r1586, %p391;
	selp.b32 	%r1588, -46340, %r1587, %p395;
	setp.gt.s32 	%p398, %r1588, %r1496;
	max.s32 	%r1589, %r1588, %r1496;
	selp.b32 	%r1590, %r1543, %r1497, %p398;
	add.s32 	%r1591, %r1554, %r1545;
	selp.b32 	%r1592, -46340, %r1591, %p393;
	selp.b32 	%r1593, -46340, %r1592, %p395;
	setp.gt.s32 	%p399, %r1593, %r1501;
	max.s32 	%r1594, %r1593, %r1501;
	selp.b32 	%r1595, %r1543, %r1502, %p399;
	setp.eq.s32 	%p400, %r1546, -46340;
	add.s32 	%r1596, %r1548, %r1546;
	selp.b32 	%r1597, -46340, %r1596, %p387;
	selp.b32 	%r1598, -46340, %r1597, %p400;
	setp.gt.s32 	%p401, %r1598, %r1506;
	max.s32 	%r1599, %r1598, %r1506;
	selp.b32 	%r1600, %r1543, %r1507, %p401;
	add.s32 	%r1601, %r1550, %r1546;
	selp.b32 	%r1602, -46340, %r1601, %p389;
	selp.b32 	%r1603, -46340, %r1602, %p400;
	setp.gt.s32 	%p402, %r1603, %r1511;
	max.s32 	%r1604, %r1603, %r1511;
	selp.b32 	%r1605, %r1543, %r1512, %p402;
	add.s32 	%r1606, %r1552, %r1546;
	selp.b32 	%r1607, -46340, %r1606, %p391;
	selp.b32 	%r1608, -46340, %r1607, %p400;
	setp.gt.s32 	%p403, %r1608, %r1516;
	max.s32 	%r1609, %r1608, %r1516;
	selp.b32 	%r1610, %r1543, %r1517, %p403;
	add.s32 	%r1611, %r1554, %r1546;
	selp.b32 	%r1612, -46340, %r1611, %p393;
	selp.b32 	%r1613, -46340, %r1612, %p400;
	setp.gt.s32 	%p404, %r1613, %r1521;
	max.s32 	%r1614, %r1613, %r1521;
	selp.b32 	%r1615, %r1543, %r1522, %p404;
	setp.eq.s32 	%p405, %r1547, -46340;
	add.s32 	%r1616, %r1548, %r1547;
	selp.b32 	%r1617, -46340, %r1616, %p387;
	selp.b32 	%r1618, -46340, %r1617, %p405;
	setp.gt.s32 	%p406, %r1618, %r1526;
	max.s32 	%r1619, %r1618, %r1526;
	selp.b32 	%r1620, %r1543, %r1527, %p406;
	add.s32 	%r1621, %r1550, %r1547;
	selp.b32 	%r1622, -46340, %r1621, %p389;
	selp.b32 	%r1623, -46340, %r1622, %p405;
	setp.gt.s32 	%p407, %r1623, %r1531;
	max.s32 	%r1624, %r1623, %r1531;
	selp.b32 	%r1625, %r1543, %r1532, %p407;
	add.s32 	%r1626, %r1552, %r1547;
	selp.b32 	%r1627, -46340, %r1626, %p391;
	selp.b32 	%r1628, -46340, %r1627, %p405;
	setp.gt.s32 	%p408, %r1628, %r1536;
	max.s32 	%r1629, %r1628, %r1536;
	selp.b32 	%r1630, %r1543, %r1537, %p408;
	add.s32 	%r1631, %r1554, %r1547;
	selp.b32 	%r1632, -46340, %r1631, %p393;
	selp.b32 	%r1633, -46340, %r1632, %p405;
	setp.gt.s32 	%p409, %r1633, %r1541;
	max.s32 	%r1634, %r1633, %r1541;
	selp.b32 	%r1635, %r1543, %r1542, %p409;
	add.s32 	%r1636, %r3238, 15;
	ld.shared.u32 	%r1637, [%r24+3840];
	ld.shared.u32 	%r1638, [%r24+3844];
	ld.shared.u32 	%r1639, [%r24+3848];
	ld.shared.u32 	%r1640, [%r24+3852];
	ld.shared.u32 	%r1641, [%r25+60];
	ld.shared.u32 	%r1643, [%r25+188];
	ld.shared.u32 	%r1645, [%r25+316];
	ld.shared.u32 	%r1647, [%r25+444];
	setp.eq.s32 	%p410, %r1637, -46340;
	setp.eq.s32 	%p411, %r1641, -46340;
	add.s32 	%r1649, %r1641, %r1637;
	selp.b32 	%r1650, -46340, %r1649, %p411;
	selp.b32 	%r1651, -46340, %r1650, %p410;
	setp.gt.s32 	%p412, %r1651, %r1559;
	max.s32 	%r1652, %r1651, %r1559;
	selp.b32 	%r1653, %r1636, %r1560, %p412;
	setp.eq.s32 	%p413, %r1643, -46340;
	add.s32 	%r1654, %r1643, %r1637;
	selp.b32 	%r1655, -46340, %r1654, %p413;
	selp.b32 	%r1656, -46340, %r1655, %p410;
	setp.gt.s32 	%p414, %r1656, %r1564;
	max.s32 	%r1657, %r1656, %r1564;
	selp.b32 	%r1658, %r1636, %r1565, %p414;
	setp.eq.s32 	%p415, %r1645, -46340;
	add.s32 	%r1659, %r1645, %r1637;
	selp.b32 	%r1660, -46340, %r1659, %p415;
	selp.b32 	%r1661, -46340, %r1660, %p410;
	setp.gt.s32 	%p416, %r1661, %r1569;
	max.s32 	%r1662, %r1661, %r1569;
	selp.b32 	%r1663, %r1636, %r1570, %p416;
	setp.eq.s32 	%p417, %r1647, -46340;
	add.s32 	%r1664, %r1647, %r1637;
	selp.b32 	%r1665, -46340, %r1664, %p417;
	selp.b32 	%r1666, -46340, %r1665, %p410;
	setp.gt.s32 	%p418, %r1666, %r1574;
	max.s32 	%r1667, %r1666, %r1574;
	selp.b32 	%r1668, %r1636, %r1575, %p418;
	setp.eq.s32 	%p419, %r1638, -46340;
	add.s32 	%r1669, %r1641, %r1638;
	selp.b32 	%r1670, -46340, %r1669, %p411;
	selp.b32 	%r1671, -46340, %r1670, %p419;
	setp.gt.s32 	%p420, %r1671, %r1579;
	max.s32 	%r1672, %r1671, %r1579;
	selp.b32 	%r1673, %r1636, %r1580, %p420;
	add.s32 	%r1674, %r1643, %r1638;
	selp.b32 	%r1675, -46340, %r1674, %p413;
	selp.b32 	%r1676, -46340, %r1675, %p419;
	setp.gt.s32 	%p421, %r1676, %r1584;
	max.s32 	%r1677, %r1676, %r1584;
	selp.b32 	%r1678, %r1636, %r1585, %p421;
	add.s32 	%r1679, %r1645, %r1638;
	selp.b32 	%r1680, -46340, %r1679, %p415;
	selp.b32 	%r1681, -46340, %r1680, %p419;
	setp.gt.s32 	%p422, %r1681, %r1589;
	max.s32 	%r1682, %r1681, %r1589;
	selp.b32 	%r1683, %r1636, %r1590, %p422;
	add.s32 	%r1684, %r1647, %r1638;
	selp.b32 	%r1685, -46340, %r1684, %p417;
	selp.b32 	%r1686, -46340, %r1685, %p419;
	setp.gt.s32 	%p423, %r1686, %r1594;
	max.s32 	%r1687, %r1686, %r1594;
	selp.b32 	%r1688, %r1636, %r1595, %p423;
	setp.eq.s32 	%p424, %r1639, -46340;
	add.s32 	%r1689, %r1641, %r1639;
	selp.b32 	%r1690, -46340, %r1689, %p411;
	selp.b32 	%r1691, -46340, %r1690, %p424;
	setp.gt.s32 	%p425, %r1691, %r1599;
	max.s32 	%r1692, %r1691, %r1599;
	selp.b32 	%r1693, %r1636, %r1600, %p425;
	add.s32 	%r1694, %r1643, %r1639;
	selp.b32 	%r1695, -46340, %r1694, %p413;
	selp.b32 	%r1696, -46340, %r1695, %p424;
	setp.gt.s32 	%p426, %r1696, %r1604;
	max.s32 	%r1697, %r1696, %r1604;
	selp.b32 	%r1698, %r1636, %r1605, %p426;
	add.s32 	%r1699, %r1645, %r1639;
	selp.b32 	%r1700, -46340, %r1699, %p415;
	selp.b32 	%r1701, -46340, %r1700, %p424;
	setp.gt.s32 	%p427, %r1701, %r1609;
	max.s32 	%r1702, %r1701, %r1609;
	selp.b32 	%r1703, %r1636, %r1610, %p427;
	add.s32 	%r1704, %r1647, %r1639;
	selp.b32 	%r1705, -46340, %r1704, %p417;
	selp.b32 	%r1706, -46340, %r1705, %p424;
	setp.gt.s32 	%p428, %r1706, %r1614;
	max.s32 	%r1707, %r1706, %r1614;
	selp.b32 	%r1708, %r1636, %r1615, %p428;
	setp.eq.s32 	%p429, %r1640, -46340;
	add.s32 	%r1709, %r1641, %r1640;
	selp.b32 	%r1710, -46340, %r1709, %p411;
	selp.b32 	%r1711, -46340, %r1710, %p429;
	setp.gt.s32 	%p430, %r1711, %r1619;
	max.s32 	%r1712, %r1711, %r1619;
	selp.b32 	%r1713, %r1636, %r1620, %p430;
	add.s32 	%r1714, %r1643, %r1640;
	selp.b32 	%r1715, -46340, %r1714, %p413;
	selp.b32 	%r1716, -46340, %r1715, %p429;
	setp.gt.s32 	%p431, %r1716, %r1624;
	max.s32 	%r1717, %r1716, %r1624;
	selp.b32 	%r1718, %r1636, %r1625, %p431;
	add.s32 	%r1719, %r1645, %r1640;
	selp.b32 	%r1720, -46340, %r1719, %p415;
	selp.b32 	%r1721, -46340, %r1720, %p429;
	setp.gt.s32 	%p432, %r1721, %r1629;
	max.s32 	%r1722, %r1721, %r1629;
	selp.b32 	%r1723, %r1636, %r1630, %p432;
	add.s32 	%r1724, %r1647, %r1640;
	selp.b32 	%r1725, -46340, %r1724, %p417;
	selp.b32 	%r1726, -46340, %r1725, %p429;
	setp.gt.s32 	%p433, %r1726, %r1634;
	max.s32 	%r1727, %r1726, %r1634;
	selp.b32 	%r1728, %r1636, %r1635, %p433;
	add.s32 	%r1729, %r3238, 16;
	ld.shared.u32 	%r1730, [%r24+4096];
	ld.shared.u32 	%r1731, [%r24+4100];
	ld.shared.u32 	%r1732, [%r24+4104];
	ld.shared.u32 	%r1733, [%r24+4108];
	ld.shared.u32 	%r1734, [%r25+64];
	ld.shared.u32 	%r1736, [%r25+192];
	ld.shared.u32 	%r1738, [%r25+320];
	ld.shared.u32 	%r1740, [%r25+448];
	setp.eq.s32 	%p434, %r1730, -46340;
	setp.eq.s32 	%p435, %r1734, -46340;
	add.s32 	%r1742, %r1734, %r1730;
	selp.b32 	%r1743, -46340, %r1742, %p435;
	selp.b32 	%r1744, -46340, %r1743, %p434;
	setp.gt.s32 	%p436, %r1744, %r1652;
	max.s32 	%r1745, %r1744, %r1652;
	selp.b32 	%r1746, %r1729, %r1653, %p436;
	setp.eq.s32 	%p437, %r1736, -46340;
	add.s32 	%r1747, %r1736, %r1730;
	selp.b32 	%r1748, -46340, %r1747, %p437;
	selp.b32 	%r1749, -46340, %r1748, %p434;
	setp.gt.s32 	%p438, %r1749, %r1657;
	max.s32 	%r1750, %r1749, %r1657;
	selp.b32 	%r1751, %r1729, %r1658, %p438;
	setp.eq.s32 	%p439, %r1738, -46340;
	add.s32 	%r1752, %r1738, %r1730;
	selp.b32 	%r1753, -46340, %r1752, %p439;
	selp.b32 	%r1754, -46340, %r1753, %p434;
	setp.gt.s32 	%p440, %r1754, %r1662;
	max.s32 	%r1755, %r1754, %r1662;
	selp.b32 	%r1756, %r1729, %r1663, %p440;
	setp.eq.s32 	%p441, %r1740, -46340;
	add.s32 	%r1757, %r1740, %r1730;
	selp.b32 	%r1758, -46340, %r1757, %p441;
	selp.b32 	%r1759, -46340, %r1758, %p434;
	setp.gt.s32 	%p442, %r1759, %r1667;
	max.s32 	%r1760, %r1759, %r1667;
	selp.b32 	%r1761, %r1729, %r1668, %p442;
	setp.eq.s32 	%p443, %r1731, -46340;
	add.s32 	%r1762, %r1734, %r1731;
	selp.b32 	%r1763, -46340, %r1762, %p435;
	selp.b32 	%r1764, -46340, %r1763, %p443;
	setp.gt.s32 	%p444, %r1764, %r1672;
	max.s32 	%r1765, %r1764, %r1672;
	selp.b32 	%r1766, %r1729, %r1673, %p444;
	add.s32 	%r1767, %r1736, %r1731;
	selp.b32 	%r1768, -46340, %r1767, %p437;
	selp.b32 	%r1769, -46340, %r1768, %p443;
	setp.gt.s32 	%p445, %r1769, %r1677;
	max.s32 	%r1770, %r1769, %r1677;
	selp.b32 	%r1771, %r1729, %r1678, %p445;
	add.s32 	%r1772, %r1738, %r1731;
	selp.b32 	%r1773, -46340, %r1772, %p439;
	selp.b32 	%r1774, -46340, %r1773, %p443;
	setp.gt.s32 	%p446, %r1774, %r1682;
	max.s32 	%r1775, %r1774, %r1682;
	selp.b32 	%r1776, %r1729, %r1683, %p446;
	add.s32 	%r1777, %r1740, %r1731;
	selp.b32 	%r1778, -46340, %r1777, %p441;
	selp.b32 	%r1779, -46340, %r1778, %p443;
	setp.gt.s32 	%p447, %r1779, %r1687;
	max.s32 	%r1780, %r1779, %r1687;
	selp.b32 	%r1781, %r1729, %r1688, %p447;
	setp.eq.s32 	%p448, %r1732, -46340;
	add.s32 	%r1782, %r1734, %r1732;
	selp.b32 	%r1783, -46340, %r1782, %p435;
	selp.b32 	%r1784, -46340, %r1783, %p448;
	setp.gt.s32 	%p449, %r1784, %r1692;
	max.s32 	%r1785, %r1784, %r1692;
	selp.b32 	%r1786, %r1729, %r1693, %p449;
	add.s32 	%r1787, %r1736, %r1732;
	selp.b32 	%r1788, -46340, %r1787, %p437;
	selp.b32 	%r1789, -46340, %r1788, %p448;
	setp.gt.s32 	%p450, %r1789, %r1697;
	max.s32 	%r1790, %r1789, %r1697;
	selp.b32 	%r1791, %r1729, %r1698, %p450;
	add.s32 	%r1792, %r1738, %r1732;
	selp.b32 	%r1793, -46340, %r1792, %p439;
	selp.b32 	%r1794, -46340, %r1793, %p448;
	setp.gt.s32 	%p451, %r1794, %r1702;
	max.s32 	%r1795, %r1794, %r1702;
	selp.b32 	%r1796, %r1729, %r1703, %p451;
	add.s32 	%r1797, %r1740, %r1732;
	selp.b32 	%r1798, -46340, %r1797, %p441;
	selp.b32 	%r1799, -46340, %r1798, %p448;
	setp.gt.s32 	%p452, %r1799, %r1707;
	max.s32 	%r1800, %r1799, %r1707;
	selp.b32 	%r1801, %r1729, %r1708, %p452;
	setp.eq.s32 	%p453, %r1733, -46340;
	add.s32 	%r1802, %r1734, %r1733;
	selp.b32 	%r1803, -46340, %r1802, %p435;
	selp.b32 	%r1804, -46340, %r1803, %p453;
	setp.gt.s32 	%p454, %r1804, %r1712;
	max.s32 	%r1805, %r1804, %r1712;
	selp.b32 	%r1806, %r1729, %r1713, %p454;
	add.s32 	%r1807, %r1736, %r1733;
	selp.b32 	%r1808, -46340, %r1807, %p437;
	selp.b32 	%r1809, -46340, %r1808, %p453;
	setp.gt.s32 	%p455, %r1809, %r1717;
	max.s32 	%r1810, %r1809, %r1717;
	selp.b32 	%r1811, %r1729, %r1718, %p455;
	add.s32 	%r1812, %r1738, %r1733;
	selp.b32 	%r1813, -46340, %r1812, %p439;
	selp.b32 	%r1814, -46340, %r1813, %p453;
	setp.gt.s32 	%p456, %r1814, %r1722;
	max.s32 	%r1815, %r1814, %r1722;
	selp.b32 	%r1816, %r1729, %r1723, %p456;
	add.s32 	%r1817, %r1740, %r1733;
	selp.b32 	%r1818, -46340, %r1817, %p441;
	selp.b32 	%r1819, -46340, %r1818, %p453;
	setp.gt.s32 	%p457, %r1819, %r1727;
	max.s32 	%r1820, %r1819, %r1727;
	selp.b32 	%r1821, %r1729, %r1728, %p457;
	add.s32 	%r1822, %r3238, 17;
	ld.shared.u32 	%r1823, [%r24+4352];
	ld.shared.u32 	%r1824, [%r24+4356];
	ld.shared.u32 	%r1825, [%r24+4360];
	ld.shared.u32 	%r1826, [%r24+4364];
	ld.shared.u32 	%r1827, [%r25+68];
	ld.shared.u32 	%r1829, [%r25+196];
	ld.shared.u32 	%r1831, [%r25+324];
	ld.shared.u32 	%r1833, [%r25+452];
	setp.eq.s32 	%p458, %r1823, -46340;
	setp.eq.s32 	%p459, %r1827, -46340;
	add.s32 	%r1835, %r1827, %r1823;
	selp.b32 	%r1836, -46340, %r1835, %p459;
	selp.b32 	%r1837, -46340, %r1836, %p458;
	setp.gt.s32 	%p460, %r1837, %r1745;
	max.s32 	%r1838, %r1837, %r1745;
	selp.b32 	%r1839, %r1822, %r1746, %p460;
	setp.eq.s32 	%p461, %r1829, -46340;
	add.s32 	%r1840, %r1829, %r1823;
	selp.b32 	%r1841, -46340, %r1840, %p461;
	selp.b32 	%r1842, -46340, %r1841, %p458;
	setp.gt.s32 	%p462, %r1842, %r1750;
	max.s32 	%r1843, %r1842, %r1750;
	selp.b32 	%r1844, %r1822, %r1751, %p462;
	setp.eq.s32 	%p463, %r1831, -46340;
	add.s32 	%r1845, %r1831, %r1823;
	selp.b32 	%r1846, -46340, %r1845, %p463;
	selp.b32 	%r1847, -46340, %r1846, %p458;
	setp.gt.s32 	%p464, %r1847, %r1755;
	max.s32 	%r1848, %r1847, %r1755;
	selp.b32 	%r1849, %r1822, %r1756, %p464;
	setp.eq.s32 	%p465, %r1833, -46340;
	add.s32 	%r1850, %r1833, %r1823;
	selp.b32 	%r1851, -46340, %r1850, %p465;
	selp.b32 	%r1852, -46340, %r1851, %p458;
	setp.gt.s32 	%p466, %r1852, %r1760;
	max.s32 	%r1853, %r1852, %r1760;
	selp.b32 	%r1854, %r1822, %r1761, %p466;
	setp.eq.s32 	%p467, %r1824, -46340;
	add.s32 	%r1855, %r1827, %r1824;
	selp.b32 	%r1856, -46340, %r1855, %p459;
	selp.b32 	%r1857, -46340, %r1856, %p467;
	setp.gt.s32 	%p468, %r1857, %r1765;
	max.s32 	%r1858, %r1857, %r1765;
	selp.b32 	%r1859, %r1822, %r1766, %p468;
	add.s32 	%r1860, %r1829, %r1824;
	selp.b32 	%r1861, -46340, %r1860, %p461;
	selp.b32 	%r1862, -46340, %r1861, %p467;
	setp.gt.s32 	%p469, %r1862, %r1770;
	max.s32 	%r1863, %r1862, %r1770;
	selp.b32 	%r1864, %r1822, %r1771, %p469;
	add.s32 	%r1865, %r1831, %r1824;
	selp.b32 	%r1866, -46340, %r1865, %p463;
	selp.b32 	%r1867, -46340, %r1866, %p467;
	setp.gt.s32 	%p470, %r1867, %r1775;
	max.s32 	%r1868, %r1867, %r1775;
	selp.b32 	%r1869, %r1822, %r1776, %p470;
	add.s32 	%r1870, %r1833, %r1824;
	selp.b32 	%r1871, -46340, %r1870, %p465;
	selp.b32 	%r1872, -46340, %r1871, %p467;
	setp.gt.s32 	%p471, %r1872, %r1780;
	max.s32 	%r1873, %r1872, %r1780;
	selp.b32 	%r1874, %r1822, %r1781, %p471;
	setp.eq.s32 	%p472, %r1825, -46340;
	add.s32 	%r1875, %r1827, %r1825;
	selp.b32 	%r1876, -46340, %r1875, %p459;
	selp.b32 	%r1877, -46340, %r1876, %p472;
	setp.gt.s32 	%p473, %r1877, %r1785;
	max.s32 	%r1878, %r1877, %r1785;
	selp.b32 	%r1879, %r1822, %r1786, %p473;
	add.s32 	%r1880, %r1829, %r1825;
	selp.b32 	%r1881, -46340, %r1880, %p461;
	selp.b32 	%r1882, -46340, %r1881, %p472;
	setp.gt.s32 	%p474, %r1882, %r1790;
	max.s32 	%r1883, %r1882, %r1790;
	selp.b32 	%r1884, %r1822, %r1791, %p474;
	add.s32 	%r1885, %r1831, %r1825;
	selp.b32 	%r1886, -46340, %r1885, %p463;
	selp.b32 	%r1887, -46340, %r1886, %p472;
	setp.gt.s32 	%p475, %r1887, %r1795;
	max.s32 	%r1888, %r1887, %r1795;
	selp.b32 	%r1889, %r1822, %r1796, %p475;
	add.s32 	%r1890, %r1833, %r1825;
	selp.b32 	%r1891, -46340, %r1890, %p465;
	selp.b32 	%r1892, -46340, %r1891, %p472;
	setp.gt.s32 	%p476, %r1892, %r1800;
	max.s32 	%r1893, %r1892, %r1800;
	selp.b32 	%r1894, %r1822, %r1801, %p476;
	setp.eq.s32 	%p477, %r1826, -46340;
	add.s32 	%r1895, %r1827, %r1826;
	selp.b32 	%r1896, -46340, %r1895, %p459;
	selp.b32 	%r1897, -46340, %r1896, %p477;
	setp.gt.s32 	%p478, %r1897, %r1805;
	max.s32 	%r1898, %r1897, %r1805;
	selp.b32 	%r1899, %r1822, %r1806, %p478;
	add.s32 	%r1900, %r1829, %r1826;
	selp.b32 	%r1901, -46340, %r1900, %p461;
	selp.b32 	%r1902, -46340, %r1901, %p477;
	setp.gt.s32 	%p479, %r1902, %r1810;
	max.s32 	%r1903, %r1902, %r1810;
	selp.b32 	%r1904, %r1822, %r1811, %p479;
	add.s32 	%r1905, %r1831, %r1826;
	selp.b32 	%r1906, -46340, %r1905, %p463;
	selp.b32 	%r1907, -46340, %r1906, %p477;
	setp.gt.s32 	%p480, %r1907, %r1815;
	max.s32 	%r1908, %r1907, %r1815;
	selp.b32 	%r1909, %r1822, %r1816, %p480;
	add.s32 	%r1910, %r1833, %r1826;
	selp.b32 	%r1911, -46340, %r1910, %p465;
	selp.b32 	%r1912, -46340, %r1911, %p477;
	setp.gt.s32 	%p481, %r1912, %r1820;
	max.s32 	%r1913, %r1912, %r1820;
	selp.b32 	%r1914, %r1822, %r1821, %p481;
	add.s32 	%r1915, %r3238, 18;
	ld.shared.u32 	%r1916, [%r24+4608];
	ld.shared.u32 	%r1917, [%r24+4612];
	ld.shared.u32 	%r1918, [%r24+4616];
	ld.shared.u32 	%r1919, [%r24+4620];
	ld.shared.u32 	%r1920, [%r25+72];
	ld.shared.u32 	%r1922, [%r25+200];
	ld.shared.u32 	%r1924, [%r25+328];
	ld.shared.u32 	%r1926, [%r25+456];
	setp.eq.s32 	%p482, %r1916, -46340;
	setp.eq.s32 	%p483, %r1920, -46340;
	add.s32 	%r1928, %r1920, %r1916;
	selp.b32 	%r1929, -46340, %r1928, %p483;
	selp.b32 	%r1930, -46340, %r1929, %p482;
	setp.gt.s32 	%p484, %r1930, %r1838;
	max.s32 	%r1931, %r1930, %r1838;
	selp.b32 	%r1932, %r1915, %r1839, %p484;
	setp.eq.s32 	%p485, %r1922, -46340;
	add.s32 	%r1933, %r1922, %r1916;
	selp.b32 	%r1934, -46340, %r1933, %p485;
	selp.b32 	%r1935, -46340, %r1934, %p482;
	setp.gt.s32 	%p486, %r1935, %r1843;
	max.s32 	%r1936, %r1935, %r1843;
	selp.b32 	%r1937, %r1915, %r1844, %p486;
	setp.eq.s32 	%p487, %r1924, -46340;
	add.s32 	%r1938, %r1924, %r1916;
	selp.b32 	%r1939, -46340, %r1938, %p487;
	selp.b32 	%r1940, -46340, %r1939, %p482;
	setp.gt.s32 	%p488, %r1940, %r1848;
	max.s32 	%r1941, %r1940, %r1848;
	selp.b32 	%r1942, %r1915, %r1849, %p488;
	setp.eq.s32 	%p489, %r1926, -46340;
	add.s32 	%r1943, %r1926, %r1916;
	selp.b32 	%r1944, -46340, %r1943, %p489;
	selp.b32 	%r1945, -46340, %r1944, %p482;
	setp.gt.s32 	%p490, %r1945, %r1853;
	max.s32 	%r1946, %r1945, %r1853;
	selp.b32 	%r1947, %r1915, %r1854, %p490;
	setp.eq.s32 	%p491, %r1917, -46340;
	add.s32 	%r1948, %r1920, %r1917;
	selp.b32 	%r1949, -46340, %r1948, %p483;
	selp.b32 	%r1950, -46340, %r1949, %p491;
	setp.gt.s32 	%p492, %r1950, %r1858;
	max.s32 	%r1951, %r1950, %r1858;
	selp.b32 	%r1952, %r1915, %r1859, %p492;
	add.s32 	%r1953, %r1922, %r1917;
	selp.b32 	%r1954, -46340, %r1953, %p485;
	selp.b32 	%r1955, -46340, %r1954, %p491;
	setp.gt.s32 	%p493, %r1955, %r1863;
	max.s32 	%r1956, %r1955, %r1863;
	selp.b32 	%r1957, %r1915, %r1864, %p493;
	add.s32 	%r1958, %r1924, %r1917;
	selp.b32 	%r1959, -46340, %r1958, %p487;
	selp.b32 	%r1960, -46340, %r1959, %p491;
	setp.gt.s32 	%p494, %r1960, %r1868;
	max.s32 	%r1961, %r1960, %r1868;
	selp.b32 	%r1962, %r1915, %r1869, %p494;
	add.s32 	%r1963, %r1926, %r1917;
	selp.b32 	%r1964, -46340, %r1963, %p489;
	selp.b32 	%r1965, -46340, %r1964, %p491;
	setp.gt.s32 	%p495, %r1965, %r1873;
	max.s32 	%r1966, %r1965, %r1873;
	selp.b32 	%r1967, %r1915, %r1874, %p495;
	setp.eq.s32 	%p496, %r1918, -46340;
	add.s32 	%r1968, %r1920, %r1918;
	selp.b32 	%r1969, -46340, %r1968, %p483;
	selp.b32 	%r1970, -46340, %r1969, %p496;
	setp.gt.s32 	%p497, %r1970, %r1878;
	max.s32 	%r1971, %r1970, %r1878;
	selp.b32 	%r1972, %r1915, %r1879, %p497;
	add.s32 	%r1973, %r1922, %r1918;
	selp.b32 	%r1974, -46340, %r1973, %p485;
	selp.b32 	%r1975, -46340, %r1974, %p496;
	setp.gt.s32 	%p498, %r1975, %r1883;
	max.s32 	%r1976, %r1975, %r1883;
	selp.b32 	%r1977, %r1915, %r1884, %p498;
	add.s32 	%r1978, %r1924, %r1918;
	selp.b32 	%r1979, -46340, %r1978, %p487;
	selp.b32 	%r1980, -46340, %r1979, %p496;
	setp.gt.s32 	%p499, %r1980, %r1888;
	max.s32 	%r1981, %r1980, %r1888;
	selp.b32 	%r1982, %r1915, %r1889, %p499;
	add.s32 	%r1983, %r1926, %r1918;
	selp.b32 	%r1984, -46340, %r1983, %p489;
	selp.b32 	%r1985, -46340, %r1984, %p496;
	setp.gt.s32 	%p500, %r1985, %r1893;
	max.s32 	%r1986, %r1985, %r1893;
	selp.b32 	%r1987, %r1915, %r1894, %p500;
	setp.eq.s32 	%p501, %r1919, -46340;
	add.s32 	%r1988, %r1920, %r1919;
	selp.b32 	%r1989, -46340, %r1988, %p483;
	selp.b32 	%r1990, -46340, %r1989, %p501;
	setp.gt.s32 	%p502, %r1990, %r1898;
	max.s32 	%r1991, %r1990, %r1898;
	selp.b32 	%r1992, %r1915, %r1899, %p502;
	add.s32 	%r1993, %r1922, %r1919;
	selp.b32 	%r1994, -46340, %r1993, %p485;
	selp.b32 	%r1995, -46340, %r1994, %p501;
	setp.gt.s32 	%p503, %r1995, %r1903;
	max.s32 	%r1996, %r1995, %r1903;
	selp.b32 	%r1997, %r1915, %r1904, %p503;
	add.s32 	%r1998, %r1924, %r1919;
	selp.b32 	%r1999, -46340, %r1998, %p487;
	selp.b32 	%r2000, -46340, %r1999, %p501;
	setp.gt.s32 	%p504, %r2000, %r1908;
	max.s32 	%r2001, %r2000, %r1908;
	selp.b32 	%r2002, %r1915, %r1909, %p504;
	add.s32 	%r2003, %r1926, %r1919;
	selp.b32 	%r2004, -46340, %r2003, %p489;
	selp.b32 	%r2005, -46340, %r2004, %p501;
	setp.gt.s32 	%p505, %r2005, %r1913;
	max.s32 	%r2006, %r2005, %r1913;
	selp.b32 	%r2007, %r1915, %r1914, %p505;
	add.s32 	%r2008, %r3238, 19;
	ld.shared.u32 	%r2009, [%r24+4864];
	ld.shared.u32 	%r2010, [%r24+4868];
	ld.shared.u32 	%r2011, [%r24+4872];
	ld.shared.u32 	%r2012, [%r24+4876];
	ld.shared.u32 	%r2013, [%r25+76];
	ld.shared.u32 	%r2015, [%r25+204];
	ld.shared.u32 	%r2017, [%r25+332];
	ld.shared.u32 	%r2019, [%r25+460];
	setp.eq.s32 	%p506, %r2009, -46340;
	setp.eq.s32 	%p507, %r2013, -46340;
	add.s32 	%r2021, %r2013, %r2009;
	selp.b32 	%r2022, -46340, %r2021, %p507;
	selp.b32 	%r2023, -46340, %r2022, %p506;
	setp.gt.s32 	%p508, %r2023, %r1931;
	max.s32 	%r2024, %r2023, %r1931;
	selp.b32 	%r2025, %r2008, %r1932, %p508;
	setp.eq.s32 	%p509, %r2015, -46340;
	add.s32 	%r2026, %r2015, %r2009;
	selp.b32 	%r2027, -46340, %r2026, %p509;
	selp.b32 	%r2028, -46340, %r2027, %p506;
	setp.gt.s32 	%p510, %r2028, %r1936;
	max.s32 	%r2029, %r2028, %r1936;
	selp.b32 	%r2030, %r2008, %r1937, %p510;
	setp.eq.s32 	%p511, %r2017, -46340;
	add.s32 	%r2031, %r2017, %r2009;
	selp.b32 	%r2032, -46340, %r2031, %p511;
	selp.b32 	%r2033, -46340, %r2032, %p506;
	setp.gt.s32 	%p512, %r2033, %r1941;
	max.s32 	%r2034, %r2033, %r1941;
	selp.b32 	%r2035, %r2008, %r1942, %p512;
	setp.eq.s32 	%p513, %r2019, -46340;
	add.s32 	%r2036, %r2019, %r2009;
	selp.b32 	%r2037, -46340, %r2036, %p513;
	selp.b32 	%r2038, -46340, %r2037, %p506;
	setp.gt.s32 	%p514, %r2038, %r1946;
	max.s32 	%r2039, %r2038, %r1946;
	selp.b32 	%r2040, %r2008, %r1947, %p514;
	setp.eq.s32 	%p515, %r2010, -46340;
	add.s32 	%r2041, %r2013, %r2010;
	selp.b32 	%r2042, -46340, %r2041, %p507;
	selp.b32 	%r2043, -46340, %r2042, %p515;
	setp.gt.s32 	%p516, %r2043, %r1951;
	max.s32 	%r2044, %r2043, %r1951;
	selp.b32 	%r2045, %r2008, %r1952, %p516;
	add.s32 	%r2046, %r2015, %r2010;
	selp.b32 	%r2047, -46340, %r2046, %p509;
	selp.b32 	%r2048, -46340, %r2047, %p515;
	setp.gt.s32 	%p517, %r2048, %r1956;
	max.s32 	%r2049, %r2048, %r1956;
	selp.b32 	%r2050, %r2008, %r1957, %p517;
	add.s32 	%r2051, %r2017, %r2010;
	selp.b32 	%r2052, -46340, %r2051, %p511;
	selp.b32 	%r2053, -46340, %r2052, %p515;
	setp.gt.s32 	%p518, %r2053, %r1961;
	max.s32 	%r2054, %r2053, %r1961;
	selp.b32 	%r2055, %r2008, %r1962, %p518;
	add.s32 	%r2056, %r2019, %r2010;
	selp.b32 	%r2057, -46340, %r2056, %p513;
	selp.b32 	%r2058, -46340, %r2057, %p515;
	setp.gt.s32 	%p519, %r2058, %r1966;
	max.s32 	%r2059, %r2058, %r1966;
	selp.b32 	%r2060, %r2008, %r1967, %p519;
	setp.eq.s32 	%p520, %r2011, -46340;
	add.s32 	%r2061, %r2013, %r2011;
	selp.b32 	%r2062, -46340, %r2061, %p507;
	selp.b32 	%r2063, -46340, %r2062, %p520;
	setp.gt.s32 	%p521, %r2063, %r1971;
	max.s32 	%r2064, %r2063, %r1971;
	selp.b32 	%r2065, %r2008, %r1972, %p521;
	add.s32 	%r2066, %r2015, %r2011;
	selp.b32 	%r2067, -46340, %r2066, %p509;
	selp.b32 	%r2068, -46340, %r2067, %p520;
	setp.gt.s32 	%p522, %r2068, %r1976;
	max.s32 	%r2069, %r2068, %r1976;
	selp.b32 	%r2070, %r2008, %r1977, %p522;
	add.s32 	%r2071, %r2017, %r2011;
	selp.b32 	%r2072, -46340, %r2071, %p511;
	selp.b32 	%r2073, -46340, %r2072, %p520;
	setp.gt.s32 	%p523, %r2073, %r1981;
	max.s32 	%r2074, %r2073, %r1981;
	selp.b32 	%r2075, %r2008, %r1982, %p523;
	add.s32 	%r2076, %r2019, %r2011;
	selp.b32 	%r2077, -46340, %r2076, %p513;
	selp.b32 	%r2078, -46340, %r2077, %p520;
	setp.gt.s32 	%p524, %r2078, %r1986;
	max.s32 	%r2079, %r2078, %r1986;
	selp.b32 	%r2080, %r2008, %r1987, %p524;
	setp.eq.s32 	%p525, %r2012, -46340;
	add.s32 	%r2081, %r2013, %r2012;
	selp.b32 	%r2082, -46340, %r2081, %p507;
	selp.b32 	%r2083, -46340, %r2082, %p525;
	setp.gt.s32 	%p526, %r2083, %r1991;
	max.s32 	%r2084, %r2083, %r1991;
	selp.b32 	%r2085, %r2008, %r1992, %p526;
	add.s32 	%r2086, %r2015, %r2012;
	selp.b32 	%r2087, -46340, %r2086, %p509;
	selp.b32 	%r2088, -46340, %r2087, %p525;
	setp.gt.s32 	%p527, %r2088, %r1996;
	max.s32 	%r2089, %r2088, %r1996;
	selp.b32 	%r2090, %r2008, %r1997, %p527;
	add.s32 	%r2091, %r2017, %r2012;
	selp.b32 	%r2092, -46340, %r2091, %p511;
	selp.b32 	%r2093, -46340, %r2092, %p525;
	setp.gt.s32 	%p528, %r2093, %r2001;
	max.s32 	%r2094, %r2093, %r2001;
	selp.b32 	%r2095, %r2008, %r2002, %p528;
	add.s32 	%r2096, %r2019, %r2012;
	selp.b32 	%r2097, -46340, %r2096, %p513;
	selp.b32 	%r2098, -46340, %r2097, %p525;
	setp.gt.s32 	%p529, %r2098, %r2006;
	max.s32 	%r2099, %r2098, %r2006;
	selp.b32 	%r2100, %r2008, %r2007, %p529;
	add.s32 	%r2101, %r3238, 20;
	ld.shared.u32 	%r2102, [%r24+5120];
	ld.shared.u32 	%r2103, [%r24+5124];
	ld.shared.u32 	%r2104, [%r24+5128];
	ld.shared.u32 	%r2105, [%r24+5132];
	ld.shared.u32 	%r2106, [%r25+80];
	ld.shared.u32 	%r2108, [%r25+208];
	ld.shared.u32 	%r2110, [%r25+336];
	ld.shared.u32 	%r2112, [%r25+464];
	setp.eq.s32 	%p530, %r2102, -46340;
	setp.eq.s32 	%p531, %r2106, -46340;
	add.s32 	%r2114, %r2106, %r2102;
	selp.b32 	%r2115, -46340, %r2114, %p531;
	selp.b32 	%r2116, -46340, %r2115, %p530;
	setp.gt.s32 	%p532, %r2116, %r2024;
	max.s32 	%r2117, %r2116, %r2024;
	selp.b32 	%r2118, %r2101, %r2025, %p532;
	setp.eq.s32 	%p533, %r2108, -46340;
	add.s32 	%r2119, %r2108, %r2102;
	selp.b32 	%r2120, -46340, %r2119, %p533;
	selp.b32 	%r2121, -46340, %r2120, %p530;
	setp.gt.s32 	%p534, %r2121, %r2029;
	max.s32 	%r2122, %r2121, %r2029;
	selp.b32 	%r2123, %r2101, %r2030, %p534;
	setp.eq.s32 	%p535, %r2110, -46340;
	add.s32 	%r2124, %r2110, %r2102;
	selp.b32 	%r2125, -46340, %r2124, %p535;
	selp.b32 	%r2126, -46340, %r2125, %p530;
	setp.gt.s32 	%p536, %r2126, %r2034;
	max.s32 	%r2127, %r2126, %r2034;
	selp.b32 	%r2128, %r2101, %r2035, %p536;
	setp.eq.s32 	%p537, %r2112, -46340;
	add.s32 	%r2129, %r2112, %r2102;
	selp.b32 	%r2130, -46340, %r2129, %p537;
	selp.b32 	%r2131, -46340, %r2130, %p530;
	setp.gt.s32 	%p538, %r2131, %r2039;
	max.s32 	%r2132, %r2131, %r2039;
	selp.b32 	%r2133, %r2101, %r2040, %p538;
	setp.eq.s32 	%p539, %r2103, -46340;
	add.s32 	%r2134, %r2106, %r2103;
	selp.b32 	%r2135, -46340, %r2134, %p531;
	selp.b32 	%r2136, -46340, %r2135, %p539;
	setp.gt.s32 	%p540, %r2136, %r2044;
	max.s32 	%r2137, %r2136, %r2044;
	selp.b32 	%r2138, %r2101, %r2045, %p540;
	add.s32 	%r2139, %r2108, %r2103;
	selp.b32 	%r2140, -46340, %r2139, %p533;
	selp.b32 	%r2141, -46340, %r2140, %p539;
	setp.gt.s32 	%p541, %r2141, %r2049;
	max.s32 	%r2142, %r2141, %r2049;
	selp.b32 	%r2143, %r2101, %r2050, %p541;
	add.s32 	%r2144, %r2110, %r2103;
	selp.b32 	%r2145, -46340, %r2144, %p535;
	selp.b32 	%r2146, -46340, %r2145, %p539;
	setp.gt.s32 	%p542, %r2146, %r2054;
	max.s32 	%r2147, %r2146, %r2054;
	selp.b32 	%r2148, %r2101, %r2055, %p542;
	add.s32 	%r2149, %r2112, %r2103;
	selp.b32 	%r2150, -46340, %r2149, %p537;
	selp.b32 	%r2151, -46340, %r2150, %p539;
	setp.gt.s32 	%p543, %r2151, %r2059;
	max.s32 	%r2152, %r2151, %r2059;
	selp.b32 	%r2153, %r2101, %r2060, %p543;
	setp.eq.s32 	%p544, %r2104, -46340;
	add.s32 	%r2154, %r2106, %r2104;
	selp.b32 	%r2155, -46340, %r2154, %p531;
	selp.b32 	%r2156, -46340, %r2155, %p544;
	setp.gt.s32 	%p545, %r2156, %r2064;
	max.s32 	%r2157, %r2156, %r2064;
	selp.b32 	%r2158, %r2101, %r2065, %p545;
	add.s32 	%r2159, %r2108, %r2104;
	selp.b32 	%r2160, -46340, %r2159, %p533;
	selp.b32 	%r2161, -46340, %r2160, %p544;
	setp.gt.s32 	%p546, %r2161, %r2069;
	max.s32 	%r2162, %r2161, %r2069;
	selp.b32 	%r2163, %r2101, %r2070, %p546;
	add.s32 	%r2164, %r2110, %r2104;
	selp.b32 	%r2165, -46340, %r2164, %p535;
	selp.b32 	%r2166, -46340, %r2165, %p544;
	setp.gt.s32 	%p547, %r2166, %r2074;
	max.s32 	%r2167, %r2166, %r2074;
	selp.b32 	%r2168, %r2101, %r2075, %p547;
	add.s32 	%r2169, %r2112, %r2104;
	selp.b32 	%r2170, -46340, %r2169, %p537;
	selp.b32 	%r2171, -46340, %r2170, %p544;
	setp.gt.s32 	%p548, %r2171, %r2079;
	max.s32 	%r2172, %r2171, %r2079;
	selp.b32 	%r2173, %r2101, %r2080, %p548;
	setp.eq.s32 	%p549, %r2105, -46340;
	add.s32 	%r2174, %r2106, %r2105;
	selp.b32 	%r2175, -46340, %r2174, %p531;
	selp.b32 	%r2176, -46340, %r2175, %p549;
	setp.gt.s32 	%p550, %r2176, %r2084;
	max.s32 	%r2177, %r2176, %r2084;
	selp.b32 	%r2178, %r2101, %r2085, %p550;
	add.s32 	%r2179, %r2108, %r2105;
	selp.b32 	%r2180, -46340, %r2179, %p533;
	selp.b32 	%r2181, -46340, %r2180, %p549;
	setp.gt.s32 	%p551, %r2181, %r2089;
	max.s32 	%r2182, %r2181, %r2089;
	selp.b32 	%r2183, %r2101, %r2090, %p551;
	add.s32 	%r2184, %r2110, %r2105;
	selp.b32 	%r2185, -46340, %r2184, %p535;
	selp.b32 	%r2186, -46340, %r2185, %p549;
	setp.gt.s32 	%p552, %r2186, %r2094;
	max.s32 	%r2187, %r2186, %r2094;
	selp.b32 	%r2188, %r2101, %r2095, %p552;
	add.s32 	%r2189, %r2112, %r2105;
	selp.b32 	%r2190, -46340, %r2189, %p537;
	selp.b32 	%r2191, -46340, %r2190, %p549;
	setp.gt.s32 	%p553, %r2191, %r2099;
	max.s32 	%r2192, %r2191, %r2099;
	selp.b32 	%r2193, %r2101, %r2100, %p553;
	add.s32 	%r2194, %r3238, 21;
	ld.shared.u32 	%r2195, [%r24+5376];
	ld.shared.u32 	%r2196, [%r24+5380];
	ld.shared.u32 	%r2197, [%r24+5384];
	ld.shared.u32 	%r2198, [%r24+5388];
	ld.shared.u32 	%r2199, [%r25+84];
	ld.shared.u32 	%r2201, [%r25+212];
	ld.shared.u32 	%r2203, [%r25+340];
	ld.shared.u32 	%r2205, [%r25+468];
	setp.eq.s32 	%p554, %r2195, -46340;
	setp.eq.s32 	%p555, %r2199, -46340;
	add.s32 	%r2207, %r2199, %r2195;
	selp.b32 	%r2208, -46340, %r2207, %p555;
	selp.b32 	%r2209, -46340, %r2208, %p554;
	setp.gt.s32 	%p556, %r2209, %r2117;
	max.s32 	%r2210, %r2209, %r2117;
	selp.b32 	%r2211, %r2194, %r2118, %p556;
	setp.eq.s32 	%p557, %r2201, -46340;
	add.s32 	%r2212, %r2201, %r2195;
	selp.b32 	%r2213, -46340, %r2212, %p557;
	selp.b32 	%r2214, -46340, %r2213, %p554;
	setp.gt.s32 	%p558, %r2214, %r2122;
	max.s32 	%r2215, %r2214, %r2122;
	selp.b32 	%r2216, %r2194, %r2123, %p558;
	setp.eq.s32 	%p559, %r2203, -46340;
	add.s32 	%r2217, %r2203, %r2195;
	selp.b32 	%r2218, -46340, %r2217, %p559;
	selp.b32 	%r2219, -46340, %r2218, %p554;
	setp.gt.s32 	%p560, %r2219, %r2127;
	max.s32 	%r2220, %r2219, %r2127;
	selp.b32 	%r2221, %r2194, %r2128, %p560;
	setp.eq.s32 	%p561, %r2205, -46340;
	add.s32 	%r2222, %r2205, %r2195;
	selp.b32 	%r2223, -46340, %r2222, %p561;
	selp.b32 	%r2224, -46340, %r2223, %p554;
	setp.gt.s32 	%p562, %r2224, %r2132;
	max.s32 	%r2225, %r2224, %r2132;
	selp.b32 	%r2226, %r2194, %r2133, %p562;
	setp.eq.s32 	%p563, %r2196, -46340;
	add.s32 	%r2227, %r2199, %r2196;
	selp.b32 	%r2228, -46340, %r2227, %p555;
	selp.b32 	%r2229, -46340, %r2228, %p563;
	setp.gt.s32 	%p564, %r2229, %r2137;
	max.s32 	%r2230, %r2229, %r2137;
	selp.b32 	%r2231, %r2194, %r2138, %p564;
	add.s32 	%r2232, %r2201, %r2196;
	selp.b32 	%r2233, -46340, %r2232, %p557;
	selp.b32 	%r2234, -46340, %r2233, %p563;
	setp.gt.s32 	%p565, %r2234, %r2142;
	max.s32 	%r2235, %r2234, %r2142;
	selp.b32 	%r2236, %r2194, %r2143, %p565;
	add.s32 	%r2237, %r2203, %r2196;
	selp.b32 	%r2238, -46340, %r2237, %p559;
	selp.b32 	%r2239, -46340, %r2238, %p563;
	setp.gt.s32 	%p566, %r2239, %r2147;
	max.s32 	%r2240, %r2239, %r2147;
	selp.b32 	%r2241, %r2194, %r2148, %p566;
	add.s32 	%r2242, %r2205, %r2196;
	selp.b32 	%r2243, -46340, %r2242, %p561;
	selp.b32 	%r2244, -46340, %r2243, %p563;
	setp.gt.s32 	%p567, %r2244, %r2152;
	max.s32 	%r2245, %r2244, %r2152;
	selp.b32 	%r2246, %r2194, %r2153, %p567;
	setp.eq.s32 	%p568, %r2197, -46340;
	add.s32 	%r2247, %r2199, %r2197;
	selp.b32 	%r2248, -46340, %r2247, %p555;
	selp.b32 	%r2249, -46340, %r2248, %p568;
	setp.gt.s32 	%p569, %r2249, %r2157;
	max.s32 	%r2250, %r2249, %r2157;
	selp.b32 	%r2251, %r2194, %r2158, %p569;
	add.s32 	%r2252, %r2201, %r2197;
	selp.b32 	%r2253, -46340, %r2252, %p557;
	selp.b32 	%r2254, -46340, %r2253, %p568;
	setp.gt.s32 	%p570, %r2254, %r2162;
	max.s32 	%r2255, %r2254, %r2162;
	selp.b32 	%r2256, %r2194, %r2163, %p570;
	add.s32 	%r2257, %r2203, %r2197;
	selp.b32 	%r2258, -46340, %r2257, %p559;
	selp.b32 	%r2259, -46340, %r2258, %p568;
	setp.gt.s32 	%p571, %r2259, %r2167;
	max.s32 	%r2260, %r2259, %r2167;
	selp.b32 	%r2261, %r2194, %r2168, %p571;
	add.s32 	%r2262, %r2205, %r2197;
	selp.b32 	%r2263, -46340, %r2262, %p561;
	selp.b32 	%r2264, -46340, %r2263, %p568;
	setp.gt.s32 	%p572, %r2264, %r2172;
	max.s32 	%r2265, %r2264, %r2172;
	selp.b32 	%r2266, %r2194, %r2173, %p572;
	setp.eq.s32 	%p573, %r2198, -46340;
	add.s32 	%r2267, %r2199, %r2198;
	selp.b32 	%r2268, -46340, %r2267, %p555;
	selp.b32 	%r2269, -46340, %r2268, %p573;
	setp.gt.s32 	%p574, %r2269, %r2177;
	max.s32 	%r2270, %r2269, %r2177;
	selp.b32 	%r2271, %r2194, %r2178, %p574;
	add.s32 	%r2272, %r2201, %r2198;
	selp.b32 	%r2273, -46340, %r2272, %p557;
	selp.b32 	%r2274, -46340, %r2273, %p573;
	setp.gt.s32 	%p575, %r2274, %r2182;
	max.s32 	%r2275, %r2274, %r2182;
	selp.b32 	%r2276, %r2194, %r2183, %p575;
	add.s32 	%r2277, %r2203, %r2198;
	selp.b32 	%r2278, -46340, %r2277, %p559;
	selp.b32 	%r2279, -46340, %r2278, %p573;
	setp.gt.s32 	%p576, %r2279, %r2187;
	max.s32 	%r2280, %r2279, %r2187;
	selp.b32 	%r2281, %r2194, %r2188, %p576;
	add.s32 	%r2282, %r2205, %r2198;
	selp.b32 	%r2283, -46340, %r2282, %p561;
	selp.b32 	%r2284, -46340, %r2283, %p573;
	setp.gt.s32 	%p577, %r2284, %r2192;
	max.s32 	%r2285, %r2284, %r2192;
	selp.b32 	%r2286, %r2194, %r2193, %p577;
	add.s32 	%r2287, %r3238, 22;
	ld.shared.u32 	%r2288, [%r24+5632];
	ld.shared.u32 	%r2289, [%r24+5636];
	ld.shared.u32 	%r2290, [%r24+5640];
	ld.shared.u32 	%r2291, [%r24+5644];
	ld.shared.u32 	%r2292, [%r25+88];
	ld.shared.u32 	%r2294, [%r25+216];
	ld.shared.u32 	%r2296, [%r25+344];
	ld.shared.u32 	%r2298, [%r25+472];
	setp.eq.s32 	%p578, %r2288, -46340;
	setp.eq.s32 	%p579, %r2292, -46340;
	add.s32 	%r2300, %r2292, %r2288;
	selp.b32 	%r2301, -46340, %r2300, %p579;
	selp.b32 	%r2302, -46340, %r2301, %p578;
	setp.gt.s32 	%p580, %r2302, %r2210;
	max.s32 	%r2303, %r2302, %r2210;
	selp.b32 	%r2304, %r2287, %r2211, %p580;
	setp.eq.s32 	%p581, %r2294, -46340;
	add.s32 	%r2305, %r2294, %r2288;
	selp.b32 	%r2306, -46340, %r2305, %p581;
	selp.b32 	%r2307, -46340, %r2306, %p578;
	setp.gt.s32 	%p582, %r2307, %r2215;
	max.s32 	%r2308, %r2307, %r2215;
	selp.b32 	%r2309, %r2287, %r2216, %p582;
	setp.eq.s32 	%p583, %r2296, -46340;
	add.s32 	%r2310, %r2296, %r2288;
	selp.b32 	%r2311, -46340, %r2310, %p583;
	selp.b32 	%r2312, -46340, %r2311, %p578;
	setp.gt.s32 	%p584, %r2312, %r2220;
	max.s32 	%r2313, %r2312, %r2220;
	selp.b32 	%r2314, %r2287, %r2221, %p584;
	setp.eq.s32 	%p585, %r2298, -46340;
	add.s32 	%r2315, %r2298, %r2288;
	selp.b32 	%r2316, -46340, %r2315, %p585;
	selp.b32 	%r2317, -46340, %r2316, %p578;
	setp.gt.s32 	%p586, %r2317, %r2225;
	max.s32 	%r2318, %r2317, %r2225;
	selp.b32 	%r2319, %r2287, %r2226, %p586;
	setp.eq.s32 	%p587, %r2289, -46340;
	add.s32 	%r2320, %r2292, %r2289;
	selp.b32 	%r2321, -46340, %r2320, %p579;
	selp.b32 	%r2322, -46340, %r2321, %p587;
	setp.gt.s32 	%p588, %r2322, %r2230;
	max.s32 	%r2323, %r2322, %r2230;
	selp.b32 	%r2324, %r2287, %r2231, %p588;
	add.s32 	%r2325, %r2294, %r2289;
	selp.b32 	%r2326, -46340, %r2325, %p581;
	selp.b32 	%r2327, -46340, %r2326, %p587;
	setp.gt.s32 	%p589, %r2327, %r2235;
	max.s32 	%r2328, %r2327, %r2235;
	selp.b32 	%r2329, %r2287, %r2236, %p589;
	add.s32 	%r2330, %r2296, %r2289;
	selp.b32 	%r2331, -46340, %r2330, %p583;
	selp.b32 	%r2332, -46340, %r2331, %p587;
	setp.gt.s32 	%p590, %r2332, %r2240;
	max.s32 	%r2333, %r2332, %r2240;
	selp.b32 	%r2334, %r2287, %r2241, %p590;
	add.s32 	%r2335, %r2298, %r2289;
	selp.b32 	%r2336, -46340, %r2335, %p585;
	selp.b32 	%r2337, -46340, %r2336, %p587;
	setp.gt.s32 	%p591, %r2337, %r2245;
	max.s32 	%r2338, %r2337, %r2245;
	selp.b32 	%r2339, %r2287, %r2246, %p591;
	setp.eq.s32 	%p592, %r2290, -46340;
	add.s32 	%r2340, %r2292, %r2290;
	selp.b32 	%r2341, -46340, %r2340, %p579;
	selp.b32 	%r2342, -46340, %r2341, %p592;
	setp.gt.s32 	%p593, %r2342, %r2250;
	max.s32 	%r2343, %r2342, %r2250;
	selp.b32 	%r2344, %r2287, %r2251, %p593;
	add.s32 	%r2345, %r2294, %r2290;
	selp.b32 	%r2346, -46340, %r2345, %p581;
	selp.b32 	%r2347, -46340, %r2346, %p592;
	setp.gt.s32 	%p594, %r2347, %r2255;
	max.s32 	%r2348, %r2347, %r2255;
	selp.b32 	%r2349, %r2287, %r2256, %p594;
	add.s32 	%r2350, %r2296, %r2290;
	selp.b32 	%r2351, -46340, %r2350, %p583;
	selp.b32 	%r2352, -46340, %r2351, %p592;
	setp.gt.s32 	%p595, %r2352, %r2260;
	max.s32 	%r2353, %r2352, %r2260;
	selp.b32 	%r2354, %r2287, %r2261, %p595;
	add.s32 	%r2355, %r2298, %r2290;
	selp.b32 	%r2356, -46340, %r2355, %p585;
	selp.b32 	%r2357, -46340, %r2356, %p592;
	setp.gt.s32 	%p596, %r2357, %r2265;
	max.s32 	%r2358, %r2357, %r2265;
	selp.b32 	%r2359, %r2287, %r2266, %p596;
	setp.eq.s32 	%p597, %r2291, -46340;
	add.s32 	%r2360, %r2292, %r2291;
	selp.b32 	%r2361, -46340, %r2360, %p579;
	selp.b32 	%r2362, -46340, %r2361, %p597;
	setp.gt.s32 	%p598, %r2362, %r2270;
	max.s32 	%r2363, %r2362, %r2270;
	selp.b32 	%r2364, %r2287, %r2271, %p598;
	add.s32 	%r2365, %r2294, %r2291;
	selp.b32 	%r2366, -46340, %r2365, %p581;
	selp.b32 	%r2367, -46340, %r2366, %p597;
	setp.gt.s32 	%p599, %r2367, %r2275;
	max.s32 	%r2368, %r2367, %r2275;
	selp.b32 	%r2369, %r2287, %r2276, %p599;
	add.s32 	%r2370, %r2296, %r2291;
	selp.b32 	%r2371, -46340, %r2370, %p583;
	selp.b32 	%r2372, -46340, %r2371, %p597;
	setp.gt.s32 	%p600, %r2372, %r2280;
	max.s32 	%r2373, %r2372, %r2280;
	selp.b32 	%r2374, %r2287, %r2281, %p600;
	add.s32 	%r2375, %r2298, %r2291;
	selp.b32 	%r2376, -46340, %r2375, %p585;
	selp.b32 	%r2377, -46340, %r2376, %p597;
	setp.gt.s32 	%p601, %r2377, %r2285;
	max.s32 	%r2378, %r2377, %r2285;
	selp.b32 	%r2379, %r2287, %r2286, %p601;
	add.s32 	%r2380, %r3238, 23;
	ld.shared.u32 	%r2381, [%r24+5888];
	ld.shared.u32 	%r2382, [%r24+5892];
	ld.shared.u32 	%r2383, [%r24+5896];
	ld.shared.u32 	%r2384, [%r24+5900];
	ld.shared.u32 	%r2385, [%r25+92];
	ld.shared.u32 	%r2387, [%r25+220];
	ld.shared.u32 	%r2389, [%r25+348];
	ld.shared.u32 	%r2391, [%r25+476];
	setp.eq.s32 	%p602, %r2381, -46340;
	setp.eq.s32 	%p603, %r2385, -46340;
	add.s32 	%r2393, %r2385, %r2381;
	selp.b32 	%r2394, -46340, %r2393, %p603;
	selp.b32 	%r2395, -46340, %r2394, %p602;
	setp.gt.s32 	%p604, %r2395, %r2303;
	max.s32 	%r2396, %r2395, %r2303;
	selp.b32 	%r2397, %r2380, %r2304, %p604;
	setp.eq.s32 	%p605, %r2387, -46340;
	add.s32 	%r2398, %r2387, %r2381;
	selp.b32 	%r2399, -46340, %r2398, %p605;
	selp.b32 	%r2400, -46340, %r2399, %p602;
	setp.gt.s32 	%p606, %r2400, %r2308;
	max.s32 	%r2401, %r2400, %r2308;
	selp.b32 	%r2402, %r2380, %r2309, %p606;
	setp.eq.s32 	%p607, %r2389, -46340;
	add.s32 	%r2403, %r2389, %r2381;
	selp.b32 	%r2404, -46340, %r2403, %p607;
	selp.b32 	%r2405, -46340, %r2404, %p602;
	setp.gt.s32 	%p608, %r2405, %r2313;
	max.s32 	%r2406, %r2405, %r2313;
	selp.b32 	%r2407, %r2380, %r2314, %p608;
	setp.eq.s32 	%p609, %r2391, -46340;
	add.s32 	%r2408, %r2391, %r2381;
	selp.b32 	%r2409, -46340, %r2408, %p609;
	selp.b32 	%r2410, -46340, %r2409, %p602;
	setp.gt.s32 	%p610, %r2410, %r2318;
	max.s32 	%r2411, %r2410, %r2318;
	selp.b32 	%r2412, %r2380, %r2319, %p610;
	setp.eq.s32 	%p611, %r2382, -46340;
	add.s32 	%r2413, %r2385, %r2382;
	selp.b32 	%r2414, -46340, %r2413, %p603;
	selp.b32 	%r2415, -46340, %r2414, %p611;
	setp.gt.s32 	%p612, %r2415, %r2323;
	max.s32 	%r2416, %r2415, %r2323;
	selp.b32 	%r2417, %r2380, %r2324, %p612;
	add.s32 	%r2418, %r2387, %r2382;
	selp.b32 	%r2419, -46340, %r2418, %p605;
	selp.b32 	%r2420, -46340, %r2419, %p611;
	setp.gt.s32 	%p613, %r2420, %r2328;
	max.s32 	%r2421, %r2420, %r2328;
	selp.b32 	%r2422, %r2380, %r2329, %p613;
	add.s32 	%r2423, %r2389, %r2382;
	selp.b32 	%r2424, -46340, %r2423, %p607;
	selp.b32 	%r2425, -46340, %r2424, %p611;
	setp.gt.s32 	%p614, %r2425, %r2333;
	max.s32 	%r2426, %r2425, %r2333;
	selp.b32 	%r2427, %r2380, %r2334, %p614;
	add.s32 	%r2428, %r2391, %r2382;
	selp.b32 	%r2429, -46340, %r2428, %p609;
	selp.b32 	%r2430, -46340, %r2429, %p611;
	setp.gt.s32 	%p615, %r2430, %r2338;
	max.s32 	%r2431, %r2430, %r2338;
	selp.b32 	%r2432, %r2380, %r2339, %p615;
	setp.eq.s32 	%p616, %r2383, -46340;
	add.s32 	%r2433, %r2385, %r2383;
	selp.b32 	%r2434, -46340, %r2433, %p603;
	selp.b32 	%r2435, -46340, %r2434, %p616;
	setp.gt.s32 	%p617, %r2435, %r2343;
	max.s32 	%r2436, %r2435, %r2343;
	selp.b32 	%r2437, %r2380, %r2344, %p617;
	add.s32 	%r2438, %r2387, %r2383;
	selp.b32 	%r2439, -46340, %r2438, %p605;
	selp.b32 	%r2440, -46340, %r2439, %p616;
	setp.gt.s32 	%p618, %r2440, %r2348;
	max.s32 	%r2441, %r2440, %r2348;
	selp.b32 	%r2442, %r2380, %r2349, %p618;
	add.s32 	%r2443, %r2389, %r2383;
	selp.b32 	%r2444, -46340, %r2443, %p607;
	selp.b32 	%r2445, -46340, %r2444, %p616;
	setp.gt.s32 	%p619, %r2445, %r2353;
	max.s32 	%r2446, %r2445, %r2353;
	selp.b32 	%r2447, %r2380, %r2354, %p619;
	add.s32 	%r2448, %r2391, %r2383;
	selp.b32 	%r2449, -46340, %r2448, %p609;
	selp.b32 	%r2450, -46340, %r2449, %p616;
	setp.gt.s32 	%p620, %r2450, %r2358;
	max.s32 	%r2451, %r2450, %r2358;
	selp.b32 	%r2452, %r2380, %r2359, %p620;
	setp.eq.s32 	%p621, %r2384, -46340;
	add.s32 	%r2453, %r2385, %r2384;
	selp.b32 	%r2454, -46340, %r2453, %p603;
	selp.b32 	%r2455, -46340, %r2454, %p621;
	setp.gt.s32 	%p622, %r2455, %r2363;
	max.s32 	%r2456, %r2455, %r2363;
	selp.b32 	%r2457, %r2380, %r2364, %p622;
	add.s32 	%r2458, %r2387, %r2384;
	selp.b32 	%r2459, -46340, %r2458, %p605;
	selp.b32 	%r2460, -46340, %r2459, %p621;
	setp.gt.s32 	%p623, %r2460, %r2368;
	max.s32 	%r2461, %r2460, %r2368;
	selp.b32 	%r2462, %r2380, %r2369, %p623;
	add.s32 	%r2463, %r2389, %r2384;
	selp.b32 	%r2464, -46340, %r2463, %p607;
	selp.b32 	%r2465, -46340, %r2464, %p621;
	setp.gt.s32 	%p624, %r2465, %r2373;
	max.s32 	%r2466, %r2465, %r2373;
	selp.b32 	%r2467, %r2380, %r2374, %p624;
	add.s32 	%r2468, %r2391, %r2384;
	selp.b32 	%r2469, -46340, %r2468, %p609;
	selp.b32 	%r2470, -46340, %r2469, %p621;
	setp.gt.s32 	%p625, %r2470, %r2378;
	max.s32 	%r2471, %r2470, %r2378;
	selp.b32 	%r2472, %r2380, %r2379, %p625;
	add.s32 	%r2473, %r3238, 24;
	ld.shared.u32 	%r2474, [%r24+6144];
	ld.shared.u32 	%r2475, [%r24+6148];
	ld.shared.u32 	%r2476, [%r24+6152];
	ld.shared.u32 	%r2477, [%r24+6156];
	ld.shared.u32 	%r2478, [%r25+96];
	ld.shared.u32 	%r2480, [%r25+224];
	ld.shared.u32 	%r2482, [%r25+352];
	ld.shared.u32 	%r2484, [%r25+480];
	setp.eq.s32 	%p626, %r2474, -46340;
	setp.eq.s32 	%p627, %r2478, -46340;
	add.s32 	%r2486, %r2478, %r2474;
	selp.b32 	%r2487, -46340, %r2486, %p627;
	selp.b32 	%r2488, -46340, %r2487, %p626;
	setp.gt.s32 	%p628, %r2488, %r2396;
	max.s32 	%r2489, %r2488, %r2396;
	selp.b32 	%r2490, %r2473, %r2397, %p628;
	setp.eq.s32 	%p629, %r2480, -46340;
	add.s32 	%r2491, %r2480, %r2474;
	selp.b32 	%r2492, -46340, %r2491, %p629;
	selp.b32 	%r2493, -46340, %r2492, %p626;
	setp.gt.s32 	%p630, %r2493, %r2401;
	max.s32 	%r2494, %r2493, %r2401;
	selp.b32 	%r2495, %r2473, %r2402, %p630;
	setp.eq.s32 	%p631, %r2482, -46340;
	add.s32 	%r2496, %r2482, %r2474;
	selp.b32 	%r2497, -46340, %r2496, %p631;
	selp.b32 	%r2498, -46340, %r2497, %p626;
	setp.gt.s32 	%p632, %r2498, %r2406;
	max.s32 	%r2499, %r2498, %r2406;
	selp.b32 	%r2500, %r2473, %r2407, %p632;
	setp.eq.s32 	%p633, %r2484, -46340;
	add.s32 	%r2501, %r2484, %r2474;
	selp.b32 	%r2502, -46340, %r2501, %p633;
	selp.b32 	%r2503, -46340, %r2502, %p626;
	setp.gt.s32 	%p634, %r2503, %r2411;
	max.s32 	%r2504, %r2503, %r2411;
	selp.b32 	%r2505, %r2473, %r2412, %p634;
	setp.eq.s32 	%p635, %r2475, -46340;
	add.s32 	%r2506, %r2478, %r2475;
	selp.b32 	%r2507, -46340, %r2506, %p627;
	selp.b32 	%r2508, -46340, %r2507, %p635;
	setp.gt.s32 	%p636, %r2508, %r2416;
	max.s32 	%r2509, %r2508, %r2416;
	selp.b32 	%r2510, %r2473, %r2417, %p636;
	add.s32 	%r2511, %r2480, %r2475;
	selp.b32 	%r2512, -46340, %r2511, %p629;
	selp.b32 	%r2513, -46340, %r2512, %p635;
	setp.gt.s32 	%p637, %r2513, %r2421;
	max.s32 	%r2514, %r2513, %r2421;
	selp.b32 	%r2515, %r2473, %r2422, %p637;
	add.s32 	%r2516, %r2482, %r2475;
	selp.b32 	%r2517, -46340, %r2516, %p631;
	selp.b32 	%r2518, -46340, %r2517, %p635;
	setp.gt.s32 	%p638, %r2518, %r2426;
	max.s32 	%r2519, %r2518, %r2426;
	selp.b32 	%r2520, %r2473, %r2427, %p638;
	add.s32 	%r2521, %r2484, %r2475;
	selp.b32 	%r2522, -46340, %r2521, %p633;
	selp.b32 	%r2523, -46340, %r2522, %p635;
	setp.gt.s32 	%p639, %r2523, %r2431;
	max.s32 	%r2524, %r2523, %r2431;
	selp.b32 	%r2525, %r2473, %r2432, %p639;
	setp.eq.s32 	%p640, %r2476, -46340;
	add.s32 	%r2526, %r2478, %r2476;
	selp.b32 	%r2527, -46340, %r2526, %p627;
	selp.b32 	%r2528, -46340, %r2527, %p640;
	setp.gt.s32 	%p641, %r2528, %r2436;
	max.s32 	%r2529, %r2528, %r2436;
	selp.b32 	%r2530, %r2473, %r2437, %p641;
	add.s32 	%r2531, %r2480, %r2476;
	selp.b32 	%r2532, -46340, %r2531, %p629;
	selp.b32 	%r2533, -46340, %r2532, %p640;
	setp.gt.s32 	%p642, %r2533, %r2441;
	max.s32 	%r2534, %r2533, %r2441;
	selp.b32 	%r2535, %r2473, %r2442, %p642;
	add.s32 	%r2536, %r2482, %r2476;
	selp.b32 	%r2537, -46340, %r2536, %p631;
	selp.b32 	%r2538, -46340, %r2537, %p640;
	setp.gt.s32 	%p643, %r2538, %r2446;
	max.s32 	%r2539, %r2538, %r2446;
	selp.b32 	%r2540, %r2473, %r2447, %p643;
	add.s32 	%r2541, %r2484, %r2476;
	selp.b32 	%r2542, -46340, %r2541, %p633;
	selp.b32 	%r2543, -46340, %r2542, %p640;
	setp.gt.s32 	%p644, %r2543, %r2451;
	max.s32 	%r2544, %r2543, %r2451;
	selp.b32 	%r2545, %r2473, %r2452, %p644;
	setp.eq.s32 	%p645, %r2477, -46340;
	add.s32 	%r2546, %r2478, %r2477;
	selp.b32 	%r2547, -46340, %r2546, %p627;
	selp.b32 	%r2548, -46340, %r2547, %p645;
	setp.gt.s32 	%p646, %r2548, %r2456;
	max.s32 	%r2549, %r2548, %r2456;
	selp.b32 	%r2550, %r2473, %r2457, %p646;
	add.s32 	%r2551, %r2480, %r2477;
	selp.b32 	%r2552, -46340, %r2551, %p629;
	selp.b32 	%r2553, -46340, %r2552, %p645;
	setp.gt.s32 	%p647, %r2553, %r2461;
	max.s32 	%r2554, %r2553, %r2461;
	selp.b32 	%r2555, %r2473, %r2462, %p647;
	add.s32 	%r2556, %r2482, %r2477;
	selp.b32 	%r2557, -46340, %r2556, %p631;
	selp.b32 	%r2558, -46340, %r2557, %p645;
	setp.gt.s32 	%p648, %r2558, %r2466;
	max.s32 	%r2559, %r2558, %r2466;
	selp.b32 	%r2560, %r2473, %r2467, %p648;
	add.s32 	%r2561, %r2484, %r2477;
	selp.b32 	%r2562, -46340, %r2561, %p633;
	selp.b32 	%r2563, -46340, %r2562, %p645;
	setp.gt.s32 	%p649, %r2563, %r2471;
	max.s32 	%r2564, %r2563, %r2471;
	selp.b32 	%r2565, %r2473, %r2472, %p649;
	add.s32 	%r2566, %r3238, 25;
	ld.shared.u32 	%r2567, [%r24+6400];
	ld.shared.u32 	%r2568, [%r24+6404];
	ld.shared.u32 	%r2569, [%r24+6408];
	ld.shared.u32 	%r2570, [%r24+6412];
	ld.shared.u32 	%r2571, [%r25+100];
	ld.shared.u32 	%r2573, [%r25+228];
	ld.shared.u32 	%r2575, [%r25+356];
	ld.shared.u32 	%r2577, [%r25+484];
	setp.eq.s32 	%p650, %r2567, -46340;
	setp.eq.s32 	%p651, %r2571, -46340;
	add.s32 	%r2579, %r2571, %r2567;
	selp.b32 	%r2580, -46340, %r2579, %p651;
	selp.b32 	%r2581, -46340, %r2580, %p650;
	setp.gt.s32 	%p652, %r2581, %r2489;
	max.s32 	%r2582, %r2581, %r2489;
	selp.b32 	%r2583, %r2566, %r2490, %p652;
	setp.eq.s32 	%p653, %r2573, -46340;
	add.s32 	%r2584, %r2573, %r2567;
	selp.b32 	%r2585, -46340, %r2584, %p653;
	selp.b32 	%r2586, -46340, %r2585, %p650;
	setp.gt.s32 	%p654, %r2586, %r2494;
	max.s32 	%r2587, %r2586, %r2494;
	selp.b32 	%r2588, %r2566, %r2495, %p654;
	setp.eq.s32 	%p655, %r2575, -46340;
	add.s32 	%r2589, %r2575, %r2567;
	selp.b32 	%r2590, -46340, %r2589, %p655;
	selp.b32 	%r2591, -46340, %r2590, %p650;
	setp.gt.s32 	%p656, %r2591, %r2499;
	max.s32 	%r2592, %r2591, %r2499;
	selp.b32 	%r2593, %r2566, %r2500, %p656;
	setp.eq.s32 	%p657, %r2577, -46340;
	add.s32 	%r2594, %r2577, %r2567;
	selp.b32 	%r2595, -46340, %r2594, %p657;
	selp.b32 	%r2596, -46340, %r2595, %p650;
	setp.gt.s32 	%p658, %r2596, %r2504;
	max.s32 	%r2597, %r2596, %r2504;
	selp.b32 	%r2598, %r2566, %r2505, %p658;
	setp.eq.s32 	%p659, %r2568, -46340;
	add.s32 	%r2599, %r2571, %r2568;
	selp.b32 	%r2600, -46340, %r2599, %p651;
	selp.b32 	%r2601, -46340, %r2600, %p659;
	setp.gt.s32 	%p660, %r2601, %r2509;
	max.s32 	%r2602, %r2601, %r2509;
	selp.b32 	%r2603, %r2566, %r2510, %p660;
	add.s32 	%r2604, %r2573, %r2568;
	selp.b32 	%r2605, -46340, %r2604, %p653;
	selp.b32 	%r2606, -46340, %r2605, %p659;
	setp.gt.s32 	%p661, %r2606, %r2514;
	max.s32 	%r2607, %r2606, %r2514;
	selp.b32 	%r2608, %r2566, %r2515, %p661;
	add.s32 	%r2609, %r2575, %r2568;
	selp.b32 	%r2610, -46340, %r2609, %p655;
	selp.b32 	%r2611, -46340, %r2610, %p659;
	setp.gt.s32 	%p662, %r2611, %r2519;
	max.s32 	%r2612, %r2611, %r2519;
	selp.b32 	%r2613, %r2566, %r2520, %p662;
	add.s32 	%r2614, %r2577, %r2568;
	selp.b32 	%r2615, -46340, %r2614, %p657;
	selp.b32 	%r2616, -46340, %r2615, %p659;
	setp.gt.s32 	%p663, %r2616, %r2524;
	max.s32 	%r2617, %r2616, %r2524;
	selp.b32 	%r2618, %r2566, %r2525, %p663;
	setp.eq.s32 	%p664, %r2569, -46340;
	add.s32 	%r2619, %r2571, %r2569;
	selp.b32 	%r2620, -46340, %r2619, %p651;
	selp.b32 	%r2621, -46340, %r2620, %p664;
	setp.gt.s32 	%p665, %r2621, %r2529;
	max.s32 	%r2622, %r2621, %r2529;
	selp.b32 	%r2623, %r2566, %r2530, %p665;
	add.s32 	%r2624, %r2573, %r2569;
	selp.b32 	%r2625, -46340, %r2624, %p653;
	selp.b32 	%r2626, -46340, %r2625, %p664;
	setp.gt.s32 	%p666, %r2626, %r2534;
	max.s32 	%r2627, %r2626, %r2534;
	selp.b32 	%r2628, %r2566, %r2535, %p666;
	add.s32 	%r2629, %r2575, %r2569;
	selp.b32 	%r2630, -46340, %r2629, %p655;
	selp.b32 	%r2631, -46340, %r2630, %p664;
	setp.gt.s32 	%p667, %r2631, %r2539;
	max.s32 	%r2632, %r2631, %r2539;
	selp.b32 	%r2633, %r2566, %r2540, %p667;
	add.s32 	%r2634, %r2577, %r2569;
	selp.b32 	%r2635, -46340, %r2634, %p657;
	selp.b32 	%r2636, -46340, %r2635, %p664;
	setp.gt.s32 	%p668, %r2636, %r2544;
	max.s32 	%r2637, %r2636, %r2544;
	selp.b32 	%r2638, %r2566, %r2545, %p668;
	setp.eq.s32 	%p669, %r2570, -46340;
	add.s32 	%r2639, %r2571, %r2570;
	selp.b32 	%r2640, -46340, %r2639, %p651;
	selp.b32 	%r2641, -46340, %r2640, %p669;
	setp.gt.s32 	%p670, %r2641, %r2549;
	max.s32 	%r2642, %r2641, %r2549;
	selp.b32 	%r2643, %r2566, %r2550, %p670;
	add.s32 	%r2644, %r2573, %r2570;
	selp.b32 	%r2645, -46340, %r2644, %p653;
	selp.b32 	%r2646, -46340, %r2645, %p669;
	setp.gt.s32 	%p671, %r2646, %r2554;
	max.s32 	%r2647, %r2646, %r2554;
	selp.b32 	%r2648, %r2566, %r2555, %p671;
	add.s32 	%r2649, %r2575, %r2570;
	selp.b32 	%r2650, -46340, %r2649, %p655;
	selp.b32 	%r2651, -46340, %r2650, %p669;
	setp.gt.s32 	%p672, %r2651, %r2559;
	max.s32 	%r2652, %r2651, %r2559;
	selp.b32 	%r2653, %r2566, %r2560, %p672;
	add.s32 	%r2654, %r2577, %r2570;
	selp.b32 	%r2655, -46340, %r2654, %p657;
	selp.b32 	%r2656, -46340, %r2655, %p669;
	setp.gt.s32 	%p673, %r2656, %r2564;
	max.s32 	%r2657, %r2656, %r2564;
	selp.b32 	%r2658, %r2566, %r2565, %p673;
	add.s32 	%r2659, %r3238, 26;
	ld.shared.u32 	%r2660, [%r24+6656];
	ld.shared.u32 	%r2661, [%r24+6660];
	ld.shared.u32 	%r2662, [%r24+6664];
	ld.shared.u32 	%r2663, [%r24+6668];
	ld.shared.u32 	%r2664, [%r25+104];
	ld.shared.u32 	%r2666, [%r25+232];
	ld.shared.u32 	%r2668, [%r25+360];
	ld.shared.u32 	%r2670, [%r25+488];
	setp.eq.s32 	%p674, %r2660, -46340;
	setp.eq.s32 	%p675, %r2664, -46340;
	add.s32 	%r2672, %r2664, %r2660;
	selp.b32 	%r2673, -46340, %r2672, %p675;
	selp.b32 	%r2674, -46340, %r2673, %p674;
	setp.gt.s32 	%p676, %r2674, %r2582;
	max.s32 	%r2675, %r2674, %r2582;
	selp.b32 	%r2676, %r2659, %r2583, %p676;
	setp.eq.s32 	%p677, %r2666, -46340;
	add.s32 	%r2677, %r2666, %r2660;
	selp.b32 	%r2678, -46340, %r2677, %p677;
	selp.b32 	%r2679, -46340, %r2678, %p674;
	setp.gt.s32 	%p678, %r2679, %r2587;
	max.s32 	%r2680, %r2679, %r2587;
	selp.b32 	%r2681, %r2659, %r2588, %p678;
	setp.eq.s32 	%p679, %r2668, -46340;
	add.s32 	%r2682, %r2668, %r2660;
	selp.b32 	%r2683, -46340, %r2682, %p679;
	selp.b32 	%r2684, -46340, %r2683, %p674;
	setp.gt.s32 	%p680, %r2684, %r2592;
	max.s32 	%r2685, %r2684, %r2592;
	selp.b32 	%r2686, %r2659, %r2593, %p680;
	setp.eq.s32 	%p681, %r2670, -46340;
	add.s32 	%r2687, %r2670, %r2660;
	selp.b32 	%r2688, -46340, %r2687, %p681;
	selp.b32 	%r2689, -46340, %r2688, %p674;
	setp.gt.s32 	%p682, %r2689, %r2597;
	max.s32 	%r2690, %r2689, %r2597;
	selp.b32 	%r2691, %r2659, %r2598, %p682;
	setp.eq.s32 	%p683, %r2661, -46340;
	add.s32 	%r2692, %r2664, %r2661;
	selp.b32 	%r2693, -46340, %r2692, %p675;
	selp.b32 	%r2694, -46340, %r2693, %p683;
	setp.gt.s32 	%p684, %r2694, %r2602;
	max.s32 	%r2695, %r2694, %r2602;
	selp.b32 	%r2696, %r2659, %r2603, %p684;
	add.s32 	%r2697, %r2666, %r2661;
	selp.b32 	%r2698, -46340, %r2697, %p677;
	selp.b32 	%r2699, -46340, %r2698, %p683;
	setp.gt.s32 	%p685, %r2699, %r2607;
	max.s32 	%r2700, %r2699, %r2607;
	selp.b32 	%r2701, %r2659, %r2608, %p685;
	add.s32 	%r2702, %r2668, %r2661;
	selp.b32 	%r2703, -46340, %r2702, %p679;
	selp.b32 	%r2704, -46340, %r2703, %p683;
	setp.gt.s32 	%p686, %r2704, %r2612;
	max.s32 	%r2705, %r2704, %r2612;
	selp.b32 	%r2706, %r2659, %r2613, %p686;
	add.s32 	%r2707, %r2670, %r2661;
	selp.b32 	%r2708, -46340, %r2707, %p681;
	selp.b32 	%r2709, -46340, %r2708, %p683;
	setp.gt.s32 	%p687, %r2709, %r2617;
	max.s32 	%r2710, %r2709, %r2617;
	selp.b32 	%r2711, %r2659, %r2618, %p687;
	setp.eq.s32 	%p688, %r2662, -46340;
	add.s32 	%r2712, %r2664, %r2662;
	selp.b32 	%r2713, -46340, %r2712, %p675;
	selp.b32 	%r2714, -46340, %r2713, %p688;
	setp.gt.s32 	%p689, %r2714, %r2622;
	max.s32 	%r2715, %r2714, %r2622;
	selp.b32 	%r2716, %r2659, %r2623, %p689;
	add.s32 	%r2717, %r2666, %r2662;
	selp.b32 	%r2718, -46340, %r2717, %p677;
	selp.b32 	%r2719, -46340, %r2718, %p688;
	setp.gt.s32 	%p690, %r2719, %r2627;
	max.s32 	%r2720, %r2719, %r2627;
	selp.b32 	%r2721, %r2659, %r2628, %p690;
	add.s32 	%r2722, %r2668, %r2662;
	selp.b32 	%r2723, -46340, %r2722, %p679;
	selp.b32 	%r2724, -46340, %r2723, %p688;
	setp.gt.s32 	%p691, %r2724, %r2632;
	max.s32 	%r2725, %r2724, %r2632;
	selp.b32 	%r2726, %r2659, %r2633, %p691;
	add.s32 	%r2727, %r2670, %r2662;
	selp.b32 	%r2728, -46340, %r2727, %p681;
	selp.b32 	%r2729, -46340, %r2728, %p688;
	setp.gt.s32 	%p692, %r2729, %r2637;
	max.s32 	%r2730, %r2729, %r2637;
	selp.b32 	%r2731, %r2659, %r2638, %p692;
	setp.eq.s32 	%p693, %r2663, -46340;
	add.s32 	%r2732, %r2664, %r2663;
	selp.b32 	%r2733, -46340, %r2732, %p675;
	selp.b32 	%r2734, -46340, %r2733, %p693;
	setp.gt.s32 	%p694, %r2734, %r2642;
	max.s32 	%r2735, %r2734, %r2642;
	selp.b32 	%r2736, %r2659, %r2643, %p694;
	add.s32 	%r2737, %r2666, %r2663;
	selp.b32 	%r2738, -46340, %r2737, %p677;
	selp.b32 	%r2739, -46340, %r2738, %p693;
	setp.gt.s32 	%p695, %r2739, %r2647;
	max.s32 	%r2740, %r2739, %r2647;
	selp.b32 	%r2741, %r2659, %r2648, %p695;
	add.s32 	%r2742, %r2668, %r2663;
	selp.b32 	%r2743, -46340, %r2742, %p679;
	selp.b32 	%r2744, -46340, %r2743, %p693;
	setp.gt.s32 	%p696, %r2744, %r2652;
	max.s32 	%r2745, %r2744, %r2652;
	selp.b32 	%r2746, %r2659, %r2653, %p696;
	add.s32 	%r2747, %r2670, %r2663;
	selp.b32 	%r2748, -46340, %r2747, %p681;
	selp.b32 	%r2749, -46340, %r2748, %p693;
	setp.gt.s32 	%p697, %r2749, %r2657;
	max.s32 	%r2750, %r2749, %r2657;
	selp.b32 	%r2751, %r2659, %r2658, %p697;
	add.s32 	%r2752, %r3238, 27;
	ld.shared.u32 	%r2753, [%r24+6912];
	ld.shared.u32 	%r2754, [%r24+6916];
	ld.shared.u32 	%r2755, [%r24+6920];
	ld.shared.u32 	%r2756, [%r24+6924];
	ld.shared.u32 	%r2757, [%r25+108];
	ld.shared.u32 	%r2759, [%r25+236];
	ld.shared.u32 	%r2761, [%r25+364];
	ld.shared.u32 	%r2763, [%r25+492];
	setp.eq.s32 	%p698, %r2753, -46340;
	setp.eq.s32 	%p699, %r2757, -46340;
	add.s32 	%r2765, %r2757, %r2753;
	selp.b32 	%r2766, -46340, %r2765, %p699;
	selp.b32 	%r2767, -46340, %r2766, %p698;
	setp.gt.s32 	%p700, %r2767, %r2675;
	max.s32 	%r2768, %r2767, %r2675;
	selp.b32 	%r2769, %r2752, %r2676, %p700;
	setp.eq.s32 	%p701, %r2759, -46340;
	add.s32 	%r2770, %r2759, %r2753;
	selp.b32 	%r2771, -46340, %r2770, %p701;
	selp.b32 	%r2772, -46340, %r2771, %p698;
	setp.gt.s32 	%p702, %r2772, %r2680;
	max.s32 	%r2773, %r2772, %r2680;
	selp.b32 	%r2774, %r2752, %r2681, %p702;
	setp.eq.s32 	%p703, %r2761, -46340;
	add.s32 	%r2775, %r2761, %r2753;
	selp.b32 	%r2776, -46340, %r2775, %p703;
	selp.b32 	%r2777, -46340, %r2776, %p698;
	setp.gt.s32 	%p704, %r2777, %r2685;
	max.s32 	%r2778, %r2777, %r2685;
	selp.b32 	%r2779, %r2752, %r2686, %p704;
	setp.eq.s32 	%p705, %r2763, -46340;
	add.s32 	%r2780, %r2763, %r2753;
	selp.b32 	%r2781, -46340, %r2780, %p705;
	selp.b32 	%r2782, -46340, %r2781, %p698;
	setp.gt.s32 	%p706, %r2782, %r2690;
	max.s32 	%r2783, %r2782, %r2690;
	selp.b32 	%r2784, %r2752, %r2691, %p706;
	setp.eq.s32 	%p707, %r2754, -46340;
	add.s32 	%r2785, %r2757, %r2754;
	selp.b32 	%r2786, -46340, %r2785, %p699;
	selp.b32 	%r2787, -46340, %r2786, %p707;
	setp.gt.s32 	%p708, %r2787, %r2695;
	max.s32 	%r2788, %r2787, %r2695;
	selp.b32 	%r2789, %r2752, %r2696, %p708;
	add.s32 	%r2790, %r2759, %r2754;
	selp.b32 	%r2791, -46340, %r2790, %p701;
	selp.b32 	%r2792, -46340, %r2791, %p707;
	setp.gt.s32 	%p709, %r2792, %r2700;
	max.s32 	%r2793, %r2792, %r2700;
	selp.b32 	%r2794, %r2752, %r2701, %p709;
	add.s32 	%r2795, %r2761, %r2754;
	selp.b32 	%r2796, -46340, %r2795, %p703;
	selp.b32 	%r2797, -46340, %r2796, %p707;
	setp.gt.s32 	%p710, %r2797, %r2705;
	max.s32 	%r2798, %r2797, %r2705;
	selp.b32 	%r2799, %r2752, %r2706, %p710;
	add.s32 	%r2800, %r2763, %r2754;
	selp.b32 	%r2801, -46340, %r2800, %p705;
	selp.b32 	%r2802, -46340, %r2801, %p707;
	setp.gt.s32 	%p711, %r2802, %r2710;
	max.s32 	%r2803, %r2802, %r2710;
	selp.b32 	%r2804, %r2752, %r2711, %p711;
	setp.eq.s32 	%p712, %r2755, -46340;
	add.s32 	%r2805, %r2757, %r2755;
	selp.b32 	%r2806, -46340, %r2805, %p699;
	selp.b32 	%r2807, -46340, %r2806, %p712;
	setp.gt.s32 	%p713, %r2807, %r2715;
	max.s32 	%r2808, %r2807, %r2715;
	selp.b32 	%r2809, %r2752, %r2716, %p713;
	add.s32 	%r2810, %r2759, %r2755;
	selp.b32 	%r2811, -46340, %r2810, %p701;
	selp.b32 	%r2812, -46340, %r2811, %p712;
	setp.gt.s32 	%p714, %r2812, %r2720;
	max.s32 	%r2813, %r2812, %r2720;
	selp.b32 	%r2814, %r2752, %r2721, %p714;
	add.s32 	%r2815, %r2761, %r2755;
	selp.b32 	%r2816, -46340, %r2815, %p703;
	selp.b32 	%r2817, -46340, %r2816, %p712;
	setp.gt.s32 	%p715, %r2817, %r2725;
	max.s32 	%r2818, %r2817, %r2725;
	selp.b32 	%r2819, %r2752, %r2726, %p715;
	add.s32 	%r2820, %r2763, %r2755;
	selp.b32 	%r2821, -46340, %r2820, %p705;
	selp.b32 	%r2822, -46340, %r2821, %p712;
	setp.gt.s32 	%p716, %r2822, %r2730;
	max.s32 	%r2823, %r2822, %r2730;
	selp.b32 	%r2824, %r2752, %r2731, %p716;
	setp.eq.s32 	%p717, %r2756, -46340;
	add.s32 	%r2825, %r2757, %r2756;
	selp.b32 	%r2826, -46340, %r2825, %p699;
	selp.b32 	%r2827, -46340, %r2826, %p717;
	setp.gt.s32 	%p718, %r2827, %r2735;
	max.s32 	%r2828, %r2827, %r2735;
	selp.b32 	%r2829, %r2752, %r2736, %p718;
	add.s32 	%r2830, %r2759, %r2756;
	selp.b32 	%r2831, -46340, %r2830, %p701;
	selp.b32 	%r2832, -46340, %r2831, %p717;
	setp.gt.s32 	%p719, %r2832, %r2740;
	max.s32 	%r2833, %r2832, %r2740;
	selp.b32 	%r2834, %r2752, %r2741, %p719;
	add.s32 	%r2835, %r2761, %r2756;
	selp.b32 	%r2836, -46340, %r2835, %p703;
	selp.b32 	%r2837, -46340, %r2836, %p717;
	setp.gt.s32 	%p720, %r2837, %r2745;
	max.s32 	%r2838, %r2837, %r2745;
	selp.b32 	%r2839, %r2752, %r2746, %p720;
	add.s32 	%r2840, %r2763, %r2756;
	selp.b32 	%r2841, -46340, %r2840, %p705;
	selp.b32 	%r2842, -46340, %r2841, %p717;
	setp.gt.s32 	%p721, %r2842, %r2750;
	max.s32 	%r2843, %r2842, %r2750;
	selp.b32 	%r2844, %r2752, %r2751, %p721;
	add.s32 	%r2845, %r3238, 28;
	ld.shared.u32 	%r2846, [%r24+7168];
	ld.shared.u32 	%r2847, [%r24+7172];
	ld.shared.u32 	%r2848, [%r24+7176];
	ld.shared.u32 	%r2849, [%r24+7180];
	ld.shared.u32 	%r2850, [%r25+112];
	ld.shared.u32 	%r2852, [%r25+240];
	ld.shared.u32 	%r2854, [%r25+368];
	ld.shared.u32 	%r2856, [%r25+496];
	setp.eq.s32 	%p722, %r2846, -46340;
	setp.eq.s32 	%p723, %r2850, -46340;
	add.s32 	%r2858, %r2850, %r2846;
	selp.b32 	%r2859, -46340, %r2858, %p723;
	selp.b32 	%r2860, -46340, %r2859, %p722;
	setp.gt.s32 	%p724, %r2860, %r2768;
	max.s32 	%r2861, %r2860, %r2768;
	selp.b32 	%r2862, %r2845, %r2769, %p724;
	setp.eq.s32 	%p725, %r2852, -46340;
	add.s32 	%r2863, %r2852, %r2846;
	selp.b32 	%r2864, -46340, %r2863, %p725;
	selp.b32 	%r2865, -46340, %r2864, %p722;
	setp.gt.s32 	%p726, %r2865, %r2773;
	max.s32 	%r2866, %r2865, %r2773;
	selp.b32 	%r2867, %r2845, %r2774, %p726;
	setp.eq.s32 	%p727, %r2854, -46340;
	add.s32 	%r2868, %r2854, %r2846;
	selp.b32 	%r2869, -46340, %r2868, %p727;
	selp.b32 	%r2870, -46340, %r2869, %p722;
	setp.gt.s32 	%p728, %r2870, %r2778;
	max.s32 	%r2871, %r2870, %r2778;
	selp.b32 	%r2872, %r2845, %r2779, %p728;
	setp.eq.s32 	%p729, %r2856, -46340;
	add.s32 	%r2873, %r2856, %r2846;
	selp.b32 	%r2874, -46340, %r2873, %p729;
	selp.b32 	%r2875, -46340, %r2874, %p722;
	setp.gt.s32 	%p730, %r2875, %r2783;
	max.s32 	%r2876, %r2875, %r2783;
	selp.b32 	%r2877, %r2845, %r2784, %p730;
	setp.eq.s32 	%p731, %r2847, -46340;
	add.s32 	%r2878, %r2850, %r2847;
	selp.b32 	%r2879, -46340, %r2878, %p723;
	selp.b32 	%r2880, -46340, %r2879, %p731;
	setp.gt.s32 	%p732, %r2880, %r2788;
	max.s32 	%r2881, %r2880, %r2788;
	selp.b32 	%r2882, %r2845, %r2789, %p732;
	add.s32 	%r2883, %r2852, %r2847;
	selp.b32 	%r2884, -46340, %r2883, %p725;
	selp.b32 	%r2885, -46340, %r2884, %p731;
	setp.gt.s32 	%p733, %r2885, %r2793;
	max.s32 	%r2886, %r2885, %r2793;
	selp.b32 	%r2887, %r2845, %r2794, %p733;
	add.s32 	%r2888, %r2854, %r2847;
	selp.b32 	%r2889, -46340, %r2888, %p727;
	selp.b32 	%r2890, -46340, %r2889, %p731;
	setp.gt.s32 	%p734, %r2890, %r2798;
	max.s32 	%r2891, %r2890, %r2798;
	selp.b32 	%r2892, %r2845, %r2799, %p734;
	add.s32 	%r2893, %r2856, %r2847;
	selp.b32 	%r2894, -46340, %r2893, %p729;
	selp.b32 	%r2895, -46340, %r2894, %p731;
	setp.gt.s32 	%p735, %r2895, %r2803;
	max.s32 	%r2896, %r2895, %r2803;
	selp.b32 	%r2897, %r2845, %r2804, %p735;
	setp.eq.s32 	%p736, %r2848, -46340;
	add.s32 	%r2898, %r2850, %r2848;
	selp.b32 	%r2899, -46340, %r2898, %p723;
	selp.b32 	%r2900, -46340, %r2899, %p736;
	setp.gt.s32 	%p737, %r2900, %r2808;
	max.s32 	%r2901, %r2900, %r2808;
	selp.b32 	%r2902, %r2845, %r2809, %p737;
	add.s32 	%r2903, %r2852, %r2848;
	selp.b32 	%r2904, -46340, %r2903, %p725;
	selp.b32 	%r2905, -46340, %r2904, %p736;
	setp.gt.s32 	%p738, %r2905, %r2813;
	max.s32 	%r2906, %r2905, %r2813;
	selp.b32 	%r2907, %r2845, %r2814, %p738;
	add.s32 	%r2908, %r2854, %r2848;
	selp.b32 	%r2909, -46340, %r2908, %p727;
	selp.b32 	%r2910, -46340, %r2909, %p736;
	setp.gt.s32 	%p739, %r2910, %r2818;
	max.s32 	%r2911, %r2910, %r2818;
	selp.b32 	%r2912, %r2845, %r2819, %p739;
	add.s32 	%r2913, %r2856, %r2848;
	selp.b32 	%r2914, -46340, %r2913, %p729;
	selp.b32 	%r2915, -46340, %r2914, %p736;
	setp.gt.s32 	%p740, %r2915, %r2823;
	max.s32 	%r2916, %r2915, %r2823;
	selp.b32 	%r2917, %r2845, %r2824, %p740;
	setp.eq.s32 	%p741, %r2849, -46340;
	add.s32 	%r2918, %r2850, %r2849;
	selp.b32 	%r2919, -46340, %r2918, %p723;
	selp.b32 	%r2920, -46340, %r2919, %p741;
	setp.gt.s32 	%p742, %r2920, %r2828;
	max.s32 	%r2921, %r2920, %r2828;
	selp.b32 	%r2922, %r2845, %r2829, %p742;
	add.s32 	%r2923, %r2852, %r2849;
	selp.b32 	%r2924, -46340, %r2923, %p725;
	selp.b32 	%r2925, -46340, %r2924, %p741;
	setp.gt.s32 	%p743, %r2925, %r2833;
	max.s32 	%r2926, %r2925, %r2833;
	selp.b32 	%r2927, %r2845, %r2834, %p743;
	add.s32 	%r2928, %r2854, %r2849;
	selp.b32 	%r2929, -46340, %r2928, %p727;
	selp.b32 	%r2930, -46340, %r2929, %p741;
	setp.gt.s32 	%p744, %r2930, %r2838;
	max.s32 	%r2931, %r2930, %r2838;
	selp.b32 	%r2932, %r2845, %r2839, %p744;
	add.s32 	%r2933, %r2856, %r2849;
	selp.b32 	%r2934, -46340, %r2933, %p729;
	selp.b32 	%r2935, -46340, %r2934, %p741;
	setp.gt.s32 	%p745, %r2935, %r2843;
	max.s32 	%r2936, %r2935, %r2843;
	selp.b32 	%r2937, %r2845, %r2844, %p745;
	add.s32 	%r2938, %r3238, 29;
	ld.shared.u32 	%r2939, [%r24+7424];
	ld.shared.u32 	%r2940, [%r24+7428];
	ld.shared.u32 	%r2941, [%r24+7432];
	ld.shared.u32 	%r2942, [%r24+7436];
	ld.shared.u32 	%r2943, [%r25+116];
	ld.shared.u32 	%r2945, [%r25+244];
	ld.shared.u32 	%r2947, [%r25+372];
	ld.shared.u32 	%r2949, [%r25+500];
	setp.eq.s32 	%p746, %r2939, -46340;
	setp.eq.s32 	%p747, %r2943, -46340;
	add.s32 	%r2951, %r2943, %r2939;
	selp.b32 	%r2952, -46340, %r2951, %p747;
	selp.b32 	%r2953, -46340, %r2952, %p746;
	setp.gt.s32 	%p748, %r2953, %r2861;
	max.s32 	%r2954, %r2953, %r2861;
	selp.b32 	%r2955, %r2938, %r2862, %p748;
	setp.eq.s32 	%p749, %r2945, -46340;
	add.s32 	%r2956, %r2945, %r2939;
	selp.b32 	%r2957, -46340, %r2956, %p749;
	selp.b32 	%r2958, -46340, %r2957, %p746;
	setp.gt.s32 	%p750, %r2958, %r2866;
	max.s32 	%r2959, %r2958, %r2866;
	selp.b32 	%r2960, %r2938, %r2867, %p750;
	setp.eq.s32 	%p751, %r2947, -46340;
	add.s32 	%r2961, %r2947, %r2939;
	selp.b32 	%r2962, -46340, %r2961, %p751;
	selp.b32 	%r2963, -46340, %r2962, %p746;
	setp.gt.s32 	%p752, %r2963, %r2871;
	max.s32 	%r2964, %r2963, %r2871;
	selp.b32 	%r2965, %r2938, %r2872, %p752;
	setp.eq.s32 	%p753, %r2949, -46340;
	add.s32 	%r2966, %r2949, %r2939;
	selp.b32 	%r2967, -46340, %r2966, %p753;
	selp.b32 	%r2968, -46340, %r2967, %p746;
	setp.gt.s32 	%p754, %r2968, %r2876;
	max.s32 	%r2969, %r2968, %r2876;
	selp.b32 	%r2970, %r2938, %r2877, %p754;
	setp.eq.s32 	%p755, %r2940, -46340;
	add.s32 	%r2971, %r2943, %r2940;
	selp.b32 	%r2972, -46340, %r2971, %p747;
	selp.b32 	%r2973, -46340, %r2972, %p755;
	setp.gt.s32 	%p756, %r2973, %r2881;
	max.s32 	%r2974, %r2973, %r2881;
	selp.b32 	%r2975, %r2938, %r2882, %p756;
	add.s32 	%r2976, %r2945, %r2940;
	selp.b32 	%r2977, -46340, %r2976, %p749;
	selp.b32 	%r2978, -46340, %r2977, %p755;
	setp.gt.s32 	%p757, %r2978, %r2886;
	max.s32 	%r2979, %r2978, %r2886;
	selp.b32 	%r2980, %r2938, %r2887, %p757;
	add.s32 	%r2981, %r2947, %r2940;
	selp.b32 	%r2982, -46340, %r2981, %p751;
	selp.b32 	%r2983, -46340, %r2982, %p755;
	setp.gt.s32 	%p758, %r2983, %r2891;
	max.s32 	%r2984, %r2983, %r2891;
	selp.b32 	%r2985, %r2938, %r2892, %p758;
	add.s32 	%r2986, %r2949, %r2940;
	selp.b32 	%r2987, -46340, %r2986, %p753;
	selp.b32 	%r2988, -46340, %r2987, %p755;
	setp.gt.s32 	%p759, %r2988, %r2896;
	max.s32 	%r2989, %r2988, %r2896;
	selp.b32 	%r2990, %r2938, %r2897, %p759;
	setp.eq.s32 	%p760, %r2941, -46340;
	add.s32 	%r2991, %r2943, %r2941;
	selp.b32 	%r2992, -46340, %r2991, %p747;
	selp.b32 	%r2993, -46340, %r2992, %p760;
	setp.gt.s32 	%p761, %r2993, %r2901;
	max.s32 	%r2994, %r2993, %r2901;
	selp.b32 	%r2995, %r2938, %r2902, %p761;
	add.s32 	%r2996, %r2945, %r2941;
	selp.b32 	%r2997, -46340, %r2996, %p749;
	selp.b32 	%r2998, -46340, %r2997, %p760;
	setp.gt.s32 	%p762, %r2998, %r2906;
	max.s32 	%r2999, %r2998, %r2906;
	selp.b32 	%r3000, %r2938, %r2907, %p762;
	add.s32 	%r3001, %r2947, %r2941;
	selp.b32 	%r3002, -46340, %r3001, %p751;
	selp.b32 	%r3003, -46340, %r3002, %p760;
	setp.gt.s32 	%p763, %r3003, %r2911;
	max.s32 	%r3004, %r3003, %r2911;
	selp.b32 	%r3005, %r2938, %r2912, %p763;
	add.s32 	%r3006, %r2949, %r2941;
	selp.b32 	%r3007, -46340, %r3006, %p753;
	selp.b32 	%r3008, -46340, %r3007, %p760;
	setp.gt.s32 	%p764, %r3008, %r2916;
	max.s32 	%r3009, %r3008, %r2916;
	selp.b32 	%r3010, %r2938, %r2917, %p764;
	setp.eq.s32 	%p765, %r2942, -46340;
	add.s32 	%r3011, %r2943, %r2942;
	selp.b32 	%r3012, -46340, %r3011, %p747;
	selp.b32 	%r3013, -46340, %r3012, %p765;
	setp.gt.s32 	%p766, %r3013, %r2921;
	max.s32 	%r3014, %r3013, %r2921;
	selp.b32 	%r3015, %r2938, %r2922, %p766;
	add.s32 	%r3016, %r2945, %r2942;
	selp.b32 	%r3017, -46340, %r3016, %p749;
	selp.b32 	%r3018, -46340, %r3017, %p765;
	setp.gt.s32 	%p767, %r3018, %r2926;
	max.s32 	%r3019, %r3018, %r2926;
	selp.b32 	%r3020, %r2938, %r2927, %p767;
	add.s32 	%r3021, %r2947, %r2942;
	selp.b32 	%r3022, -46340, %r3021, %p751;
	selp.b32 	%r3023, -46340, %r3022, %p765;
	setp.gt.s32 	%p768, %r3023, %r2931;
	max.s32 	%r3024, %r3023, %r2931;
	selp.b32 	%r3025, %r2938, %r2932, %p768;
	add.s32 	%r3026, %r2949, %r2942;
	selp.b32 	%r3027, -46340, %r3026, %p753;
	selp.b32 	%r3028, -46340, %r3027, %p765;
	setp.gt.s32 	%p769, %r3028, %r2936;
	max.s32 	%r3029, %r3028, %r2936;
	selp.b32 	%r3030, %r2938, %r2937, %p769;
	add.s32 	%r3031, %r3238, 30;
	ld.shared.u32 	%r3032, [%r24+7680];
	ld.shared.u32 	%r3033, [%r24+7684];
	ld.shared.u32 	%r3034, [%r24+7688];
	ld.shared.u32 	%r3035, [%r24+7692];
	ld.shared.u32 	%r3036, [%r25+120];
	ld.shared.u32 	%r3038, [%r25+248];
	ld.shared.u32 	%r3040, [%r25+376];
	ld.shared.u32 	%r3042, [%r25+504];
	setp.eq.s32 	%p770, %r3032, -46340;
	setp.eq.s32 	%p771, %r3036, -46340;
	add.s32 	%r3044, %r3036, %r3032;
	selp.b32 	%r3045, -46340, %r3044, %p771;
	selp.b32 	%r3046, -46340, %r3045, %p770;
	setp.gt.s32 	%p772, %r3046, %r2954;
	max.s32 	%r3047, %r3046, %r2954;
	selp.b32 	%r3048, %r3031, %r2955, %p772;
	setp.eq.s32 	%p773, %r3038, -46340;
	add.s32 	%r3049, %r3038, %r3032;
	selp.b32 	%r3050, -46340, %r3049, %p773;
	selp.b32 	%r3051, -46340, %r3050, %p770;
	setp.gt.s32 	%p774, %r3051, %r2959;
	max.s32 	%r3052, %r3051, %r2959;
	selp.b32 	%r3053, %r3031, %r2960, %p774;
	setp.eq.s32 	%p775, %r3040, -46340;
	add.s32 	%r3054, %r3040, %r3032;
	selp.b32 	%r3055, -46340, %r3054, %p775;
	selp.b32 	%r3056, -46340, %r3055, %p770;
	setp.gt.s32 	%p776, %r3056, %r2964;
	max.s32 	%r3057, %r3056, %r2964;
	selp.b32 	%r3058, %r3031, %r2965, %p776;
	setp.eq.s32 	%p777, %r3042, -46340;
	add.s32 	%r3059, %r3042, %r3032;
	selp.b32 	%r3060, -46340, %r3059, %p777;
	selp.b32 	%r3061, -46340, %r3060, %p770;
	setp.gt.s32 	%p778, %r3061, %r2969;
	max.s32 	%r3062, %r3061, %r2969;
	selp.b32 	%r3063, %r3031, %r2970, %p778;
	setp.eq.s32 	%p779, %r3033, -46340;
	add.s32 	%r3064, %r3036, %r3033;
	selp.b32 	%r3065, -46340, %r3064, %p771;
	selp.b32 	%r3066, -46340, %r3065, %p779;
	setp.gt.s32 	%p780, %r3066, %r2974;
	max.s32 	%r3067, %r3066, %r2974;
	selp.b32 	%r3068, %r3031, %r2975, %p780;
	add.s32 	%r3069, %r3038, %r3033;
	selp.b32 	%r3070, -46340, %r3069, %p773;
	selp.b32 	%r3071, -46340, %r3070, %p779;
	setp.gt.s32 	%p781, %r3071, %r2979;
	max.s32 	%r3072, %r3071, %r2979;
	selp.b32 	%r3073, %r3031, %r2980, %p781;
	add.s32 	%r3074, %r3040, %r3033;
	selp.b32 	%r3075, -46340, %r3074, %p775;
	selp.b32 	%r3076, -46340, %r3075, %p779;
	setp.gt.s32 	%p782, %r3076, %r2984;
	max.s32 	%r3077, %r3076, %r2984;
	selp.b32 	%r3078, %r3031, %r2985, %p782;
	add.s32 	%r3079, %r3042, %r3033;
	selp.b32 	%r3080, -46340, %r3079, %p777;
	selp.b32 	%r3081, -46340, %r3080, %p779;
	setp.gt.s32 	%p783, %r3081, %r2989;
	max.s32 	%r3082, %r3081, %r2989;
	selp.b32 	%r3083, %r3031, %r2990, %p783;
	setp.eq.s32 	%p784, %r3034, -46340;
	add.s32 	%r3084, %r3036, %r3034;
	selp.b32 	%r3085, -46340, %r3084, %p771;
	selp.b32 	%r3086, -46340, %r3085, %p784;
	setp.gt.s32 	%p785, %r3086, %r2994;
	max.s32 	%r3087, %r3086, %r2994;
	selp.b32 	%r3088, %r3031, %r2995, %p785;
	add.s32 	%r3089, %r3038, %r3034;
	selp.b32 	%r3090, -46340, %r3089, %p773;
	selp.b32 	%r3091, -46340, %r3090, %p784;
	setp.gt.s32 	%p786, %r3091, %r2999;
	max.s32 	%r3092, %r3091, %r2999;
	selp.b32 	%r3093, %r3031, %r3000, %p786;
	add.s32 	%r3094, %r3040, %r3034;
	selp.b32 	%r3095, -46340, %r3094, %p775;
	selp.b32 	%r3096, -46340, %r3095, %p784;
	setp.gt.s32 	%p787, %r3096, %r3004;
	max.s32 	%r3097, %r3096, %r3004;
	selp.b32 	%r3098, %r3031, %r3005, %p787;
	add.s32 	%r3099, %r3042, %r3034;
	selp.b32 	%r3100, -46340, %r3099, %p777;
	selp.b32 	%r3101, -46340, %r3100, %p784;
	setp.gt.s32 	%p788, %r3101, %r3009;
	max.s32 	%r3102, %r3101, %r3009;
	selp.b32 	%r3103, %r3031, %r3010, %p788;
	setp.eq.s32 	%p789, %r3035, -46340;
	add.s32 	%r3104, %r3036, %r3035;
	selp.b32 	%r3105, -46340, %r3104, %p771;
	selp.b32 	%r3106, -46340, %r3105, %p789;
	setp.gt.s32 	%p790, %r3106, %r3014;
	max.s32 	%r3107, %r3106, %r3014;
	selp.b32 	%r3108, %r3031, %r3015, %p790;
	add.s32 	%r3109, %r3038, %r3035;
	selp.b32 	%r3110, -46340, %r3109, %p773;
	selp.b32 	%r3111, -46340, %r3110, %p789;
	setp.gt.s32 	%p791, %r3111, %r3019;
	max.s32 	%r3112, %r3111, %r3019;
	selp.b32 	%r3113, %r3031, %r3020, %p791;
	add.s32 	%r3114, %r3040, %r3035;
	selp.b32 	%r3115, -46340, %r3114, %p775;
	selp.b32 	%r3116, -46340, %r3115, %p789;
	setp.gt.s32 	%p792, %r3116, %r3024;
	max.s32 	%r3117, %r3116, %r3024;
	selp.b32 	%r3118, %r3031, %r3025, %p792;
	add.s32 	%r3119, %r3042, %r3035;
	selp.b32 	%r3120, -46340, %r3119, %p777;
	selp.b32 	%r3121, -46340, %r3120, %p789;
	setp.gt.s32 	%p793, %r3121, %r3029;
	max.s32 	%r3122, %r3121, %r3029;
	selp.b32 	%r3123, %r3031, %r3030, %p793;
	add.s32 	%r3124, %r3238, 31;
	ld.shared.u32 	%r3125, [%r24+7936];
	ld.shared.u32 	%r3126, [%r24+7940];
	ld.shared.u32 	%r3127, [%r24+7944];
	ld.shared.u32 	%r3128, [%r24+7948];
	ld.shared.u32 	%r3129, [%r25+124];
	ld.shared.u32 	%r3131, [%r25+252];
	ld.shared.u32 	%r3133, [%r25+380];
	ld.shared.u32 	%r3135, [%r25+508];
	setp.eq.s32 	%p794, %r3125, -46340;
	setp.eq.s32 	%p795, %r3129, -46340;
	add.s32 	%r3137, %r3129, %r3125;
	selp.b32 	%r3138, -46340, %r3137, %p795;
	selp.b32 	%r3139, -46340, %r3138, %p794;
	setp.gt.s32 	%p796, %r3139, %r3047;
	max.s32 	%r3221, %r3139, %r3047;
	selp.b32 	%r3237, %r3124, %r3048, %p796;
	setp.eq.s32 	%p797, %r3131, -46340;
	add.s32 	%r3140, %r3131, %r3125;
	selp.b32 	%r3141, -46340, %r3140, %p797;
	selp.b32 	%r3142, -46340, %r3141, %p794;
	setp.gt.s32 	%p798, %r3142, %r3052;
	max.s32 	%r3217, %r3142, %r3052;
	selp.b32 	%r3233, %r3124, %r3053, %p798;
	setp.eq.s32 	%p799, %r3133, -46340;
	add.s32 	%r3143, %r3133, %r3125;
	selp.b32 	%r3144, -46340, %r3143, %p799;
	selp.b32 	%r3145, -46340, %r3144, %p794;
	setp.gt.s32 	%p800, %r3145, %r3057;
	max.s32 	%r3213, %r3145, %r3057;
	selp.b32 	%r3229, %r3124, %r3058, %p800;
	setp.eq.s32 	%p801, %r3135, -46340;
	add.s32 	%r3146, %r3135, %r3125;
	selp.b32 	%r3147, -46340, %r3146, %p801;
	selp.b32 	%r3148, -46340, %r3147, %p794;
	setp.gt.s32 	%p802, %r3148, %r3062;
	max.s32 	%r3209, %r3148, %r3062;
	selp.b32 	%r3225, %r3124, %r3063, %p802;
	setp.eq.s32 	%p803, %r3126, -46340;
	add.s32 	%r3149, %r3129, %r3126;
	selp.b32 	%r3150, -46340, %r3149, %p795;
	selp.b32 	%r3151, -46340, %r3150, %p803;
	setp.gt.s32 	%p804, %r3151, %r3067;
	max.s32 	%r3220, %r3151, %r3067;
	selp.b32 	%r3236, %r3124, %r3068, %p804;
	add.s32 	%r3152, %r3131, %r3126;
	selp.b32 	%r3153, -46340, %r3152, %p797;
	selp.b32 	%r3154, -46340, %r3153, %p803;
	setp.gt.s32 	%p805, %r3154, %r3072;
	max.s32 	%r3216, %r3154, %r3072;
	selp.b32 	%r3232, %r3124, %r3073, %p805;
	add.s32 	%r3155, %r3133, %r3126;
	selp.b32 	%r3156, -46340, %r3155, %p799;
	selp.b32 	%r3157, -46340, %r3156, %p803;
	setp.gt.s32 	%p806, %r3157, %r3077;
	max.s32 	%r3212, %r3157, %r3077;
	selp.b32 	%r3228, %r3124, %r3078, %p806;
	add.s32 	%r3158, %r3135, %r3126;
	selp.b32 	%r3159, -46340, %r3158, %p801;
	selp.b32 	%r3160, -46340, %r3159, %p803;
	setp.gt.s32 	%p807, %r3160, %r3082;
	max.s32 	%r3208, %r3160, %r3082;
	selp.b32 	%r3224, %r3124, %r3083, %p807;
	setp.eq.s32 	%p808, %r3127, -46340;
	add.s32 	%r3161, %r3129, %r3127;
	selp.b32 	%r3162, -46340, %r3161, %p795;
	selp.b32 	%r3163, -46340, %r3162, %p808;
	setp.gt.s32 	%p809, %r3163, %r3087;
	max.s32 	%r3219, %r3163, %r3087;
	selp.b32 	%r3235, %r3124, %r3088, %p809;
	add.s32 	%r3164, %r3131, %r3127;
	selp.b32 	%r3165, -46340, %r3164, %p797;
	selp.b32 	%r3166, -46340, %r3165, %p808;
	setp.gt.s32 	%p810, %r3166, %r3092;
	max.s32 	%r3215, %r3166, %r3092;
	selp.b32 	%r3231, %r3124, %r3093, %p810;
	add.s32 	%r3167, %r3133, %r3127;
	selp.b32 	%r3168, -46340, %r3167, %p799;
	selp.b32 	%r3169, -46340, %r3168, %p808;
	setp.gt.s32 	%p811, %r3169, %r3097;
	max.s32 	%r3211, %r3169, %r3097;
	selp.b32 	%r3227, %r3124, %r3098, %p811;
	add.s32 	%r3170, %r3135, %r3127;
	selp.b32 	%r3171, -46340, %r3170, %p801;
	selp.b32 	%r3172, -46340, %r3171, %p808;
	setp.gt.s32 	%p812, %r3172, %r3102;
	max.s32 	%r3207, %r3172, %r3102;
	selp.b32 	%r3223, %r3124, %r3103, %p812;
	setp.eq.s32 	%p813, %r3128, -46340;
	add.s32 	%r3173, %r3129, %r3128;
	selp.b32 	%r3174, -46340, %r3173, %p795;
	selp.b32 	%r3175, -46340, %r3174, %p813;
	setp.gt.s32 	%p814, %r3175, %r3107;
	max.s32 	%r3218, %r3175, %r3107;
	selp.b32 	%r3234, %r3124, %r3108, %p814;
	add.s32 	%r3176, %r3131, %r3128;
	selp.b32 	%r3177, -46340, %r3176, %p797;
	selp.b32 	%r3178, -46340, %r3177, %p813;
	setp.gt.s32 	%p815, %r3178, %r3112;
	max.s32 	%r3214, %r3178, %r3112;
	selp.b32 	%r3230, %r3124, %r3113, %p815;
	add.s32 	%r3179, %r3133, %r3128;
	selp.b32 	%r3180, -46340, %r3179, %p799;
	selp.b32 	%r3181, -46340, %r3180, %p813;
	setp.gt.s32 	%p816, %r3181, %r3117;
	max.s32 	%r3210, %r3181, %r3117;
	selp.b32 	%r3226, %r3124, %r3118, %p816;
	add.s32 	%r3182, %r3135, %r3128;
	selp.b32 	%r3183, -46340, %r3182, %p801;
	selp.b32 	%r3184, -46340, %r3183, %p813;
	setp.gt.s32 	%p817, %r3184, %r3122;
	max.s32 	%r3206, %r3184, %r3122;
	selp.b32 	%r3222, %r3124, %r3123, %p817;
	bar.sync 	0;
	add.s32 	%r3238, %r3238, 32;
	setp.lt.s32 	%p818, %r3238, %r176;
	@%p818 bra 	$L__BB18_2;
$L__BB18_35:
	shl.b32 	%r3185, %r1, 6;
	shl.b32 	%r3186, %r4, 2;
	add.s32 	%r93, %r3185, %r3186;
	shl.b32 	%r3187, %r2, 6;
	shl.b32 	%r3188, %r3, 2;
	add.s32 	%r3189, %r3187, %r3188;
	setp.lt.s32 	%p819, %r93, %r174;
	setp.lt.s32 	%p820, %r3189, %r175;
	and.pred  	%p821, %p819, %p820;
	@%p821 bra 	$L__BB18_36;
	bra.uni 	$L__BB18_37;
$L__BB18_36:
	mad.lo.s32 	%r3190, %r3189, %r174, %r93;
	mul.wide.s32 	%rd41, %r3190, 4;
	add.s64 	%rd42, %rd4, %rd41;
	st.global.u32 	[%rd42], %r3221;
	add.s64 	%rd43, %rd3, %rd41;
	st.global.u32 	[%rd43], %r3237;
$L__BB18_37:
	setp.ge.s32 	%p822, %r93, %r174;
	add.s32 	%r168, %r3189, 1;
	setp.ge.s32 	%p823, %r168, %r175;
	or.pred  	%p824, %p822, %p823;
	@%p824 bra 	$L__BB18_39;
	mad.lo.s32 	%r3191, %r168, %r174, %r93;
	mul.wide.s32 	%rd44, %r3191, 4;
	add.s64 	%rd45, %rd4, %rd44;
	st.global.u32 	[%rd45], %r3217;
	add.s64 	%rd46, %rd3, %rd44;
	st.global.u32 	[%rd46], %r3233;
$L__BB18_39:
	setp.ge.s32 	%p825, %r93, %r174;
	add.s32 	%r169, %r3189, 2;
	setp.ge.s32 	%p826, %r169, %r175;
	or.pred  	%p827, %p825, %p826;
	@%p827 bra 	$L__BB18_41;
	mad.lo.s32 	%r3192, %r169, %r174, %r93;
	mul.wide.s32 	%rd47, %r3192, 4;
	add.s64 	%rd48, %rd4, %rd47;
	st.global.u32 	[%rd48], %r3213;
	add.s64 	%rd49, %rd3, %rd47;
	st.global.u32 	[%rd49], %r3229;
$L__BB18_41:
	setp.ge.s32 	%p828, %r93, %r174;
	add.s32 	%r170, %r3189, 3;
	setp.ge.s32 	%p829, %r170, %r175;
	or.pred  	%p830, %p828, %p829;
	@%p830 bra 	$L__BB18_43;
	mad.lo.s32 	%r3193, %r170, %r174, %r93;
	mul.wide.s32 	%rd50, %r3193, 4;
	add.s64 	%rd51, %rd4, %rd50;
	st.global.u32 	[%rd51], %r3209;
	add.s64 	%rd52, %rd3, %rd50;
	st.global.u32 	[%rd52], %r3225;
$L__BB18_43:
	setp.ge.s32 	%p831, %r3189, %r175;
	add.s32 	%r171, %r93, 1;
	setp.ge.s32 	%p832, %r171, %r174;
	or.pred  	%p833, %p832, %p831;
	@%p833 bra 	$L__BB18_45;
	mul.lo.s32 	%r3194, %r3189, %r174;
	cvt.s64.s32 	%rd53, %r3194;
	cvt.s64.s32 	%rd54, %r93;
	add.s64 	%rd55, %rd53, %rd54;
	shl.b64 	%rd56, %rd55, 2;
	add.s64 	%rd57, %rd4, %rd56;
	st.global.u32 	[%rd57+4], %r3220;
	add.s64 	%rd58, %rd3, %rd56;
	st.global.u32 	[%rd58+4], %r3236;
$L__BB18_45:
	setp.ge.s32 	%p834, %r171, %r174;
	setp.ge.s32 	%p835, %r168, %r175;
	or.pred  	%p836, %p834, %p835;
	@%p836 bra 	$L__BB18_47;
	mul.lo.s32 	%r3195, %r168, %r174;
	cvt.s64.s32 	%rd59, %r3195;
	cvt.s64.s32 	%rd60, %r93;
	add.s64 	%rd61, %rd59, %rd60;
	shl.b64 	%rd62, %rd61, 2;
	add.s64 	%rd63, %rd4, %rd62;
	st.global.u32 	[%rd63+4], %r3216;
	add.s64 	%rd64, %rd3, %rd62;
	st.global.u32 	[%rd64+4], %r3232;
$L__BB18_47:
	setp.ge.s32 	%p837, %r171, %r174;
	setp.ge.s32 	%p838, %r169, %r175;
	or.pred  	%p839, %p837, %p838;
	@%p839 bra 	$L__BB18_49;
	mul.lo.s32 	%r3196, %r169, %r174;
	cvt.s64.s32 	%rd65, %r3196;
	cvt.s64.s32 	%rd66, %r93;
	add.s64 	%rd67, %rd65, %rd66;
	shl.b64 	%rd68, %rd67, 2;
	add.s64 	%rd69, %rd4, %rd68;
	st.global.u32 	[%rd69+4], %r3212;
	add.s64 	%rd70, %rd3, %rd68;
	st.global.u32 	[%rd70+4], %r3228;
$L__BB18_49:
	setp.ge.s32 	%p840, %r171, %r174;
	setp.ge.s32 	%p841, %r170, %r175;
	or.pred  	%p842, %p840, %p841;
	@%p842 bra 	$L__BB18_51;
	mul.lo.s32 	%r3197, %r170, %r174;
	cvt.s64.s32 	%rd71, %r3197;
	cvt.s64.s32 	%rd72, %r93;
	add.s64 	%rd73, %rd71, %rd72;
	shl.b64 	%rd74, %rd73, 2;
	add.s64 	%rd75, %rd4, %rd74;
	st.global.u32 	[%rd75+4], %r3208;
	add.s64 	%rd76, %rd3, %rd74;
	st.global.u32 	[%rd76+4], %r3224;
$L__BB18_51:
	setp.ge.s32 	%p843, %r3189, %r175;
	add.s32 	%r172, %r93, 2;
	setp.ge.s32 	%p844, %r172, %r174;
	or.pred  	%p845, %p844, %p843;
	@%p845 bra 	$L__BB18_53;
	mul.lo.s32 	%r3198, %r3189, %r174;
	cvt.s64.s32 	%rd77, %r3198;
	cvt.s64.s32 	%rd78, %r93;
	add.s64 	%rd79, %rd77, %rd78;
	shl.b64 	%rd80, %rd79, 2;
	add.s64 	%rd81, %rd4, %rd80;
	st.global.u32 	[%rd81+8], %r3219;
	add.s64 	%rd82, %rd3, %rd80;
	st.global.u32 	[%rd82+8], %r3235;
$L__BB18_53:
	setp.ge.s32 	%p846, %r172, %r174;
	setp.ge.s32 	%p847, %r168, %r175;
	or.pred  	%p848, %p846, %p847;
	@%p848 bra 	$L__BB18_55;
	mul.lo.s32 	%r3199, %r168, %r174;
	cvt.s64.s32 	%rd83, %r3199;
	cvt.s64.s32 	%rd84, %r93;
	add.s64 	%rd85, %rd83, %rd84;
	shl.b64 	%rd86, %rd85, 2;
	add.s64 	%rd87, %rd4, %rd86;
	st.global.u32 	[%rd87+8], %r3215;
	add.s64 	%rd88, %rd3, %rd86;
	st.global.u32 	[%rd88+8], %r3231;
$L__BB18_55:
	setp.ge.s32 	%p849, %r172, %r174;
	setp.ge.s32 	%p850, %r169, %r175;
	or.pred  	%p851, %p849, %p850;
	@%p851 bra 	$L__BB18_57;
	mul.lo.s32 	%r3200, %r169, %r174;
	cvt.s64.s32 	%rd89, %r3200;
	cvt.s64.s32 	%rd90, %r93;
	add.s64 	%rd91, %rd89, %rd90;
	shl.b64 	%rd92, %rd91, 2;
	add.s64 	%rd93, %rd4, %rd92;
	st.global.u32 	[%rd93+8], %r3211;
	add.s64 	%rd94, %rd3, %rd92;
	st.global.u32 	[%rd94+8], %r3227;
$L__BB18_57:
	setp.ge.s32 	%p852, %r172, %r174;
	setp.ge.s32 	%p853, %r170, %r175;
	or.pred  	%p854, %p852, %p853;
	@%p854 bra 	$L__BB18_59;
	mul.lo.s32 	%r3201, %r170, %r174;
	cvt.s64.s32 	%rd95, %r3201;
	cvt.s64.s32 	%rd96, %r93;
	add.s64 	%rd97, %rd95, %rd96;
	shl.b64 	%rd98, %rd97, 2;
	add.s64 	%rd99, %rd4, %rd98;
	st.global.u32 	[%rd99+8], %r3207;
	add.s64 	%rd100, %rd3, %rd98;
	st.global.u32 	[%rd100+8], %r3223;
$L__BB18_59:
	setp.ge.s32 	%p855, %r3189, %r175;
	add.s32 	%r173, %r93, 3;
	setp.ge.s32 	%p856, %r173, %r174;
	or.pred  	%p857, %p856, %p855;
	@%p857 bra 	$L__BB18_61;
	mul.lo.s32 	%r3202, %r3189, %r174;
	cvt.s64.s32 	%rd101, %r3202;
	cvt.s64.s32 	%rd102, %r93;
	add.s64 	%rd103, %rd101, %rd102;
	shl.b64 	%rd104, %rd103, 2;
	add.s64 	%rd105, %rd4, %rd104;
	st.global.u32 	[%rd105+12], %r3218;
	add.s64 	%rd106, %rd3, %rd104;
	st.global.u32 	[%rd106+12], %r3234;
$L__BB18_61:
	setp.ge.s32 	%p858, %r173, %r174;
	setp.ge.s32 	%p859, %r168, %r175;
	or.pred  	%p860, %p858, %p859;
	@%p860 bra 	$L__BB18_63;
	mul.lo.s32 	%r3203, %r168, %r174;
	cvt.s64.s32 	%rd107, %r3203;
	cvt.s64.s32 	%rd108, %r93;
	add.s64 	%rd109, %rd107, %rd108;
	shl.b64 	%rd110, %rd109, 2;
	add.s64 	%rd111, %rd4, %rd110;
	st.global.u32 	[%rd111+12], %r3214;
	add.s64 	%rd112, %rd3, %rd110;
	st.global.u32 	[%rd112+12], %r3230;
$L__BB18_63:
	setp.ge.s32 	%p861, %r173, %r174;
	setp.ge.s32 	%p862, %r169, %r175;
	or.pred  	%p863, %p861, %p862;
	@%p863 bra 	$L__BB18_65;
	mul.lo.s32 	%r3204, %r169, %r174;
	cvt.s64.s32 	%rd113, %r3204;
	cvt.s64.s32 	%rd114, %r93;
	add.s64 	%rd115, %rd113, %rd114;
	shl.b64 	%rd116, %rd115, 2;
	add.s64 	%rd117, %rd4, %rd116;
	st.global.u32 	[%rd117+12], %r3210;
	add.s64 	%rd118, %rd3, %rd116;
	st.global.u32 	[%rd118+12], %r3226;
$L__BB18_65:
	setp.ge.s32 	%p864, %r173, %r174;
	setp.ge.s32 	%p865, %r170, %r175;
	or.pred  	%p866, %p864, %p865;
	@%p866 bra 	$L__BB18_67;
	mul.lo.s32 	%r3205, %r170, %r174;
	cvt.s64.s32 	%rd119, %r3205;
	cvt.s64.s32 	%rd120, %r93;
	add.s64 	%rd121, %rd119, %rd120;
	shl.b64 	%rd122, %rd121, 2;
	add.s64 	%rd123, %rd4, %rd122;
	st.global.u32 	[%rd123+12], %r3206;
	add.s64 	%rd124, %rd3, %rd122;
	st.global.u32 	[%rd124+12], %r3222;
$L__BB18_67:
	ret;

}
	// .globl	tropical_minplus_i32_nn_with_argmax
.visible .entry tropical_minplus_i32_nn_with_argmax(
	.param .u64 .ptr .align 1 tropical_minplus_i32_nn_with_argmax_param_0,
	.param .u64 .ptr .align 1 tropical_minplus_i32_nn_with_argmax_param_1,
	.param .u64 .ptr .align 1 tropical_minplus_i32_nn_with_argmax_param_2,
	.param .u64 .ptr .align 1 tropical_minplus_i32_nn_with_argmax_param_3,
	.param .u32 tropical_minplus_i32_nn_with_argmax_param_4,
	.param .u32 tropical_minplus_i32_nn_with_argmax_param_5,
	.param .u32 tropical_minplus_i32_nn_with_argmax_param_6
)
{
	.reg .pred 	%p<867>;
	.reg .b32 	%r<3287>;
	.reg .b64 	%rd<125>;
	// demoted variable
	.shared .align 4 .b8 _ZZ35tropical_minplus_i32_nn_with_argmaxE2As[8192];
	// demoted variable
	.shared .align 4 .b8 _ZZ35tropical_minplus_i32_nn_with_argmaxE2Bs[8192];
	ld.param.u64 	%rd5, [tropical_minplus_i32_nn_with_argmax_param_0];
	ld.param.u64 	%rd6, [tropical_minplus_i32_nn_with_argmax_param_1];
	ld.param.u64 	%rd7, [tropical_minplus_i32_nn_with_argmax_param_2];
	ld.param.u64 	%rd8, [tropical_minplus_i32_nn_with_argmax_param_3];
	ld.param.u32 	%r174, [tropical_minplus_i32_nn_with_argmax_param_4];
	ld.param.u32 	%r175, [tropical_minplus_i32_nn_with_argmax_param_5];
	ld.param.u32 	%r176, [tropical_minplus_i32_nn_with_argmax_param_6];
	cvta.to.global.u64 	%rd1, %rd5;
	cvta.to.global.u64 	%rd2, %rd6;
	cvta.to.global.u64 	%rd3, %rd8;
	cvta.to.global.u64 	%rd4, %rd7;
	add.s32 	%r179, %r174, 63;
	shr.s32 	%r180, %r179, 31;
	shr.u32 	%r181, %r180, 26;
	add.s32 	%r182, %r179, %r181;
	shr.s32 	%r183, %r182, 6;
	mov.u32 	%r184, %ctaid.x;
	div.u32 	%r2, %r184, %r183;
	mul.lo.s32 	%r185, %r2, %r183;
	sub.s32 	%r1, %r184, %r185;
	mov.u32 	%r3, %tid.y;
	shl.b32 	%r186, %r3, 4;
	mov.u32 	%r4, %tid.x;
	add.s32 	%r5, %r186, %r4;
	and.b32  	%r6, %r5, 31;
	setp.lt.s32 	%p1, %r176, 1;
	mov.b32 	%r3222, 0;
	mov.b32 	%r3206, 46340;
	mov.u32 	%r3207, %r3206;
	mov.u32 	%r3208, %r3206;
	mov.u32 	%r3209, %r3206;
	mov.u32 	%r3210, %r3206;
	mov.u32 	%r3211, %r3206;
	mov.u32 	%r3212, %r3206;
	mov.u32 	%r3213, %r3206;
	mov.u32 	%r3214, %r3206;
	mov.u32 	%r3215, %r3206;
	mov.u32 	%r3216, %r3206;
	mov.u32 	%r3217, %r3206;
	mov.u32 	%r3218, %r3206;
	mov.u32 	%r3219, %r3206;
	mov.u32 	%r3220, %r3206;
	mov.u32 	%r3221, %r3206;
	mov.u32 	%r3223, %r3222;
	mov.u32 	%r3224, %r3222;
	mov.u32 	%r3225, %r3222;
	mov.u32 	%r3226, %r3222;
	mov.u32 	%r3227, %r3222;
	mov.u32 	%r3228, %r3222;
	mov.u32 	%r3229, %r3222;
	mov.u32 	%r3230, %r3222;
	mov.u32 	%r3231, %r3222;
	mov.u32 	%r3232, %r3222;
	mov.u32 	%r3233, %r3222;
	mov.u32 	%r3234, %r3222;
	mov.u32 	%r3235, %r3222;
	mov.u32 	%r3236, %r3222;
	mov.u32 	%r3237, %r3222;
	@%p1 bra 	$L__BB19_35;
	shr.u32 	%r189, %r5, 5;
	and.b32  	%r190, %r5, 63;
	shl.b32 	%r191, %r1, 6;
	or.b32  	%r7, %r191, %r190;
	shl.b32 	%r192, %r2, 6;
	add.s32 	%r8, %r192, %r189;
	shl.b32 	%r193, %r5, 2;
	mov.u32 	%r194, _ZZ35tropical_minplus_i32_nn_with_argmaxE2As;
	add.s32 	%r9, %r194, %r193;
	mul.lo.s32 	%r10, %r8, %r176;
	and.b32  	%r195, %r5, 32736;
	or.b32  	%r196, %r195, %r6;
	shl.b32 	%r197, %r196, 2;
	mov.u32 	%r198, _ZZ35tropical_minplus_i32_nn_with_argmaxE2Bs;
	add.s32 	%r11, %r198, %r197;
	shl.b32 	%r199, %r176, 3;
	add.s32 	%r12, %r10, %r199;
	add.s32 	%r13, %r8, 16;
	shl.b32 	%r200, %r176, 4;
	add.s32 	%r14, %r200, %r10;
	add.s32 	%r15, %r8, 24;
	add.s32 	%r16, %r14, %r199;
	add.s32 	%r17, %r8, 32;
	shl.b32 	%r201, %r176, 5;
	add.s32 	%r18, %r201, %r10;
	add.s32 	%r19, %r8, 40;
	add.s32 	%r20, %r18, %r199;
	add.s32 	%r21, %r200, %r18;
	add.s32 	%r22, %r8, 56;
	add.s32 	%r23, %r21, %r199;
	shl.b32 	%r202, %r4, 4;
	add.s32 	%r24, %r194, %r202;
	shl.b32 	%r203, %r3, 9;
	add.s32 	%r25, %r198, %r203;
	shr.u32 	%r26, %r5, 6;
	mov.b32 	%r3222, 0;
	mov.b32 	%r3206, 46340;
	add.s32 	%r226, %r8, 8;
	add.s32 	%r238, %r8, 48;
	mov.u32 	%r3238, %r3222;
$L__BB19_2:
	setp.lt.s32 	%p2, %r7, %r174;
	add.s32 	%r60, %r26, %r3238;
	setp.lt.s32 	%p3, %r60, %r176;
	and.pred  	%p4, %p2, %p3;
	mov.b32 	%r3271, 46340;
	@%p4 bra 	$L__BB19_3;
	bra.uni 	$L__BB19_4;
$L__BB19_3:
	mad.lo.s32 	%r206, %r60, %r174, %r7;
	mul.wide.s32 	%rd9, %r206, 4;
	add.s64 	%rd10, %rd1, %rd9;
	ld.global.nc.u32 	%r3271, [%rd10];
$L__BB19_4:
	setp.ge.s32 	%p5, %r7, %r174;
	st.shared.u32 	[%r9], %r3271;
	add.s32 	%r97, %r60, 4;
	setp.ge.s32 	%p6, %r97, %r176;
	mov.b32 	%r3272, 46340;
	or.pred  	%p7, %p5, %p6;
	@%p7 bra 	$L__BB19_6;
	mad.lo.s32 	%r208, %r97, %r174, %r7;
	mul.wide.s32 	%rd11, %r208, 4;
	add.s64 	%rd12, %rd1, %rd11;
	ld.global.nc.u32 	%r3272, [%rd12];
$L__BB19_6:
	st.shared.u32 	[%r9+1024], %r3272;
	add.s32 	%r100, %r60, 8;
	setp.ge.s32 	%p9, %r100, %r176;
	mov.b32 	%r3273, 46340;
	or.pred  	%p10, %p5, %p9;
	@%p10 bra 	$L__BB19_8;
	mad.lo.s32 	%r210, %r100, %r174, %r7;
	mul.wide.s32 	%rd13, %r210, 4;
	add.s64 	%rd14, %rd1, %rd13;
	ld.global.nc.u32 	%r3273, [%rd14];
$L__BB19_8:
	st.shared.u32 	[%r9+2048], %r3273;
	add.s32 	%r103, %r60, 12;
	setp.ge.s32 	%p12, %r103, %r176;
	mov.b32 	%r3274, 46340;
	or.pred  	%p13, %p5, %p12;
	@%p13 bra 	$L__BB19_10;
	mad.lo.s32 	%r212, %r103, %r174, %r7;
	mul.wide.s32 	%rd15, %r212, 4;
	add.s64 	%rd16, %rd1, %rd15;
	ld.global.nc.u32 	%r3274, [%rd16];
$L__BB19_10:
	st.shared.u32 	[%r9+3072], %r3274;
	add.s32 	%r106, %r60, 16;
	setp.ge.s32 	%p15, %r106, %r176;
	mov.b32 	%r3275, 46340;
	or.pred  	%p16, %p5, %p15;
	@%p16 bra 	$L__BB19_12;
	mad.lo.s32 	%r214, %r106, %r174, %r7;
	mul.wide.s32 	%rd17, %r214, 4;
	add.s64 	%rd18, %rd1, %rd17;
	ld.global.nc.u32 	%r3275, [%rd18];
$L__BB19_12:
	st.shared.u32 	[%r9+4096], %r3275;
	add.s32 	%r109, %r60, 20;
	setp.ge.s32 	%p18, %r109, %r176;
	mov.b32 	%r3276, 46340;
	or.pred  	%p19, %p5, %p18;
	@%p19 bra 	$L__BB19_14;
	mad.lo.s32 	%r216, %r109, %r174, %r7;
	mul.wide.s32 	%rd19, %r216, 4;
	add.s64 	%rd20, %rd1, %rd19;
	ld.global.nc.u32 	%r3276, [%rd20];
$L__BB19_14:
	st.shared.u32 	[%r9+5120], %r3276;
	add.s32 	%r112, %r60, 24;
	setp.ge.s32 	%p21, %r112, %r176;
	mov.b32 	%r3277, 46340;
	or.pred  	%p22, %p5, %p21;
	@%p22 bra 	$L__BB19_16;
	mad.lo.s32 	%r218, %r112, %r174, %r7;
	mul.wide.s32 	%rd21, %r218, 4;
	add.s64 	%rd22, %rd1, %rd21;
	ld.global.nc.u32 	%r3277, [%rd22];
$L__BB19_16:
	st.shared.u32 	[%r9+6144], %r3277;
	add.s32 	%r115, %r60, 28;
	setp.ge.s32 	%p24, %r115, %r176;
	mov.b32 	%r3278, 46340;
	or.pred  	%p25, %p5, %p24;
	@%p25 bra 	$L__BB19_18;
	mad.lo.s32 	%r220, %r115, %r174, %r7;
	mul.wide.s32 	%rd23, %r220, 4;
	add.s64 	%rd24, %rd1, %rd23;
	ld.global.nc.u32 	%r3278, [%rd24];
$L__BB19_18:
	setp.ge.s32 	%p26, %r8, %r175;
	st.shared.u32 	[%r9+7168], %r3278;
	add.s32 	%r118, %r3238, %r6;
	setp.ge.s32 	%p27, %r118, %r176;
	mov.b32 	%r3279, 46340;
	or.pred  	%p28, %p27, %p26;
	@%p28 bra 	$L__BB19_20;
	add.s32 	%r223, %r10, %r118;
	mul.wide.u32 	%rd25, %r223, 4;
	add.s64 	%rd26, %rd2, %rd25;
	ld.global.nc.u32 	%r3279, [%rd26];
$L__BB19_20:
	setp.ge.s32 	%p30, %r226, %r175;
	st.shared.u32 	[%r11], %r3279;
	mov.b32 	%r3280, 46340;
	or.pred  	%p31, %p27, %p30;
	@%p31 bra 	$L__BB19_22;
	add.s32 	%r227, %r12, %r118;
	mul.wide.s32 	%rd27, %r227, 4;
	add.s64 	%rd28, %rd2, %rd27;
	ld.global.nc.u32 	%r3280, [%rd28];
$L__BB19_22:
	setp.ge.s32 	%p33, %r13, %r175;
	st.shared.u32 	[%r11+1024], %r3280;
	mov.b32 	%r3281, 46340;
	or.pred  	%p34, %p27, %p33;
	@%p34 bra 	$L__BB19_24;
	add.s32 	%r229, %r14, %r118;
	mul.wide.s32 	%rd29, %r229, 4;
	add.s64 	%rd30, %rd2, %rd29;
	ld.global.nc.u32 	%r3281, [%rd30];
$L__BB19_24:
	setp.ge.s32 	%p36, %r15, %r175;
	st.shared.u32 	[%r11+2048], %r3281;
	mov.b32 	%r3282, 46340;
	or.pred  	%p37, %p27, %p36;
	@%p37 bra 	$L__BB19_26;
	add.s32 	%r231, %r16, %r118;
	mul.wide.s32 	%rd31, %r231, 4;
	add.s64 	%rd32, %rd2, %rd31;
	ld.global.nc.u32 	%r3282, [%rd32];
$L__BB19_26:
	setp.ge.s32 	%p39, %r17, %r175;
	st.shared.u32 	[%r11+3072], %r3282;
	mov.b32 	%r3283, 46340;
	or.pred  	%p40, %p27, %p39;
	@%p40 bra 	$L__BB19_28;
	add.s32 	%r233, %r18, %r118;
	mul.wide.s32 	%rd33, %r233, 4;
	add.s64 	%rd34, %rd2, %rd33;
	ld.global.nc.u32 	%r3283, [%rd34];
$L__BB19_28:
	setp.ge.s32 	%p42, %r19, %r175;
	st.shared.u32 	[%r11+4096], %r3283;
	mov.b32 	%r3284, 46340;
	or.pred  	%p43, %p27, %p42;
	@%p43 bra 	$L__BB19_30;
	add.s32 	%r235, %r20, %r118;
	mul.wide.s32 	%rd35, %r235, 4;
	add.s64 	%rd36, %rd2, %rd35;
	ld.global.nc.u32 	%r3284, [%rd36];
$L__BB19_30:
	setp.ge.s32 	%p45, %r238, %r175;
	st.shared.u32 	[%r11+5120], %r3284;
	mov.b32 	%r3285, 46340;
	or.pred  	%p46, %p27, %p45;
	@%p46 bra 	$L__BB19_32;
	add.s32 	%r239, %r21, %r118;
	mul.wide.s32 	%rd37, %r239, 4;
	add.s64 	%rd38, %rd2, %rd37;
	ld.global.nc.u32 	%r3285, [%rd38];
$L__BB19_32:
	setp.ge.s32 	%p48, %r22, %r175;
	st.shared.u32 	[%r11+6144], %r3285;
	mov.b32 	%r3286, 46340;
	or.pred  	%p49, %p27, %p48;
	@%p49 bra 	$L__BB19_34;
	add.s32 	%r241, %r23, %r118;
	mul.wide.s32 	%rd39, %r241, 4;
	add.s64 	%rd40, %rd2, %rd39;
	ld.global.nc.u32 	%r3286, [%rd40];
$L__BB19_34:
	st.shared.u32 	[%r11+7168], %r3286;
	bar.sync 	0;
	ld.shared.u32 	%r242, [%r24];
	ld.shared.u32 	%r243, [%r24+4];
	ld.shared.u32 	%r244, [%r24+8];
	ld.shared.u32 	%r245, [%r24+12];
	ld.shared.u32 	%r246, [%r25];
	ld.shared.u32 	%r248, [%r25+128];
	ld.shared.u32 	%r250, [%r25+256];
	ld.shared.u32 	%r252, [%r25+384];
	setp.eq.s32 	%p50, %r242, 46340;
	setp.eq.s32 	%p51, %r246, 46340;
	add.s32 	%r254, %r246, %r242;
	selp.b32 	%r255, 46340, %r254, %p51;
	selp.b32 	%r256, 46340, %r255, %p50;
	setp.lt.s32 	%p52, %r256, %r3221;
	min.s32 	%r257, %r256, %r3221;
	selp.b32 	%r258, %r3238, %r3237, %p52;
	setp.eq.s32 	%p53, %r248, 46340;
	add.s32 	%r259, %r248, %r242;
	selp.b32 	%r260, 46340, %r259, %p53;
	selp.b32 	%r261, 46340, %r260, %p50;
	setp.lt.s32 	%p54, %r261, %r3217;
	min.s32 	%r262, %r261, %r3217;
	selp.b32 	%r263, %r3238, %r3233, %p54;
	setp.eq.s32 	%p55, %r250, 46340;
	add.s32 	%r264, %r250, %r242;
	selp.b32 	%r265, 46340, %r264, %p55;
	selp.b32 	%r266, 46340, %r265, %p50;
	setp.lt.s32 	%p56, %r266, %r3213;
	min.s32 	%r267, %r266, %r3213;
	selp.b32 	%r268, %r3238, %r3229, %p56;
	setp.eq.s32 	%p57, %r252, 46340;
	add.s32 	%r269, %r252, %r242;
	selp.b32 	%r270, 46340, %r269, %p57;
	selp.b32 	%r271, 46340, %r270, %p50;
	setp.lt.s32 	%p58, %r271, %r3209;
	min.s32 	%r272, %r271, %r3209;
	selp.b32 	%r273, %r3238, %r3225, %p58;
	setp.eq.s32 	%p59, %r243, 46340;
	add.s32 	%r274, %r246, %r243;
	selp.b32 	%r275, 46340, %r274, %p51;
	selp.b32 	%r276, 46340, %r275, %p59;
	setp.lt.s32 	%p60, %r276, %r3220;
	min.s32 	%r277, %r276, %r3220;
	selp.b32 	%r278, %r3238, %r3236, %p60;
	add.s32 	%r279, %r248, %r243;
	selp.b32 	%r280, 46340, %r279, %p53;
	selp.b32 	%r281, 46340, %r280, %p59;
	setp.lt.s32 	%p61, %r281, %r3216;
	min.s32 	%r282, %r281, %r3216;
	selp.b32 	%r283, %r3238, %r3232, %p61;
	add.s32 	%r284, %r250, %r243;
	selp.b32 	%r285, 46340, %r284, %p55;
	selp.b32 	%r286, 46340, %r285, %p59;
	setp.lt.s32 	%p62, %r286, %r3212;
	min.s32 	%r287, %r286, %r3212;
	selp.b32 	%r288, %r3238, %r3228, %p62;
	add.s32 	%r289, %r252, %r243;
	selp.b32 	%r290, 46340, %r289, %p57;
	selp.b32 	%r291, 46340, %r290, %p59;
	setp.lt.s32 	%p63, %r291, %r3208;
	min.s32 	%r292, %r291, %r3208;
	selp.b32 	%r293, %r3238, %r3224, %p63;
	setp.eq.s32 	%p64, %r244, 46340;
	add.s32 	%r294, %r246, %r244;
	selp.b32 	%r295, 46340, %r294, %p51;
	selp.b32 	%r296, 46340, %r295, %p64;
	setp.lt.s32 	%p65, %r296, %r3219;
	min.s32 	%r297, %r296, %r3219;
	selp.b32 	%r298, %r3238, %r3235, %p65;
	add.s32 	%r299, %r248, %r244;
	selp.b32 	%r300, 46340, %r299, %p53;
	selp.b32 	%r301, 46340, %r300, %p64;
	setp.lt.s32 	%p66, %r301, %r3215;
	min.s32 	%r302, %r301, %r3215;
	selp.b32 	%r303, %r3238, %r3231, %p66;
	add.s32 	%r304, %r250, %r244;
	selp.b32 	%r305, 46340, %r304, %p55;
	selp.b32 	%r306, 46340, %r305, %p64;
	setp.lt.s32 	%p67, %r306, %r3211;
	min.s32 	%r307, %r306, %r3211;
	selp.b32 	%r308, %r3238, %r3227, %p67;
	add.s32 	%r309, %r252, %r244;
	selp.b32 	%r310, 46340, %r309, %p57;
	selp.b32 	%r311, 46340, %r310, %p64;
	setp.lt.s32 	%p68, %r311, %r3207;
	min.s32 	%r312, %r311, %r3207;
	selp.b32 	%r313, %r3238, %r3223, %p68;
	setp.eq.s32 	%p69, %r245, 46340;
	add.s32 	%r314, %r246, %r245;
	selp.b32 	%r315, 46340, %r314, %p51;
	selp.b32 	%r316, 46340, %r315, %p69;
	setp.lt.s32 	%p70, %r316, %r3218;
	min.s32 	%r317, %r316, %r3218;
	selp.b32 	%r318, %r3238, %r3234, %p70;
	add.s32 	%r319, %r248, %r245;
	selp.b32 	%r320, 46340, %r319, %p53;
	selp.b32 	%r321, 46340, %r320, %p69;
	setp.lt.s32 	%p71, %r321, %r3214;
	min.s32 	%r322, %r321, %r3214;
	selp.b32 	%r323, %r3238, %r3230, %p71;
	add.s32 	%r324, %r250, %r245;
	selp.b32 	%r325, 46340, %r324, %p55;
	selp.b32 	%r326, 46340, %r325, %p69;
	setp.lt.s32 	%p72, %r326, %r3210;
	min.s32 	%r327, %r326, %r3210;
	selp.b32 	%r328, %r3238, %r3226, %p72;
	add.s32 	%r329, %r252, %r245;
	selp.b32 	%r330, 46340, %r329, %p57;
	selp.b32 	%r331, 46340, %r330, %p69;
	setp.lt.s32 	%p73, %r331, %r3206;
	min.s32 	%r332, %r331, %r3206;
	selp.b32 	%r333, %r3238, %r3222, %p73;
	add.s32 	%r334, %r3238, 1;
	ld.shared.u32 	%r335, [%r24+256];
	ld.shared.u32 	%r336, [%r24+260];
	ld.shared.u32 	%r337, [%r24+264];
	ld.shared.u32 	%r338, [%r24+268];
	ld.shared.u32 	%r339, [%r25+4];
	ld.shared.u32 	%r341, [%r25+132];
	ld.shared.u32 	%r343, [%r25+260];
	ld.shared.u32 	%r345, [%r25+388];
	setp.eq.s32 	%p74, %r335, 46340;
	setp.eq.s32 	%p75, %r339, 46340;
	add.s32 	%r347, %r339, %r335;
	selp.b32 	%r348, 46340, %r347, %p75;
	selp.b32 	%r349, 46340, %r348, %p74;
	setp.lt.s32 	%p76, %r349, %r257;
	min.s32 	%r350, %r349, %r257;
	selp.b32 	%r351, %r334, %r258, %p76;
	setp.eq.s32 	%p77, %r341, 46340;
	add.s32 	%r352, %r341, %r335;
	selp.b32 	%r353, 46340, %r352, %p77;
	selp.b32 	%r354, 46340, %r353, %p74;
	setp.lt.s32 	%p78, %r354, %r262;
	min.s32 	%r355, %r354, %r262;
	selp.b32 	%r356, %r334, %r263, %p78;
	setp.eq.s32 	%p79, %r343, 46340;
	add.s32 	%r357, %r343, %r335;
	selp.b32 	%r358, 46340, %r357, %p79;
	selp.b32 	%r359, 46340, %r358, %p74;
	setp.lt.s32 	%p80, %r359, %r267;
	min.s32 	%r360, %r359, %r267;
	selp.b32 	%r361, %r334, %r268, %p80;
	setp.eq.s32 	%p81, %r345, 46340;
	add.s32 	%r362, %r345, %r335;
	selp.b32 	%r363, 46340, %r362, %p81;
	selp.b32 	%r364, 46340, %r363, %p74;
	setp.lt.s32 	%p82, %r364, %r272;
	min.s32 	%r365, %r364, %r272;
	selp.b32 	%r366, %r334, %r273, %p82;
	setp.eq.s32 	%p83, %r336, 46340;
	add.s32 	%r367, %r339, %r336;
	selp.b32 	%r368, 46340, %r367, %p75;
	selp.b32 	%r369, 46340, %r368, %p83;
	setp.lt.s32 	%p84, %r369, %r277;
	min.s32 	%r370, %r369, %r277;
	selp.b32 	%r371, %r334, %r278, %p84;
	add.s32 	%r372, %r341, %r336;
	selp.b32 	%r373, 46340, %r372, %p77;
	selp.b32 	%r374, 46340, %r373, %p83;
	setp.lt.s32 	%p85, %r374, %r282;
	min.s32 	%r375, %r374, %r282;
	selp.b32 	%r376, %r334, %r283, %p85;
	add.s32 	%r377, %r343, %r336;
	selp.b32 	%r378, 46340, %r377, %p79;
	selp.b32 	%r379, 46340, %r378, %p83;
	setp.lt.s32 	%p86, %r379, %r287;
	min.s32 	%r380, %r379, %r287;
	selp.b32 	%r381, %r334, %r288, %p86;
	add.s32 	%r382, %r345, %r336;
	selp.b32 	%r383, 46340, %r382, %p81;
	selp.b32 	%r384, 46340, %r383, %p83;
	setp.lt.s32 	%p87, %r384, %r292;
	min.s32 	%r385, %r384, %r292;
	selp.b32 	%r386, %r334, %r293, %p87;
	setp.eq.s32 	%p88, %r337, 46340;
	add.s32 	%r387, %r339, %r337;
	selp.b32 	%r388, 46340, %r387, %p75;
	selp.b32 	%r389, 46340, %r388, %p88;
	setp.lt.s32 	%p89, %r389, %r297;
	min.s32 	%r390, %r389, %r297;
	selp.b32 	%r391, %r334, %r298, %p89;
	add.s32 	%r392, %r341, %r337;
	selp.b32 	%r393, 46340, %r392, %p77;
	selp.b32 	%r394, 46340, %r393, %p88;
	setp.lt.s32 	%p90, %r394, %r302;
	min.s32 	%r395, %r394, %r302;
	selp.b32 	%r396, %r334, %r303, %p90;
	add.s32 	%r397, %r343, %r337;
	selp.b32 	%r398, 46340, %r397, %p79;
	selp.b32 	%r399, 46340, %r398, %p88;
	setp.lt.s32 	%p91, %r399, %r307;
	min.s32 	%r400, %r399, %r307;
	selp.b32 	%r401, %r334, %r308, %p91;
	add.s32 	%r402, %r345, %r337;
	selp.b32 	%r403, 46340, %r402, %p81;
	selp.b32 	%r404, 46340, %r403, %p88;
	setp.lt.s32 	%p92, %r404, %r312;
	min.s32 	%r405, %r404, %r312;
	selp.b32 	%r406, %r334, %r313, %p92;
	setp.eq.s32 	%p93, %r338, 46340;
	add.s32 	%r407, %r339, %r338;
	selp.b32 	%r408, 46340, %r407, %p75;
	selp.b32 	%r409, 46340, %r408, %p93;
	setp.lt.s32 	%p94, %r409, %r317;
	min.s32 	%r410, %r409, %r317;
	selp.b32 	%r411, %r334, %r318, %p94;
	add.s32 	%r412, %r341, %r338;
	selp.b32 	%r413, 46340, %r412, %p77;
	selp.b32 	%r414, 46340, %r413, %p93;
	setp.lt.s32 	%p95, %r414, %r322;
	min.s32 	%r415, %r414, %r322;
	selp.b32 	%r416, %r334, %r323, %p95;
	add.s32 	%r417, %r343, %r338;
	selp.b32 	%r418, 46340, %r417, %p79;
	selp.b32 	%r419, 46340, %r418, %p93;
	setp.lt.s32 	%p96, %r419, %r327;
	min.s32 	%r420, %r419, %r327;
	selp.b32 	%r421, %r334, %r328, %p96;
	add.s32 	%r422, %r345, %r338;
	selp.b32 	%r423, 46340, %r422, %p81;
	selp.b32 	%r424, 46340, %r423, %p93;
	setp.lt.s32 	%p97, %r424, %r332;
	min.s32 	%r425, %r424, %r332;
	selp.b32 	%r426, %r334, %r333, %p97;
	add.s32 	%r427, %r3238, 2;
	ld.shared.u32 	%r428, [%r24+512];
	ld.shared.u32 	%r429, [%r24+516];
	ld.shared.u32 	%r430, [%r24+520];
	ld.shared.u32 	%r431, [%r24+524];
	ld.shared.u32 	%r432, [%r25+8];
	ld.shared.u32 	%r434, [%r25+136];
	ld.shared.u32 	%r436, [%r25+264];
	ld.shared.u32 	%r438, [%r25+392];
	setp.eq.s32 	%p98, %r428, 46340;
	setp.eq.s32 	%p99, %r432, 46340;
	add.s32 	%r440, %r432, %r428;
	selp.b32 	%r441, 46340, %r440, %p99;
	selp.b32 	%r442, 46340, %r441, %p98;
	setp.lt.s32 	%p100, %r442, %r350;
	min.s32 	%r443, %r442, %r350;
	selp.b32 	%r444, %r427, %r351, %p100;
	setp.eq.s32 	%p101, %r434, 46340;
	add.s32 	%r445, %r434, %r428;
	selp.b32 	%r446, 46340, %r445, %p101;
	selp.b32 	%r447, 46340, %r446, %p98;
	setp.lt.s32 	%p102, %r447, %r355;
	min.s32 	%r448, %r447, %r355;
	selp.b32 	%r449, %r427, %r356, %p102;
	setp.eq.s32 	%p103, %r436, 46340;
	add.s32 	%r450, %r436, %r428;
	selp.b32 	%r451, 46340, %r450, %p103;
	selp.b32 	%r452, 46340, %r451, %p98;
	setp.lt.s32 	%p104, %r452, %r360;
	min.s32 	%r453, %r452, %r360;
	selp.b32 	%r454, %r427, %r361, %p104;
	setp.eq.s32 	%p105, %r438, 46340;
	add.s32 	%r455, %r438, %r428;
	selp.b32 	%r456, 46340, %r455, %p105;
	selp.b32 	%r457, 46340, %r456, %p98;
	setp.lt.s32 	%p106, %r457, %r365;
	min.s32 	%r458, %r457, %r365;
	selp.b32 	%r459, %r427, %r366, %p106;
	setp.eq.s32 	%p107, %r429, 46340;
	add.s32 	%r460, %r432, %r429;
	selp.b32 	%r461, 46340, %r460, %p99;
	selp.b32 	%r462, 46340, %r461, %p107;
	setp.lt.s32 	%p108, %r462, %r370;
	min.s32 	%r463, %r462, %r370;
	selp.b32 	%r464, %r427, %r371, %p108;
	add.s32 	%r465, %r434, %r429;
	selp.b32 	%r466, 46340, %r465, %p101;
	selp.b32 	%r467, 46340, %r466, %p107;
	setp.lt.s32 	%p109, %r467, %r375;
	min.s32 	%r468, %r467, %r375;
	selp.b32 	%r469, %r427, %r376, %p109;
	add.s32 	%r470, %r436, %r429;
	selp.b32 	%r471, 46340, %r470, %p103;
	selp.b32 	%r472, 46340, %r471, %p107;
	setp.lt.s32 	%p110, %r472, %r380;
	min.s32 	%r473, %r472, %r380;
	selp.b32 	%r474, %r427, %r381, %p110;
	add.s32 	%r475, %r438, %r429;
	selp.b32 	%r476, 46340, %r475, %p105;
	selp.b32 	%r477, 46340, %r476, %p107;
	setp.lt.s32 	%p111, %r477, %r385;
	min.s32 	%r478, %r477, %r385;
	selp.b32 	%r479, %r427, %r386, %p111;
	setp.eq.s32 	%p112, %r430, 46340;
	add.s32 	%r480, %r432, %r430;
	selp.b32 	%r481, 46340, %r480, %p99;
	selp.b32 	%r482, 46340, %r481, %p112;
	setp.lt.s32 	%p113, %r482, %r390;
	min.s32 	%r483, %r482, %r390;
	selp.b32 	%r484, %r427, %r391, %p113;
	add.s32 	%r485, %r434, %r430;
	selp.b32 	%r486, 46340, %r485, %p101;
	selp.b32 	%r487, 46340, %r486, %p112;
	setp.lt.s32 	%p114, %r487, %r395;
	min.s32 	%r488, %r487, %r395;
	selp.b32 	%r489, %r427, %r396, %p114;
	add.s32 	%r490, %r436, %r430;
	selp.b32 	%r491, 46340, %r490, %p103;
	selp.b32 	%r492, 46340, %r491, %p112;
	setp.lt.s32 	%p115, %r492, %r400;
	min.s32 	%r493, %r492, %r400;
	selp.b32 	%r494, %r427, %r401, %p115;
	add.s32 	%r495, %r438, %r430;
	selp.b32 	%r496, 46340, %r495, %p105;
	selp.b32 	%r497, 46340, %r496, %p112;
	setp.lt.s32 	%p116, %r497, %r405;
	min.s32 	%r498, %r497, %r405;
	selp.b32 	%r499, %r427, %r406, %p116;
	setp.eq.s32 	%p117, %r431, 46340;
	add.s32 	%r500, %r432, %r431;
	selp.b32 	%r501, 46340, %r500, %p99;
	selp.b32 	%r502, 46340, %r501, %p117;
	setp.lt.s32 	%p118, %r502, %r410;
	min.s32 	%r503, %r502, %r410;
	selp.b32 	%r504, %r427, %r411, %p118;
	add.s32 	%r505, %r434, %r431;
	selp.b32 	%r506, 46340, %r505, %p101;
	selp.b32 	%r507, 46340, %r506, %p117;
	setp.lt.s32 	%p119, %r507, %r415;
	min.s32 	%r508, %r507, %r415;
	selp.b32 	%r509, %r427, %r416, %p119;
	add.s32 	%r510, %r436, %r431;
	selp.b32 	%r511, 46340, %r510, %p103;
	selp.b32 	%r512, 46340, %r511, %p117;
	setp.lt.s32 	%p120, %r512, %r420;
	min.s32 	%r513, %r512, %r420;
	selp.b32 	%r514, %r427, %r421, %p120;
	add.s32 	%r515, %r438, %r431;
	selp.b32 	%r516, 46340, %r515, %p105;
	selp.b32 	%r517, 46340, %r516, %p117;
	setp.lt.s32 	%p121, %r517, %r425;
	min.s32 	%r518, %r517, %r425;
	selp.b32 	%r519, %r427, %r426, %p121;
	add.s32 	%r520, %r3238, 3;
	ld.shared.u32 	%r521, [%r24+768];
	ld.shared.u32 	%r522, [%r24+772];
	ld.shared.u32 	%r523, [%r24+776];
	ld.shared.u32 	%r524, [%r24+780];
	ld.shared.u32 	%r525, [%r25+12];
	ld.shared.u32 	%r527, [%r25+140];
	ld.shared.u32 	%r529, [%r25+268];
	ld.shared.u32 	%r531, [%r25+396];
	setp.eq.s32 	%p122, %r521, 46340;
	setp.eq.s32 	%p123, %r525, 46340;
	add.s32 	%r533, %r525, %r521;
	selp.b32 	%r534, 46340, %r533, %p123;
	selp.b32 	%r535, 46340, %r534, %p122;
	setp.lt.s32 	%p124, %r535, %r443;
	min.s32 	%r536, %r535, %r443;
	selp.b32 	%r537, %r520, %r444, %p124;
	setp.eq.s32 	%p125, %r527, 46340;
	add.s32 	%r538, %r527, %r521;
	selp.b32 	%r539, 46340, %r538, %p125;
	selp.b32 	%r540, 46340, %r539, %p122;
	setp.lt.s32 	%p126, %r540, %r448;
	min.s32 	%r541, %r540, %r448;
	selp.b32 	%r542, %r520, %r449, %p126;
	setp.eq.s32 	%p127, %r529, 46340;
	add.s32 	%r543, %r529, %r521;
	selp.b32 	%r544, 46340, %r543, %p127;
	selp.b32 	%r545, 46340, %r544, %p122;
	setp.lt.s32 	%p128, %r545, %r453;
	min.s32 	%r546, %r545, %r453;
	selp.b32 	%r547, %r520, %r454, %p128;
	setp.eq.s32 	%p129, %r531, 46340;
	add.s32 	%r548, %r531, %r521;
	selp.b32 	%r549, 46340, %r548, %p129;
	selp.b32 	%r550, 46340, %r549, %p122;
	setp.lt.s32 	%p130, %r550, %r458;
	min.s32 	%r551, %r550, %r458;
	selp.b32 	%r552, %r520, %r459, %p130;
	setp.eq.s32 	%p131, %r522, 46340;
	add.s32 	%r553, %r525, %r522;
	selp.b32 	%r554, 46340, %r553, %p123;
	selp.b32 	%r555, 46340, %r554, %p131;
	setp.lt.s32 	%p132, %r555, %r463;
	min.s32 	%r556, %r555, %r463;
	selp.b32 	%r557, %r520, %r464, %p132;
	add.s32 	%r558, %r527, %r522;
	selp.b32 	%r559, 46340, %r558, %p125;
	selp.b32 	%r560, 46340, %r559, %p131;
	setp.lt.s32 	%p133, %r560, %r468;
	min.s32 	%r561, %r560, %r468;
	selp.b32 	%r562, %r520, %r469, %p133;
	add.s32 	%r563, %r529, %r522;
	selp.b32 	%r564, 46340, %r563, %p127;
	selp.b32 	%r565, 46340, %r564, %p131;
	setp.lt.s32 	%p134, %r565, %r473;
	min.s32 	%r566, %r565, %r473;
	selp.b32 	%r567, %r520, %r474, %p134;
	add.s32 	%r568, %r531, %r522;
	selp.b32 	%r569, 46340, %r568, %p129;
	selp.b32 	%r570, 46340, %r569, %p131;
	setp.lt.s32 	%p135, %r570, %r478;
	min.s32 	%r571, %r570, %r478;
	selp.b32 	%r572, %r520, %r479, %p135;
	setp.eq.s32 	%p136, %r523, 46340;
	add.s32 	%r573, %r525, %r523;
	selp.b32 	%r574, 46340, %r573, %p123;
	selp.b32 	%r575, 46340, %r574, %p136;
	setp.lt.s32 	%p137, %r575, %r483;
	min.s32 	%r576, %r575, %r483;
	selp.b32 	%r577, %r520, %r484, %p137;
	add.s32 	%r578, %r527, %r523;
	selp.b32 	%r579, 46340, %r578, %p125;
	selp.b32 	%r580, 46340, %r579, %p136;
	setp.lt.s32 	%p138, %r580, %r488;
	min.s32 	%r581, %r580, %r488;
	selp.b32 	%r582, %r520, %r489, %p138;
	add.s32 	%r583, %r529, %r523;
	selp.b32 	%r584, 46340, %r583, %p127;
	selp.b32 	%r585, 46340, %r584, %p136;
	setp.lt.s32 	%p139, %r585, %r493;
	min.s32 	%r586, %r585, %r493;
	selp.b32 	%r587, %r520, %r494, %p139;
	add.s32 	%r588, %r531, %r523;
	selp.b32 	%r589, 46340, %r588, %p129;
	selp.b32 	%r590, 46340, %r589, %p136;
	setp.lt.s32 	%p140, %r590, %r498;
	min.s32 	%r591, %r590, %r498;
	selp.b32 	%r592, %r520, %r499, %p140;
	setp.eq.s32 	%p141, %r524, 46340;
	add.s32 	%r593, %r525, %r524;
	selp.b32 	%r594, 46340, %r593, %p123;
	selp.b32 	%r595, 46340, %r594, %p141;
	setp.lt.s32 	%p142, %r595, %r503;
	min.s32 	%r596, %r595, %r503;
	selp.b32 	%r597, %r520, %r504, %p142;
	add.s32 	%r598, %r527, %r524;
	selp.b32 	%r599, 46340, %r598, %p125;
	selp.b32 	%r600, 46340, %r599, %p141;
	setp.lt.s32 	%p143, %r600, %r508;
	min.s32 	%r601, %r600, %r508;
	selp.b32 	%r602, %r520, %r509, %p143;
	add.s32 	%r603, %r529, %r524;
	selp.b32 	%r604, 46340, %r603, %p127;
	selp.b32 	%r605, 46340, %r604, %p141;
	setp.lt.s32 	%p144, %r605, %r513;
	min.s32 	%r606, %r605, %r513;
	selp.b32 	%r607, %r520, %r514, %p144;
	add.s32 	%r608, %r531, %r524;
	selp.b32 	%r609, 46340, %r608, %p129;
	selp.b32 	%r610, 46340, %r609, %p141;
	setp.lt.s32 	%p145, %r610, %r518;
	min.s32 	%r611, %r610, %r518;
	selp.b32 	%r612, %r520, %r519, %p145;
	add.s32 	%r613, %r3238, 4;
	ld.shared.u32 	%r614, [%r24+1024];
	ld.shared.u32 	%r615, [%r24+1028];
	ld.shared.u32 	%r616, [%r24+1032];
	ld.shared.u32 	%r617, [%r24+1036];
	ld.shared.u32 	%r618, [%r25+16];
	ld.shared.u32 	%r620, [%r25+144];
	ld.shared.u32 	%r622, [%r25+272];
	ld.shared.u32 	%r624, [%r25+400];
	setp.eq.s32 	%p146, %r614, 46340;
	setp.eq.s32 	%p147, %r618, 46340;
	add.s32 	%r626, %r618, %r614;
	selp.b32 	%r627, 46340, %r626, %p147;
	selp.b32 	%r628, 46340, %r627, %p146;
	setp.lt.s32 	%p148, %r628, %r536;
	min.s32 	%r629, %r628, %r536;
	selp.b32 	%r630, %r613, %r537, %p148;
	setp.eq.s32 	%p149, %r620, 46340;
	add.s32 	%r631, %r620, %r614;
	selp.b32 	%r632, 46340, %r631, %p149;
	selp.b32 	%r633, 46340, %r632, %p146;
	setp.lt.s32 	%p150, %r633, %r541;
	min.s32 	%r634, %r633, %r541;
	selp.b32 	%r635, %r613, %r542, %p150;
	setp.eq.s32 	%p151, %r622, 46340;
	add.s32 	%r636, %r622, %r614;
	selp.b32 	%r637, 46340, %r636, %p151;
	selp.b32 	%r638, 46340, %r637, %p146;
	setp.lt.s32 	%p152, %r638, %r546;
	min.s32 	%r639, %r638, %r546;
	selp.b32 	%r640, %r613, %r547, %p152;
	setp.eq.s32 	%p153, %r624, 46340;
	add.s32 	%r641, %r624, %r614;
	selp.b32 	%r642, 46340, %r641, %p153;
	selp.b32 	%r643, 46340, %r642, %p146;
	setp.lt.s32 	%p154, %r643, %r551;
	min.s32 	%r644, %r643, %r551;
	selp.b32 	%r645, %r613, %r552, %p154;
	setp.eq.s32 	%p155, %r615, 46340;
	add.s32 	%r646, %r618, %r615;
	selp.b32 	%r647, 46340, %r646, %p147;
	selp.b32 	%r648, 46340, %r647, %p155;
	setp.lt.s32 	%p156, %r648, %r556;
	min.s32 	%r649, %r648, %r556;
	selp.b32 	%r650, %r613, %r557, %p156;
	add.s32 	%r651, %r620, %r615;
	selp.b32 	%r652, 46340, %r651, %p149;
	selp.b32 	%r653, 46340, %r652, %p155;
	setp.lt.s32 	%p157, %r653, %r561;
	min.s32 	%r654, %r653, %r561;
	selp.b32 	%r655, %r613, %r562, %p157;
	add.s32 	%r656, %r622, %r615;
	selp.b32 	%r657, 46340, %r656, %p151;
	selp.b32 	%r658, 46340, %r657, %p155;
	setp.lt.s32 	%p158, %r658, %r566;
	min.s32 	%r659, %r658, %r566;
	selp.b32 	%r660, %r613, %r567, %p158;
	add.s32 	%r661, %r624, %r615;
	selp.b32 	%r662, 46340, %r661, %p153;
	selp.b32 	%r663, 46340, %r662, %p155;
	setp.lt.s32 	%p159, %r663, %r571;
	min.s32 	%r664, %r663, %r571;
	selp.b32 	%r665, %r613, %r572, %p159;
	setp.eq.s32 	%p160, %r616, 46340;
	add.s32 	%r666, %r618, %r616;
	selp.b32 	%r667, 46340, %r666, %p147;
	selp.b32 	%r668, 46340, %r667, %p160;
	setp.lt.s32 	%p161, %r668, %r576;
	min.s32 	%r669, %r668, %r576;
	selp.b32 	%r670, %r613, %r577, %p161;
	add.s32 	%r671, %r620, %r616;
	selp.b32 	%r672, 46340, %r671, %p149;
	selp.b32 	%r673, 46340, %r672, %p160;
	setp.lt.s32 	%p162, %r673, %r581;
	min.s32 	%r674, %r673, %r581;
	selp.b32 	%r675, %r613, %r582, %p162;
	add.s32 	%r676, %r622, %r616;
	selp.b32 	%r677, 46340, %r676, %p151;
	selp.b32 	%r678, 46340, %r677, %p160;
	setp.lt.s32 	%p163, %r678, %r586;
	min.s32 	%r679, %r678, %r586;
	selp.b32 	%r680, %r613, %r587, %p163;
	add.s32 	%r681, %r624, %r616;
	selp.b32 	%r682, 46340, %r681, %p153;
	selp.b32 	%r683, 46340, %r682, %p160;
	setp.lt.s32 	%p164, %r683, %r591;
	min.s32 	%r684, %r683, %r591;
	selp.b32 	%r685, %r613, %r592, %p164;
	setp.eq.s32 	%p165, %r617, 46340;
	add.s32 	%r686, %r618, %r617;
	selp.b32 	%r687, 46340, %r686, %p147;
	selp.b32 	%r688, 46340, %r687, %p165;
	setp.lt.s32 	%p166, %r688, %r596;
	min.s32 	%r689, %r688, %r596;
	selp.b32 	%r690, %r613, %r597, %p166;
	add.s32 	%r691, %r620, %r617;
	selp.b32 	%r692, 46340, %r691, %p149;
	selp.b32 	%r693, 46340, %r692, %p165;
	setp.lt.s32 	%p167, %r693, %r601;
	min.s32 	%r694, %r693, %r601;
	selp.b32 	%r695, %r613, %r602, %p167;
	add.s32 	%r696, %r622, %r617;
	selp.b32 	%r697, 46340, %r696, %p151;
	selp.b32 	%r698, 46340, %r697, %p165;
	setp.lt.s32 	%p168, %r698, %r606;
	min.s32 	%r699, %r698, %r606;
	selp.b32 	%r700, %r613, %r607, %p168;
	add.s32 	%r701, %r624, %r617;
	selp.b32 	%r702, 46340, %r701, %p153;
	selp.b32 	%r703, 46340, %r702, %p165;
	setp.lt.s32 	%p169, %r703, %r611;
	min.s32 	%r704, %r703, %r611;
	selp.b32 	%r705, %r613, %r612, %p169;
	add.s32 	%r706, %r3238, 5;
	ld.shared.u32 	%r707, [%r24+1280];
	ld.shared.u32 	%r708, [%r24+1284];
	ld.shared.u32 	%r709, [%r24+1288];
	ld.shared.u32 	%r710, [%r24+1292];
	ld.shared.u32 	%r711, [%r25+20];
	ld.shared.u32 	%r713, [%r25+148];
	ld.shared.u32 	%r715, [%r25+276];
	ld.shared.u32 	%r717, [%r25+404];
	setp.eq.s32 	%p170, %r707, 46340;
	setp.eq.s32 	%p171, %r711, 46340;
	add.s32 	%r719, %r711, %r707;
	selp.b32 	%r720, 46340, %r719, %p171;
	selp.b32 	%r721, 46340, %r720, %p170;
	setp.lt.s32 	%p172, %r721, %r629;
	min.s32 	%r722, %r721, %r629;
	selp.b32 	%r723, %r706, %r630, %p172;
	setp.eq.s32 	%p173, %r713, 46340;
	add.s32 	%r724, %r713, %r707;
	selp.b32 	%r725, 46340, %r724, %p173;
	selp.b32 	%r726, 46340, %r725, %p170;
	setp.lt.s32 	%p174, %r726, %r634;
	min.s32 	%r727, %r726, %r634;
	selp.b32 	%r728, %r706, %r635, %p174;
	setp.eq.s32 	%p175, %r715, 46340;
	add.s32 	%r729, %r715, %r707;
	selp.b32 	%r730, 46340, %r729, %p175;
	selp.b32 	%r731, 46340, %r730, %p170;
	setp.lt.s32 	%p176, %r731, %r639;
	min.s32 	%r732, %r731, %r639;
	selp.b32 	%r733, %r706, %r640, %p176;
	setp.eq.s32 	%p177, %r717, 46340;
	add.s32 	%r734, %r717, %r707;
	selp.b32 	%r735, 46340, %r734, %p177;
	selp.b32 	%r736, 46340, %r735, %p170;
	setp.lt.s32 	%p178, %r736, %r644;
	min.s32 	%r737, %r736, %r644;
	selp.b32 	%r738, %r706, %r645, %p178;
	setp.eq.s32 	%p179, %r708, 46340;
	add.s32 	%r739, %r711, %r708;
	selp.b32 	%r740, 46340, %r739, %p171;
	selp.b32 	%r741, 46340, %r740, %p179;
	setp.lt.s32 	%p180, %r741, %r649;
	min.s32 	%r742, %r741, %r649;
	selp.b32 	%r743, %r706, %r650, %p180;
	add.s32 	%r744, %r713, %r708;
	selp.b32 	%r745, 46340, %r744, %p173;
	selp.b32 	%r746, 46340, %r745, %p179;
	setp.lt.s32 	%p181, %r746, %r654;
	min.s32 	%r747, %r746, %r654;
	selp.b32 	%r748, %r706, %r655, %p181;
	add.s32 	%r749, %r715, %r708;
	selp.b32 	%r750, 46340, %r749, %p175;
	selp.b32 	%r751, 46340, %r750, %p179;
	setp.lt.s32 	%p182, %r751, %r659;
	min.s32 	%r752, %r751, %r659;
	selp.b32 	%r753, %r706, %r660, %p182;
	add.s32 	%r754, %r717, %r708;
	selp.b32 	%r755, 46340, %r754, %p177;
	selp.b32 	%r756, 46340, %r755, %p179;
	setp.lt.s32 	%p183, %r756, %r664;
	min.s32 	%r757, %r756, %r664;
	selp.b32 	%r758, %r706, %r665, %p183;
	setp.eq.s32 	%p184, %r709, 46340;
	add.s32 	%r759, %r711, %r709;
	selp.b32 	%r760, 46340, %r759, %p171;
	selp.b32 	%r761, 46340, %r760, %p184;
	setp.lt.s32 	%p185, %r761, %r669;
	min.s32 	%r762, %r761, %r669;
	selp.b32 	%r763, %r706, %r670, %p185;
	add.s32 	%r764, %r713, %r709;
	selp.b32 	%r765, 46340, %r764, %p173;
	selp.b32 	%r766, 46340, %r765, %p184;
	setp.lt.s32 	%p186, %r766, %r674;
	min.s32 	%r767, %r766, %r674;
	selp.b32 	%r768, %r706, %r675, %p186;
	add.s32 	%r769, %r715, %r709;
	selp.b32 	%r770, 46340, %r769, %p175;
	selp.b32 	%r771, 46340, %r770, %p184;
	setp.lt.s32 	%p187, %r771, %r679;
	min.s32 	%r772, %r771, %r679;
	selp.b32 	%r773, %r706, %r680, %p187;
	add.s32 	%r774, %r717, %r709;
	selp.b32 	%r775, 46340, %r774, %p177;
	selp.b32 	%r776, 46340, %r775, %p184;
	setp.lt.s32 	%p188, %r776, %r684;
	min.s32 	%r777, %r776, %r684;
	selp.b32 	%r778, %r706, %r685, %p188;
	setp.eq.s32 	%p189, %r710, 46340;
	add.s32 	%r779, %r711, %r710;
	selp.b32 	%r780, 46340, %r779, %p171;
	selp.b32 	%r781, 46340, %r780, %p189;
	setp.lt.s32 	%p190, %r781, %r689;
	min.s32 	%r782, %r781, %r689;
	selp.b32 	%r783, %r706, %r690, %p190;
	add.s32 	%r784, %r713, %r710;
	selp.b32 	%r785, 46340, %r784, %p173;
	selp.b32 	%r786, 46340, %r785, %p189;
	setp.lt.s32 	%p191, %r786, %r694;
	min.s32 	%r787, %r786, %r694;
	selp.b32 	%r788, %r706, %r695, %p191;
	add.s32 	%r789, %r715, %r710;
	selp.b32 	%r790, 46340, %r789, %p175;
	selp.b32 	%r791, 46340, %r790, %p189;
	setp.lt.s32 	%p192, %r791, %r699;
	min.s32 	%r792, %r791, %r699;
	selp.b32 	%r793, %r706, %r700, %p192;
	add.s32 	%r794, %r717, %r710;
	selp.b32 	%r795, 46340, %r794, %p177;
	selp.b32 	%r796, 46340, %r795, %p189;
	setp.lt.s32 	%p193, %r796, %r704;
	min.s32 	%r797, %r796, %r704;
	selp.b32 	%r798, %r706, %r705, %p193;
	add.s32 	%r799, %r3238, 6;
	ld.shared.u32 	%r800, [%r24+1536];
	ld.shared.u32 	%r801, [%r24+1540];
	ld.shared.u32 	%r802, [%r24+1544];
	ld.shared.u32 	%r803, [%r24+1548];
	ld.shared.u32 	%r804, [%r25+24];
	ld.shared.u32 	%r806, [%r25+152];
	ld.shared.u32 	%r808, [%r25+280];
	ld.shared.u32 	%r810, [%r25+408];
	setp.eq.s32 	%p194, %r800, 46340;
	setp.eq.s32 	%p195, %r804, 46340;
	add.s32 	%r812, %r804, %r800;
	selp.b32 	%r813, 46340, %r812, %p195;
	selp.b32 	%r814, 46340, %r813, %p194;
	setp.lt.s32 	%p196, %r814, %r722;
	min.s32 	%r815, %r814, %r722;
	selp.b32 	%r816, %r799, %r723, %p196;
	setp.eq.s32 	%p197, %r806, 46340;
	add.s32 	%r817, %r806, %r800;
	selp.b32 	%r818, 46340, %r817, %p197;
	selp.b32 	%r819, 46340, %r818, %p194;
	setp.lt.s32 	%p198, %r819, %r727;
	min.s32 	%r820, %r819, %r727;
	selp.b32 	%r821, %r799, %r728, %p198;
	setp.eq.s32 	%p199, %r808, 46340;
	add.s32 	%r822, %r808, %r800;
	selp.b32 	%r823, 46340, %r822, %p199;
	selp.b32 	%r824, 46340, %r823, %p194;
	setp.lt.s32 	%p200, %r824, %r732;
	min.s32 	%r825, %r824, %r732;
	selp.b32 	%r826, %r799, %r733, %p200;
	setp.eq.s32 	%p201, %r810, 46340;
	add.s32 	%r827, %r810, %r800;
	selp.b32 	%r828, 46340, %r827, %p201;
	selp.b32 	%r829, 46340, %r828, %p194;
	setp.lt.s32 	%p202, %r829, %r737;
	min.s32 	%r830, %r829, %r737;
	selp.b32 	%r831, %r799, %r738, %p202;
	setp.eq.s32 	%p203, %r801, 46340;
	add.s32 	%r832, %r804, %r801;
	selp.b32 	%r833, 46340, %r832, %p195;
	selp.b32 	%r834, 46340, %r833, %p203;
	setp.lt.s32 	%p204, %r834, %r742;
	min.s32 	%r835, %r834, %r742;
	selp.b32 	%r836, %r799, %r743, %p204;
	add.s32 	%r837, %r806, %r801;
	selp.b32 	%r838, 46340, %r837, %p197;
	selp.b32 	%r839, 46340, %r838, %p203;
	setp.lt.s32 	%p205, %r839, %r747;
	min.s32 	%r840, %r839, %r747;
	selp.b32 	%r841, %r799, %r748, %p205;
	add.s32 	%r842, %r808, %r801;
	selp.b32 	%r843, 46340, %r842, %p199;
	selp.b32 	%r844, 46340, %r843, %p203;
	setp.lt.s32 	%p206, %r844, %r752;
	min.s32 	%r845, %r844, %r752;
	selp.b32 	%r846, %r799, %r753, %p206;
	add.s32 	%r847, %r810, %r801;
	selp.b32 	%r848, 46340, %r847, %p201;
	selp.b32 	%r849, 46340, %r848, %p203;
	setp.lt.s32 	%p207, %r849, %r757;
	min.s32 	%r850, %r849, %r757;
	selp.b32 	%r851, %r799, %r758, %p207;
	setp.eq.s32 	%p208, %r802, 46340;
	add.s32 	%r852, %r804, %r802;
	selp.b32 	%r853, 46340, %r852, %p195;
	selp.b32 	%r854, 46340, %r853, %p208;
	setp.lt.s32 	%p209, %r854, %r762;
	min.s32 	%r855, %r854, %r762;
	selp.b32 	%r856, %r799, %r763, %p209;
	add.s32 	%r857, %r806, %r802;
	selp.b32 	%r858, 46340, %r857, %p197;
	selp.b32 	%r859, 46340, %r858, %p208;
	setp.lt.s32 	%p210, %r859, %r767;
	min.s32 	%r860, %r859, %r767;
	selp.b32 	%r861, %r799, %r768, %p210;
	add.s32 	%r862, %r808, %r802;
	selp.b32 	%r863, 46340, %r862, %p199;
	selp.b32 	%r864, 46340, %r863, %p208;
	setp.lt.s32 	%p211, %r864, %r772;
	min.s32 	%r865, %r864, %r772;
	selp.b32 	%r866, %r799, %r773, %p211;
	add.s32 	%r867, %r810, %r802;
	selp.b32 	%r868, 46340, %r867, %p201;
	selp.b32 	%r869, 46340, %r868, %p208;
	setp.lt.s32 	%p212, %r869, %r777;
	min.s32 	%r870, %r869, %r777;
	selp.b32 	%r871, %r799, %r778, %p212;
	setp.eq.s32 	%p213, %r803, 46340;
	add.s32 	%r872, %r804, %r803;
	selp.b32 	%r873, 46340, %r872, %p195;
	selp.b32 	%r874, 46340, %r873, %p213;
	setp.lt.s32 	%p214, %r874, %r782;
	min.s32 	%r875, %r874, %r782;
	selp.b32 	%r876, %r799, %r783, %p214;
	add.s32 	%r877, %r806, %r803;
	selp.b32 	%r878, 46340, %r877, %p197;
	selp.b32 	%r879, 46340, %r878, %p213;
	setp.lt.s32 	%p215, %r879, %r787;
	min.s32 	%r880, %r879, %r787;
	selp.b32 	%r881, %r799, %r788, %p215;
	add.s32 	%r882, %r808, %r803;
	selp.b32 	%r883, 46340, %r882, %p199;
	selp.b32 	%r884, 46340, %r883, %p213;
	setp.lt.s32 	%p216, %r884, %r792;
	min.s32 	%r885, %r884, %r792;
	selp.b32 	%r886, %r799, %r793, %p216;
	add.s32 	%r887, %r810, %r803;
	selp.b32 	%r888, 46340, %r887, %p201;
	selp.b32 	%r889, 46340, %r888, %p213;
	setp.lt.s32 	%p217, %r889, %r797;
	min.s32 	%r890, %r889, %r797;
	selp.b32 	%r891, %r799, %r798, %p217;
	add.s32 	%r892, %r3238, 7;
	ld.shared.u32 	%r893, [%r24+1792];
	ld.shared.u32 	%r894, [%r24+1796];
	ld.shared.u32 	%r895, [%r24+1800];
	ld.shared.u32 	%r896, [%r24+1804];
	ld.shared.u32 	%r897, [%r25+28];
	ld.shared.u32 	%r899, [%r25+156];
	ld.shared.u32 	%r901, [%r25+284];
	ld.shared.u32 	%r903, [%r25+412];
	setp.eq.s32 	%p218, %r893, 46340;
	setp.eq.s32 	%p219, %r897, 46340;
	add.s32 	%r905, %r897, %r893;
	selp.b32 	%r906, 46340, %r905, %p219;
	selp.b32 	%r907, 46340, %r906, %p218;
	setp.lt.s32 	%p220, %r907, %r815;
	min.s32 	%r908, %r907, %r815;
	selp.b32 	%r909, %r892, %r816, %p220;
	setp.eq.s32 	%p221, %r899, 46340;
	add.s32 	%r910, %r899, %r893;
	selp.b32 	%r911, 46340, %r910, %p221;
	selp.b32 	%r912, 46340, %r911, %p218;
	setp.lt.s32 	%p222, %r912, %r820;
	min.s32 	%r913, %r912, %r820;
	selp.b32 	%r914, %r892, %r821, %p222;
	setp.eq.s32 	%p223, %r901, 46340;
	add.s32 	%r915, %r901, %r893;
	selp.b32 	%r916, 46340, %r915, %p223;
	selp.b32 	%r917, 46340, %r916, %p218;
	setp.lt.s32 	%p224, %r917, %r825;
	min.s32 	%r918, %r917, %r825;
	selp.b32 	%r919, %r892, %r826, %p224;
	setp.eq.s32 	%p225, %r903, 46340;
	add.s32 	%r920, %r903, %r893;
	selp.b32 	%r921, 46340, %r920, %p225;
	selp.b32 	%r922, 46340, %r921, %p218;
	setp.lt.s32 	%p226, %r922, %r830;
	min.s32 	%r923, %r922, %r830;
	selp.b32 	%r924, %r892, %r831, %p226;
	setp.eq.s32 	%p227, %r894, 46340;
	add.s32 	%r925, %r897, %r894;
	selp.b32 	%r926, 46340, %r925, %p219;
	selp.b32 	%r927, 46340, %r926, %p227;
	setp.lt.s32 	%p228, %r927, %r835;
	min.s32 	%r928, %r927, %r835;
	selp.b32 	%r929, %r892, %r836, %p228;
	add.s32 	%r930, %r899, %r894;
	selp.b32 	%r931, 46340, %r930, %p221;
	selp.b32 	%r932, 46340, %r931, %p227;
	setp.lt.s32 	%p229, %r932, %r840;
	min.s32 	%r933, %r932, %r840;
	selp.b32 	%r934, %r892, %r841, %p229;
	add.s32 	%r935, %r901, %r894;
	selp.b32 	%r936, 46340, %r935, %p223;
	selp.b32 	%r937, 46340, %r936, %p227;
	setp.lt.s32 	%p230, %r937, %r845;
	min.s32 	%r938, %r937, %r845;
	selp.b32 	%r939, %r892, %r846, %p230;
	add.s32 	%r940, %r903, %r894;
	selp.b32 	%r941, 46340, %r940, %p225;
	selp.b32 	%r942, 46340, %r941, %p227;
	setp.lt.s32 	%p231, %r942, %r850;
	min.s32 	%r943, %r942, %r850;
	selp.b32 	%r944, %r892, %r851, %p231;
	setp.eq.s32 	%p232, %r895, 46340;
	add.s32 	%r945, %r897, %r895;
	selp.b32 	%r946, 46340, %r945, %p219;
	selp.b32 	%r947, 46340, %r946, %p232;
	setp.lt.s32 	%p233, %r947, %r855;
	min.s32 	%r948, %r947, %r855;
	selp.b32 	%r949, %r892, %r856, %p233;
	add.s32 	%r950, %r899, %r895;
	selp.b32 	%r951, 46340, %r950, %p221;
	selp.b32 	%r952, 46340, %r951, %p232;
	setp.lt.s32 	%p234, %r952, %r860;
	min.s32 	%r953, %r952, %r860;
	selp.b32 	%r954, %r892, %r861, %p234;
	add.s32 	%r955, %r901, %r895;
	selp.b32 	%r956, 46340, %r955, %p223;
	selp.b32 	%r957, 46340, %r956, %p232;
	setp.lt.s32 	%p235, %r957, %r865;
	min.s32 	%r958, %r957, %r865;
	selp.b32 	%r959, %r892, %r866, %p235;
	add.s32 	%r960, %r903, %r895;
	selp.b32 	%r961, 46340, %r960, %p225;
	selp.b32 	%r962, 46340, %r961, %p232;
	setp.lt.s32 	%p236, %r962, %r870;
	min.s32 	%r963, %r962, %r870;
	selp.b32 	%r964, %r892, %r871, %p236;
	setp.eq.s32 	%p237, %r896, 46340;
	add.s32 	%r965, %r897, %r896;
	selp.b32 	%r966, 46340, %r965, %p219;
	selp.b32 	%r967, 46340, %r966, %p237;
	setp.lt.s32 	%p238, %r967, %r875;
	min.s32 	%r968, %r967, %r875;
	selp.b32 	%r969, %r892, %r876, %p238;
	add.s32 	%r970, %r899, %r896;
	selp.b32 	%r971, 46340, %r970, %p221;
	selp.b32 	%r972, 46340, %r971, %p237;
	setp.lt.s32 	%p239, %r972, %r880;
	min.s32 	%r973, %r972, %r880;
	selp.b32 	%r974, %r892, %r881, %p239;
	add.s32 	%r975, %r901, %r896;
	selp.b32 	%r976, 46340, %r975, %p223;
	selp.b32 	%r977, 46340, %r976, %p237;
	setp.lt.s32 	%p240, %r977, %r885;
	min.s32 	%r978, %r977, %r885;
	selp.b32 	%r979, %r892, %r886, %p240;
	add.s32 	%r980, %r903, %r896;
	selp.b32 	%r981, 46340, %r980, %p225;
	selp.b32 	%r982, 46340, %r981, %p237;
	setp.lt.s32 	%p241, %r982, %r890;
	min.s32 	%r983, %r982, %r890;
	selp.b32 	%r984, %r892, %r891, %p241;
	add.s32 	%r985, %r3238, 8;
	ld.shared.u32 	%r986, [%r24+2048];
	ld.shared.u32 	%r987, [%r24+2052];
	ld.shared.u32 	%r988, [%r24+2056];
	ld.shared.u32 	%r989, [%r24+2060];
	ld.shared.u32 	%r990, [%r25+32];
	ld.shared.u32 	%r992, [%r25+160];
	ld.shared.u32 	%r994, [%r25+288];
	ld.shared.u32 	%r996, [%r25+416];
	setp.eq.s32 	%p242, %r986, 46340;
	setp.eq.s32 	%p243, %r990, 46340;
	add.s32 	%r998, %r990, %r986;
	selp.b32 	%r999, 46340, %r998, %p243;
	selp.b32 	%r1000, 46340, %r999, %p242;
	setp.lt.s32 	%p244, %r1000, %r908;
	min.s32 	%r1001, %r1000, %r908;
	selp.b32 	%r1002, %r985, %r909, %p244;
	setp.eq.s32 	%p245, %r992, 46340;
	add.s32 	%r1003, %r992, %r986;
	selp.b32 	%r1004, 46340, %r1003, %p245;
	selp.b32 	%r1005, 46340, %r1004, %p242;
	setp.lt.s32 	%p246, %r1005, %r913;
	min.s32 	%r1006, %r1005, %r913;
	selp.b32 	%r1007, %r985, %r914, %p246;
	setp.eq.s32 	%p247, %r994, 46340;
	add.s32 	%r1008, %r994, %r986;
	selp.b32 	%r1009, 46340, %r1008, %p247;
	selp.b32 	%r1010, 46340, %r1009, %p242;
	setp.lt.s32 	%p248, %r1010, %r918;
	min.s32 	%r1011, %r1010, %r918;
	selp.b32 	%r1012, %r985, %r919, %p248;
	setp.eq.s32 	%p249, %r996, 46340;
	add.s32 	%r1013, %r996, %r986;
	selp.b32 	%r1014, 46340, %r1013, %p249;
	selp.b32 	%r1015, 46340, %r1014, %p242;
	setp.lt.s32 	%p250, %r1015, %r923;
	min.s32 	%r1016, %r1015, %r923;
	selp.b32 	%r1017, %r985, %r924, %p250;
	setp.eq.s32 	%p251, %r987, 46340;
	add.s32 	%r1018, %r990, %r987;
	selp.b32 	%r1019, 46340, %r1018, %p243;
	selp.b32 	%r1020, 46340, %r1019, %p251;
	setp.lt.s32 	%p252, %r1020, %r928;
	min.s32 	%r1021, %r1020, %r928;
	selp.b32 	%r1022, %r985, %r929, %p252;
	add.s32 	%r1023, %r992, %r987;
	selp.b32 	%r1024, 46340, %r1023, %p245;
	selp.b32 	%r1025, 46340, %r1024, %p251;
	setp.lt.s32 	%p253, %r1025, %r933;
	min.s32 	%r1026, %r1025, %r933;
	selp.b32 	%r1027, %r985, %r934, %p253;
	add.s32 	%r1028, %r994, %r987;
	selp.b32 	%r1029, 46340, %r1028, %p247;
	selp.b32 	%r1030, 46340, %r1029, %p251;
	setp.lt.s32 	%p254, %r1030, %r938;
	min.s32 	%r1031, %r1030, %r938;
	selp.b32 	%r1032, %r985, %r939, %p254;
	add.s32 	%r1033, %r996, %r987;
	selp.b32 	%r1034, 46340, %r1033, %p249;
	selp.b32 	%r1035, 46340, %r1034, %p251;
	setp.lt.s32 	%p255, %r1035, %r943;
	min.s32 	%r1036, %r1035, %r943;
	selp.b32 	%r1037, %r985, %r944, %p255;
	setp.eq.s32 	%p256, %r988, 46340;
	add.s32 	%r1038, %r990, %r988;
	selp.b32 	%r1039, 46340, %r1038, %p243;
	selp.b32 	%r1040, 46340, %r1039, %p256;
	setp.lt.s32 	%p257, %r1040, %r948;
	min.s32 	%r1041, %r1040, %r948;
	selp.b32 	%r1042, %r985, %r949, %p257;
	add.s32 	%r1043, %r992, %r988;
	selp.b32 	%r1044, 46340, %r1043, %p245;
	selp.b32 	%r1045, 46340, %r1044, %p256;
	setp.lt.s32 	%p258, %r1045, %r953;
	min.s32 	%r1046, %r1045, %r953;
	selp.b32 	%r1047, %r985, %r954, %p258;
	add.s32 	%r1048, %r994, %r988;
	selp.b32 	%r1049, 46340, %r1048, %p247;
	selp.b32 	%r1050, 46340, %r1049, %p256;
	setp.lt.s32 	%p259, %r1050, %r958;
	min.s32 	%r1051, %r1050, %r958;
	selp.b32 	%r1052, %r985, %r959, %p259;
	add.s32 	%r1053, %r996, %r988;
	selp.b32 	%r1054, 46340, %r1053, %p249;
	selp.b32 	%r1055, 46340, %r1054, %p256;
	setp.lt.s32 	%p260, %r1055, %r963;
	min.s32 	%r1056, %r1055, %r963;
	selp.b32 	%r1057, %r985, %r964, %p260;
	setp.eq.s32 	%p261, %r989, 46340;
	add.s32 	%r1058, %r990, %r989;
	selp.b32 	%r1059, 46340, %r1058, %p243;
	selp.b32 	%r1060, 46340, %r1059, %p261;
	setp.lt.s32 	%p262, %r1060, %r968;
	min.s32 	%r1061, %r1060, %r968;
	selp.b32 	%r1062, %r985, %r969, %p262;
	add.s32 	%r1063, %r992, %r989;
	selp.b32 	%r1064, 46340, %r1063, %p245;
	selp.b32 	%r1065, 46340, %r1064, %p261;
	setp.lt.s32 	%p263, %r1065, %r973;
	min.s32 	%r1066, %r1065, %r973;
	selp.b32 	%r1067, %r985, %r974, %p263;
	add.s32 	%r1068, %r994, %r989;
	selp.b32 	%r1069, 46340, %r1068, %p247;
	selp.b32 	%r1070, 46340, %r1069, %p261;
	setp.lt.s32 	%p264, %r1070, %r978;
	min.s32 	%r1071, %r1070, %r978;
	selp.b32 	%r1072, %r985, %r979, %p264;
	add.s32 	%r1073, %r996, %r989;
	selp.b32 	%r1074, 46340, %r1073, %p249;
	selp.b32 	%r1075, 46340, %r1074, %p261;
	setp.lt.s32 	%p265, %r1075, %r983;
	min.s32 	%r1076, %r1075, %r983;
	selp.b32 	%r1077, %r985, %r984, %p265;
	add.s32 	%r1078, %r3238, 9;
	ld.shared.u32 	%r1079, [%r24+2304];
	ld.shared.u32 	%r1080, [%r24+2308];
	ld.shared.u32 	%r1081, [%r24+2312];
	ld.shared.u32 	%r1082, [%r24+2316];
	ld.shared.u32 	%r1083, [%r25+36];
	ld.shared.u32 	%r1085, [%r25+164];
	ld.shared.u32 	%r1087, [%r25+292];
	ld.shared.u32 	%r1089, [%r25+420];
	setp.eq.s32 	%p266, %r1079, 46340;
	setp.eq.s32 	%p267, %r1083, 46340;
	add.s32 	%r1091, %r1083, %r1079;
	selp.b32 	%r1092, 46340, %r1091, %p267;
	selp.b32 	%r1093, 46340, %r1092, %p266;
	setp.lt.s32 	%p268, %r1093, %r1001;
	min.s32 	%r1094, %r1093, %r1001;
	selp.b32 	%r1095, %r1078, %r1002, %p268;
	setp.eq.s32 	%p269, %r1085, 46340;
	add.s32 	%r1096, %r1085, %r1079;
	selp.b32 	%r1097, 46340, %r1096, %p269;
	selp.b32 	%r1098, 46340, %r1097, %p266;
	setp.lt.s32 	%p270, %r1098, %r1006;
	min.s32 	%r1099, %r1098, %r1006;
	selp.b32 	%r1100, %r1078, %r1007, %p270;
	setp.eq.s32 	%p271, %r1087, 46340;
	add.s32 	%r1101, %r1087, %r1079;
	selp.b32 	%r1102, 46340, %r1101, %p271;
	selp.b32 	%r1103, 46340, %r1102, %p266;
	setp.lt.s32 	%p272, %r1103, %r1011;
	min.s32 	%r1104, %r1103, %r1011;
	selp.b32 	%r1105, %r1078, %r1012, %p272;
	setp.eq.s32 	%p273, %r1089, 46340;
	add.s32 	%r1106, %r1089, %r1079;
	selp.b32 	%r1107, 46340, %r1106, %p273;
	selp.b32 	%r1108, 46340, %r1107, %p266;
	setp.lt.s32 	%p274, %r1108, %r1016;
	min.s32 	%r1109, %r1108, %r1016;
	selp.b32 	%r1110, %r1078, %r1017, %p274;
	setp.eq.s32 	%p275, %r1080, 46340;
	add.s32 	%r1111, %r1083, %r1080;
	selp.b32 	%r1112, 46340, %r1111, %p267;
	selp.b32 	%r1113, 46340, %r1112, %p275;
	setp.lt.s32 	%p276, %r1113, %r1021;
	min.s32 	%r1114, %r1113, %r1021;
	selp.b32 	%r1115, %r1078, %r1022, %p276;
	add.s32 	%r1116, %r1085, %r1080;
	selp.b32 	%r1117, 46340, %r1116, %p269;
	selp.b32 	%r1118, 46340, %r1117, %p275;
	setp.lt.s32 	%p277, %r1118, %r1026;
	min.s32 	%r1119, %r1118, %r1026;
	selp.b32 	%r1120, %r1078, %r1027, %p277;
	add.s32 	%r1121, %r1087, %r1080;
	selp.b32 	%r1122, 46340, %r1121, %p271;
	selp.b32 	%r1123, 46340, %r1122, %p275;
	setp.lt.s32 	%p278, %r1123, %r1031;
	min.s32 	%r1124, %r1123, %r1031;
	selp.b32 	%r1125, %r1078, %r1032, %p278;
	add.s32 	%r1126, %r1089, %r1080;
	selp.b32 	%r1127, 46340, %r1126, %p273;
	selp.b32 	%r1128, 46340, %r1127, %p275;
	setp.lt.s32 	%p279, %r1128, %r1036;
	min.s32 	%r1129, %r1128, %r1036;
	selp.b32 	%r1130, %r1078, %r1037, %p279;
	setp.eq.s32 	%p280, %r1081, 46340;
	add.s32 	%r1131, %r1083, %r1081;
	selp.b32 	%r1132, 46340, %r1131, %p267;
	selp.b32 	%r1133, 46340, %r1132, %p280;
	setp.lt.s32 	%p281, %r1133, %r1041;
	min.s32 	%r1134, %r1133, %r1041;
	selp.b32 	%r1135, %r1078, %r1042, %p281;
	add.s32 	%r1136, %r1085, %r1081;
	selp.b32 	%r1137, 46340, %r1136, %p269;
	selp.b32 	%r1138, 46340, %r1137, %p280;
	setp.lt.s32 	%p282, %r1138, %r1046;
	min.s32 	%r1139, %r1138, %r1046;
	selp.b32 	%r1140, %r1078, %r1047, %p282;
	add.s32 	%r1141, %r1087, %r1081;
	selp.b32 	%r1142, 46340, %r1141, %p271;
	selp.b32 	%r1143, 46340, %r1142, %p280;
	setp.lt.s32 	%p283, %r1143, %r1051;
	min.s32 	%r1144, %r1143, %r1051;
	selp.b32 	%r1145, %r1078, %r1052, %p283;
	add.s32 	%r1146, %r1089, %r1081;
	selp.b32 	%r1147, 46340, %r1146, %p273;
	selp.b32 	%r1148, 46340, %r1147, %p280;
	setp.lt.s32 	%p284, %r1148, %r1056;
	min.s32 	%r1149, %r1148, %r1056;
	selp.b32 	%r1150, %r1078, %r1057, %p284;
	setp.eq.s32 	%p285, %r1082, 46340;
	add.s32 	%r1151, %r1083, %r1082;
	selp.b32 	%r1152, 46340, %r1151, %p267;
	selp.b32 	%r1153, 46340, %r1152, %p285;
	setp.lt.s32 	%p286, %r1153, %r1061;
	min.s32 	%r1154, %r1153, %r1061;
	selp.b32 	%r1155, %r1078, %r1062, %p286;
	add.s32 	%r1156, %r1085, %r1082;
	selp.b32 	%r1157, 46340, %r1156, %p269;
	selp.b32 	%r1158, 46340, %r1157, %p285;
	setp.lt.s32 	%p287, %r1158, %r1066;
	min.s32 	%r1159, %r1158, %r1066;
	selp.b32 	%r1160, %r1078, %r1067, %p287;
	add.s32 	%r1161, %r1087, %r1082;
	selp.b32 	%r1162, 46340, %r1161, %p271;
	selp.b32 	%r1163, 46340, %r1162, %p285;
	setp.lt.s32 	%p288, %r1163, %r1071;
	min.s32 	%r1164, %r1163, %r1071;
	selp.b32 	%r1165, %r1078, %r1072, %p288;
	add.s32 	%r1166, %r1089, %r1082;
	selp.b32 	%r1167, 46340, %r1166, %p273;
	selp.b32 	%r1168, 46340, %r1167, %p285;
	setp.lt.s32 	%p289, %r1168, %r1076;
	min.s32 	%r1169, %r1168, %r1076;
	selp.b32 	%r1170, %r1078, %r1077, %p289;
	add.s32 	%r1171, %r3238, 10;
	ld.shared.u32 	%r1172, [%r24+2560];
	ld.shared.u32 	%r1173, [%r24+2564];
	ld.shared.u32 	%r1174, [%r24+2568];
	ld.shared.u32 	%r1175, [%r24+2572];
	ld.shared.u32 	%r1176, [%r25+40];
	ld.shared.u32 	%r1178, [%r25+168];
	ld.shared.u32 	%r1180, [%r25+296];
	ld.shared.u32 	%r1182, [%r25+424];
	setp.eq.s32 	%p290, %r1172, 46340;
	setp.eq.s32 	%p291, %r1176, 46340;
	add.s32 	%r1184, %r1176, %r1172;
	selp.b32 	%r1185, 46340, %r1184, %p291;
	selp.b32 	%r1186, 46340, %r1185, %p290;
	setp.lt.s32 	%p292, %r1186, %r1094;
	min.s32 	%r1187, %r1186, %r1094;
	selp.b32 	%r1188, %r1171, %r1095, %p292;
	setp.eq.s32 	%p293, %r1178, 46340;
	add.s32 	%r1189, %r1178, %r1172;
	selp.b32 	%r1190, 46340, %r1189, %p293;
	selp.b32 	%r1191, 46340, %r1190, %p290;
	setp.lt.s32 	%p294, %r1191, %r1099;
	min.s32 	%r1192, %r1191, %r1099;
	selp.b32 	%r1193, %r1171, %r1100, %p294;
	setp.eq.s32 	%p295, %r1180, 46340;
	add.s32 	%r1194, %r1180, %r1172;
	selp.b32 	%r1195, 46340, %r1194, %p295;
	selp.b32 	%r1196, 46340, %r1195, %p290;
	setp.lt.s32 	%p296, %r1196, %r1104;
	min.s32 	%r1197, %r1196, %r1104;
	selp.b32 	%r1198, %r1171, %r1105, %p296;
	setp.eq.s32 	%p297, %r1182, 46340;
	add.s32 	%r1199, %r1182, %r1172;
	selp.b32 	%r1200, 46340, %r1199, %p297;
	selp.b32 	%r1201, 46340, %r1200, %p290;
	setp.lt.s32 	%p298, %r1201, %r1109;
	min.s32 	%r1202, %r1201, %r1109;
	selp.b32 	%r1203, %r1171, %r1110, %p298;
	setp.eq.s32 	%p299, %r1173, 46340;
	add.s32 	%r1204, %r1176, %r1173;
	selp.b32 	%r1205, 46340, %r1204, %p291;
	selp.b32 	%r1206, 46340, %r1205, %p299;
	setp.lt.s32 	%p300, %r1206, %r1114;
	min.s32 	%r1207, %r1206, %r1114;
	selp.b32 	%r1208, %r1171, %r1115, %p300;
	add.s32 	%r1209, %r1178, %r1173;
	selp.b32 	%r1210, 46340, %r1209, %p293;
	selp.b32 	%r1211, 46340, %r1210, %p299;
	setp.lt.s32 	%p301, %r1211, %r1119;
	min.s32 	%r1212, %r1211, %r1119;
	selp.b32 	%r1213, %r1171, %r1120, %p301;
	add.s32 	%r1214, %r1180, %r1173;
	selp.b32 	%r1215, 46340, %r1214, %p295;
	selp.b32 	%r1216, 46340, %r1215, %p299;
	setp.lt.s32 	%p302, %r1216, %r1124;
	min.s32 	%r1217, %r1216, %r1124;
	selp.b32 	%r1218, %r1171, %r1125, %p302;
	add.s32 	%r1219, %r1182, %r1173;
	selp.b32 	%r1220, 46340, %r1219, %p297;
	selp.b32 	%r1221, 46340, %r1220, %p299;
	setp.lt.s32 	%p303, %r1221, %r1129;
	min.s32 	%r1222, %r1221, %r1129;
	selp.b32 	%r1223, %r1171, %r1130, %p303;
	setp.eq.s32 	%p304, %r1174, 46340;
	add.s32 	%r1224, %r1176, %r1174;
	selp.b32 	%r1225, 46340, %r1224, %p291;
	selp.b32 	%r1226, 46340, %r1225, %p304;
	setp.lt.s32 	%p305, %r1226, %r1134;
	min.s32 	%r1227, %r1226, %r1134;
	selp.b32 	%r1228, %r1171, %r1135, %p305;
	add.s32 	%r1229, %r1178, %r1174;
	selp.b32 	%r1230, 46340, %r1229, %p293;
	selp.b32 	%r1231, 46340, %r1230, %p304;
	setp.lt.s32 	%p306, %r1231, %r1139;
	min.s32 	%r1232, %r1231, %r1139;
	selp.b32 	%r1233, %r1171, %r1140, %p306;
	add.s32 	%r1234, %r1180, %r1174;
	selp.b32 	%r1235, 46340, %r1234, %p295;
	selp.b32 	%r1236, 46340, %r1235, %p304;
	setp.lt.s32 	%p307, %r1236, %r1144;
	min.s32 	%r1237, %r1236, %r1144;
	selp.b32 	%r1238, %r1171, %r1145, %p307;
	add.s32 	%r1239, %r1182, %r1174;
	selp.b32 	%r1240, 46340, %r1239, %p297;
	selp.b32 	%r1241, 46340, %r1240, %p304;
	setp.lt.s32 	%p308, %r1241, %r1149;
	min.s32 	%r1242, %r1241, %r1149;
	selp.b32 	%r1243, %r1171, %r1150, %p308;
	setp.eq.s32 	%p309, %r1175, 46340;
	add.s32 	%r1244, %r1176, %r1175;
	selp.b32 	%r1245, 46340, %r1244, %p291;
	selp.b32 	%r1246, 46340, %r1245, %p309;
	setp.lt.s32 	%p310, %r1246, %r1154;
	min.s32 	%r1247, %r1246, %r1154;
	selp.b32 	%r1248, %r1171, %r1155, %p310;
	add.s32 	%r1249, %r1178, %r1175;
	selp.b32 	%r1250, 46340, %r1249, %p293;
	selp.b32 	%r1251, 46340, %r1250, %p309;
	setp.lt.s32 	%p311, %r1251, %r1159;
	min.s32 	%r1252, %r1251, %r1159;
	selp.b32 	%r1253, %r1171, %r1160, %p311;
	add.s32 	%r1254, %r1180, %r1175;
	selp.b32 	%r1255, 46340, %r1254, %p295;
	selp.b32 	%r1256, 46340, %r1255, %p309;
	setp.lt.s32 	%p312, %r1256, %r1164;
	min.s32 	%r1257, %r1256, %r1164;
	selp.b32 	%r1258, %r1171, %r1165, %p312;
	add.s32 	%r1259, %r1182, %r1175;
	selp.b32 	%r1260, 46340, %r1259, %p297;
	selp.b32 	%r1261, 46340, %r1260, %p309;
	setp.lt.s32 	%p313, %r1261, %r1169;
	min.s32 	%r1262, %r1261, %r1169;
	selp.b32 	%r1263, %r1171, %r1170, %p313;
	add.s32 	%r1264, %r3238, 11;
	ld.shared.u32 	%r1265, [%r24+2816];
	ld.shared.u32 	%r1266, [%r24+2820];
	ld.shared.u32 	%r1267, [%r24+2824];
	ld.shared.u32 	%r1268, [%r24+2828];
	ld.shared.u32 	%r1269, [%r25+44];
	ld.shared.u32 	%r1271, [%r25+172];
	ld.shared.u32 	%r1273, [%r25+300];
	ld.shared.u32 	%r1275, [%r25+428];
	setp.eq.s32 	%p314, %r1265, 46340;
	setp.eq.s32 	%p315, %r1269, 46340;
	add.s32 	%r1277, %r1269, %r1265;
	selp.b32 	%r1278, 46340, %r1277, %p315;
	selp.b32 	%r1279, 46340, %r1278, %p314;
	setp.lt.s32 	%p316, %r1279, %r1187;
	min.s32 	%r1280, %r1279, %r1187;
	selp.b32 	%r1281, %r1264, %r1188, %p316;
	setp.eq.s32 	%p317, %r1271, 46340;
	add.s32 	%r1282, %r1271, %r1265;
	selp.b32 	%r1283, 46340, %r1282, %p317;
	selp.b32 	%r1284, 46340, %r1283, %p314;
	setp.lt.s32 	%p318, %r1284, %r1192;
	min.s32 	%r1285, %r1284, %r1192;
	selp.b32 	%r1286, %r1264, %r1193, %p318;
	setp.eq.s32 	%p319, %r1273, 46340;
	add.s32 	%r1287, %r1273, %r1265;
	selp.b32 	%r1288, 46340, %r1287, %p319;
	selp.b32 	%r1289, 46340, %r1288, %p314;
	setp.lt.s32 	%p320, %r1289, %r1197;
	min.s32 	%r1290, %r1289, %r1197;
	selp.b32 	%r1291, %r1264, %r1198, %p320;
	setp.eq.s32 	%p321, %r1275, 46340;
	add.s32 	%r1292, %r1275, %r1265;
	selp.b32 	%r1293, 46340, %r1292, %p321;
	selp.b32 	%r1294, 46340, %r1293, %p314;
	setp.lt.s32 	%p322, %r1294, %r1202;
	min.s32 	%r1295, %r1294, %r1202;
	selp.b32 	%r1296, %r1264, %r1203, %p322;
	setp.eq.s32 	%p323, %r1266, 46340;
	add.s32 	%r1297, %r1269, %r1266;
	selp.b32 	%r1298, 46340, %r1297, %p315;
	selp.b32 	%r1299, 46340, %r1298, %p323;
	setp.lt.s32 	%p324, %r1299, %r1207;
	min.s32 	%r1300, %r1299, %r1207;
	selp.b32 	%r1301, %r1264, %r1208, %p324;
	add.s32 	%r1302, %r1271, %r1266;
	selp.b32 	%r1303, 46340, %r1302, %p317;
	selp.b32 	%r1304, 46340, %r1303, %p323;
	setp.lt.s32 	%p325, %r1304, %r1212;
	min.s32 	%r1305, %r1304, %r1212;
	selp.b32 	%r1306, %r1264, %r1213, %p325;
	add.s32 	%r1307, %r1273, %r1266;
	selp.b32 	%r1308, 46340, %r1307, %p319;
	selp.b32 	%r1309, 46340, %r1308, %p323;
	setp.lt.s32 	%p326, %r1309, %r1217;
	min.s32 	%r1310, %r1309, %r1217;
	selp.b32 	%r1311, %r1264, %r1218, %p326;
	add.s32 	%r1312, %r1275, %r1266;
	selp.b32 	%r1313, 46340, %r1312, %p321;
	selp.b32 	%r1314, 46340, %r1313, %p323;
	setp.lt.s32 	%p327, %r1314, %r1222;
	min.s32 	%r1315, %r1314, %r1222;
	selp.b32 	%r1316, %r1264, %r1223, %p327;
	setp.eq.s32 	%p328, %r1267, 46340;
	add.s32 	%r1317, %r1269, %r1267;
	selp.b32 	%r1318, 46340, %r1317, %p315;
	selp.b32 	%r1319, 46340, %r1318, %p328;
	setp.lt.s32 	%p329, %r1319, %r1227;
	min.s32 	%r1320, %r1319, %r1227;
	selp.b32 	%r1321, %r1264, %r1228, %p329;
	add.s32 	%r1322, %r1271, %r1267;
	selp.b32 	%r1323, 46340, %r1322, %p317;
	selp.b32 	%r1324, 46340, %r1323, %p328;
	setp.lt.s32 	%p330, %r1324, %r1232;
	min.s32 	%r1325, %r1324, %r1232;
	selp.b32 	%r1326, %r1264, %r1233, %p330;
	add.s32 	%r1327, %r1273, %r1267;
	selp.b32 	%r1328, 46340, %r1327, %p319;
	selp.b32 	%r1329, 46340, %r1328, %p328;
	setp.lt.s32 	%p331, %r1329, %r1237;
	min.s32 	%r1330, %r1329, %r1237;
	selp.b32 	%r1331, %r1264, %r1238, %p331;
	add.s32 	%r1332, %r1275, %r1267;
	selp.b32 	%r1333, 46340, %r1332, %p321;
	selp.b32 	%r1334, 46340, %r1333, %p328;
	setp.lt.s32 	%p332, %r1334, %r1242;
	min.s32 	%r1335, %r1334, %r1242;
	selp.b32 	%r1336, %r1264, %r1243, %p332;
	setp.eq.s32 	%p333, %r1268, 46340;
	add.s32 	%r1337, %r1269, %r1268;
	selp.b32 	%r1338, 46340, %r1337, %p315;
	selp.b32 	%r1339, 46340, %r1338, %p333;
	setp.lt.s32 	%p334, %r1339, %r1247;
	min.s32 	%r1340, %r1339, %r1247;
	selp.b32 	%r1341, %r1264, %r1248, %p334;
	add.s32 	%r1342, %r1271, %r1268;
	selp.b32 	%r1343, 46340, %r1342, %p317;
	selp.b32 	%r1344, 46340, %r1343, %p333;
	setp.lt.s32 	%p335, %r1344, %r1252;
	min.s32 	%r1345, %r1344, %r1252;
	selp.b32 	%r1346, %r1264, %r1253, %p335;
	add.s32 	%r1347, %r1273, %r1268;
	selp.b32 	%r1348, 46340, %r1347, %p319;
	selp.b32 	%r1349, 46340, %r1348, %p333;
	setp.lt.s32 	%p336, %r1349, %r1257;
	min.s32 	%r1350, %r1349, %r1257;
	selp.b32 	%r1351, %r1264, %r1258, %p336;
	add.s32 	%r1352, %r1275, %r1268;
	selp.b32 	%r1353, 46340, %r1352, %p321;
	selp.b32 	%r1354, 46340, %r1353, %p333;
	setp.lt.s32 	%p337, %r1354, %r1262;
	min.s32 	%r1355, %r1354, %r1262;
	selp.b32 	%r1356, %r1264, %r1263, %p337;
	add.s32 	%r1357, %r3238, 12;
	ld.shared.u32 	%r1358, [%r24+3072];
	ld.shared.u32 	%r1359, [%r24+3076];
	ld.shared.u32 	%r1360, [%r24+3080];
	ld.shared.u32 	%r1361, [%r24+3084];
	ld.shared.u32 	%r1362, [%r25+48];
	ld.shared.u32 	%r1364, [%r25+176];
	ld.shared.u32 	%r1366, [%r25+304];
	ld.shared.u32 	%r1368, [%r25+432];
	setp.eq.s32 	%p338, %r1358, 46340;
	setp.eq.s32 	%p339, %r1362, 46340;
	add.s32 	%r1370, %r1362, %r1358;
	selp.b32 	%r1371, 46340, %r1370, %p339;
	selp.b32 	%r1372, 46340, %r1371, %p338;
	setp.lt.s32 	%p340, %r1372, %r1280;
	min.s32 	%r1373, %r1372, %r1280;
	selp.b32 	%r1374, %r1357, %r1281, %p340;
	setp.eq.s32 	%p341, %r1364, 46340;
	add.s32 	%r1375, %r1364, %r1358;
	selp.b32 	%r1376, 46340, %r1375, %p341;
	selp.b32 	%r1377, 46340, %r1376, %p338;
	setp.lt.s32 	%p342, %r1377, %r1285;
	min.s32 	%r1378, %r1377, %r1285;
	selp.b32 	%r1379, %r1357, %r1286, %p342;
	setp.eq.s32 	%p343, %r1366, 46340;
	add.s32 	%r1380, %r1366, %r1358;
	selp.b32 	%r1381, 46340, %r1380, %p343;
	selp.b32 	%r1382, 46340, %r1381, %p338;
	setp.lt.s32 	%p344, %r1382, %r1290;
	min.s32 	%r1383, %r1382, %r1290;
	selp.b32 	%r1384, %r1357, %r1291, %p344;
	setp.eq.s32 	%p345, %r1368, 46340;
	add.s32 	%r1385, %r1368, %r1358;
	selp.b32 	%r1386, 46340, %r1385, %p345;
	selp.b32 	%r1387, 46340, %r1386, %p338;
	setp.lt.s32 	%p346, %r1387, %r1295;
	min.s32 	%r1388, %r1387, %r1295;
	selp.b32 	%r1389, %r1357, %r1296, %p346;
	setp.eq.s32 	%p347, %r1359, 46340;
	add.s32 	%r1390, %r1362, %r1359;
	selp.b32 	%r1391, 46340, %r1390, %p339;
	selp.b32 	%r1392, 46340, %r1391, %p347;
	setp.lt.s32 	%p348, %r1392, %r1300;
	min.s32 	%r1393, %r1392, %r1300;
	selp.b32 	%r1394, %r1357, %r1301, %p348;
	add.s32 	%r1395, %r1364, %r1359;
	selp.b32 	%r1396, 46340, %r1395, %p341;
	selp.b32 	%r1397, 46340, %r1396, %p347;
	setp.lt.s32 	%p349, %r1397, %r1305;
	min.s32 	%r1398, %r1397, %r1305;
	selp.b32 	%r1399, %r1357, %r1306, %p349;
	add.s32 	%r1400, %r1366, %r1359;
	selp.b32 	%r1401, 46340, %r1400, %p343;
	selp.b32 	%r1402, 46340, %r1401, %p347;
	setp.lt.s32 	%p350, %r1402, %r1310;
	min.s32 	%r1403, %r1402, %r1310;
	selp.b32 	%r1404, %r1357, %r1311, %p350;
	add.s32 	%r1405, %r1368, %r1359;
	selp.b32 	%r1406, 46340, %r1405, %p345;
	selp.b32 	%r1407, 46340, %r1406, %p347;
	setp.lt.s32 	%p351, %r1407, %r1315;
	min.s32 	%r1408, %r1407, %r1315;
	selp.b32 	%r1409, %r1357, %r1316, %p351;
	setp.eq.s32 	%p352, %r1360, 46340;
	add.s32 	%r1410, %r1362, %r1360;
	selp.b32 	%r1411, 46340, %r1410, %p339;
	selp.b32 	%r1412, 46340, %r1411, %p352;
	setp.lt.s32 	%p353, %r1412, %r1320;
	min.s32 	%r1413, %r1412, %r1320;
	selp.b32 	%r1414, %r1357, %r1321, %p353;
	add.s32 	%r1415, %r1364, %r1360;
	selp.b32 	%r1416, 46340, %r1415, %p341;
	selp.b32 	%r1417, 46340, %r1416, %p352;
	setp.lt.s32 	%p354, %r1417, %r1325;
	min.s32 	%r1418, %r1417, %r1325;
	selp.b32 	%r1419, %r1357, %r1326, %p354;
	add.s32 	%r1420, %r1366, %r1360;
	selp.b32 	%r1421, 46340, %r1420, %p343;
	selp.b32 	%r1422, 46340, %r1421, %p352;
	setp.lt.s32 	%p355, %r1422, %r1330;
	min.s32 	%r1423, %r1422, %r1330;
	selp.b32 	%r1424, %r1357, %r1331, %p355;
	add.s32 	%r1425, %r1368, %r1360;
	selp.b32 	%r1426, 46340, %r1425, %p345;
	selp.b32 	%r1427, 46340, %r1426, %p352;
	setp.lt.s32 	%p356, %r1427, %r1335;
	min.s32 	%r1428, %r1427, %r1335;
	selp.b32 	%r1429, %r1357, %r1336, %p356;
	setp.eq.s32 	%p357, %r1361, 46340;
	add.s32 	%r1430, %r1362, %r1361;
	selp.b32 	%r1431, 46340, %r1430, %p339;
	selp.b32 	%r1432, 46340, %r1431, %p357;
	setp.lt.s32 	%p358, %r1432, %r1340;
	min.s32 	%r1433, %r1432, %r1340;
	selp.b32 	%r1434, %r1357, %r1341, %p358;
	add.s32 	%r1435, %r1364, %r1361;
	selp.b32 	%r1436, 46340, %r1435, %p341;
	selp.b32 	%r1437, 46340, %r1436, %p357;
	setp.lt.s32 	%p359, %r1437, %r1345;
	min.s32 	%r1438, %r1437, %r1345;
	selp.b32 	%r1439, %r1357, %r1346, %p359;
	add.s32 	%r1440, %r1366, %r1361;
	selp.b32 	%r1441, 46340, %r1440, %p343;
	selp.b32 	%r1442, 46340, %r1441, %p357;
	setp.lt.s32 	%p360, %r1442, %r1350;
	min.s32 	%r1443, %r1442, %r1350;
	selp.b32 	%r1444, %r1357, %r1351, %p360;
	add.s32 	%r1445, %r1368, %r1361;
	selp.b32 	%r1446, 46340, %r1445, %p345;
	selp.b32 	%r1447, 46340, %r1446, %p357;
	setp.lt.s32 	%p361, %r1447, %r1355;
	min.s32 	%r1448, %r1447, %r1355;
	selp.b32 	%r1449, %r1357, %r1356, %p361;
	add.s32 	%r1450, %r3238, 13;
	ld.shared.u32 	%r1451, [%r24+3328];
	ld.shared.u32 	%r1452, [%r24+3332];
	ld.shared.u32 	%r1453, [%r24+3336];
	ld.shared.u32 	%r1454, [%r24+3340];
	ld.shared.u32 	%r1455, [%r25+52];
	ld.shared.u32 	%r1457, [%r25+180];
	ld.shared.u32 	%r1459, [%r25+308];
	ld.shared.u32 	%r1461, [%r25+436];
	setp.eq.s32 	%p362, %r1451, 46340;
	setp.eq.s32 	%p363, %r1455, 46340;
	add.s32 	%r1463, %r1455, %r1451;
	selp.b32 	%r1464, 46340, %r1463, %p363;
	selp.b32 	%r1465, 46340, %r1464, %p362;
	setp.lt.s32 	%p364, %r1465, %r1373;
	min.s32 	%r1466, %r1465, %r1373;
	selp.b32 	%r1467, %r1450, %r1374, %p364;
	setp.eq.s32 	%p365, %r1457, 46340;
	add.s32 	%r1468, %r1457, %r1451;
	selp.b32 	%r1469, 46340, %r1468, %p365;
	selp.b32 	%r1470, 46340, %r1469, %p362;
	setp.lt.s32 	%p366, %r1470, %r1378;
	min.s32 	%r1471, %r1470, %r1378;
	selp.b32 	%r1472, %r1450, %r1379, %p366;
	setp.eq.s32 	%p367, %r1459, 46340;
	add.s32 	%r1473, %r1459, %r1451;
	selp.b32 	%r1474, 46340, %r1473, %p367;
	selp.b32 	%r1475, 46340, %r1474, %p362;
	setp.lt.s32 	%p368, %r1475, %r1383;
	min.s32 	%r1476, %r1475, %r1383;
	selp.b32 	%r1477, %r1450, %r1384, %p368;
	setp.eq.s32 	%p369, %r1461, 46340;
	add.s32 	%r1478, %r1461, %r1451;
	selp.b32 	%r1479, 46340, %r1478, %p369;
	selp.b32 	%r1480, 46340, %r1479, %p362;
	setp.lt.s32 	%p370, %r1480, %r1388;
	min.s32 	%r1481, %r1480, %r1388;
	selp.b32 	%r1482, %r1450, %r1389, %p370;
	setp.eq.s32 	%p371, %r1452, 46340;
	add.s32 	%r1483, %r1455, %r1452;
	selp.b32 	%r1484, 46340, %r1483, %p363;
	selp.b32 	%r1485, 46340, %r1484, %p371;
	setp.lt.s32 	%p372, %r1485, %r1393;
	min.s32 	%r1486, %r1485, %r1393;
	selp.b32 	%r1487, %r1450, %r1394, %p372;
	add.s32 	%r1488, %r1457, %r1452;
	selp.b32 	%r1489, 46340, %r1488, %p365;
	selp.b32 	%r1490, 46340, %r1489, %p371;
	setp.lt.s32 	%p373, %r1490, %r1398;
	min.s32 	%r1491, %r1490, %r1398;
	selp.b32 	%r1492, %r1450, %r1399, %p373;
	add.s32 	%r1493, %r1459, %r1452;
	selp.b32 	%r1494, 46340, %r1493, %p367;
	selp.b32 	%r1495, 46340, %r1494, %p371;
	setp.lt.s32 	%p374, %r1495, %r1403;
	min.s32 	%r1496, %r1495, %r1403;
	selp.b32 	%r1497, %r1450, %r1404, %p374;
	add.s32 	%r1498, %r1461, %r1452;
	selp.b32 	%r1499, 46340, %r1498, %p369;
	selp.b32 	%r1500, 46340, %r1499, %p371;
	setp.lt.s32 	%p375, %r1500, %r1408;
	min.s32 	%r1501, %r1500, %r1408;
	selp.b32 	%r1502, %r1450, %r1409, %p375;
	setp.eq.s32 	%p376, %r1453, 46340;
	add.s32 	%r1503, %r1455, %r1453;
	selp.b32 	%r1504, 46340, %r1503, %p363;
	selp.b32 	%r1505, 46340, %r1504, %p376;
	setp.lt.s32 	%p377, %r1505, %r1413;
	min.s32 	%r1506, %r1505, %r1413;
	selp.b32 	%r1507, %r1450, %r1414, %p377;
	add.s32 	%r1508, %r1457, %r1453;
	selp.b32 	%r1509, 46340, %r1508, %p365;
	selp.b32 	%r1510, 46340, %r1509, %p376;
	setp.lt.s32 	%p378, %r1510, %r1418;
	min.s32 	%r1511, %r1510, %r1418;
	selp.b32 	%r1512, %r1450, %r1419, %p378;
	add.s32 	%r1513, %r1459, %r1453;
	selp.b32 	%r1514, 46340, %r1513, %p367;
	selp.b32 	%r1515, 46340, %r1514, %p376;
	setp.lt.s32 	%p379, %r1515, %r1423;
	min.s32 	%r1516, %r1515, %r1423;
	selp.b32 	%r1517, %r1450, %r1424, %p379;
	add.s32 	%r1518, %r1461, %r1453;
	selp.b32 	%r1519, 46340, %r1518, %p369;
	selp.b32 	%r1520, 46340, %r1519, %p376;
	setp.lt.s32 	%p380, %r1520, %r1428;
	min.s32 	%r1521, %r1520, %r1428;
	selp.b32 	%r1522, %r1450, %r1429, %p380;
	setp.eq.s32 	%p381, %r1454, 46340;
	add.s32 	%r1523, %r1455, %r1454;
	selp.b32 	%r1524, 46340, %r1523, %p363;
	selp.b32 	%r1525, 46340, %r1524, %p381;
	setp.lt.s32 	%p382, %r1525, %r1433;
	min.s32 	%r1526, %r1525, %r1433;
	selp.b32 	%r1527, %r1450, %r1434, %p382;
	add.s32 	%r1528, %r1457, %r1454;
	selp.b32 	%r1529, 46340, %r1528, %p365;
	selp.b32 	%r1530, 46340, %r1529, %p381;
	setp.lt.s32 	%p383, %r1530, %r1438;
	min.s32 	%r1531, %r1530, %r1438;
	selp.b32 	%r1532, %r1450, %r1439, %p383;
	add.s32 	%r1533, %r1459, %r1454;
	selp.b32 	%r1534, 46340, %r1533, %p367;
	selp.b32 	%r1535, 46340, %r1534, %p381;
	setp.lt.s32 	%p384, %r1535, %r1443;
	min.s32 	%r1536, %r1535, %r1443;
	selp.b32 	%r1537, %r1450, %r1444, %p384;
	add.s32 	%r1538, %r1461, %r1454;
	selp.b32 	%r1539, 46340, %r1538, %p369;
	selp.b32 	%r1540, 46340, %r1539, %p381;
	setp.lt.s32 	%p385, %r1540, %r1448;
	min.s32 	%r1541, %r1540, %r1448;
	selp.b32 	%r1542, %r1450, %r1449, %p385;
	add.s32 	%r1543, %r3238, 14;
	ld.shared.u32 	%r1544, [%r24+3584];
	ld.shared.u32 	%r1545, [%r24+3588];
	ld.shared.u32 	%r1546, [%r24+3592];
	ld.shared.u32 	%r1547, [%r24+3596];
	ld.shared.u32 	%r1548, [%r25+56];
	ld.shared.u32 	%r1550, [%r25+184];
	ld.shared.u32 	%r1552, [%r25+312];
	ld.shared.u32 	%r1554, [%r25+440];
	setp.eq.s32 	%p386, %r1544, 46340;
	setp.eq.s32 	%p387, %r1548, 46340;
	add.s32 	%r1556, %r1548, %r1544;
	selp.b32 	%r1557, 46340, %r1556, %p387;
	selp.b32 	%r1558, 46340, %r1557, %p386;
	setp.lt.s32 	%p388, %r1558, %r1466;
	min.s32 	%r1559, %r1558, %r1466;
	selp.b32 	%r1560, %r1543, %r1467, %p388;
	setp.eq.s32 	%p389, %r1550, 46340;
	add.s32 	%r1561, %r1550, %r1544;
	selp.b32 	%r1562, 46340, %r1561, %p389;
	selp.b32 	%r1563, 46340, %r1562, %p386;
	setp.lt.s32 	%p390, %r1563, %r1471;
	min.s32 	%r1564, %r1563, %r1471;
	selp.b32 	%r1565, %r1543, %r1472, %p390;
	setp.eq.s32 	%p391, %r1552, 46340;
	add.s32 	%r1566, %r1552, %r1544;
	selp.b32 	%r1567, 46340, %r1566, %p391;
	selp.b32 	%r1568, 46340, %r1567, %p386;
	setp.lt.s32 	%p392, %r1568, %r1476;
	min.s32 	%r1569, %r1568, %r1476;
	selp.b32 	%r1570, %r1543, %r1477, %p392;
	setp.eq.s32 	%p393, %r1554, 46340;
	add.s32 	%r1571, %r1554, %r1544;
	selp.b32 	%r1572, 46340, %r1571, %p393;
	selp.b32 	%r1573, 46340, %r1572, %p386;
	setp.lt.s32 	%p394, %r1573, %r1481;
	min.s32 	%r1574, %r1573, %r1481;
	selp.b32 	%r1575, %r1543, %r1482, %p394;
	setp.eq.s32 	%p395, %r1545, 46340;
	add.s32 	%r1576, %r1548, %r1545;
	selp.b32 	%r1577, 46340, %r1576, %p387;
	selp.b32 	%r1578, 46340, %r1577, %p395;
	setp.lt.s32 	%p396, %r1578, %r1486;
	min.s32 	%r1579, %r1578, %r1486;
	selp.b32 	%r1580, %r1543, %r1487, %p396;
	add.s32 	%r1581, %r1550, %r1545;
	selp.b32 	%r1582, 46340, %r1581, %p389;
	selp.b32 	%r1583, 46340, %r1582, %p395;
	setp.lt.s32 	%p397, %r1583, %r1491;
	min.s32 	%r1584, %r1583, %r1491;
	selp.b32 	%r1585, %r1543, %r1492, %p397;
	add.s32 	%r1586, %r1552, %r1545;
	selp.b32 	%r1587, 46340, %r1586, %p391;
	selp.b32 	%r1588, 46340, %r1587, %p395;
	setp.lt.s32 	%p398, %r1588, %r1496;
	min.s32 	%r1589, %r1588, %r1496;
	selp.b32 	%r1590, %r1543, %r1497, %p398;
	add.s32 	%r1591, %r1554, %r1545;
	selp.b32 	%r1592, 46340, %r1591, %p393;
	selp.b32 	%r1593, 46340, %r1592, %p395;
	setp.lt.s32 	%p399, %r1593, %r1501;
	min.s32 	%r1594, %r1593, %r1501;
	selp.b32 	%r1595, %r1543, %r1502, %p399;
	setp.eq.s32 	%p400, %r1546, 46340;
	add.s32 	%r1596, %r1548, %r1546;
	selp.b32 	%r1597, 46340, %r1596, %p387;
	selp.b32 	%r1598, 46340, %r1597, %p400;
	setp.lt.s32 	%p401, %r1598, %r1506;
	min.s32 	%r1599, %r1598, %r1506;
	selp.b32 	%r1600, %r1543, %r1507, %p401;
	add.s32 	%r1601, %r1550, %r1546;
	selp.b32 	%r1602, 46340, %r1601, %p389;
	selp.b32 	%r1603, 46340, %r1602, %p400;
	setp.lt.s32 	%p402, %r1603, %r1511;
	min.s32 	%r1604, %r1603, %r1511;
	selp.b32 	%r1605, %r1543, %r1512, %p402;
	add.s32 	%r1606, %r1552, %r1546;
	selp.b32 	%r1607, 46340, %r1606, %p391;
	selp.b32 	%r1608, 46340, %r1607, %p400;
	setp.lt.s32 	%p403, %r1608, %r1516;
	min.s32 	%r1609, %r1608, %r1516;
	selp.b32 	%r1610, %r1543, %r1517, %p403;
	add.s32 	%r1611, %r1554, %r1546;
	selp.b32 	%r1612, 46340, %r1611, %p393;
	selp.b32 	%r1613, 46340, %r1612, %p400;
	setp.lt.s32 	%p404, %r1613, %r1521;
	min.s32 	%r1614, %r1613, %r1521;
	selp.b32 	%r1615, %r1543, %r1522, %p404;
	setp.eq.s32 	%p405, %r1547, 46340;
	add.s32 	%r1616, %r1548, %r1547;
	selp.b32 	%r1617, 46340, %r1616, %p387;
	selp.b32 	%r1618, 46340, %r1617, %p405;
	setp.lt.s32 	%p406, %r1618, %r1526;
	min.s32 	%r1619, %r1618, %r1526;
	selp.b32 	%r1620, %r1543, %r1527, %p406;
	add.s32 	%r1621, %r1550, %r1547;
	selp.b32 	%r1622, 46340, %r1621, %p389;
	selp.b32 	%r1623, 46340, %r1622, %p405;
	setp.lt.s32 	%p407, %r1623, %r1531;
	min.s32 	%r1624, %r1623, %r1531;
	selp.b32 	%r1625, %r1543, %r1532, %p407;
	add.s32 	%r1626, %r1552, %r1547;
	selp.b32 	%r1627, 46340, %r1626, %p391;
	selp.b32 	%r1628, 46340, %r1627, %p405;
	setp.lt.s32 	%p408, %r1628, %r1536;
	min.s32 	%r1629, %r1628, %r1536;
	selp.b32 	%r1630, %r1543, %r1537, %p408;
	add.s32 	%r1631, %r1554, %r1547;
	selp.b32 	%r1632, 46340, %r1631, %p393;
	selp.b32 	%r1633, 46340, %r1632, %p405;
	setp.lt.s32 	%p409, %r1633, %r1541;
	min.s32 	%r1634, %r1633, %r1541;
	selp.b32 	%r1635, %r1543, %r1542, %p409;
	add.s32 	%r1636, %r3238, 15;
	ld.shared.u32 	%r1637, [%r24+3840];
	ld.shared.u32 	%r1638, [%r24+3844];
	ld.shared.u32 	%r1639, [%r24+3848];
	ld.shared.u32 	%r1640, [%r24+3852];
	ld.shared.u32 	%r1641, [%r25+60];
	ld.shared.u32 	%r1643, [%r25+188];
	ld.shared.u32 	%r1645, [%r25+316];
	ld.shared.u32 	%r1647, [%r25+444];
	setp.eq.s32 	%p410, %r1637, 46340;
	setp.eq.s32 	%p411, %r1641, 46340;
	add.s32 	%r1649, %r1641, %r1637;
	selp.b32 	%r1650, 46340, %r1649, %p411;
	selp.b32 	%r1651, 46340, %r1650, %p410;
	setp.lt.s32 	%p412, %r1651, %r1559;
	min.s32 	%r1652, %r1651, %r1559;
	selp.b32 	%r1653, %r1636, %r1560, %p412;
	setp.eq.s32 	%p413, %r1643, 46340;
	add.s32 	%r1654, %r1643, %r1637;
	selp.b32 	%r1655, 46340, %r1654, %p413;
	selp.b32 	%r1656, 46340, %r1655, %p410;
	setp.lt.s32 	%p414, %r1656, %r1564;
	min.s32 	%r1657, %r1656, %r1564;
	selp.b32 	%r1658, %r1636, %r1565, %p414;
	setp.eq.s32 	%p415, %r1645, 46340;
	add.s32 	%r1659, %r1645, %r1637;
	selp.b32 	%r1660, 46340, %r1659, %p415;
	selp.b32 	%r1661, 46340, %r1660, %p410;
	setp.lt.s32 	%p416, %r1661, %r1569;
	min.s32 	%r1662, %r1661, %r1569;
	selp.b32 	%r1663, %r1636, %r1570, %p416;
	setp.eq.s32 	%p417, %r1647, 46340;
	add.s32 	%r1664, %r1647, %r1637;
	selp.b32 	%r1665, 46340, %r1664, %p417;
	selp.b32 	%r1666, 46340, %r1665, %p410;
	setp.lt.s32 	%p418, %r1666, %r1574;
	min.s32 	%r1667, %r1666, %r1574;
	selp.b32 	%r1668, %r1636, %r1575, %p418;
	setp.eq.s32 	%p419, %r1638, 46340;
	add.s32 	%r1669, %r1641, %r1638;
	selp.b32 	%r1670, 46340, %r1669, %p411;
	selp.b32 	%r1671, 46340, %r1670, %p419;
	setp.lt.s32 	%p420, %r1671, %r1579;
	min.s32 	%r1672, %r1671, %r1579;
	selp.b32 	%r1673, %r1636, %r1580, %p420;
	add.s32 	%r1674, %r1643, %r1638;
	selp.b32 	%r1675, 46340, %r1674, %p413;
	selp.b32 	%r1676, 46340, %r1675, %p419;
	setp.lt.s32 	%p421, %r1676, %r1584;
	min.s32 	%r1677, %r1676, %r1584;
	selp.b32 	%r1678, %r1636, %r1585, %p421;
	add.s32 	%r1679, %r1645, %r1638;
	selp.b32 	%r1680, 46340, %r1679, %p415;
	selp.b32 	%r1681, 46340, %r1680, %p419;
	setp.lt.s32 	%p422, %r1681, %r1589;
	min.s32 	%r1682, %r1681, %r1589;
	selp.b32 	%r1683, %r1636, %r1590, %p422;
	add.s32 	%r1684, %r1647, %r1638;
	selp.b32 	%r1685, 46340, %r1684, %p417;
	selp.b32 	%r1686, 46340, %r1685, %p419;
	setp.lt.s32 	%p423, %r1686, %r1594;
	min.s32 	%r1687, %r1686, %r1594;
	selp.b32 	%r1688, %r1636, %r1595, %p423;
	setp.eq.s32 	%p424, %r1639, 46340;
	add.s32 	%r1689, %r1641, %r1639;
	selp.b32 	%r1690, 46340, %r1689, %p411;
	selp.b32 	%r1691, 46340, %r1690, %p424;
	setp.lt.s32 	%p425, %r1691, %r1599;
	min.s32 	%r1692, %r1691, %r1599;
	selp.b32 	%r1693, %r1636, %r1600, %p425;
	add.s32 	%r1694, %r1643, %r1639;
	selp.b32 	%r1695, 46340, %r1694, %p413;
	selp.b32 	%r1696, 46340, %r1695, %p424;
	setp.lt.s32 	%p426, %r1696, %r1604;
	min.s32 	%r1697, %r1696, %r1604;
	selp.b32 	%r1698, %r1636, %r1605, %p426;
	add.s32 	%r1699, %r1645, %r1639;
	selp.b32 	%r1700, 46340, %r1699, %p415;
	selp.b32 	%r1701, 46340, %r1700, %p424;
	setp.lt.s32 	%p427, %r1701, %r1609;
	min.s32 	%r1702, %r1701, %r1609;
	selp.b32 	%r1703, %r1636, %r1610, %p427;
	add.s32 	%r1704, %r1647, %r1639;
	selp.b32 	%r1705, 46340, %r1704, %p417;
	selp.b32 	%r1706, 46340, %r1705, %p424;
	setp.lt.s32 	%p428, %r1706, %r1614;
	min.s32 	%r1707, %r1706, %r1614;
	selp.b32 	%r1708, %r1636, %r1615, %p428;
	setp.eq.s32 	%p429, %r1640, 46340;
	add.s32 	%r1709, %r1641, %r1640;
	selp.b32 	%r1710, 46340, %r1709, %p411;
	selp.b32 	%r1711, 46340, %r1710, %p429;
	setp.lt.s32 	%p430, %r1711, %r1619;
	min.s32 	%r1712, %r1711, %r1619;
	selp.b32 	%r1713, %r1636, %r1620, %p430;
	add.s32 	%r1714, %r1643, %r1640;
	selp.b32 	%r1715, 46340, %r1714, %p413;
	selp.b32 	%r1716, 46340, %r1715, %p429;
	setp.lt.s32 	%p431, %r1716, %r1624;
	min.s32 	%r1717, %r1716, %r1624;
	selp.b32 	%r1718, %r1636, %r1625, %p431;
	add.s32 	%r1719, %r1645, %r1640;
	selp.b32 	%r1720, 46340, %r1719, %p415;
	selp.b32 	%r1721, 46340, %r1720, %p429;
	setp.lt.s32 	%p432, %r1721, %r1629;
	min.s32 	%r1722, %r1721, %r1629;
	selp.b32 	%r1723, %r1636, %r1630, %p432;
	add.s32 	%r1724, %r1647, %r1640;
	selp.b32 	%r1725, 46340, %r1724, %p417;
	selp.b32 	%r1726, 46340, %r1725, %p429;
	setp.lt.s32 	%p433, %r1726, %r1634;
	min.s32 	%r1727, %r1726, %r1634;
	selp.b32 	%r1728, %r1636, %r1635, %p433;
	add.s32 	%r1729, %r3238, 16;
	ld.shared.u32 	%r1730, [%r24+4096];
	ld.shared.u32 	%r1731, [%r24+4100];
	ld.shared.u32 	%r1732, [%r24+4104];
	ld.shared.u32 	%r1733, [%r24+4108];
	ld.shared.u32 	%r1734, [%r25+64];
	ld.shared.u32 	%r1736, [%r25+192];
	ld.shared.u32 	%r1738, [%r25+320];
	ld.shared.u32 	%r1740, [%r25+448];
	setp.eq.s32 	%p434, %r1730, 46340;
	setp.eq.s32 	%p435, %r1734, 46340;
	add.s32 	%r1742, %r1734, %r1730;
	selp.b32 	%r1743, 46340, %r1742, %p435;
	selp.b32 	%r1744, 46340, %r1743, %p434;
	setp.lt.s32 	%p436, %r1744, %r1652;
	min.s32 	%r1745, %r1744, %r1652;
	selp.b32 	%r1746, %r1729, %r1653, %p436;
	setp.eq.s32 	%p437, %r1736, 46340;
	add.s32 	%r1747, %r1736, %r1730;
	selp.b32 	%r1748, 46340, %r1747, %p437;
	selp.b32 	%r1749, 46340, %r1748, %p434;
	setp.lt.s32 	%p438, %r1749, %r1657;
	min.s32 	%r1750, %r1749, %r1657;
	selp.b32 	%r1751, %r1729, %r1658, %p438;
	setp.eq.s32 	%p439, %r1738, 46340;
	add.s32 	%r1752, %r1738, %r1730;
	selp.b32 	%r1753, 46340, %r1752, %p439;
	selp.b32 	%r1754, 46340, %r1753, %p434;
	setp.lt.s32 	%p440, %r1754, %r1662;
	min.s32 	%r1755, %r1754, %r1662;
	selp.b32 	%r1756, %r1729, %r1663, %p440;
	setp.eq.s32 	%p441, %r1740, 46340;
	add.s32 	%r1757, %r1740, %r1730;
	selp.b32 	%r1758, 46340, %r1757, %p441;
	selp.b32 	%r1759, 46340, %r1758, %p434;
	setp.lt.s32 	%p442, %r1759, %r1667;
	min.s32 	%r1760, %r1759, %r1667;
	selp.b32 	%r1761, %r1729, %r1668, %p442;
	setp.eq.s32 	%p443, %r1731, 46340;
	add.s32 	%r1762, %r1734, %r1731;
	selp.b32 	%r1763, 46340, %r1762, %p435;
	selp.b32 	%r1764, 46340, %r1763, %p443;
	setp.lt.s32 	%p444, %r1764, %r1672;
	min.s32 	%r1765, %r1764, %r1672;
	selp.b32 	%r1766, %r1729, %r1673, %p444;
	add.s32 	%r1767, %r1736, %r1731;
	selp.b32 	%r1768, 46340, %r1767, %p437;
	selp.b32 	%r1769, 46340, %r1768, %p443;
	setp.lt.s32 	%p445, %r1769, %r1677;
	min.s32 	%r1770, %r1769, %r1677;
	selp.b32 	%r1771, %r1729, %r1678, %p445;
	add.s32 	%r1772, %r1738, %r1731;
	selp.b32 	%r1773, 46340, %r1772, %p439;
	selp.b32 	%r1774, 46340, %r1773, %p443;
	setp.lt.s32 	%p446, %r1774, %r1682;
	min.s32 	%r1775, %r1774, %r1682;
	selp.b32 	%r1776, %r1729, %r1683, %p446;
	add.s32 	%r1777, %r1740, %r1731;
	selp.b32 	%r1778, 46340, %r1777, %p441;
	selp.b32 	%r1779, 46340, %r1778, %p443;
	setp.lt.s32 	%p447, %r1779, %r1687;
	min.s32 	%r1780, %r1779, %r1687;
	selp.b32 	%r1781, %r1729, %r1688, %p447;
	setp.eq.s32 	%p448, %r1732, 46340;
	add.s32 	%r1782, %r1734, %r1732;
	selp.b32 	%r1783, 46340, %r1782, %p435;
	selp.b32 	%r1784, 46340, %r1783, %p448;
	setp.lt.s32 	%p449, %r1784, %r1692;
	min.s32 	%r1785, %r1784, %r1692;
	selp.b32 	%r1786, %r1729, %r1693, %p449;
	add.s32 	%r1787, %r1736, %r1732;
	selp.b32 	%r1788, 46340, %r1787, %p437;
	selp.b32 	%r1789, 46340, %r1788, %p448;
	setp.lt.s32 	%p450, %r1789, %r1697;
	min.s32 	%r1790, %r1789, %r1697;
	selp.b32 	%r1791, %r1729, %r1698, %p450;
	add.s32 	%r1792, %r1738, %r1732;
	selp.b32 	%r1793, 46340, %r1792, %p439;
	selp.b32 	%r1794, 46340, %r1793, %p448;
	setp.lt.s32 	%p451, %r1794, %r1702;
	min.s32 	%r1795, %r1794, %r1702;
	selp.b32 	%r1796, %r1729, %r1703, %p451;
	add.s32 	%r1797, %r1740, %r1732;
	selp.b32 	%r1798, 46340, %r1797, %p441;
	selp.b32 	%r1799, 46340, %r1798, %p448;
	setp.lt.s32 	%p452, %r1799, %r1707;
	min.s32 	%r1800, %r1799, %r1707;
	selp.b32 	%r1801, %r1729, %r1708, %p452;
	setp.eq.s32 	%p453, %r1733, 46340;
	add.s32 	%r1802, %r1734, %r1733;
	selp.b32 	%r1803, 46340, %r1802, %p435;
	selp.b32 	%r1804, 46340, %r1803, %p453;
	setp.lt.s32 	%p454, %r1804, %r1712;
	min.s32 	%r1805, %r1804, %r1712;
	selp.b32 	%r1806, %r1729, %r1713, %p454;
	add.s32 	%r1807, %r1736, %r1733;
	selp.b32 	%r1808, 46340, %r1807, %p437;
	selp.b32 	%r1809, 46340, %r1808, %p453;
	setp.lt.s32 	%p455, %r1809, %r1717;
	min.s32 	%r1810, %r1809, %r1717;
	selp.b32 	%r1811, %r1729, %r1718, %p455;
	add.s32 	%r1812, %r1738, %r1733;
	selp.b32 	%r1813, 46340, %r1812, %p439;
	selp.b32 	%r1814, 46340, %r1813, %p453;
	setp.lt.s32 	%p456, %r1814, %r1722;
	min.s32 	%r1815, %r1814, %r1722;
	selp.b32 	%r1816, %r1729, %r1723, %p456;
	add.s32 	%r1817, %r1740, %r1733;
	selp.b32 	%r1818, 46340, %r1817, %p441;
	selp.b32 	%r1819, 46340, %r1818, %p453;
	setp.lt.s32 	%p457, %r1819, %r1727;
	min.s32 	%r1820, %r1819, %r1727;
	selp.b32 	%r1821, %r1729, %r1728, %p457;
	add.s32 	%r1822, %r3238, 17;
	ld.shared.u32 	%r1823, [%r24+4352];
	ld.shared.u32 	%r1824, [%r24+4356];
	ld.shared.u32 	%r1825, [%r24+4360];
	ld.shared.u32 	%r1826, [%r24+4364];
	ld.shared.u32 	%r1827, [%r25+68];
	ld.shared.u32 	%r1829, [%r25+196];
	ld.shared.u32 	%r1831, [%r25+324];
	ld.shared.u32 	%r1833, [%r25+452];
	setp.eq.s32 	%p458, %r1823, 46340;
	setp.eq.s32 	%p459, %r1827, 46340;
	add.s32 	%r1835, %r1827, %r1823;
	selp.b32 	%r1836, 46340, %r1835, %p459;
	selp.b32 	%r1837, 46340, %r1836, %p458;
	setp.lt.s32 	%p460, %r1837, %r1745;
	min.s32 	%r1838, %r1837, %r1745;
	selp.b32 	%r1839, %r1822, %r1746, %p460;
	setp.eq.s32 	%p461, %r1829, 46340;
	add.s32 	%r1840, %r1829, %r1823;
	selp.b32 	%r1841, 46340, %r1840, %p461;
	selp.b32 	%r1842, 46340, %r1841, %p458;
	setp.lt.s32 	%p462, %r1842, %r1750;
	min.s32 	%r1843, %r1842, %r1750;
	selp.b32 	%r1844, %r1822, %r1751, %p462;
	setp.eq.s32 	%p463, %r1831, 46340;
	add.s32 	%r1845, %r1831, %r1823;
	selp.b32 	%r1846, 46340, %r1845, %p463;
	selp.b32 	%r1847, 46340, %r1846, %p458;
	setp.lt.s32 	%p464, %r1847, %r1755;
	min.s32 	%r1848, %r1847, %r1755;
	selp.b32 	%r1849, %r1822, %r1756, %p464;
	setp.eq.s32 	%p465, %r1833, 46340;
	add.s32 	%r1850, %r1833, %r1823;
	selp.b32 	%r1851, 46340, %r1850, %p465;
	selp.b32 	%r1852, 46340, %r1851, %p458;
	setp.lt.s32 	%p466, %r1852, %r1760;
	min.s32 	%r1853, %r1852, %r1760;
	selp.b32 	%r1854, %r1822, %r1761, %p466;
	setp.eq.s32 	%p467, %r1824, 46340;
	add.s32 	%r1855, %r1827, %r1824;
	selp.b32 	%r1856, 46340, %r1855, %p459;
	selp.b32 	%r1857, 46340, %r1856, %p467;
	setp.lt.s32 	%p468, %r1857, %r1765;
	min.s32 	%r1858, %r1857, %r1765;
	selp.b32 	%r1859, %r1822, %r1766, %p468;
	add.s32 	%r1860, %r1829, %r1824;
	selp.b32 	%r1861, 46340, %r1860, %p461;
	selp.b32 	%r1862, 46340, %r1861, %p467;
	setp.lt.s32 	%p469, %r1862, %r1770;
	min.s32 	%r1863, %r1862, %r1770;
	selp.b32 	%r1864, %r1822, %r1771, %p469;
	add.s32 	%r1865, %r1831, %r1824;
	selp.b32 	%r1866, 46340, %r1865, %p463;
	selp.b32 	%r1867, 46340, %r1866, %p467;
	setp.lt.s32 	%p470, %r1867, %r1775;
	min.s32 	%r1868, %r1867, %r1775;
	selp.b32 	%r1869, %r1822, %r1776, %p470;
	add.s32 	%r1870, %r1833, %r1824;
	selp.b32 	%r1871, 46340, %r1870, %p465;
	selp.b32 	%r1872, 46340, %r1871, %p467;
	setp.lt.s32 	%p471, %r1872, %r1780;
	min.s32 	%r1873, %r1872, %r1780;
	selp.b32 	%r1874, %r1822, %r1781, %p471;
	setp.eq.s32 	%p472, %r1825, 46340;
	add.s32 	%r1875, %r1827, %r1825;
	selp.b32 	%r1876, 46340, %r1875, %p459;
	selp.b32 	%r1877, 46340, %r1876, %p472;
	setp.lt.s32 	%p473, %r1877, %r1785;
	min.s32 	%r1878, %r1877, %r1785;
	selp.b32 	%r1879, %r1822, %r1786, %p473;
	add.s32 	%r1880, %r1829, %r1825;
	selp.b32 	%r1881, 46340, %r1880, %p461;
	selp.b32 	%r1882, 46340, %r1881, %p472;
	setp.lt.s32 	%p474, %r1882, %r1790;
	min.s32 	%r1883, %r1882, %r1790;
	selp.b32 	%r1884, %r1822, %r1791, %p474;
	add.s32 	%r1885, %r1831, %r1825;
	selp.b32 	%r1886, 46340, %r1885, %p463;
	selp.b32 	%r1887, 46340, %r1886, %p472;
	setp.lt.s32 	%p475, %r1887, %r1795;
	min.s32 	%r1888, %r1887, %r1795;
	selp.b32 	%r1889, %r1822, %r1796, %p475;
	add.s32 	%r1890, %r1833, %r1825;
	selp.b32 	%r1891, 46340, %r1890, %p465;
	selp.b32 	%r1892, 46340, %r1891, %p472;
	setp.lt.s32 	%p476, %r1892, %r1800;
	min.s32 	%r1893, %r1892, %r1800;
	selp.b32 	%r1894, %r1822, %r1801, %p476;
	setp.eq.s32 	%p477, %r1826, 46340;
	add.s32 	%r1895, %r1827, %r1826;
	selp.b32 	%r1896, 46340, %r1895, %p459;
	selp.b32 	%r1897, 46340, %r1896, %p477;
	setp.lt.s32 	%p478, %r1897, %r1805;
	min.s32 	%r1898, %r1897, %r1805;
	selp.b32 	%r1899, %r1822, %r1806, %p478;
	add.s32 	%r1900, %r1829, %r1826;
	selp.b32 	%r1901, 46340, %r1900, %p461;
	selp.b32 	%r1902, 46340, %r1901, %p477;
	setp.lt.s32 	%p479, %r1902, %r1810;
	min.s32 	%r1903, %r1902, %r1810;
	selp.b32 	%r1904, %r1822, %r1811, %p479;
	add.s32 	%r1905, %r1831, %r1826;
	selp.b32 	%r1906, 46340, %r1905, %p463;
	selp.b32 	%r1907, 46340, %r1906, %p477;
	setp.lt.s32 	%p480, %r1907, %r1815;
	min.s32 	%r1908, %r1907, %r1815;
	selp.b32 	%r1909, %r1822, %r1816, %p480;
	add.s32 	%r1910, %r1833, %r1826;
	selp.b32 	%r1911, 46340, %r1910, %p465;
	selp.b32 	%r1912, 46340, %r1911, %p477;
	setp.lt.s32 	%p481, %r1912, %r1820;
	min.s32 	%r1913, %r1912, %r1820;
	selp.b32 	%r1914, %r1822, %r1821, %p481;
	add.s32 	%r1915, %r3238, 18;
	ld.shared.u32 	%r1916, [%r24+4608];
	ld.shared.u32 	%r1917, [%r24+4612];
	ld.shared.u32 	%r1918, [%r24+4616];
	ld.shared.u32 	%r1919, [%r24+4620];
	ld.shared.u32 	%r1920, [%r25+72];
	ld.shared.u32 	%r1922, [%r25+200];
	ld.shared.u32 	%r1924, [%r25+328];
	ld.shared.u32 	%r1926, [%r25+456];
	setp.eq.s32 	%p482, %r1916, 46340;
	setp.eq.s32 	%p483, %r1920, 46340;
	add.s32 	%r1928, %r1920, %r1916;
	selp.b32 	%r1929, 46340, %r1928, %p483;
	selp.b32 	%r1930, 46340, %r1929, %p482;
	setp.lt.s32 	%p484, %r1930, %r1838;
	min.s32 	%r1931, %r1930, %r1838;
	selp.b32 	%r1932, %r1915, %r1839, %p484;
	setp.eq.s32 	%p485, %r1922, 46340;
	add.s32 	%r1933, %r1922, %r1916;
	selp.b32 	%r1934, 46340, %r1933, %p485;
	selp.b32 	%r1935, 46340, %r1934, %p482;
	setp.lt.s32 	%p486, %r1935, %r1843;
	min.s32 	%r1936, %r1935, %r1843;
	selp.b32 	%r1937, %r1915, %r1844, %p486;
	setp.eq.s32 	%p487, %r1924, 46340;
	add.s32 	%r1938, %r1924, %r1916;
	selp.b32 	%r1939, 46340, %r1938, %p487;
	selp.b32 	%r1940, 46340, %r1939, %p482;
	setp.lt.s32 	%p488, %r1940, %r1848;
	min.s32 	%r1941, %r1940, %r1848;
	selp.b32 	%r1942, %r1915, %r1849, %p488;
	setp.eq.s32 	%p489, %r1926, 46340;
	add.s32 	%r1943, %r1926, %r1916;
	selp.b32 	%r1944, 46340, %r1943, %p489;
	selp.b32 	%r1945, 46340, %r1944, %p482;
	setp.lt.s32 	%p490, %r1945, %r1853;
	min.s32 	%r1946, %r1945, %r1853;
	selp.b32 	%r1947, %r1915, %r1854, %p490;
	setp.eq.s32 	%p491, %r1917, 46340;
	add.s32 	%r1948, %r1920, %r1917;
	selp.b32 	%r1949, 46340, %r1948, %p483;
	selp.b32 	%r1950, 46340, %r1949, %p491;
	setp.lt.s32 	%p492, %r1950, %r1858;
	min.s32 	%r1951, %r1950, %r1858;
	selp.b32 	%r1952, %r1915, %r1859, %p492;
	add.s32 	%r1953, %r1922, %r1917;
	selp.b32 	%r1954, 46340, %r1953, %p485;
	selp.b32 	%r1955, 46340, %r1954, %p491;
	setp.lt.s32 	%p493, %r1955, %r1863;
	min.s32 	%r1956, %r1955, %r1863;
	selp.b32 	%r1957, %r1915, %r1864, %p493;
	add.s32 	%r1958, %r1924, %r1917;
	selp.b32 	%r1959, 46340, %r1958, %p487;
	selp.b32 	%r1960, 46340, %r1959, %p491;
	setp.lt.s32 	%p494, %r1960, %r1868;
	min.s32 	%r1961, %r1960, %r1868;
	selp.b32 	%r1962, %r1915, %r1869, %p494;
	add.s32 	%r1963, %r1926, %r1917;
	selp.b32 	%r1964, 46340, %r1963, %p489;
	selp.b32 	%r1965, 46340, %r1964, %p491;
	setp.lt.s32 	%p495, %r1965, %r1873;
	min.s32 	%r1966, %r1965, %r1873;
	selp.b32 	%r1967, %r1915, %r1874, %p495;
	setp.eq.s32 	%p496, %r1918, 46340;
	add.s32 	%r1968, %r1920, %r1918;
	selp.b32 	%r1969, 46340, %r1968, %p483;
	selp.b32 	%r1970, 46340, %r1969, %p496;
	setp.lt.s32 	%p497, %r1970, %r1878;
	min.s32 	%r1971, %r1970, %r1878;
	selp.b32 	%r1972, %r1915, %r1879, %p497;
	add.s32 	%r1973, %r1922, %r1918;
	selp.b32 	%r1974, 46340, %r1973, %p485;
	selp.b32 	%r1975, 46340, %r1974, %p496;
	setp.lt.s32 	%p498, %r1975, %r1883;
	min.s32 	%r1976, %r1975, %r1883;
	selp.b32 	%r1977, %r1915, %r1884, %p498;
	add.s32 	%r1978, %r1924, %r1918;
	selp.b32 	%r1979, 46340, %r1978, %p487;
	selp.b32 	%r1980, 46340, %r1979, %p496;
	setp.lt.s32 	%p499, %r1980, %r1888;
	min.s32 	%r1981, %r1980, %r1888;
	selp.b32 	%r1982, %r1915, %r1889, %p499;
	add.s32 	%r1983, %r1926, %r1918;
	selp.b32 	%r1984, 46340, %r1983, %p489;
	selp.b32 	%r1985, 46340, %r1984, %p496;
	setp.lt.s32 	%p500, %r1985, %r1893;
	min.s32 	%r1986, %r1985, %r1893;
	selp.b32 	%r1987, %r1915, %r1894, %p500;
	setp.eq.s32 	%p501, %r1919, 46340;
	add.s32 	%r1988, %r1920, %r1919;
	selp.b32 	%r1989, 46340, %r1988, %p483;
	selp.b32 	%r1990, 46340, %r1989, %p501;
	setp.lt.s32 	%p502, %r1990, %r1898;
	min.s32 	%r1991, %r1990, %r1898;
	selp.b32 	%r1992, %r1915, %r1899, %p502;
	add.s32 	%r1993, %r1922, %r1919;
	selp.b32 	%r1994, 46340, %r1993, %p485;
	selp.b32 	%r1995, 46340, %r1994, %p501;
	setp.lt.s32 	%p503, %r1995, %r1903;
	min.s32 	%r1996, %r1995, %r1903;
	selp.b32 	%r1997, %r1915, %r1904, %p503;
	add.s32 	%r1998, %r1924, %r1919;
	selp.b32 	%r1999, 46340, %r1998, %p487;
	selp.b32 	%r2000, 46340, %r1999, %p501;
	setp.lt.s32 	%p504, %r2000, %r1908;
	min.s32 	%r2001, %r2000, %r1908;
	selp.b32 	%r2002, %r1915, %r1909, %p504;
	add.s32 	%r2003, %r1926, %r1919;
	selp.b32 	%r2004, 46340, %r2003, %p489;
	selp.b32 	%r2005, 46340, %r2004, %p501;
	setp.lt.s32 	%p505, %r2005, %r1913;
	min.s32 	%r2006, %r2005, %r1913;
	selp.b32 	%r2007, %r1915, %r1914, %p505;
	add.s32 	%r2008, %r3238, 19;
	ld.shared.u32 	%r2009, [%r24+4864];
	ld.shared.u32 	%r2010, [%r24+4868];
	ld.shared.u32 	%r2011, [%r24+4872];
	ld.shared.u32 	%r2012, [%r24+4876];
	ld.shared.u32 	%r2013, [%r25+76];
	ld.shared.u32 	%r2015, [%r25+204];
	ld.shared.u32 	%r2017, [%r25+332];
	ld.shared.u32 	%r2019, [%r25+460];
	setp.eq.s32 	%p506, %r2009, 46340;
	setp.eq.s32 	%p507, %r2013, 46340;
	add.s32 	%r2021, %r2013, %r2009;
	selp.b32 	%r2022, 46340, %r2021, %p507;
	selp.b32 	%r2023, 46340, %r2022, %p506;
	setp.lt.s32 	%p508, %r2023, %r1931;
	min.s32 	%r2024, %r2023, %r1931;
	selp.b32 	%r2025, %r2008, %r1932, %p508;
	setp.eq.s32 	%p509, %r2015, 46340;
	add.s32 	%r2026, %r2015, %r2009;
	selp.b32 	%r2027, 46340, %r2026, %p509;
	selp.b32 	%r2028, 46340, %r2027, %p506;
	setp.lt.s32 	%p510, %r2028, %r1936;
	min.s32 	%r2029, %r2028, %r1936;
	selp.b32 	%r2030, %r2008, %r1937, %p510;
	setp.eq.s32 	%p511, %r2017, 46340;
	add.s32 	%r2031, %r2017, %r2009;
	selp.b32 	%r2032, 46340, %r2031, %p511;
	selp.b32 	%r2033, 46340, %r2032, %p506;
	setp.lt.s32 	%p512, %r2033, %r1941;
	min.s32 	%r2034, %r2033, %r1941;
	selp.b32 	%r2035, %r2008, %r1942, %p512;
	setp.eq.s32 	%p513, %r2019, 46340;
	add.s32 	%r2036, %r2019, %r2009;
	selp.b32 	%r2037, 46340, %r2036, %p513;
	selp.b32 	%r2038, 46340, %r2037, %p506;
	setp.lt.s32 	%p514, %r2038, %r1946;
	min.s32 	%r2039, %r2038, %r1946;
	selp.b32 	%r2040, %r2008, %r1947, %p514;
	setp.eq.s32 	%p515, %r2010, 46340;
	add.s32 	%r2041, %r2013, %r2010;
	selp.b32 	%r2042, 46340, %r2041, %p507;
	selp.b32 	%r2043, 46340, %r2042, %p515;
	setp.lt.s32 	%p516, %r2043, %r1951;
	min.s32 	%r2044, %r2043, %r1951;
	selp.b32 	%r2045, %r2008, %r1952, %p516;
	add.s32 	%r2046, %r2015, %r2010;
	selp.b32 	%r2047, 46340, %r2046, %p509;
	selp.b32 	%r2048, 46340, %r2047, %p515;
	setp.lt.s32 	%p517, %r2048, %r1956;
	min.s32 	%r2049, %r2048, %r1956;
	selp.b32 	%r2050, %r2008, %r1957, %p517;
	add.s32 	%r2051, %r2017, %r2010;
	selp.b32 	%r2052, 46340, %r2051, %p511;
	selp.b32 	%r2053, 46340, %r2052, %p515;
	setp.lt.s32 	%p518, %r2053, %r1961;
	min.s32 	%r2054, %r2053, %r1961;
	selp.b32 	%r2055, %r2008, %r1962, %p518;
	add.s32 	%r2056, %r2019, %r2010;
	selp.b32 	%r2057, 46340, %r2056, %p513;
	selp.b32 	%r2058, 46340, %r2057, %p515;
	setp.lt.s32 	%p519, %r2058, %r1966;
	min.s32 	%r2059, %r2058, %r1966;
	selp.b32 	%r2060, %r2008, %r1967, %p519;
	setp.eq.s32 	%p520, %r2011, 46340;
	add.s32 	%r2061, %r2013, %r2011;
	selp.b32 	%r2062, 46340, %r2061, %p507;
	selp.b32 	%r2063, 46340, %r2062, %p520;
	setp.lt.s32 	%p521, %r2063, %r1971;
	min.s32 	%r2064, %r2063, %r1971;
	selp.b32 	%r2065, %r2008, %r1972, %p521;
	add.s32 	%r2066, %r2015, %r2011;
	selp.b32 	%r2067, 46340, %r2066, %p509;
	selp.b32 	%r2068, 46340, %r2067, %p520;
	setp.lt.s32 	%p522, %r2068, %r1976;
	min.s32 	%r2069, %r2068, %r1976;
	selp.b32 	%r2070, %r2008, %r1977, %p522;
	add.s32 	%r2071, %r2017, %r2011;
	selp.b32 	%r2072, 46340, %r2071, %p511;
	selp.b32 	%r2073, 46340, %r2072, %p520;
	setp.lt.s32 	%p523, %r2073, %r1981;
	min.s32 	%r2074, %r2073, %r1981;
	selp.b32 	%r2075, %r2008, %r1982, %p523;
	add.s32 	%r2076, %r2019, %r2011;
	selp.b32 	%r2077, 46340, %r2076, %p513;
	selp.b32 	%r2078, 46340, %r2077, %p520;
	setp.lt.s32 	%p524, %r2078, %r1986;
	min.s32 	%r2079, %r2078, %r1986;
	selp.b32 	%r2080, %r2008, %r1987, %p524;
	setp.eq.s32 	%p525, %r2012, 46340;
	add.s32 	%r2081, %r2013, %r2012;
	selp.b32 	%r2082, 46340, %r2081, %p507;
	selp.b32 	%r2083, 46340, %r2082, %p525;
	setp.lt.s32 	%p526, %r2083, %r1991;
	min.s32 	%r2084, %r2083, %r1991;
	selp.b32 	%r2085, %r2008, %r1992, %p526;
	add.s32 	%r2086, %r2015, %r2012;
	selp.b32 	%r2087, 46340, %r2086, %p509;
	selp.b32 	%r2088, 46340, %r2087, %p525;
	setp.lt.s32 	%p527, %r2088, %r1996;
	min.s32 	%r2089, %r2088, %r1996;
	selp.b32 	%r2090, %r2008, %r1997, %p527;
	add.s32 	%r2091, %r2017, %r2012;
	selp.b32 	%r2092, 46340, %r2091, %p511;
	selp.b32 	%r2093, 46340, %r2092, %p525;
	setp.lt.s32 	%p528, %r2093, %r2001;
	min.s32 	%r2094, %r2093, %r2001;
	selp.b32 	%r2095, %r2008, %r2002, %p528;
	add.s32 	%r2096, %r2019, %r2012;
	selp.b32 	%r2097, 46340, %r2096, %p513;
	selp.b32 	%r2098, 46340, %r2097, %p525;
	setp.lt.s32 	%p529, %r2098, %r2006;
	min.s32 	%r2099, %r2098, %r2006;
	selp.b32 	%r2100, %r2008, %r2007, %p529;
	add.s32 	%r2101, %r3238, 20;
	ld.shared.u32 	%r2102, [%r24+5120];
	ld.shared.u32 	%r2103, [%r24+5124];
	ld.shared.u32 	%r2104, [%r24+5128];
	ld.shared.u32 	%r2105, [%r24+5132];
	ld.shared.u32 	%r2106, [%r25+80];
	ld.shared.u32 	%r2108, [%r25+208];
	ld.shared.u32 	%r2110, [%r25+336];
	ld.shared.u32 	%r2112, [%r25+464];
	setp.eq.s32 	%p530, %r2102, 46340;
	setp.eq.s32 	%p531, %r2106, 46340;
	add.s32 	%r2114, %r2106, %r2102;
	selp.b32 	%r2115, 46340, %r2114, %p531;
	selp.b32 	%r2116, 46340, %r2115, %p530;
	setp.lt.s32 	%p532, %r2116, %r2024;
	min.s32 	%r2117, %r2116, %r2024;
	selp.b32 	%r2118, %r2101, %r2025, %p532;
	setp.eq.s32 	%p533, %r2108, 46340;
	add.s32 	%r2119, %r2108, %r2102;
	selp.b32 	%r2120, 46340, %r2119, %p533;
	selp.b32 	%r2121, 46340, %r2120, %p530;
	setp.lt.s32 	%p534, %r2121, %r2029;
	min.s32 	%r2122, %r2121, %r2029;
	selp.b32 	%r2123, %r2101, %r2030, %p534;
	setp.eq.s32 	%p535, %r2110, 46340;
	add.s32 	%r2124, %r2110, %r2102;
	selp.b32 	%r2125, 46340, %r2124, %p535;
	selp.b32 	%r2126, 46340, %r2125, %p530;
	setp.lt.s32 	%p536, %r2126, %r2034;
	min.s32 	%r2127, %r2126, %r2034;
	selp.b32 	%r2128, %r2101, %r2035, %p536;
	setp.eq.s32 	%p537, %r2112, 46340;
	add.s32 	%r2129, %r2112, %r2102;
	selp.b32 	%r2130, 46340, %r2129, %p537;
	selp.b32 	%r2131, 46340, %r2130, %p530;
	setp.lt.s32 	%p538, %r2131, %r2039;
	min.s32 	%r2132, %r2131, %r2039;
	selp.b32 	%r2133, %r2101, %r2040, %p538;
	setp.eq.s32 	%p539, %r2103, 46340;
	add.s32 	%r2134, %r2106, %r2103;
	selp.b32 	%r2135, 46340, %r2134, %p531;
	selp.b32 	%r2136, 46340, %r2135, %p539;
	setp.lt.s32 	%p540, %r2136, %r2044;
	min.s32 	%r2137, %r2136, %r2044;
	selp.b32 	%r2138, %r2101, %r2045, %p540;
	add.s32 	%r2139, %r2108, %r2103;
	selp.b32 	%r2140, 46340, %r2139, %p533;
	selp.b32 	%r2141, 46340, %r2140, %p539;
	setp.lt.s32 	%p541, %r2141, %r2049;
	min.s32 	%r2142, %r2141, %r2049;
	selp.b32 	%r2143, %r2101, %r2050, %p541;
	add.s32 	%r2144, %r2110, %r2103;
	selp.b32 	%r2145, 46340, %r2144, %p535;
	selp.b32 	%r2146, 46340, %r2145, %p539;
	setp.lt.s32 	%p542, %r2146, %r2054;
	min.s32 	%r2147, %r2146, %r2054;
	selp.b32 	%r2148, %r2101, %r2055, %p542;
	add.s32 	%r2149, %r2112, %r2103;
	selp.b32 	%r2150, 46340, %r2149, %p537;
	selp.b32 	%r2151, 46340, %r2150, %p539;
	setp.lt.s32 	%p543, %r2151, %r2059;
	min.s32 	%r2152, %r2151, %r2059;
	selp.b32 	%r2153, %r2101, %r2060, %p543;
	setp.eq.s32 	%p544, %r2104, 46340;
	add.s32 	%r2154, %r2106, %r2104;
	selp.b32 	%r2155, 46340, %r2154, %p531;
	selp.b32 	%r2156, 46340, %r2155, %p544;
	setp.lt.s32 	%p545, %r2156, %r2064;
	min.s32 	%r2157, %r2156, %r2064;
	selp.b32 	%r2158, %r2101, %r2065, %p545;
	add.s32 	%r2159, %r2108, %r2104;
	selp.b32 	%r2160, 46340, %r2159, %p533;
	selp.b32 	%r2161, 46340, %r2160, %p544;
	setp.lt.s32 	%p546, %r2161, %r2069;
	min.s32 	%r2162, %r2161, %r2069;
	selp.b32 	%r2163, %r2101, %r2070, %p546;
	add.s32 	%r2164, %r2110, %r2104;
	selp.b32 	%r2165, 46340, %r2164, %p535;
	selp.b32 	%r2166, 46340, %r2165, %p544;
	setp.lt.s32 	%p547, %r2166, %r2074;
	min.s32 	%r2167, %r2166, %r2074;
	selp.b32 	%r2168, %r2101, %r2075, %p547;
	add.s32 	%r2169, %r2112, %r2104;
	selp.b32 	%r2170, 46340, %r2169, %p537;
	selp.b32 	%r2171, 46340, %r2170, %p544;
	setp.lt.s32 	%p548, %r2171, %r2079;
	min.s32 	%r2172, %r2171, %r2079;
	selp.b32 	%r2173, %r2101, %r2080, %p548;
	setp.eq.s32 	%p549, %r2105, 46340;
	add.s32 	%r2174, %r2106, %r2105;
	selp.b32 	%r2175, 46340, %r2174, %p531;
	selp.b32 	%r2176, 46340, %r2175, %p549;
	setp.lt.s32 	%p550, %r2176, %r2084;
	min.s32 	%r2177, %r2176, %r2084;
	selp.b32 	%r2178, %r2101, %r2085, %p550;
	add.s32 	%r2179, %r2108, %r2105;
	selp.b32 	%r2180, 46340, %r2179, %p533;
	selp.b32 	%r2181, 46340, %r2180, %p549;
	setp.lt.s32 	%p551, %r2181, %r2089;
	min.s32 	%r2182, %r2181, %r2089;
	selp.b32 	%r2183, %r2101, %r2090, %p551;
	add.s32 	%r2184, %r2110, %r2105;
	selp.b32 	%r2185, 46340, %r2184, %p535;
	selp.b32 	%r2186, 46340, %r2185, %p549;
	setp.lt.s32 	%p552, %r2186, %r2094;
	min.s32 	%r2187, %r2186, %r2094;
	selp.b32 	%r2188, %r2101, %r2095, %p552;
	add.s32 	%r2189, %r2112, %r2105;
	selp.b32 	%r2190, 46340, %r2189, %p537;
	selp.b32 	%r2191, 46340, %r2190, %p549;
	setp.lt.s32 	%p553, %r2191, %r2099;
	min.s32 	%r2192, %r2191, %r2099;
	selp.b32 	%r2193, %r2101, %r2100, %p553;
	add.s32 	%r2194, %r3238, 21;
	ld.shared.u32 	%r2195, [%r24+5376];
	ld.shared.u32 	%r2196, [%r24+5380];
	ld.shared.u32 	%r2197, [%r24+5384];
	ld.shared.u32 	%r2198, [%r24+5388];
	ld.shared.u32 	%r2199, [%r25+84];
	ld.shared.u32 	%r2201, [%r25+212];
	ld.shared.u32 	%r2203, [%r25+340];
	ld.shared.u32 	%r2205, [%r25+468];
	setp.eq.s32 	%p554, %r2195, 46340;
	setp.eq.s32 	%p555, %r2199, 46340;
	add.s32 	%r2207, %r2199, %r2195;
	selp.b32 	%r2208, 46340, %r2207, %p555;
	selp.b32 	%r2209, 46340, %r2208, %p554;
	setp.lt.s32 	%p556, %r2209, %r2117;
	min.s32 	%r2210, %r2209, %r2117;
	selp.b32 	%r2211, %r2194, %r2118, %p556;
	setp.eq.s32 	%p557, %r2201, 46340;
	add.s32 	%r2212, %r2201, %r2195;
	selp.b32 	%r2213, 46340, %r2212, %p557;
	selp.b32 	%r2214, 46340, %r2213, %p554;
	setp.lt.s32 	%p558, %r2214, %r2122;
	min.s32 	%r2215, %r2214, %r2122;
	selp.b32 	%r2216, %r2194, %r2123, %p558;
	setp.eq.s32 	%p559, %r2203, 46340;
	add.s32 	%r2217, %r2203, %r2195;
	selp.b32 	%r2218, 46340, %r2217, %p559;
	selp.b32 	%r2219, 46340, %r2218, %p554;
	setp.lt.s32 	%p560, %r2219, %r2127;
	min.s32 	%r2220, %r2219, %r2127;
	selp.b32 	%r2221, %r2194, %r2128, %p560;
	setp.eq.s32 	%p561, %r2205, 46340;
	add.s32 	%r2222, %r2205, %r2195;
	selp.b32 	%r2223, 46340, %r2222, %p561;
	selp.b32 	%r2224, 46340, %r2223, %p554;
	setp.lt.s32 	%p562, %r2224, %r2132;
	min.s32 	%r2225, %r2224, %r2132;
	selp.b32 	%r2226, %r2194, %r2133, %p562;
	setp.eq.s32 	%p563, %r2196, 46340;
	add.s32 	%r2227, %r2199, %r2196;
	selp.b32 	%r2228, 46340, %r2227, %p555;
	selp.b32 	%r2229, 46340, %r2228, %p563;
	setp.lt.s32 	%p564, %r2229, %r2137;
	min.s32 	%r2230, %r2229, %r2137;
	selp.b32 	%r2231, %r2194, %r2138, %p564;
	add.s32 	%r2232, %r2201, %r2196;
	selp.b32 	%r2233, 46340, %r2232, %p557;
	selp.b32 	%r2234, 46340, %r2233, %p563;
	setp.lt.s32 	%p565, %r2234, %r2142;
	min.s32 	%r2235, %r2234, %r2142;
	selp.b32 	%r2236, %r2194, %r2143, %p565;
	add.s32 	%r2237, %r2203, %r2196;
	selp.b32 	%r2238, 46340, %r2237, %p559;
	selp.b32 	%r2239, 46340, %r2238, %p563;
	setp.lt.s32 	%p566, %r2239, %r2147;
	min.s32 	%r2240, %r2239, %r2147;
	selp.b32 	%r2241, %r2194, %r2148, %p566;
	add.s32 	%r2242, %r2205, %r2196;
	selp.b32 	%r2243, 46340, %r2242, %p561;
	selp.b32 	%r2244, 46340, %r2243, %p563;
	setp.lt.s32 	%p567, %r2244, %r2152;
	min.s32 	%r2245, %r2244, %r2152;
	selp.b32 	%r2246, %r2194, %r2153, %p567;
	setp.eq.s32 	%p568, %r2197, 46340;
	add.s32 	%r2247, %r2199, %r2197;
	selp.b32 	%r2248, 46340, %r2247, %p555;
	selp.b32 	%r2249, 46340, %r2248, %p568;
	setp.lt.s32 	%p569, %r2249, %r2157;
	min.s32 	%r2250, %r2249, %r2157;
	selp.b32 	%r2251, %r2194, %r2158, %p569;
	add.s32 	%r2252, %r2201, %r2197;
	selp.b32 	%r2253, 46340, %r2252, %p557;
	selp.b32 	%r2254, 46340, %r2253, %p568;
	setp.lt.s32 	%p570, %r2254, %r2162;
	min.s32 	%r2255, %r2254, %r2162;
	selp.b32 	%r2256, %r2194, %r2163, %p570;
	add.s32 	%r2257, %r2203, %r2197;
	selp.b32 	%r2258, 46340, %r2257, %p559;
	selp.b32 	%r2259, 46340, %r2258, %p568;
	setp.lt.s32 	%p571, %r2259, %r2167;
	min.s32 	%r2260, %r2259, %r2167;
	selp.b32 	%r2261, %r2194, %r2168, %p571;
	add.s32 	%r2262, %r2205, %r2197;
	selp.b32 	%r2263, 46340, %r2262, %p561;
	selp.b32 	%r2264, 46340, %r2263, %p568;
	setp.lt.s32 	%p572, %r2264, %r2172;
	min.s32 	%r2265, %r2264, %r2172;
	selp.b32 	%r2266, %r2194, %r2173, %p572;
	setp.eq.s32 	%p573, %r2198, 46340;
	add.s32 	%r2267, %r2199, %r2198;
	selp.b32 	%r2268, 46340, %r2267, %p555;
	selp.b32 	%r2269, 46340, %r2268, %p573;
	setp.lt.s32 	%p574, %r2269, %r2177;
	min.s32 	%r2270, %r2269, %r2177;
	selp.b32 	%r2271, %r2194, %r2178, %p574;
	add.s32 	%r2272, %r2201, %r2198;
	selp.b32 	%r2273, 46340, %r2272, %p557;
	selp.b32 	%r2274, 46340, %r2273, %p573;
	setp.lt.s32 	%p575, %r2274, %r2182;
	min.s32 	%r2275, %r2274, %r2182;
	selp.b32 	%r2276, %r2194, %r2183, %p575;
	add.s32 	%r2277, %r2203, %r2198;
	selp.b32 	%r2278, 46340, %r2277, %p559;
	selp.b32 	%r2279, 46340, %r2278, %p573;
	setp.lt.s32 	%p576, %r2279, %r2187;
	min.s32 	%r2280, %r2279, %r2187;
	selp.b32 	%r2281, %r2194, %r2188, %p576;
	add.s32 	%r2282, %r2205, %r2198;
	selp.b32 	%r2283, 46340, %r2282, %p561;
	selp.b32 	%r2284, 46340, %r2283, %p573;
	setp.lt.s32 	%p577, %r2284, %r2192;
	min.s32 	%r2285, %r2284, %r2192;
	selp.b32 	%r2286, %r2194, %r2193, %p577;
	add.s32 	%r2287, %r3238, 22;
	ld.shared.u32 	%r2288, [%r24+5632];
	ld.shared.u32 	%r2289, [%r24+5636];
	ld.shared.u32 	%r2290, [%r24+5640];
	ld.shared.u32 	%r2291, [%r24+5644];
	ld.shared.u32 	%r2292, [%r25+88];
	ld.shared.u32 	%r2294, [%r25+216];
	ld.shared.u32 	%r2296, [%r25+344];
	ld.shared.u32 	%r2298, [%r25+472];
	setp.eq.s32 	%p578, %r2288, 46340;
	setp.eq.s32 	%p579, %r2292, 46340;
	add.s32 	%r2300, %r2292, %r2288;
	selp.b32 	%r2301, 46340, %r2300, %p579;
	selp.b32 	%r2302, 46340, %r2301, %p578;
	setp.lt.s32 	%p580, %r2302, %r2210;
	min.s32 	%r2303, %r2302, %r2210;
	selp.b32 	%r2304, %r2287, %r2211, %p580;
	setp.eq.s32 	%p581, %r2294, 46340;
	add.s32 	%r2305, %r2294, %r2288;
	selp.b32 	%r2306, 46340, %r2305, %p581;
	selp.b32 	%r2307, 46340, %r2306, %p578;
	setp.lt.s32 	%p582, %r2307, %r2215;
	min.s32 	%r2308, %r2307, %r2215;
	selp.b32 	%r2309, %r2287, %r2216, %p582;
	setp.eq.s32 	%p583, %r2296, 46340;
	add.s32 	%r2310, %r2296, %r2288;
	selp.b32 	%r2311, 46340, %r2310, %p583;
	selp.b32 	%r2312, 46340, %r2311, %p578;
	setp.lt.s32 	%p584, %r2312, %r2220;
	min.s32 	%r2313, %r2312, %r2220;
	selp.b32 	%r2314, %r2287, %r2221, %p584;
	setp.eq.s32 	%p585, %r2298, 46340;
	add.s32 	%r2315, %r2298, %r2288;
	selp.b32 	%r2316, 46340, %r2315, %p585;
	selp.b32 	%r2317, 46340, %r2316, %p578;
	setp.lt.s32 	%p586, %r2317, %r2225;
	min.s32 	%r2318, %r2317, %r2225;
	selp.b32 	%r2319, %r2287, %r2226, %p586;
	setp.eq.s32 	%p587, %r2289, 46340;
	add.s32 	%r2320, %r2292, %r2289;
	selp.b32 	%r2321, 46340, %r2320, %p579;
	selp.b32 	%r2322, 46340, %r2321, %p587;
	setp.lt.s32 	%p588, %r2322, %r2230;
	min.s32 	%r2323, %r2322, %r2230;
	selp.b32 	%r2324, %r2287, %r2231, %p588;
	add.s32 	%r2325, %r2294, %r2289;
	selp.b32 	%r2326, 46340, %r2325, %p581;
	selp.b32 	%r2327, 46340, %r2326, %p587;
	setp.lt.s32 	%p589, %r2327, %r2235;
	min.s32 	%r2328, %r2327, %r2235;
	selp.b32 	%r2329, %r2287, %r2236, %p589;
	add.s32 	%r2330, %r2296, %r2289;
	selp.b32 	%r2331, 46340, %r2330, %p583;
	selp.b32 	%r2332, 46340, %r2331, %p587;
	setp.lt.s32 	%p590, %r2332, %r2240;
	min.s32 	%r2333, %r2332, %r2240;
	selp.b32 	%r2334, %r2287, %r2241, %p590;
	add.s32 	%r2335, %r2298, %r2289;
	selp.b32 	%r2336, 46340, %r2335, %p585;
	selp.b32 	%r2337, 46340, %r2336, %p587;
	setp.lt.s32 	%p591, %r2337, %r2245;
	min.s32 	%r2338, %r2337, %r2245;
	selp.b32 	%r2339, %r2287, %r2246, %p591;
	setp.eq.s32 	%p592, %r2290, 46340;
	add.s32 	%r2340, %r2292, %r2290;
	selp.b32 	%r2341, 46340, %r2340, %p579;
	selp.b32 	%r2342, 46340, %r2341, %p592;
	setp.lt.s32 	%p593, %r2342, %r2250;
	min.s32 	%r2343, %r2342, %r2250;
	selp.b32 	%r2344, %r2287, %r2251, %p593;
	add.s32 	%r2345, %r2294, %r2290;
	selp.b32 	%r2346, 46340, %r2345, %p581;
	selp.b32 	%r2347, 46340, %r2346, %p592;
	setp.lt.s32 	%p594, %r2347, %r2255;
	min.s32 	%r2348, %r2347, %r2255;
	selp.b32 	%r2349, %r2287, %r2256, %p594;
	add.s32 	%r2350, %r2296, %r2290;
	selp.b32 	%r2351, 46340, %r2350, %p583;
	selp.b32 	%r2352, 46340, %r2351, %p592;
	setp.lt.s32 	%p595, %r2352, %r2260;
	min.s32 	%r2353, %r2352, %r2260;
	selp.b32 	%r2354, %r2287, %r2261, %p595;
	add.s32 	%r2355, %r2298, %r2290;
	selp.b32 	%r2356, 46340, %r2355, %p585;
	selp.b32 	%r2357, 46340, %r2356, %p592;
	setp.lt.s32 	%p596, %r2357, %r2265;
	min.s32 	%r2358, %r2357, %r2265;
	selp.b32 	%r2359, %r2287, %r2266, %p596;
	setp.eq.s32 	%p597, %r2291, 46340;
	add.s32 	%r2360, %r2292, %r2291;
	selp.b32 	%r2361, 46340, %r2360, %p579;
	selp.b32 	%r2362, 46340, %r2361, %p597;
	setp.lt.s32 	%p598, %r2362, %r2270;
	min.s32 	%r2363, %r2362, %r2270;
	selp.b32 	%r2364, %r2287, %r2271, %p598;
	add.s32 	%r2365, %r2294, %r2291;
	selp.b32 	%r2366, 46340, %r2365, %p581;
	selp.b32 	%r2367, 46340, %r2366, %p597;
	setp.lt.s32 	%p599, %r2367, %r2275;
	min.s32 	%r2368, %r2367, %r2275;
	selp.b32 	%r2369, %r2287, %r2276, %p599;
	add.s32 	%r2370, %r2296, %r2291;
	selp.b32 	%r2371, 46340, %r2370, %p583;
	selp.b32 	%r2372, 46340, %r2371, %p597;
	setp.lt.s32 	%p600, %r2372, %r2280;
	min.s32 	%r2373, %r2372, %r2280;
	selp.b32 	%r2374, %r2287, %r2281, %p600;
	add.s32 	%r2375, %r2298, %r2291;
	selp.b32 	%r2376, 46340, %r2375, %p585;
	selp.b32 	%r2377, 46340, %r2376, %p597;
	setp.lt.s32 	%p601, %r2377, %r2285;
	min.s32 	%r2378, %r2377, %r2285;
	selp.b32 	%r2379, %r2287, %r2286, %p601;
	add.s32 	%r2380, %r3238, 23;
	ld.shared.u32 	%r2381, [%r24+5888];
	ld.shared.u32 	%r2382, [%r24+5892];
	ld.shared.u32 	%r2383, [%r24+5896];
	ld.shared.u32 	%r2384, [%r24+5900];
	ld.shared.u32 	%r2385, [%r25+92];
	ld.shared.u32 	%r2387, [%r25+220];
	ld.shared.u32 	%r2389, [%r25+348];
	ld.shared.u32 	%r2391, [%r25+476];
	setp.eq.s32 	%p602, %r2381, 46340;
	setp.eq.s32 	%p603, %r2385, 46340;
	add.s32 	%r2393, %r2385, %r2381;
	selp.b32 	%r2394, 46340, %r2393, %p603;
	selp.b32 	%r2395, 46340, %r2394, %p602;
	setp.lt.s32 	%p604, %r2395, %r2303;
	min.s32 	%r2396, %r2395, %r2303;
	selp.b32 	%r2397, %r2380, %r2304, %p604;
	setp.eq.s32 	%p605, %r2387, 46340;
	add.s32 	%r2398, %r2387, %r2381;
	selp.b32 	%r2399, 46340, %r2398, %p605;
	selp.b32 	%r2400, 46340, %r2399, %p602;
	setp.lt.s32 	%p606, %r2400, %r2308;
	min.s32 	%r2401, %r2400, %r2308;
	selp.b32 	%r2402, %r2380, %r2309, %p606;
	setp.eq.s32 	%p607, %r2389, 46340;
	add.s32 	%r2403, %r2389, %r2381;
	selp.b32 	%r2404, 46340, %r2403, %p607;
	selp.b32 	%r2405, 46340, %r2404, %p602;
	setp.lt.s32 	%p608, %r2405, %r2313;
	min.s32 	%r2406, %r2405, %r2313;
	selp.b32 	%r2407, %r2380, %r2314, %p608;
	setp.eq.s32 	%p609, %r2391, 46340;
	add.s32 	%r2408, %r2391, %r2381;
	selp.b32 	%r2409, 46340, %r2408, %p609;
	selp.b32 	%r2410, 46340, %r2409, %p602;
	setp.lt.s32 	%p610, %r2410, %r2318;
	min.s32 	%r2411, %r2410, %r2318;
	selp.b32 	%r2412, %r2380, %r2319, %p610;
	setp.eq.s32 	%p611, %r2382, 46340;
	add.s32 	%r2413, %r2385, %r2382;
	selp.b32 	%r2414, 46340, %r2413, %p603;
	selp.b32 	%r2415, 46340, %r2414, %p611;
	setp.lt.s32 	%p612, %r2415, %r2323;
	min.s32 	%r2416, %r2415, %r2323;
	selp.b32 	%r2417, %r2380, %r2324, %p612;
	add.s32 	%r2418, %r2387, %r2382;
	selp.b32 	%r2419, 46340, %r2418, %p605;
	selp.b32 	%r2420, 46340, %r2419, %p611;
	setp.lt.s32 	%p613, %r2420, %r2328;
	min.s32 	%r2421, %r2420, %r2328;
	selp.b32 	%r2422, %r2380, %r2329, %p613;
	add.s32 	%r2423, %r2389, %r2382;
	selp.b32 	%r2424, 46340, %r2423, %p607;
	selp.b32 	%r2425, 46340, %r2424, %p611;
	setp.lt.s32 	%p614, %r2425, %r2333;
	min.s32 	%r2426, %r2425, %r2333;
	selp.b32 	%r2427, %r2380, %r2334, %p614;
	add.s32 	%r2428, %r2391, %r2382;
	selp.b32 	%r2429, 46340, %r2428, %p609;
	selp.b32 	%r2430, 46340, %r2429, %p611;
	setp.lt.s32 	%p615, %r2430, %r2338;
	min.s32 	%r2431, %r2430, %r2338;
	selp.b32 	%r2432, %r2380, %r2339, %p615;
	setp.eq.s32 	%p616, %r2383, 46340;
	add.s32 	%r2433, %r2385, %r2383;
	selp.b32 	%r2434, 46340, %r2433, %p603;
	selp.b32 	%r2435, 46340, %r2434, %p616;
	setp.lt.s32 	%p617, %r2435, %r2343;
	min.s32 	%r2436, %r2435, %r2343;
	selp.b32 	%r2437, %r2380, %r2344, %p617;
	add.s32 	%r2438, %r2387, %r2383;
	selp.b32 	%r2439, 46340, %r2438, %p605;
	selp.b32 	%r2440, 46340, %r2439, %p616;
	setp.lt.s32 	%p618, %r2440, %r2348;
	min.s32 	%r2441, %r2440, %r2348;
	selp.b32 	%r2442, %r2380, %r2349, %p618;
	add.s32 	%r2443, %r2389, %r2383;
	selp.b32 	%r2444, 46340, %r2443, %p607;
	selp.b32 	%r2445, 46340, %r2444, %p616;
	setp.lt.s32 	%p619, %r2445, %r2353;
	min.s32 	%r2446, %r2445, %r2353;
	selp.b32 	%r2447, %r2380, %r2354, %p619;
	add.s32 	%r2448, %r2391, %r2383;
	selp.b32 	%r2449, 46340, %r2448, %p609;
	selp.b32 	%r2450, 46340, %r2449, %p616;
	setp.lt.s32 	%p620, %r2450, %r2358;
	min.s32 	%r2451, %r2450, %r2358;
	selp.b32 	%r2452, %r2380, %r2359, %p620;
	setp.eq.s32 	%p621, %r2384, 46340;
	add.s32 	%r2453, %r2385, %r2384;
	selp.b32 	%r2454, 46340, %r2453, %p603;
	selp.b32 	%r2455, 46340, %r2454, %p621;
	setp.lt.s32 	%p622, %r2455, %r2363;
	min.s32 	%r2456, %r2455, %r2363;
	selp.b32 	%r2457, %r2380, %r2364, %p622;
	add.s32 	%r2458, %r2387, %r2384;
	selp.b32 	%r2459, 46340, %r2458, %p605;
	selp.b32 	%r2460, 46340, %r2459, %p621;
	setp.lt.s32 	%p623, %r2460, %r2368;
	min.s32 	%r2461, %r2460, %r2368;
	selp.b32 	%r2462, %r2380, %r2369, %p623;
	add.s32 	%r2463, %r2389, %r2384;
	selp.b32 	%r2464, 46340, %r2463, %p607;
	selp.b32 	%r2465, 46340, %r2464, %p621;
	setp.lt.s32 	%p624, %r2465, %r2373;
	min.s32 	%r2466, %r2465, %r2373;
	selp.b32 	%r2467, %r2380, %r2374, %p624;
	add.s32 	%r2468, %r2391, %r2384;
	selp.b32 	%r2469, 46340, %r2468, %p609;
	selp.b32 	%r2470, 46340, %r2469, %p621;
	setp.lt.s32 	%p625, %r2470, %r2378;
	min.s32 	%r2471, %r2470, %r2378;
	selp.b32 	%r2472, %r2380, %r2379, %p625;
	add.s32 	%r2473, %r3238, 24;
	ld.shared.u32 	%r2474, [%r24+6144];
	ld.shared.u32 	%r2475, [%r24+6148];
	ld.shared.u32 	%r2476, [%r24+6152];
	ld.shared.u32 	%r2477, [%r24+6156];
	ld.shared.u32 	%r2478, [%r25+96];
	ld.shared.u32 	%r2480, [%r25+224];
	ld.shared.u32 	%r2482, [%r25+352];
	ld.shared.u32 	%r2484, [%r25+480];
	setp.eq.s32 	%p626, %r2474, 46340;
	setp.eq.s32 	%p627, %r2478, 46340;
	add.s32 	%r2486, %r2478, %r2474;
	selp.b32 	%r2487, 46340, %r2486, %p627;
	selp.b32 	%r2488, 46340, %r2487, %p626;
	setp.lt.s32 	%p628, %r2488, %r2396;
	min.s32 	%r2489, %r2488, %r2396;
	selp.b32 	%r2490, %r2473, %r2397, %p628;
	setp.eq.s32 	%p629, %r2480, 46340;
	add.s32 	%r2491, %r2480, %r2474;
	selp.b32 	%r2492, 46340, %r2491, %p629;
	selp.b32 	%r2493, 46340, %r2492, %p626;
	setp.lt.s32 	%p630, %r2493, %r2401;
	min.s32 	%r2494, %r2493, %r2401;
	selp.b32 	%r2495, %r2473, %r2402, %p630;
	setp.eq.s32 	%p631, %r2482, 46340;
	add.s32 	%r2496, %r2482, %r2474;
	selp.b32 	%r2497, 46340, %r2496, %p631;
	selp.b32 	%r2498, 46340, %r2497, %p626;
	setp.lt.s32 	%p632, %r2498, %r2406;
	min.s32 	%r2499, %r2498, %r2406;
	selp.b32 	%r2500, %r2473, %r2407, %p632;
	setp.eq.s32 	%p633, %r2484, 46340;
	add.s32 	%r2501, %r2484, %r2474;
	selp.b32 	%r2502, 46340, %r2501, %p633;
	selp.b32 	%r2503, 46340, %r2502, %p626;
	setp.lt.s32 	%p634, %r2503, %r2411;
	min.s32 	%r2504, %r2503, %r2411;
	selp.b32 	%r2505, %r2473, %r2412, %p634;
	setp.eq.s32 	%p635, %r2475, 46340;
	add.s32 	%r2506, %r2478, %r2475;
	selp.b32 	%r2507, 46340, %r2506, %p627;
	selp.b32 	%r2508, 46340, %r2507, %p635;
	setp.lt.s32 	%p636, %r2508, %r2416;
	min.s32 	%r2509, %r2508, %r2416;
	selp.b32 	%r2510, %r2473, %r2417, %p636;
	add.s32 	%r2511, %r2480, %r2475;
	selp.b32 	%r2512, 46340, %r2511, %p629;
	selp.b32 	%r2513, 46340, %r2512, %p635;
	setp.lt.s32 	%p637, %r2513, %r2421;
	min.s32 	%r2514, %r2513, %r2421;
	selp.b32 	%r2515, %r2473, %r2422, %p637;
	add.s32 	%r2516, %r2482, %r2475;
	selp.b32 	%r2517, 46340, %r2516, %p631;
	selp.b32 	%r2518, 46340, %r2517, %p635;
	setp.lt.s32 	%p638, %r2518, %r2426;
	min.s32 	%r2519, %r2518, %r2426;
	selp.b32 	%r2520, %r2473, %r2427, %p638;
	add.s32 	%r2521, %r2484, %r2475;
	selp.b32 	%r2522, 46340, %r2521, %p633;
	selp.b32 	%r2523, 46340, %r2522, %p635;
	setp.lt.s32 	%p639, %r2523, %r2431;
	min.s32 	%r2524, %r2523, %r2431;
	selp.b32 	%r2525, %r2473, %r2432, %p639;
	setp.eq.s32 	%p640, %r2476, 46340;
	add.s32 	%r2526, %r2478, %r2476;
	selp.b32 	%r2527, 46340, %r2526, %p627;
	selp.b32 	%r2528, 46340, %r2527, %p640;
	setp.lt.s32 	%p641, %r2528, %r2436;
	min.s32 	%r2529, %r2528, %r2436;
	selp.b32 	%r2530, %r2473, %r2437, %p641;
	add.s32 	%r2531, %r2480, %r2476;
	selp.b32 	%r2532, 46340, %r2531, %p629;
	selp.b32 	%r2533, 46340, %r2532, %p640;
	setp.lt.s32 	%p642, %r2533, %r2441;
	min.s32 	%r2534, %r2533, %r2441;
	selp.b32 	%r2535, %r2473, %r2442, %p642;
	add.s32 	%r2536, %r2482, %r2476;
	selp.b32 	%r2537, 46340, %r2536, %p631;
	selp.b32 	%r2538, 46340, %r2537, %p640;
	setp.lt.s32 	%p643, %r2538, %r2446;
	min.s32 	%r2539, %r2538, %r2446;
	selp.b32 	%r2540, %r2473, %r2447, %p643;
	add.s32 	%r2541, %r2484, %r2476;
	selp.b32 	%r2542, 46340, %r2541, %p633;
	selp.b32 	%r2543, 46340, %r2542, %p640;
	setp.lt.s32 	%p644, %r2543, %r2451;
	min.s32 	%r2544, %r2543, %r2451;
	selp.b32 	%r2545, %r2473, %r2452, %p644;
	setp.eq.s32 	%p645, %r2477, 46340;
	add.s32 	%r2546, %r2478, %r2477;
	selp.b32 	%r2547, 46340, %r2546, %p627;
	selp.b32 	%r2548, 46340, %r2547, %p645;
	setp.lt.s32 	%p646, %r2548, %r2456;
	min.s32 	%r2549, %r2548, %r2456;
	selp.b32 	%r2550, %r2473, %r2457, %p646;
	add.s32 	%r2551, %r2480, %r2477;
	selp.b32 	%r2552, 46340, %r2551, %p629;
	selp.b32 	%r2553, 46340, %r2552, %p645;
	setp.lt.s32 	%p647, %r2553, %r2461;
	min.s32 	%r2554, %r2553, %r2461;
	selp.b32 	%r2555, %r2473, %r2462, %p647;
	add.s32 	%r2556, %r2482, %r2477;
	selp.b32 	%r2557, 46340, %r2556, %p631;
	selp.b32 	%r2558, 46340, %r2557, %p645;
	setp.lt.s32 	%p648, %r2558, %r2466;
	min.s32 	%r2559, %r2558, %r2466;
	selp.b32 	%r2560, %r2473, %r2467, %p648;
	add.s32 	%r2561, %r2484, %r2477;
	selp.b32 	%r2562, 46340, %r2561, %p633;
	selp.b32 	%r2563, 46340, %r2562, %p645;
	setp.lt.s32 	%p649, %r2563, %r2471;
	min.s32 	%r2564, %r2563, %r2471;
	selp.b32 	%r2565, %r2473, %r2472, %p649;
	add.s32 	%r2566, %r3238, 25;
	ld.shared.u32 	%r2567, [%r24+6400];
	ld.shared.u32 	%r2568, [%r24+6404];
	ld.shared.u32 	%r2569, [%r24+6408];
	ld.shared.u32 	%r2570, [%r24+6412];
	ld.shared.u32 	%r2571, [%r25+100];
	ld.shared.u32 	%r2573, [%r25+228];
	ld.shared.u32 	%r2575, [%r25+356];
	ld.shared.u32 	%r2577, [%r25+484];
	setp.eq.s32 	%p650, %r2567, 46340;
	setp.eq.s32 	%p651, %r2571, 46340;
	add.s32 	%r2579, %r2571, %r2567;
	selp.b32 	%r2580, 46340, %r2579, %p651;
	selp.b32 	%r2581, 46340, %r2580, %p650;
	setp.lt.s32 	%p652, %r2581, %r2489;
	min.s32 	%r2582, %r2581, %r2489;
	selp.b32 	%r2583, %r2566, %r2490, %p652;
	setp.eq.s32 	%p653, %r2573, 46340;
	add.s32 	%r2584, %r2573, %r2567;
	selp.b32 	%r2585, 46340, %r2584, %p653;
	selp.b32 	%r2586, 46340, %r2585, %p650;
	setp.lt.s32 	%p654, %r2586, %r2494;
	min.s32 	%r2587, %r2586, %r2494;
	selp.b32 	%r2588, %r2566, %r2495, %p654;
	setp.eq.s32 	%p655, %r2575, 46340;
	add.s32 	%r2589, %r2575, %r2567;
	selp.b32 	%r2590, 46340, %r2589, %p655;
	selp.b32 	%r2591, 46340, %r2590, %p650;
	setp.lt.s32 	%p656, %r2591, %r2499;
	min.s32 	%r2592, %r2591, %r2499;
	selp.b32 	%r2593, %r2566, %r2500, %p656;
	setp.eq.s32 	%p657, %r2577, 46340;
	add.s32 	%r2594, %r2577, %r2567;
	selp.b32 	%r2595, 46340, %r2594, %p657;
	selp.b32 	%r2596, 46340, %r2595, %p650;
	setp.lt.s32 	%p658, %r2596, %r2504;
	min.s32 	%r2597, %r2596, %r2504;
	selp.b32 	%r2598, %r2566, %r2505, %p658;
	setp.eq.s32 	%p659, %r2568, 46340;
	add.s32 	%r2599, %r2571, %r2568;
	selp.b32 	%r2600, 46340, %r2599, %p651;
	selp.b32 	%r2601, 46340, %r2600, %p659;
	setp.lt.s32 	%p660, %r2601, %r2509;
	min.s32 	%r2602, %r2601, %r2509;
	selp.b32 	%r2603, %r2566, %r2510, %p660;
	add.s32 	%r2604, %r2573, %r2568;
	selp.b32 	%r2605, 46340, %r2604, %p653;
	selp.b32 	%r2606, 46340, %r2605, %p659;
	setp.lt.s32 	%p661, %r2606, %r2514;
	min.s32 	%r2607, %r2606, %r2514;
	selp.b32 	%r2608, %r2566, %r2515, %p661;
	add.s32 	%r2609, %r2575, %r2568;
	selp.b32 	%r2610, 46340, %r2609, %p655;
	selp.b32 	%r2611, 46340, %r2610, %p659;
	setp.lt.s32 	%p662, %r2611, %r2519;
	min.s32 	%r2612, %r2611, %r2519;
	selp.b32 	%r2613, %r2566, %r2520, %p662;
	add.s32 	%r2614, %r2577, %r2568;
	selp.b32 	%r2615, 46340, %r2614, %p657;
	selp.b32 	%r2616, 46340, %r2615, %p659;
	setp.lt.s32 	%p663, %r2616, %r2524;
	min.s32 	%r2617, %r2616, %r2524;
	selp.b32 	%r2618, %r2566, %r2525, %p663;
	setp.eq.s32 	%p664, %r2569, 46340;
	add.s32 	%r2619, %r2571, %r2569;
	selp.b32 	%r2620, 46340, %r2619, %p651;
	selp.b32 	%r2621, 46340, %r2620, %p664;
	setp.lt.s32 	%p665, %r2621, %r2529;
	min.s32 	%r2622, %r2621, %r2529;
	selp.b32 	%r2623, %r2566, %r2530, %p665;
	add.s32 	%r2624, %r2573, %r2569;
	selp.b32 	%r2625, 46340, %r2624, %p653;
	selp.b32 	%r2626, 46340, %r2625, %p664;
	setp.lt.s32 	%p666, %r2626, %r2534;
	min.s32 	%r2627, %r2626, %r2534;
	selp.b32 	%r2628, %r2566, %r2535, %p666;
	add.s32 	%r2629, %r2575, %r2569;
	selp.b32 	%r2630, 46340, %r2629, %p655;
	selp.b32 	%r2631, 46340, %r2630, %p664;
	setp.lt.s32 	%p667, %r2631, %r2539;
	min.s32 	%r2632, %r2631, %r2539;
	selp.b32 	%r2633, %r2566, %r2540, %p667;
	add.s32 	%r2634, %r2577, %r2569;
	selp.b32 	%r2635, 46340, %r2634, %p657;
	selp.b32 	%r2636, 46340, %r2635, %p664;
	setp.lt.s32 	%p668, %r2636, %r2544;
	min.s32 	%r2637, %r2636, %r2544;
	selp.b32 	%r2638, %r2566, %r2545, %p668;
	setp.eq.s32 	%p669, %r2570, 46340;
	add.s32 	%r2639, %r2571, %r2570;
	selp.b32 	%r2640, 46340, %r2639, %p651;
	selp.b32 	%r2641, 46340, %r2640, %p669;
	setp.lt.s32 	%p670, %r2641, %r2549;
	min.s32 	%r2642, %r2641, %r2549;
	selp.b32 	%r2643, %r2566, %r2550, %p670;
	add.s32 	%r2644, %r2573, %r2570;
	selp.b32 	%r2645, 46340, %r2644, %p653;
	selp.b32 	%r2646, 46340, %r2645, %p669;
	setp.lt.s32 	%p671, %r2646, %r2554;
	min.s32 	%r2647, %r2646, %r2554;
	selp.b32 	%r2648, %r2566, %r2555, %p671;
	add.s32 	%r2649, %r2575, %r2570;
	selp.b32 	%r2650, 46340, %r2649, %p655;
	selp.b32 	%r2651, 46340, %r2650, %p669;
	setp.lt.s32 	%p672, %r2651, %r2559;
	min.s32 	%r2652, %r2651, %r2559;
	selp.b32 	%r2653, %r2566, %r2560, %p672;
	add.s32 	%r2654, %r2577, %r2570;
	selp.b32 	%r2655, 46340, %r2654, %p657;
	selp.b32 	%r2656, 46340, %r2655, %p669;
	setp.lt.s32 	%p673, %r2656, %r2564;
	min.s32 	%r2657, %r2656, %r2564;
	selp.b32 	%r2658, %r2566, %r2565, %p673;
	add.s32 	%r2659, %r3238, 26;
	ld.shared.u32 	%r2660, [%r24+6656];
	ld.shared.u32 	%r2661, [%r24+6660];
	ld.shared.u32 	%r2662, [%r24+6664];
	ld.shared.u32 	%r2663, [%r24+6668];
	ld.shared.u32 	%r2664, [%r25+104];
	ld.shared.u32 	%r2666, [%r25+232];
	ld.shared.u32 	%r2668, [%r25+360];
	ld.shared.u32 	%r2670, [%r25+488];
	setp.eq.s32 	%p674, %r2660, 46340;
	setp.eq.s32 	%p675, %r2664, 46340;
	add.s32 	%r2672, %r2664, %r2660;
	selp.b32 	%r2673, 46340, %r2672, %p675;
	selp.b32 	%r2674, 46340, %r2673, %p674;
	setp.lt.s32 	%p676, %r2674, %r2582;
	min.s32 	%r2675, %r2674, %r2582;
	selp.b32 	%r2676, %r2659, %r2583, %p676;
	setp.eq.s32 	%p677, %r2666, 46340;
	add.s32 	%r2677, %r2666, %r2660;
	selp.b32 	%r2678, 46340, %r2677, %p677;
	selp.b32 	%r2679, 46340, %r2678, %p674;
	setp.lt.s32 	%p678, %r2679, %r2587;
	min.s32 	%r2680, %r2679, %r2587;
	selp.b32 	%r2681, %r2659, %r2588, %p678;
	setp.eq.s32 	%p679, %r2668, 46340;
	add.s32 	%r2682, %r2668, %r2660;
	selp.b32 	%r2683, 46340, %r2682, %p679;
	selp.b32 	%r2684, 46340, %r2683, %p674;
	setp.lt.s32 	%p680, %r2684, %r2592;
	min.s32 	%r2685, %r2684, %r2592;
	selp.b32 	%r2686, %r2659, %r2593, %p680;
	setp.eq.s32 	%p681, %r2670, 46340;
	add.s32 	%r2687, %r2670, %r2660;
	selp.b32 	%r2688, 46340, %r2687, %p681;
	selp.b32 	%r2689, 46340, %r2688, %p674;
	setp.lt.s32 	%p682, %r2689, %r2597;
	min.s32 	%r2690, %r2689, %r2597;
	selp.b32 	%r2691, %r2659, %r2598, %p682;
	setp.eq.s32 	%p683, %r2661, 46340;
	add.s32 	%r2692, %r2664, %r2661;
	selp.b32 	%r2693, 46340, %r2692, %p675;
	selp.b32 	%r2694, 46340, %r2693, %p683;
	setp.lt.s32 	%p684, %r2694, %r2602;
	min.s32 	%r2695, %r2694, %r2602;
	selp.b32 	%r2696, %r2659, %r2603, %p684;
	add.s32 	%r2697, %r2666, %r2661;
	selp.b32 	%r2698, 46340, %r2697, %p677;
	selp.b32 	%r2699, 46340, %r2698, %p683;
	setp.lt.s32 	%p685, %r2699, %r2607;
	min.s32 	%r2700, %r2699, %r2607;
	selp.b32 	%r2701, %r2659, %r2608, %p685;
	add.s32 	%r2702, %r2668, %r2661;
	selp.b32 	%r2703, 46340, %r2702, %p679;
	selp.b32 	%r2704, 46340, %r2703, %p683;
	setp.lt.s32 	%p686, %r2704, %r2612;
	min.s32 	%r2705, %r2704, %r2612;
	selp.b32 	%r2706, %r2659, %r2613, %p686;
	add.s32 	%r2707, %r2670, %r2661;
	selp.b32 	%r2708, 46340, %r2707, %p681;
	selp.b32 	%r2709, 46340, %r2708, %p683;
	setp.lt.s32 	%p687, %r2709, %r2617;
	min.s32 	%r2710, %r2709, %r2617;
	selp.b32 	%r2711, %r2659, %r2618, %p687;
	setp.eq.s32 	%p688, %r2662, 46340;
	add.s32 	%r2712, %r2664, %r2662;
	selp.b32 	%r2713, 46340, %r2712, %p675;
	selp.b32 	%r2714, 46340, %r2713, %p688;
	setp.lt.s32 	%p689, %r2714, %r2622;
	min.s32 	%r2715, %r2714, %r2622;
	selp.b32 	%r2716, %r2659, %r2623, %p689;
	add.s32 	%r2717, %r2666, %r2662;
	selp.b32 	%r2718, 46340, %r2717, %p677;
	selp.b32 	%r2719, 46340, %r2718, %p688;
	setp.lt.s32 	%p690, %r2719, %r2627;
	min.s32 	%r2720, %r2719, %r2627;
	selp.b32 	%r2721, %r2659, %r2628, %p690;
	add.s32 	%r2722, %r2668, %r2662;
	selp.b32 	%r2723, 46340, %r2722, %p679;
	selp.b32 	%r2724, 46340, %r2723, %p688;
	setp.lt.s32 	%p691, %r2724, %r2632;
	min.s32 	%r2725, %r2724, %r2632;
	selp.b32 	%r2726, %r2659, %r2633, %p691;
	add.s32 	%r2727, %r2670, %r2662;
	selp.b32 	%r2728, 46340, %r2727, %p681;
	selp.b32 	%r2729, 46340, %r2728, %p688;
	setp.lt.s32 	%p692, %r2729, %r2637;
	min.s32 	%r2730, %r2729, %r2637;
	selp.b32 	%r2731, %r2659, %r2638, %p692;
	setp.eq.s32 	%p693, %r2663, 46340;
	add.s32 	%r2732, %r2664, %r2663;
	selp.b32 	%r2733, 46340, %r2732, %p675;
	selp.b32 	%r2734, 46340, %r2733, %p693;
	setp.lt.s32 	%p694, %r2734, %r2642;
	min.s32 	%r2735, %r2734, %r2642;
	selp.b32 	%r2736, %r2659, %r2643, %p694;
	add.s32 	%r2737, %r2666, %r2663;
	selp.b32 	%r2738, 46340, %r2737, %p677;
	selp.b32 	%r2739, 46340, %r2738, %p693;
	setp.lt.s32 	%p695, %r2739, %r2647;
	min.s32 	%r2740, %r2739, %r2647;
	selp.b32 	%r2741, %r2659, %r2648, %p695;
	add.s32 	%r2742, %r2668, %r2663;
	selp.b32 	%r2743, 46340, %r2742, %p679;
	selp.b32 	%r2744, 46340, %r2743, %p693;
	setp.lt.s32 	%p696, %r2744, %r2652;
	min.s32 	%r2745, %r2744, %r2652;
	selp.b32 	%r2746, %r2659, %r2653, %p696;
	add.s32 	%r2747, %r2670, %r2663;
	selp.b32 	%r2748, 46340, %r2747, %p681;
	selp.b32 	%r2749, 46340, %r2748, %p693;
	setp.lt.s32 	%p697, %r2749, %r2657;
	min.s32 	%r2750, %r2749, %r2657;
	selp.b32 	%r2751, %r2659, %r2658, %p697;
	add.s32 	%r2752, %r3238, 27;
	ld.shared.u32 	%r2753, [%r24+6912];
	ld.shared.u32 	%r2754, [%r24+6916];
	ld.shared.u32 	%r2755, [%r24+6920];
	ld.shared.u32 	%r2756, [%r24+6924];
	ld.shared.u32 	%r2757, [%r25+108];
	ld.shared.u32 	%r2759, [%r25+236];
	ld.shared.u32 	%r2761, [%r25+364];
	ld.shared.u32 	%r2763, [%r25+492];
	setp.eq.s32 	%p698, %r2753, 46340;
	setp.eq.s32 	%p699, %r2757, 46340;
	add.s32 	%r2765, %r2757, %r2753;
	selp.b32 	%r2766, 46340, %r2765, %p699;
	selp.b32 	%r2767, 46340, %r2766, %p698;
	setp.lt.s32 	%p700, %r2767, %r2675;
	min.s32 	%r2768, %r2767, %r2675;
	selp.b32 	%r2769, %r2752, %r2676, %p700;
	setp.eq.s32 	%p701, %r2759, 46340;
	add.s32 	%r2770, %r2759, %r2753;
	selp.b32 	%r2771, 46340, %r2770, %p701;
	selp.b32 	%r2772, 46340, %r2771, %p698;
	setp.lt.s32 	%p702, %r2772, %r2680;
	min.s32 	%r2773, %r2772, %r2680;
	selp.b32 	%r2774, %r2752, %r2681, %p702;
	setp.eq.s32 	%p703, %r2761, 46340;
	add.s32 	%r2775, %r2761, %r2753;
	selp.b32 	%r2776, 46340, %r2775, %p703;
	selp.b32 	%r2777, 46340, %r2776, %p698;
	setp.lt.s32 	%p704, %r2777, %r2685;
	min.s32 	%r2778, %r2777, %r2685;
	selp.b32 	%r2779, %r2752, %r2686, %p704;
	setp.eq.s32 	%p705, %r2763, 46340;
	add.s32 	%r2780, %r2763, %r2753;
	selp.b32 	%r2781, 46340, %r2780, %p705;
	selp.b32 	%r2782, 46340, %r2781, %p698;
	setp.lt.s32 	%p706, %r2782, %r2690;
	min.s32 	%r2783, %r2782, %r2690;
	selp.b32 	%r2784, %r2752, %r2691, %p706;
	setp.eq.s32 	%p707, %r2754, 46340;
	add.s32 	%r2785, %r2757, %r2754;
	selp.b32 	%r2786, 46340, %r2785, %p699;
	selp.b32 	%r2787, 46340, %r2786, %p707;
	setp.lt.s32 	%p708, %r2787, %r2695;
	min.s32 	%r2788, %r2787, %r2695;
	selp.b32 	%r2789, %r2752, %r2696, %p708;
	add.s32 	%r2790, %r2759, %r2754;
	selp.b32 	%r2791, 46340, %r2790, %p701;
	selp.b32 	%r2792, 46340, %r2791, %p707;
	setp.lt.s32 	%p709, %r2792, %r2700;
	min.s32 	%r2793, %r2792, %r2700;
	selp.b32 	%r2794, %r2752, %r2701, %p709;
	add.s32 	%r2795, %r2761, %r2754;
	selp.b32 	%r2796, 46340, %r2795, %p703;
	selp.b32 	%r2797, 46340, %r2796, %p707;
	setp.lt.s32 	%p710, %r2797, %r2705;
	min.s32 	%r2798, %r2797, %r2705;
	selp.b32 	%r2799, %r2752, %r2706, %p710;
	add.s32 	%r2800, %r2763, %r2754;
	selp.b32 	%r2801, 46340, %r2800, %p705;
	selp.b32 	%r2802, 46340, %r2801, %p707;
	setp.lt.s32 	%p711, %r2802, %r2710;
	min.s32 	%r2803, %r2802, %r2710;
	selp.b32 	%r2804, %r2752, %r2711, %p711;
	setp.eq.s32 	%p712, %r2755, 46340;
	add.s32 	%r2805, %r2757, %r2755;
	selp.b32 	%r2806, 46340, %r2805, %p699;
	selp.b32 	%r2807, 46340, %r2806, %p712;
	setp.lt.s32 	%p713, %r2807, %r2715;
	min.s32 	%r2808, %r2807, %r2715;
	selp.b32 	%r2809, %r2752, %r2716, %p713;
	add.s32 	%r2810, %r2759, %r2755;
	selp.b32 	%r2811, 46340, %r2810, %p701;
	selp.b32 	%r2812, 46340, %r2811, %p712;
	setp.lt.s32 	%p714, %r2812, %r2720;
	min.s32 	%r2813, %r2812, %r2720;
	selp.b32 	%r2814, %r2752, %r2721, %p714;
	add.s32 	%r2815, %r2761, %r2755;
	selp.b32 	%r2816, 46340, %r2815, %p703;
	selp.b32 	%r2817, 46340, %r2816, %p712;
	setp.lt.s32 	%p715, %r2817, %r2725;
	min.s32 	%r2818, %r2817, %r2725;
	selp.b32 	%r2819, %r2752, %r2726, %p715;
	add.s32 	%r2820, %r2763, %r2755;
	selp.b32 	%r2821, 46340, %r2820, %p705;
	selp.b32 	%r2822, 46340, %r2821, %p712;
	setp.lt.s32 	%p716, %r2822, %r2730;
	min.s32 	%r2823, %r2822, %r2730;
	selp.b32 	%r2824, %r2752, %r2731, %p716;
	setp.eq.s32 	%p717, %r2756, 46340;
	add.s32 	%r2825, %r2757, %r2756;
	selp.b32 	%r2826, 46340, %r2825, %p699;
	selp.b32 	%r2827, 46340, %r2826, %p717;
	setp.lt.s32 	%p718, %r2827, %r2735;
	min.s32 	%r2828, %r2827, %r2735;
	selp.b32 	%r2829, %r2752, %r2736, %p718;
	add.s32 	%r2830, %r2759, %r2756;
	selp.b32 	%r2831, 46340, %r2830, %p701;
	selp.b32 	%r2832, 46340, %r2831, %p717;
	setp.lt.s32 	%p719, %r2832, %r2740;
	min.s32 	%r2833, %r2832, %r2740;
	selp.b32 	%r2834, %r2752, %r2741, %p719;
	add.s32 	%r2835, %r2761, %r2756;
	selp.b32 	%r2836, 46340, %r2835, %p703;
	selp.b32 	%r2837, 46340, %r2836, %p717;
	setp.lt.s32 	%p720, %r2837, %r2745;
	min.s32 	%r2838, %r2837, %r2745;
	selp.b32 	%r2839, %r2752, %r2746, %p720;
	add.s32 	%r2840, %r2763, %r2756;
	selp.b32 	%r2841, 46340, %r2840, %p705;
	selp.b32 	%r2842, 46340, %r2841, %p717;
	setp.lt.s32 	%p721, %r2842, %r2750;
	min.s32 	%r2843, %r2842, %r2750;
	selp.b32 	%r2844, %r2752, %r2751, %p721;
	add.s32 	%r2845, %r3238, 28;
	ld.shared.u32 	%r2846, [%r24+7168];
	ld.shared.u32 	%r2847, [%r24+7172];
	ld.shared.u32 	%r2848, [%r24+7176];
	ld.shared.u32 	%r2849, [%r24+7180];
	ld.shared.u32 	%r2850, [%r25+112];
	ld.shared.u32 	%r2852, [%r25+240];
	ld.shared.u32 	%r2854, [%r25+368];
	ld.shared.u32 	%r2856, [%r25+496];
	setp.eq.s32 	%p722, %r2846, 46340;
	setp.eq.s32 	%p723, %r2850, 46340;
	add.s32 	%r2858, %r2850, %r2846;
	selp.b32 	%r2859, 46340, %r2858, %p723;
	selp.b32 	%r2860, 46340, %r2859, %p722;
	setp.lt.s32 	%p724, %r2860, %r2768;
	min.s32 	%r2861, %r2860, %r2768;
	selp.b32 	%r2862, %r2845, %r2769, %p724;
	setp.eq.s32 	%p725, %r2852, 46340;
	add.s32 	%r2863, %r2852, %r2846;
	selp.b32 	%r2864, 46340, %r2863, %p725;
	selp.b32 	%r2865, 46340, %r2864, %p722;
	setp.lt.s32 	%p726, %r2865, %r2773;
	min.s32 	%r2866, %r2865, %r2773;
	selp.b32 	%r2867, %r2845, %r2774, %p726;
	setp.eq.s32 	%p727, %r2854, 46340;
	add.s32 	%r2868, %r2854, %r2846;
	selp.b32 	%r2869, 46340, %r2868, %p727;
	selp.b32 	%r2870, 46340, %r2869, %p722;
	setp.lt.s32 	%p728, %r2870, %r2778;
	min.s32 	%r2871, %r2870, %r2778;
	selp.b32 	%r2872, %r2845, %r2779, %p728;
	setp.eq.s32 	%p729, %r2856, 46340;
	add.s32 	%r2873, %r2856, %r2846;
	selp.b32 	%r2874, 46340, %r2873, %p729;
	selp.b32 	%r2875, 46340, %r2874, %p722;
	setp.lt.s32 	%p730, %r2875, %r2783;
	min.s32 	%r2876, %r2875, %r2783;
	selp.b32 	%r2877, %r2845, %r2784, %p730;
	setp.eq.s32 	%p731, %r2847, 46340;
	add.s32 	%r2878, %r2850, %r2847;
	selp.b32 	%r2879, 46340, %r2878, %p723;
	selp.b32 	%r2880, 46340, %r2879, %p731;
	setp.lt.s32 	%p732, %r2880, %r2788;
	min.s32 	%r2881, %r2880, %r2788;
	selp.b32 	%r2882, %r2845, %r2789, %p732;
	add.s32 	%r2883, %r2852, %r2847;
	selp.b32 	%r2884, 46340, %r2883, %p725;
	selp.b32 	%r2885, 46340, %r2884, %p731;
	setp.lt.s32 	%p733, %r2885, %r2793;
	min.s32 	%r2886, %r2885, %r2793;
	selp.b32 	%r2887, %r2845, %r2794, %p733;
	add.s32 	%r2888, %r2854, %r2847;
	selp.b32 	%r2889, 46340, %r2888, %p727;
	selp.b32 	%r2890, 46340, %r2889, %p731;
	setp.lt.s32 	%p734, %r2890, %r2798;
	min.s32 	%r2891, %r2890, %r2798;
	selp.b32 	%r2892, %r2845, %r2799, %p734;
	add.s32 	%r2893, %r2856, %r2847;
	selp.b32 	%r2894, 46340, %r2893, %p729;
	selp.b32 	%r2895, 46340, %r2894, %p731;
	setp.lt.s32 	%p735, %r2895, %r2803;
	min.s32 	%r2896, %r2895, %r2803;
	selp.b32 	%r2897, %r2845, %r2804, %p735;
	setp.eq.s32 	%p736, %r2848, 46340;
	add.s32 	%r2898, %r2850, %r2848;
	selp.b32 	%r2899, 46340, %r2898, %p723;
	selp.b32 	%r2900, 46340, %r2899, %p736;
	setp.lt.s32 	%p737, %r2900, %r2808;
	min.s32 	%r2901, %r2900, %r2808;
	selp.b32 	%r2902, %r2845, %r2809, %p737;
	add.s32 	%r2903, %r2852, %r2848;
	selp.b32 	%r2904, 46340, %r2903, %p725;
	selp.b32 	%r2905, 46340, %r2904, %p736;
	setp.lt.s32 	%p738, %r2905, %r2813;
	min.s32 	%r2906, %r2905, %r2813;
	selp.b32 	%r2907, %r2845, %r2814, %p738;
	add.s32 	%r2908, %r2854, %r2848;
	selp.b32 	%r2909, 46340, %r2908, %p727;
	selp.b32 	%r2910, 46340, %r2909, %p736;
	setp.lt.s32 	%p739, %r2910, %r2818;
	min.s32 	%r2911, %r2910, %r2818;
	selp.b32 	%r2912, %r2845, %r2819, %p739;
	add.s32 	%r2913, %r2856, %r2848;
	selp.b32 	%r2914, 46340, %r2913, %p729;
	selp.b32 	%r2915, 46340, %r2914, %p736;
	setp.lt.s32 	%p740, %r2915, %r2823;
	min.s32 	%r2916, %r2915, %r2823;
	selp.b32 	%r2917, %r2845, %r2824, %p740;
	setp.eq.s32 	%p741, %r2849, 46340;
	add.s32 	%r2918, %r2850, %r2849;
	selp.b32 	%r2919, 46340, %r2918, %p723;
	selp.b32 	%r2920, 46340, %r2919, %p741;
	setp.lt.s32 	%p742, %r2920, %r2828;
	min.s32 	%r2921, %r2920, %r2828;
	selp.b32 	%r2922, %r2845, %r2829, %p742;
	add.s32 	%r2923, %r2852, %r2849;
	selp.b32 	%r2924, 46340, %r2923, %p725;
	selp.b32 	%r2925, 46340, %r2924, %p741;
	setp.lt.s32 	%p743, %r2925, %r2833;
	min.s32 	%r2926, %r2925, %r2833;
	selp.b32 	%r2927, %r2845, %r2834, %p743;
	add.s32 	%r2928, %r2854, %r2849;
	selp.b32 	%r2929, 46340, %r2928, %p727;
	selp.b32 	%r2930, 46340, %r2929, %p741;
	setp.lt.s32 	%p744, %r2930, %r2838;
	min.s32 	%r2931, %r2930, %r2838;
	selp.b32 	%r2932, %r2845, %r2839, %p744;
	add.s32 	%r2933, %r2856, %r2849;
	selp.b32 	%r2934, 46340, %r2933, %p729;
	selp.b32 	%r2935, 46340, %r2934, %p741;
	setp.lt.s32 	%p745, %r2935, %r2843;
	min.s32 	%r2936, %r2935, %r2843;
	selp.b32 	%r2937, %r2845, %r2844, %p745;
	add.s32 	%r2938, %r3238, 29;
	ld.shared.u32 	%r2939, [%r24+7424];
	ld.shared.u32 	%r2940, [%r24+7428];
	ld.shared.u32 	%r2941, [%r24+7432];
	ld.shared.u32 	%r2942, [%r24+7436];
	ld.shared.u32 	%r2943, [%r25+116];
	ld.shared.u32 	%r2945, [%r25+244];
	ld.shared.u32 	%r2947, [%r25+372];
	ld.shared.u32 	%r2949, [%r25+500];
	setp.eq.s32 	%p746, %r2939, 46340;
	setp.eq.s32 	%p747, %r2943, 46340;
	add.s32 	%r2951, %r2943, %r2939;
	selp.b32 	%r2952, 46340, %r2951, %p747;
	selp.b32 	%r2953, 46340, %r2952, %p746;
	setp.lt.s32 	%p748, %r2953, %r2861;
	min.s32 	%r2954, %r2953, %r2861;
	selp.b32 	%r2955, %r2938, %r2862, %p748;
	setp.eq.s32 	%p749, %r2945, 46340;
	add.s32 	%r2956, %r2945, %r2939;
	selp.b32 	%r2957, 46340, %r2956, %p749;
	selp.b32 	%r2958, 46340, %r2957, %p746;
	setp.lt.s32 	%p750, %r2958, %r2866;
	min.s32 	%r2959, %r2958, %r2866;
	selp.b32 	%r2960, %r2938, %r2867, %p750;
	setp.eq.s32 	%p751, %r2947, 46340;
	add.s32 	%r2961, %r2947, %r2939;
	selp.b32 	%r2962, 46340, %r2961, %p751;
	selp.b32 	%r2963, 46340, %r2962, %p746;
	setp.lt.s32 	%p752, %r2963, %r2871;
	min.s32 	%r2964, %r2963, %r2871;
	selp.b32 	%r2965, %r2938, %r2872, %p752;
	setp.eq.s32 	%p753, %r2949, 46340;
	add.s32 	%r2966, %r2949, %r2939;
	selp.b32 	%r2967, 46340, %r2966, %p753;
	selp.b32 	%r2968, 46340, %r2967, %p746;
	setp.lt.s32 	%p754, %r2968, %r2876;
	min.s32 	%r2969, %r2968, %r2876;
	selp.b32 	%r2970, %r2938, %r2877, %p754;
	setp.eq.s32 	%p755, %r2940, 46340;
	add.s32 	%r2971, %r2943, %r2940;
	selp.b32 	%r2972, 46340, %r2971, %p747;
	selp.b32 	%r2973, 46340, %r2972, %p755;
	setp.lt.s32 	%p756, %r2973, %r2881;
	min.s32 	%r2974, %r2973, %r2881;
	selp.b32 	%r2975, %r2938, %r2882, %p756;
	add.s32 	%r2976, %r2945, %r2940;
	selp.b32 	%r2977, 46340, %r2976, %p749;
	selp.b32 	%r2978, 46340, %r2977, %p755;
	setp.lt.s32 	%p757, %r2978, %r2886;
	min.s32 	%r2979, %r2978, %r2886;
	selp.b32 	%r2980, %r2938, %r2887, %p757;
	add.s32 	%r2981, %r2947, %r2940;
	selp.b32 	%r2982, 46340, %r2981, %p751;
	selp.b32 	%r2983, 46340, %r2982, %p755;
	setp.lt.s32 	%p758, %r2983, %r2891;
	min.s32 	%r2984, %r2983, %r2891;
	selp.b32 	%r2985, %r2938, %r2892, %p758;
	add.s32 	%r2986, %r2949, %r2940;
	selp.b32 	%r2987, 46340, %r2986, %p753;
	selp.b32 	%r2988, 46340, %r2987, %p755;
	setp.lt.s32 	%p759, %r2988, %r2896;
	min.s32 	%r2989, %r2988, %r2896;
	selp.b32 	%r2990, %r2938, %r2897, %p759;
	setp.eq.s32 	%p760, %r2941, 46340;
	add.s32 	%r2991, %r2943, %r2941;
	selp.b32 	%r2992, 46340, %r2991, %p747;
	selp.b32 	%r2993, 46340, %r2992, %p760;
	setp.lt.s32 	%p761, %r2993, %r2901;
	min.s32 	%r2994, %r2993, %r2901;
	selp.b32 	%r2995, %r2938, %r2902, %p761;
	add.s32 	%r2996, %r2945, %r2941;
	selp.b32 	%r2997, 46340, %r2996, %p749;
	selp.b32 	%r2998, 46340, %r2997, %p760;
	setp.lt.s32 	%p762, %r2998, %r2906;
	min.s32 	%r2999, %r2998, %r2906;
	selp.b32 	%r3000, %r2938, %r2907, %p762;
	add.s32 	%r3001, %r2947, %r2941;
	selp.b32 	%r3002, 46340, %r3001, %p751;
	selp.b32 	%r3003, 46340, %r3002, %p760;
	setp.lt.s32 	%p763, %r3003, %r2911;
	min.s32 	%r3004, %r3003, %r2911;
	selp.b32 	%r3005, %r2938, %r2912, %p763;
	add.s32 	%r3006, %r2949, %r2941;
	selp.b32 	%r3007, 46340, %r3006, %p753;
	selp.b32 	%r3008, 46340, %r3007, %p760;
	setp.lt.s32 	%p764, %r3008, %r2916;
	min.s32 	%r3009, %r3008, %r2916;
	selp.b32 	%r3010, %r2938, %r2917, %p764;
	setp.eq.s32 	%p765, %r2942, 46340;
	add.s32 	%r3011, %r2943, %r2942;
	selp.b32 	%r3012, 46340, %r3011, %p747;
	selp.b32 	%r3013, 46340, %r3012, %p765;
	setp.lt.s32 	%p766, %r3013, %r2921;
	min.s32 	%r3014, %r3013, %r2921;
	selp.b32 	%r3015, %r2938, %r2922, %p766;
	add.s32 	%r3016, %r2945, %r2942;
	selp.b32 	%r3017, 46340, %r3016, %p749;
	selp.b32 	%r3018, 46340, %r3017, %p765;
	setp.lt.s32 	%p767, %r3018, %r2926;
	min.s32 	%r3019, %r3018, %r2926;
	selp.b32 	%r3020, %r2938, %r2927, %p767;
	add.s32 	%r3021, %r2947, %r2942;
	selp.b32 	%r3022, 46340, %r3021, %p751;
	selp.b32 	%r3023, 46340, %r3022, %p765;
	setp.lt.s32 	%p768, %r3023, %r2931;
	min.s32 	%r3024, %r3023, %r2931;
	selp.b32 	%r3025, %r2938, %r2932, %p768;
	add.s32 	%r3026, %r2949, %r2942;
	selp.b32 	%r3027, 46340, %r3026, %p753;
	selp.b32 	%r3028, 46340, %r3027, %p765;
	setp.lt.s32 	%p769, %r3028, %r2936;
	min.s32 	%r3029, %r3028, %r2936;
	selp.b32 	%r3030, %r2938, %r2937, %p769;
	add.s32 	%r3031, %r3238, 30;
	ld.shared.u32 	%r3032, [%r24+7680];
	ld.shared.u32 	%r3033, [%r24+7684];
	ld.shared.u32 	%r3034, [%r24+7688];
	ld.shared.u32 	%r3035, [%r24+7692];
	ld.shared.u32 	%r3036, [%r25+120];
	ld.shared.u32 	%r3038, [%r25+248];
	ld.shared.u32 	%r3040, [%r25+376];
	ld.shared.u32 	%r3042, [%r25+504];
	setp.eq.s32 	%p770, %r3032, 46340;
	setp.eq.s32 	%p771, %r3036, 46340;
	add.s32 	%r3044, %r3036, %r3032;
	selp.b32 	%r3045, 46340, %r3044, %p771;
	selp.b32 	%r3046, 46340, %r3045, %p770;
	setp.lt.s32 	%p772, %r3046, %r2954;
	min.s32 	%r3047, %r3046, %r2954;
	selp.b32 	%r3048, %r3031, %r2955, %p772;
	setp.eq.s32 	%p773, %r3038, 46340;
	add.s32 	%r3049, %r3038, %r3032;
	selp.b32 	%r3050, 46340, %r3049, %p773;
	selp.b32 	%r3051, 46340, %r3050, %p770;
	setp.lt.s32 	%p774, %r3051, %r2959;
	min.s32 	%r3052, %r3051, %r2959;
	selp.b32 	%r3053, %r3031, %r2960, %p774;
	setp.eq.s32 	%p775, %r3040, 46340;
	add.s32 	%r3054, %r3040, %r3032;
	selp.b32 	%r3055, 46340, %r3054, %p775;
	selp.b32 	%r3056, 46340, %r3055, %p770;
	setp.lt.s32 	%p776, %r3056, %r2964;
	min.s32 	%r3057, %r3056, %r2964;
	selp.b32 	%r3058, %r3031, %r2965, %p776;
	setp.eq.s32 	%p777, %r3042, 46340;
	add.s32 	%r3059, %r3042, %r3032;
	selp.b32 	%r3060, 46340, %r3059, %p777;
	selp.b32 	%r3061, 46340, %r3060, %p770;
	setp.lt.s32 	%p778, %r3061, %r2969;
	min.s32 	%r3062, %r3061, %r2969;
	selp.b32 	%r3063, %r3031, %r2970, %p778;
	setp.eq.s32 	%p779, %r3033, 46340;
	add.s32 	%r3064, %r3036, %r3033;
	selp.b32 	%r3065, 46340, %r3064, %p771;
	selp.b32 	%r3066, 46340, %r3065, %p779;
	setp.lt.s32 	%p780, %r3066, %r2974;
	min.s32 	%r3067, %r3066, %r2974;
	selp.b32 	%r3068, %r3031, %r2975, %p780;
	add.s32 	%r3069, %r3038, %r3033;
	selp.b32 	%r3070, 46340, %r3069, %p773;
	selp.b32 	%r3071, 46340, %r3070, %p779;
	setp.lt.s32 	%p781, %r3071, %r2979;
	min.s32 	%r3072, %r3071, %r2979;
	selp.b32 	%r3073, %r3031, %r2980, %p781;
	add.s32 	%r3074, %r3040, %r3033;
	selp.b32 	%r3075, 46340, %r3074, %p775;
	selp.b32 	%r3076, 46340, %r3075, %p779;
	setp.lt.s32 	%p782, %r3076, %r2984;
	min.s32 	%r3077, %r3076, %r2984;
	selp.b32 	%r3078, %r3031, %r2985, %p782;
	add.s32 	%r3079, %r3042, %r3033;
	selp.b32 	%r3080, 46340, %r3079, %p777;
	selp.b32 	%r3081, 46340, %r3080, %p779;
	setp.lt.s32 	%p783, %r3081, %r2989;
	min.s32 	%r3082, %r3081, %r2989;
	selp.b32 	%r3083, %r3031, %r2990, %p783;
	setp.eq.s32 	%p784, %r3034, 46340;
	add.s32 	%r3084, %r3036, %r3034;
	selp.b32 	%r3085, 46340, %r3084, %p771;
	selp.b32 	%r3086, 46340, %r3085, %p784;
	setp.lt.s32 	%p785, %r3086, %r2994;
	min.s32 	%r3087, %r3086, %r2994;
	selp.b32 	%r3088, %r3031, %r2995, %p785;
	add.s32 	%r3089, %r3038, %r3034;
	selp.b32 	%r3090, 46340, %r3089, %p773;
	selp.b32 	%r3091, 46340, %r3090, %p784;
	setp.lt.s32 	%p786, %r3091, %r2999;
	min.s32 	%r3092, %r3091, %r2999;
	selp.b32 	%r3093, %r3031, %r3000, %p786;
	add.s32 	%r3094, %r3040, %r3034;
	selp.b32 	%r3095, 46340, %r3094, %p775;
	selp.b32 	%r3096, 46340, %r3095, %p784;
	setp.lt.s32 	%p787, %r3096, %r3004;
	min.s32 	%r3097, %r3096, %r3004;
	selp.b32 	%r3098, %r3031, %r3005, %p787;
	add.s32 	%r3099, %r3042, %r3034;
	selp.b32 	%r3100, 46340, %r3099, %p777;
	selp.b32 	%r3101, 46340, %r3100, %p784;
	setp.lt.s32 	%p788, %r3101, %r3009;
	min.s32 	%r3102, %r3101, %r3009;
	selp.b32 	%r3103, %r3031, %r3010, %p788;
	setp.eq.s32 	%p789, %r3035, 46340;
	add.s32 	%r3104, %r3036, %r3035;
	selp.b32 	%r3105, 46340, %r3104, %p771;
	selp.b32 	%r3106, 46340, %r3105, %p789;
	setp.lt.s32 	%p790, %r3106, %r3014;
	min.s32 	%r3107, %r3106, %r3014;
	selp.b32 	%r3108, %r3031, %r3015, %p790;
	add.s32 	%r3109, %r3038, %r3035;
	selp.b32 	%r3110, 46340, %r3109, %p773;
	selp.b32 	%r3111, 46340, %r3110, %p789;
	setp.lt.s32 	%p791, %r3111, %r3019;
	min.s32 	%r3112, %r3111, %r3019;
	selp.b32 	%r3113, %r3031, %r3020, %p791;
	add.s32 	%r3114, %r3040, %r3035;
	selp.b32 	%r3115, 46340, %r3114, %p775;
	selp.b32 	%r3116, 46340, %r3115, %p789;
	setp.lt.s32 	%p792, %r3116, %r3024;
	min.s32 	%r3117, %r3116, %r3024;
	selp.b32 	%r3118, %r3031, %r3025, %p792;
	add.s32 	%r3119, %r3042, %r3035;
	selp.b32 	%r3120, 46340, %r3119, %p777;
	selp.b32 	%r3121, 46340, %r3120, %p789;
	setp.lt.s32 	%p793, %r3121, %r3029;
	min.s32 	%r3122, %r3121, %r3029;
	selp.b32 	%r3123, %r3031, %r3030, %p793;
	add.s32 	%r3124, %r3238, 31;
	ld.shared.u32 	%r3125, [%r24+7936];
	ld.shared.u32 	%r3126, [%r24+7940];
	ld.shared.u32 	%r3127, [%r24+7944];
	ld.shared.u32 	%r3128, [%r24+7948];
	ld.shared.u32 	%r3129, [%r25+124];
	ld.shared.u32 	%r3131, [%r25+252];
	ld.shared.u32 	%r3133, [%r25+380];
	ld.shared.u32 	%r3135, [%r25+508];
	setp.eq.s32 	%p794, %r3125, 46340;
	setp.eq.s32 	%p795, %r3129, 46340;
	add.s32 	%r3137, %r3129, %r3125;
	selp.b32 	%r3138, 46340, %r3137, %p795;
	selp.b32 	%r3139, 46340, %r3138, %p794;
	setp.lt.s32 	%p796, %r3139, %r3047;
	min.s32 	%r3221, %r3139, %r3047;
	selp.b32 	%r3237, %r3124, %r3048, %p796;
	setp.eq.s32 	%p797, %r3131, 46340;
	add.s32 	%r3140, %r3131, %r3125;
	selp.b32 	%r3141, 46340, %r3140, %p797;
	selp.b32 	%r3142, 46340, %r3141, %p794;
	setp.lt.s32 	%p798, %r3142, %r3052;
	min.s32 	%r3217, %r3142, %r3052;
	selp.b32 	%r3233, %r3124, %r3053, %p798;
	setp.eq.s32 	%p799, %r3133, 46340;
	add.s32 	%r3143, %r3133, %r3125;
	selp.b32 	%r3144, 46340, %r3143, %p799;
	selp.b32 	%r3145, 46340, %r3144, %p794;
	setp.lt.s32 	%p800, %r3145, %r3057;
	min.s32 	%r3213, %r3145, %r3057;
	selp.b32 	%r3229, %r3124, %r3058, %p800;
	setp.eq.s32 	%p801, %r3135, 46340;
	add.s32 	%r3146, %r3135, %r3125;
	selp.b32 	%r3147, 46340, %r3146, %p801;
	selp.b32 	%r3148, 46340, %r3147, %p794;
	setp.lt.s32 	%p802, %r3148, %r3062;
	min.s32 	%r3209, %r3148, %r3062;
	selp.b32 	%r3225, %r3124, %r3063, %p802;
	setp.eq.s32 	%p803, %r3126, 46340;
	add.s32 	%r3149, %r3129, %r3126;
	selp.b32 	%r3150, 46340, %r3149, %p795;
	selp.b32 	%r3151, 46340, %r3150, %p803;
	setp.lt.s32 	%p804, %r3151, %r3067;
	min.s32 	%r3220, %r3151, %r3067;
	selp.b32 	%r3236, %r3124, %r3068, %p804;
	add.s32 	%r3152, %r3131, %r3126;
	selp.b32 	%r3153, 46340, %r3152, %p797;
	selp.b32 	%r3154, 46340, %r3153, %p803;
	setp.lt.s32 	%p805, %r3154, %r3072;
	min.s32 	%r3216, %r3154, %r3072;
	selp.b32 	%r3232, %r3124, %r3073, %p805;
	add.s32 	%r3155, %r3133, %r3126;
	selp.b32 	%r3156, 46340, %r3155, %p799;
	selp.b32 	%r3157, 46340, %r3156, %p803;
	setp.lt.s32 	%p806, %r3157, %r3077;
	min.s32 	%r3212, %r3157, %r3077;
	selp.b32 	%r3228, %r3124, %r3078, %p806;
	add.s32 	%r3158, %r3135, %r3126;
	selp.b32 	%r3159, 46340, %r3158, %p801;
	selp.b32 	%r3160, 46340, %r3159, %p803;
	setp.lt.s32 	%p807, %r3160, %r3082;
	min.s32 	%r3208, %r3160, %r3082;
	selp.b32 	%r3224, %r3124, %r3083, %p807;
	setp.eq.s32 	%p808, %r3127, 46340;
	add.s32 	%r3161, %r3129, %r3127;
	selp.b32 	%r3162, 46340, %r3161, %p795;
	selp.b32 	%r3163, 46340, %r3162, %p808;
	setp.lt.s32 	%p809, %r3163, %r3087;
	min.s32 	%r3219, %r3163, %r3087;
	selp.b32 	%r3235, %r3124, %r3088, %p809;
	add.s32 	%r3164, %r3131, %r3127;
	selp.b32 	%r3165, 46340, %r3164, %p797;
	selp.b32 	%r3166, 46340, %r3165, %p808;
	setp.lt.s32 	%p810, %r3166, %r3092;
	min.s32 	%r3215, %r3166, %r3092;
	selp.b32 	%r3231, %r3124, %r3093, %p810;
	add.s32 	%r3167, %r3133, %r3127;
	selp.b32 	%r3168, 46340, %r3167, %p799;
	selp.b32 	%r3169, 46340, %r3168, %p808;
	setp.lt.s32 	%p811, %r3169, %r3097;
	min.s32 	%r3211, %r3169, %r3097;
	selp.b32 	%r3227, %r3124, %r3098, %p811;
	add.s32 	%r3170, %r3135, %r3127;
	selp.b32 	%r3171, 46340, %r3170, %p801;
	selp.b32 	%r3172, 46340, %r3171, %p808;
	setp.lt.s32 	%p812, %r3172, %r3102;
	min.s32 	%r3207, %r3172, %r3102;
	selp.b32 	%r3223, %r3124, %r3103, %p812;
	setp.eq.s32 	%p813, %r3128, 46340;
	add.s32 	%r3173, %r3129, %r3128;
	selp.b32 	%r3174, 46340, %r3173, %p795;
	selp.b32 	%r3175, 46340, %r3174, %p813;
	setp.lt.s32 	%p814, %r3175, %r3107;
	min.s32 	%r3218, %r3175, %r3107;
	selp.b32 	%r3234, %r3124, %r3108, %p814;
	add.s32 	%r3176, %r3131, %r3128;
	selp.b32 	%r3177, 46340, %r3176, %p797;
	selp.b32 	%r3178, 46340, %r3177, %p813;
	setp.lt.s32 	%p815, %r3178, %r3112;
	min.s32 	%r3214, %r3178, %r3112;
	selp.b32 	%r3230, %r3124, %r3113, %p815;
	add.s32 	%r3179, %r3133, %r3128;
	selp.b32 	%r3180, 46340, %r3179, %p799;
	selp.b32 	%r3181, 46340, %r3180, %p813;
	setp.lt.s32 	%p816, %r3181, %r3117;
	min.s32 	%r3210, %r3181, %r3117;
	selp.b32 	%r3226, %r3124, %r3118, %p816;
	add.s32 	%r3182, %r3135, %r3128;
	selp.b32 	%r3183, 46340, %r3182, %p801;
	selp.b32 	%r3184, 46340, %r3183, %p813;
	setp.lt.s32 	%p817, %r3184, %r3122;
	min.s32 	%r3206, %r3184, %r3122;
	selp.b32 	%r3222, %r3124, %r3123, %p817;
	bar.sync 	0;
	add.s32 	%r3238, %r3238, 32;
	setp.lt.s32 	%p818, %r3238, %r176;
	@%p818 bra 	$L__BB19_2;
$L__BB19_35:
	shl.b32 	%r3185, %r1, 6;
	shl.b32 	%r3186, %r4, 2;
	add.s32 	%r93, %r3185, %r3186;
	shl.b32 	%r3187, %r2, 6;
	shl.b32 	%r3188, %r3, 2;
	add.s32 	%r3189, %r3187, %r3188;
	setp.lt.s32 	%p819, %r93, %r174;
	setp.lt.s32 	%p820, %r3189, %r175;
	and.pred  	%p821, %p819, %p820;
	@%p821 bra 	$L__BB19_36;
	bra.uni 	$L__BB19_37;
$L__BB19_36:
	mad.lo.s32 	%r3190, %r3189, %r174, %r93;
	mul.wide.s32 	%rd41, %r3190, 4;
	add.s64 	%rd42, %rd4, %rd41;
	st.global.u32 	[%rd42], %r3221;
	add.s64 	%rd43, %rd3, %rd41;
	st.global.u32 	[%rd43], %r3237;
$L__BB19_37:
	setp.ge.s32 	%p822, %r93, %r174;
	add.s32 	%r168, %r3189, 1;
	setp.ge.s32 	%p823, %r168, %r175;
	or.pred  	%p824, %p822, %p823;
	@%p824 bra 	$L__BB19_39;
	mad.lo.s32 	%r3191, %r168, %r174, %r93;
	mul.wide.s32 	%rd44, %r3191, 4;
	add.s64 	%rd45, %rd4, %rd44;
	st.global.u32 	[%rd45], %r3217;
	add.s64 	%rd46, %rd3, %rd44;
	st.global.u32 	[%rd46], %r3233;
$L__BB19_39:
	setp.ge.s32 	%p825, %r93, %r174;
	add.s32 	%r169, %r3189, 2;
	setp.ge.s32 	%p826, %r169, %r175;
	or.pred  	%p827, %p825, %p826;
	@%p827 bra 	$L__BB19_41;
	mad.lo.s32 	%r3192, %r169, %r174, %r93;
	mul.wide.s32 	%rd47, %r3192, 4;
	add.s64 	%rd48, %rd4, %rd47;
	st.global.u32 	[%rd48], %r3213;
	add.s64 	%rd49, %rd3, %rd47;
	st.global.u32 	[%rd49], %r3229;
$L__BB19_41:
	setp.ge.s32 	%p828, %r93, %r174;
	add.s32 	%r170, %r3189, 3;
	setp.ge.s32 	%p829, %r170, %r175;
	or.pred  	%p830, %p828, %p829;
	@%p830 bra 	$L__BB19_43;
	mad.lo.s32 	%r3193, %r170, %r174, %r93;
	mul.wide.s32 	%rd50, %r3193, 4;
	add.s64 	%rd51, %rd4, %rd50;
	st.global.u32 	[%rd51], %r3209;
	add.s64 	%rd52, %rd3, %rd50;
	st.global.u32 	[%rd52], %r3225;
$L__BB19_43:
	setp.ge.s32 	%p831, %r3189, %r175;
	add.s32 	%r171, %r93, 1;
	setp.ge.s32 	%p832, %r171, %r174;
	or.pred  	%p833, %p832, %p831;
	@%p833 bra 	$L__BB19_45;
	mul.lo.s32 	%r3194, %r3189, %r174;
	cvt.s64.s32 	%rd53, %r3194;
	cvt.s64.s32 	%rd54, %r93;
	add.s64 	%rd55, %rd53, %rd54;
	shl.b64 	%rd56, %rd55, 2;
	add.s64 	%rd57, %rd4, %rd56;
	st.global.u32 	[%rd57+4], %r3220;
	add.s64 	%rd58, %rd3, %rd56;
	st.global.u32 	[%rd58+4], %r3236;
$L__BB19_45:
	setp.ge.s32 	%p834, %r171, %r174;
	setp.ge.s32 	%p835, %r168, %r175;
	or.pred  	%p836, %p834, %p835;
	@%p836 bra 	$L__BB19_47;
	mul.lo.s32 	%r3195, %r168, %r174;
	cvt.s64.s32 	%rd59, %r3195;
	cvt.s64.s32 	%rd60, %r93;
	add.s64 	%rd61, %rd59, %rd60;
	shl.b64 	%rd62, %rd61, 2;
	add.s64 	%rd63, %rd4, %rd62;
	st.global.u32 	[%rd63+4], %r3216;
	add.s64 	%rd64, %rd3, %rd62;
	st.global.u32 	[%rd64+4], %r3232;
$L__BB19_47:
	setp.ge.s32 	%p837, %r171, %r174;
	setp.ge.s32 	%p838, %r169, %r175;
	or.pred  	%p839, %p837, %p838;
	@%p839 bra 	$L__BB19_49;
	mul.lo.s32 	%r3196, %r169, %r174;
	cvt.s64.s32 	%rd65, %r3196;
	cvt.s64.s32 	%rd66, %r93;
	add.s64 	%rd67, %rd65, %rd66;
	shl.b64 	%rd68, %rd67, 2;
	add.s64 	%rd69, %rd4, %rd68;
	st.global.u32 	[%rd69+4], %r3212;
	add.s64 	%rd70, %rd3, %rd68;
	st.global.u32 	[%rd70+4], %r3228;
$L__BB19_49:
	setp.ge.s32 	%p840, %r171, %r174;
	setp.ge.s32 	%p841, %r170, %r175;
	or.pred  	%p842, %p840, %p841;
	@%p842 bra 	$L__BB19_51;
	mul.lo.s32 	%r3197, %r170, %r174;
	cvt.s64.s32 	%rd71, %r3197;
	cvt.s64.s32 	%rd72, %r93;
	add.s64 	%rd73, %rd71, %rd72;
	shl.b64 	%rd74, %rd73, 2;
	add.s64 	%rd75, %rd4, %rd74;
	st.global.u32 	[%rd75+4], %r3208;
	add.s64 	%rd76, %rd3, %rd74;
	st.global.u32 	[%rd76+4], %r3224;
$L__BB19_51:
	setp.ge.s32 	%p843, %r3189, %r175;
	add.s32 	%r172, %r93, 2;
	setp.ge.s32 	%p844, %r172, %r174;
	or.pred  	%p845, %p844, %p843;
	@%p845 bra 	$L__BB19_53;
	mul.lo.s32 	%r3198, %r3189, %r174;
	cvt.s64.s32 	%rd77, %r3198;
	cvt.s64.s32 	%rd78, %r93;
	add.s64 	%rd79, %rd77, %rd78;
	shl.b64 	%rd80, %rd79, 2;
	add.s64 	%rd81, %rd4, %rd80;
	st.global.u32 	[%rd81+8], %r3219;
	add.s64 	%rd82, %rd3, %rd80;
	st.global.u32 	[%rd82+8], %r3235;
$L__BB19_53:
	setp.ge.s32 	%p846, %r172, %r174;
	setp.ge.s32 	%p847, %r168, %r175;
	or.pred  	%p848, %p846, %p847;
	@%p848 bra 	$L__BB19_55;
	mul.lo.s32 	%r3199, %r168, %r174;
	cvt.s64.s32 	%rd83, %r3199;
	cvt.s64.s32 	%rd84, %r93;
	add.s64 	%rd85, %rd83, %rd84;
	shl.b64 	%rd86, %rd85, 2;
	add.s64 	%rd87, %rd4, %rd86;
	st.global.u32 	[%rd87+8], %r3215;
	add.s64 	%rd88, %rd3, %rd86;
	st.global.u32 	[%rd88+8], %r3231;
$L__BB19_55:
	setp.ge.s32 	%p849, %r172, %r174;
	setp.ge.s32 	%p850, %r169, %r175;
	or.pred  	%p851, %p849, %p850;
	@%p851 bra 	$L__BB19_57;
	mul.lo.s32 	%r3200, %r169, %r174;
	cvt.s64.s32 	%rd89, %r3200;
	cvt.s64.s32 	%rd90, %r93;
	add.s64 	%rd91, %rd89, %rd90;
	shl.b64 	%rd92, %rd91, 2;
	add.s64 	%rd93, %rd4, %rd92;
	st.global.u32 	[%rd93+8], %r3211;
	add.s64 	%rd94, %rd3, %rd92;
	st.global.u32 	[%rd94+8], %r3227;
$L__BB19_57:
	setp.ge.s32 	%p852, %r172, %r174;
	setp.ge.s32 	%p853, %r170, %r175;
	or.pred  	%p854, %p852, %p853;
	@%p854 bra 	$L__BB19_59;
	mul.lo.s32 	%r3201, %r170, %r174;
	cvt.s64.s32 	%rd95, %r3201;
	cvt.s64.s32 	%rd96, %r93;
	add.s64 	%rd97, %rd95, %rd96;
	shl.b64 	%rd98, %rd97, 2;
	add.s64 	%rd99, %rd4, %rd98;
	st.global.u32 	[%rd99+8], %r3207;
	add.s64 	%rd100, %rd3, %rd98;
	st.global.u32 	[%rd100+8], %r3223;
$L__BB19_59:
	setp.ge.s32 	%p855, %r3189, %r175;
	add.s32 	%r173, %r93, 3;
	setp.ge.s32 	%p856, %r173, %r174;
	or.pred  	%p857, %p856, %p855;
	@%p857 bra 	$L__BB19_61;
	mul.lo.s32 	%r3202, %r3189, %r174;
	cvt.s64.s32 	%rd101, %r3202;
	cvt.s64.s32 	%rd102, %r93;
	add.s64 	%rd103, %rd101, %rd102;
	shl.b64 	%rd104, %rd103, 2;
	add.s64 	%rd105, %rd4, %rd104;
	st.global.u32 	[%rd105+12], %r3218;
	add.s64 	%rd106, %rd3, %rd104;
	st.global.u32 	[%rd106+12], %r3234;
$L__BB19_61:
	setp.ge.s32 	%p858, %r173, %r174;
	setp.ge.s32 	%p859, %r168, %r175;
	or.pred  	%p860, %p858, %p859;
	@%p860 bra 	$L__BB19_63;
	mul.lo.s32 	%r3203, %r168, %r174;
	cvt.s64.s32 	%rd107, %r3203;
	cvt.s64.s32 	%rd108, %r93;
	add.s64 	%rd109, %rd107, %rd108;
	shl.b64 	%rd110, %rd109, 2;
	add.s64 	%rd111, %rd4, %rd110;
	st.global.u32 	[%rd111+12], %r3214;
	add.s64 	%rd112, %rd3, %rd110;
	st.global.u32 	[%rd112+12], %r3230;
$L__BB19_63:
	setp.ge.s32 	%p861, %r173, %r174;
	setp.ge.s32 	%p862, %r169, %r175;
	or.pred  	%p863, %p861, %p862;
	@%p863 bra 	$L__BB19_65;
	mul.lo.s32 	%r3204, %r169, %r174;
	cvt.s64.s32 	%rd113, %r3204;
	cvt.s64.s32 	%rd114, %r93;
	add.s64 	%rd115, %rd113, %rd114;
	shl.b64 	%rd116, %rd115, 2;
	add.s64 	%rd117, %rd4, %rd116;
	st.global.u32 	[%rd117+12], %r3210;
	add.s64 	%rd118, %rd3, %rd116;
	st.global.u32 	[%rd118+12], %r3226;
$L__BB19_65:
	setp.ge.s32 	%p864, %r173, %r174;
	setp.ge.s32 	%p865, %r170, %r175;
	or.pred  	%p866, %p864, %p865;
	@%p866 bra 	$L__BB19_67;
	mul.lo.s32 	%r3205, %r170, %r174;
	cvt.s64.s32 	%rd119, %r3205;
	cvt.s64.s32 	%rd120, %r93;
	add.s64 	%rd121, %rd119, %rd120;
	shl.b64 	%rd122, %rd121, 2;
	add.s64 	%rd123, %rd4, %rd122;
	st.global.u32 	[%rd123+12], %r3206;
	add.s64 	%rd124, %rd3, %rd122;
	st.global.u32 	[%rd124+12], %r3222;
$L__BB19_67:
	ret;

}
	// .globl	tropical_maxmul_i32_nn_with_argmax
.visible .entry tropical_maxmul_i32_nn_with_argmax(
	.param .u64 .ptr .align 1 tropical_maxmul_i32_nn_with_argmax_param_0,
	.param .u64 .ptr .align 1 tropical_maxmul_i32_nn_with_argmax_param_1,
	.param .u64 .ptr .align 1 tropical_maxmul_i32_nn_with_argmax_param_2,
	.param .u64 .ptr .align 1 tropical_maxmul_i32_nn_with_argmax_param_3,
	.param .u32 tropical_maxmul_i32_nn_with_argmax_param_4,
	.param .u32 tropical_maxmul_i32_nn_with_argmax_param_5,
	.param .u32 tropical_maxmul_i32_nn_with_argmax_param_6
)
{
	.reg .pred 	%p<611>;
	.reg .b32 	%r<2133>;
	.reg .b64 	%rd<125>;
	// demoted variable
	.shared .align 4 .b8 _ZZ34tropical_maxmul_i32_nn_with_argmaxE2As[8192];
	// demoted variable
	.shared .align 4 .b8 _ZZ34tropical_maxmul_i32_nn_with_argmaxE2Bs[8192];
	ld.param.u64 	%rd5, [tropical_maxmul_i32_nn_with_argmax_param_0];
	ld.param.u64 	%rd6, [tropical_maxmul_i32_nn_with_argmax_param_1];
	ld.param.u64 	%rd7, [tropical_maxmul_i32_nn_with_argmax_param_2];
	ld.param.u64 	%rd8, [tropical_maxmul_i32_nn_with_argmax_param_3];
	ld.param.u32 	%r174, [tropical_maxmul_i32_nn_with_argmax_param_4];
	ld.param.u32 	%r175, [tropical_maxmul_i32_nn_with_argmax_param_5];
	ld.param.u32 	%r176, [tropical_maxmul_i32_nn_with_argmax_param_6];
	cvta.to.global.u64 	%rd1, %rd5;
	cvta.to.global.u64 	%rd2, %rd6;
	cvta.to.global.u64 	%rd3, %rd8;
	cvta.to.global.u64 	%rd4, %rd7;
	add.s32 	%r178, %r174, 63;
	shr.s32 	%r179, %r178, 31;
	shr.u32 	%r180, %r179, 26;
	add.s32 	%r181, %r178, %r180;
	shr.s32 	%r182, %r181, 6;
	mov.u32 	%r183, %ctaid.x;
	div.u32 	%r2, %r183, %r182;
	mul.lo.s32 	%r184, %r2, %r182;
	sub.s32 	%r1, %r183, %r184;
	mov.u32 	%r3, %tid.y;
	shl.b32 	%r185, %r3, 4;
	mov.u32 	%r4, %tid.x;
	add.s32 	%r5, %r185, %r4;
	and.b32  	%r6, %r5, 31;
	setp.lt.s32 	%p1, %r176, 1;
	mov.b32 	%r2052, 0;
	mov.u32 	%r2053, %r2052;
	mov.u32 	%r2054, %r2052;
	mov.u32 	%r2055, %r2052;
	mov.u32 	%r2056, %r2052;
	mov.u32 	%r2057, %r2052;
	mov.u32 	%r2058, %r2052;
	mov.u32 	%r2059, %r2052;
	mov.u32 	%r2060, %r2052;
	mov.u32 	%r2061, %r2052;
	mov.u32 	%r2062, %r2052;
	mov.u32 	%r2063, %r2052;
	mov.u32 	%r2064, %r2052;
	mov.u32 	%r2065, %r2052;
	mov.u32 	%r2066, %r2052;
	mov.u32 	%r2067, %r2052;
	mov.u32 	%r2068, %r2052;
	mov.u32 	%r2069, %r2052;
	mov.u32 	%r2070, %r2052;
	mov.u32 	%r2071, %r2052;
	mov.u32 	%r2072, %r2052;
	mov.u32 	%r2073, %r2052;
	mov.u32 	%r2074, %r2052;
	mov.u32 	%r2075, %r2052;
	mov.u32 	%r2076, %r2052;
	mov.u32 	%r2077, %r2052;
	mov.u32 	%r2078, %r2052;
	mov.u32 	%r2079, %r2052;
	mov.u32 	%r2080, %r2052;
	mov.u32 	%r2081, %r2052;
	mov.u32 	%r2082, %r2052;
	mov.u32 	%r2083, %r2052;
	@%p1 bra 	$L__BB20_35;
	shr.u32 	%r187, %r5, 5;
	and.b32  	%r188, %r5, 63;
	shl.b32 	%r189, %r1, 6;
	or.b32  	%r7, %r189, %r188;
	shl.b32 	%r190, %r2, 6;
	add.s32 	%r8, %r190, %r187;
	shl.b32 	%r191, %r5, 2;
	mov.u32 	%r192, _ZZ34tropical_maxmul_i32_nn_with_argmaxE2As;
	add.s32 	%r9, %r192, %r191;
	mul.lo.s32 	%r10, %r8, %r176;
	and.b32  	%r193, %r5, 32736;
	or.b32  	%r194, %r193, %r6;
	shl.b32 	%r195, %r194, 2;
	mov.u32 	%r196, _ZZ34tropical_maxmul_i32_nn_with_argmaxE2Bs;
	add.s32 	%r11, %r196, %r195;
	shl.b32 	%r197, %r176, 3;
	add.s32 	%r12, %r10, %r197;
	add.s32 	%r13, %r8, 16;
	shl.b32 	%r198, %r176, 4;
	add.s32 	%r14, %r198, %r10;
	add.s32 	%r15, %r8, 24;
	add.s32 	%r16, %r14, %r197;
	add.s32 	%r17, %r8, 32;
	shl.b32 	%r199, %r176, 5;
	add.s32 	%r18, %r199, %r10;
	add.s32 	%r19, %r8, 40;
	add.s32 	%r20, %r18, %r197;
	add.s32 	%r21, %r198, %r18;
	add.s32 	%r22, %r8, 56;
	add.s32 	%r23, %r21, %r197;
	shl.b32 	%r200, %r4, 4;
	add.s32 	%r24, %r192, %r200;
	shl.b32 	%r201, %r3, 9;
	add.s32 	%r25, %r196, %r201;
	shr.u32 	%r26, %r5, 6;
	mov.b32 	%r2052, 0;
	add.s32 	%r224, %r8, 8;
	add.s32 	%r236, %r8, 48;
	mov.u32 	%r2084, %r2052;
$L__BB20_2:
	setp.lt.s32 	%p2, %r7, %r174;
	add.s32 	%r60, %r26, %r2084;
	setp.lt.s32 	%p3, %r60, %r176;
	and.pred  	%p4, %p2, %p3;
	mov.b32 	%r2117, 0;
	@%p4 bra 	$L__BB20_3;
	bra.uni 	$L__BB20_4;
$L__BB20_3:
	mad.lo.s32 	%r204, %r60, %r174, %r7;
	mul.wide.s32 	%rd9, %r204, 4;
	add.s64 	%rd10, %rd1, %rd9;
	ld.global.nc.u32 	%r2117, [%rd10];
$L__BB20_4:
	setp.ge.s32 	%p5, %r7, %r174;
	st.shared.u32 	[%r9], %r2117;
	add.s32 	%r97, %r60, 4;
	setp.ge.s32 	%p6, %r97, %r176;
	mov.b32 	%r2118, 0;
	or.pred  	%p7, %p5, %p6;
	@%p7 bra 	$L__BB20_6;
	mad.lo.s32 	%r206, %r97, %r174, %r7;
	mul.wide.s32 	%rd11, %r206, 4;
	add.s64 	%rd12, %rd1, %rd11;
	ld.global.nc.u32 	%r2118, [%rd12];
$L__BB20_6:
	st.shared.u32 	[%r9+1024], %r2118;
	add.s32 	%r100, %r60, 8;
	setp.ge.s32 	%p9, %r100, %r176;
	mov.b32 	%r2119, 0;
	or.pred  	%p10, %p5, %p9;
	@%p10 bra 	$L__BB20_8;
	mad.lo.s32 	%r208, %r100, %r174, %r7;
	mul.wide.s32 	%rd13, %r208, 4;
	add.s64 	%rd14, %rd1, %rd13;
	ld.global.nc.u32 	%r2119, [%rd14];
$L__BB20_8:
	st.shared.u32 	[%r9+2048], %r2119;
	add.s32 	%r103, %r60, 12;
	setp.ge.s32 	%p12, %r103, %r176;
	mov.b32 	%r2120, 0;
	or.pred  	%p13, %p5, %p12;
	@%p13 bra 	$L__BB20_10;
	mad.lo.s32 	%r210, %r103, %r174, %r7;
	mul.wide.s32 	%rd15, %r210, 4;
	add.s64 	%rd16, %rd1, %rd15;
	ld.global.nc.u32 	%r2120, [%rd16];
$L__BB20_10:
	st.shared.u32 	[%r9+3072], %r2120;
	add.s32 	%r106, %r60, 16;
	setp.ge.s32 	%p15, %r106, %r176;
	mov.b32 	%r2121, 0;
	or.pred  	%p16, %p5, %p15;
	@%p16 bra 	$L__BB20_12;
	mad.lo.s32 	%r212, %r106, %r174, %r7;
	mul.wide.s32 	%rd17, %r212, 4;
	add.s64 	%rd18, %rd1, %rd17;
	ld.global.nc.u32 	%r2121, [%rd18];
$L__BB20_12:
	st.shared.u32 	[%r9+4096], %r2121;
	add.s32 	%r109, %r60, 20;
	setp.ge.s32 	%p18, %r109, %r176;
	mov.b32 	%r2122, 0;
	or.pred  	%p19, %p5, %p18;
	@%p19 bra 	$L__BB20_14;
	mad.lo.s32 	%r214, %r109, %r174, %r7;
	mul.wide.s32 	%rd19, %r214, 4;
	add.s64 	%rd20, %rd1, %rd19;
	ld.global.nc.u32 	%r2122, [%rd20];
$L__BB20_14:
	st.shared.u32 	[%r9+5120], %r2122;
	add.s32 	%r112, %r60, 24;
	setp.ge.s32 	%p21, %r112, %r176;
	mov.b32 	%r2123, 0;
	or.pred  	%p22, %p5, %p21;
	@%p22 bra 	$L__BB20_16;
	mad.lo.s32 	%r216, %r112, %r174, %r7;
	mul.wide.s32 	%rd21, %r216, 4;
	add.s64 	%rd22, %rd1, %rd21;
	ld.global.nc.u32 	%r2123, [%rd22];
$L__BB20_16:
	st.shared.u32 	[%r9+6144], %r2123;
	add.s32 	%r115, %r60, 28;
	setp.ge.s32 	%p24, %r115, %r176;
	mov.b32 	%r2124, 0;
	or.pred  	%p25, %p5, %p24;
	@%p25 bra 	$L__BB20_18;
	mad.lo.s32 	%r218, %r115, %r174, %r7;
	mul.wide.s32 	%rd23, %r218, 4;
	add.s64 	%rd24, %rd1, %rd23;
	ld.global.nc.u32 	%r2124, [%rd24];
$L__BB20_18:
	setp.ge.s32 	%p26, %r8, %r175;
	st.shared.u32 	[%r9+7168], %r2124;
	add.s32 	%r118, %r2084, %r6;
	setp.ge.s32 	%p27, %r118, %r176;
	mov.b32 	%r2125, 0;
	or.pred  	%p28, %p27, %p26;
	@%p28 bra 	$L__BB20_20;
	add.s32 	%r221, %r10, %r118;
	mul.wide.u32 	%rd25, %r221, 4;
	add.s64 	%rd26, %rd2, %rd25;
	ld.global.nc.u32 	%r2125, [%rd26];
$L__BB20_20:
	setp.ge.s32 	%p30, %r224, %r175;
	st.shared.u32 	[%r11], %r2125;
	mov.b32 	%r2126, 0;
	or.pred  	%p31, %p27, %p30;
	@%p31 bra 	$L__BB20_22;
	add.s32 	%r225, %r12, %r118;
	mul.wide.s32 	%rd27, %r225, 4;
	add.s64 	%rd28, %rd2, %rd27;
	ld.global.nc.u32 	%r2126, [%rd28];
$L__BB20_22:
	setp.ge.s32 	%p33, %r13, %r175;
	st.shared.u32 	[%r11+1024], %r2126;
	mov.b32 	%r2127, 0;
	or.pred  	%p34, %p27, %p33;
	@%p34 bra 	$L__BB20_24;
	add.s32 	%r227, %r14, %r118;
	mul.wide.s32 	%rd29, %r227, 4;
	add.s64 	%rd30, %rd2, %rd29;
	ld.global.nc.u32 	%r2127, [%rd30];
$L__BB20_24:
	setp.ge.s32 	%p36, %r15, %r175;
	st.shared.u32 	[%r11+2048], %r2127;
	mov.b32 	%r2128, 0;
	or.pred  	%p37, %p27, %p36;
	@%p37 bra 	$L__BB20_26;
	add.s32 	%r229, %r16, %r118;
	mul.wide.s32 	%rd31, %r229, 4;
	add.s64 	%rd32, %rd2, %rd31;
	ld.global.nc.u32 	%r2128, [%rd32];
$L__BB20_26:
	setp.ge.s32 	%p39, %r17, %r175;
	st.shared.u32 	[%r11+3072], %r2128;
	mov.b32 	%r2129, 0;
	or.pred  	%p40, %p27, %p39;
	@%p40 bra 	$L__BB20_28;
	add.s32 	%r231, %r18, %r118;
	mul.wide.s32 	%rd33, %r231, 4;
	add.s64 	%rd34, %rd2, %rd33;
	ld.global.nc.u32 	%r2129, [%rd34];
$L__BB20_28:
	setp.ge.s32 	%p42, %r19, %r175;
	st.shared.u32 	[%r11+4096], %r2129;
	mov.b32 	%r2130, 0;
	or.pred  	%p43, %p27, %p42;
	@%p43 bra 	$L__BB20_30;
	add.s32 	%r233, %r20, %r118;
	mul.wide.s32 	%rd35, %r233, 4;
	add.s64 	%rd36, %rd2, %rd35;
	ld.global.nc.u32 	%r2130, [%rd36];
$L__BB20_30:
	setp.ge.s32 	%p45, %r236, %r175;
	st.shared.u32 	[%r11+5120], %r2130;
	mov.b32 	%r2131, 0;
	or.pred  	%p46, %p27, %p45;
	@%p46 bra 	$L__BB20_32;
	add.s32 	%r237, %r21, %r118;
	mul.wide.s32 	%rd37, %r237, 4;
	add.s64 	%rd38, %rd2, %rd37;
	ld.global.nc.u32 	%r2131, [%rd38];
$L__BB20_32:
	setp.ge.s32 	%p48, %r22, %r175;
	st.shared.u32 	[%r11+6144], %r2131;
	mov.b32 	%r2132, 0;
	or.pred  	%p49, %p27, %p48;
	@%p49 bra 	$L__BB20_34;
	add.s32 	%r239, %r23, %r118;
	mul.wide.s32 	%rd39, %r239, 4;
	add.s64 	%rd40, %rd2, %rd39;
	ld.global.nc.u32 	%r2132, [%rd40];
$L__BB20_34:
	st.shared.u32 	[%r11+7168], %r2132;
	bar.sync 	0;
	ld.shared.u32 	%r240, [%r24];
	ld.shared.u32 	%r241, [%r24+4];
	ld.shared.u32 	%r242, [%r24+8];
	ld.shared.u32 	%r243, [%r24+12];
	ld.shared.u32 	%r244, [%r25];
	ld.shared.u32 	%r245, [%r25+128];
	ld.shared.u32 	%r246, [%r25+256];
	ld.shared.u32 	%r247, [%r25+384];
	mul.lo.s32 	%r248, %r244, %r240;
	setp.gt.s32 	%p50, %r248, %r2067;
	max.s32 	%r249, %r248, %r2067;
	selp.b32 	%r250, %r2084, %r2083, %p50;
	mul.lo.s32 	%r251, %r245, %r240;
	setp.gt.s32 	%p51, %r251, %r2063;
	max.s32 	%r252, %r251, %r2063;
	selp.b32 	%r253, %r2084, %r2079, %p51;
	mul.lo.s32 	%r254, %r246, %r240;
	setp.gt.s32 	%p52, %r254, %r2059;
	max.s32 	%r255, %r254, %r2059;
	selp.b32 	%r256, %r2084, %r2075, %p52;
	mul.lo.s32 	%r257, %r247, %r240;
	setp.gt.s32 	%p53, %r257, %r2055;
	max.s32 	%r258, %r257, %r2055;
	selp.b32 	%r259, %r2084, %r2071, %p53;
	mul.lo.s32 	%r260, %r244, %r241;
	setp.gt.s32 	%p54, %r260, %r2066;
	max.s32 	%r261, %r260, %r2066;
	selp.b32 	%r262, %r2084, %r2082, %p54;
	mul.lo.s32 	%r263, %r245, %r241;
	setp.gt.s32 	%p55, %r263, %r2062;
	max.s32 	%r264, %r263, %r2062;
	selp.b32 	%r265, %r2084, %r2078, %p55;
	mul.lo.s32 	%r266, %r246, %r241;
	setp.gt.s32 	%p56, %r266, %r2058;
	max.s32 	%r267, %r266, %r2058;
	selp.b32 	%r268, %r2084, %r2074, %p56;
	mul.lo.s32 	%r269, %r247, %r241;
	setp.gt.s32 	%p57, %r269, %r2054;
	max.s32 	%r270, %r269, %r2054;
	selp.b32 	%r271, %r2084, %r2070, %p57;
	mul.lo.s32 	%r272, %r244, %r242;
	setp.gt.s32 	%p58, %r272, %r2065;
	max.s32 	%r273, %r272, %r2065;
	selp.b32 	%r274, %r2084, %r2081, %p58;
	mul.lo.s32 	%r275, %r245, %r242;
	setp.gt.s32 	%p59, %r275, %r2061;
	max.s32 	%r276, %r275, %r2061;
	selp.b32 	%r277, %r2084, %r2077, %p59;
	mul.lo.s32 	%r278, %r246, %r242;
	setp.gt.s32 	%p60, %r278, %r2057;
	max.s32 	%r279, %r278, %r2057;
	selp.b32 	%r280, %r2084, %r2073, %p60;
	mul.lo.s32 	%r281, %r247, %r242;
	setp.gt.s32 	%p61, %r281, %r2053;
	max.s32 	%r282, %r281, %r2053;
	selp.b32 	%r283, %r2084, %r2069, %p61;
	mul.lo.s32 	%r284, %r244, %r243;
	setp.gt.s32 	%p62, %r284, %r2064;
	max.s32 	%r285, %r284, %r2064;
	selp.b32 	%r286, %r2084, %r2080, %p62;
	mul.lo.s32 	%r287, %r245, %r243;
	setp.gt.s32 	%p63, %r287, %r2060;
	max.s32 	%r288, %r287, %r2060;
	selp.b32 	%r289, %r2084, %r2076, %p63;
	mul.lo.s32 	%r290, %r246, %r243;
	setp.gt.s32 	%p64, %r290, %r2056;
	max.s32 	%r291, %r290, %r2056;
	selp.b32 	%r292, %r2084, %r2072, %p64;
	mul.lo.s32 	%r293, %r247, %r243;
	setp.gt.s32 	%p65, %r293, %r2052;
	max.s32 	%r294, %r293, %r2052;
	selp.b32 	%r295, %r2084, %r2068, %p65;
	add.s32 	%r296, %r2084, 1;
	ld.shared.u32 	%r297, [%r24+256];
	ld.shared.u32 	%r298, [%r24+260];
	ld.shared.u32 	%r299, [%r24+264];
	ld.shared.u32 	%r300, [%r24+268];
	ld.shared.u32 	%r301, [%r25+4];
	ld.shared.u32 	%r302, [%r25+132];
	ld.shared.u32 	%r303, [%r25+260];
	ld.shared.u32 	%r304, [%r25+388];
	mul.lo.s32 	%r305, %r301, %r297;
	setp.gt.s32 	%p66, %r305, %r249;
	max.s32 	%r306, %r305, %r249;
	selp.b32 	%r307, %r296, %r250, %p66;
	mul.lo.s32 	%r308, %r302, %r297;
	setp.gt.s32 	%p67, %r308, %r252;
	max.s32 	%r309, %r308, %r252;
	selp.b32 	%r310, %r296, %r253, %p67;
	mul.lo.s32 	%r311, %r303, %r297;
	setp.gt.s32 	%p68, %r311, %r255;
	max.s32 	%r312, %r311, %r255;
	selp.b32 	%r313, %r296, %r256, %p68;
	mul.lo.s32 	%r314, %r304, %r297;
	setp.gt.s32 	%p69, %r314, %r258;
	max.s32 	%r315, %r314, %r258;
	selp.b32 	%r316, %r296, %r259, %p69;
	mul.lo.s32 	%r317, %r301, %r298;
	setp.gt.s32 	%p70, %r317, %r261;
	max.s32 	%r318, %r317, %r261;
	selp.b32 	%r319, %r296, %r262, %p70;
	mul.lo.s32 	%r320, %r302, %r298;
	setp.gt.s32 	%p71, %r320, %r264;
	max.s32 	%r321, %r320, %r264;
	selp.b32 	%r322, %r296, %r265, %p71;
	mul.lo.s32 	%r323, %r303, %r298;
	setp.gt.s32 	%p72, %r323, %r267;
	max.s32 	%r324, %r323, %r267;
	selp.b32 	%r325, %r296, %r268, %p72;
	mul.lo.s32 	%r326, %r304, %r298;
	setp.gt.s32 	%p73, %r326, %r270;
	max.s32 	%r327, %r326, %r270;
	selp.b32 	%r328, %r296, %r271, %p73;
	mul.lo.s32 	%r329, %r301, %r299;
	setp.gt.s32 	%p74, %r329, %r273;
	max.s32 	%r330, %r329, %r273;
	selp.b32 	%r331, %r296, %r274, %p74;
	mul.lo.s32 	%r332, %r302, %r299;
	setp.gt.s32 	%p75, %r332, %r276;
	max.s32 	%r333, %r332, %r276;
	selp.b32 	%r334, %r296, %r277, %p75;
	mul.lo.s32 	%r335, %r303, %r299;
	setp.gt.s32 	%p76, %r335, %r279;
	max.s32 	%r336, %r335, %r279;
	selp.b32 	%r337, %r296, %r280, %p76;
	mul.lo.s32 	%r338, %r304, %r299;
	setp.gt.s32 	%p77, %r338, %r282;
	max.s32 	%r339, %r338, %r282;
	selp.b32 	%r340, %r296, %r283, %p77;
	mul.lo.s32 	%r341, %r301, %r300;
	setp.gt.s32 	%p78, %r341, %r285;
	max.s32 	%r342, %r341, %r285;
	selp.b32 	%r343, %r296, %r286, %p78;
	mul.lo.s32 	%r344, %r302, %r300;
	setp.gt.s32 	%p79, %r344, %r288;
	max.s32 	%r345, %r344, %r288;
	selp.b32 	%r346, %r296, %r289, %p79;
	mul.lo.s32 	%r347, %r303, %r300;
	setp.gt.s32 	%p80, %r347, %r291;
	max.s32 	%r348, %r347, %r291;
	selp.b32 	%r349, %r296, %r292, %p80;
	mul.lo.s32 	%r350, %r304, %r300;
	setp.gt.s32 	%p81, %r350, %r294;
	max.s32 	%r351, %r350, %r294;
	selp.b32 	%r352, %r296, %r295, %p81;
	add.s32 	%r353, %r2084, 2;
	ld.shared.u32 	%r354, [%r24+512];
	ld.shared.u32 	%r355, [%r24+516];
	ld.shared.u32 	%r356, [%r24+520];
	ld.shared.u32 	%r357, [%r24+524];
	ld.shared.u32 	%r358, [%r25+8];
	ld.shared.u32 	%r359, [%r25+136];
	ld.shared.u32 	%r360, [%r25+264];
	ld.shared.u32 	%r361, [%r25+392];
	mul.lo.s32 	%r362, %r358, %r354;
	setp.gt.s32 	%p82, %r362, %r306;
	max.s32 	%r363, %r362, %r306;
	selp.b32 	%r364, %r353, %r307, %p82;
	mul.lo.s32 	%r365, %r359, %r354;
	setp.gt.s32 	%p83, %r365, %r309;
	max.s32 	%r366, %r365, %r309;
	selp.b32 	%r367, %r353, %r310, %p83;
	mul.lo.s32 	%r368, %r360, %r354;
	setp.gt.s32 	%p84, %r368, %r312;
	max.s32 	%r369, %r368, %r312;
	selp.b32 	%r370, %r353, %r313, %p84;
	mul.lo.s32 	%r371, %r361, %r354;
	setp.gt.s32 	%p85, %r371, %r315;
	max.s32 	%r372, %r371, %r315;
	selp.b32 	%r373, %r353, %r316, %p85;
	mul.lo.s32 	%r374, %r358, %r355;
	setp.gt.s32 	%p86, %r374, %r318;
	max.s32 	%r375, %r374, %r318;
	selp.b32 	%r376, %r353, %r319, %p86;
	mul.lo.s32 	%r377, %r359, %r355;
	setp.gt.s32 	%p87, %r377, %r321;
	max.s32 	%r378, %r377, %r321;
	selp.b32 	%r379, %r353, %r322, %p87;
	mul.lo.s32 	%r380, %r360, %r355;
	setp.gt.s32 	%p88, %r380, %r324;
	max.s32 	%r381, %r380, %r324;
	selp.b32 	%r382, %r353, %r325, %p88;
	mul.lo.s32 	%r383, %r361, %r355;
	setp.gt.s32 	%p89, %r383, %r327;
	max.s32 	%r384, %r383, %r327;
	selp.b32 	%r385, %r353, %r328, %p89;
	mul.lo.s32 	%r386, %r358, %r356;
	setp.gt.s32 	%p90, %r386, %r330;
	max.s32 	%r387, %r386, %r330;
	selp.b32 	%r388, %r353, %r331, %p90;
	mul.lo.s32 	%r389, %r359, %r356;
	setp.gt.s32 	%p91, %r389, %r333;
	max.s32 	%r390, %r389, %r333;
	selp.b32 	%r391, %r353, %r334, %p91;
	mul.lo.s32 	%r392, %r360, %r356;
	setp.gt.s32 	%p92, %r392, %r336;
	max.s32 	%r393, %r392, %r336;
	selp.b32 	%r394, %r353, %r337, %p92;
	mul.lo.s32 	%r395, %r361, %r356;
	setp.gt.s32 	%p93, %r395, %r339;
	max.s32 	%r396, %r395, %r339;
	selp.b32 	%r397, %r353, %r340, %p93;
	mul.lo.s32 	%r398, %r358, %r357;
	setp.gt.s32 	%p94, %r398, %r342;
	max.s32 	%r399, %r398, %r342;
	selp.b32 	%r400, %r353, %r343, %p94;
	mul.lo.s32 	%r401, %r359, %r357;
	setp.gt.s32 	%p95, %r401, %r345;
	max.s32 	%r402, %r401, %r345;
	selp.b32 	%r403, %r353, %r346, %p95;
	mul.lo.s32 	%r404, %r360, %r357;
	setp.gt.s32 	%p96, %r404, %r348;
	max.s32 	%r405, %r404, %r348;
	selp.b32 	%r406, %r353, %r349, %p96;
	mul.lo.s32 	%r407, %r361, %r357;
	setp.gt.s32 	%p97, %r407, %r351;
	max.s32 	%r408, %r407, %r351;
	selp.b32 	%r409, %r353, %r352, %p97;
	add.s32 	%r410, %r2084, 3;
	ld.shared.u32 	%r411, [%r24+768];
	ld.shared.u32 	%r412, [%r24+772];
	ld.shared.u32 	%r413, [%r24+776];
	ld.shared.u32 	%r414, [%r24+780];
	ld.shared.u32 	%r415, [%r25+12];
	ld.shared.u32 	%r416, [%r25+140];
	ld.shared.u32 	%r417, [%r25+268];
	ld.shared.u32 	%r418, [%r25+396];
	mul.lo.s32 	%r419, %r415, %r411;
	setp.gt.s32 	%p98, %r419, %r363;
	max.s32 	%r420, %r419, %r363;
	selp.b32 	%r421, %r410, %r364, %p98;
	mul.lo.s32 	%r422, %r416, %r411;
	setp.gt.s32 	%p99, %r422, %r366;
	max.s32 	%r423, %r422, %r366;
	selp.b32 	%r424, %r410, %r367, %p99;
	mul.lo.s32 	%r425, %r417, %r411;
	setp.gt.s32 	%p100, %r425, %r369;
	max.s32 	%r426, %r425, %r369;
	selp.b32 	%r427, %r410, %r370, %p100;
	mul.lo.s32 	%r428, %r418, %r411;
	setp.gt.s32 	%p101, %r428, %r372;
	max.s32 	%r429, %r428, %r372;
	selp.b32 	%r430, %r410, %r373, %p101;
	mul.lo.s32 	%r431, %r415, %r412;
	setp.gt.s32 	%p102, %r431, %r375;
	max.s32 	%r432, %r431, %r375;
	selp.b32 	%r433, %r410, %r376, %p102;
	mul.lo.s32 	%r434, %r416, %r412;
	setp.gt.s32 	%p103, %r434, %r378;
	max.s32 	%r435, %r434, %r378;
	selp.b32 	%r436, %r410, %r379, %p103;
	mul.lo.s32 	%r437, %r417, %r412;
	setp.gt.s32 	%p104, %r437, %r381;
	max.s32 	%r438, %r437, %r381;
	selp.b32 	%r439, %r410, %r382, %p104;
	mul.lo.s32 	%r440, %r418, %r412;
	setp.gt.s32 	%p105, %r440, %r384;
	max.s32 	%r441, %r440, %r384;
	selp.b32 	%r442, %r410, %r385, %p105;
	mul.lo.s32 	%r443, %r415, %r413;
	setp.gt.s32 	%p106, %r443, %r387;
	max.s32 	%r444, %r443, %r387;
	selp.b32 	%r445, %r410, %r388, %p106;
	mul.lo.s32 	%r446, %r416, %r413;
	setp.gt.s32 	%p107, %r446, %r390;
	max.s32 	%r447, %r446, %r390;
	selp.b32 	%r448, %r410, %r391, %p107;
	mul.lo.s32 	%r449, %r417, %r413;
	setp.gt.s32 	%p108, %r449, %r393;
	max.s32 	%r450, %r449, %r393;
	selp.b32 	%r451, %r410, %r394, %p108;
	mul.lo.s32 	%r452, %r418, %r413;
	setp.gt.s32 	%p109, %r452, %r396;
	max.s32 	%r453, %r452, %r396;
	selp.b32 	%r454, %r410, %r397, %p109;
	mul.lo.s32 	%r455, %r415, %r414;
	setp.gt.s32 	%p110, %r455, %r399;
	max.s32 	%r456, %r455, %r399;
	selp.b32 	%r457, %r410, %r400, %p110;
	mul.lo.s32 	%r458, %r416, %r414;
	setp.gt.s32 	%p111, %r458, %r402;
	max.s32 	%r459, %r458, %r402;
	selp.b32 	%r460, %r410, %r403, %p111;
	mul.lo.s32 	%r461, %r417, %r414;
	setp.gt.s32 	%p112, %r461, %r405;
	max.s32 	%r462, %r461, %r405;
	selp.b32 	%r463, %r410, %r406, %p112;
	mul.lo.s32 	%r464, %r418, %r414;
	setp.gt.s32 	%p113, %r464, %r408;
	max.s32 	%r465, %r464, %r408;
	selp.b32 	%r466, %r410, %r409, %p113;
	add.s32 	%r467, %r2084, 4;
	ld.shared.u32 	%r468, [%r24+1024];
	ld.shared.u32 	%r469, [%r24+1028];
	ld.shared.u32 	%r470, [%r24+1032];
	ld.shared.u32 	%r471, [%r24+1036];
	ld.shared.u32 	%r472, [%r25+16];
	ld.shared.u32 	%r473, [%r25+144];
	ld.shared.u32 	%r474, [%r25+272];
	ld.shared.u32 	%r475, [%r25+400];
	mul.lo.s32 	%r476, %r472, %r468;
	setp.gt.s32 	%p114, %r476, %r420;
	max.s32 	%r477, %r476, %r420;
	selp.b32 	%r478, %r467, %r421, %p114;
	mul.lo.s32 	%r479, %r473, %r468;
	setp.gt.s32 	%p115, %r479, %r423;
	max.s32 	%r480, %r479, %r423;
	selp.b32 	%r481, %r467, %r424, %p115;
	mul.lo.s32 	%r482, %r474, %r468;
	setp.gt.s32 	%p116, %r482, %r426;
	max.s32 	%r483, %r482, %r426;
	selp.b32 	%r484, %r467, %r427, %p116;
	mul.lo.s32 	%r485, %r475, %r468;
	setp.gt.s32 	%p117, %r485, %r429;
	max.s32 	%r486, %r485, %r429;
	selp.b32 	%r487, %r467, %r430, %p117;
	mul.lo.s32 	%r488, %r472, %r469;
	setp.gt.s32 	%p118, %r488, %r432;
	max.s32 	%r489, %r488, %r432;
	selp.b32 	%r490, %r467, %r433, %p118;
	mul.lo.s32 	%r491, %r473, %r469;
	setp.gt.s32 	%p119, %r491, %r435;
	max.s32 	%r492, %r491, %r435;
	selp.b32 	%r493, %r467, %r436, %p119;
	mul.lo.s32 	%r494, %r474, %r469;
	setp.gt.s32 	%p120, %r494, %r438;
	max.s32 	%r495, %r494, %r438;
	selp.b32 	%r496, %r467, %r439, %p120;
	mul.lo.s32 	%r497, %r475, %r469;
	setp.gt.s32 	%p121, %r497, %r441;
	max.s32 	%r498, %r497, %r441;
	selp.b32 	%r499, %r467, %r442, %p121;
	mul.lo.s32 	%r500, %r472, %r470;
	setp.gt.s32 	%p122, %r500, %r444;
	max.s32 	%r501, %r500, %r444;
	selp.b32 	%r502, %r467, %r445, %p122;
	mul.lo.s32 	%r503, %r473, %r470;
	setp.gt.s32 	%p123, %r503, %r447;
	max.s32 	%r504, %r503, %r447;
	selp.b32 	%r505, %r467, %r448, %p123;
	mul.lo.s32 	%r506, %r474, %r470;
	setp.gt.s32 	%p124, %r506, %r450;
	max.s32 	%r507, %r506, %r450;
	selp.b32 	%r508, %r467, %r451, %p124;
	mul.lo.s32 	%r509, %r475, %r470;
	setp.gt.s32 	%p125, %r509, %r453;
	max.s32 	%r510, %r509, %r453;
	selp.b32 	%r511, %r467, %r454, %p125;
	mul.lo.s32 	%r512, %r472, %r471;
	setp.gt.s32 	%p126, %r512, %r456;
	max.s32 	%r513, %r512, %r456;
	selp.b32 	%r514, %r467, %r457, %p126;
	mul.lo.s32 	%r515, %r473, %r471;
	setp.gt.s32 	%p127, %r515, %r459;
	max.s32 	%r516, %r515, %r459;
	selp.b32 	%r517, %r467, %r460, %p127;
	mul.lo.s32 	%r518, %r474, %r471;
	setp.gt.s32 	%p128, %r518, %r462;
	max.s32 	%r519, %r518, %r462;
	selp.b32 	%r520, %r467, %r463, %p128;
	mul.lo.s32 	%r521, %r475, %r471;
	setp.gt.s32 	%p129, %r521, %r465;
	max.s32 	%r522, %r521, %r465;
	selp.b32 	%r523, %r467, %r466, %p129;
	add.s32 	%r524, %r2084, 5;
	ld.shared.u32 	%r525, [%r24+1280];
	ld.shared.u32 	%r526, [%r24+1284];
	ld.shared.u32 	%r527, [%r24+1288];
	ld.shared.u32 	%r528, [%r24+1292];
	ld.shared.u32 	%r529, [%r25+20];
	ld.shared.u32 	%r530, [%r25+148];
	ld.shared.u32 	%r531, [%r25+276];
	ld.shared.u32 	%r532, [%r25+404];
	mul.lo.s32 	%r533, %r529, %r525;
	setp.gt.s32 	%p130, %r533, %r477;
	max.s32 	%r534, %r533, %r477;
	selp.b32 	%r535, %r524, %r478, %p130;
	mul.lo.s32 	%r536, %r530, %r525;
	setp.gt.s32 	%p131, %r536, %r480;
	max.s32 	%r537, %r536, %r480;
	selp.b32 	%r538, %r524, %r481, %p131;
	mul.lo.s32 	%r539, %r531, %r525;
	setp.gt.s32 	%p132, %r539, %r483;
	max.s32 	%r540, %r539, %r483;
	selp.b32 	%r541, %r524, %r484, %p132;
	mul.lo.s32 	%r542, %r532, %r525;
	setp.gt.s32 	%p133, %r542, %r486;
	max.s32 	%r543, %r542, %r486;
	selp.b32 	%r544, %r524, %r487, %p133;
	mul.lo.s32 	%r545, %r529, %r526;
	setp.gt.s32 	%p134, %r545, %r489;
	max.s32 	%r546, %r545, %r489;
	selp.b32 	%r547, %r524, %r490, %p134;
	mul.lo.s32 	%r548, %r530, %r526;
	setp.gt.s32 	%p135, %r548, %r492;
	max.s32 	%r549, %r548, %r492;
	selp.b32 	%r550, %r524, %r493, %p135;
	mul.lo.s32 	%r551, %r531, %r526;
	setp.gt.s32 	%p136, %r551, %r495;
	max.s32 	%r552, %r551, %r495;
	selp.b32 	%r553, %r524, %r496, %p136;
	mul.lo.s32 	%r554, %r532, %r526;
	setp.gt.s32 	%p137, %r554, %r498;
	max.s32 	%r555, %r554, %r498;
	selp.b32 	%r556, %r524, %r499, %p137;
	mul.lo.s32 	%r557, %r529, %r527;
	setp.gt.s32 	%p138, %r557, %r501;
	max.s32 	%r558, %r557, %r501;
	selp.b32 	%r559, %r524, %r502, %p138;
	mul.lo.s32 	%r560, %r530, %r527;
	setp.gt.s32 	%p139, %r560, %r504;
	max.s32 	%r561, %r560, %r504;
	selp.b32 	%r562, %r524, %r505, %p139;
	mul.lo.s32 	%r563, %r531, %r527;
	setp.gt.s32 	%p140, %r563, %r507;
	max.s32 	%r564, %r563, %r507;
	selp.b32 	%r565, %r524, %r508, %p140;
	mul.lo.s32 	%r566, %r532, %r527;
	setp.gt.s32 	%p141, %r566, %r510;
	max.s32 	%r567, %r566, %r510;
	selp.b32 	%r568, %r524, %r511, %p141;
	mul.lo.s32 	%r569, %r529, %r528;
	setp.gt.s32 	%p142, %r569, %r513;
	max.s32 	%r570, %r569, %r513;
	selp.b32 	%r571, %r524, %r514, %p142;
	mul.lo.s32 	%r572, %r530, %r528;
	setp.gt.s32 	%p143, %r572, %r516;
	max.s32 	%r573, %r572, %r516;
	selp.b32 	%r574, %r524, %r517, %p143;
	mul.lo.s32 	%r575, %r531, %r528;
	setp.gt.s32 	%p144, %r575, %r519;
	max.s32 	%r576, %r575, %r519;
	selp.b32 	%r577, %r524, %r520, %p144;
	mul.lo.s32 	%r578, %r532, %r528;
	setp.gt.s32 	%p145, %r578, %r522;
	max.s32 	%r579, %r578, %r522;
	selp.b32 	%r580, %r524, %r523, %p145;
	add.s32 	%r581, %r2084, 6;
	ld.shared.u32 	%r582, [%r24+1536];
	ld.shared.u32 	%r583, [%r24+1540];
	ld.shared.u32 	%r584, [%r24+1544];
	ld.shared.u32 	%r585, [%r24+1548];
	ld.shared.u32 	%r586, [%r25+24];
	ld.shared.u32 	%r587, [%r25+152];
	ld.shared.u32 	%r588, [%r25+280];
	ld.shared.u32 	%r589, [%r25+408];
	mul.lo.s32 	%r590, %r586, %r582;
	setp.gt.s32 	%p146, %r590, %r534;
	max.s32 	%r591, %r590, %r534;
	selp.b32 	%r592, %r581, %r535, %p146;
	mul.lo.s32 	%r593, %r587, %r582;
	setp.gt.s32 	%p147, %r593, %r537;
	max.s32 	%r594, %r593, %r537;
	selp.b32 	%r595, %r581, %r538, %p147;
	mul.lo.s32 	%r596, %r588, %r582;
	setp.gt.s32 	%p148, %r596, %r540;
	max.s32 	%r597, %r596, %r540;
	selp.b32 	%r598, %r581, %r541, %p148;
	mul.lo.s32 	%r599, %r589, %r582;
	setp.gt.s32 	%p149, %r599, %r543;
	max.s32 	%r600, %r599, %r543;
	selp.b32 	%r601, %r581, %r544, %p149;
	mul.lo.s32 	%r602, %r586, %r583;
	setp.gt.s32 	%p150, %r602, %r546;
	max.s32 	%r603, %r602, %r546;
	selp.b32 	%r604, %r581, %r547, %p150;
	mul.lo.s32 	%r605, %r587, %r583;
	setp.gt.s32 	%p151, %r605, %r549;
	max.s32 	%r606, %r605, %r549;
	selp.b32 	%r607, %r581, %r550, %p151;
	mul.lo.s32 	%r608, %r588, %r583;
	setp.gt.s32 	%p152, %r608, %r552;
	max.s32 	%r609, %r608, %r552;
	selp.b32 	%r610, %r581, %r553, %p152;
	mul.lo.s32 	%r611, %r589, %r583;
	setp.gt.s32 	%p153, %r611, %r555;
	max.s32 	%r612, %r611, %r555;
	selp.b32 	%r613, %r581, %r556, %p153;
	mul.lo.s32 	%r614, %r586, %r584;
	setp.gt.s32 	%p154, %r614, %r558;
	max.s32 	%r615, %r614, %r558;
	selp.b32 	%r616, %r581, %r559, %p154;
	mul.lo.s32 	%r617, %r587, %r584;
	setp.gt.s32 	%p155, %r617, %r561;
	max.s32 	%r618, %r617, %r561;
	selp.b32 	%r619, %r581, %r562, %p155;
	mul.lo.s32 	%r620, %r588, %r584;
	setp.gt.s32 	%p156, %r620, %r564;
	max.s32 	%r621, %r620, %r564;
	selp.b32 	%r622, %r581, %r565, %p156;
	mul.lo.s32 	%r623, %r589, %r584;
	setp.gt.s32 	%p157, %r623, %r567;
	max.s32 	%r624, %r623, %r567;
	selp.b32 	%r625, %r581, %r568, %p157;
	mul.lo.s32 	%r626, %r586, %r585;
	setp.gt.s32 	%p158, %r626, %r570;
	max.s32 	%r627, %r626, %r570;
	selp.b32 	%r628, %r581, %r571, %p158;
	mul.lo.s32 	%r629, %r587, %r585;
	setp.gt.s32 	%p159, %r629, %r573;
	max.s32 	%r630, %r629, %r573;
	selp.b32 	%r631, %r581, %r574, %p159;
	mul.lo.s32 	%r632, %r588, %r585;
	setp.gt.s32 	%p160, %r632, %r576;
	max.s32 	%r633, %r632, %r576;
	selp.b32 	%r634, %r581, %r577, %p160;
	mul.lo.s32 	%r635, %r589, %r585;
	setp.gt.s32 	%p161, %r635, %r579;
	max.s32 	%r636, %r635, %r579;
	selp.b32 	%r637, %r581, %r580, %p161;
	add.s32 	%r638, %r2084, 7;
	ld.shared.u32 	%r639, [%r24+1792];
	ld.shared.u32 	%r640, [%r24+1796];
	ld.shared.u32 	%r641, [%r24+1800];
	ld.shared.u32 	%r642, [%r24+1804];
	ld.shared.u32 	%r643, [%r25+28];
	ld.shared.u32 	%r644, [%r25+156];
	ld.shared.u32 	%r645, [%r25+284];
	ld.shared.u32 	%r646, [%r25+412];
	mul.lo.s32 	%r647, %r643, %r639;
	setp.gt.s32 	%p162, %r647, %r591;
	max.s32 	%r648, %r647, %r591;
	selp.b32 	%r649, %r638, %r592, %p162;
	mul.lo.s32 	%r650, %r644, %r639;
	setp.gt.s32 	%p163, %r650, %r594;
	max.s32 	%r651, %r650, %r594;
	selp.b32 	%r652, %r638, %r595, %p163;
	mul.lo.s32 	%r653, %r645, %r639;
	setp.gt.s32 	%p164, %r653, %r597;
	max.s32 	%r654, %r653, %r597;
	selp.b32 	%r655, %r638, %r598, %p164;
	mul.lo.s32 	%r656, %r646, %r639;
	setp.gt.s32 	%p165, %r656, %r600;
	max.s32 	%r657, %r656, %r600;
	selp.b32 	%r658, %r638, %r601, %p165;
	mul.lo.s32 	%r659, %r643, %r640;
	setp.gt.s32 	%p166, %r659, %r603;
	max.s32 	%r660, %r659, %r603;
	selp.b32 	%r661, %r638, %r604, %p166;
	mul.lo.s32 	%r662, %r644, %r640;
	setp.gt.s32 	%p167, %r662, %r606;
	max.s32 	%r663, %r662, %r606;
	selp.b32 	%r664, %r638, %r607, %p167;
	mul.lo.s32 	%r665, %r645, %r640;
	setp.gt.s32 	%p168, %r665, %r609;
	max.s32 	%r666, %r665, %r609;
	selp.b32 	%r667, %r638, %r610, %p168;
	mul.lo.s32 	%r668, %r646, %r640;
	setp.gt.s32 	%p169, %r668, %r612;
	max.s32 	%r669, %r668, %r612;
	selp.b32 	%r670, %r638, %r613, %p169;
	mul.lo.s32 	%r671, %r643, %r641;
	setp.gt.s32 	%p170, %r671, %r615;
	max.s32 	%r672, %r671, %r615;
	selp.b32 	%r673, %r638, %r616, %p170;
	mul.lo.s32 	%r674, %r644, %r641;
	setp.gt.s32 	%p171, %r674, %r618;
	max.s32 	%r675, %r674, %r618;
	selp.b32 	%r676, %r638, %r619, %p171;
	mul.lo.s32 	%r677, %r645, %r641;
	setp.gt.s32 	%p172, %r677, %r621;
	max.s32 	%r678, %r677, %r621;
	selp.b32 	%r679, %r638, %r622, %p172;
	mul.lo.s32 	%r680, %r646, %r641;
	setp.gt.s32 	%p173, %r680, %r624;
	max.s32 	%r681, %r680, %r624;
	selp.b32 	%r682, %r638, %r625, %p173;
	mul.lo.s32 	%r683, %r643, %r642;
	setp.gt.s32 	%p174, %r683, %r627;
	max.s32 	%r684, %r683, %r627;
	selp.b32 	%r685, %r638, %r628, %p174;
	mul.lo.s32 	%r686, %r644, %r642;
	setp.gt.s32 	%p175, %r686, %r630;
	max.s32 	%r687, %r686, %r630;
	selp.b32 	%r688, %r638, %r631, %p175;
	mul.lo.s32 	%r689, %r645, %r642;
	setp.gt.s32 	%p176, %r689, %r633;
	max.s32 	%r690, %r689, %r633;
	selp.b32 	%r691, %r638, %r634, %p176;
	mul.lo.s32 	%r692, %r646, %r642;
	setp.gt.s32 	%p177, %r692, %r636;
	max.s32 	%r693, %r692, %r636;
	selp.b32 	%r694, %r638, %r637, %p177;
	add.s32 	%r695, %r2084, 8;
	ld.shared.u32 	%r696, [%r24+2048];
	ld.shared.u32 	%r697, [%r24+2052];
	ld.shared.u32 	%r698, [%r24+2056];
	ld.shared.u32 	%r699, [%r24+2060];
	ld.shared.u32 	%r700, [%r25+32];
	ld.shared.u32 	%r701, [%r25+160];
	ld.shared.u32 	%r702, [%r25+288];
	ld.shared.u32 	%r703, [%r25+416];
	mul.lo.s32 	%r704, %r700, %r696;
	setp.gt.s32 	%p178, %r704, %r648;
	max.s32 	%r705, %r704, %r648;
	selp.b32 	%r706, %r695, %r649, %p178;
	mul.lo.s32 	%r707, %r701, %r696;
	setp.gt.s32 	%p179, %r707, %r651;
	max.s32 	%r708, %r707, %r651;
	selp.b32 	%r709, %r695, %r652, %p179;
	mul.lo.s32 	%r710, %r702, %r696;
	setp.gt.s32 	%p180, %r710, %r654;
	max.s32 	%r711, %r710, %r654;
	selp.b32 	%r712, %r695, %r655, %p180;
	mul.lo.s32 	%r713, %r703, %r696;
	setp.gt.s32 	%p181, %r713, %r657;
	max.s32 	%r714, %r713, %r657;
	selp.b32 	%r715, %r695, %r658, %p181;
	mul.lo.s32 	%r716, %r700, %r697;
	setp.gt.s32 	%p182, %r716, %r660;
	max.s32 	%r717, %r716, %r660;
	selp.b32 	%r718, %r695, %r661, %p182;
	mul.lo.s32 	%r719, %r701, %r697;
	setp.gt.s32 	%p183, %r719, %r663;
	max.s32 	%r720, %r719, %r663;
	selp.b32 	%r721, %r695, %r664, %p183;
	mul.lo.s32 	%r722, %r702, %r697;
	setp.gt.s32 	%p184, %r722, %r666;
	max.s32 	%r723, %r722, %r666;
	selp.b32 	%r724, %r695, %r667, %p184;
	mul.lo.s32 	%r725, %r703, %r697;
	setp.gt.s32 	%p185, %r725, %r669;
	max.s32 	%r726, %r725, %r669;
	selp.b32 	%r727, %r695, %r670, %p185;
	mul.lo.s32 	%r728, %r700, %r698;
	setp.gt.s32 	%p186, %r728, %r672;
	max.s32 	%r729, %r728, %r672;
	selp.b32 	%r730, %r695, %r673, %p186;
	mul.lo.s32 	%r731, %r701, %r698;
	setp.gt.s32 	%p187, %r731, %r675;
	max.s32 	%r732, %r731, %r675;
	selp.b32 	%r733, %r695, %r676, %p187;
	mul.lo.s32 	%r734, %r702, %r698;
	setp.gt.s32 	%p188, %r734, %r678;
	max.s32 	%r735, %r734, %r678;
	selp.b32 	%r736, %r695, %r679, %p188;
	mul.lo.s32 	%r737, %r703, %r698;
	setp.gt.s32 	%p189, %r737, %r681;
	max.s32 	%r738, %r737, %r681;
	selp.b32 	%r739, %r695, %r682, %p189;
	mul.lo.s32 	%r740, %r700, %r699;
	setp.gt.s32 	%p190, %r740, %r684;
	max.s32 	%r741, %r740, %r684;
	selp.b32 	%r742, %r695, %r685, %p190;
	mul.lo.s32 	%r743, %r701, %r699;
	setp.gt.s32 	%p191, %r743, %r687;
	max.s32 	%r744, %r743, %r687;
	selp.b32 	%r745, %r695, %r688, %p191;
	mul.lo.s32 	%r746, %r702, %r699;
	setp.gt.s32 	%p192, %r746, %r690;
	max.s32 	%r747, %r746, %r690;
	selp.b32 	%r748, %r695, %r691, %p192;
	mul.lo.s32 	%r749, %r703, %r699;
	setp.gt.s32 	%p193, %r749, %r693;
	max.s32 	%r750, %r749, %r693;
	selp.b32 	%r751, %r695, %r694, %p193;
	add.s32 	%r752, %r2084, 9;
	ld.shared.u32 	%r753, [%r24+2304];
	ld.shared.u32 	%r754, [%r24+2308];
	ld.shared.u32 	%r755, [%r24+2312];
	ld.shared.u32 	%r756, [%r24+2316];
	ld.shared.u32 	%r757, [%r25+36];
	ld.shared.u32 	%r758, [%r25+164];
	ld.shared.u32 	%r759, [%r25+292];
	ld.shared.u32 	%r760, [%r25+420];
	mul.lo.s32 	%r761, %r757, %r753;
	setp.gt.s32 	%p194, %r761, %r705;
	max.s32 	%r762, %r761, %r705;
	selp.b32 	%r763, %r752, %r706, %p194;
	mul.lo.s32 	%r764, %r758, %r753;
	setp.gt.s32 	%p195, %r764, %r708;
	max.s32 	%r765, %r764, %r708;
	selp.b32 	%r766, %r752, %r709, %p195;
	mul.lo.s32 	%r767, %r759, %r753;
	setp.gt.s32 	%p196, %r767, %r711;
	max.s32 	%r768, %r767, %r711;
	selp.b32 	%r769, %r752, %r712, %p196;
	mul.lo.s32 	%r770, %r760, %r753;
	setp.gt.s32 	%p197, %r770, %r714;
	max.s32 	%r771, %r770, %r714;
	selp.b32 	%r772, %r752, %r715, %p197;
	mul.lo.s32 	%r773, %r757, %r754;
	setp.gt.s32 	%p198, %r773, %r717;
	max.s32 	%r774, %r773, %r717;
	selp.b32 	%r775, %r752, %r718, %p198;
	mul.lo.s32 	%r776, %r758, %r754;
	setp.gt.s32 	%p199, %r776, %r720;
	max.s32 	%r777, %r776, %r720;
	selp.b32 	%r778, %r752, %r721, %p199;
	mul.lo.s32 	%r779, %r759, %r754;
	setp.gt.s32 	%p200, %r779, %r723;
	max.s32 	%r780, %r779, %r723;
	selp.b32 	%r781, %r752, %r724, %p200;
	mul.lo.s32 	%r782, %r760, %r754;
	setp.gt.s32 	%p201, %r782, %r726;
	max.s32 	%r783, %r782, %r726;
	selp.b32 	%r784, %r752, %r727, %p201;
	mul.lo.s32 	%r785, %r757, %r755;
	setp.gt.s32 	%p202, %r785, %r729;
	max.s32 	%r786, %r785, %r729;
	selp.b32 	%r787, %r752, %r730, %p202;
	mul.lo.s32 	%r788, %r758, %r755;
	setp.gt.s32 	%p203, %r788, %r732;
	max.s32 	%r789, %r788, %r732;
	selp.b32 	%r790, %r752, %r733, %p203;
	mul.lo.s32 	%r791, %r759, %r755;
	setp.gt.s32 	%p204, %r791, %r735;
	max.s32 	%r792, %r791, %r735;
	selp.b32 	%r793, %r752, %r736, %p204;
	mul.lo.s32 	%r794, %r760, %r755;
	setp.gt.s32 	%p205, %r794, %r738;
	max.s32 	%r795, %r794, %r738;
	selp.b32 	%r796, %r752, %r739, %p205;
	mul.lo.s32 	%r797, %r757, %r756;
	setp.gt.s32 	%p206, %r797, %r741;
	max.s32 	%r798, %r797, %r741;
	selp.b32 	%r799, %r752, %r742, %p206;
	mul.lo.s32 	%r800, %r758, %r756;
	setp.gt.s32 	%p207, %r800, %r744;
	max.s32 	%r801, %r800, %r744;
	selp.b32 	%r802, %r752, %r745, %p207;
	mul.lo.s32 	%r803, %r759, %r756;
	setp.gt.s32 	%p208, %r803, %r747;
	max.s32 	%r804, %r803, %r747;
	selp.b32 	%r805, %r752, %r748, %p208;
	mul.lo.s32 	%r806, %r760, %r756;
	setp.gt.s32 	%p209, %r806, %r750;
	max.s32 	%r807, %r806, %r750;
	selp.b32 	%r808, %r752, %r751, %p209;
	add.s32 	%r809, %r2084, 10;
	ld.shared.u32 	%r810, [%r24+2560];
	ld.shared.u32 	%r811, [%r24+2564];
	ld.shared.u32 	%r812, [%r24+2568];
	ld.shared.u32 	%r813, [%r24+2572];
	ld.shared.u32 	%r814, [%r25+40];
	ld.shared.u32 	%r815, [%r25+168];
	ld.shared.u32 	%r816, [%r25+296];
	ld.shared.u32 	%r817, [%r25+424];
	mul.lo.s32 	%r818, %r814, %r810;
	setp.gt.s32 	%p210, %r818, %r762;
	max.s32 	%r819, %r818, %r762;
	selp.b32 	%r820, %r809, %r763, %p210;
	mul.lo.s32 	%r821, %r815, %r810;
	setp.gt.s32 	%p211, %r821, %r765;
	max.s32 	%r822, %r821, %r765;
	selp.b32 	%r823, %r809, %r766, %p211;
	mul.lo.s32 	%r824, %r816, %r810;
	setp.gt.s32 	%p212, %r824, %r768;
	max.s32 	%r825, %r824, %r768;
	selp.b32 	%r826, %r809, %r769, %p212;
	mul.lo.s32 	%r827, %r817, %r810;
	setp.gt.s32 	%p213, %r827, %r771;
	max.s32 	%r828, %r827, %r771;
	selp.b32 	%r829, %r809, %r772, %p213;
	mul.lo.s32 	%r830, %r814, %r811;
	setp.gt.s32 	%p214, %r830, %r774;
	max.s32 	%r831, %r830, %r774;
	selp.b32 	%r832, %r809, %r775, %p214;
	mul.lo.s32 	%r833, %r815, %r811;
	setp.gt.s32 	%p215, %r833, %r777;
	max.s32 	%r834, %r833, %r777;
	selp.b32 	%r835, %r809, %r778, %p215;
	mul.lo.s32 	%r836, %r816, %r811;
	setp.gt.s32 	%p216, %r836, %r780;
	max.s32 	%r837, %r836, %r780;
	selp.b32 	%r838, %r809, %r781, %p216;
	mul.lo.s32 	%r839, %r817, %r811;
	setp.gt.s32 	%p217, %r839, %r783;
	max.s32 	%r840, %r839, %r783;
	selp.b32 	%r841, %r809, %r784, %p217;
	mul.lo.s32 	%r842, %r814, %r812;
	setp.gt.s32 	%p218, %r842, %r786;
	max.s32 	%r843, %r842, %r786;
	selp.b32 	%r844, %r809, %r787, %p218;
	mul.lo.s32 	%r845, %r815, %r812;
	setp.gt.s32 	%p219, %r845, %r789;
	max.s32 	%r846, %r845, %r789;
	selp.b32 	%r847, %r809, %r790, %p219;
	mul.lo.s32 	%r848, %r816, %r812;
	setp.gt.s32 	%p220, %r848, %r792;
	max.s32 	%r849, %r848, %r792;
	selp.b32 	%r850, %r809, %r793, %p220;
	mul.lo.s32 	%r851, %r817, %r812;
	setp.gt.s32 	%p221, %r851, %r795;
	max.s32 	%r852, %r851, %r795;
	selp.b32 	%r853, %r809, %r796, %p221;
	mul.lo.s32 	%r854, %r814, %r813;
	setp.gt.s32 	%p222, %r854, %r798;
	max.s32 	%r855, %r854, %r798;
	selp.b32 	%r856, %r809, %r799, %p222;
	mul.lo.s32 	%r857, %r815, %r813;
	setp.gt.s32 	%p223, %r857, %r801;
	max.s32 	%r858, %r857, %r801;
	selp.b32 	%r859, %r809, %r802, %p223;
	mul.lo.s32 	%r860, %r816, %r813;
	setp.gt.s32 	%p224, %r860, %r804;
	max.s32 	%r861, %r860, %r804;
	selp.b32 	%r862, %r809, %r805, %p224;
	mul.lo.s32 	%r863, %r817, %r813;
	setp.gt.s32 	%p225, %r863, %r807;
	max.s32 	%r864, %r863, %r807;
	selp.b32 	%r865, %r809, %r808, %p225;
	add.s32 	%r866, %r2084, 11;
	ld.shared.u32 	%r867, [%r24+2816];
	ld.shared.u32 	%r868, [%r24+2820];
	ld.shared.u32 	%r869, [%r24+2824];
	ld.shared.u32 	%r870, [%r24+2828];
	ld.shared.u32 	%r871, [%r25+44];
	ld.shared.u32 	%r872, [%r25+172];
	ld.shared.u32 	%r873, [%r25+300];
	ld.shared.u32 	%r874, [%r25+428];
	mul.lo.s32 	%r875, %r871, %r867;
	setp.gt.s32 	%p226, %r875, %r819;
	max.s32 	%r876, %r875, %r819;
	selp.b32 	%r877, %r866, %r820, %p226;
	mul.lo.s32 	%r878, %r872, %r867;
	setp.gt.s32 	%p227, %r878, %r822;
	max.s32 	%r879, %r878, %r822;
	selp.b32 	%r880, %r866, %r823, %p227;
	mul.lo.s32 	%r881, %r873, %r867;
	setp.gt.s32 	%p228, %r881, %r825;
	max.s32 	%r882, %r881, %r825;
	selp.b32 	%r883, %r866, %r826, %p228;
	mul.lo.s32 	%r884, %r874, %r867;
	setp.gt.s32 	%p229, %r884, %r828;
	max.s32 	%r885, %r884, %r828;
	selp.b32 	%r886, %r866, %r829, %p229;
	mul.lo.s32 	%r887, %r871, %r868;
	setp.gt.s32 	%p230, %r887, %r831;
	max.s32 	%r888, %r887, %r831;
	selp.b32 	%r889, %r866, %r832, %p230;
	mul.lo.s32 	%r890, %r872, %r868;
	setp.gt.s32 	%p231, %r890, %r834;
	max.s32 	%r891, %r890, %r834;
	selp.b32 	%r892, %r866, %r835, %p231;
	mul.lo.s32 	%r893, %r873, %r868;
	setp.gt.s32 	%p232, %r893, %r837;
	max.s32 	%r894, %r893, %r837;
	selp.b32 	%r895, %r866, %r838, %p232;
	mul.lo.s32 	%r896, %r874, %r868;
	setp.gt.s32 	%p233, %r896, %r840;
	max.s32 	%r897, %r896, %r840;
	selp.b32 	%r898, %r866, %r841, %p233;
	mul.lo.s32 	%r899, %r871, %r869;
	setp.gt.s32 	%p234, %r899, %r843;
	max.s32 	%r900, %r899, %r843;
	selp.b32 	%r901, %r866, %r844, %p234;
	mul.lo.s32 	%r902, %r872, %r869;
	setp.gt.s32 	%p235, %r902, %r846;
	max.s32 	%r903, %r902, %r846;
	selp.b32 	%r904, %r866, %r847, %p235;
	mul.lo.s32 	%r905, %r873, %r869;
	setp.gt.s32 	%p236, %r905, %r849;
	max.s32 	%r906, %r905, %r849;
	selp.b32 	%r907, %r866, %r850, %p236;
	mul.lo.s32 	%r908, %r874, %r869;
	setp.gt.s32 	%p237, %r908, %r852;
	max.s32 	%r909, %r908, %r852;
	selp.b32 	%r910, %r866, %r853, %p237;
	mul.lo.s32 	%r911, %r871, %r870;
	setp.gt.s32 	%p238, %r911, %r855;
	max.s32 	%r912, %r911, %r855;
	selp.b32 	%r913, %r866, %r856, %p238;
	mul.lo.s32 	%r914, %r872, %r870;
	setp.gt.s32 	%p239, %r914, %r858;
	max.s32 	%r915, %r914, %r858;
	selp.b32 	%r916, %r866, %r859, %p239;
	mul.lo.s32 	%r917, %r873, %r870;
	setp.gt.s32 	%p240, %r917, %r861;
	max.s32 	%r918, %r917, %r861;
	selp.b32 	%r919, %r866, %r862, %p240;
	mul.lo.s32 	%r920, %r874, %r870;
	setp.gt.s32 	%p241, %r920, %r864;
	max.s32 	%r921, %r920, %r864;
	selp.b32 	%r922, %r866, %r865, %p241;
	add.s32 	%r923, %r2084, 12;
	ld.shared.u32 	%r924, [%r24+3072];
	ld.shared.u32 	%r925, [%r24+3076];
	ld.shared.u32 	%r926, [%r24+3080];
	ld.shared.u32 	%r927, [%r24+3084];
	ld.shared.u32 	%r928, [%r25+48];
	ld.shared.u32 	%r929, [%r25+176];
	ld.shared.u32 	%r930, [%r25+304];
	ld.shared.u32 	%r931, [%r25+432];
	mul.lo.s32 	%r932, %r928, %r924;
	setp.gt.s32 	%p242, %r932, %r876;
	max.s32 	%r933, %r932, %r876;
	selp.b32 	%r934, %r923, %r877, %p242;
	mul.lo.s32 	%r935, %r929, %r924;
	setp.gt.s32 	%p243, %r935, %r879;
	max.s32 	%r936, %r935, %r879;
	selp.b32 	%r937, %r923, %r880, %p243;
	mul.lo.s32 	%r938, %r930, %r924;
	setp.gt.s32 	%p244, %r938, %r882;
	max.s32 	%r939, %r938, %r882;
	selp.b32 	%r940, %r923, %r883, %p244;
	mul.lo.s32 	%r941, %r931, %r924;
	setp.gt.s32 	%p245, %r941, %r885;
	max.s32 	%r942, %r941, %r885;
	selp.b32 	%r943, %r923, %r886, %p245;
	mul.lo.s32 	%r944, %r928, %r925;
	setp.gt.s32 	%p246, %r944, %r888;
	max.s32 	%r945, %r944, %r888;
	selp.b32 	%r946, %r923, %r889, %p246;
	mul.lo.s32 	%r947, %r929, %r925;
	setp.gt.s32 	%p247, %r947, %r891;
	max.s32 	%r948, %r947, %r891;
	selp.b32 	%r949, %r923, %r892, %p247;
	mul.lo.s32 	%r950, %r930, %r925;
	setp.gt.s32 	%p248, %r950, %r894;
	max.s32 	%r951, %r950, %r894;
	selp.b32 	%r952, %r923, %r895, %p248;
	mul.lo.s32 	%r953, %r931, %r925;
	setp.gt.s32 	%p249, %r953, %r897;
	max.s32 	%r954, %r953, %r897;
	selp.b32 	%r955, %r923, %r898, %p249;
	mul.lo.s32 	%r956, %r928, %r926;
	setp.gt.s32 	%p250, %r956, %r900;
	max.s32 	%r957, %r956, %r900;
	selp.b32 	%r958, %r923, %r901, %p250;
	mul.lo.s32 	%r959, %r929, %r926;
	setp.gt.s32 	%p251, %r959, %r903;
	max.s32 	%r960, %r959, %r903;
	selp.b32 	%r961, %r923, %r904, %p251;
	mul.lo.s32 	%r962, %r930, %r926;
	setp.gt.s32 	%p252, %r962, %r906;
	max.s32 	%r963, %r962, %r906;
	selp.b32 	%r964, %r923, %r907, %p252;
	mul.lo.s32 	%r965, %r931, %r926;
	setp.gt.s32 	%p253, %r965, %r909;
	max.s32 	%r966, %r965, %r909;
	selp.b32 	%r967, %r923, %r910, %p253;
	mul.lo.s32 	%r968, %r928, %r927;
	setp.gt.s32 	%p254, %r968, %r912;
	max.s32 	%r969, %r968, %r912;
	selp.b32 	%r970, %r923, %r913, %p254;
	mul.lo.s32 	%r971, %r929, %r927;
	setp.gt.s32 	%p255, %r971, %r915;
	max.s32 	%r972, %r971, %r915;
	selp.b32 	%r973, %r923, %r916, %p255;
	mul.lo.s32 	%r974, %r930, %r927;
	setp.gt.s32 	%p256, %r974, %r918;
	max.s32 	%r975, %r974, %r918;
	selp.b32 	%r976, %r923, %r919, %p256;
	mul.lo.s32 	%r977, %r931, %r927;
	setp.gt.s32 	%p257, %r977, %r921;
	max.s32 	%r978, %r977, %r921;
	selp.b32 	%r979, %r923, %r922, %p257;
	add.s32 	%r980, %r2084, 13;
	ld.shared.u32 	%r981, [%r24+3328];
	ld.shared.u32 	%r982, [%r24+3332];
	ld.shared.u32 	%r983, [%r24+3336];
	ld.shared.u32 	%r984, [%r24+3340];
	ld.shared.u32 	%r985, [%r25+52];
	ld.shared.u32 	%r986, [%r25+180];
	ld.shared.u32 	%r987, [%r25+308];
	ld.shared.u32 	%r988, [%r25+436];
	mul.lo.s32 	%r989, %r985, %r981;
	setp.gt.s32 	%p258, %r989, %r933;
	max.s32 	%r990, %r989, %r933;
	selp.b32 	%r991, %r980, %r934, %p258;
	mul.lo.s32 	%r992, %r986, %r981;
	setp.gt.s32 	%p259, %r992, %r936;
	max.s32 	%r993, %r992, %r936;
	selp.b32 	%r994, %r980, %r937, %p259;
	mul.lo.s32 	%r995, %r987, %r981;
	setp.gt.s32 	%p260, %r995, %r939;
	max.s32 	%r996, %r995, %r939;
	selp.b32 	%r997, %r980, %r940, %p260;
	mul.lo.s32 	%r998, %r988, %r981;
	setp.gt.s32 	%p261, %r998, %r942;
	max.s32 	%r999, %r998, %r942;
	selp.b32 	%r1000, %r980, %r943, %p261;
	mul.lo.s32 	%r1001, %r985, %r982;
	setp.gt.s32 	%p262, %r1001, %r945;
	max.s32 	%r1002, %r1001, %r945;
	selp.b32 	%r1003, %r980, %r946, %p262;
	mul.lo.s32 	%r1004, %r986, %r982;
	setp.gt.s32 	%p263, %r1004, %r948;
	max.s32 	%r1005, %r1004, %r948;
	selp.b32 	%r1006, %r980, %r949, %p263;
	mul.lo.s32 	%r1007, %r987, %r982;
	setp.gt.s32 	%p264, %r1007, %r951;
	max.s32 	%r1008, %r1007, %r951;
	selp.b32 	%r1009, %r980, %r952, %p264;
	mul.lo.s32 	%r1010, %r988, %r982;
	setp.gt.s32 	%p265, %r1010, %r954;
	max.s32 	%r1011, %r1010, %r954;
	selp.b32 	%r1012, %r980, %r955, %p265;
	mul.lo.s32 	%r1013, %r985, %r983;
	setp.gt.s32 	%p266, %r1013, %r957;
	max.s32 	%r1014, %r1013, %r957;
	selp.b32 	%r1015, %r980, %r958, %p266;
	mul.lo.s32 	%r1016, %r986, %r983;
	setp.gt.s32 	%p267, %r1016, %r960;
	max.s32 	%r1017, %r1016, %r960;
	selp.b32 	%r1018, %r980, %r961, %p267;
	mul.lo.s32 	%r1019, %r987, %r983;
	setp.gt.s32 	%p268, %r1019, %r963;
	max.s32 	%r1020, %r1019, %r963;
	selp.b32 	%r1021, %r980, %r964, %p268;
	mul.lo.s32 	%r1022, %r988, %r983;
	setp.gt.s32 	%p269, %r1022, %r966;
	max.s32 	%r1023, %r1022, %r966;
	selp.b32 	%r1024, %r980, %r967, %p269;
	mul.lo.s32 	%r1025, %r985, %r984;
	setp.gt.s32 	%p270, %r1025, %r969;
	max.s32 	%r1026, %r1025, %r969;
	selp.b32 	%r1027, %r980, %r970, %p270;
	mul.lo.s32 	%r1028, %r986, %r984;
	setp.gt.s32 	%p271, %r1028, %r972;
	max.s32 	%r1029, %r1028, %r972;
	selp.b32 	%r1030, %r980, %r973, %p271;
	mul.lo.s32 	%r1031, %r987, %r984;
	setp.gt.s32 	%p272, %r1031, %r975;
	max.s32 	%r1032, %r1031, %r975;
	selp.b32 	%r1033, %r980, %r976, %p272;
	mul.lo.s32 	%r1034, %r988, %r984;
	setp.gt.s32 	%p273, %r1034, %r978;
	max.s32 	%r1035, %r1034, %r978;
	selp.b32 	%r1036, %r980, %r979, %p273;
	add.s32 	%r1037, %r2084, 14;
	ld.shared.u32 	%r1038, [%r24+3584];
	ld.shared.u32 	%r1039, [%r24+3588];
	ld.shared.u32 	%r1040, [%r24+3592];
	ld.shared.u32 	%r1041, [%r24+3596];
	ld.shared.u32 	%r1042, [%r25+56];
	ld.shared.u32 	%r1043, [%r25+184];
	ld.shared.u32 	%r1044, [%r25+312];
	ld.shared.u32 	%r1045, [%r25+440];
	mul.lo.s32 	%r1046, %r1042, %r1038;
	setp.gt.s32 	%p274, %r1046, %r990;
	max.s32 	%r1047, %r1046, %r990;
	selp.b32 	%r1048, %r1037, %r991, %p274;
	mul.lo.s32 	%r1049, %r1043, %r1038;
	setp.gt.s32 	%p275, %r1049, %r993;
	max.s32 	%r1050, %r1049, %r993;
	selp.b32 	%r1051, %r1037, %r994, %p275;
	mul.lo.s32 	%r1052, %r1044, %r1038;
	setp.gt.s32 	%p276, %r1052, %r996;
	max.s32 	%r1053, %r1052, %r996;
	selp.b32 	%r1054, %r1037, %r997, %p276;
	mul.lo.s32 	%r1055, %r1045, %r1038;
	setp.gt.s32 	%p277, %r1055, %r999;
	max.s32 	%r1056, %r1055, %r999;
	selp.b32 	%r1057, %r1037, %r1000, %p277;
	mul.lo.s32 	%r1058, %r1042, %r1039;
	setp.gt.s32 	%p278, %r1058, %r1002;
	max.s32 	%r1059, %r1058, %r1002;
	selp.b32 	%r1060, %r1037, %r1003, %p278;
	mul.lo.s32 	%r1061, %r1043, %r1039;
	setp.gt.s32 	%p279, %r1061, %r1005;
	max.s32 	%r1062, %r1061, %r1005;
	selp.b32 	%r1063, %r1037, %r1006, %p279;
	mul.lo.s32 	%r1064, %r1044, %r1039;
	setp.gt.s32 	%p280, %r1064, %r1008;
	max.s32 	%r1065, %r1064, %r1008;
	selp.b32 	%r1066, %r1037, %r1009, %p280;
	mul.lo.s32 	%r1067, %r1045, %r1039;
	setp.gt.s32 	%p281, %r1067, %r1011;
	max.s32 	%r1068, %r1067, %r1011;
	selp.b32 	%r1069, %r1037, %r1012, %p281;
	mul.lo.s32 	%r1070, %r1042, %r1040;
	setp.gt.s32 	%p282, %r1070, %r1014;
	max.s32 	%r1071, %r1070, %r1014;
	selp.b32 	%r1072, %r1037, %r1015, %p282;
	mul.lo.s32 	%r1073, %r1043, %r1040;
	setp.gt.s32 	%p283, %r1073, %r1017;
	max.s32 	%r1074, %r1073, %r1017;
	selp.b32 	%r1075, %r1037, %r1018, %p283;
	mul.lo.s32 	%r1076, %r1044, %r1040;
	setp.gt.s32 	%p284, %r1076, %r1020;
	max.s32 	%r1077, %r1076, %r1020;
	selp.b32 	%r1078, %r1037, %r1021, %p284;
	mul.lo.s32 	%r1079, %r1045, %r1040;
	setp.gt.s32 	%p285, %r1079, %r1023;
	max.s32 	%r1080, %r1079, %r1023;
	selp.b32 	%r1081, %r1037, %r1024, %p285;
	mul.lo.s32 	%r1082, %r1042, %r1041;
	setp.gt.s32 	%p286, %r1082, %r1026;
	max.s32 	%r1083, %r1082, %r1026;
	selp.b32 	%r1084, %r1037, %r1027, %p286;
	mul.lo.s32 	%r1085, %r1043, %r1041;
	setp.gt.s32 	%p287, %r1085, %r1029;
	max.s32 	%r1086, %r1085, %r1029;
	selp.b32 	%r1087, %r1037, %r1030, %p287;
	mul.lo.s32 	%r1088, %r1044, %r1041;
	setp.gt.s32 	%p288, %r1088, %r1032;
	max.s32 	%r1089, %r1088, %r1032;
	selp.b32 	%r1090, %r1037, %r1033, %p288;
	mul.lo.s32 	%r1091, %r1045, %r1041;
	setp.gt.s32 	%p289, %r1091, %r1035;
	max.s32 	%r1092, %r1091, %r1035;
	selp.b32 	%r1093, %r1037, %r1036, %p289;
	add.s32 	%r1094, %r2084, 15;
	ld.shared.u32 	%r1095, [%r24+3840];
	ld.shared.u32 	%r1096, [%r24+3844];
	ld.shared.u32 	%r1097, [%r24+3848];
	ld.shared.u32 	%r1098, [%r24+3852];
	ld.shared.u32 	%r1099, [%r25+60];
	ld.shared.u32 	%r1100, [%r25+188];
	ld.shared.u32 	%r1101, [%r25+316];
	ld.shared.u32 	%r1102, [%r25+444];
	mul.lo.s32 	%r1103, %r1099, %r1095;
	setp.gt.s32 	%p290, %r1103, %r1047;
	max.s32 	%r1104, %r1103, %r1047;
	selp.b32 	%r1105, %r1094, %r1048, %p290;
	mul.lo.s32 	%r1106, %r1100, %r1095;
	setp.gt.s32 	%p291, %r1106, %r1050;
	max.s32 	%r1107, %r1106, %r1050;
	selp.b32 	%r1108, %r1094, %r1051, %p291;
	mul.lo.s32 	%r1109, %r1101, %r1095;
	setp.gt.s32 	%p292, %r1109, %r1053;
	max.s32 	%r1110, %r1109, %r1053;
	selp.b32 	%r1111, %r1094, %r1054, %p292;
	mul.lo.s32 	%r1112, %r1102, %r1095;
	setp.gt.s32 	%p293, %r1112, %r1056;
	max.s32 	%r1113, %r1112, %r1056;
	selp.b32 	%r1114, %r1094, %r1057, %p293;
	mul.lo.s32 	%r1115, %r1099, %r1096;
	setp.gt.s32 	%p294, %r1115, %r1059;
	max.s32 	%r1116, %r1115, %r1059;
	selp.b32 	%r1117, %r1094, %r1060, %p294;
	mul.lo.s32 	%r1118, %r1100, %r1096;
	setp.gt.s32 	%p295, %r1118, %r1062;
	max.s32 	%r1119, %r1118, %r1062;
	selp.b32 	%r1120, %r1094, %r1063, %p295;
	mul.lo.s32 	%r1121, %r1101, %r1096;
	setp.gt.s32 	%p296, %r1121, %r1065;
	max.s32 	%r1122, %r1121, %r1065;
	selp.b32 	%r1123, %r1094, %r1066, %p296;
	mul.lo.s32 	%r1124, %r1102, %r1096;
	setp.gt.s32 	%p297, %r1124, %r1068;
	max.s32 	%r1125, %r1124, %r1068;
	selp.b32 	%r1126, %r1094, %r1069, %p297;
	mul.lo.s32 	%r1127, %r1099, %r1097;
	setp.gt.s32 	%p298, %r1127, %r1071;
	max.s32 	%r1128, %r1127, %r1071;
	selp.b32 	%r1129, %r1094, %r1072, %p298;
	mul.lo.s32 	%r1130, %r1100, %r1097;
	setp.gt.s32 	%p299, %r1130, %r1074;
	max.s32 	%r1131, %r1130, %r1074;
	selp.b32 	%r1132, %r1094, %r1075, %p299;
	mul.lo.s32 	%r1133, %r1101, %r1097;
	setp.gt.s32 	%p300, %r1133, %r1077;
	max.s32 	%r1134, %r1133, %r1077;
	selp.b32 	%r1135, %r1094, %r1078, %p300;
	mul.lo.s32 	%r1136, %r1102, %r1097;
	setp.gt.s32 	%p301, %r1136, %r1080;
	max.s32 	%r1137, %r1136, %r1080;
	selp.b32 	%r1138, %r1094, %r1081, %p301;
	mul.lo.s32 	%r1139, %r1099, %r1098;
	setp.gt.s32 	%p302, %r1139, %r1083;
	max.s32 	%r1140, %r1139, %r1083;
	selp.b32 	%r1141, %r1094, %r1084, %p302;
	mul.lo.s32 	%r1142, %r1100, %r1098;
	setp.gt.s32 	%p303, %r1142, %r1086;
	max.s32 	%r1143, %r1142, %r1086;
	selp.b32 	%r1144, %r1094, %r1087, %p303;
	mul.lo.s32 	%r1145, %r1101, %r1098;
	setp.gt.s32 	%p304, %r1145, %r1089;
	max.s32 	%r1146, %r1145, %r1089;
	selp.b32 	%r1147, %r1094, %r1090, %p304;
	mul.lo.s32 	%r1148, %r1102, %r1098;
	setp.gt.s32 	%p305, %r1148, %r1092;
	max.s32 	%r1149, %r1148, %r1092;
	selp.b32 	%r1150, %r1094, %r1093, %p305;
	add.s32 	%r1151, %r2084, 16;
	ld.shared.u32 	%r1152, [%r24+4096];
	ld.shared.u32 	%r1153, [%r24+4100];
	ld.shared.u32 	%r1154, [%r24+4104];
	ld.shared.u32 	%r1155, [%r24+4108];
	ld.shared.u32 	%r1156, [%r25+64];
	ld.shared.u32 	%r1157, [%r25+192];
	ld.shared.u32 	%r1158, [%r25+320];
	ld.shared.u32 	%r1159, [%r25+448];
	mul.lo.s32 	%r1160, %r1156, %r1152;
	setp.gt.s32 	%p306, %r1160, %r1104;
	max.s32 	%r1161, %r1160, %r1104;
	selp.b32 	%r1162, %r1151, %r1105, %p306;
	mul.lo.s32 	%r1163, %r1157, %r1152;
	setp.gt.s32 	%p307, %r1163, %r1107;
	max.s32 	%r1164, %r1163, %r1107;
	selp.b32 	%r1165, %r1151, %r1108, %p307;
	mul.lo.s32 	%r1166, %r1158, %r1152;
	setp.gt.s32 	%p308, %r1166, %r1110;
	max.s32 	%r1167, %r1166, %r1110;
	selp.b32 	%r1168, %r1151, %r1111, %p308;
	mul.lo.s32 	%r1169, %r1159, %r1152;
	setp.gt.s32 	%p309, %r1169, %r1113;
	max.s32 	%r1170, %r1169, %r1113;
	selp.b32 	%r1171, %r1151, %r1114, %p309;
	mul.lo.s32 	%r1172, %r1156, %r1153;
	setp.gt.s32 	%p310, %r1172, %r1116;
	max.s32 	%r1173, %r1172, %r1116;
	selp.b32 	%r1174, %r1151, %r1117, %p310;
	mul.lo.s32 	%r1175, %r1157, %r1153;
	setp.gt.s32 	%p311, %r1175, %r1119;
	max.s32 	%r1176, %r1175, %r1119;
	selp.b32 	%r1177, %r1151, %r1120, %p311;
	mul.lo.s32 	%r1178, %r1158, %r1153;
	setp.gt.s32 	%p312, %r1178, %r1122;
	max.s32 	%r1179, %r1178, %r1122;
	selp.b32 	%r1180, %r1151, %r1123, %p312;
	mul.lo.s32 	%r1181, %r1159, %r1153;
	setp.gt.s32 	%p313, %r1181, %r1125;
	max.s32 	%r1182, %r1181, %r1125;
	selp.b32 	%r1183, %r1151, %r1126, %p313;
	mul.lo.s32 	%r1184, %r1156, %r1154;
	setp.gt.s32 	%p314, %r1184, %r1128;
	max.s32 	%r1185, %r1184, %r1128;
	selp.b32 	%r1186, %r1151, %r1129, %p314;
	mul.lo.s32 	%r1187, %r1157, %r1154;
	setp.gt.s32 	%p315, %r1187, %r1131;
	max.s32 	%r1188, %r1187, %r1131;
	selp.b32 	%r1189, %r1151, %r1132, %p315;
	mul.lo.s32 	%r1190, %r1158, %r1154;
	setp.gt.s32 	%p316, %r1190, %r1134;
	max.s32 	%r1191, %r1190, %r1134;
	selp.b32 	%r1192, %r1151, %r1135, %p316;
	mul.lo.s32 	%r1193, %r1159, %r1154;
	setp.gt.s32 	%p317, %r1193, %r1137;
	max.s32 	%r1194, %r1193, %r1137;
	selp.b32 	%r1195, %r1151, %r1138, %p317;
	mul.lo.s32 	%r1196, %r1156, %r1155;
	setp.gt.s32 	%p318, %r1196, %r1140;
	max.s32 	%r1197, %r1196, %r1140;
	selp.b32 	%r1198, %r1151, %r1141, %p318;
	mul.lo.s32 	%r1199, %r1157, %r1155;
	setp.gt.s32 	%p319, %r1199, %r1143;
	max.s32 	%r1200, %r1199, %r1143;
	selp.b32 	%r1201, %r1151, %r1144, %p319;
	mul.lo.s32 	%r1202, %r1158, %r1155;
	setp.gt.s32 	%p320, %r1202, %r1146;
	max.s32 	%r1203, %r1202, %r1146;
	selp.b32 	%r1204, %r1151, %r1147, %p320;
	mul.lo.s32 	%r1205, %r1159, %r1155;
	setp.gt.s32 	%p321, %r1205, %r1149;
	max.s32 	%r1206, %r1205, %r1149;
	selp.b32 	%r1207, %r1151, %r1150, %p321;
	add.s32 	%r1208, %r2084, 17;
	ld.shared.u32 	%r1209, [%r24+4352];
	ld.shared.u32 	%r1210, [%r24+4356];
	ld.shared.u32 	%r1211, [%r24+4360];
	ld.shared.u32 	%r1212, [%r24+4364];
	ld.shared.u32 	%r1213, [%r25+68];
	ld.shared.u32 	%r1214, [%r25+196];
	ld.shared.u32 	%r1215, [%r25+324];
	ld.shared.u32 	%r1216, [%r25+452];
	mul.lo.s32 	%r1217, %r1213, %r1209;
	setp.gt.s32 	%p322, %r1217, %r1161;
	max.s32 	%r1218, %r1217, %r1161;
	selp.b32 	%r1219, %r1208, %r1162, %p322;
	mul.lo.s32 	%r1220, %r1214, %r1209;
	setp.gt.s32 	%p323, %r1220, %r1164;
	max.s32 	%r1221, %r1220, %r1164;
	selp.b32 	%r1222, %r1208, %r1165, %p323;
	mul.lo.s32 	%r1223, %r1215, %r1209;
	setp.gt.s32 	%p324, %r1223, %r1167;
	max.s32 	%r1224, %r1223, %r1167;
	selp.b32 	%r1225, %r1208, %r1168, %p324;
	mul.lo.s32 	%r1226, %r1216, %r1209;
	setp.gt.s32 	%p325, %r1226, %r1170;
	max.s32 	%r1227, %r1226, %r1170;
	selp.b32 	%r1228, %r1208, %r1171, %p325;
	mul.lo.s32 	%r1229, %r1213, %r1210;
	setp.gt.s32 	%p326, %r1229, %r1173;
	max.s32 	%r1230, %r1229, %r1173;
	selp.b32 	%r1231, %r1208, %r1174, %p326;
	mul.lo.s32 	%r1232, %r1214, %r1210;
	setp.gt.s32 	%p327, %r1232, %r1176;
	max.s32 	%r1233, %r1232, %r1176;
	selp.b32 	%r1234, %r1208, %r1177, %p327;
	mul.lo.s32 	%r1235, %r1215, %r1210;
	setp.gt.s32 	%p328, %r1235, %r1179;
	max.s32 	%r1236, %r1235, %r1179;
	selp.b32 	%r1237, %r1208, %r1180, %p328;
	mul.lo.s32 	%r1238, %r1216, %r1210;
	setp.gt.s32 	%p329, %r1238, %r1182;
	max.s32 	%r1239, %r1238, %r1182;
	selp.b32 	%r1240, %r1208, %r1183, %p329;
	mul.lo.s32 	%r1241, %r1213, %r1211;
	setp.gt.s32 	%p330, %r1241, %r1185;
	max.s32 	%r1242, %r1241, %r1185;
	selp.b32 	%r1243, %r1208, %r1186, %p330;
	mul.lo.s32 	%r1244, %r1214, %r1211;
	setp.gt.s32 	%p331, %r1244, %r1188;
	max.s32 	%r1245, %r1244, %r1188;
	selp.b32 	%r1246, %r1208, %r1189, %p331;
	mul.lo.s32 	%r1247, %r1215, %r1211;
	setp.gt.s32 	%p332, %r1247, %r1191;
	max.s32 	%r1248, %r1247, %r1191;
	selp.b32 	%r1249, %r1208, %r1192, %p332;
	mul.lo.s32 	%r1250, %r1216, %r1211;
	setp.gt.s32 	%p333, %r1250, %r1194;
	max.s32 	%r1251, %r1250, %r1194;
	selp.b32 	%r1252, %r1208, %r1195, %p333;
	mul.lo.s32 	%r1253, %r1213, %r1212;
	setp.gt.s32 	%p334, %r1253, %r1197;
	max.s32 	%r1254, %r1253, %r1197;
	selp.b32 	%r1255, %r1208, %r1198, %p334;
	mul.lo.s32 	%r1256, %r1214, %r1212;
	setp.gt.s32 	%p335, %r1256, %r1200;
	max.s32 	%r1257, %r1256, %r1200;
	selp.b32 	%r1258, %r1208, %r1201, %p335;
	mul.lo.s32 	%r1259, %r1215, %r1212;
	setp.gt.s32 	%p336, %r1259, %r1203;
	max.s32 	%r1260, %r1259, %r1203;
	selp.b32 	%r1261, %r1208, %r1204, %p336;
	mul.lo.s32 	%r1262, %r1216, %r1212;
	setp.gt.s32 	%p337, %r1262, %r1206;
	max.s32 	%r1263, %r1262, %r1206;
	selp.b32 	%r1264, %r1208, %r1207, %p337;
	add.s32 	%r1265, %r2084, 18;
	ld.shared.u32 	%r1266, [%r24+4608];
	ld.shared.u32 	%r1267, [%r24+4612];
	ld.shared.u32 	%r1268, [%r24+4616];
	ld.shared.u32 	%r1269, [%r24+4620];
	ld.shared.u32 	%r1270, [%r25+72];
	ld.shared.u32 	%r1271, [%r25+200];
	ld.shared.u32 	%r1272, [%r25+328];
	ld.shared.u32 	%r1273, [%r25+456];
	mul.lo.s32 	%r1274, %r1270, %r1266;
	setp.gt.s32 	%p338, %r1274, %r1218;
	max.s32 	%r1275, %r1274, %r1218;
	selp.b32 	%r1276, %r1265, %r1219, %p338;
	mul.lo.s32 	%r1277, %r1271, %r1266;
	setp.gt.s32 	%p339, %r1277, %r1221;
	max.s32 	%r1278, %r1277, %r1221;
	selp.b32 	%r1279, %r1265, %r1222, %p339;
	mul.lo.s32 	%r1280, %r1272, %r1266;
	setp.gt.s32 	%p340, %r1280, %r1224;
	max.s32 	%r1281, %r1280, %r1224;
	selp.b32 	%r1282, %r1265, %r1225, %p340;
	mul.lo.s32 	%r1283, %r1273, %r1266;
	setp.gt.s32 	%p341, %r1283, %r1227;
	max.s32 	%r1284, %r1283, %r1227;
	selp.b32 	%r1285, %r1265, %r1228, %p341;
	mul.lo.s32 	%r1286, %r1270, %r1267;
	setp.gt.s32 	%p342, %r1286, %r1230;
	max.s32 	%r1287, %r1286, %r1230;
	selp.b32 	%r1288, %r1265, %r1231, %p342;
	mul.lo.s32 	%r1289, %r1271, %r1267;
	setp.gt.s32 	%p343, %r1289, %r1233;
	max.s32 	%r1290, %r1289, %r1233;
	selp.b32 	%r1291, %r1265, %r1234, %p343;
	mul.lo.s32 	%r1292, %r1272, %r1267;
	setp.gt.s32 	%p344, %r1292, %r1236;
	max.s32 	%r1293, %r1292, %r1236;
	selp.b32 	%r1294, %r1265, %r1237, %p344;
	mul.lo.s32 	%r1295, %r1273, %r1267;
	setp.gt.s32 	%p345, %r1295, %r1239;
	max.s32 	%r1296, %r1295, %r1239;
	selp.b32 	%r1297, %r1265, %r1240, %p345;
	mul.lo.s32 	%r1298, %r1270, %r1268;
	setp.gt.s32 	%p346, %r1298, %r1242;
	max.s32 	%r1299, %r1298, %r1242;
	selp.b32 	%r1300, %r1265, %r1243, %p346;
	mul.lo.s32 	%r1301, %r1271, %r1268;
	setp.gt.s32 	%p347, %r1301, %r1245;
	max.s32 	%r1302, %r1301, %r1245;
	selp.b32 	%r1303, %r1265, %r1246, %p347;
	mul.lo.s32 	%r1304, %r1272, %r1268;
	setp.gt.s32 	%p348, %r1304, %r1248;
	max.s32 	%r1305, %r1304, %r1248;
	selp.b32 	%r1306, %r1265, %r1249, %p348;
	mul.lo.s32 	%r1307, %r1273, %r1268;
	setp.gt.s32 	%p349, %r1307, %r1251;
	max.s32 	%r1308, %r1307, %r1251;
	selp.b32 	%r1309, %r1265, %r1252, %p349;
	mul.lo.s32 	%r1310, %r1270, %r1269;
	setp.gt.s32 	%p350, %r1310, %r1254;
	max.s32 	%r1311, %r1310, %r1254;
	selp.b32 	%r1312, %r1265, %r1255, %p350;
	mul.lo.s32 	%r1313, %r1271, %r1269;
	setp.gt.s32 	%p351, %r1313, %r1257;
	max.s32 	%r1314, %r1313, %r1257;
	selp.b32 	%r1315, %r1265, %r1258, %p351;
	mul.lo.s32 	%r1316, %r1272, %r1269;
	setp.gt.s32 	%p352, %r1316, %r1260;
	max.s32 	%r1317, %r1316, %r1260;
	selp.b32 	%r1318, %r1265, %r1261, %p352;
	mul.lo.s32 	%r1319, %r1273, %r1269;
	setp.gt.s32 	%p353, %r1319, %r1263;
	max.s32 	%r1320, %r1319, %r1263;
	selp.b32 	%r1321, %r1265, %r1264, %p353;
	add.s32 	%r1322, %r2084, 19;
	ld.shared.u32 	%r1323, [%r24+4864];
	ld.shared.u32 	%r1324, [%r24+4868];
	ld.shared.u32 	%r1325, [%r24+4872];
	ld.shared.u32 	%r1326, [%r24+4876];
	ld.shared.u32 	%r1327, [%r25+76];
	ld.shared.u32 	%r1328, [%r25+204];
	ld.shared.u32 	%r1329, [%r25+332];
	ld.shared.u32 	%r1330, [%r25+460];
	mul.lo.s32 	%r1331, %r1327, %r1323;
	setp.gt.s32 	%p354, %r1331, %r1275;
	max.s32 	%r1332, %r1331, %r1275;
	selp.b32 	%r1333, %r1322, %r1276, %p354;
	mul.lo.s32 	%r1334, %r1328, %r1323;
	setp.gt.s32 	%p355, %r1334, %r1278;
	max.s32 	%r1335, %r1334, %r1278;
	selp.b32 	%r1336, %r1322, %r1279, %p355;
	mul.lo.s32 	%r1337, %r1329, %r1323;
	setp.gt.s32 	%p356, %r1337, %r1281;
	max.s32 	%r1338, %r1337, %r1281;
	selp.b32 	%r1339, %r1322, %r1282, %p356;
	mul.lo.s32 	%r1340, %r1330, %r1323;
	setp.gt.s32 	%p357, %r1340, %r1284;
	max.s32 	%r1341, %r1340, %r1284;
	selp.b32 	%r1342, %r1322, %r1285, %p357;
	mul.lo.s32 	%r1343, %r1327, %r1324;
	setp.gt.s32 	%p358, %r1343, %r1287;
	max.s32 	%r1344, %r1343, %r1287;
	selp.b32 	%r1345, %r1322, %r1288, %p358;
	mul.lo.s32 	%r1346, %r1328, %r1324;
	setp.gt.s32 	%p359, %r1346, %r1290;
	max.s32 	%r1347, %r1346, %r1290;
	selp.b32 	%r1348, %r1322, %r1291, %p359;
	mul.lo.s32 	%r1349, %r1329, %r1324;
	setp.gt.s32 	%p360, %r1349, %r1293;
	max.s32 	%r1350, %r1349, %r1293;
	selp.b32 	%r1351, %r1322, %r1294, %p360;
	mul.lo.s32 	%r1352, %r1330, %r1324;
	setp.gt.s32 	%p361, %r1352, %r1296;
	max.s32 	%r1353, %r1352, %r1296;
	selp.b32 	%r1354, %r1322, %r1297, %p361;
	mul.lo.s32 	%r1355, %r1327, %r1325;
	setp.gt.s32 	%p362, %r1355, %r1299;
	max.s32 	%r1356, %r1355, %r1299;
	selp.b32 	%r1357, %r1322, %r1300, %p362;
	mul.lo.s32 	%r1358, %r1328, %r1325;
	setp.gt.s32 	%p363, %r1358, %r1302;
	max.s32 	%r1359, %r1358, %r1302;
	selp.b32 	%r1360, %r1322, %r1303, %p363;
	mul.lo.s32 	%r1361, %r1329, %r1325;
	setp.gt.s32 	%p364, %r1361, %r1305;
	max.s32 	%r1362, %r1361, %r1305;
	selp.b32 	%r1363, %r1322, %r1306, %p364;
	mul.lo.s32 	%r1364, %r1330, %r1325;
	setp.gt.s32 	%p365, %r1364, %r1308;
	max.s32 	%r1365, %r1364, %r1308;
	selp.b32 	%r1366, %r1322, %r1309, %p365;
	mul.lo.s32 	%r1367, %r1327, %r1326;
	setp.gt.s32 	%p366, %r1367, %r1311;
	max.s32 	%r1368, %r1367, %r1311;
	selp.b32 	%r1369, %r1322, %r1312, %p366;
	mul.lo.s32 	%r1370, %r1328, %r1326;
	setp.gt.s32 	%p367, %r1370, %r1314;
	max.s32 	%r1371, %r1370, %r1314;
	selp.b32 	%r1372, %r1322, %r1315, %p367;
	mul.lo.s32 	%r1373, %r1329, %r1326;
	setp.gt.s32 	%p368, %r1373, %r1317;
	max.s32 	%r1374, %r1373, %r1317;
	selp.b32 	%r1375, %r1322, %r1318, %p368;
	mul.lo.s32 	%r1376, %r1330, %r1326;
	setp.gt.s32 	%p369, %r1376, %r1320;
	max.s32 	%r1377, %r1376, %r1320;
	selp.b32 	%r1378, %r1322, %r1321, %p369;
	add.s32 	%r1379, %r2084, 20;
	ld.shared.u32 	%r1380, [%r24+5120];
	ld.shared.u32 	%r1381, [%r24+5124];
	ld.shared.u32 	%r1382, [%r24+5128];
	ld.shared.u32 	%r1383, [%r24+5132];
	ld.shared.u32 	%r1384, [%r25+80];
	ld.shared.u32 	%r1385, [%r25+208];
	ld.shared.u32 	%r1386, [%r25+336];
	ld.shared.u32 	%r1387, [%r25+464];
	mul.lo.s32 	%r1388, %r1384, %r1380;
	setp.gt.s32 	%p370, %r1388, %r1332;
	max.s32 	%r1389, %r1388, %r1332;
	selp.b32 	%r1390, %r1379, %r1333, %p370;
	mul.lo.s32 	%r1391, %r1385, %r1380;
	setp.gt.s32 	%p371, %r1391, %r1335;
	max.s32 	%r1392, %r1391, %r1335;
	selp.b32 	%r1393, %r1379, %r1336, %p371;
	mul.lo.s32 	%r1394, %r1386, %r1380;
	setp.gt.s32 	%p372, %r1394, %r1338;
	max.s32 	%r1395, %r1394, %r1338;
	selp.b32 	%r1396, %r1379, %r1339, %p372;
	mul.lo.s32 	%r1397, %r1387, %r1380;
	setp.gt.s32 	%p373, %r1397, %r1341;
	max.s32 	%r1398, %r1397, %r1341;
	selp.b32 	%r1399, %r1379, %r1342, %p373;
	mul.lo.s32 	%r1400, %r1384, %r1381;
	setp.gt.s32 	%p374, %r1400, %r1344;
	max.s32 	%r1401, %r1400, %r1344;
	selp.b32 	%r1402, %r1379, %r1345, %p374;
	mul.lo.s32 	%r1403, %r1385, %r1381;
	setp.gt.s32 	%p375, %r1403, %r1347;
	max.s32 	%r1404, %r1403, %r1347;
	selp.b32 	%r1405, %r1379, %r1348, %p375;
	mul.lo.s32 	%r1406, %r1386, %r1381;
	setp.gt.s32 	%p376, %r1406, %r1350;
	max.s32 	%r1407, %r1406, %r1350;
	selp.b32 	%r1408, %r1379, %r1351, %p376;
	mul.lo.s32 	%r1409, %r1387, %r1381;
	setp.gt.s32 	%p377, %r1409, %r1353;
	max.s32 	%r1410, %r1409, %r1353;
	selp.b32 	%r1411, %r1379, %r1354, %p377;
	mul.lo.s32 	%r1412, %r1384, %r1382;
	setp.gt.s32 	%p378, %r1412, %r1356;
	max.s32 	%r1413, %r1412, %r1356;
	selp.b32 	%r1414, %r1379, %r1357, %p378;
	mul.lo.s32 	%r1415, %r1385, %r1382;
	setp.gt.s32 	%p379, %r1415, %r1359;
	max.s32 	%r1416, %r1415, %r1359;
	selp.b32 	%r1417, %r1379, %r1360, %p379;
	mul.lo.s32 	%r1418, %r1386, %r1382;
	setp.gt.s32 	%p380, %r1418, %r1362;
	max.s32 	%r1419, %r1418, %r1362;
	selp.b32 	%r1420, %r1379, %r1363, %p380;
	mul.lo.s32 	%r1421, %r1387, %r1382;
	setp.gt.s32 	%p381, %r1421, %r1365;
	max.s32 	%r1422, %r1421, %r1365;
	selp.b32 	%r1423, %r1379, %r1366, %p381;
	mul.lo.s32 	%r1424, %r1384, %r1383;
	setp.gt.s32 	%p382, %r1424, %r1368;
	max.s32 	%r1425, %r1424, %r1368;
	selp.b32 	%r1426, %r1379, %r1369, %p382;
	mul.lo.s32 	%r1427, %r1385, %r1383;
	setp.gt.s32 	%p383, %r1427, %r1371;
	max.s32 	%r1428, %r1427, %r1371;
	selp.b32 	%r1429, %r1379, %r1372, %p383;
	mul.lo.s32 	%r1430, %r1386, %r1383;
	setp.gt.s32 	%p384, %r1430, %r1374;
	max.s32 	%r1431, %r1430, %r1374;
	selp.b32 	%r1432, %r1379, %r1375, %p384;
	mul.lo.s32 	%r1433, %r1387, %r1383;
	setp.gt.s32 	%p385, %r1433, %r1377;
	max.s32 	%r1434, %r1433, %r1377;
	selp.b32 	%r1435, %r1379, %r1378, %p385;
	add.s32 	%r1436, %r2084, 21;
	ld.shared.u32 	%r1437, [%r24+5376];
	ld.shared.u32 	%r1438, [%r24+5380];
	ld.shared.u32 	%r1439, [%r24+5384];
	ld.shared.u32 	%r1440, [%r24+5388];
	ld.shared.u32 	%r1441, [%r25+84];
	ld.shared.u32 	%r1442, [%r25+212];
	ld.shared.u32 	%r1443, [%r25+340];
	ld.shared.u32 	%r1444, [%r25+468];
	mul.lo.s32 	%r1445, %r1441, %r1437;
	setp.gt.s32 	%p386, %r1445, %r1389;
	max.s32 	%r1446, %r1445, %r1389;
	selp.b32 	%r1447, %r1436, %r1390, %p386;
	mul.lo.s32 	%r1448, %r1442, %r1437;
	setp.gt.s32 	%p387, %r1448, %r1392;
	max.s32 	%r1449, %r1448, %r1392;
	selp.b32 	%r1450, %r1436, %r1393, %p387;
	mul.lo.s32 	%r1451, %r1443, %r1437;
	setp.gt.s32 	%p388, %r1451, %r1395;
	max.s32 	%r1452, %r1451, %r1395;
	selp.b32 	%r1453, %r1436, %r1396, %p388;
	mul.lo.s32 	%r1454, %r1444, %r1437;
	setp.gt.s32 	%p389, %r1454, %r1398;
	max.s32 	%r1455, %r1454, %r1398;
	selp.b32 	%r1456, %r1436, %r1399, %p389;
	mul.lo.s32 	%r1457, %r1441, %r1438;
	setp.gt.s32 	%p390, %r1457, %r1401;
	max.s32 	%r1458, %r1457, %r1401;
	selp.b32 	%r1459, %r1436, %r1402, %p390;
	mul.lo.s32 	%r1460, %r1442, %r1438;
	setp.gt.s32 	%p391, %r1460, %r1404;
	max.s32 	%r1461, %r1460, %r1404;
	selp.b32 	%r1462, %r1436, %r1405, %p391;
	mul.lo.s32 	%r1463, %r1443, %r1438;
	setp.gt.s32 	%p392, %r1463, %r1407;
	max.s32 	%r1464, %r1463, %r1407;
	selp.b32 	%r1465, %r1436, %r1408, %p392;
	mul.lo.s32 	%r1466, %r1444, %r1438;
	setp.gt.s32 	%p393, %r1466, %r1410;
	max.s32 	%r1467, %r1466, %r1410;
	selp.b32 	%r1468, %r1436, %r1411, %p393;
	mul.lo.s32 	%r1469, %r1441, %r1439;
	setp.gt.s32 	%p394, %r1469, %r1413;
	max.s32 	%r1470, %r1469, %r1413;
	selp.b32 	%r1471, %r1436, %r1414, %p394;
	mul.lo.s32 	%r1472, %r1442, %r1439;
	setp.gt.s32 	%p395, %r1472, %r1416;
	max.s32 	%r1473, %r1472, %r1416;
	selp.b32 	%r1474, %r1436, %r1417, %p395;
	mul.lo.s32 	%r1475, %r1443, %r1439;
	setp.gt.s32 	%p396, %r1475, %r1419;
	max.s32 	%r1476, %r1475, %r1419;
	selp.b32 	%r1477, %r1436, %r1420, %p396;
	mul.lo.s32 	%r1478, %r1444, %r1439;
	setp.gt.s32 	%p397, %r1478, %r1422;
	max.s32 	%r1479, %r1478, %r1422;
	selp.b32 	%r1480, %r1436, %r1423, %p397;
	mul.lo.s32 	%r1481, %r1441, %r1440;
	setp.gt.s32 	%p398, %r1481, %r1425;
	max.s32 	%r1482, %r1481, %r1425;
	selp.b32 	%r1483, %r1436, %r1426, %p398;
	mul.lo.s32 	%r1484, %r1442, %r1440;
	setp.gt.s32 	%p399, %r1484, %r1428;
	max.s32 	%r1485, %r1484, %r1428;
	selp.b32 	%r1486, %r1436, %r1429, %p399;
	mul.lo.s32 	%r1487, %r1443, %r1440;
	setp.gt.s32 	%p400, %r1487, %r1431;
	max.s32 	%r1488, %r1487, %r1431;
	selp.b32 	%r1489, %r1436, %r1432, %p400;
	mul.lo.s32 	%r1490, %r1444, %r1440;
	setp.gt.s32 	%p401, %r1490, %r1434;
	max.s32 	%r1491, %r1490, %r1434;
	selp.b32 	%r1492, %r1436, %r1435, %p401;
	add.s32 	%r1493, %r2084, 22;
	ld.shared.u32 	%r1494, [%r24+5632];
	ld.shared.u32 	%r1495, [%r24+5636];
	ld.shared.u32 	%r1496, [%r24+5640];
	ld.shared.u32 	%r1497, [%r24+5644];
	ld.shared.u32 	%r1498, [%r25+88];
	ld.shared.u32 	%r1499, [%r25+216];
	ld.shared.u32 	%r1500, [%r25+344];
	ld.shared.u32 	%r1501, [%r25+472];
	mul.lo.s32 	%r1502, %r1498, %r1494;
	setp.gt.s32 	%p402, %r1502, %r1446;
	max.s32 	%r1503, %r1502, %r1446;
	selp.b32 	%r1504, %r1493, %r1447, %p402;
	mul.lo.s32 	%r1505, %r1499, %r1494;
	setp.gt.s32 	%p403, %r1505, %r1449;
	max.s32 	%r1506, %r1505, %r1449;
	selp.b32 	%r1507, %r1493, %r1450, %p403;
	mul.lo.s32 	%r1508, %r1500, %r1494;
	setp.gt.s32 	%p404, %r1508, %r1452;
	max.s32 	%r1509, %r1508, %r1452;
	selp.b32 	%r1510, %r1493, %r1453, %p404;
	mul.lo.s32 	%r1511, %r1501, %r1494;
	setp.gt.s32 	%p405, %r1511, %r1455;
	max.s32 	%r1512, %r1511, %r1455;
	selp.b32 	%r1513, %r1493, %r1456, %p405;
	mul.lo.s32 	%r1514, %r1498, %r1495;
	setp.gt.s32 	%p406, %r1514, %r1458;
	max.s32 	%r1515, %r1514, %r1458;
	selp.b32 	%r1516, %r1493, %r1459, %p406;
	mul.lo.s32 	%r1517, %r1499, %r1495;
	setp.gt.s32 	%p407, %r1517, %r1461;
	max.s32 	%r1518, %r1517, %r1461;
	selp.b32 	%r1519, %r1493, %r1462, %p407;
	mul.lo.s32 	%r1520, %r1500, %r1495;
	setp.gt.s32 	%p408, %r1520, %r1464;
	max.s32 	%r1521, %r1520, %r1464;
	selp.b32 	%r1522, %r1493, %r1465, %p408;
	mul.lo.s32 	%r1523, %r1501, %r1495;
	setp.gt.s32 	%p409, %r1523, %r1467;
	max.s32 	%r1524, %r1523, %r1467;
	selp.b32 	%r1525, %r1493, %r1468, %p409;
	mul.lo.s32 	%r1526, %r1498, %r1496;
	setp.gt.s32 	%p410, %r1526, %r1470;
	max.s32 	%r1527, %r1526, %r1470;
	selp.b32 	%r1528, %r1493, %r1471, %p410;
	mul.lo.s32 	%r1529, %r1499, %r1496;
	setp.gt.s32 	%p411, %r1529, %r1473;
	max.s32 	%r1530, %r1529, %r1473;
	selp.b32 	%r1531, %r1493, %r1474, %p411;
	mul.lo.s32 	%r1532, %r1500, %r1496;
	setp.gt.s32 	%p412, %r1532, %r1476;
	max.s32 	%r1533, %r1532, %r1476;
	selp.b32 	%r1534, %r1493, %r1477, %p412;
	mul.lo.s32 	%r1535, %r1501, %r1496;
	setp.gt.s32 	%p413, %r1535, %r1479;
	max.s32 	%r1536, %r1535, %r1479;
	selp.b32 	%r1537, %r1493, %r1480, %p413;
	mul.lo.s32 	%r1538, %r1498, %r1497;
	setp.gt.s32 	%p414, %r1538, %r1482;
	max.s32 	%r1539, %r1538, %r1482;
	selp.b32 	%r1540, %r1493, %r1483, %p414;
	mul.lo.s32 	%r1541, %r1499, %r1497;
	setp.gt.s32 	%p415, %r1541, %r1485;
	max.s32 	%r1542, %r1541, %r1485;
	selp.b32 	%r1543, %r1493, %r1486, %p415;
	mul.lo.s32 	%r1544, %r1500, %r1497;
	setp.gt.s32 	%p416, %r1544, %r1488;
	max.s32 	%r1545, %r1544, %r1488;
	selp.b32 	%r1546, %r1493, %r1489, %p416;
	mul.lo.s32 	%r1547, %r1501, %r1497;
	setp.gt.s32 	%p417, %r1547, %r1491;
	max.s32 	%r1548, %r1547, %r1491;
	selp.b32 	%r1549, %r1493, %r1492, %p417;
	add.s32 	%r1550, %r2084, 23;
	ld.shared.u32 	%r1551, [%r24+5888];
	ld.shared.u32 	%r1552, [%r24+5892];
	ld.shared.u32 	%r1553, [%r24+5896];
	ld.shared.u32 	%r1554, [%r24+5900];
	ld.shared.u32 	%r1555, [%r25+92];
	ld.shared.u32 	%r1556, [%r25+220];
	ld.shared.u32 	%r1557, [%r25+348];
	ld.shared.u32 	%r1558, [%r25+476];
	mul.lo.s32 	%r1559, %r1555, %r1551;
	setp.gt.s32 	%p418, %r1559, %r1503;
	max.s32 	%r1560, %r1559, %r1503;
	selp.b32 	%r1561, %r1550, %r1504, %p418;
	mul.lo.s32 	%r1562, %r1556, %r1551;
	setp.gt.s32 	%p419, %r1562, %r1506;
	max.s32 	%r1563, %r1562, %r1506;
	selp.b32 	%r1564, %r1550, %r1507, %p419;
	mul.lo.s32 	%r1565, %r1557, %r1551;
	setp.gt.s32 	%p420, %r1565, %r1509;
	max.s32 	%r1566, %r1565, %r1509;
	selp.b32 	%r1567, %r1550, %r1510, %p420;
	mul.lo.s32 	%r1568, %r1558, %r1551;
	setp.gt.s32 	%p421, %r1568, %r1512;
	max.s32 	%r1569, %r1568, %r1512;
	selp.b32 	%r1570, %r1550, %r1513, %p421;
	mul.lo.s32 	%r1571, %r1555, %r1552;
	setp.gt.s32 	%p422, %r1571, %r1515;
	max.s32 	%r1572, %r1571, %r1515;
	selp.b32 	%r1573, %r1550, %r1516, %p422;
	mul.lo.s32 	%r1574, %r1556, %r1552;
	setp.gt.s32 	%p423, %r1574, %r1518;
	max.s32 	%r1575, %r1574, %r1518;
	selp.b32 	%r1576, %r1550, %r1519, %p423;
	mul.lo.s32 	%r1577, %r1557, %r1552;
	setp.gt.s32 	%p424, %r1577, %r1521;
	max.s32 	%r1578, %r1577, %r1521;
	selp.b32 	%r1579, %r1550, %r1522, %p424;
	mul.lo.s32 	%r1580, %r1558, %r1552;
	setp.gt.s32 	%p425, %r1580, %r1524;
	max.s32 	%r1581, %r1580, %r1524;
	selp.b32 	%r1582, %r1550, %r1525, %p425;
	mul.lo.s32 	%r1583, %r1555, %r1553;
	setp.gt.s32 	%p426, %r1583, %r1527;
	max.s32 	%r1584, %r1583, %r1527;
	selp.b32 	%r1585, %r1550, %r1528, %p426;
	mul.lo.s32 	%r1586, %r1556, %r1553;
	setp.gt.s32 	%p427, %r1586, %r1530;
	max.s32 	%r1587, %r1586, %r1530;
	selp.b32 	%r1588, %r1550, %r1531, %p427;
	mul.lo.s32 	%r1589, %r1557, %r1553;
	setp.gt.s32 	%p428, %r1589, %r1533;
	max.s32 	%r1590, %r1589, %r1533;
	selp.b32 	%r1591, %r1550, %r1534, %p428;
	mul.lo.s32 	%r1592, %r1558, %r1553;
	setp.gt.s32 	%p429, %r1592, %r1536;
	max.s32 	%r1593, %r1592, %r1536;
	selp.b32 	%r1594, %r1550, %r1537, %p429;
	mul.lo.s32 	%r1595, %r1555, %r1554;
	setp.gt.s32 	%p430, %r1595, %r1539;
	max.s32 	%r1596, %r1595, %r1539;
	selp.b32 	%r1597, %r1550, %r1540, %p430;
	mul.lo.s32 	%r1598, %r1556, %r1554;
	setp.gt.s32 	%p431, %r1598, %r1542;
	max.s32 	%r1599, %r1598, %r1542;
	selp.b32 	%r1600, %r1550, %r1543, %p431;
	mul.lo.s32 	%r1601, %r1557, %r1554;
	setp.gt.s32 	%p432, %r1601, %r1545;
	max.s32 	%r1602, %r1601, %r1545;
	selp.b32 	%r1603, %r1550, %r1546, %p432;
	mul.lo.s32 	%r1604, %r1558, %r1554;
	setp.gt.s32 	%p433, %r1604, %r1548;
	max.s32 	%r1605, %r1604, %r1548;
	selp.b32 	%r1606, %r1550, %r1549, %p433;
	add.s32 	%r1607, %r2084, 24;
	ld.shared.u32 	%r1608, [%r24+6144];
	ld.shared.u32 	%r1609, [%r24+6148];
	ld.shared.u32 	%r1610, [%r24+6152];
	ld.shared.u32 	%r1611, [%r24+6156];
	ld.shared.u32 	%r1612, [%r25+96];
	ld.shared.u32 	%r1613, [%r25+224];
	ld.shared.u32 	%r1614, [%r25+352];
	ld.shared.u32 	%r1615, [%r25+480];
	mul.lo.s32 	%r1616, %r1612, %r1608;
	setp.gt.s32 	%p434, %r1616, %r1560;
	max.s32 	%r1617, %r1616, %r1560;
	selp.b32 	%r1618, %r1607, %r1561, %p434;
	mul.lo.s32 	%r1619, %r1613, %r1608;
	setp.gt.s32 	%p435, %r1619, %r1563;
	max.s32 	%r1620, %r1619, %r1563;
	selp.b32 	%r1621, %r1607, %r1564, %p435;
	mul.lo.s32 	%r1622, %r1614, %r1608;
	setp.gt.s32 	%p436, %r1622, %r1566;
	max.s32 	%r1623, %r1622, %r1566;
	selp.b32 	%r1624, %r1607, %r1567, %p436;
	mul.lo.s32 	%r1625, %r1615, %r1608;
	setp.gt.s32 	%p437, %r1625, %r1569;
	max.s32 	%r1626, %r1625, %r1569;
	selp.b32 	%r1627, %r1607, %r1570, %p437;
	mul.lo.s32 	%r1628, %r1612, %r1609;
	setp.gt.s32 	%p438, %r1628, %r1572;
	max.s32 	%r1629, %r1628, %r1572;
	selp.b32 	%r1630, %r1607, %r1573, %p438;
	mul.lo.s32 	%r1631, %r1613, %r1609;
	setp.gt.s32 	%p439, %r1631, %r1575;
	max.s32 	%r1632, %r1631, %r1575;
	selp.b32 	%r1633, %r1607, %r1576, %p439;
	mul.lo.s32 	%r1634, %r1614, %r1609;
	setp.gt.s32 	%p440, %r1634, %r1578;
	max.s32 	%r1635, %r1634, %r1578;
	selp.b32 	%r1636, %r1607, %r1579, %p440;
	mul.lo.s32 	%r1637, %r1615, %r1609;
	setp.gt.s32 	%p441, %r1637, %r1581;
	max.s32 	%r1638, %r1637, %r1581;
	selp.b32 	%r1639, %r1607, %r1582, %p441;
	mul.lo.s32 	%r1640, %r1612, %r1610;
	setp.gt.s32 	%p442, %r1640, %r1584;
	max.s32 	%r1641, %r1640, %r1584;
	selp.b32 	%r1642, %r1607, %r1585, %p442;
	mul.lo.s32 	%r1643, %r1613, %r1610;
	setp.gt.s32 	%p443, %r1643, %r1587;
	max.s32 	%r1644, %r1643, %r1587;
	selp.b32 	%r1645, %r1607, %r1588, %p443;
	mul.lo.s32 	%r1646, %r1614, %r1610;
	setp.gt.s32 	%p444, %r1646, %r1590;
	max.s32 	%r1647, %r1646, %r1590;
	selp.b32 	%r1648, %r1607, %r1591, %p444;
	mul.lo.s32 	%r1649, %r1615, %r1610;
	setp.gt.s32 	%p445, %r1649, %r1593;
	max.s32 	%r1650, %r1649, %r1593;
	selp.b32 	%r1651, %r1607, %r1594, %p445;
	mul.lo.s32 	%r1652, %r1612, %r1611;
	setp.gt.s32 	%p446, %r1652, %r1596;
	max.s32 	%r1653, %r1652, %r1596;
	selp.b32 	%r1654, %r1607, %r1597, %p446;
	mul.lo.s32 	%r1655, %r1613, %r1611;
	setp.gt.s32 	%p447, %r1655, %r1599;
	max.s32 	%r1656, %r1655, %r1599;
	selp.b32 	%r1657, %r1607, %r1600, %p447;
	mul.lo.s32 	%r1658, %r1614, %r1611;
	setp.gt.s32 	%p448, %r1658, %r1602;
	max.s32 	%r1659, %r1658, %r1602;
	selp.b32 	%r1660, %r1607, %r1603, %p448;
	mul.lo.s32 	%r1661, %r1615, %r1611;
	setp.gt.s32 	%p449, %r1661, %r1605;
	max.s32 	%r1662, %r1661, %r1605;
	selp.b32 	%r1663, %r1607, %r1606, %p449;
	add.s32 	%r1664, %r2084, 25;
	ld.shared.u32 	%r1665, [%r24+6400];
	ld.shared.u32 	%r1666, [%r24+6404];
	ld.shared.u32 	%r1667, [%r24+6408];
	ld.shared.u32 	%r1668, [%r24+6412];
	ld.shared.u32 	%r1669, [%r25+100];
	ld.shared.u32 	%r1670, [%r25+228];
	ld.shared.u32 	%r1671, [%r25+356];
	ld.shared.u32 	%r1672, [%r25+484];
	mul.lo.s32 	%r1673, %r1669, %r1665;
	setp.gt.s32 	%p450, %r1673, %r1617;
	max.s32 	%r1674, %r1673, %r1617;
	selp.b32 	%r1675, %r1664, %r1618, %p450;
	mul.lo.s32 	%r1676, %r1670, %r1665;
	setp.gt.s32 	%p451, %r1676, %r1620;
	max.s32 	%r1677, %r1676, %r1620;
	selp.b32 	%r1678, %r1664, %r1621, %p451;
	mul.lo.s32 	%r1679, %r1671, %r1665;
	setp.gt.s32 	%p452, %r1679, %r1623;
	max.s32 	%r1680, %r1679, %r1623;
	selp.b32 	%r1681, %r1664, %r1624, %p452;
	mul.lo.s32 	%r1682, %r1672, %r1665;
	setp.gt.s32 	%p453, %r1682, %r1626;
	max.s32 	%r1683, %r1682, %r1626;
	selp.b32 	%r1684, %r1664, %r1627, %p453;
	mul.lo.s32 	%r1685, %r1669, %r1666;
	setp.gt.s32 	%p454, %r1685, %r1629;
	max.s32 	%r1686, %r1685, %r1629;
	selp.b32 	%r1687, %r1664, %r1630, %p454;
	mul.lo.s32 	%r1688, %r1670, %r1666;
	setp.gt.s32 	%p455, %r1688, %r1632;
	max.s32 	%r1689, %r1688, %r1632;
	selp.b32 	%r1690, %r1664, %r1633, %p455;
	mul.lo.s32 	%r1691, %r1671, %r1666;
	setp.gt.s32 	%p456, %r1691, %r1635;
	max.s32 	%r1692, %r1691, %r1635;
	selp.b32 	%r1693, %r1664, %r1636, %p456;
	mul.lo.s32 	%r1694, %r1672, %r1666;
	setp.gt.s32 	%p457, %r1694, %r1638;
	max.s32 	%r1695, %r1694, %r1638;
	selp.b32 	%r1696, %r1664, %r1639, %p457;
	mul.lo.s32 	%r1697, %r1669, %r1667;
	setp.gt.s32 	%p458, %r1697, %r1641;
	max.s32 	%r1698, %r1697, %r1641;
	selp.b32 	%r1699, %r1664, %r1642, %p458;
	mul.lo.s32 	%r1700, %r1670, %r1667;
	setp.gt.s32 	%p459, %r1700, %r1644;
	max.s32 	%r1701, %r1700, %r1644;
	selp.b32 	%r1702, %r1664, %r1645, %p459;
	mul.lo.s32 	%r1703, %r1671, %r1667;
	setp.gt.s32 	%p460, %r1703, %r1647;
	max.s32 	%r1704, %r1703, %r1647;
	selp.b32 	%r1705, %r1664, %r1648, %p460;
	mul.lo.s32 	%r1706, %r1672, %r1667;
	setp.gt.s32 	%p461, %r1706, %r1650;
	max.s32 	%r1707, %r1706, %r1650;
	selp.b32 	%r1708, %r1664, %r1651, %p461;
	mul.lo.s32 	%r1709, %r1669, %r1668;
	setp.gt.s32 	%p462, %r1709, %r1653;
	max.s32 	%r1710, %r1709, %r1653;
	selp.b32 	%r1711, %r1664, %r1654, %p462;
	mul.lo.s32 	%r1712, %r1670, %r1668;
	setp.gt.s32 	%p463, %r1712, %r1656;
	max.s32 	%r1713, %r1712, %r1656;
	selp.b32 	%r1714, %r1664, %r1657, %p463;
	mul.lo.s32 	%r1715, %r1671, %r1668;
	setp.gt.s32 	%p464, %r1715, %r1659;
	max.s32 	%r1716, %r1715, %r1659;
	selp.b32 	%r1717, %r1664, %r1660, %p464;
	mul.lo.s32 	%r1718, %r1672, %r1668;
	setp.gt.s32 	%p465, %r1718, %r1662;
	max.s32 	%r1719, %r1718, %r1662;
	selp.b32 	%r1720, %r1664, %r1663, %p465;
	add.s32 	%r1721, %r2084, 26;
	ld.shared.u32 	%r1722, [%r24+6656];
	ld.shared.u32 	%r1723, [%r24+6660];
	ld.shared.u32 	%r1724, [%r24+6664];
	ld.shared.u32 	%r1725, [%r24+6668];
	ld.shared.u32 	%r1726, [%r25+104];
	ld.shared.u32 	%r1727, [%r25+232];
	ld.shared.u32 	%r1728, [%r25+360];
	ld.shared.u32 	%r1729, [%r25+488];
	mul.lo.s32 	%r1730, %r1726, %r1722;
	setp.gt.s32 	%p466, %r1730, %r1674;
	max.s32 	%r1731, %r1730, %r1674;
	selp.b32 	%r1732, %r1721, %r1675, %p466;
	mul.lo.s32 	%r1733, %r1727, %r1722;
	setp.gt.s32 	%p467, %r1733, %r1677;
	max.s32 	%r1734, %r1733, %r1677;
	selp.b32 	%r1735, %r1721, %r1678, %p467;
	mul.lo.s32 	%r1736, %r1728, %r1722;
	setp.gt.s32 	%p468, %r1736, %r1680;
	max.s32 	%r1737, %r1736, %r1680;
	selp.b32 	%r1738, %r1721, %r1681, %p468;
	mul.lo.s32 	%r1739, %r1729, %r1722;
	setp.gt.s32 	%p469, %r1739, %r1683;
	max.s32 	%r1740, %r1739, %r1683;
	selp.b32 	%r1741, %r1721, %r1684, %p469;
	mul.lo.s32 	%r1742, %r1726, %r1723;
	setp.gt.s32 	%p470, %r1742, %r1686;
	max.s32 	%r1743, %r1742, %r1686;
	selp.b32 	%r1744, %r1721, %r1687, %p470;
	mul.lo.s32 	%r1745, %r1727, %r1723;
	setp.gt.s32 	%p471, %r1745, %r1689;
	max.s32 	%r1746, %r1745, %r1689;
	selp.b32 	%r1747, %r1721, %r1690, %p471;
	mul.lo.s32 	%r1748, %r1728, %r1723;
	setp.gt.s32 	%p472, %r1748, %r1692;
	max.s32 	%r1749, %r1748, %r1692;
	selp.b32 	%r1750, %r1721, %r1693, %p472;
	mul.lo.s32 	%r1751, %r1729, %r1723;
	setp.gt.s32 	%p473, %r1751, %r1695;
	max.s32 	%r1752, %r1751, %r1695;
	selp.b32 	%r1753, %r1721, %r1696, %p473;
	mul.lo.s32 	%r1754, %r1726, %r1724;
	setp.gt.s32 	%p474, %r1754, %r1698;
	max.s32 	%r1755, %r1754, %r1698;
	selp.b32 	%r1756, %r1721, %r1699, %p474;
	mul.lo.s32 	%r1757, %r1727, %r1724;
	setp.gt.s32 	%p475, %r1757, %r1701;
	max.s32 	%r1758, %r1757, %r1701;
	selp.b32 	%r1759, %r1721, %r1702, %p475;
	mul.lo.s32 	%r1760, %r1728, %r1724;
	setp.gt.s32 	%p476, %r1760, %r1704;
	max.s32 	%r1761, %r1760, %r1704;
	selp.b32 	%r1762, %r1721, %r1705, %p476;
	mul.lo.s32 	%r1763, %r1729, %r1724;
	setp.gt.s32 	%p477, %r1763, %r1707;
	max.s32 	%r1764, %r1763, %r1707;
	selp.b32 	%r1765, %r1721, %r1708, %p477;
	mul.lo.s32 	%r1766, %r1726, %r1725;
	setp.gt.s32 	%p478, %r1766, %r1710;
	max.s32 	%r1767, %r1766, %r1710;
	selp.b32 	%r1768, %r1721, %r1711, %p478;
	mul.lo.s32 	%r1769, %r1727, %r1725;
	setp.gt.s32 	%p479, %r1769, %r1713;
	max.s32 	%r1770, %r1769, %r1713;
	selp.b32 	%r1771, %r1721, %r1714, %p479;
	mul.lo.s32 	%r1772, %r1728, %r1725;
	setp.gt.s32 	%p480, %r1772, %r1716;
	max.s32 	%r1773, %r1772, %r1716;
	selp.b32 	%r1774, %r1721, %r1717, %p480;
	mul.lo.s32 	%r1775, %r1729, %r1725;
	setp.gt.s32 	%p481, %r1775, %r1719;
	max.s32 	%r1776, %r1775, %r1719;
	selp.b32 	%r1777, %r1721, %r1720, %p481;
	add.s32 	%r1778, %r2084, 27;
	ld.shared.u32 	%r1779, [%r24+6912];
	ld.shared.u32 	%r1780, [%r24+6916];
	ld.shared.u32 	%r1781, [%r24+6920];
	ld.shared.u32 	%r1782, [%r24+6924];
	ld.shared.u32 	%r1783, [%r25+108];
	ld.shared.u32 	%r1784, [%r25+236];
	ld.shared.u32 	%r1785, [%r25+364];
	ld.shared.u32 	%r1786, [%r25+492];
	mul.lo.s32 	%r1787, %r1783, %r1779;
	setp.gt.s32 	%p482, %r1787, %r1731;
	max.s32 	%r1788, %r1787, %r1731;
	selp.b32 	%r1789, %r1778, %r1732, %p482;
	mul.lo.s32 	%r1790, %r1784, %r1779;
	setp.gt.s32 	%p483, %r1790, %r1734;
	max.s32 	%r1791, %r1790, %r1734;
	selp.b32 	%r1792, %r1778, %r1735, %p483;
	mul.lo.s32 	%r1793, %r1785, %r1779;
	setp.gt.s32 	%p484, %r1793, %r1737;
	max.s32 	%r1794, %r1793, %r1737;
	selp.b32 	%r1795, %r1778, %r1738, %p484;
	mul.lo.s32 	%r1796, %r1786, %r1779;
	setp.gt.s32 	%p485, %r1796, %r1740;
	max.s32 	%r1797, %r1796, %r1740;
	selp.b32 	%r1798, %r1778, %r1741, %p485;
	mul.lo.s32 	%r1799, %r1783, %r1780;
	setp.gt.s32 	%p486, %r1799, %r1743;
	max.s32 	%r1800, %r1799, %r1743;
	selp.b32 	%r1801, %r1778, %r1744, %p486;
	mul.lo.s32 	%r1802, %r1784, %r1780;
	setp.gt.s32 	%p487, %r1802, %r1746;
	max.s32 	%r1803, %r1802, %r1746;
	selp.b32 	%r1804, %r1778, %r1747, %p487;
	mul.lo.s32 	%r1805, %r1785, %r1780;
	setp.gt.s32 	%p488, %r1805, %r1749;
	max.s32 	%r1806, %r1805, %r1749;
	selp.b32 	%r1807, %r1778, %r1750, %p488;
	mul.lo.s32 	%r1808, %r1786, %r1780;
	setp.gt.s32 	%p489, %r1808, %r1752;
	max.s32 	%r1809, %r1808, %r1752;
	selp.b32 	%r1810, %r1778, %r1753, %p489;
	mul.lo.s32 	%r1811, %r1783, %r1781;
	setp.gt.s32 	%p490, %r1811, %r1755;
	max.s32 	%r1812, %r1811, %r1755;
	selp.b32 	%r1813, %r1778, %r1756, %p490;
	mul.lo.s32 	%r1814, %r1784, %r1781;
	setp.gt.s32 	%p491, %r1814, %r1758;
	max.s32 	%r1815, %r1814, %r1758;
	selp.b32 	%r1816, %r1778, %r1759, %p491;
	mul.lo.s32 	%r1817, %r1785, %r1781;
	setp.gt.s32 	%p492, %r1817, %r1761;
	max.s32 	%r1818, %r1817, %r1761;
	selp.b32 	%r1819, %r1778, %r1762, %p492;
	mul.lo.s32 	%r1820, %r1786, %r1781;
	setp.gt.s32 	%p493, %r1820, %r1764;
	max.s32 	%r1821, %r1820, %r1764;
	selp.b32 	%r1822, %r1778, %r1765, %p493;
	mul.lo.s32 	%r1823, %r1783, %r1782;
	setp.gt.s32 	%p494, %r1823, %r1767;
	max.s32 	%r1824, %r1823, %r1767;
	selp.b32 	%r1825, %r1778, %r1768, %p494;
	mul.lo.s32 	%r1826, %r1784, %r1782;
	setp.gt.s32 	%p495, %r1826, %r1770;
	max.s32 	%r1827, %r1826, %r1770;
	selp.b32 	%r1828, %r1778, %r1771, %p495;
	mul.lo.s32 	%r1829, %r1785, %r1782;
	setp.gt.s32 	%p496, %r1829, %r1773;
	max.s32 	%r1830, %r1829, %r1773;
	selp.b32 	%r1831, %r1778, %r1774, %p496;
	mul.lo.s32 	%r1832, %r1786, %r1782;
	setp.gt.s32 	%p497, %r1832, %r1776;
	max.s32 	%r1833, %r1832, %r1776;
	selp.b32 	%r1834, %r1778, %r1777, %p497;
	add.s32 	%r1835, %r2084, 28;
	ld.shared.u32 	%r1836, [%r24+7168];
	ld.shared.u32 	%r1837, [%r24+7172];
	ld.shared.u32 	%r1838, [%r24+7176];
	ld.shared.u32 	%r1839, [%r24+7180];
	ld.shared.u32 	%r1840, [%r25+112];
	ld.shared.u32 	%r1841, [%r25+240];
	ld.shared.u32 	%r1842, [%r25+368];
	ld.shared.u32 	%r1843, [%r25+496];
	mul.lo.s32 	%r1844, %r1840, %r1836;
	setp.gt.s32 	%p498, %r1844, %r1788;
	max.s32 	%r1845, %r1844, %r1788;
	selp.b32 	%r1846, %r1835, %r1789, %p498;
	mul.lo.s32 	%r1847, %r1841, %r1836;
	setp.gt.s32 	%p499, %r1847, %r1791;
	max.s32 	%r1848, %r1847, %r1791;
	selp.b32 	%r1849, %r1835, %r1792, %p499;
	mul.lo.s32 	%r1850, %r1842, %r1836;
	setp.gt.s32 	%p500, %r1850, %r1794;
	max.s32 	%r1851, %r1850, %r1794;
	selp.b32 	%r1852, %r1835, %r1795, %p500;
	mul.lo.s32 	%r1853, %r1843, %r1836;
	setp.gt.s32 	%p501, %r1853, %r1797;
	max.s32 	%r1854, %r1853, %r1797;
	selp.b32 	%r1855, %r1835, %r1798, %p501;
	mul.lo.s32 	%r1856, %r1840, %r1837;
	setp.gt.s32 	%p502, %r1856, %r1800;
	max.s32 	%r1857, %r1856, %r1800;
	selp.b32 	%r1858, %r1835, %r1801, %p502;
	mul.lo.s32 	%r1859, %r1841, %r1837;
	setp.gt.s32 	%p503, %r1859, %r1803;
	max.s32 	%r1860, %r1859, %r1803;
	selp.b32 	%r1861, %r1835, %r1804, %p503;
	mul.lo.s32 	%r1862, %r1842, %r1837;
	setp.gt.s32 	%p504, %r1862, %r1806;
	max.s32 	%r1863, %r1862, %r1806;
	selp.b32 	%r1864, %r1835, %r1807, %p504;
	mul.lo.s32 	%r1865, %r1843, %r1837;
	setp.gt.s32 	%p505, %r1865, %r1809;
	max.s32 	%r1866, %r1865, %r1809;
	selp.b32 	%r1867, %r1835, %r1810, %p505;
	mul.lo.s32 	%r1868, %r1840, %r1838;
	setp.gt.s32 	%p506, %r1868, %r1812;
	max.s32 	%r1869, %r1868, %r1812;
	selp.b32 	%r1870, %r1835, %r1813, %p506;
	mul.lo.s32 	%r1871, %r1841, %r1838;
	setp.gt.s32 	%p507, %r1871, %r1815;
	max.s32 	%r1872, %r1871, %r1815;
	selp.b32 	%r1873, %r1835, %r1816, %p507;
	mul.lo.s32 	%r1874, %r1842, %r1838;
	setp.gt.s32 	%p508, %r1874, %r1818;
	max.s32 	%r1875, %r1874, %r1818;
	selp.b32 	%r1876, %r1835, %r1819, %p508;
	mul.lo.s32 	%r1877, %r1843, %r1838;
	setp.gt.s32 	%p509, %r1877, %r1821;
	max.s32 	%r1878, %r1877, %r1821;
	selp.b32 	%r1879, %r1835, %r1822, %p509;
	mul.lo.s32 	%r1880, %r1840, %r1839;
	setp.gt.s32 	%p510, %r1880, %r1824;
	max.s32 	%r1881, %r1880, %r1824;
	selp.b32 	%r1882, %r1835, %r1825, %p510;
	mul.lo.s32 	%r1883, %r1841, %r1839;
	setp.gt.s32 	%p511, %r1883, %r1827;
	max.s32 	%r1884, %r1883, %r1827;
	selp.b32 	%r1885, %r1835, %r1828, %p511;
	mul.lo.s32 	%r1886, %r1842, %r1839;
	setp.gt.s32 	%p512, %r1886, %r1830;
	max.s32 	%r1887, %r1886, %r1830;
	selp.b32 	%r1888, %r1835, %r1831, %p512;
	mul.lo.s32 	%r1889, %r1843, %r1839;
	setp.gt.s32 	%p513, %r1889, %r1833;
	max.s32 	%r1890, %r1889, %r1833;
	selp.b32 	%r1891, %r1835, %r1834, %p513;
	add.s32 	%r1892, %r2084, 29;
	ld.shared.u32 	%r1893, [%r24+7424];
	ld.shared.u32 	%r1894, [%r24+7428];
	ld.shared.u32 	%r1895, [%r24+7432];
	ld.shared.u32 	%r1896, [%r24+7436];
	ld.shared.u32 	%r1897, [%r25+116];
	ld.shared.u32 	%r1898, [%r25+244];
	ld.shared.u32 	%r1899, [%r25+372];
	ld.shared.u32 	%r1900, [%r25+500];
	mul.lo.s32 	%r1901, %r1897, %r1893;
	setp.gt.s32 	%p514, %r1901, %r1845;
	max.s32 	%r1902, %r1901, %r1845;
	selp.b32 	%r1903, %r1892, %r1846, %p514;
	mul.lo.s32 	%r1904, %r1898, %r1893;
	setp.gt.s32 	%p515, %r1904, %r1848;
	max.s32 	%r1905, %r1904, %r1848;
	selp.b32 	%r1906, %r1892, %r1849, %p515;
	mul.lo.s32 	%r1907, %r1899, %r1893;
	setp.gt.s32 	%p516, %r1907, %r1851;
	max.s32 	%r1908, %r1907, %r1851;
	selp.b32 	%r1909, %r1892, %r1852, %p516;
	mul.lo.s32 	%r1910, %r1900, %r1893;
	setp.gt.s32 	%p517, %r1910, %r1854;
	max.s32 	%r1911, %r1910, %r1854;
	selp.b32 	%r1912, %r1892, %r1855, %p517;
	mul.lo.s32 	%r1913, %r1897, %r1894;
	setp.gt.s32 	%p518, %r1913, %r1857;
	max.s32 	%r1914, %r1913, %r1857;
	selp.b32 	%r1915, %r1892, %r1858, %p518;
	mul.lo.s32 	%r1916, %r1898, %r1894;
	setp.gt.s32 	%p519, %r1916, %r1860;
	max.s32 	%r1917, %r1916, %r1860;
	selp.b32 	%r1918, %r1892, %r1861, %p519;
	mul.lo.s32 	%r1919, %r1899, %r1894;
	setp.gt.s32 	%p520, %r1919, %r1863;
	max.s32 	%r1920, %r1919, %r1863;
	selp.b32 	%r1921, %r1892, %r1864, %p520;
	mul.lo.s32 	%r1922, %r1900, %r1894;
	setp.gt.s32 	%p521, %r1922, %r1866;
	max.s32 	%r1923, %r1922, %r1866;
	selp.b32 	%r1924, %r1892, %r1867, %p521;
	mul.lo.s32 	%r1925, %r1897, %r1895;
	setp.gt.s32 	%p522, %r1925, %r1869;
	max.s32 	%r1926, %r1925, %r1869;
	selp.b32 	%r1927, %r1892, %r1870, %p522;
	mul.lo.s32 	%r1928, %r1898, %r1895;
	setp.gt.s32 	%p523, %r1928, %r1872;
	max.s32 	%r1929, %r1928, %r1872;
	selp.b32 	%r1930, %r1892, %r1873, %p523;
	mul.lo.s32 	%r1931, %r1899, %r1895;
	setp.gt.s32 	%p524, %r1931, %r1875;
	max.s32 	%r1932, %r1931, %r1875;
	selp.b32 	%r1933, %r1892, %r1876, %p524;
	mul.lo.s32 	%r1934, %r1900, %r1895;
	setp.gt.s32 	%p525, %r1934, %r1878;
	max.s32 	%r1935, %r1934, %r1878;
	selp.b32 	%r1936, %r1892, %r1879, %p525;
	mul.lo.s32 	%r1937, %r1897, %r1896;
	setp.gt.s32 	%p526, %r1937, %r1881;
	max.s32 	%r1938, %r1937, %r1881;
	selp.b32 	%r1939, %r1892, %r1882, %p526;
	mul.lo.s32 	%r1940, %r1898, %r1896;
	setp.gt.s32 	%p527, %r1940, %r1884;
	max.s32 	%r1941, %r1940, %r1884;
	selp.b32 	%r1942, %r1892, %r1885, %p527;
	mul.lo.s32 	%r1943, %r1899, %r1896;
	setp.gt.s32 	%p528, %r1943, %r1887;
	max.s32 	%r1944, %r1943, %r1887;
	selp.b32 	%r1945, %r1892, %r1888, %p528;
	mul.lo.s32 	%r1946, %r1900, %r1896;
	setp.gt.s32 	%p529, %r1946, %r1890;
	max.s32 	%r1947, %r1946, %r1890;
	selp.b32 	%r1948, %r1892, %r1891, %p529;
	add.s32 	%r1949, %r2084, 30;
	ld.shared.u32 	%r1950, [%r24+7680];
	ld.shared.u32 	%r1951, [%r24+7684];
	ld.shared.u32 	%r1952, [%r24+7688];
	ld.shared.u32 	%r1953, [%r24+7692];
	ld.shared.u32 	%r1954, [%r25+120];
	ld.shared.u32 	%r1955, [%r25+248];
	ld.shared.u32 	%r1956, [%r25+376];
	ld.shared.u32 	%r1957, [%r25+504];
	mul.lo.s32 	%r1958, %r1954, %r1950;
	setp.gt.s32 	%p530, %r1958, %r1902;
	max.s32 	%r1959, %r1958, %r1902;
	selp.b32 	%r1960, %r1949, %r1903, %p530;
	mul.lo.s32 	%r1961, %r1955, %r1950;
	setp.gt.s32 	%p531, %r1961, %r1905;
	max.s32 	%r1962, %r1961, %r1905;
	selp.b32 	%r1963, %r1949, %r1906, %p531;
	mul.lo.s32 	%r1964, %r1956, %r1950;
	setp.gt.s32 	%p532, %r1964, %r1908;
	max.s32 	%r1965, %r1964, %r1908;
	selp.b32 	%r1966, %r1949, %r1909, %p532;
	mul.lo.s32 	%r1967, %r1957, %r1950;
	setp.gt.s32 	%p533, %r1967, %r1911;
	max.s32 	%r1968, %r1967, %r1911;
	selp.b32 	%r1969, %r1949, %r1912, %p533;
	mul.lo.s32 	%r1970, %r1954, %r1951;
	setp.gt.s32 	%p534, %r1970, %r1914;
	max.s32 	%r1971, %r1970, %r1914;
	selp.b32 	%r1972, %r1949, %r1915, %p534;
	mul.lo.s32 	%r1973, %r1955, %r1951;
	setp.gt.s32 	%p535, %r1973, %r1917;
	max.s32 	%r1974, %r1973, %r1917;
	selp.b32 	%r1975, %r1949, %r1918, %p535;
	mul.lo.s32 	%r1976, %r1956, %r1951;
	setp.gt.s32 	%p536, %r1976, %r1920;
	max.s32 	%r1977, %r1976, %r1920;
	selp.b32 	%r1978, %r1949, %r1921, %p536;
	mul.lo.s32 	%r1979, %r1957, %r1951;
	setp.gt.s32 	%p537, %r1979, %r1923;
	max.s32 	%r1980, %r1979, %r1923;
	selp.b32 	%r1981, %r1949, %r1924, %p537;
	mul.lo.s32 	%r1982, %r1954, %r1952;
	setp.gt.s32 	%p538, %r1982, %r1926;
	max.s32 	%r1983, %r1982, %r1926;
	selp.b32 	%r1984, %r1949, %r1927, %p538;
	mul.lo.s32 	%r1985, %r1955, %r1952;
	setp.gt.s32 	%p539, %r1985, %r1929;
	max.s32 	%r1986, %r1985, %r1929;
	selp.b32 	%r1987, %r1949, %r1930, %p539;
	mul.lo.s32 	%r1988, %r1956, %r1952;
	setp.gt.s32 	%p540, %r1988, %r1932;
	max.s32 	%r1989, %r1988, %r1932;
	selp.b32 	%r1990, %r1949, %r1933, %p540;
	mul.lo.s32 	%r1991, %r1957, %r1952;
	setp.gt.s32 	%p541, %r1991, %r1935;
	max.s32 	%r1992, %r1991, %r1935;
	selp.b32 	%r1993, %r1949, %r1936, %p541;
	mul.lo.s32 	%r1994, %r1954, %r1953;
	setp.gt.s32 	%p542, %r1994, %r1938;
	max.s32 	%r1995, %r1994, %r1938;
	selp.b32 	%r1996, %r1949, %r1939, %p542;
	mul.lo.s32 	%r1997, %r1955, %r1953;
	setp.gt.s32 	%p543, %r1997, %r1941;
	max.s32 	%r1998, %r1997, %r1941;
	selp.b32 	%r1999, %r1949, %r1942, %p543;
	mul.lo.s32 	%r2000, %r1956, %r1953;
	setp.gt.s32 	%p544, %r2000, %r1944;
	max.s32 	%r2001, %r2000, %r1944;
	selp.b32 	%r2002, %r1949, %r1945, %p544;
	mul.lo.s32 	%r2003, %r1957, %r1953;
	setp.gt.s32 	%p545, %r2003, %r1947;
	max.s32 	%r2004, %r2003, %r1947;
	selp.b32 	%r2005, %r1949, %r1948, %p545;
	add.s32 	%r2006, %r2084, 31;
	ld.shared.u32 	%r2007, [%r24+7936];
	ld.shared.u32 	%r2008, [%r24+7940];
	ld.shared.u32 	%r2009, [%r24+7944];
	ld.shared.u32 	%r2010, [%r24+7948];
	ld.shared.u32 	%r2011, [%r25+124];
	ld.shared.u32 	%r2012, [%r25+252];
	ld.shared.u32 	%r2013, [%r25+380];
	ld.shared.u32 	%r2014, [%r25+508];
	mul.lo.s32 	%r2015, %r2011, %r2007;
	setp.gt.s32 	%p546, %r2015, %r1959;
	max.s32 	%r2067, %r2015, %r1959;
	selp.b32 	%r2083, %r2006, %r1960, %p546;
	mul.lo.s32 	%r2016, %r2012, %r2007;
	setp.gt.s32 	%p547, %r2016, %r1962;
	max.s32 	%r2063, %r2016, %r1962;
	selp.b32 	%r2079, %r2006, %r1963, %p547;
	mul.lo.s32 	%r2017, %r2013, %r2007;
	setp.gt.s32 	%p548, %r2017, %r1965;
	max.s32 	%r2059, %r2017, %r1965;
	selp.b32 	%r2075, %r2006, %r1966, %p548;
	mul.lo.s32 	%r2018, %r2014, %r2007;
	setp.gt.s32 	%p549, %r2018, %r1968;
	max.s32 	%r2055, %r2018, %r1968;
	selp.b32 	%r2071, %r2006, %r1969, %p549;
	mul.lo.s32 	%r2019, %r2011, %r2008;
	setp.gt.s32 	%p550, %r2019, %r1971;
	max.s32 	%r2066, %r2019, %r1971;
	selp.b32 	%r2082, %r2006, %r1972, %p550;
	mul.lo.s32 	%r2020, %r2012, %r2008;
	setp.gt.s32 	%p551, %r2020, %r1974;
	max.s32 	%r2062, %r2020, %r1974;
	selp.b32 	%r2078, %r2006, %r1975, %p551;
	mul.lo.s32 	%r2021, %r2013, %r2008;
	setp.gt.s32 	%p552, %r2021, %r1977;
	max.s32 	%r2058, %r2021, %r1977;
	selp.b32 	%r2074, %r2006, %r1978, %p552;
	mul.lo.s32 	%r2022, %r2014, %r2008;
	setp.gt.s32 	%p553, %r2022, %r1980;
	max.s32 	%r2054, %r2022, %r1980;
	selp.b32 	%r2070, %r2006, %r1981, %p553;
	mul.lo.s32 	%r2023, %r2011, %r2009;
	setp.gt.s32 	%p554, %r2023, %r1983;
	max.s32 	%r2065, %r2023, %r1983;
	selp.b32 	%r2081, %r2006, %r1984, %p554;
	mul.lo.s32 	%r2024, %r2012, %r2009;
	setp.gt.s32 	%p555, %r2024, %r1986;
	max.s32 	%r2061, %r2024, %r1986;
	selp.b32 	%r2077, %r2006, %r1987, %p555;
	mul.lo.s32 	%r2025, %r2013, %r2009;
	setp.gt.s32 	%p556, %r2025, %r1989;
	max.s32 	%r2057, %r2025, %r1989;
	selp.b32 	%r2073, %r2006, %r1990, %p556;
	mul.lo.s32 	%r2026, %r2014, %r2009;
	setp.gt.s32 	%p557, %r2026, %r1992;
	max.s32 	%r2053, %r2026, %r1992;
	selp.b32 	%r2069, %r2006, %r1993, %p557;
	mul.lo.s32 	%r2027, %r2011, %r2010;
	setp.gt.s32 	%p558, %r2027, %r1995;
	max.s32 	%r2064, %r2027, %r1995;
	selp.b32 	%r2080, %r2006, %r1996, %p558;
	mul.lo.s32 	%r2028, %r2012, %r2010;
	setp.gt.s32 	%p559, %r2028, %r1998;
	max.s32 	%r2060, %r2028, %r1998;
	selp.b32 	%r2076, %r2006, %r1999, %p559;
	mul.lo.s32 	%r2029, %r2013, %r2010;
	setp.gt.s32 	%p560, %r2029, %r2001;
	max.s32 	%r2056, %r2029, %r2001;
	selp.b32 	%r2072, %r2006, %r2002, %p560;
	mul.lo.s32 	%r2030, %r2014, %r2010;
	setp.gt.s32 	%p561, %r2030, %r2004;
	max.s32 	%r2052, %r2030, %r2004;
	selp.b32 	%r2068, %r2006, %r2005, %p561;
	bar.sync 	0;
	add.s32 	%r2084, %r2084, 32;
	setp.lt.s32 	%p562, %r2084, %r176;
	@%p562 bra 	$L__BB20_2;
$L__BB20_35:
	shl.b32 	%r2031, %r1, 6;
	shl.b32 	%r2032, %r4, 2;
	add.s32 	%r93, %r2031, %r2032;
	shl.b32 	%r2033, %r2, 6;
	shl.b32 	%r2034, %r3, 2;
	add.s32 	%r2035, %r2033, %r2034;
	setp.lt.s32 	%p563, %r93, %r174;
	setp.lt.s32 	%p564, %r2035, %r175;
	and.pred  	%p565, %p563, %p564;
	@%p565 bra 	$L__BB20_36;
	bra.uni 	$L__BB20_37;
$L__BB20_36:
	mad.lo.s32 	%r2036, %r2035, %r174, %r93;
	mul.wide.s32 	%rd41, %r2036, 4;
	add.s64 	%rd42, %rd4, %rd41;
	st.global.u32 	[%rd42], %r2067;
	add.s64 	%rd43, %rd3, %rd41;
	st.global.u32 	[%rd43], %r2083;
$L__BB20_37:
	setp.ge.s32 	%p566, %r93, %r174;
	add.s32 	%r168, %r2035, 1;
	setp.ge.s32 	%p567, %r168, %r175;
	or.pred  	%p568, %p566, %p567;
	@%p568 bra 	$L__BB20_39;
	mad.lo.s32 	%r2037, %r168, %r174, %r93;
	mul.wide.s32 	%rd44, %r2037, 4;
	add.s64 	%rd45, %rd4, %rd44;
	st.global.u32 	[%rd45], %r2063;
	add.s64 	%rd46, %rd3, %rd44;
	st.global.u32 	[%rd46], %r2079;
$L__BB20_39:
	setp.ge.s32 	%p569, %r93, %r174;
	add.s32 	%r169, %r2035, 2;
	setp.ge.s32 	%p570, %r169, %r175;
	or.pred  	%p571, %p569, %p570;
	@%p571 bra 	$L__BB20_41;
	mad.lo.s32 	%r2038, %r169, %r174, %r93;
	mul.wide.s32 	%rd47, %r2038, 4;
	add.s64 	%rd48, %rd4, %rd47;
	st.global.u32 	[%rd48], %r2059;
	add.s64 	%rd49, %rd3, %rd47;
	st.global.u32 	[%rd49], %r2075;
$L__BB20_41:
	setp.ge.s32 	%p572, %r93, %r174;
	add.s32 	%r170, %r2035, 3;
	setp.ge.s32 	%p573, %r170, %r175;
	or.pred  	%p574, %p572, %p573;
	@%p574 bra 	$L__BB20_43;
	mad.lo.s32 	%r2039, %r170, %r174, %r93;
	mul.wide.s32 	%rd50, %r2039, 4;
	add.s64 	%rd51, %rd4, %rd50;
	st.global.u32 	[%rd51], %r2055;
	add.s64 	%rd52, %rd3, %rd50;
	st.global.u32 	[%rd52], %r2071;
$L__BB20_43:
	setp.ge.s32 	%p575, %r2035, %r175;
	add.s32 	%r171, %r93, 1;
	setp.ge.s32 	%p576, %r171, %r174;
	or.pred  	%p577, %p576, %p575;
	@%p577 bra 	$L__BB20_45;
	mul.lo.s32 	%r2040, %r2035, %r174;
	cvt.s64.s32 	%rd53, %r2040;
	cvt.s64.s32 	%rd54, %r93;
	add.s64 	%rd55, %rd53, %rd54;
	shl.b64 	%rd56, %rd55, 2;
	add.s64 	%rd57, %rd4, %rd56;
	st.global.u32 	[%rd57+4], %r2066;
	add.s64 	%rd58, %rd3, %rd56;
	st.global.u32 	[%rd58+4], %r2082;
$L__BB20_45:
	setp.ge.s32 	%p578, %r171, %r174;
	setp.ge.s32 	%p579, %r168, %r175;
	or.pred  	%p580, %p578, %p579;
	@%p580 bra 	$L__BB20_47;
	mul.lo.s32 	%r2041, %r168, %r174;
	cvt.s64.s32 	%rd59, %r2041;
	cvt.s64.s32 	%rd60, %r93;
	add.s64 	%rd61, %rd59, %rd60;
	shl.b64 	%rd62, %rd61, 2;
	add.s64 	%rd63, %rd4, %rd62;
	st.global.u32 	[%rd63+4], %r2062;
	add.s64 	%rd64, %rd3, %rd62;
	st.global.u32 	[%rd64+4], %r2078;
$L__BB20_47:
	setp.ge.s32 	%p581, %r171, %r174;
	setp.ge.s32 	%p582, %r169, %r175;
	or.pred  	%p583, %p581, %p582;
	@%p583 bra 	$L__BB20_49;
	mul.lo.s32 	%r2042, %r169, %r174;
	cvt.s64.s32 	%rd65, %r2042;
	cvt.s64.s32 	%rd66, %r93;
	add.s64 	%rd67, %rd65, %rd66;
	shl.b64 	%rd68, %rd67, 2;
	add.s64 	%rd69, %rd4, %rd68;
	st.global.u32 	[%rd69+4], %r2058;
	add.s64 	%rd70, %rd3, %rd68;
	st.global.u32 	[%rd70+4], %r2074;
$L__BB20_49:
	setp.ge.s32 	%p584, %r171, %r174;
	setp.ge.s32 	%p585, %r170, %r175;
	or.pred  	%p586, %p584, %p585;
	@%p586 bra 	$L__BB20_51;
	mul.lo.s32 	%r2043, %r170, %r174;
	cvt.s64.s32 	%rd71, %r2043;
	cvt.s64.s32 	%rd72, %r93;
	add.s64 	%rd73, %rd71, %rd72;
	shl.b64 	%rd74, %rd73, 2;
	add.s64 	%rd75, %rd4, %rd74;
	st.global.u32 	[%rd75+4], %r2054;
	add.s64 	%rd76, %rd3, %rd74;
	st.global.u32 	[%rd76+4], %r2070;
$L__BB20_51:
	setp.ge.s32 	%p587, %r2035, %r175;
	add.s32 	%r172, %r93, 2;
	setp.ge.s32 	%p588, %r172, %r174;
	or.pred  	%p589, %p588, %p587;
	@%p589 bra 	$L__BB20_53;
	mul.lo.s32 	%r2044, %r2035, %r174;
	cvt.s64.s32 	%rd77, %r2044;
	cvt.s64.s32 	%rd78, %r93;
	add.s64 	%rd79, %rd77, %rd78;
	shl.b64 	%rd80, %rd79, 2;
	add.s64 	%rd81, %rd4, %rd80;
	st.global.u32 	[%rd81+8], %r2065;
	add.s64 	%rd82, %rd3, %rd80;
	st.global.u32 	[%rd82+8], %r2081;
$L__BB20_53:
	setp.ge.s32 	%p590, %r172, %r174;
	setp.ge.s32 	%p591, %r168, %r175;
	or.pred  	%p592, %p590, %p591;
	@%p592 bra 	$L__BB20_55;
	mul.lo.s32 	%r2045, %r168, %r174;
	cvt.s64.s32 	%rd83, %r2045;
	cvt.s64.s32 	%rd84, %r93;
	add.s64 	%rd85, %rd83, %rd84;
	shl.b64 	%rd86, %rd85, 2;
	add.s64 	%rd87, %rd4, %rd86;
	st.global.u32 	[%rd87+8], %r2061;
	add.s64 	%rd88, %rd3, %rd86;
	st.global.u32 	[%rd88+8], %r2077;
$L__BB20_55:
	setp.ge.s32 	%p593, %r172, %r174;
	setp.ge.s32 	%p594, %r169, %r175;
	or.pred  	%p595, %p593, %p594;
	@%p595 bra 	$L__BB20_57;
	mul.lo.s32 	%r2046, %r169, %r174;
	cvt.s64.s32 	%rd89, %r2046;
	cvt.s64.s32 	%rd90, %r93;
	add.s64 	%rd91, %rd89, %rd90;
	shl.b64 	%rd92, %rd91, 2;
	add.s64 	%rd93, %rd4, %rd92;
	st.global.u32 	[%rd93+8], %r2057;
	add.s64 	%rd94, %rd3, %rd92;
	st.global.u32 	[%rd94+8], %r2073;
$L__BB20_57:
	setp.ge.s32 	%p596, %r172, %r174;
	setp.ge.s32 	%p597, %r170, %r175;
	or.pred  	%p598, %p596, %p597;
	@%p598 bra 	$L__BB20_59;
	mul.lo.s32 	%r2047, %r170, %r174;
	cvt.s64.s32 	%rd95, %r2047;
	cvt.s64.s32 	%rd96, %r93;
	add.s64 	%rd97, %rd95, %rd96;
	shl.b64 	%rd98, %rd97, 2;
	add.s64 	%rd99, %rd4, %rd98;
	st.global.u32 	[%rd99+8], %r2053;
	add.s64 	%rd100, %rd3, %rd98;
	st.global.u32 	[%rd100+8], %r2069;
$L__BB20_59:
	setp.ge.s32 	%p599, %r2035, %r175;
	add.s32 	%r173, %r93, 3;
	setp.ge.s32 	%p600, %r173, %r174;
	or.pred  	%p601, %p600, %p599;
	@%p601 bra 	$L__BB20_61;
	mul.lo.s32 	%r2048, %r2035, %r174;
	cvt.s64.s32 	%rd101, %r2048;
	cvt.s64.s32 	%rd102, %r93;
	add.s64 	%rd103, %rd101, %rd102;
	shl.b64 	%rd104, %rd103, 2;
	add.s64 	%rd105, %rd4, %rd104;
	st.global.u32 	[%rd105+12], %r2064;
	add.s64 	%rd106, %rd3, %rd104;
	st.global.u32 	[%rd106+12], %r2080;
$L__BB20_61:
	setp.ge.s32 	%p602, %r173, %r174;
	setp.ge.s32 	%p603, %r168, %r175;
	or.pred  	%p604, %p602, %p603;
	@%p604 bra 	$L__BB20_63;
	mul.lo.s32 	%r2049, %r168, %r174;
	cvt.s64.s32 	%rd107, %r2049;
	cvt.s64.s32 	%rd108, %r93;
	add.s64 	%rd109, %rd107, %rd108;
	shl.b64 	%rd110, %rd109, 2;
	add.s64 	%rd111, %rd4, %rd110;
	st.global.u32 	[%rd111+12], %r2060;
	add.s64 	%rd112, %rd3, %rd110;
	st.global.u32 	[%rd112+12], %r2076;
$L__BB20_63:
	setp.ge.s32 	%p605, %r173, %r174;
	setp.ge.s32 	%p606, %r169, %r175;
	or.pred  	%p607, %p605, %p606;
	@%p607 bra 	$L__BB20_65;
	mul.lo.s32 	%r2050, %r169, %r174;
	cvt.s64.s32 	%rd113, %r2050;
	cvt.s64.s32 	%rd114, %r93;
	add.s64 	%rd115, %rd113, %rd114;
	shl.b64 	%rd116, %rd115, 2;
	add.s64 	%rd117, %rd4, %rd116;
	st.global.u32 	[%rd117+12], %r2056;
	add.s64 	%rd118, %rd3, %rd116;
	st.global.u32 	[%rd118+12], %r2072;
$L__BB20_65:
	setp.ge.s32 	%p608, %r173, %r174;
	setp.ge.s32 	%p609, %r170, %r175;
	or.pred  	%p610, %p608, %p609;
	@%p610 bra 	$L__BB20_67;
	mul.lo.s32 	%r2051, %r170, %r174;
	cvt.s64.s32 	%rd119, %r2051;
	cvt.s64.s32 	%rd120, %r93;
	add.s64 	%rd121, %rd119, %rd120;
	shl.b64 	%rd122, %rd121, 2;
	add.s64 	%rd123, %rd4, %rd122;
	st.global.u32 	[%rd123+12], %r2052;
	add.s64 	%rd124, %rd3, %rd122;
	st.global.u32 	[%rd124+12], %r2068;
$L__BB20_67:
	ret;

}
	// .globl	tropical_maxplus_i64_nn_with_argmax
.visible .entry tropical_maxplus_i64_nn_with_argmax(
	.param .u64 .ptr .align 1 tropical_maxplus_i64_nn_with_argmax_param_0,
	.param .u64 .ptr .align 1 tropical_maxplus_i64_nn_with_argmax_param_1,
	.param .u64 .ptr .align 1 tropical_maxplus_i64_nn_with_argmax_param_2,
	.param .u64 .ptr .align 1 tropical_maxplus_i64_nn_with_argmax_param_3,
	.param .u32 tropical_maxplus_i64_nn_with_argmax_param_4,
	.param .u32 tropical_maxplus_i64_nn_with_argmax_param_5,
	.param .u32 tropical_maxplus_i64_nn_with_argmax_param_6
)
{
	.reg .pred 	%p<483>;
	.reg .b32 	%r<568>;
	.reg .b64 	%rd<1489>;
	// demoted variable
	.shared .align 8 .b8 _ZZ35tropical_maxplus_i64_nn_with_argmaxE2As[4096];
	// demoted variable
	.shared .align 8 .b8 _ZZ35tropical_maxplus_i64_nn_with_argmaxE2Bs[4096];
	ld.param.u64 	%rd88, [tropical_maxplus_i64_nn_with_argmax_param_2];
	ld.param.u64 	%rd89, [tropical_maxplus_i64_nn_with_argmax_param_3];
	ld.param.u32 	%r76, [tropical_maxplus_i64_nn_with_argmax_param_4];
	ld.param.u32 	%r77, [tropical_maxplus_i64_nn_with_argmax_param_5];
	ld.param.u32 	%r78, [tropical_maxplus_i64_nn_with_argmax_param_6];
	cvta.to.global.u64 	%rd1, %rd89;
	cvta.to.global.u64 	%rd2, %rd88;
	add.s32 	%r80, %r76, 31;
	shr.s32 	%r81, %r80, 31;
	shr.u32 	%r82, %r81, 27;
	add.s32 	%r83, %r80, %r82;
	shr.s32 	%r84, %r83, 5;
	mov.u32 	%r85, %ctaid.x;
	div.u32 	%r2, %r85, %r84;
	mul.lo.s32 	%r86, %r2, %r84;
	sub.s32 	%r1, %r85, %r86;
	mov.u32 	%r87, %tid.y;
	shl.b32 	%r88, %r87, 3;
	mov.u32 	%r89, %tid.x;
	add.s32 	%r3, %r88, %r89;
	setp.lt.s32 	%p1, %r78, 1;
	mov.b32 	%r535, 0;
	mov.b64 	%rd1441, -3037000499;
	mov.u64 	%rd1442, %rd1441;
	mov.u64 	%rd1443, %rd1441;
	mov.u64 	%rd1444, %rd1441;
	mov.u64 	%rd1445, %rd1441;
	mov.u64 	%rd1446, %rd1441;
	mov.u64 	%rd1447, %rd1441;
	mov.u64 	%rd1448, %rd1441;
	mov.u64 	%rd1449, %rd1441;
	mov.u64 	%rd1450, %rd1441;
	mov.u64 	%rd1451, %rd1441;
	mov.u64 	%rd1452, %rd1441;
	mov.u64 	%rd1453, %rd1441;
	mov.u64 	%rd1454, %rd1441;
	mov.u64 	%rd1455, %rd1441;
	mov.u64 	%rd1456, %rd1441;
	mov.u32 	%r536, %r535;
	mov.u32 	%r537, %r535;
	mov.u32 	%r538, %r535;
	mov.u32 	%r539, %r535;
	mov.u32 	%r540, %r535;
	mov.u32 	%r541, %r535;
	mov.u32 	%r542, %r535;
	mov.u32 	%r543, %r535;
	mov.u32 	%r544, %r535;
	mov.u32 	%r545, %r535;
	mov.u32 	%r546, %r535;
	mov.u32 	%r547, %r535;
	mov.u32 	%r548, %r535;
	mov.u32 	%r549, %r535;
	mov.u32 	%r550, %r535;
	@%p1 bra 	$L__BB21_35;
	and.b32  	%r91, %r3, 31;
	shl.b32 	%r92, %r1, 5;
	or.b32  	%r4, %r92, %r91;
	mov.b32 	%r535, 0;
	mov.b64 	%rd1441, -3037000499;
	mov.u32 	%r551, %r535;
$L__BB21_2:
	ld.param.u64 	%rd1439, [tropical_maxplus_i64_nn_with_argmax_param_0];
	cvta.to.global.u64 	%rd19, %rd1439;
	setp.lt.s32 	%p2, %r4, %r76;
	mov.u32 	%r22, %tid.y;
	shl.b32 	%r93, %r22, 3;
	mov.u32 	%r23, %tid.x;
	add.s32 	%r94, %r93, %r23;
	shr.u32 	%r95, %r94, 5;
	add.s32 	%r24, %r95, %r551;
	setp.lt.s32 	%p3, %r24, %r78;
	and.pred  	%p4, %p2, %p3;
	mov.b64 	%rd1473, -3037000499;
	@%p4 bra 	$L__BB21_3;
	bra.uni 	$L__BB21_4;
$L__BB21_3:
	mad.lo.s32 	%r97, %r24, %r76, %r4;
	mul.wide.s32 	%rd92, %r97, 8;
	add.s64 	%rd93, %rd19, %rd92;
	ld.global.nc.u64 	%rd1473, [%rd93];
$L__BB21_4:
	setp.ge.s32 	%p5, %r4, %r76;
	shl.b32 	%r102, %r94, 3;
	mov.u32 	%r103, _ZZ35tropical_maxplus_i64_nn_with_argmaxE2As;
	add.s32 	%r43, %r103, %r102;
	st.shared.u64 	[%r43], %rd1473;
	add.s32 	%r44, %r24, 2;
	setp.ge.s32 	%p6, %r44, %r78;
	mov.b64 	%rd1474, -3037000499;
	or.pred  	%p7, %p5, %p6;
	@%p7 bra 	$L__BB21_6;
	mad.lo.s32 	%r104, %r44, %r76, %r4;
	mul.wide.s32 	%rd95, %r104, 8;
	add.s64 	%rd96, %rd19, %rd95;
	ld.global.nc.u64 	%rd1474, [%rd96];
$L__BB21_6:
	st.shared.u64 	[%r43+512], %rd1474;
	add.s32 	%r45, %r24, 4;
	setp.ge.s32 	%p9, %r45, %r78;
	mov.b64 	%rd1475, -3037000499;
	or.pred  	%p10, %p5, %p9;
	@%p10 bra 	$L__BB21_8;
	mad.lo.s32 	%r105, %r45, %r76, %r4;
	mul.wide.s32 	%rd98, %r105, 8;
	add.s64 	%rd99, %rd19, %rd98;
	ld.global.nc.u64 	%rd1475, [%rd99];
$L__BB21_8:
	st.shared.u64 	[%r43+1024], %rd1475;
	add.s32 	%r46, %r24, 6;
	setp.ge.s32 	%p12, %r46, %r78;
	mov.b64 	%rd1476, -3037000499;
	or.pred  	%p13, %p5, %p12;
	@%p13 bra 	$L__BB21_10;
	mad.lo.s32 	%r106, %r46, %r76, %r4;
	mul.wide.s32 	%rd101, %r106, 8;
	add.s64 	%rd102, %rd19, %rd101;
	ld.global.nc.u64 	%rd1476, [%rd102];
$L__BB21_10:
	st.shared.u64 	[%r43+1536], %rd1476;
	add.s32 	%r47, %r24, 8;
	setp.ge.s32 	%p15, %r47, %r78;
	mov.b64 	%rd1477, -3037000499;
	or.pred  	%p16, %p5, %p15;
	@%p16 bra 	$L__BB21_12;
	mad.lo.s32 	%r107, %r47, %r76, %r4;
	mul.wide.s32 	%rd104, %r107, 8;
	add.s64 	%rd105, %rd19, %rd104;
	ld.global.nc.u64 	%rd1477, [%rd105];
$L__BB21_12:
	st.shared.u64 	[%r43+2048], %rd1477;
	add.s32 	%r48, %r24, 10;
	setp.ge.s32 	%p18, %r48, %r78;
	mov.b64 	%rd1478, -3037000499;
	or.pred  	%p19, %p5, %p18;
	@%p19 bra 	$L__BB21_14;
	mad.lo.s32 	%r108, %r48, %r76, %r4;
	mul.wide.s32 	%rd107, %r108, 8;
	add.s64 	%rd108, %rd19, %rd107;
	ld.global.nc.u64 	%rd1478, [%rd108];
$L__BB21_14:
	st.shared.u64 	[%r43+2560], %rd1478;
	add.s32 	%r49, %r24, 12;
	setp.ge.s32 	%p21, %r49, %r78;
	mov.b64 	%rd1479, -3037000499;
	or.pred  	%p22, %p5, %p21;
	@%p22 bra 	$L__BB21_16;
	mad.lo.s32 	%r109, %r49, %r76, %r4;
	mul.wide.s32 	%rd110, %r109, 8;
	add.s64 	%rd111, %rd19, %rd110;
	ld.global.nc.u64 	%rd1479, [%rd111];
$L__BB21_16:
	st.shared.u64 	[%r43+3072], %rd1479;
	add.s32 	%r50, %r24, 14;
	setp.ge.s32 	%p24, %r50, %r78;
	mov.b64 	%rd1480, -3037000499;
	or.pred  	%p25, %p5, %p24;
	@%p25 bra 	$L__BB21_18;
	mad.lo.s32 	%r110, %r50, %r76, %r4;
	mul.wide.s32 	%rd113, %r110, 8;
	add.s64 	%rd114, %rd19, %rd113;
	ld.global.nc.u64 	%rd1480, [%rd114];
$L__BB21_18:
	ld.param.u64 	%rd1440, [tropical_maxplus_i64_nn_with_argmax_param_1];
	cvta.to.global.u64 	%rd52, %rd1440;
	shl.b32 	%r111, %r2, 5;
	shr.u32 	%r114, %r94, 4;
	add.s32 	%r115, %r111, %r114;
	setp.ge.s32 	%p26, %r115, %r77;
	st.shared.u64 	[%r43+3584], %rd1480;
	and.b32  	%r117, %r94, 15;
	add.s32 	%r51, %r551, %r117;
	setp.ge.s32 	%p27, %r51, %r78;
	mov.b64 	%rd1481, -3037000499;
	or.pred  	%p28, %p27, %p26;
	@%p28 bra 	$L__BB21_20;
	mad.lo.s32 	%r123, %r115, %r78, %r51;
	mul.wide.u32 	%rd116, %r123, 8;
	add.s64 	%rd117, %rd52, %rd116;
	ld.global.nc.u64 	%rd1481, [%rd117];
$L__BB21_20:
	add.s32 	%r130, %r115, 4;
	setp.ge.s32 	%p30, %r130, %r77;
	mov.u32 	%r136, _ZZ35tropical_maxplus_i64_nn_with_argmaxE2Bs;
	add.s32 	%r52, %r136, %r102;
	st.shared.u64 	[%r52], %rd1481;
	mov.b64 	%rd1482, -3037000499;
	or.pred  	%p31, %p27, %p30;
	@%p31 bra 	$L__BB21_22;
	shl.b32 	%r137, %r78, 2;
	mad.lo.s32 	%r143, %r115, %r78, %r137;
	add.s32 	%r144, %r143, %r51;
	mul.wide.s32 	%rd119, %r144, 8;
	add.s64 	%rd120, %rd52, %rd119;
	ld.global.nc.u64 	%rd1482, [%rd120];
$L__BB21_22:
	add.s32 	%r151, %r115, 8;
	setp.ge.s32 	%p33, %r151, %r77;
	st.shared.u64 	[%r52+512], %rd1482;
	mov.b64 	%rd1483, -3037000499;
	or.pred  	%p34, %p27, %p33;
	@%p34 bra 	$L__BB21_24;
	shl.b32 	%r152, %r78, 3;
	mad.lo.s32 	%r158, %r115, %r78, %r152;
	add.s32 	%r159, %r158, %r51;
	mul.wide.s32 	%rd122, %r159, 8;
	add.s64 	%rd123, %rd52, %rd122;
	ld.global.nc.u64 	%rd1483, [%rd123];
$L__BB21_24:
	add.s32 	%r166, %r115, 12;
	setp.ge.s32 	%p36, %r166, %r77;
	st.shared.u64 	[%r52+1024], %rd1483;
	mov.b64 	%rd1484, -3037000499;
	or.pred  	%p37, %p27, %p36;
	@%p37 bra 	$L__BB21_26;
	shl.b32 	%r167, %r78, 2;
	shl.b32 	%r168, %r78, 3;
	mad.lo.s32 	%r174, %r115, %r78, %r168;
	add.s32 	%r175, %r174, %r167;
	add.s32 	%r176, %r175, %r51;
	mul.wide.s32 	%rd125, %r176, 8;
	add.s64 	%rd126, %rd52, %rd125;
	ld.global.nc.u64 	%rd1484, [%rd126];
$L__BB21_26:
	add.s32 	%r183, %r115, 16;
	setp.ge.s32 	%p39, %r183, %r77;
	st.shared.u64 	[%r52+1536], %rd1484;
	mov.b64 	%rd1485, -3037000499;
	or.pred  	%p40, %p27, %p39;
	@%p40 bra 	$L__BB21_28;
	shl.b32 	%r184, %r78, 4;
	mad.lo.s32 	%r190, %r115, %r78, %r184;
	add.s32 	%r191, %r190, %r51;
	mul.wide.s32 	%rd128, %r191, 8;
	add.s64 	%rd129, %rd52, %rd128;
	ld.global.nc.u64 	%rd1485, [%rd129];
$L__BB21_28:
	add.s32 	%r198, %r115, 20;
	setp.ge.s32 	%p42, %r198, %r77;
	st.shared.u64 	[%r52+2048], %rd1485;
	mov.b64 	%rd1486, -3037000499;
	or.pred  	%p43, %p27, %p42;
	@%p43 bra 	$L__BB21_30;
	shl.b32 	%r199, %r78, 2;
	shl.b32 	%r200, %r78, 4;
	mad.lo.s32 	%r206, %r115, %r78, %r200;
	add.s32 	%r207, %r206, %r199;
	add.s32 	%r208, %r207, %r51;
	mul.wide.s32 	%rd131, %r208, 8;
	add.s64 	%rd132, %rd52, %rd131;
	ld.global.nc.u64 	%rd1486, [%rd132];
$L__BB21_30:
	add.s32 	%r215, %r115, 24;
	setp.ge.s32 	%p45, %r215, %r77;
	st.shared.u64 	[%r52+2560], %rd1486;
	mov.b64 	%rd1487, -3037000499;
	or.pred  	%p46, %p27, %p45;
	@%p46 bra 	$L__BB21_32;
	shl.b32 	%r216, %r78, 3;
	shl.b32 	%r217, %r78, 4;
	mad.lo.s32 	%r223, %r115, %r78, %r217;
	add.s32 	%r224, %r216, %r223;
	add.s32 	%r225, %r224, %r51;
	mul.wide.s32 	%rd134, %r225, 8;
	add.s64 	%rd135, %rd52, %rd134;
	ld.global.nc.u64 	%rd1487, [%rd135];
$L__BB21_32:
	add.s32 	%r232, %r115, 28;
	setp.ge.s32 	%p48, %r232, %r77;
	st.shared.u64 	[%r52+3072], %rd1487;
	mov.b64 	%rd1488, -3037000499;
	or.pred  	%p49, %p27, %p48;
	@%p49 bra 	$L__BB21_34;
	shl.b32 	%r233, %r78, 2;
	shl.b32 	%r234, %r78, 3;
	shl.b32 	%r235, %r78, 4;
	mad.lo.s32 	%r241, %r115, %r78, %r235;
	add.s32 	%r242, %r234, %r241;
	add.s32 	%r243, %r242, %r233;
	add.s32 	%r244, %r243, %r51;
	mul.wide.s32 	%rd137, %r244, 8;
	add.s64 	%rd138, %rd52, %rd137;
	ld.global.nc.u64 	%rd1488, [%rd138];
$L__BB21_34:
	mov.u32 	%r245, %tid.y;
	shl.b32 	%r246, %r245, 3;
	mov.u32 	%r247, %tid.x;
	add.s32 	%r248, %r246, %r247;
	shl.b32 	%r249, %r248, 3;
	mov.u32 	%r250, _ZZ35tropical_maxplus_i64_nn_with_argmaxE2Bs;
	add.s32 	%r251, %r250, %r249;
	st.shared.u64 	[%r251+3584], %rd1488;
	bar.sync 	0;
	shl.b32 	%r252, %r247, 5;
	mov.u32 	%r253, _ZZ35tropical_maxplus_i64_nn_with_argmaxE2As;
	add.s32 	%r254, %r253, %r252;
	ld.shared.u64 	%rd139, [%r254];
	ld.shared.u64 	%rd140, [%r254+8];
	ld.shared.u64 	%rd141, [%r254+16];
	ld.shared.u64 	%rd142, [%r254+24];
	shl.b32 	%r255, %r245, 9;
	add.s32 	%r256, %r250, %r255;
	ld.shared.u64 	%rd143, [%r256];
	ld.shared.u64 	%rd145, [%r256+128];
	ld.shared.u64 	%rd147, [%r256+256];
	ld.shared.u64 	%rd149, [%r256+384];
	setp.eq.s64 	%p50, %rd139, -3037000499;
	setp.eq.s64 	%p51, %rd143, -3037000499;
	add.s64 	%rd151, %rd143, %rd139;
	selp.b64 	%rd152, -3037000499, %rd151, %p51;
	selp.b64 	%rd153, -3037000499, %rd152, %p50;
	setp.gt.s64 	%p52, %rd153, %rd1456;
	max.s64 	%rd154, %rd153, %rd1456;
	selp.b32 	%r257, %r551, %r550, %p52;
	setp.eq.s64 	%p53, %rd145, -3037000499;
	add.s64 	%rd155, %rd145, %rd139;
	selp.b64 	%rd156, -3037000499, %rd155, %p53;
	selp.b64 	%rd157, -3037000499, %rd156, %p50;
	setp.gt.s64 	%p54, %rd157, %rd1452;
	max.s64 	%rd158, %rd157, %rd1452;
	selp.b32 	%r258, %r551, %r546, %p54;
	setp.eq.s64 	%p55, %rd147, -3037000499;
	add.s64 	%rd159, %rd147, %rd139;
	selp.b64 	%rd160, -3037000499, %rd159, %p55;
	selp.b64 	%rd161, -3037000499, %rd160, %p50;
	setp.gt.s64 	%p56, %rd161, %rd1448;
	max.s64 	%rd162, %rd161, %rd1448;
	selp.b32 	%r259, %r551, %r542, %p56;
	setp.eq.s64 	%p57, %rd149, -3037000499;
	add.s64 	%rd163, %rd149, %rd139;
	selp.b64 	%rd164, -3037000499, %rd163, %p57;
	selp.b64 	%rd165, -3037000499, %rd164, %p50;
	setp.gt.s64 	%p58, %rd165, %rd1444;
	max.s64 	%rd166, %rd165, %rd1444;
	selp.b32 	%r260, %r551, %r538, %p58;
	setp.eq.s64 	%p59, %rd140, -3037000499;
	add.s64 	%rd167, %rd143, %rd140;
	selp.b64 	%rd168, -3037000499, %rd167, %p51;
	selp.b64 	%rd169, -3037000499, %rd168, %p59;
	setp.gt.s64 	%p60, %rd169, %rd1455;
	max.s64 	%rd170, %rd169, %rd1455;
	selp.b32 	%r261, %r551, %r549, %p60;
	add.s64 	%rd171, %rd145, %rd140;
	selp.b64 	%rd172, -3037000499, %rd171, %p53;
	selp.b64 	%rd173, -3037000499, %rd172, %p59;
	setp.gt.s64 	%p61, %rd173, %rd1451;
	max.s64 	%rd174, %rd173, %rd1451;
	selp.b32 	%r262, %r551, %r545, %p61;
	add.s64 	%rd175, %rd147, %rd140;
	selp.b64 	%rd176, -3037000499, %rd175, %p55;
	selp.b64 	%rd177, -3037000499, %rd176, %p59;
	setp.gt.s64 	%p62, %rd177, %rd1447;
	max.s64 	%rd178, %rd177, %rd1447;
	selp.b32 	%r263, %r551, %r541, %p62;
	add.s64 	%rd179, %rd149, %rd140;
	selp.b64 	%rd180, -3037000499, %rd179, %p57;
	selp.b64 	%rd181, -3037000499, %rd180, %p59;
	setp.gt.s64 	%p63, %rd181, %rd1443;
	max.s64 	%rd182, %rd181, %rd1443;
	selp.b32 	%r264, %r551, %r537, %p63;
	setp.eq.s64 	%p64, %rd141, -3037000499;
	add.s64 	%rd183, %rd143, %rd141;
	selp.b64 	%rd184, -3037000499, %rd183, %p51;
	selp.b64 	%rd185, -3037000499, %rd184, %p64;
	setp.gt.s64 	%p65, %rd185, %rd1454;
	max.s64 	%rd186, %rd185, %rd1454;
	selp.b32 	%r265, %r551, %r548, %p65;
	add.s64 	%rd187, %rd145, %rd141;
	selp.b64 	%rd188, -3037000499, %rd187, %p53;
	selp.b64 	%rd189, -3037000499, %rd188, %p64;
	setp.gt.s64 	%p66, %rd189, %rd1450;
	max.s64 	%rd190, %rd189, %rd1450;
	selp.b32 	%r266, %r551, %r544, %p66;
	add.s64 	%rd191, %rd147, %rd141;
	selp.b64 	%rd192, -3037000499, %rd191, %p55;
	selp.b64 	%rd193, -3037000499, %rd192, %p64;
	setp.gt.s64 	%p67, %rd193, %rd1446;
	max.s64 	%rd194, %rd193, %rd1446;
	selp.b32 	%r267, %r551, %r540, %p67;
	add.s64 	%rd195, %rd149, %rd141;
	selp.b64 	%rd196, -3037000499, %rd195, %p57;
	selp.b64 	%rd197, -3037000499, %rd196, %p64;
	setp.gt.s64 	%p68, %rd197, %rd1442;
	max.s64 	%rd198, %rd197, %rd1442;
	selp.b32 	%r268, %r551, %r536, %p68;
	setp.eq.s64 	%p69, %rd142, -3037000499;
	add.s64 	%rd199, %rd143, %rd142;
	selp.b64 	%rd200, -3037000499, %rd199, %p51;
	selp.b64 	%rd201, -3037000499, %rd200, %p69;
	setp.gt.s64 	%p70, %rd201, %rd1453;
	max.s64 	%rd202, %rd201, %rd1453;
	selp.b32 	%r269, %r551, %r547, %p70;
	add.s64 	%rd203, %rd145, %rd142;
	selp.b64 	%rd204, -3037000499, %rd203, %p53;
	selp.b64 	%rd205, -3037000499, %rd204, %p69;
	setp.gt.s64 	%p71, %rd205, %rd1449;
	max.s64 	%rd206, %rd205, %rd1449;
	selp.b32 	%r270, %r551, %r543, %p71;
	add.s64 	%rd207, %rd147, %rd142;
	selp.b64 	%rd208, -3037000499, %rd207, %p55;
	selp.b64 	%rd209, -3037000499, %rd208, %p69;
	setp.gt.s64 	%p72, %rd209, %rd1445;
	max.s64 	%rd210, %rd209, %rd1445;
	selp.b32 	%r271, %r551, %r539, %p72;
	add.s64 	%rd211, %rd149, %rd142;
	selp.b64 	%rd212, -3037000499, %rd211, %p57;
	selp.b64 	%rd213, -3037000499, %rd212, %p69;
	setp.gt.s64 	%p73, %rd213, %rd1441;
	max.s64 	%rd214, %rd213, %rd1441;
	selp.b32 	%r272, %r551, %r535, %p73;
	add.s32 	%r273, %r551, 1;
	ld.shared.u64 	%rd215, [%r254+256];
	ld.shared.u64 	%rd216, [%r254+264];
	ld.shared.u64 	%rd217, [%r254+272];
	ld.shared.u64 	%rd218, [%r254+280];
	ld.shared.u64 	%rd219, [%r256+8];
	ld.shared.u64 	%rd221, [%r256+136];
	ld.shared.u64 	%rd223, [%r256+264];
	ld.shared.u64 	%rd225, [%r256+392];
	setp.eq.s64 	%p74, %rd215, -3037000499;
	setp.eq.s64 	%p75, %rd219, -3037000499;
	add.s64 	%rd227, %rd219, %rd215;
	selp.b64 	%rd228, -3037000499, %rd227, %p75;
	selp.b64 	%rd229, -3037000499, %rd228, %p74;
	setp.gt.s64 	%p76, %rd229, %rd154;
	max.s64 	%rd230, %rd229, %rd154;
	selp.b32 	%r274, %r273, %r257, %p76;
	setp.eq.s64 	%p77, %rd221, -3037000499;
	add.s64 	%rd231, %rd221, %rd215;
	selp.b64 	%rd232, -3037000499, %rd231, %p77;
	selp.b64 	%rd233, -3037000499, %rd232, %p74;
	setp.gt.s64 	%p78, %rd233, %rd158;
	max.s64 	%rd234, %rd233, %rd158;
	selp.b32 	%r275, %r273, %r258, %p78;
	setp.eq.s64 	%p79, %rd223, -3037000499;
	add.s64 	%rd235, %rd223, %rd215;
	selp.b64 	%rd236, -3037000499, %rd235, %p79;
	selp.b64 	%rd237, -3037000499, %rd236, %p74;
	setp.gt.s64 	%p80, %rd237, %rd162;
	max.s64 	%rd238, %rd237, %rd162;
	selp.b32 	%r276, %r273, %r259, %p80;
	setp.eq.s64 	%p81, %rd225, -3037000499;
	add.s64 	%rd239, %rd225, %rd215;
	selp.b64 	%rd240, -3037000499, %rd239, %p81;
	selp.b64 	%rd241, -3037000499, %rd240, %p74;
	setp.gt.s64 	%p82, %rd241, %rd166;
	max.s64 	%rd242, %rd241, %rd166;
	selp.b32 	%r277, %r273, %r260, %p82;
	setp.eq.s64 	%p83, %rd216, -3037000499;
	add.s64 	%rd243, %rd219, %rd216;
	selp.b64 	%rd244, -3037000499, %rd243, %p75;
	selp.b64 	%rd245, -3037000499, %rd244, %p83;
	setp.gt.s64 	%p84, %rd245, %rd170;
	max.s64 	%rd246, %rd245, %rd170;
	selp.b32 	%r278, %r273, %r261, %p84;
	add.s64 	%rd247, %rd221, %rd216;
	selp.b64 	%rd248, -3037000499, %rd247, %p77;
	selp.b64 	%rd249, -3037000499, %rd248, %p83;
	setp.gt.s64 	%p85, %rd249, %rd174;
	max.s64 	%rd250, %rd249, %rd174;
	selp.b32 	%r279, %r273, %r262, %p85;
	add.s64 	%rd251, %rd223, %rd216;
	selp.b64 	%rd252, -3037000499, %rd251, %p79;
	selp.b64 	%rd253, -3037000499, %rd252, %p83;
	setp.gt.s64 	%p86, %rd253, %rd178;
	max.s64 	%rd254, %rd253, %rd178;
	selp.b32 	%r280, %r273, %r263, %p86;
	add.s64 	%rd255, %rd225, %rd216;
	selp.b64 	%rd256, -3037000499, %rd255, %p81;
	selp.b64 	%rd257, -3037000499, %rd256, %p83;
	setp.gt.s64 	%p87, %rd257, %rd182;
	max.s64 	%rd258, %rd257, %rd182;
	selp.b32 	%r281, %r273, %r264, %p87;
	setp.eq.s64 	%p88, %rd217, -3037000499;
	add.s64 	%rd259, %rd219, %rd217;
	selp.b64 	%rd260, -3037000499, %rd259, %p75;
	selp.b64 	%rd261, -3037000499, %rd260, %p88;
	setp.gt.s64 	%p89, %rd261, %rd186;
	max.s64 	%rd262, %rd261, %rd186;
	selp.b32 	%r282, %r273, %r265, %p89;
	add.s64 	%rd263, %rd221, %rd217;
	selp.b64 	%rd264, -3037000499, %rd263, %p77;
	selp.b64 	%rd265, -3037000499, %rd264, %p88;
	setp.gt.s64 	%p90, %rd265, %rd190;
	max.s64 	%rd266, %rd265, %rd190;
	selp.b32 	%r283, %r273, %r266, %p90;
	add.s64 	%rd267, %rd223, %rd217;
	selp.b64 	%rd268, -3037000499, %rd267, %p79;
	selp.b64 	%rd269, -3037000499, %rd268, %p88;
	setp.gt.s64 	%p91, %rd269, %rd194;
	max.s64 	%rd270, %rd269, %rd194;
	selp.b32 	%r284, %r273, %r267, %p91;
	add.s64 	%rd271, %rd225, %rd217;
	selp.b64 	%rd272, -3037000499, %rd271, %p81;
	selp.b64 	%rd273, -3037000499, %rd272, %p88;
	setp.gt.s64 	%p92, %rd273, %rd198;
	max.s64 	%rd274, %rd273, %rd198;
	selp.b32 	%r285, %r273, %r268, %p92;
	setp.eq.s64 	%p93, %rd218, -3037000499;
	add.s64 	%rd275, %rd219, %rd218;
	selp.b64 	%rd276, -3037000499, %rd275, %p75;
	selp.b64 	%rd277, -3037000499, %rd276, %p93;
	setp.gt.s64 	%p94, %rd277, %rd202;
	max.s64 	%rd278, %rd277, %rd202;
	selp.b32 	%r286, %r273, %r269, %p94;
	add.s64 	%rd279, %rd221, %rd218;
	selp.b64 	%rd280, -3037000499, %rd279, %p77;
	selp.b64 	%rd281, -3037000499, %rd280, %p93;
	setp.gt.s64 	%p95, %rd281, %rd206;
	max.s64 	%rd282, %rd281, %rd206;
	selp.b32 	%r287, %r273, %r270, %p95;
	add.s64 	%rd283, %rd223, %rd218;
	selp.b64 	%rd284, -3037000499, %rd283, %p79;
	selp.b64 	%rd285, -3037000499, %rd284, %p93;
	setp.gt.s64 	%p96, %rd285, %rd210;
	max.s64 	%rd286, %rd285, %rd210;
	selp.b32 	%r288, %r273, %r271, %p96;
	add.s64 	%rd287, %rd225, %rd218;
	selp.b64 	%rd288, -3037000499, %rd287, %p81;
	selp.b64 	%rd289, -3037000499, %rd288, %p93;
	setp.gt.s64 	%p97, %rd289, %rd214;
	max.s64 	%rd290, %rd289, %rd214;
	selp.b32 	%r289, %r273, %r272, %p97;
	add.s32 	%r290, %r551, 2;
	ld.shared.u64 	%rd291, [%r254+512];
	ld.shared.u64 	%rd292, [%r254+520];
	ld.shared.u64 	%rd293, [%r254+528];
	ld.shared.u64 	%rd294, [%r254+536];
	ld.shared.u64 	%rd295, [%r256+16];
	ld.shared.u64 	%rd297, [%r256+144];
	ld.shared.u64 	%rd299, [%r256+272];
	ld.shared.u64 	%rd301, [%r256+400];
	setp.eq.s64 	%p98, %rd291, -3037000499;
	setp.eq.s64 	%p99, %rd295, -3037000499;
	add.s64 	%rd303, %rd295, %rd291;
	selp.b64 	%rd304, -3037000499, %rd303, %p99;
	selp.b64 	%rd305, -3037000499, %rd304, %p98;
	setp.gt.s64 	%p100, %rd305, %rd230;
	max.s64 	%rd306, %rd305, %rd230;
	selp.b32 	%r291, %r290, %r274, %p100;
	setp.eq.s64 	%p101, %rd297, -3037000499;
	add.s64 	%rd307, %rd297, %rd291;
	selp.b64 	%rd308, -3037000499, %rd307, %p101;
	selp.b64 	%rd309, -3037000499, %rd308, %p98;
	setp.gt.s64 	%p102, %rd309, %rd234;
	max.s64 	%rd310, %rd309, %rd234;
	selp.b32 	%r292, %r290, %r275, %p102;
	setp.eq.s64 	%p103, %rd299, -3037000499;
	add.s64 	%rd311, %rd299, %rd291;
	selp.b64 	%rd312, -3037000499, %rd311, %p103;
	selp.b64 	%rd313, -3037000499, %rd312, %p98;
	setp.gt.s64 	%p104, %rd313, %rd238;
	max.s64 	%rd314, %rd313, %rd238;
	selp.b32 	%r293, %r290, %r276, %p104;
	setp.eq.s64 	%p105, %rd301, -3037000499;
	add.s64 	%rd315, %rd301, %rd291;
	selp.b64 	%rd316, -3037000499, %rd315, %p105;
	selp.b64 	%rd317, -3037000499, %rd316, %p98;
	setp.gt.s64 	%p106, %rd317, %rd242;
	max.s64 	%rd318, %rd317, %rd242;
	selp.b32 	%r294, %r290, %r277, %p106;
	setp.eq.s64 	%p107, %rd292, -3037000499;
	add.s64 	%rd319, %rd295, %rd292;
	selp.b64 	%rd320, -3037000499, %rd319, %p99;
	selp.b64 	%rd321, -3037000499, %rd320, %p107;
	setp.gt.s64 	%p108, %rd321, %rd246;
	max.s64 	%rd322, %rd321, %rd246;
	selp.b32 	%r295, %r290, %r278, %p108;
	add.s64 	%rd323, %rd297, %rd292;
	selp.b64 	%rd324, -3037000499, %rd323, %p101;
	selp.b64 	%rd325, -3037000499, %rd324, %p107;
	setp.gt.s64 	%p109, %rd325, %rd250;
	max.s64 	%rd326, %rd325, %rd250;
	selp.b32 	%r296, %r290, %r279, %p109;
	add.s64 	%rd327, %rd299, %rd292;
	selp.b64 	%rd328, -3037000499, %rd327, %p103;
	selp.b64 	%rd329, -3037000499, %rd328, %p107;
	setp.gt.s64 	%p110, %rd329, %rd254;
	max.s64 	%rd330, %rd329, %rd254;
	selp.b32 	%r297, %r290, %r280, %p110;
	add.s64 	%rd331, %rd301, %rd292;
	selp.b64 	%rd332, -3037000499, %rd331, %p105;
	selp.b64 	%rd333, -3037000499, %rd332, %p107;
	setp.gt.s64 	%p111, %rd333, %rd258;
	max.s64 	%rd334, %rd333, %rd258;
	selp.b32 	%r298, %r290, %r281, %p111;
	setp.eq.s64 	%p112, %rd293, -3037000499;
	add.s64 	%rd335, %rd295, %rd293;
	selp.b64 	%rd336, -3037000499, %rd335, %p99;
	selp.b64 	%rd337, -3037000499, %rd336, %p112;
	setp.gt.s64 	%p113, %rd337, %rd262;
	max.s64 	%rd338, %rd337, %rd262;
	selp.b32 	%r299, %r290, %r282, %p113;
	add.s64 	%rd339, %rd297, %rd293;
	selp.b64 	%rd340, -3037000499, %rd339, %p101;
	selp.b64 	%rd341, -3037000499, %rd340, %p112;
	setp.gt.s64 	%p114, %rd341, %rd266;
	max.s64 	%rd342, %rd341, %rd266;
	selp.b32 	%r300, %r290, %r283, %p114;
	add.s64 	%rd343, %rd299, %rd293;
	selp.b64 	%rd344, -3037000499, %rd343, %p103;
	selp.b64 	%rd345, -3037000499, %rd344, %p112;
	setp.gt.s64 	%p115, %rd345, %rd270;
	max.s64 	%rd346, %rd345, %rd270;
	selp.b32 	%r301, %r290, %r284, %p115;
	add.s64 	%rd347, %rd301, %rd293;
	selp.b64 	%rd348, -3037000499, %rd347, %p105;
	selp.b64 	%rd349, -3037000499, %rd348, %p112;
	setp.gt.s64 	%p116, %rd349, %rd274;
	max.s64 	%rd350, %rd349, %rd274;
	selp.b32 	%r302, %r290, %r285, %p116;
	setp.eq.s64 	%p117, %rd294, -3037000499;
	add.s64 	%rd351, %rd295, %rd294;
	selp.b64 	%rd352, -3037000499, %rd351, %p99;
	selp.b64 	%rd353, -3037000499, %rd352, %p117;
	setp.gt.s64 	%p118, %rd353, %rd278;
	max.s64 	%rd354, %rd353, %rd278;
	selp.b32 	%r303, %r290, %r286, %p118;
	add.s64 	%rd355, %rd297, %rd294;
	selp.b64 	%rd356, -3037000499, %rd355, %p101;
	selp.b64 	%rd357, -3037000499, %rd356, %p117;
	setp.gt.s64 	%p119, %rd357, %rd282;
	max.s64 	%rd358, %rd357, %rd282;
	selp.b32 	%r304, %r290, %r287, %p119;
	add.s64 	%rd359, %rd299, %rd294;
	selp.b64 	%rd360, -3037000499, %rd359, %p103;
	selp.b64 	%rd361, -3037000499, %rd360, %p117;
	setp.gt.s64 	%p120, %rd361, %rd286;
	max.s64 	%rd362, %rd361, %rd286;
	selp.b32 	%r305, %r290, %r288, %p120;
	add.s64 	%rd363, %rd301, %rd294;
	selp.b64 	%rd364, -3037000499, %rd363, %p105;
	selp.b64 	%rd365, -3037000499, %rd364, %p117;
	setp.gt.s64 	%p121, %rd365, %rd290;
	max.s64 	%rd366, %rd365, %rd290;
	selp.b32 	%r306, %r290, %r289, %p121;
	add.s32 	%r307, %r551, 3;
	ld.shared.u64 	%rd367, [%r254+768];
	ld.shared.u64 	%rd368, [%r254+776];
	ld.shared.u64 	%rd369, [%r254+784];
	ld.shared.u64 	%rd370, [%r254+792];
	ld.shared.u64 	%rd371, [%r256+24];
	ld.shared.u64 	%rd373, [%r256+152];
	ld.shared.u64 	%rd375, [%r256+280];
	ld.shared.u64 	%rd377, [%r256+408];
	setp.eq.s64 	%p122, %rd367, -3037000499;
	setp.eq.s64 	%p123, %rd371, -3037000499;
	add.s64 	%rd379, %rd371, %rd367;
	selp.b64 	%rd380, -3037000499, %rd379, %p123;
	selp.b64 	%rd381, -3037000499, %rd380, %p122;
	setp.gt.s64 	%p124, %rd381, %rd306;
	max.s64 	%rd382, %rd381, %rd306;
	selp.b32 	%r308, %r307, %r291, %p124;
	setp.eq.s64 	%p125, %rd373, -3037000499;
	add.s64 	%rd383, %rd373, %rd367;
	selp.b64 	%rd384, -3037000499, %rd383, %p125;
	selp.b64 	%rd385, -3037000499, %rd384, %p122;
	setp.gt.s64 	%p126, %rd385, %rd310;
	max.s64 	%rd386, %rd385, %rd310;
	selp.b32 	%r309, %r307, %r292, %p126;
	setp.eq.s64 	%p127, %rd375, -3037000499;
	add.s64 	%rd387, %rd375, %rd367;
	selp.b64 	%rd388, -3037000499, %rd387, %p127;
	selp.b64 	%rd389, -3037000499, %rd388, %p122;
	setp.gt.s64 	%p128, %rd389, %rd314;
	max.s64 	%rd390, %rd389, %rd314;
	selp.b32 	%r310, %r307, %r293, %p128;
	setp.eq.s64 	%p129, %rd377, -3037000499;
	add.s64 	%rd391, %rd377, %rd367;
	selp.b64 	%rd392, -3037000499, %rd391, %p129;
	selp.b64 	%rd393, -3037000499, %rd392, %p122;
	setp.gt.s64 	%p130, %rd393, %rd318;
	max.s64 	%rd394, %rd393, %rd318;
	selp.b32 	%r311, %r307, %r294, %p130;
	setp.eq.s64 	%p131, %rd368, -3037000499;
	add.s64 	%rd395, %rd371, %rd368;
	selp.b64 	%rd396, -3037000499, %rd395, %p123;
	selp.b64 	%rd397, -3037000499, %rd396, %p131;
	setp.gt.s64 	%p132, %rd397, %rd322;
	max.s64 	%rd398, %rd397, %rd322;
	selp.b32 	%r312, %r307, %r295, %p132;
	add.s64 	%rd399, %rd373, %rd368;
	selp.b64 	%rd400, -3037000499, %rd399, %p125;
	selp.b64 	%rd401, -3037000499, %rd400, %p131;
	setp.gt.s64 	%p133, %rd401, %rd326;
	max.s64 	%rd402, %rd401, %rd326;
	selp.b32 	%r313, %r307, %r296, %p133;
	add.s64 	%rd403, %rd375, %rd368;
	selp.b64 	%rd404, -3037000499, %rd403, %p127;
	selp.b64 	%rd405, -3037000499, %rd404, %p131;
	setp.gt.s64 	%p134, %rd405, %rd330;
	max.s64 	%rd406, %rd405, %rd330;
	selp.b32 	%r314, %r307, %r297, %p134;
	add.s64 	%rd407, %rd377, %rd368;
	selp.b64 	%rd408, -3037000499, %rd407, %p129;
	selp.b64 	%rd409, -3037000499, %rd408, %p131;
	setp.gt.s64 	%p135, %rd409, %rd334;
	max.s64 	%rd410, %rd409, %rd334;
	selp.b32 	%r315, %r307, %r298, %p135;
	setp.eq.s64 	%p136, %rd369, -3037000499;
	add.s64 	%rd411, %rd371, %rd369;
	selp.b64 	%rd412, -3037000499, %rd411, %p123;
	selp.b64 	%rd413, -3037000499, %rd412, %p136;
	setp.gt.s64 	%p137, %rd413, %rd338;
	max.s64 	%rd414, %rd413, %rd338;
	selp.b32 	%r316, %r307, %r299, %p137;
	add.s64 	%rd415, %rd373, %rd369;
	selp.b64 	%rd416, -3037000499, %rd415, %p125;
	selp.b64 	%rd417, -3037000499, %rd416, %p136;
	setp.gt.s64 	%p138, %rd417, %rd342;
	max.s64 	%rd418, %rd417, %rd342;
	selp.b32 	%r317, %r307, %r300, %p138;
	add.s64 	%rd419, %rd375, %rd369;
	selp.b64 	%rd420, -3037000499, %rd419, %p127;
	selp.b64 	%rd421, -3037000499, %rd420, %p136;
	setp.gt.s64 	%p139, %rd421, %rd346;
	max.s64 	%rd422, %rd421, %rd346;
	selp.b32 	%r318, %r307, %r301, %p139;
	add.s64 	%rd423, %rd377, %rd369;
	selp.b64 	%rd424, -3037000499, %rd423, %p129;
	selp.b64 	%rd425, -3037000499, %rd424, %p136;
	setp.gt.s64 	%p140, %rd425, %rd350;
	max.s64 	%rd426, %rd425, %rd350;
	selp.b32 	%r319, %r307, %r302, %p140;
	setp.eq.s64 	%p141, %rd370, -3037000499;
	add.s64 	%rd427, %rd371, %rd370;
	selp.b64 	%rd428, -3037000499, %rd427, %p123;
	selp.b64 	%rd429, -3037000499, %rd428, %p141;
	setp.gt.s64 	%p142, %rd429, %rd354;
	max.s64 	%rd430, %rd429, %rd354;
	selp.b32 	%r320, %r307, %r303, %p142;
	add.s64 	%rd431, %rd373, %rd370;
	selp.b64 	%rd432, -3037000499, %rd431, %p125;
	selp.b64 	%rd433, -3037000499, %rd432, %p141;
	setp.gt.s64 	%p143, %rd433, %rd358;
	max.s64 	%rd434, %rd433, %rd358;
	selp.b32 	%r321, %r307, %r304, %p143;
	add.s64 	%rd435, %rd375, %rd370;
	selp.b64 	%rd436, -3037000499, %rd435, %p127;
	selp.b64 	%rd437, -3037000499, %rd436, %p141;
	setp.gt.s64 	%p144, %rd437, %rd362;
	max.s64 	%rd438, %rd437, %rd362;
	selp.b32 	%r322, %r307, %r305, %p144;
	add.s64 	%rd439, %rd377, %rd370;
	selp.b64 	%rd440, -3037000499, %rd439, %p129;
	selp.b64 	%rd441, -3037000499, %rd440, %p141;
	setp.gt.s64 	%p145, %rd441, %rd366;
	max.s64 	%rd442, %rd441, %rd366;
	selp.b32 	%r323, %r307, %r306, %p145;
	add.s32 	%r324, %r551, 4;
	ld.shared.u64 	%rd443, [%r254+1024];
	ld.shared.u64 	%rd444, [%r254+1032];
	ld.shared.u64 	%rd445, [%r254+1040];
	ld.shared.u64 	%rd446, [%r254+1048];
	ld.shared.u64 	%rd447, [%r256+32];
	ld.shared.u64 	%rd449, [%r256+160];
	ld.shared.u64 	%rd451, [%r256+288];
	ld.shared.u64 	%rd453, [%r256+416];
	setp.eq.s64 	%p146, %rd443, -3037000499;
	setp.eq.s64 	%p147, %rd447, -3037000499;
	add.s64 	%rd455, %rd447, %rd443;
	selp.b64 	%rd456, -3037000499, %rd455, %p147;
	selp.b64 	%rd457, -3037000499, %rd456, %p146;
	setp.gt.s64 	%p148, %rd457, %rd382;
	max.s64 	%rd458, %rd457, %rd382;
	selp.b32 	%r325, %r324, %r308, %p148;
	setp.eq.s64 	%p149, %rd449, -3037000499;
	add.s64 	%rd459, %rd449, %rd443;
	selp.b64 	%rd460, -3037000499, %rd459, %p149;
	selp.b64 	%rd461, -3037000499, %rd460, %p146;
	setp.gt.s64 	%p150, %rd461, %rd386;
	max.s64 	%rd462, %rd461, %rd386;
	selp.b32 	%r326, %r324, %r309, %p150;
	setp.eq.s64 	%p151, %rd451, -3037000499;
	add.s64 	%rd463, %rd451, %rd443;
	selp.b64 	%rd464, -3037000499, %rd463, %p151;
	selp.b64 	%rd465, -3037000499, %rd464, %p146;
	setp.gt.s64 	%p152, %rd465, %rd390;
	max.s64 	%rd466, %rd465, %rd390;
	selp.b32 	%r327, %r324, %r310, %p152;
	setp.eq.s64 	%p153, %rd453, -3037000499;
	add.s64 	%rd467, %rd453, %rd443;
	selp.b64 	%rd468, -3037000499, %rd467, %p153;
	selp.b64 	%rd469, -3037000499, %rd468, %p146;
	setp.gt.s64 	%p154, %rd469, %rd394;
	max.s64 	%rd470, %rd469, %rd394;
	selp.b32 	%r328, %r324, %r311, %p154;
	setp.eq.s64 	%p155, %rd444, -3037000499;
	add.s64 	%rd471, %rd447, %rd444;
	selp.b64 	%rd472, -3037000499, %rd471, %p147;
	selp.b64 	%rd473, -3037000499, %rd472, %p155;
	setp.gt.s64 	%p156, %rd473, %rd398;
	max.s64 	%rd474, %rd473, %rd398;
	selp.b32 	%r329, %r324, %r312, %p156;
	add.s64 	%rd475, %rd449, %rd444;
	selp.b64 	%rd476, -3037000499, %rd475, %p149;
	selp.b64 	%rd477, -3037000499, %rd476, %p155;
	setp.gt.s64 	%p157, %rd477, %rd402;
	max.s64 	%rd478, %rd477, %rd402;
	selp.b32 	%r330, %r324, %r313, %p157;
	add.s64 	%rd479, %rd451, %rd444;
	selp.b64 	%rd480, -3037000499, %rd479, %p151;
	selp.b64 	%rd481, -3037000499, %rd480, %p155;
	setp.gt.s64 	%p158, %rd481, %rd406;
	max.s64 	%rd482, %rd481, %rd406;
	selp.b32 	%r331, %r324, %r314, %p158;
	add.s64 	%rd483, %rd453, %rd444;
	selp.b64 	%rd484, -3037000499, %rd483, %p153;
	selp.b64 	%rd485, -3037000499, %rd484, %p155;
	setp.gt.s64 	%p159, %rd485, %rd410;
	max.s64 	%rd486, %rd485, %rd410;
	selp.b32 	%r332, %r324, %r315, %p159;
	setp.eq.s64 	%p160, %rd445, -3037000499;
	add.s64 	%rd487, %rd447, %rd445;
	selp.b64 	%rd488, -3037000499, %rd487, %p147;
	selp.b64 	%rd489, -3037000499, %rd488, %p160;
	setp.gt.s64 	%p161, %rd489, %rd414;
	max.s64 	%rd490, %rd489, %rd414;
	selp.b32 	%r333, %r324, %r316, %p161;
	add.s64 	%rd491, %rd449, %rd445;
	selp.b64 	%rd492, -3037000499, %rd491, %p149;
	selp.b64 	%rd493, -3037000499, %rd492, %p160;
	setp.gt.s64 	%p162, %rd493, %rd418;
	max.s64 	%rd494, %rd493, %rd418;
	selp.b32 	%r334, %r324, %r317, %p162;
	add.s64 	%rd495, %rd451, %rd445;
	selp.b64 	%rd496, -3037000499, %rd495, %p151;
	selp.b64 	%rd497, -3037000499, %rd496, %p160;
	setp.gt.s64 	%p163, %rd497, %rd422;
	max.s64 	%rd498, %rd497, %rd422;
	selp.b32 	%r335, %r324, %r318, %p163;
	add.s64 	%rd499, %rd453, %rd445;
	selp.b64 	%rd500, -3037000499, %rd499, %p153;
	selp.b64 	%rd501, -3037000499, %rd500, %p160;
	setp.gt.s64 	%p164, %rd501, %rd426;
	max.s64 	%rd502, %rd501, %rd426;
	selp.b32 	%r336, %r324, %r319, %p164;
	setp.eq.s64 	%p165, %rd446, -3037000499;
	add.s64 	%rd503, %rd447, %rd446;
	selp.b64 	%rd504, -3037000499, %rd503, %p147;
	selp.b64 	%rd505, -3037000499, %rd504, %p165;
	setp.gt.s64 	%p166, %rd505, %rd430;
	max.s64 	%rd506, %rd505, %rd430;
	selp.b32 	%r337, %r324, %r320, %p166;
	add.s64 	%rd507, %rd449, %rd446;
	selp.b64 	%rd508, -3037000499, %rd507, %p149;
	selp.b64 	%rd509, -3037000499, %rd508, %p165;
	setp.gt.s64 	%p167, %rd509, %rd434;
	max.s64 	%rd510, %rd509, %rd434;
	selp.b32 	%r338, %r324, %r321, %p167;
	add.s64 	%rd511, %rd451, %rd446;
	selp.b64 	%rd512, -3037000499, %rd511, %p151;
	selp.b64 	%rd513, -3037000499, %rd512, %p165;
	setp.gt.s64 	%p168, %rd513, %rd438;
	max.s64 	%rd514, %rd513, %rd438;
	selp.b32 	%r339, %r324, %r322, %p168;
	add.s64 	%rd515, %rd453, %rd446;
	selp.b64 	%rd516, -3037000499, %rd515, %p153;
	selp.b64 	%rd517, -3037000499, %rd516, %p165;
	setp.gt.s64 	%p169, %rd517, %rd442;
	max.s64 	%rd518, %rd517, %rd442;
	selp.b32 	%r340, %r324, %r323, %p169;
	add.s32 	%r341, %r551, 5;
	ld.shared.u64 	%rd519, [%r254+1280];
	ld.shared.u64 	%rd520, [%r254+1288];
	ld.shared.u64 	%rd521, [%r254+1296];
	ld.shared.u64 	%rd522, [%r254+1304];
	ld.shared.u64 	%rd523, [%r256+40];
	ld.shared.u64 	%rd525, [%r256+168];
	ld.shared.u64 	%rd527, [%r256+296];
	ld.shared.u64 	%rd529, [%r256+424];
	setp.eq.s64 	%p170, %rd519, -3037000499;
	setp.eq.s64 	%p171, %rd523, -3037000499;
	add.s64 	%rd531, %rd523, %rd519;
	selp.b64 	%rd532, -3037000499, %rd531, %p171;
	selp.b64 	%rd533, -3037000499, %rd532, %p170;
	setp.gt.s64 	%p172, %rd533, %rd458;
	max.s64 	%rd534, %rd533, %rd458;
	selp.b32 	%r342, %r341, %r325, %p172;
	setp.eq.s64 	%p173, %rd525, -3037000499;
	add.s64 	%rd535, %rd525, %rd519;
	selp.b64 	%rd536, -3037000499, %rd535, %p173;
	selp.b64 	%rd537, -3037000499, %rd536, %p170;
	setp.gt.s64 	%p174, %rd537, %rd462;
	max.s64 	%rd538, %rd537, %rd462;
	selp.b32 	%r343, %r341, %r326, %p174;
	setp.eq.s64 	%p175, %rd527, -3037000499;
	add.s64 	%rd539, %rd527, %rd519;
	selp.b64 	%rd540, -3037000499, %rd539, %p175;
	selp.b64 	%rd541, -3037000499, %rd540, %p170;
	setp.gt.s64 	%p176, %rd541, %rd466;
	max.s64 	%rd542, %rd541, %rd466;
	selp.b32 	%r344, %r341, %r327, %p176;
	setp.eq.s64 	%p177, %rd529, -3037000499;
	add.s64 	%rd543, %rd529, %rd519;
	selp.b64 	%rd544, -3037000499, %rd543, %p177;
	selp.b64 	%rd545, -3037000499, %rd544, %p170;
	setp.gt.s64 	%p178, %rd545, %rd470;
	max.s64 	%rd546, %rd545, %rd470;
	selp.b32 	%r345, %r341, %r328, %p178;
	setp.eq.s64 	%p179, %rd520, -3037000499;
	add.s64 	%rd547, %rd523, %rd520;
	selp.b64 	%rd548, -3037000499, %rd547, %p171;
	selp.b64 	%rd549, -3037000499, %rd548, %p179;
	setp.gt.s64 	%p180, %rd549, %rd474;
	max.s64 	%rd550, %rd549, %rd474;
	selp.b32 	%r346, %r341, %r329, %p180;
	add.s64 	%rd551, %rd525, %rd520;
	selp.b64 	%rd552, -3037000499, %rd551, %p173;
	selp.b64 	%rd553, -3037000499, %rd552, %p179;
	setp.gt.s64 	%p181, %rd553, %rd478;
	max.s64 	%rd554, %rd553, %rd478;
	selp.b32 	%r347, %r341, %r330, %p181;
	add.s64 	%rd555, %rd527, %rd520;
	selp.b64 	%rd556, -3037000499, %rd555, %p175;
	selp.b64 	%rd557, -3037000499, %rd556, %p179;
	setp.gt.s64 	%p182, %rd557, %rd482;
	max.s64 	%rd558, %rd557, %rd482;
	selp.b32 	%r348, %r341, %r331, %p182;
	add.s64 	%rd559, %rd529, %rd520;
	selp.b64 	%rd560, -3037000499, %rd559, %p177;
	selp.b64 	%rd561, -3037000499, %rd560, %p179;
	setp.gt.s64 	%p183, %rd561, %rd486;
	max.s64 	%rd562, %rd561, %rd486;
	selp.b32 	%r349, %r341, %r332, %p183;
	setp.eq.s64 	%p184, %rd521, -3037000499;
	add.s64 	%rd563, %rd523, %rd521;
	selp.b64 	%rd564, -3037000499, %rd563, %p171;
	selp.b64 	%rd565, -3037000499, %rd564, %p184;
	setp.gt.s64 	%p185, %rd565, %rd490;
	max.s64 	%rd566, %rd565, %rd490;
	selp.b32 	%r350, %r341, %r333, %p185;
	add.s64 	%rd567, %rd525, %rd521;
	selp.b64 	%rd568, -3037000499, %rd567, %p173;
	selp.b64 	%rd569, -3037000499, %rd568, %p184;
	setp.gt.s64 	%p186, %rd569, %rd494;
	max.s64 	%rd570, %rd569, %rd494;
	selp.b32 	%r351, %r341, %r334, %p186;
	add.s64 	%rd571, %rd527, %rd521;
	selp.b64 	%rd572, -3037000499, %rd571, %p175;
	selp.b64 	%rd573, -3037000499, %rd572, %p184;
	setp.gt.s64 	%p187, %rd573, %rd498;
	max.s64 	%rd574, %rd573, %rd498;
	selp.b32 	%r352, %r341, %r335, %p187;
	add.s64 	%rd575, %rd529, %rd521;
	selp.b64 	%rd576, -3037000499, %rd575, %p177;
	selp.b64 	%rd577, -3037000499, %rd576, %p184;
	setp.gt.s64 	%p188, %rd577, %rd502;
	max.s64 	%rd578, %rd577, %rd502;
	selp.b32 	%r353, %r341, %r336, %p188;
	setp.eq.s64 	%p189, %rd522, -3037000499;
	add.s64 	%rd579, %rd523, %rd522;
	selp.b64 	%rd580, -3037000499, %rd579, %p171;
	selp.b64 	%rd581, -3037000499, %rd580, %p189;
	setp.gt.s64 	%p190, %rd581, %rd506;
	max.s64 	%rd582, %rd581, %rd506;
	selp.b32 	%r354, %r341, %r337, %p190;
	add.s64 	%rd583, %rd525, %rd522;
	selp.b64 	%rd584, -3037000499, %rd583, %p173;
	selp.b64 	%rd585, -3037000499, %rd584, %p189;
	setp.gt.s64 	%p191, %rd585, %rd510;
	max.s64 	%rd586, %rd585, %rd510;
	selp.b32 	%r355, %r341, %r338, %p191;
	add.s64 	%rd587, %rd527, %rd522;
	selp.b64 	%rd588, -3037000499, %rd587, %p175;
	selp.b64 	%rd589, -3037000499, %rd588, %p189;
	setp.gt.s64 	%p192, %rd589, %rd514;
	max.s64 	%rd590, %rd589, %rd514;
	selp.b32 	%r356, %r341, %r339, %p192;
	add.s64 	%rd591, %rd529, %rd522;
	selp.b64 	%rd592, -3037000499, %rd591, %p177;
	selp.b64 	%rd593, -3037000499, %rd592, %p189;
	setp.gt.s64 	%p193, %rd593, %rd518;
	max.s64 	%rd594, %rd593, %rd518;
	selp.b32 	%r357, %r341, %r340, %p193;
	add.s32 	%r358, %r551, 6;
	ld.shared.u64 	%rd595, [%r254+1536];
	ld.shared.u64 	%rd596, [%r254+1544];
	ld.shared.u64 	%rd597, [%r254+1552];
	ld.shared.u64 	%rd598, [%r254+1560];
	ld.shared.u64 	%rd599, [%r256+48];
	ld.shared.u64 	%rd601, [%r256+176];
	ld.shared.u64 	%rd603, [%r256+304];
	ld.shared.u64 	%rd605, [%r256+432];
	setp.eq.s64 	%p194, %rd595, -3037000499;
	setp.eq.s64 	%p195, %rd599, -3037000499;
	add.s64 	%rd607, %rd599, %rd595;
	selp.b64 	%rd608, -3037000499, %rd607, %p195;
	selp.b64 	%rd609, -3037000499, %rd608, %p194;
	setp.gt.s64 	%p196, %rd609, %rd534;
	max.s64 	%rd610, %rd609, %rd534;
	selp.b32 	%r359, %r358, %r342, %p196;
	setp.eq.s64 	%p197, %rd601, -3037000499;
	add.s64 	%rd611, %rd601, %rd595;
	selp.b64 	%rd612, -3037000499, %rd611, %p197;
	selp.b64 	%rd613, -3037000499, %rd612, %p194;
	setp.gt.s64 	%p198, %rd613, %rd538;
	max.s64 	%rd614, %rd613, %rd538;
	selp.b32 	%r360, %r358, %r343, %p198;
	setp.eq.s64 	%p199, %rd603, -3037000499;
	add.s64 	%rd615, %rd603, %rd595;
	selp.b64 	%rd616, -3037000499, %rd615, %p199;
	selp.b64 	%rd617, -3037000499, %rd616, %p194;
	setp.gt.s64 	%p200, %rd617, %rd542;
	max.s64 	%rd618, %rd617, %rd542;
	selp.b32 	%r361, %r358, %r344, %p200;
	setp.eq.s64 	%p201, %rd605, -3037000499;
	add.s64 	%rd619, %rd605, %rd595;
	selp.b64 	%rd620, -3037000499, %rd619, %p201;
	selp.b64 	%rd621, -3037000499, %rd620, %p194;
	setp.gt.s64 	%p202, %rd621, %rd546;
	max.s64 	%rd622, %rd621, %rd546;
	selp.b32 	%r362, %r358, %r345, %p202;
	setp.eq.s64 	%p203, %rd596, -3037000499;
	add.s64 	%rd623, %rd599, %rd596;
	selp.b64 	%rd624, -3037000499, %rd623, %p195;
	selp.b64 	%rd625, -3037000499, %rd624, %p203;
	setp.gt.s64 	%p204, %rd625, %rd550;
	max.s64 	%rd626, %rd625, %rd550;
	selp.b32 	%r363, %r358, %r346, %p204;
	add.s64 	%rd627, %rd601, %rd596;
	selp.b64 	%rd628, -3037000499, %rd627, %p197;
	selp.b64 	%rd629, -3037000499, %rd628, %p203;
	setp.gt.s64 	%p205, %rd629, %rd554;
	max.s64 	%rd630, %rd629, %rd554;
	selp.b32 	%r364, %r358, %r347, %p205;
	add.s64 	%rd631, %rd603, %rd596;
	selp.b64 	%rd632, -3037000499, %rd631, %p199;
	selp.b64 	%rd633, -3037000499, %rd632, %p203;
	setp.gt.s64 	%p206, %rd633, %rd558;
	max.s64 	%rd634, %rd633, %rd558;
	selp.b32 	%r365, %r358, %r348, %p206;
	add.s64 	%rd635, %rd605, %rd596;
	selp.b64 	%rd636, -3037000499, %rd635, %p201;
	selp.b64 	%rd637, -3037000499, %rd636, %p203;
	setp.gt.s64 	%p207, %rd637, %rd562;
	max.s64 	%rd638, %rd637, %rd562;
	selp.b32 	%r366, %r358, %r349, %p207;
	setp.eq.s64 	%p208, %rd597, -3037000499;
	add.s64 	%rd639, %rd599, %rd597;
	selp.b64 	%rd640, -3037000499, %rd639, %p195;
	selp.b64 	%rd641, -3037000499, %rd640, %p208;
	setp.gt.s64 	%p209, %rd641, %rd566;
	max.s64 	%rd642, %rd641, %rd566;
	selp.b32 	%r367, %r358, %r350, %p209;
	add.s64 	%rd643, %rd601, %rd597;
	selp.b64 	%rd644, -3037000499, %rd643, %p197;
	selp.b64 	%rd645, -3037000499, %rd644, %p208;
	setp.gt.s64 	%p210, %rd645, %rd570;
	max.s64 	%rd646, %rd645, %rd570;
	selp.b32 	%r368, %r358, %r351, %p210;
	add.s64 	%rd647, %rd603, %rd597;
	selp.b64 	%rd648, -3037000499, %rd647, %p199;
	selp.b64 	%rd649, -3037000499, %rd648, %p208;
	setp.gt.s64 	%p211, %rd649, %rd574;
	max.s64 	%rd650, %rd649, %rd574;
	selp.b32 	%r369, %r358, %r352, %p211;
	add.s64 	%rd651, %rd605, %rd597;
	selp.b64 	%rd652, -3037000499, %rd651, %p201;
	selp.b64 	%rd653, -3037000499, %rd652, %p208;
	setp.gt.s64 	%p212, %rd653, %rd578;
	max.s64 	%rd654, %rd653, %rd578;
	selp.b32 	%r370, %r358, %r353, %p212;
	setp.eq.s64 	%p213, %rd598, -3037000499;
	add.s64 	%rd655, %rd599, %rd598;
	selp.b64 	%rd656, -3037000499, %rd655, %p195;
	selp.b64 	%rd657, -3037000499, %rd656, %p213;
	setp.gt.s64 	%p214, %rd657, %rd582;
	max.s64 	%rd658, %rd657, %rd582;
	selp.b32 	%r371, %r358, %r354, %p214;
	add.s64 	%rd659, %rd601, %rd598;
	selp.b64 	%rd660, -3037000499, %rd659, %p197;
	selp.b64 	%rd661, -3037000499, %rd660, %p213;
	setp.gt.s64 	%p215, %rd661, %rd586;
	max.s64 	%rd662, %rd661, %rd586;
	selp.b32 	%r372, %r358, %r355, %p215;
	add.s64 	%rd663, %rd603, %rd598;
	selp.b64 	%rd664, -3037000499, %rd663, %p199;
	selp.b64 	%rd665, -3037000499, %rd664, %p213;
	setp.gt.s64 	%p216, %rd665, %rd590;
	max.s64 	%rd666, %rd665, %rd590;
	selp.b32 	%r373, %r358, %r356, %p216;
	add.s64 	%rd667, %rd605, %rd598;
	selp.b64 	%rd668, -3037000499, %rd667, %p201;
	selp.b64 	%rd669, -3037000499, %rd668, %p213;
	setp.gt.s64 	%p217, %rd669, %rd594;
	max.s64 	%rd670, %rd669, %rd594;
	selp.b32 	%r374, %r358, %r357, %p217;
	add.s32 	%r375, %r551, 7;
	ld.shared.u64 	%rd671, [%r254+1792];
	ld.shared.u64 	%rd672, [%r254+1800];
	ld.shared.u64 	%rd673, [%r254+1808];
	ld.shared.u64 	%rd674, [%r254+1816];
	ld.shared.u64 	%rd675, [%r256+56];
	ld.shared.u64 	%rd677, [%r256+184];
	ld.shared.u64 	%rd679, [%r256+312];
	ld.shared.u64 	%rd681, [%r256+440];
	setp.eq.s64 	%p218, %rd671, -3037000499;
	setp.eq.s64 	%p219, %rd675, -3037000499;
	add.s64 	%rd683, %rd675, %rd671;
	selp.b64 	%rd684, -3037000499, %rd683, %p219;
	selp.b64 	%rd685, -3037000499, %rd684, %p218;
	setp.gt.s64 	%p220, %rd685, %rd610;
	max.s64 	%rd686, %rd685, %rd610;
	selp.b32 	%r376, %r375, %r359, %p220;
	setp.eq.s64 	%p221, %rd677, -3037000499;
	add.s64 	%rd687, %rd677, %rd671;
	selp.b64 	%rd688, -3037000499, %rd687, %p221;
	selp.b64 	%rd689, -3037000499, %rd688, %p218;
	setp.gt.s64 	%p222, %rd689, %rd614;
	max.s64 	%rd690, %rd689, %rd614;
	selp.b32 	%r377, %r375, %r360, %p222;
	setp.eq.s64 	%p223, %rd679, -3037000499;
	add.s64 	%rd691, %rd679, %rd671;
	selp.b64 	%rd692, -3037000499, %rd691, %p223;
	selp.b64 	%rd693, -3037000499, %rd692, %p218;
	setp.gt.s64 	%p224, %rd693, %rd618;
	max.s64 	%rd694, %rd693, %rd618;
	selp.b32 	%r378, %r375, %r361, %p224;
	setp.eq.s64 	%p225, %rd681, -3037000499;
	add.s64 	%rd695, %rd681, %rd671;
	selp.b64 	%rd696, -3037000499, %rd695, %p225;
	selp.b64 	%rd697, -3037000499, %rd696, %p218;
	setp.gt.s64 	%p226, %rd697, %rd622;
	max.s64 	%rd698, %rd697, %rd622;
	selp.b32 	%r379, %r375, %r362, %p226;
	setp.eq.s64 	%p227, %rd672, -3037000499;
	add.s64 	%rd699, %rd675, %rd672;
	selp.b64 	%rd700, -3037000499, %rd699, %p219;
	selp.b64 	%rd701, -3037000499, %rd700, %p227;
	setp.gt.s64 	%p228, %rd701, %rd626;
	max.s64 	%rd702, %rd701, %rd626;
	selp.b32 	%r380, %r375, %r363, %p228;
	add.s64 	%rd703, %rd677, %rd672;
	selp.b64 	%rd704, -3037000499, %rd703, %p221;
	selp.b64 	%rd705, -3037000499, %rd704, %p227;
	setp.gt.s64 	%p229, %rd705, %rd630;
	max.s64 	%rd706, %rd705, %rd630;
	selp.b32 	%r381, %r375, %r364, %p229;
	add.s64 	%rd707, %rd679, %rd672;
	selp.b64 	%rd708, -3037000499, %rd707, %p223;
	selp.b64 	%rd709, -3037000499, %rd708, %p227;
	setp.gt.s64 	%p230, %rd709, %rd634;
	max.s64 	%rd710, %rd709, %rd634;
	selp.b32 	%r382, %r375, %r365, %p230;
	add.s64 	%rd711, %rd681, %rd672;
	selp.b64 	%rd712, -3037000499, %rd711, %p225;
	selp.b64 	%rd713, -3037000499, %rd712, %p227;
	setp.gt.s64 	%p231, %rd713, %rd638;
	max.s64 	%rd714, %rd713, %rd638;
	selp.b32 	%r383, %r375, %r366, %p231;
	setp.eq.s64 	%p232, %rd673, -3037000499;
	add.s64 	%rd715, %rd675, %rd673;
	selp.b64 	%rd716, -3037000499, %rd715, %p219;
	selp.b64 	%rd717, -3037000499, %rd716, %p232;
	setp.gt.s64 	%p233, %rd717, %rd642;
	max.s64 	%rd718, %rd717, %rd642;
	selp.b32 	%r384, %r375, %r367, %p233;
	add.s64 	%rd719, %rd677, %rd673;
	selp.b64 	%rd720, -3037000499, %rd719, %p221;
	selp.b64 	%rd721, -3037000499, %rd720, %p232;
	setp.gt.s64 	%p234, %rd721, %rd646;
	max.s64 	%rd722, %rd721, %rd646;
	selp.b32 	%r385, %r375, %r368, %p234;
	add.s64 	%rd723, %rd679, %rd673;
	selp.b64 	%rd724, -3037000499, %rd723, %p223;
	selp.b64 	%rd725, -3037000499, %rd724, %p232;
	setp.gt.s64 	%p235, %rd725, %rd650;
	max.s64 	%rd726, %rd725, %rd650;
	selp.b32 	%r386, %r375, %r369, %p235;
	add.s64 	%rd727, %rd681, %rd673;
	selp.b64 	%rd728, -3037000499, %rd727, %p225;
	selp.b64 	%rd729, -3037000499, %rd728, %p232;
	setp.gt.s64 	%p236, %rd729, %rd654;
	max.s64 	%rd730, %rd729, %rd654;
	selp.b32 	%r387, %r375, %r370, %p236;
	setp.eq.s64 	%p237, %rd674, -3037000499;
	add.s64 	%rd731, %rd675, %rd674;
	selp.b64 	%rd732, -3037000499, %rd731, %p219;
	selp.b64 	%rd733, -3037000499, %rd732, %p237;
	setp.gt.s64 	%p238, %rd733, %rd658;
	max.s64 	%rd734, %rd733, %rd658;
	selp.b32 	%r388, %r375, %r371, %p238;
	add.s64 	%rd735, %rd677, %rd674;
	selp.b64 	%rd736, -3037000499, %rd735, %p221;
	selp.b64 	%rd737, -3037000499, %rd736, %p237;
	setp.gt.s64 	%p239, %rd737, %rd662;
	max.s64 	%rd738, %rd737, %rd662;
	selp.b32 	%r389, %r375, %r372, %p239;
	add.s64 	%rd739, %rd679, %rd674;
	selp.b64 	%rd740, -3037000499, %rd739, %p223;
	selp.b64 	%rd741, -3037000499, %rd740, %p237;
	setp.gt.s64 	%p240, %rd741, %rd666;
	max.s64 	%rd742, %rd741, %rd666;
	selp.b32 	%r390, %r375, %r373, %p240;
	add.s64 	%rd743, %rd681, %rd674;
	selp.b64 	%rd744, -3037000499, %rd743, %p225;
	selp.b64 	%rd745, -3037000499, %rd744, %p237;
	setp.gt.s64 	%p241, %rd745, %rd670;
	max.s64 	%rd746, %rd745, %rd670;
	selp.b32 	%r391, %r375, %r374, %p241;
	add.s32 	%r392, %r551, 8;
	ld.shared.u64 	%rd747, [%r254+2048];
	ld.shared.u64 	%rd748, [%r254+2056];
	ld.shared.u64 	%rd749, [%r254+2064];
	ld.shared.u64 	%rd750, [%r254+2072];
	ld.shared.u64 	%rd751, [%r256+64];
	ld.shared.u64 	%rd753, [%r256+192];
	ld.shared.u64 	%rd755, [%r256+320];
	ld.shared.u64 	%rd757, [%r256+448];
	setp.eq.s64 	%p242, %rd747, -3037000499;
	setp.eq.s64 	%p243, %rd751, -3037000499;
	add.s64 	%rd759, %rd751, %rd747;
	selp.b64 	%rd760, -3037000499, %rd759, %p243;
	selp.b64 	%rd761, -3037000499, %rd760, %p242;
	setp.gt.s64 	%p244, %rd761, %rd686;
	max.s64 	%rd762, %rd761, %rd686;
	selp.b32 	%r393, %r392, %r376, %p244;
	setp.eq.s64 	%p245, %rd753, -3037000499;
	add.s64 	%rd763, %rd753, %rd747;
	selp.b64 	%rd764, -3037000499, %rd763, %p245;
	selp.b64 	%rd765, -3037000499, %rd764, %p242;
	setp.gt.s64 	%p246, %rd765, %rd690;
	max.s64 	%rd766, %rd765, %rd690;
	selp.b32 	%r394, %r392, %r377, %p246;
	setp.eq.s64 	%p247, %rd755, -3037000499;
	add.s64 	%rd767, %rd755, %rd747;
	selp.b64 	%rd768, -3037000499, %rd767, %p247;
	selp.b64 	%rd769, -3037000499, %rd768, %p242;
	setp.gt.s64 	%p248, %rd769, %rd694;
	max.s64 	%rd770, %rd769, %rd694;
	selp.b32 	%r395, %r392, %r378, %p248;
	setp.eq.s64 	%p249, %rd757, -3037000499;
	add.s64 	%rd771, %rd757, %rd747;
	selp.b64 	%rd772, -3037000499, %rd771, %p249;
	selp.b64 	%rd773, -3037000499, %rd772, %p242;
	setp.gt.s64 	%p250, %rd773, %rd698;
	max.s64 	%rd774, %rd773, %rd698;
	selp.b32 	%r396, %r392, %r379, %p250;
	setp.eq.s64 	%p251, %rd748, -3037000499;
	add.s64 	%rd775, %rd751, %rd748;
	selp.b64 	%rd776, -3037000499, %rd775, %p243;
	selp.b64 	%rd777, -3037000499, %rd776, %p251;
	setp.gt.s64 	%p252, %rd777, %rd702;
	max.s64 	%rd778, %rd777, %rd702;
	selp.b32 	%r397, %r392, %r380, %p252;
	add.s64 	%rd779, %rd753, %rd748;
	selp.b64 	%rd780, -3037000499, %rd779, %p245;
	selp.b64 	%rd781, -3037000499, %rd780, %p251;
	setp.gt.s64 	%p253, %rd781, %rd706;
	max.s64 	%rd782, %rd781, %rd706;
	selp.b32 	%r398, %r392, %r381, %p253;
	add.s64 	%rd783, %rd755, %rd748;
	selp.b64 	%rd784, -3037000499, %rd783, %p247;
	selp.b64 	%rd785, -3037000499, %rd784, %p251;
	setp.gt.s64 	%p254, %rd785, %rd710;
	max.s64 	%rd786, %rd785, %rd710;
	selp.b32 	%r399, %r392, %r382, %p254;
	add.s64 	%rd787, %rd757, %rd748;
	selp.b64 	%rd788, -3037000499, %rd787, %p249;
	selp.b64 	%rd789, -3037000499, %rd788, %p251;
	setp.gt.s64 	%p255, %rd789, %rd714;
	max.s64 	%rd790, %rd789, %rd714;
	selp.b32 	%r400, %r392, %r383, %p255;
	setp.eq.s64 	%p256, %rd749, -3037000499;
	add.s64 	%rd791, %rd751, %rd749;
	selp.b64 	%rd792, -3037000499, %rd791, %p243;
	selp.b64 	%rd793, -3037000499, %rd792, %p256;
	setp.gt.s64 	%p257, %rd793, %rd718;
	max.s64 	%rd794, %rd793, %rd718;
	selp.b32 	%r401, %r392, %r384, %p257;
	add.s64 	%rd795, %rd753, %rd749;
	selp.b64 	%rd796, -3037000499, %rd795, %p245;
	selp.b64 	%rd797, -3037000499, %rd796, %p256;
	setp.gt.s64 	%p258, %rd797, %rd722;
	max.s64 	%rd798, %rd797, %rd722;
	selp.b32 	%r402, %r392, %r385, %p258;
	add.s64 	%rd799, %rd755, %rd749;
	selp.b64 	%rd800, -3037000499, %rd799, %p247;
	selp.b64 	%rd801, -3037000499, %rd800, %p256;
	setp.gt.s64 	%p259, %rd801, %rd726;
	max.s64 	%rd802, %rd801, %rd726;
	selp.b32 	%r403, %r392, %r386, %p259;
	add.s64 	%rd803, %rd757, %rd749;
	selp.b64 	%rd804, -3037000499, %rd803, %p249;
	selp.b64 	%rd805, -3037000499, %rd804, %p256;
	setp.gt.s64 	%p260, %rd805, %rd730;
	max.s64 	%rd806, %rd805, %rd730;
	selp.b32 	%r404, %r392, %r387, %p260;
	setp.eq.s64 	%p261, %rd750, -3037000499;
	add.s64 	%rd807, %rd751, %rd750;
	selp.b64 	%rd808, -3037000499, %rd807, %p243;
	selp.b64 	%rd809, -3037000499, %rd808, %p261;
	setp.gt.s64 	%p262, %rd809, %rd734;
	max.s64 	%rd810, %rd809, %rd734;
	selp.b32 	%r405, %r392, %r388, %p262;
	add.s64 	%rd811, %rd753, %rd750;
	selp.b64 	%rd812, -3037000499, %rd811, %p245;
	selp.b64 	%rd813, -3037000499, %rd812, %p261;
	setp.gt.s64 	%p263, %rd813, %rd738;
	max.s64 	%rd814, %rd813, %rd738;
	selp.b32 	%r406, %r392, %r389, %p263;
	add.s64 	%rd815, %rd755, %rd750;
	selp.b64 	%rd816, -3037000499, %rd815, %p247;
	selp.b64 	%rd817, -3037000499, %rd816, %p261;
	setp.gt.s64 	%p264, %rd817, %rd742;
	max.s64 	%rd818, %rd817, %rd742;
	selp.b32 	%r407, %r392, %r390, %p264;
	add.s64 	%rd819, %rd757, %rd750;
	selp.b64 	%rd820, -3037000499, %rd819, %p249;
	selp.b64 	%rd821, -3037000499, %rd820, %p261;
	setp.gt.s64 	%p265, %rd821, %rd746;
	max.s64 	%rd822, %rd821, %rd746;
	selp.b32 	%r408, %r392, %r391, %p265;
	add.s32 	%r409, %r551, 9;
	ld.shared.u64 	%rd823, [%r254+2304];
	ld.shared.u64 	%rd824, [%r254+2312];
	ld.shared.u64 	%rd825, [%r254+2320];
	ld.shared.u64 	%rd826, [%r254+2328];
	ld.shared.u64 	%rd827, [%r256+72];
	ld.shared.u64 	%rd829, [%r256+200];
	ld.shared.u64 	%rd831, [%r256+328];
	ld.shared.u64 	%rd833, [%r256+456];
	setp.eq.s64 	%p266, %rd823, -3037000499;
	setp.eq.s64 	%p267, %rd827, -3037000499;
	add.s64 	%rd835, %rd827, %rd823;
	selp.b64 	%rd836, -3037000499, %rd835, %p267;
	selp.b64 	%rd837, -3037000499, %rd836, %p266;
	setp.gt.s64 	%p268, %rd837, %rd762;
	max.s64 	%rd838, %rd837, %rd762;
	selp.b32 	%r410, %r409, %r393, %p268;
	setp.eq.s64 	%p269, %rd829, -3037000499;
	add.s64 	%rd839, %rd829, %rd823;
	selp.b64 	%rd840, -3037000499, %rd839, %p269;
	selp.b64 	%rd841, -3037000499, %rd840, %p266;
	setp.gt.s64 	%p270, %rd841, %rd766;
	max.s64 	%rd842, %rd841, %rd766;
	selp.b32 	%r411, %r409, %r394, %p270;
	setp.eq.s64 	%p271, %rd831, -3037000499;
	add.s64 	%rd843, %rd831, %rd823;
	selp.b64 	%rd844, -3037000499, %rd843, %p271;
	selp.b64 	%rd845, -3037000499, %rd844, %p266;
	setp.gt.s64 	%p272, %rd845, %rd770;
	max.s64 	%rd846, %rd845, %rd770;
	selp.b32 	%r412, %r409, %r395, %p272;
	setp.eq.s64 	%p273, %rd833, -3037000499;
	add.s64 	%rd847, %rd833, %rd823;
	selp.b64 	%rd848, -3037000499, %rd847, %p273;
	selp.b64 	%rd849, -3037000499, %rd848, %p266;
	setp.gt.s64 	%p274, %rd849, %rd774;
	max.s64 	%rd850, %rd849, %rd774;
	selp.b32 	%r413, %r409, %r396, %p274;
	setp.eq.s64 	%p275, %rd824, -3037000499;
	add.s64 	%rd851, %rd827, %rd824;
	selp.b64 	%rd852, -3037000499, %rd851, %p267;
	selp.b64 	%rd853, -3037000499, %rd852, %p275;
	setp.gt.s64 	%p276, %rd853, %rd778;
	max.s64 	%rd854, %rd853, %rd778;
	selp.b32 	%r414, %r409, %r397, %p276;
	add.s64 	%rd855, %rd829, %rd824;
	selp.b64 	%rd856, -3037000499, %rd855, %p269;
	selp.b64 	%rd857, -3037000499, %rd856, %p275;
	setp.gt.s64 	%p277, %rd857, %rd782;
	max.s64 	%rd858, %rd857, %rd782;
	selp.b32 	%r415, %r409, %r398, %p277;
	add.s64 	%rd859, %rd831, %rd824;
	selp.b64 	%rd860, -3037000499, %rd859, %p271;
	selp.b64 	%rd861, -3037000499, %rd860, %p275;
	setp.gt.s64 	%p278, %rd861, %rd786;
	max.s64 	%rd862, %rd861, %rd786;
	selp.b32 	%r416, %r409, %r399, %p278;
	add.s64 	%rd863, %rd833, %rd824;
	selp.b64 	%rd864, -3037000499, %rd863, %p273;
	selp.b64 	%rd865, -3037000499, %rd864, %p275;
	setp.gt.s64 	%p279, %rd865, %rd790;
	max.s64 	%rd866, %rd865, %rd790;
	selp.b32 	%r417, %r409, %r400, %p279;
	setp.eq.s64 	%p280, %rd825, -3037000499;
	add.s64 	%rd867, %rd827, %rd825;
	selp.b64 	%rd868, -3037000499, %rd867, %p267;
	selp.b64 	%rd869, -3037000499, %rd868, %p280;
	setp.gt.s64 	%p281, %rd869, %rd794;
	max.s64 	%rd870, %rd869, %rd794;
	selp.b32 	%r418, %r409, %r401, %p281;
	add.s64 	%rd871, %rd829, %rd825;
	selp.b64 	%rd872, -3037000499, %rd871, %p269;
	selp.b64 	%rd873, -3037000499, %rd872, %p280;
	setp.gt.s64 	%p282, %rd873, %rd798;
	max.s64 	%rd874, %rd873, %rd798;
	selp.b32 	%r419, %r409, %r402, %p282;
	add.s64 	%rd875, %rd831, %rd825;
	selp.b64 	%rd876, -3037000499, %rd875, %p271;
	selp.b64 	%rd877, -3037000499, %rd876, %p280;
	setp.gt.s64 	%p283, %rd877, %rd802;
	max.s64 	%rd878, %rd877, %rd802;
	selp.b32 	%r420, %r409, %r403, %p283;
	add.s64 	%rd879, %rd833, %rd825;
	selp.b64 	%rd880, -3037000499, %rd879, %p273;
	selp.b64 	%rd881, -3037000499, %rd880, %p280;
	setp.gt.s64 	%p284, %rd881, %rd806;
	max.s64 	%rd882, %rd881, %rd806;
	selp.b32 	%r421, %r409, %r404, %p284;
	setp.eq.s64 	%p285, %rd826, -3037000499;
	add.s64 	%rd883, %rd827, %rd826;
	selp.b64 	%rd884, -3037000499, %rd883, %p267;
	selp.b64 	%rd885, -3037000499, %rd884, %p285;
	setp.gt.s64 	%p286, %rd885, %rd810;
	max.s64 	%rd886, %rd885, %rd810;
	selp.b32 	%r422, %r409, %r405, %p286;
	add.s64 	%rd887, %rd829, %rd826;
	selp.b64 	%rd888, -3037000499, %rd887, %p269;
	selp.b64 	%rd889, -3037000499, %rd888, %p285;
	setp.gt.s64 	%p287, %rd889, %rd814;
	max.s64 	%rd890, %rd889, %rd814;
	selp.b32 	%r423, %r409, %r406, %p287;
	add.s64 	%rd891, %rd831, %rd826;
	selp.b64 	%rd892, -3037000499, %rd891, %p271;
	selp.b64 	%rd893, -3037000499, %rd892, %p285;
	setp.gt.s64 	%p288, %rd893, %rd818;
	max.s64 	%rd894, %rd893, %rd818;
	selp.b32 	%r424, %r409, %r407, %p288;
	add.s64 	%rd895, %rd833, %rd826;
	selp.b64 	%rd896, -3037000499, %rd895, %p273;
	selp.b64 	%rd897, -3037000499, %rd896, %p285;
	setp.gt.s64 	%p289, %rd897, %rd822;
	max.s64 	%rd898, %rd897, %rd822;
	selp.b32 	%r425, %r409, %r408, %p289;
	add.s32 	%r426, %r551, 10;
	ld.shared.u64 	%rd899, [%r254+2560];
	ld.shared.u64 	%rd900, [%r254+2568];
	ld.shared.u64 	%rd901, [%r254+2576];
	ld.shared.u64 	%rd902, [%r254+2584];
	ld.shared.u64 	%rd903, [%r256+80];
	ld.shared.u64 	%rd905, [%r256+208];
	ld.shared.u64 	%rd907, [%r256+336];
	ld.shared.u64 	%rd909, [%r256+464];
	setp.eq.s64 	%p290, %rd899, -3037000499;
	setp.eq.s64 	%p291, %rd903, -3037000499;
	add.s64 	%rd911, %rd903, %rd899;
	selp.b64 	%rd912, -3037000499, %rd911, %p291;
	selp.b64 	%rd913, -3037000499, %rd912, %p290;
	setp.gt.s64 	%p292, %rd913, %rd838;
	max.s64 	%rd914, %rd913, %rd838;
	selp.b32 	%r427, %r426, %r410, %p292;
	setp.eq.s64 	%p293, %rd905, -3037000499;
	add.s64 	%rd915, %rd905, %rd899;
	selp.b64 	%rd916, -3037000499, %rd915, %p293;
	selp.b64 	%rd917, -3037000499, %rd916, %p290;
	setp.gt.s64 	%p294, %rd917, %rd842;
	max.s64 	%rd918, %rd917, %rd842;
	selp.b32 	%r428, %r426, %r411, %p294;
	setp.eq.s64 	%p295, %rd907, -3037000499;
	add.s64 	%rd919, %rd907, %rd899;
	selp.b64 	%rd920, -3037000499, %rd919, %p295;
	selp.b64 	%rd921, -3037000499, %rd920, %p290;
	setp.gt.s64 	%p296, %rd921, %rd846;
	max.s64 	%rd922, %rd921, %rd846;
	selp.b32 	%r429, %r426, %r412, %p296;
	setp.eq.s64 	%p297, %rd909, -3037000499;
	add.s64 	%rd923, %rd909, %rd899;
	selp.b64 	%rd924, -3037000499, %rd923, %p297;
	selp.b64 	%rd925, -3037000499, %rd924, %p290;
	setp.gt.s64 	%p298, %rd925, %rd850;
	max.s64 	%rd926, %rd925, %rd850;
	selp.b32 	%r430, %r426, %r413, %p298;
	setp.eq.s64 	%p299, %rd900, -3037000499;
	add.s64 	%rd927, %rd903, %rd900;
	selp.b64 	%rd928, -3037000499, %rd927, %p291;
	selp.b64 	%rd929, -3037000499, %rd928, %p299;
	setp.gt.s64 	%p300, %rd929, %rd854;
	max.s64 	%rd930, %rd929, %rd854;
	selp.b32 	%r431, %r426, %r414, %p300;
	add.s64 	%rd931, %rd905, %rd900;
	selp.b64 	%rd932, -3037000499, %rd931, %p293;
	selp.b64 	%rd933, -3037000499, %rd932, %p299;
	setp.gt.s64 	%p301, %rd933, %rd858;
	max.s64 	%rd934, %rd933, %rd858;
	selp.b32 	%r432, %r426, %r415, %p301;
	add.s64 	%rd935, %rd907, %rd900;
	selp.b64 	%rd936, -3037000499, %rd935, %p295;
	selp.b64 	%rd937, -3037000499, %rd936, %p299;
	setp.gt.s64 	%p302, %rd937, %rd862;
	max.s64 	%rd938, %rd937, %rd862;
	selp.b32 	%r433, %r426, %r416, %p302;
	add.s64 	%rd939, %rd909, %rd900;
	selp.b64 	%rd940, -3037000499, %rd939, %p297;
	selp.b64 	%rd941, -3037000499, %rd940, %p299;
	setp.gt.s64 	%p303, %rd941, %rd866;
	max.s64 	%rd942, %rd941, %rd866;
	selp.b32 	%r434, %r426, %r417, %p303;
	setp.eq.s64 	%p304, %rd901, -3037000499;
	add.s64 	%rd943, %rd903, %rd901;
	selp.b64 	%rd944, -3037000499, %rd943, %p291;
	selp.b64 	%rd945, -3037000499, %rd944, %p304;
	setp.gt.s64 	%p305, %rd945, %rd870;
	max.s64 	%rd946, %rd945, %rd870;
	selp.b32 	%r435, %r426, %r418, %p305;
	add.s64 	%rd947, %rd905, %rd901;
	selp.b64 	%rd948, -3037000499, %rd947, %p293;
	selp.b64 	%rd949, -3037000499, %rd948, %p304;
	setp.gt.s64 	%p306, %rd949, %rd874;
	max.s64 	%rd950, %rd949, %rd874;
	selp.b32 	%r436, %r426, %r419, %p306;
	add.s64 	%rd951, %rd907, %rd901;
	selp.b64 	%rd952, -3037000499, %rd951, %p295;
	selp.b64 	%rd953, -3037000499, %rd952, %p304;
	setp.gt.s64 	%p307, %rd953, %rd878;
	max.s64 	%rd954, %rd953, %rd878;
	selp.b32 	%r437, %r426, %r420, %p307;
	add.s64 	%rd955, %rd909, %rd901;
	selp.b64 	%rd956, -3037000499, %rd955, %p297;
	selp.b64 	%rd957, -3037000499, %rd956, %p304;
	setp.gt.s64 	%p308, %rd957, %rd882;
	max.s64 	%rd958, %rd957, %rd882;
	selp.b32 	%r438, %r426, %r421, %p308;
	setp.eq.s64 	%p309, %rd902, -3037000499;
	add.s64 	%rd959, %rd903, %rd902;
	selp.b64 	%rd960, -3037000499, %rd959, %p291;
	selp.b64 	%rd961, -3037000499, %rd960, %p309;
	setp.gt.s64 	%p310, %rd961, %rd886;
	max.s64 	%rd962, %rd961, %rd886;
	selp.b32 	%r439, %r426, %r422, %p310;
	add.s64 	%rd963, %rd905, %rd902;
	selp.b64 	%rd964, -3037000499, %rd963, %p293;
	selp.b64 	%rd965, -3037000499, %rd964, %p309;
	setp.gt.s64 	%p311, %rd965, %rd890;
	max.s64 	%rd966, %rd965, %rd890;
	selp.b32 	%r440, %r426, %r423, %p311;
	add.s64 	%rd967, %rd907, %rd902;
	selp.b64 	%rd968, -3037000499, %rd967, %p295;
	selp.b64 	%rd969, -3037000499, %rd968, %p309;
	setp.gt.s64 	%p312, %rd969, %rd894;
	max.s64 	%rd970, %rd969, %rd894;
	selp.b32 	%r441, %r426, %r424, %p312;
	add.s64 	%rd971, %rd909, %rd902;
	selp.b64 	%rd972, -3037000499, %rd971, %p297;
	selp.b64 	%rd973, -3037000499, %rd972, %p309;
	setp.gt.s64 	%p313, %rd973, %rd898;
	max.s64 	%rd974, %rd973, %rd898;
	selp.b32 	%r442, %r426, %r425, %p313;
	add.s32 	%r443, %r551, 11;
	ld.shared.u64 	%rd975, [%r254+2816];
	ld.shared.u64 	%rd976, [%r254+2824];
	ld.shared.u64 	%rd977, [%r254+2832];
	ld.shared.u64 	%rd978, [%r254+2840];
	ld.shared.u64 	%rd979, [%r256+88];
	ld.shared.u64 	%rd981, [%r256+216];
	ld.shared.u64 	%rd983, [%r256+344];
	ld.shared.u64 	%rd985, [%r256+472];
	setp.eq.s64 	%p314, %rd975, -3037000499;
	setp.eq.s64 	%p315, %rd979, -3037000499;
	add.s64 	%rd987, %rd979, %rd975;
	selp.b64 	%rd988, -3037000499, %rd987, %p315;
	selp.b64 	%rd989, -3037000499, %rd988, %p314;
	setp.gt.s64 	%p316, %rd989, %rd914;
	max.s64 	%rd990, %rd989, %rd914;
	selp.b32 	%r444, %r443, %r427, %p316;
	setp.eq.s64 	%p317, %rd981, -3037000499;
	add.s64 	%rd991, %rd981, %rd975;
	selp.b64 	%rd992, -3037000499, %rd991, %p317;
	selp.b64 	%rd993, -3037000499, %rd992, %p314;
	setp.gt.s64 	%p318, %rd993, %rd918;
	max.s64 	%rd994, %rd993, %rd918;
	selp.b32 	%r445, %r443, %r428, %p318;
	setp.eq.s64 	%p319, %rd983, -3037000499;
	add.s64 	%rd995, %rd983, %rd975;
	selp.b64 	%rd996, -3037000499, %rd995, %p319;
	selp.b64 	%rd997, -3037000499, %rd996, %p314;
	setp.gt.s64 	%p320, %rd997, %rd922;
	max.s64 	%rd998, %rd997, %rd922;
	selp.b32 	%r446, %r443, %r429, %p320;
	setp.eq.s64 	%p321, %rd985, -3037000499;
	add.s64 	%rd999, %rd985, %rd975;
	selp.b64 	%rd1000, -3037000499, %rd999, %p321;
	selp.b64 	%rd1001, -3037000499, %rd1000, %p314;
	setp.gt.s64 	%p322, %rd1001, %rd926;
	max.s64 	%rd1002, %rd1001, %rd926;
	selp.b32 	%r447, %r443, %r430, %p322;
	setp.eq.s64 	%p323, %rd976, -3037000499;
	add.s64 	%rd1003, %rd979, %rd976;
	selp.b64 	%rd1004, -3037000499, %rd1003, %p315;
	selp.b64 	%rd1005, -3037000499, %rd1004, %p323;
	setp.gt.s64 	%p324, %rd1005, %rd930;
	max.s64 	%rd1006, %rd1005, %rd930;
	selp.b32 	%r448, %r443, %r431, %p324;
	add.s64 	%rd1007, %rd981, %rd976;
	selp.b64 	%rd1008, -3037000499, %rd1007, %p317;
	selp.b64 	%rd1009, -3037000499, %rd1008, %p323;
	setp.gt.s64 	%p325, %rd1009, %rd934;
	max.s64 	%rd1010, %rd1009, %rd934;
	selp.b32 	%r449, %r443, %r432, %p325;
	add.s64 	%rd1011, %rd983, %rd976;
	selp.b64 	%rd1012, -3037000499, %rd1011, %p319;
	selp.b64 	%rd1013, -3037000499, %rd1012, %p323;
	setp.gt.s64 	%p326, %rd1013, %rd938;
	max.s64 	%rd1014, %rd1013, %rd938;
	selp.b32 	%r450, %r443, %r433, %p326;
	add.s64 	%rd1015, %rd985, %rd976;
	selp.b64 	%rd1016, -3037000499, %rd1015, %p321;
	selp.b64 	%rd1017, -3037000499, %rd1016, %p323;
	setp.gt.s64 	%p327, %rd1017, %rd942;
	max.s64 	%rd1018, %rd1017, %rd942;
	selp.b32 	%r451, %r443, %r434, %p327;
	setp.eq.s64 	%p328, %rd977, -3037000499;
	add.s64 	%rd1019, %rd979, %rd977;
	selp.b64 	%rd1020, -3037000499, %rd1019, %p315;
	selp.b64 	%rd1021, -3037000499, %rd1020, %p328;
	setp.gt.s64 	%p329, %rd1021, %rd946;
	max.s64 	%rd1022, %rd1021, %rd946;
	selp.b32 	%r452, %r443, %r435, %p329;
	add.s64 	%rd1023, %rd981, %rd977;
	selp.b64 	%rd1024, -3037000499, %rd1023, %p317;
	selp.b64 	%rd1025, -3037000499, %rd1024, %p328;
	setp.gt.s64 	%p330, %rd1025, %rd950;
	max.s64 	%rd1026, %rd1025, %rd950;
	selp.b32 	%r453, %r443, %r436, %p330;
	add.s64 	%rd1027, %rd983, %rd977;
	selp.b64 	%rd1028, -3037000499, %rd1027, %p319;
	selp.b64 	%rd1029, -3037000499, %rd1028, %p328;
	setp.gt.s64 	%p331, %rd1029, %rd954;
	max.s64 	%rd1030, %rd1029, %rd954;
	selp.b32 	%r454, %r443, %r437, %p331;
	add.s64 	%rd1031, %rd985, %rd977;
	selp.b64 	%rd1032, -3037000499, %rd1031, %p321;
	selp.b64 	%rd1033, -3037000499, %rd1032, %p328;
	setp.gt.s64 	%p332, %rd1033, %rd958;
	max.s64 	%rd1034, %rd1033, %rd958;
	selp.b32 	%r455, %r443, %r438, %p332;
	setp.eq.s64 	%p333, %rd978, -3037000499;
	add.s64 	%rd1035, %rd979, %rd978;
	selp.b64 	%rd1036, -3037000499, %rd1035, %p315;
	selp.b64 	%rd1037, -3037000499, %rd1036, %p333;
	setp.gt.s64 	%p334, %rd1037, %rd962;
	max.s64 	%rd1038, %rd1037, %rd962;
	selp.b32 	%r456, %r443, %r439, %p334;
	add.s64 	%rd1039, %rd981, %rd978;
	selp.b64 	%rd1040, -3037000499, %rd1039, %p317;
	selp.b64 	%rd1041, -3037000499, %rd1040, %p333;
	setp.gt.s64 	%p335, %rd1041, %rd966;
	max.s64 	%rd1042, %rd1041, %rd966;
	selp.b32 	%r457, %r443, %r440, %p335;
	add.s64 	%rd1043, %rd983, %rd978;
	selp.b64 	%rd1044, -3037000499, %rd1043, %p319;
	selp.b64 	%rd1045, -3037000499, %rd1044, %p333;
	setp.gt.s64 	%p336, %rd1045, %rd970;
	max.s64 	%rd1046, %rd1045, %rd970;
	selp.b32 	%r458, %r443, %r441, %p336;
	add.s64 	%rd1047, %rd985, %rd978;
	selp.b64 	%rd1048, -3037000499, %rd1047, %p321;
	selp.b64 	%rd1049, -3037000499, %rd1048, %p333;
	setp.gt.s64 	%p337, %rd1049, %rd974;
	max.s64 	%rd1050, %rd1049, %rd974;
	selp.b32 	%r459, %r443, %r442, %p337;
	add.s32 	%r460, %r551, 12;
	ld.shared.u64 	%rd1051, [%r254+3072];
	ld.shared.u64 	%rd1052, [%r254+3080];
	ld.shared.u64 	%rd1053, [%r254+3088];
	ld.shared.u64 	%rd1054, [%r254+3096];
	ld.shared.u64 	%rd1055, [%r256+96];
	ld.shared.u64 	%rd1057, [%r256+224];
	ld.shared.u64 	%rd1059, [%r256+352];
	ld.shared.u64 	%rd1061, [%r256+480];
	setp.eq.s64 	%p338, %rd1051, -3037000499;
	setp.eq.s64 	%p339, %rd1055, -3037000499;
	add.s64 	%rd1063, %rd1055, %rd1051;
	selp.b64 	%rd1064, -3037000499, %rd1063, %p339;
	selp.b64 	%rd1065, -3037000499, %rd1064, %p338;
	setp.gt.s64 	%p340, %rd1065, %rd990;
	max.s64 	%rd1066, %rd1065, %rd990;
	selp.b32 	%r461, %r460, %r444, %p340;
	setp.eq.s64 	%p341, %rd1057, -3037000499;
	add.s64 	%rd1067, %rd1057, %rd1051;
	selp.b64 	%rd1068, -3037000499, %rd1067, %p341;
	selp.b64 	%rd1069, -3037000499, %rd1068, %p338;
	setp.gt.s64 	%p342, %rd1069, %rd994;
	max.s64 	%rd1070, %rd1069, %rd994;
	selp.b32 	%r462, %r460, %r445, %p342;
	setp.eq.s64 	%p343, %rd1059, -3037000499;
	add.s64 	%rd1071, %rd1059, %rd1051;
	selp.b64 	%rd1072, -3037000499, %rd1071, %p343;
	selp.b64 	%rd1073, -3037000499, %rd1072, %p338;
	setp.gt.s64 	%p344, %rd1073, %rd998;
	max.s64 	%rd1074, %rd1073, %rd998;
	selp.b32 	%r463, %r460, %r446, %p344;
	setp.eq.s64 	%p345, %rd1061, -3037000499;
	add.s64 	%rd1075, %rd1061, %rd1051;
	selp.b64 	%rd1076, -3037000499, %rd1075, %p345;
	selp.b64 	%rd1077, -3037000499, %rd1076, %p338;
	setp.gt.s64 	%p346, %rd1077, %rd1002;
	max.s64 	%rd1078, %rd1077, %rd1002;
	selp.b32 	%r464, %r460, %r447, %p346;
	setp.eq.s64 	%p347, %rd1052, -3037000499;
	add.s64 	%rd1079, %rd1055, %rd1052;
	selp.b64 	%rd1080, -3037000499, %rd1079, %p339;
	selp.b64 	%rd1081, -3037000499, %rd1080, %p347;
	setp.gt.s64 	%p348, %rd1081, %rd1006;
	max.s64 	%rd1082, %rd1081, %rd1006;
	selp.b32 	%r465, %r460, %r448, %p348;
	add.s64 	%rd1083, %rd1057, %rd1052;
	selp.b64 	%rd1084, -3037000499, %rd1083, %p341;
	selp.b64 	%rd1085, -3037000499, %rd1084, %p347;
	setp.gt.s64 	%p349, %rd1085, %rd1010;
	max.s64 	%rd1086, %rd1085, %rd1010;
	selp.b32 	%r466, %r460, %r449, %p349;
	add.s64 	%rd1087, %rd1059, %rd1052;
	selp.b64 	%rd1088, -3037000499, %rd1087, %p343;
	selp.b64 	%rd1089, -3037000499, %rd1088, %p347;
	setp.gt.s64 	%p350, %rd1089, %rd1014;
	max.s64 	%rd1090, %rd1089, %rd1014;
	selp.b32 	%r467, %r460, %r450, %p350;
	add.s64 	%rd1091, %rd1061, %rd1052;
	selp.b64 	%rd1092, -3037000499, %rd1091, %p345;
	selp.b64 	%rd1093, -3037000499, %rd1092, %p347;
	setp.gt.s64 	%p351, %rd1093, %rd1018;
	max.s64 	%rd1094, %rd1093, %rd1018;
	selp.b32 	%r468, %r460, %r451, %p351;
	setp.eq.s64 	%p352, %rd1053, -3037000499;
	add.s64 	%rd1095, %rd1055, %rd1053;
	selp.b64 	%rd1096, -3037000499, %rd1095, %p339;
	selp.b64 	%rd1097, -3037000499, %rd1096, %p352;
	setp.gt.s64 	%p353, %rd1097, %rd1022;
	max.s64 	%rd1098, %rd1097, %rd1022;
	selp.b32 	%r469, %r460, %r452, %p353;
	add.s64 	%rd1099, %rd1057, %rd1053;
	selp.b64 	%rd1100, -3037000499, %rd1099, %p341;
	selp.b64 	%rd1101, -3037000499, %rd1100, %p352;
	setp.gt.s64 	%p354, %rd1101, %rd1026;
	max.s64 	%rd1102, %rd1101, %rd1026;
	selp.b32 	%r470, %r460, %r453, %p354;
	add.s64 	%rd1103, %rd1059, %rd1053;
	selp.b64 	%rd1104, -3037000499, %rd1103, %p343;
	selp.b64 	%rd1105, -3037000499, %rd1104, %p352;
	setp.gt.s64 	%p355, %rd1105, %rd1030;
	max.s64 	%rd1106, %rd1105, %rd1030;
	selp.b32 	%r471, %r460, %r454, %p355;
	add.s64 	%rd1107, %rd1061, %rd1053;
	selp.b64 	%rd1108, -3037000499, %rd1107, %p345;
	selp.b64 	%rd1109, -3037000499, %rd1108, %p352;
	setp.gt.s64 	%p356, %rd1109, %rd1034;
	max.s64 	%rd1110, %rd1109, %rd1034;
	selp.b32 	%r472, %r460, %r455, %p356;
	setp.eq.s64 	%p357, %rd1054, -3037000499;
	add.s64 	%rd1111, %rd1055, %rd1054;
	selp.b64 	%rd1112, -3037000499, %rd1111, %p339;
	selp.b64 	%rd1113, -3037000499, %rd1112, %p357;
	setp.gt.s64 	%p358, %rd1113, %rd1038;
	max.s64 	%rd1114, %rd1113, %rd1038;
	selp.b32 	%r473, %r460, %r456, %p358;
	add.s64 	%rd1115, %rd1057, %rd1054;
	selp.b64 	%rd1116, -3037000499, %rd1115, %p341;
	selp.b64 	%rd1117, -3037000499, %rd1116, %p357;
	setp.gt.s64 	%p359, %rd1117, %rd1042;
	max.s64 	%rd1118, %rd1117, %rd1042;
	selp.b32 	%r474, %r460, %r457, %p359;
	add.s64 	%rd1119, %rd1059, %rd1054;
	selp.b64 	%rd1120, -3037000499, %rd1119, %p343;
	selp.b64 	%rd1121, -3037000499, %rd1120, %p357;
	setp.gt.s64 	%p360, %rd1121, %rd1046;
	max.s64 	%rd1122, %rd1121, %rd1046;
	selp.b32 	%r475, %r460, %r458, %p360;
	add.s64 	%rd1123, %rd1061, %rd1054;
	selp.b64 	%rd1124, -3037000499, %rd1123, %p345;
	selp.b64 	%rd1125, -3037000499, %rd1124, %p357;
	setp.gt.s64 	%p361, %rd1125, %rd1050;
	max.s64 	%rd1126, %rd1125, %rd1050;
	selp.b32 	%r476, %r460, %r459, %p361;
	add.s32 	%r477, %r551, 13;
	ld.shared.u64 	%rd1127, [%r254+3328];
	ld.shared.u64 	%rd1128, [%r254+3336];
	ld.shared.u64 	%rd1129, [%r254+3344];
	ld.shared.u64 	%rd1130, [%r254+3352];
	ld.shared.u64 	%rd1131, [%r256+104];
	ld.shared.u64 	%rd1133, [%r256+232];
	ld.shared.u64 	%rd1135, [%r256+360];
	ld.shared.u64 	%rd1137, [%r256+488];
	setp.eq.s64 	%p362, %rd1127, -3037000499;
	setp.eq.s64 	%p363, %rd1131, -3037000499;
	add.s64 	%rd1139, %rd1131, %rd1127;
	selp.b64 	%rd1140, -3037000499, %rd1139, %p363;
	selp.b64 	%rd1141, -3037000499, %rd1140, %p362;
	setp.gt.s64 	%p364, %rd1141, %rd1066;
	max.s64 	%rd1142, %rd1141, %rd1066;
	selp.b32 	%r478, %r477, %r461, %p364;
	setp.eq.s64 	%p365, %rd1133, -3037000499;
	add.s64 	%rd1143, %rd1133, %rd1127;
	selp.b64 	%rd1144, -3037000499, %rd1143, %p365;
	selp.b64 	%rd1145, -3037000499, %rd1144, %p362;
	setp.gt.s64 	%p366, %rd1145, %rd1070;
	max.s64 	%rd1146, %rd1145, %rd1070;
	selp.b32 	%r479, %r477, %r462, %p366;
	setp.eq.s64 	%p367, %rd1135, -3037000499;
	add.s64 	%rd1147, %rd1135, %rd1127;
	selp.b64 	%rd1148, -3037000499, %rd1147, %p367;
	selp.b64 	%rd1149, -3037000499, %rd1148, %p362;
	setp.gt.s64 	%p368, %rd1149, %rd1074;
	max.s64 	%rd1150, %rd1149, %rd1074;
	selp.b32 	%r480, %r477, %r463, %p368;
	setp.eq.s64 	%p369, %rd1137, -3037000499;
	add.s64 	%rd1151, %rd1137, %rd1127;
	selp.b64 	%rd1152, -3037000499, %rd1151, %p369;
	selp.b64 	%rd1153, -3037000499, %rd1152, %p362;
	setp.gt.s64 	%p370, %rd1153, %rd1078;
	max.s64 	%rd1154, %rd1153, %rd1078;
	selp.b32 	%r481, %r477, %r464, %p370;
	setp.eq.s64 	%p371, %rd1128, -3037000499;
	add.s64 	%rd1155, %rd1131, %rd1128;
	selp.b64 	%rd1156, -3037000499, %rd1155, %p363;
	selp.b64 	%rd1157, -3037000499, %rd1156, %p371;
	setp.gt.s64 	%p372, %rd1157, %rd1082;
	max.s64 	%rd1158, %rd1157, %rd1082;
	selp.b32 	%r482, %r477, %r465, %p372;
	add.s64 	%rd1159, %rd1133, %rd1128;
	selp.b64 	%rd1160, -3037000499, %rd1159, %p365;
	selp.b64 	%rd1161, -3037000499, %rd1160, %p371;
	setp.gt.s64 	%p373, %rd1161, %rd1086;
	max.s64 	%rd1162, %rd1161, %rd1086;
	selp.b32 	%r483, %r477, %r466, %p373;
	add.s64 	%rd1163, %rd1135, %rd1128;
	selp.b64 	%rd1164, -3037000499, %rd1163, %p367;
	selp.b64 	%rd1165, -3037000499, %rd1164, %p371;
	setp.gt.s64 	%p374, %rd1165, %rd1090;
	max.s64 	%rd1166, %rd1165, %rd1090;
	selp.b32 	%r484, %r477, %r467, %p374;
	add.s64 	%rd1167, %rd1137, %rd1128;
	selp.b64 	%rd1168, -3037000499, %rd1167, %p369;
	selp.b64 	%rd1169, -3037000499, %rd1168, %p371;
	setp.gt.s64 	%p375, %rd1169, %rd1094;
	max.s64 	%rd1170, %rd1169, %rd1094;
	selp.b32 	%r485, %r477, %r468, %p375;
	setp.eq.s64 	%p376, %rd1129, -3037000499;
	add.s64 	%rd1171, %rd1131, %rd1129;
	selp.b64 	%rd1172, -3037000499, %rd1171, %p363;
	selp.b64 	%rd1173, -3037000499, %rd1172, %p376;
	setp.gt.s64 	%p377, %rd1173, %rd1098;
	max.s64 	%rd1174, %rd1173, %rd1098;
	selp.b32 	%r486, %r477, %r469, %p377;
	add.s64 	%rd1175, %rd1133, %rd1129;
	selp.b64 	%rd1176, -3037000499, %rd1175, %p365;
	selp.b64 	%rd1177, -3037000499, %rd1176, %p376;
	setp.gt.s64 	%p378, %rd1177, %rd1102;
	max.s64 	%rd1178, %rd1177, %rd1102;
	selp.b32 	%r487, %r477, %r470, %p378;
	add.s64 	%rd1179, %rd1135, %rd1129;
	selp.b64 	%rd1180, -3037000499, %rd1179, %p367;
	selp.b64 	%rd1181, -3037000499, %rd1180, %p376;
	setp.gt.s64 	%p379, %rd1181, %rd1106;
	max.s64 	%rd1182, %rd1181, %rd1106;
	selp.b32 	%r488, %r477, %r471, %p379;
	add.s64 	%rd1183, %rd1137, %rd1129;
	selp.b64 	%rd1184, -3037000499, %rd1183, %p369;
	selp.b64 	%rd1185, -3037000499, %rd1184, %p376;
	setp.gt.s64 	%p380, %rd1185, %rd1110;
	max.s64 	%rd1186, %rd1185, %rd1110;
	selp.b32 	%r489, %r477, %r472, %p380;
	setp.eq.s64 	%p381, %rd1130, -3037000499;
	add.s64 	%rd1187, %rd1131, %rd1130;
	selp.b64 	%rd1188, -3037000499, %rd1187, %p363;
	selp.b64 	%rd1189, -3037000499, %rd1188, %p381;
	setp.gt.s64 	%p382, %rd1189, %rd1114;
	max.s64 	%rd1190, %rd1189, %rd1114;
	selp.b32 	%r490, %r477, %r473, %p382;
	add.s64 	%rd1191, %rd1133, %rd1130;
	selp.b64 	%rd1192, -3037000499, %rd1191, %p365;
	selp.b64 	%rd1193, -3037000499, %rd1192, %p381;
	setp.gt.s64 	%p383, %rd1193, %rd1118;
	max.s64 	%rd1194, %rd1193, %rd1118;
	selp.b32 	%r491, %r477, %r474, %p383;
	add.s64 	%rd1195, %rd1135, %rd1130;
	selp.b64 	%rd1196, -3037000499, %rd1195, %p367;
	selp.b64 	%rd1197, -3037000499, %rd1196, %p381;
	setp.gt.s64 	%p384, %rd1197, %rd1122;
	max.s64 	%rd1198, %rd1197, %rd1122;
	selp.b32 	%r492, %r477, %r475, %p384;
	add.s64 	%rd1199, %rd1137, %rd1130;
	selp.b64 	%rd1200, -3037000499, %rd1199, %p369;
	selp.b64 	%rd1201, -3037000499, %rd1200, %p381;
	setp.gt.s64 	%p385, %rd1201, %rd1126;
	max.s64 	%rd1202, %rd1201, %rd1126;
	selp.b32 	%r493, %r477, %r476, %p385;
	add.s32 	%r494, %r551, 14;
	ld.shared.u64 	%rd1203, [%r254+3584];
	ld.shared.u64 	%rd1204, [%r254+3592];
	ld.shared.u64 	%rd1205, [%r254+3600];
	ld.shared.u64 	%rd1206, [%r254+3608];
	ld.shared.u64 	%rd1207, [%r256+112];
	ld.shared.u64 	%rd1209, [%r256+240];
	ld.shared.u64 	%rd1211, [%r256+368];
	ld.shared.u64 	%rd1213, [%r256+496];
	setp.eq.s64 	%p386, %rd1203, -3037000499;
	setp.eq.s64 	%p387, %rd1207, -3037000499;
	add.s64 	%rd1215, %rd1207, %rd1203;
	selp.b64 	%rd1216, -3037000499, %rd1215, %p387;
	selp.b64 	%rd1217, -3037000499, %rd1216, %p386;
	setp.gt.s64 	%p388, %rd1217, %rd1142;
	max.s64 	%rd1218, %rd1217, %rd1142;
	selp.b32 	%r495, %r494, %r478, %p388;
	setp.eq.s64 	%p389, %rd1209, -3037000499;
	add.s64 	%rd1219, %rd1209, %rd1203;
	selp.b64 	%rd1220, -3037000499, %rd1219, %p389;
	selp.b64 	%rd1221, -3037000499, %rd1220, %p386;
	setp.gt.s64 	%p390, %rd1221, %rd1146;
	max.s64 	%rd1222, %rd1221, %rd1146;
	selp.b32 	%r496, %r494, %r479, %p390;
	setp.eq.s64 	%p391, %rd1211, -3037000499;
	add.s64 	%rd1223, %rd1211, %rd1203;
	selp.b64 	%rd1224, -3037000499, %rd1223, %p391;
	selp.b64 	%rd1225, -3037000499, %rd1224, %p386;
	setp.gt.s64 	%p392, %rd1225, %rd1150;
	max.s64 	%rd1226, %rd1225, %rd1150;
	selp.b32 	%r497, %r494, %r480, %p392;
	setp.eq.s64 	%p393, %rd1213, -3037000499;
	add.s64 	%rd1227, %rd1213, %rd1203;
	selp.b64 	%rd1228, -3037000499, %rd1227, %p393;
	selp.b64 	%rd1229, -3037000499, %rd1228, %p386;
	setp.gt.s64 	%p394, %rd1229, %rd1154;
	max.s64 	%rd1230, %rd1229, %rd1154;
	selp.b32 	%r498, %r494, %r481, %p394;
	setp.eq.s64 	%p395, %rd1204, -3037000499;
	add.s64 	%rd1231, %rd1207, %rd1204;
	selp.b64 	%rd1232, -3037000499, %rd1231, %p387;
	selp.b64 	%rd1233, -3037000499, %rd1232, %p395;
	setp.gt.s64 	%p396, %rd1233, %rd1158;
	max.s64 	%rd1234, %rd1233, %rd1158;
	selp.b32 	%r499, %r494, %r482, %p396;
	add.s64 	%rd1235, %rd1209, %rd1204;
	selp.b64 	%rd1236, -3037000499, %rd1235, %p389;
	selp.b64 	%rd1237, -3037000499, %rd1236, %p395;
	setp.gt.s64 	%p397, %rd1237, %rd1162;
	max.s64 	%rd1238, %rd1237, %rd1162;
	selp.b32 	%r500, %r494, %r483, %p397;
	add.s64 	%rd1239, %rd1211, %rd1204;
	selp.b64 	%rd1240, -3037000499, %rd1239, %p391;
	selp.b64 	%rd1241, -3037000499, %rd1240, %p395;
	setp.gt.s64 	%p398, %rd1241, %rd1166;
	max.s64 	%rd1242, %rd1241, %rd1166;
	selp.b32 	%r501, %r494, %r484, %p398;
	add.s64 	%rd1243, %rd1213, %rd1204;
	selp.b64 	%rd1244, -3037000499, %rd1243, %p393;
	selp.b64 	%rd1245, -3037000499, %rd1244, %p395;
	setp.gt.s64 	%p399, %rd1245, %rd1170;
	max.s64 	%rd1246, %rd1245, %rd1170;
	selp.b32 	%r502, %r494, %r485, %p399;
	setp.eq.s64 	%p400, %rd1205, -3037000499;
	add.s64 	%rd1247, %rd1207, %rd1205;
	selp.b64 	%rd1248, -3037000499, %rd1247, %p387;
	selp.b64 	%rd1249, -3037000499, %rd1248, %p400;
	setp.gt.s64 	%p401, %rd1249, %rd1174;
	max.s64 	%rd1250, %rd1249, %rd1174;
	selp.b32 	%r503, %r494, %r486, %p401;
	add.s64 	%rd1251, %rd1209, %rd1205;
	selp.b64 	%rd1252, -3037000499, %rd1251, %p389;
	selp.b64 	%rd1253, -3037000499, %rd1252, %p400;
	setp.gt.s64 	%p402, %rd1253, %rd1178;
	max.s64 	%rd1254, %rd1253, %rd1178;
	selp.b32 	%r504, %r494, %r487, %p402;
	add.s64 	%rd1255, %rd1211, %rd1205;
	selp.b64 	%rd1256, -3037000499, %rd1255, %p391;
	selp.b64 	%rd1257, -3037000499, %rd1256, %p400;
	setp.gt.s64 	%p403, %rd1257, %rd1182;
	max.s64 	%rd1258, %rd1257, %rd1182;
	selp.b32 	%r505, %r494, %r488, %p403;
	add.s64 	%rd1259, %rd1213, %rd1205;
	selp.b64 	%rd1260, -3037000499, %rd1259, %p393;
	selp.b64 	%rd1261, -3037000499, %rd1260, %p400;
	setp.gt.s64 	%p404, %rd1261, %rd1186;
	max.s64 	%rd1262, %rd1261, %rd1186;
	selp.b32 	%r506, %r494, %r489, %p404;
	setp.eq.s64 	%p405, %rd1206, -3037000499;
	add.s64 	%rd1263, %rd1207, %rd1206;
	selp.b64 	%rd1264, -3037000499, %rd1263, %p387;
	selp.b64 	%rd1265, -3037000499, %rd1264, %p405;
	setp.gt.s64 	%p406, %rd1265, %rd1190;
	max.s64 	%rd1266, %rd1265, %rd1190;
	selp.b32 	%r507, %r494, %r490, %p406;
	add.s64 	%rd1267, %rd1209, %rd1206;
	selp.b64 	%rd1268, -3037000499, %rd1267, %p389;
	selp.b64 	%rd1269, -3037000499, %rd1268, %p405;
	setp.gt.s64 	%p407, %rd1269, %rd1194;
	max.s64 	%rd1270, %rd1269, %rd1194;
	selp.b32 	%r508, %r494, %r491, %p407;
	add.s64 	%rd1271, %rd1211, %rd1206;
	selp.b64 	%rd1272, -3037000499, %rd1271, %p391;
	selp.b64 	%rd1273, -3037000499, %rd1272, %p405;
	setp.gt.s64 	%p408, %rd1273, %rd1198;
	max.s64 	%rd1274, %rd1273, %rd1198;
	selp.b32 	%r509, %r494, %r492, %p408;
	add.s64 	%rd1275, %rd1213, %rd1206;
	selp.b64 	%rd1276, -3037000499, %rd1275, %p393;
	selp.b64 	%rd1277, -3037000499, %rd1276, %p405;
	setp.gt.s64 	%p409, %rd1277, %rd1202;
	max.s64 	%rd1278, %rd1277, %rd1202;
	selp.b32 	%r510, %r494, %r493, %p409;
	add.s32 	%r511, %r551, 15;
	ld.shared.u64 	%rd1279, [%r254+3840];
	ld.shared.u64 	%rd1280, [%r254+3848];
	ld.shared.u64 	%rd1281, [%r254+3856];
	ld.shared.u64 	%rd1282, [%r254+3864];
	ld.shared.u64 	%rd1283, [%r256+120];
	ld.shared.u64 	%rd1285, [%r256+248];
	ld.shared.u64 	%rd1287, [%r256+376];
	ld.shared.u64 	%rd1289, [%r256+504];
	setp.eq.s64 	%p410, %rd1279, -3037000499;
	setp.eq.s64 	%p411, %rd1283, -3037000499;
	add.s64 	%rd1291, %rd1283, %rd1279;
	selp.b64 	%rd1292, -3037000499, %rd1291, %p411;
	selp.b64 	%rd1293, -3037000499, %rd1292, %p410;
	setp.gt.s64 	%p412, %rd1293, %rd1218;
	max.s64 	%rd1456, %rd1293, %rd1218;
	selp.b32 	%r550, %r511, %r495, %p412;
	setp.eq.s64 	%p413, %rd1285, -3037000499;
	add.s64 	%rd1294, %rd1285, %rd1279;
	selp.b64 	%rd1295, -3037000499, %rd1294, %p413;
	selp.b64 	%rd1296, -3037000499, %rd1295, %p410;
	setp.gt.s64 	%p414, %rd1296, %rd1222;
	max.s64 	%rd1452, %rd1296, %rd1222;
	selp.b32 	%r546, %r511, %r496, %p414;
	setp.eq.s64 	%p415, %rd1287, -3037000499;
	add.s64 	%rd1297, %rd1287, %rd1279;
	selp.b64 	%rd1298, -3037000499, %rd1297, %p415;
	selp.b64 	%rd1299, -3037000499, %rd1298, %p410;
	setp.gt.s64 	%p416, %rd1299, %rd1226;
	max.s64 	%rd1448, %rd1299, %rd1226;
	selp.b32 	%r542, %r511, %r497, %p416;
	setp.eq.s64 	%p417, %rd1289, -3037000499;
	add.s64 	%rd1300, %rd1289, %rd1279;
	selp.b64 	%rd1301, -3037000499, %rd1300, %p417;
	selp.b64 	%rd1302, -3037000499, %rd1301, %p410;
	setp.gt.s64 	%p418, %rd1302, %rd1230;
	max.s64 	%rd1444, %rd1302, %rd1230;
	selp.b32 	%r538, %r511, %r498, %p418;
	setp.eq.s64 	%p419, %rd1280, -3037000499;
	add.s64 	%rd1303, %rd1283, %rd1280;
	selp.b64 	%rd1304, -3037000499, %rd1303, %p411;
	selp.b64 	%rd1305, -3037000499, %rd1304, %p419;
	setp.gt.s64 	%p420, %rd1305, %rd1234;
	max.s64 	%rd1455, %rd1305, %rd1234;
	selp.b32 	%r549, %r511, %r499, %p420;
	add.s64 	%rd1306, %rd1285, %rd1280;
	selp.b64 	%rd1307, -3037000499, %rd1306, %p413;
	selp.b64 	%rd1308, -3037000499, %rd1307, %p419;
	setp.gt.s64 	%p421, %rd1308, %rd1238;
	max.s64 	%rd1451, %rd1308, %rd1238;
	selp.b32 	%r545, %r511, %r500, %p421;
	add.s64 	%rd1309, %rd1287, %rd1280;
	selp.b64 	%rd1310, -3037000499, %rd1309, %p415;
	selp.b64 	%rd1311, -3037000499, %rd1310, %p419;
	setp.gt.s64 	%p422, %rd1311, %rd1242;
	max.s64 	%rd1447, %rd1311, %rd1242;
	selp.b32 	%r541, %r511, %r501, %p422;
	add.s64 	%rd1312, %rd1289, %rd1280;
	selp.b64 	%rd1313, -3037000499, %rd1312, %p417;
	selp.b64 	%rd1314, -3037000499, %rd1313, %p419;
	setp.gt.s64 	%p423, %rd1314, %rd1246;
	max.s64 	%rd1443, %rd1314, %rd1246;
	selp.b32 	%r537, %r511, %r502, %p423;
	setp.eq.s64 	%p424, %rd1281, -3037000499;
	add.s64 	%rd1315, %rd1283, %rd1281;
	selp.b64 	%rd1316, -3037000499, %rd1315, %p411;
	selp.b64 	%rd1317, -3037000499, %rd1316, %p424;
	setp.gt.s64 	%p425, %rd1317, %rd1250;
	max.s64 	%rd1454, %rd1317, %rd1250;
	selp.b32 	%r548, %r511, %r503, %p425;
	add.s64 	%rd1318, %rd1285, %rd1281;
	selp.b64 	%rd1319, -3037000499, %rd1318, %p413;
	selp.b64 	%rd1320, -3037000499, %rd1319, %p424;
	setp.gt.s64 	%p426, %rd1320, %rd1254;
	max.s64 	%rd1450, %rd1320, %rd1254;
	selp.b32 	%r544, %r511, %r504, %p426;
	add.s64 	%rd1321, %rd1287, %rd1281;
	selp.b64 	%rd1322, -3037000499, %rd1321, %p415;
	selp.b64 	%rd1323, -3037000499, %rd1322, %p424;
	setp.gt.s64 	%p427, %rd1323, %rd1258;
	max.s64 	%rd1446, %rd1323, %rd1258;
	selp.b32 	%r540, %r511, %r505, %p427;
	add.s64 	%rd1324, %rd1289, %rd1281;
	selp.b64 	%rd1325, -3037000499, %rd1324, %p417;
	selp.b64 	%rd1326, -3037000499, %rd1325, %p424;
	setp.gt.s64 	%p428, %rd1326, %rd1262;
	max.s64 	%rd1442, %rd1326, %rd1262;
	selp.b32 	%r536, %r511, %r506, %p428;
	setp.eq.s64 	%p429, %rd1282, -3037000499;
	add.s64 	%rd1327, %rd1283, %rd1282;
	selp.b64 	%rd1328, -3037000499, %rd1327, %p411;
	selp.b64 	%rd1329, -3037000499, %rd1328, %p429;
	setp.gt.s64 	%p430, %rd1329, %rd1266;
	max.s64 	%rd1453, %rd1329, %rd1266;
	selp.b32 	%r547, %r511, %r507, %p430;
	add.s64 	%rd1330, %rd1285, %rd1282;
	selp.b64 	%rd1331, -3037000499, %rd1330, %p413;
	selp.b64 	%rd1332, -3037000499, %rd1331, %p429;
	setp.gt.s64 	%p431, %rd1332, %rd1270;
	max.s64 	%rd1449, %rd1332, %rd1270;
	selp.b32 	%r543, %r511, %r508, %p431;
	add.s64 	%rd1333, %rd1287, %rd1282;
	selp.b64 	%rd1334, -3037000499, %rd1333, %p415;
	selp.b64 	%rd1335, -3037000499, %rd1334, %p429;
	setp.gt.s64 	%p432, %rd1335, %rd1274;
	max.s64 	%rd1445, %rd1335, %rd1274;
	selp.b32 	%r539, %r511, %r509, %p432;
	add.s64 	%rd1336, %rd1289, %rd1282;
	selp.b64 	%rd1337, -3037000499, %rd1336, %p417;
	selp.b64 	%rd1338, -3037000499, %rd1337, %p429;
	setp.gt.s64 	%p433, %rd1338, %rd1278;
	max.s64 	%rd1441, %rd1338, %rd1278;
	selp.b32 	%r535, %r511, %r510, %p433;
	bar.sync 	0;
	add.s32 	%r551, %r551, 16;
	setp.lt.s32 	%p434, %r551, %r78;
	@%p434 bra 	$L__BB21_2;
$L__BB21_35:
	shl.b32 	%r512, %r1, 5;
	mov.u32 	%r513, %tid.x;
	shl.b32 	%r514, %r513, 2;
	add.s32 	%r41, %r512, %r514;
	shl.b32 	%r515, %r2, 5;
	mov.u32 	%r516, %tid.y;
	shl.b32 	%r517, %r516, 2;
	add.s32 	%r518, %r515, %r517;
	setp.lt.s32 	%p435, %r41, %r76;
	setp.lt.s32 	%p436, %r518, %r77;
	and.pred  	%p437, %p435, %p436;
	@%p437 bra 	$L__BB21_36;
	bra.uni 	$L__BB21_37;
$L__BB21_36:
	mad.lo.s32 	%r519, %r518, %r76, %r41;
	mul.wide.s32 	%rd1339, %r519, 8;
	add.s64 	%rd1340, %rd2, %rd1339;
	st.global.u64 	[%rd1340], %rd1456;
	mul.wide.s32 	%rd1341, %r519, 4;
	add.s64 	%rd1342, %rd1, %rd1341;
	st.global.u32 	[%rd1342], %r550;
$L__BB21_37:
	setp.ge.s32 	%p438, %r41, %r76;
	add.s32 	%r70, %r518, 1;
	setp.ge.s32 	%p439, %r70, %r77;
	or.pred  	%p440, %p438, %p439;
	@%p440 bra 	$L__BB21_39;
	mad.lo.s32 	%r520, %r70, %r76, %r41;
	mul.wide.s32 	%rd1343, %r520, 8;
	add.s64 	%rd1344, %rd2, %rd1343;
	st.global.u64 	[%rd1344], %rd1452;
	mul.wide.s32 	%rd1345, %r520, 4;
	add.s64 	%rd1346, %rd1, %rd1345;
	st.global.u32 	[%rd1346], %r546;
$L__BB21_39:
	setp.ge.s32 	%p441, %r41, %r76;
	add.s32 	%r71, %r518, 2;
	setp.ge.s32 	%p442, %r71, %r77;
	or.pred  	%p443, %p441, %p442;
	@%p443 bra 	$L__BB21_41;
	mad.lo.s32 	%r521, %r71, %r76, %r41;
	mul.wide.s32 	%rd1347, %r521, 8;
	add.s64 	%rd1348, %rd2, %rd1347;
	st.global.u64 	[%rd1348], %rd1448;
	mul.wide.s32 	%rd1349, %r521, 4;
	add.s64 	%rd1350, %rd1, %rd1349;
	st.global.u32 	[%rd1350], %r542;
$L__BB21_41:
	setp.ge.s32 	%p444, %r41, %r76;
	add.s32 	%r72, %r518, 3;
	setp.ge.s32 	%p445, %r72, %r77;
	or.pred  	%p446, %p444, %p445;
	@%p446 bra 	$L__BB21_43;
	mad.lo.s32 	%r522, %r72, %r76, %r41;
	mul.wide.s32 	%rd1351, %r522, 8;
	add.s64 	%rd1352, %rd2, %rd1351;
	st.global.u64 	[%rd1352], %rd1444;
	mul.wide.s32 	%rd1353, %r522, 4;
	add.s64 	%rd1354, %rd1, %rd1353;
	st.global.u32 	[%rd1354], %r538;
$L__BB21_43:
	setp.ge.s32 	%p447, %r518, %r77;
	add.s32 	%r73, %r41, 1;
	setp.ge.s32 	%p448, %r73, %r76;
	or.pred  	%p449, %p448, %p447;
	@%p449 bra 	$L__BB21_45;
	mul.lo.s32 	%r523, %r518, %r76;
	cvt.s64.s32 	%rd1355, %r523;
	cvt.s64.s32 	%rd1356, %r41;
	add.s64 	%rd1357, %rd1355, %rd1356;
	shl.b64 	%rd1358, %rd1357, 3;
	add.s64 	%rd1359, %rd2, %rd1358;
	st.global.u64 	[%rd1359+8], %rd1455;
	shl.b64 	%rd1360, %rd1357, 2;
	add.s64 	%rd1361, %rd1, %rd1360;
	st.global.u32 	[%rd1361+4], %r549;
$L__BB21_45:
	setp.ge.s32 	%p450, %r73, %r76;
	setp.ge.s32 	%p451, %r70, %r77;
	or.pred  	%p452, %p450, %p451;
	@%p452 bra 	$L__BB21_47;
	mul.lo.s32 	%r524, %r70, %r76;
	cvt.s64.s32 	%rd1362, %r524;
	cvt.s64.s32 	%rd1363, %r41;
	add.s64 	%rd1364, %rd1362, %rd1363;
	shl.b64 	%rd1365, %rd1364, 3;
	add.s64 	%rd1366, %rd2, %rd1365;
	st.global.u64 	[%rd1366+8], %rd1451;
	shl.b64 	%rd1367, %rd1364, 2;
	add.s64 	%rd1368, %rd1, %rd1367;
	st.global.u32 	[%rd1368+4], %r545;
$L__BB21_47:
	setp.ge.s32 	%p453, %r73, %r76;
	setp.ge.s32 	%p454, %r71, %r77;
	or.pred  	%p455, %p453, %p454;
	@%p455 bra 	$L__BB21_49;
	mul.lo.s32 	%r525, %r71, %r76;
	cvt.s64.s32 	%rd1369, %r525;
	cvt.s64.s32 	%rd1370, %r41;
	add.s64 	%rd1371, %rd1369, %rd1370;
	shl.b64 	%rd1372, %rd1371, 3;
	add.s64 	%rd1373, %rd2, %rd1372;
	st.global.u64 	[%rd1373+8], %rd1447;
	shl.b64 	%rd1374, %rd1371, 2;
	add.s64 	%rd1375, %rd1, %rd1374;
	st.global.u32 	[%rd1375+4], %r541;
$L__BB21_49:
	setp.ge.s32 	%p456, %r73, %r76;
	setp.ge.s32 	%p457, %r72, %r77;
	or.pred  	%p458, %p456, %p457;
	@%p458 bra 	$L__BB21_51;
	mul.lo.s32 	%r526, %r72, %r76;
	cvt.s64.s32 	%rd1376, %r526;
	cvt.s64.s32 	%rd1377, %r41;
	add.s64 	%rd1378, %rd1376, %rd1377;
	shl.b64 	%rd1379, %rd1378, 3;
	add.s64 	%rd1380, %rd2, %rd1379;
	st.global.u64 	[%rd1380+8], %rd1443;
	shl.b64 	%rd1381, %rd1378, 2;
	add.s64 	%rd1382, %rd1, %rd1381;
	st.global.u32 	[%rd1382+4], %r537;
$L__BB21_51:
	setp.ge.s32 	%p459, %r518, %r77;
	add.s32 	%r74, %r41, 2;
	setp.ge.s32 	%p460, %r74, %r76;
	or.pred  	%p461, %p460, %p459;
	@%p461 bra 	$L__BB21_53;
	mul.lo.s32 	%r527, %r518, %r76;
	cvt.s64.s32 	%rd1383, %r527;
	cvt.s64.s32 	%rd1384, %r41;
	add.s64 	%rd1385, %rd1383, %rd1384;
	shl.b64 	%rd1386, %rd1385, 3;
	add.s64 	%rd1387, %rd2, %rd1386;
	st.global.u64 	[%rd1387+16], %rd1454;
	shl.b64 	%rd1388, %rd1385, 2;
	add.s64 	%rd1389, %rd1, %rd1388;
	st.global.u32 	[%rd1389+8], %r548;
$L__BB21_53:
	setp.ge.s32 	%p462, %r74, %r76;
	setp.ge.s32 	%p463, %r70, %r77;
	or.pred  	%p464, %p462, %p463;
	@%p464 bra 	$L__BB21_55;
	mul.lo.s32 	%r528, %r70, %r76;
	cvt.s64.s32 	%rd1390, %r528;
	cvt.s64.s32 	%rd1391, %r41;
	add.s64 	%rd1392, %rd1390, %rd1391;
	shl.b64 	%rd1393, %rd1392, 3;
	add.s64 	%rd1394, %rd2, %rd1393;
	st.global.u64 	[%rd1394+16], %rd1450;
	shl.b64 	%rd1395, %rd1392, 2;
	add.s64 	%rd1396, %rd1, %rd1395;
	st.global.u32 	[%rd1396+8], %r544;
$L__BB21_55:
	setp.ge.s32 	%p465, %r74, %r76;
	setp.ge.s32 	%p466, %r71, %r77;
	or.pred  	%p467, %p465, %p466;
	@%p467 bra 	$L__BB21_57;
	mul.lo.s32 	%r529, %r71, %r76;
	cvt.s64.s32 	%rd1397, %r529;
	cvt.s64.s32 	%rd1398, %r41;
	add.s64 	%rd1399, %rd1397, %rd1398;
	shl.b64 	%rd1400, %rd1399, 3;
	add.s64 	%rd1401, %rd2, %rd1400;
	st.global.u64 	[%rd1401+16], %rd1446;
	shl.b64 	%rd1402, %rd1399, 2;
	add.s64 	%rd1403, %rd1, %rd1402;
	st.global.u32 	[%rd1403+8], %r540;
$L__BB21_57:
	setp.ge.s32 	%p468, %r74, %r76;
	setp.ge.s32 	%p469, %r72, %r77;
	or.pred  	%p470, %p468, %p469;
	@%p470 bra 	$L__BB21_59;
	mul.lo.s32 	%r530, %r72, %r76;
	cvt.s64.s32 	%rd1404, %r530;
	cvt.s64.s32 	%rd1405, %r41;
	add.s64 	%rd1406, %rd1404, %rd1405;
	shl.b64 	%rd1407, %rd1406, 3;
	add.s64 	%rd1408, %rd2, %rd1407;
	st.global.u64 	[%rd1408+16], %rd1442;
	shl.b64 	%rd1409, %rd1406, 2;
	add.s64 	%rd1410, %rd1, %rd1409;
	st.global.u32 	[%rd1410+8], %r536;
$L__BB21_59:
	setp.ge.s32 	%p471, %r518, %r77;
	add.s32 	%r75, %r41, 3;
	setp.ge.s32 	%p472, %r75, %r76;
	or.pred  	%p473, %p472, %p471;
	@%p473 bra 	$L__BB21_61;
	mul.lo.s32 	%r531, %r518, %r76;
	cvt.s64.s32 	%rd1411, %r531;
	cvt.s64.s32 	%rd1412, %r41;
	add.s64 	%rd1413, %rd1411, %rd1412;
	shl.b64 	%rd1414, %rd1413, 3;
	add.s64 	%rd1415, %rd2, %rd1414;
	st.global.u64 	[%rd1415+24], %rd1453;
	shl.b64 	%rd1416, %rd1413, 2;
	add.s64 	%rd1417, %rd1, %rd1416;
	st.global.u32 	[%rd1417+12], %r547;
$L__BB21_61:
	setp.ge.s32 	%p474, %r75, %r76;
	setp.ge.s32 	%p475, %r70, %r77;
	or.pred  	%p476, %p474, %p475;
	@%p476 bra 	$L__BB21_63;
	mul.lo.s32 	%r532, %r70, %r76;
	cvt.s64.s32 	%rd1418, %r532;
	cvt.s64.s32 	%rd1419, %r41;
	add.s64 	%rd1420, %rd1418, %rd1419;
	shl.b64 	%rd1421, %rd1420, 3;
	add.s64 	%rd1422, %rd2, %rd1421;
	st.global.u64 	[%rd1422+24], %rd1449;
	shl.b64 	%rd1423, %rd1420, 2;
	add.s64 	%rd1424, %rd1, %rd1423;
	st.global.u32 	[%rd1424+12], %r543;
$L__BB21_63:
	setp.ge.s32 	%p477, %r75, %r76;
	setp.ge.s32 	%p478, %r71, %r77;
	or.pred  	%p479, %p477, %p478;
	@%p479 bra 	$L__BB21_65;
	mul.lo.s32 	%r533, %r71, %r76;
	cvt.s64.s32 	%rd1425, %r533;
	cvt.s64.s32 	%rd1426, %r41;
	add.s64 	%rd1427, %rd1425, %rd1426;
	shl.b64 	%rd1428, %rd1427, 3;
	add.s64 	%rd1429, %rd2, %rd1428;
	st.global.u64 	[%rd1429+24], %rd1445;
	shl.b64 	%rd1430, %rd1427, 2;
	add.s64 	%rd1431, %rd1, %rd1430;
	st.global.u32 	[%rd1431+12], %r539;
$L__BB21_65:
	setp.ge.s32 	%p480, %r75, %r76;
	setp.ge.s32 	%p481, %r72, %r77;
	or.pred  	%p482, %p480, %p481;
	@%p482 bra 	$L__BB21_67;
	mul.lo.s32 	%r534, %r72, %r76;
	cvt.s64.s32 	%rd1432, %r534;
	cvt.s64.s32 	%rd1433, %r41;
	add.s64 	%rd1434, %rd1432, %rd1433;
	shl.b64 	%rd1435, %rd1434, 3;
	add.s64 	%rd1436, %rd2, %rd1435;
	st.global.u64 	[%rd1436+24], %rd1441;
	shl.b64 	%rd1437, %rd1434, 2;
	add.s64 	%rd1438, %rd1, %rd1437;
	st.global.u32 	[%rd1438+12], %r535;
$L__BB21_67:
	ret;

}
	// .globl	tropical_minplus_i64_nn_with_argmax
.visible .entry tropical_minplus_i64_nn_with_argmax(
	.param .u64 .ptr .align 1 tropical_minplus_i64_nn_with_argmax_param_0,
	.param .u64 .ptr .align 1 tropical_minplus_i64_nn_with_argmax_param_1,
	.param .u64 .ptr .align 1 tropical_minplus_i64_nn_with_argmax_param_2,
	.param .u64 .ptr .align 1 tropical_minplus_i64_nn_with_argmax_param_3,
	.param .u32 tropical_minplus_i64_nn_with_argmax_param_4,
	.param .u32 tropical_minplus_i64_nn_with_argmax_param_5,
	.param .u32 tropical_minplus_i64_nn_with_argmax_param_6
)
{
	.reg .pred 	%p<483>;
	.reg .b32 	%r<568>;
	.reg .b64 	%rd<1489>;
	// demoted variable
	.shared .align 8 .b8 _ZZ35tropical_minplus_i64_nn_with_argmaxE2As[4096];
	// demoted variable
	.shared .align 8 .b8 _ZZ35tropical_minplus_i64_nn_with_argmaxE2Bs[4096];
	ld.param.u64 	%rd88, [tropical_minplus_i64_nn_with_argmax_param_2];
	ld.param.u64 	%rd89, [tropical_minplus_i64_nn_with_argmax_param_3];
	ld.param.u32 	%r76, [tropical_minplus_i64_nn_with_argmax_param_4];
	ld.param.u32 	%r77, [tropical_minplus_i64_nn_with_argmax_param_5];
	ld.param.u32 	%r78, [tropical_minplus_i64_nn_with_argmax_param_6];
	cvta.to.global.u64 	%rd1, %rd89;
	cvta.to.global.u64 	%rd2, %rd88;
	add.s32 	%r80, %r76, 31;
	shr.s32 	%r81, %r80, 31;
	shr.u32 	%r82, %r81, 27;
	add.s32 	%r83, %r80, %r82;
	shr.s32 	%r84, %r83, 5;
	mov.u32 	%r85, %ctaid.x;
	div.u32 	%r2, %r85, %r84;
	mul.lo.s32 	%r86, %r2, %r84;
	sub.s32 	%r1, %r85, %r86;
	mov.u32 	%r87, %tid.y;
	shl.b32 	%r88, %r87, 3;
	mov.u32 	%r89, %tid.x;
	add.s32 	%r3, %r88, %r89;
	setp.lt.s32 	%p1, %r78, 1;
	mov.b32 	%r535, 0;
	mov.b64 	%rd1441, 3037000499;
	mov.u64 	%rd1442, %rd1441;
	mov.u64 	%rd1443, %rd1441;
	mov.u64 	%rd1444, %rd1441;
	mov.u64 	%rd1445, %rd1441;
	mov.u64 	%rd1446, %rd1441;
	mov.u64 	%rd1447, %rd1441;
	mov.u64 	%rd1448, %rd1441;
	mov.u64 	%rd1449, %rd1441;
	mov.u64 	%rd1450, %rd1441;
	mov.u64 	%rd1451, %rd1441;
	mov.u64 	%rd1452, %rd1441;
	mov.u64 	%rd1453, %rd1441;
	mov.u64 	%rd1454, %rd1441;
	mov.u64 	%rd1455, %rd1441;
	mov.u64 	%rd1456, %rd1441;
	mov.u32 	%r536, %r535;
	mov.u32 	%r537, %r535;
	mov.u32 	%r538, %r535;
	mov.u32 	%r539, %r535;
	mov.u32 	%r540, %r535;
	mov.u32 	%r541, %r535;
	mov.u32 	%r542, %r535;
	mov.u32 	%r543, %r535;
	mov.u32 	%r544, %r535;
	mov.u32 	%r545, %r535;
	mov.u32 	%r546, %r535;
	mov.u32 	%r547, %r535;
	mov.u32 	%r548, %r535;
	mov.u32 	%r549, %r535;
	mov.u32 	%r550, %r535;
	@%p1 bra 	$L__BB22_35;
	and.b32  	%r91, %r3, 31;
	shl.b32 	%r92, %r1, 5;
	or.b32  	%r4, %r92, %r91;
	mov.b32 	%r535, 0;
	mov.b64 	%rd1441, 3037000499;
	mov.u32 	%r551, %r535;
$L__BB22_2:
	ld.param.u64 	%rd1439, [tropical_minplus_i64_nn_with_argmax_param_0];
	cvta.to.global.u64 	%rd19, %rd1439;
	setp.lt.s32 	%p2, %r4, %r76;
	mov.u32 	%r22, %tid.y;
	shl.b32 	%r93, %r22, 3;
	mov.u32 	%r23, %tid.x;
	add.s32 	%r94, %r93, %r23;
	shr.u32 	%r95, %r94, 5;
	add.s32 	%r24, %r95, %r551;
	setp.lt.s32 	%p3, %r24, %r78;
	and.pred  	%p4, %p2, %p3;
	mov.b64 	%rd1473, 3037000499;
	@%p4 bra 	$L__BB22_3;
	bra.uni 	$L__BB22_4;
$L__BB22_3:
	mad.lo.s32 	%r97, %r24, %r76, %r4;
	mul.wide.s32 	%rd92, %r97, 8;
	add.s64 	%rd93, %rd19, %rd92;
	ld.global.nc.u64 	%rd1473, [%rd93];
$L__BB22_4:
	setp.ge.s32 	%p5, %r4, %r76;
	shl.b32 	%r102, %r94, 3;
	mov.u32 	%r103, _ZZ35tropical_minplus_i64_nn_with_argmaxE2As;
	add.s32 	%r43, %r103, %r102;
	st.shared.u64 	[%r43], %rd1473;
	add.s32 	%r44, %r24, 2;
	setp.ge.s32 	%p6, %r44, %r78;
	mov.b64 	%rd1474, 3037000499;
	or.pred  	%p7, %p5, %p6;
	@%p7 bra 	$L__BB22_6;
	mad.lo.s32 	%r104, %r44, %r76, %r4;
	mul.wide.s32 	%rd95, %r104, 8;
	add.s64 	%rd96, %rd19, %rd95;
	ld.global.nc.u64 	%rd1474, [%rd96];
$L__BB22_6:
	st.shared.u64 	[%r43+512], %rd1474;
	add.s32 	%r45, %r24, 4;
	setp.ge.s32 	%p9, %r45, %r78;
	mov.b64 	%rd1475, 3037000499;
	or.pred  	%p10, %p5, %p9;
	@%p10 bra 	$L__BB22_8;
	mad.lo.s32 	%r105, %r45, %r76, %r4;
	mul.wide.s32 	%rd98, %r105, 8;
	add.s64 	%rd99, %rd19, %rd98;
	ld.global.nc.u64 	%rd1475, [%rd99];
$L__BB22_8:
	st.shared.u64 	[%r43+1024], %rd1475;
	add.s32 	%r46, %r24, 6;
	setp.ge.s32 	%p12, %r46, %r78;
	mov.b64 	%rd1476, 3037000499;
	or.pred  	%p13, %p5, %p12;
	@%p13 bra 	$L__BB22_10;
	mad.lo.s32 	%r106, %r46, %r76, %r4;
	mul.wide.s32 	%rd101, %r106, 8;
	add.s64 	%rd102, %rd19, %rd101;
	ld.global.nc.u64 	%rd1476, [%rd102];
$L__BB22_10:
	st.shared.u64 	[%r43+1536], %rd1476;
	add.s32 	%r47, %r24, 8;
	setp.ge.s32 	%p15, %r47, %r78;
	mov.b64 	%rd1477, 3037000499;
	or.pred  	%p16, %p5, %p15;
	@%p16 bra 	$L__BB22_12;
	mad.lo.s32 	%r107, %r47, %r76, %r4;
	mul.wide.s32 	%rd104, %r107, 8;
	add.s64 	%rd105, %rd19, %rd104;
	ld.global.nc.u64 	%rd1477, [%rd105];
$L__BB22_12:
	st.shared.u64 	[%r43+2048], %rd1477;
	add.s32 	%r48, %r24, 10;
	setp.ge.s32 	%p18, %r48, %r78;
	mov.b64 	%rd1478, 3037000499;
	or.pred  	%p19, %p5, %p18;
	@%p19 bra 	$L__BB22_14;
	mad.lo.s32 	%r108, %r48, %r76, %r4;
	mul.wide.s32 	%rd107, %r108, 8;
	add.s64 	%rd108, %rd19, %rd107;
	ld.global.nc.u64 	%rd1478, [%rd108];
$L__BB22_14:
	st.shared.u64 	[%r43+2560], %rd1478;
	add.s32 	%r49, %r24, 12;
	setp.ge.s32 	%p21, %r49, %r78;
	mov.b64 	%rd1479, 3037000499;
	or.pred  	%p22, %p5, %p21;
	@%p22 bra 	$L__BB22_16;
	mad.lo.s32 	%r109, %r49, %r76, %r4;
	mul.wide.s32 	%rd110, %r109, 8;
	add.s64 	%rd111, %rd19, %rd110;
	ld.global.nc.u64 	%rd1479, [%rd111];
$L__BB22_16:
	st.shared.u64 	[%r43+3072], %rd1479;
	add.s32 	%r50, %r24, 14;
	setp.ge.s32 	%p24, %r50, %r78;
	mov.b64 	%rd1480, 3037000499;
	or.pred  	%p25, %p5, %p24;
	@%p25 bra 	$L__BB22_18;
	mad.lo.s32 	%r110, %r50, %r76, %r4;
	mul.wide.s32 	%rd113, %r110, 8;
	add.s64 	%rd114, %rd19, %rd113;
	ld.global.nc.u64 	%rd1480, [%rd114];
$L__BB22_18:
	ld.param.u64 	%rd1440, [tropical_minplus_i64_nn_with_argmax_param_1];
	cvta.to.global.u64 	%rd52, %rd1440;
	shl.b32 	%r111, %r2, 5;
	shr.u32 	%r114, %r94, 4;
	add.s32 	%r115, %r111, %r114;
	setp.ge.s32 	%p26, %r115, %r77;
	st.shared.u64 	[%r43+3584], %rd1480;
	and.b32  	%r117, %r94, 15;
	add.s32 	%r51, %r551, %r117;
	setp.ge.s32 	%p27, %r51, %r78;
	mov.b64 	%rd1481, 3037000499;
	or.pred  	%p28, %p27, %p26;
	@%p28 bra 	$L__BB22_20;
	mad.lo.s32 	%r123, %r115, %r78, %r51;
	mul.wide.u32 	%rd116, %r123, 8;
	add.s64 	%rd117, %rd52, %rd116;
	ld.global.nc.u64 	%rd1481, [%rd117];
$L__BB22_20:
	add.s32 	%r130, %r115, 4;
	setp.ge.s32 	%p30, %r130, %r77;
	mov.u32 	%r136, _ZZ35tropical_minplus_i64_nn_with_argmaxE2Bs;
	add.s32 	%r52, %r136, %r102;
	st.shared.u64 	[%r52], %rd1481;
	mov.b64 	%rd1482, 3037000499;
	or.pred  	%p31, %p27, %p30;
	@%p31 bra 	$L__BB22_22;
	shl.b32 	%r137, %r78, 2;
	mad.lo.s32 	%r143, %r115, %r78, %r137;
	add.s32 	%r144, %r143, %r51;
	mul.wide.s32 	%rd119, %r144, 8;
	add.s64 	%rd120, %rd52, %rd119;
	ld.global.nc.u64 	%rd1482, [%rd120];
$L__BB22_22:
	add.s32 	%r151, %r115, 8;
	setp.ge.s32 	%p33, %r151, %r77;
	st.shared.u64 	[%r52+512], %rd1482;
	mov.b64 	%rd1483, 3037000499;
	or.pred  	%p34, %p27, %p33;
	@%p34 bra 	$L__BB22_24;
	shl.b32 	%r152, %r78, 3;
	mad.lo.s32 	%r158, %r115, %r78, %r152;
	add.s32 	%r159, %r158, %r51;
	mul.wide.s32 	%rd122, %r159, 8;
	add.s64 	%rd123, %rd52, %rd122;
	ld.global.nc.u64 	%rd1483, [%rd123];
$L__BB22_24:
	add.s32 	%r166, %r115, 12;
	setp.ge.s32 	%p36, %r166, %r77;
	st.shared.u64 	[%r52+1024], %rd1483;
	mov.b64 	%rd1484, 3037000499;
	or.pred  	%p37, %p27, %p36;
	@%p37 bra 	$L__BB22_26;
	shl.b32 	%r167, %r78, 2;
	shl.b32 	%r168, %r78, 3;
	mad.lo.s32 	%r174, %r115, %r78, %r168;
	add.s32 	%r175, %r174, %r167;
	add.s32 	%r176, %r175, %r51;
	mul.wide.s32 	%rd125, %r176, 8;
	add.s64 	%rd126, %rd52, %rd125;
	ld.global.nc.u64 	%rd1484, [%rd126];
$L__BB22_26:
	add.s32 	%r183, %r115, 16;
	setp.ge.s32 	%p39, %r183, %r77;
	st.shared.u64 	[%r52+1536], %rd1484;
	mov.b64 	%rd1485, 3037000499;
	or.pred  	%p40, %p27, %p39;
	@%p40 bra 	$L__BB22_28;
	shl.b32 	%r184, %r78, 4;
	mad.lo.s32 	%r190, %r115, %r78, %r184;
	add.s32 	%r191, %r190, %r51;
	mul.wide.s32 	%rd128, %r191, 8;
	add.s64 	%rd129, %rd52, %rd128;
	ld.global.nc.u64 	%rd1485, [%rd129];
$L__BB22_28:
	add.s32 	%r198, %r115, 20;
	setp.ge.s32 	%p42, %r198, %r77;
	st.shared.u64 	[%r52+2048], %rd1485;
	mov.b64 	%rd1486, 3037000499;
	or.pred  	%p43, %p27, %p42;
	@%p43 bra 	$L__BB22_30;
	shl.b32 	%r199, %r78, 2;
	shl.b32 	%r200, %r78, 4;
	mad.lo.s32 	%r206, %r115, %r78, %r200;
	add.s32 	%r207, %r206, %r199;
	add.s32 	%r208, %r207, %r51;
	mul.wide.s32 	%rd131, %r208, 8;
	add.s64 	%rd132, %rd52, %rd131;
	ld.global.nc.u64 	%rd1486, [%rd132];
$L__BB22_30:
	add.s32 	%r215, %r115, 24;
	setp.ge.s32 	%p45, %r215, %r77;
	st.shared.u64 	[%r52+2560], %rd1486;
	mov.b64 	%rd1487, 3037000499;
	or.pred  	%p46, %p27, %p45;
	@%p46 bra 	$L__BB22_32;
	shl.b32 	%r216, %r78, 3;
	shl.b32 	%r217, %r78, 4;
	mad.lo.s32 	%r223, %r115, %r78, %r217;
	add.s32 	%r224, %r216, %r223;
	add.s32 	%r225, %r224, %r51;
	mul.wide.s32 	%rd134, %r225, 8;
	add.s64 	%rd135, %rd52, %rd134;
	ld.global.nc.u64 	%rd1487, [%rd135];
$L__BB22_32:
	add.s32 	%r232, %r115, 28;
	setp.ge.s32 	%p48, %r232, %r77;
	st.shared.u64 	[%r52+3072], %rd1487;
	mov.b64 	%rd1488, 3037000499;
	or.pred  	%p49, %p27, %p48;
	@%p49 bra 	$L__BB22_34;
	shl.b32 	%r233, %r78, 2;
	shl.b32 	%r234, %r78, 3;
	shl.b32 	%r235, %r78, 4;
	mad.lo.s32 	%r241, %r115, %r78, %r235;
	add.s32 	%r242, %r234, %r241;
	add.s32 	%r243, %r242, %r233;
	add.s32 	%r244, %r243, %r51;
	mul.wide.s32 	%rd137, %r244, 8;
	add.s64 	%rd138, %rd52, %rd137;
	ld.global.nc.u64 	%rd1488, [%rd138];
$L__BB22_34:
	mov.u32 	%r245, %tid.y;
	shl.b32 	%r246, %r245, 3;
	mov.u32 	%r247, %tid.x;
	add.s32 	%r248, %r246, %r247;
	shl.b32 	%r249, %r248, 3;
	mov.u32 	%r250, _ZZ35tropical_minplus_i64_nn_with_argmaxE2Bs;
	add.s32 	%r251, %r250, %r249;
	st.shared.u64 	[%r251+3584], %rd1488;
	bar.sync 	0;
	shl.b32 	%r252, %r247, 5;
	mov.u32 	%r253, _ZZ35tropical_minplus_i64_nn_with_argmaxE2As;
	add.s32 	%r254, %r253, %r252;
	ld.shared.u64 	%rd139, [%r254];
	ld.shared.u64 	%rd140, [%r254+8];
	ld.shared.u64 	%rd141, [%r254+16];
	ld.shared.u64 	%rd142, [%r254+24];
	shl.b32 	%r255, %r245, 9;
	add.s32 	%r256, %r250, %r255;
	ld.shared.u64 	%rd143, [%r256];
	ld.shared.u64 	%rd145, [%r256+128];
	ld.shared.u64 	%rd147, [%r256+256];
	ld.shared.u64 	%rd149, [%r256+384];
	setp.eq.s64 	%p50, %rd139, 3037000499;
	setp.eq.s64 	%p51, %rd143, 3037000499;
	add.s64 	%rd151, %rd143, %rd139;
	selp.b64 	%rd152, 3037000499, %rd151, %p51;
	selp.b64 	%rd153, 3037000499, %rd152, %p50;
	setp.lt.s64 	%p52, %rd153, %rd1456;
	min.s64 	%rd154, %rd153, %rd1456;
	selp.b32 	%r257, %r551, %r550, %p52;
	setp.eq.s64 	%p53, %rd145, 3037000499;
	add.s64 	%rd155, %rd145, %rd139;
	selp.b64 	%rd156, 3037000499, %rd155, %p53;
	selp.b64 	%rd157, 3037000499, %rd156, %p50;
	setp.lt.s64 	%p54, %rd157, %rd1452;
	min.s64 	%rd158, %rd157, %rd1452;
	selp.b32 	%r258, %r551, %r546, %p54;
	setp.eq.s64 	%p55, %rd147, 3037000499;
	add.s64 	%rd159, %rd147, %rd139;
	selp.b64 	%rd160, 3037000499, %rd159, %p55;
	selp.b64 	%rd161, 3037000499, %rd160, %p50;
	setp.lt.s64 	%p56, %rd161, %rd1448;
	min.s64 	%rd162, %rd161, %rd1448;
	selp.b32 	%r259, %r551, %r542, %p56;
	setp.eq.s64 	%p57, %rd149, 3037000499;
	add.s64 	%rd163, %rd149, %rd139;
	selp.b64 	%rd164, 3037000499, %rd163, %p57;
	selp.b64 	%rd165, 3037000499, %rd164, %p50;
	setp.lt.s64 	%p58, %rd165, %rd1444;
	min.s64 	%rd166, %rd165, %rd1444;
	selp.b32 	%r260, %r551, %r538, %p58;
	setp.eq.s64 	%p59, %rd140, 3037000499;
	add.s64 	%rd167, %rd143, %rd140;
	selp.b64 	%rd168, 3037000499, %rd167, %p51;
	selp.b64 	%rd169, 3037000499, %rd168, %p59;
	setp.lt.s64 	%p60, %rd169, %rd1455;
	min.s64 	%rd170, %rd169, %rd1455;
	selp.b32 	%r261, %r551, %r549, %p60;
	add.s64 	%rd171, %rd145, %rd140;
	selp.b64 	%rd172, 3037000499, %rd171, %p53;
	selp.b64 	%rd173, 3037000499, %rd172, %p59;
	setp.lt.s64 	%p61, %rd173, %rd1451;
	min.s64 	%rd174, %rd173, %rd1451;
	selp.b32 	%r262, %r551, %r545, %p61;
	add.s64 	%rd175, %rd147, %rd140;
	selp.b64 	%rd176, 3037000499, %rd175, %p55;
	selp.b64 	%rd177, 3037000499, %rd176, %p59;
	setp.lt.s64 	%p62, %rd177, %rd1447;
	min.s64 	%rd178, %rd177, %rd1447;
	selp.b32 	%r263, %r551, %r541, %p62;
	add.s64 	%rd179, %rd149, %rd140;
	selp.b64 	%rd180, 3037000499, %rd179, %p57;
	selp.b64 	%rd181, 3037000499, %rd180, %p59;
	setp.lt.s64 	%p63, %rd181, %rd1443;
	min.s64 	%rd182, %rd181, %rd1443;
	selp.b32 	%r264, %r551, %r537, %p63;
	setp.eq.s64 	%p64, %rd141, 3037000499;
	add.s64 	%rd183, %rd143, %rd141;
	selp.b64 	%rd184, 3037000499, %rd183, %p51;
	selp.b64 	%rd185, 3037000499, %rd184, %p64;
	setp.lt.s64 	%p65, %rd185, %rd1454;
	min.s64 	%rd186, %rd185, %rd1454;
	selp.b32 	%r265, %r551, %r548, %p65;
	add.s64 	%rd187, %rd145, %rd141;
	selp.b64 	%rd188, 3037000499, %rd187, %p53;
	selp.b64 	%rd189, 3037000499, %rd188, %p64;
	setp.lt.s64 	%p66, %rd189, %rd1450;
	min.s64 	%rd190, %rd189, %rd1450;
	selp.b32 	%r266, %r551, %r544, %p66;
	add.s64 	%rd191, %rd147, %rd141;
	selp.b64 	%rd192, 3037000499, %rd191, %p55;
	selp.b64 	%rd193, 3037000499, %rd192, %p64;
	setp.lt.s64 	%p67, %rd193, %rd1446;
	min.s64 	%rd194, %rd193, %rd1446;
	selp.b32 	%r267, %r551, %r540, %p67;
	add.s64 	%rd195, %rd149, %rd141;
	selp.b64 	%rd196, 3037000499, %rd195, %p57;
	selp.b64 	%rd197, 3037000499, %rd196, %p64;
	setp.lt.s64 	%p68, %rd197, %rd1442;
	min.s64 	%rd198, %rd197, %rd1442;
	selp.b32 	%r268, %r551, %r536, %p68;
	setp.eq.s64 	%p69, %rd142, 3037000499;
	add.s64 	%rd199, %rd143, %rd142;
	selp.b64 	%rd200, 3037000499, %rd199, %p51;
	selp.b64 	%rd201, 3037000499, %rd200, %p69;
	setp.lt.s64 	%p70, %rd201, %rd1453;
	min.s64 	%rd202, %rd201, %rd1453;
	selp.b32 	%r269, %r551, %r547, %p70;
	add.s64 	%rd203, %rd145, %rd142;
	selp.b64 	%rd204, 3037000499, %rd203, %p53;
	selp.b64 	%rd205, 3037000499, %rd204, %p69;
	setp.lt.s64 	%p71, %rd205, %rd1449;
	min.s64 	%rd206, %rd205, %rd1449;
	selp.b32 	%r270, %r551, %r543, %p71;
	add.s64 	%rd207, %rd147, %rd142;
	selp.b64 	%rd208, 3037000499, %rd207, %p55;
	selp.b64 	%rd209, 3037000499, %rd208, %p69;
	setp.lt.s64 	%p72, %rd209, %rd1445;
	min.s64 	%rd210, %rd209, %rd1445;
	selp.b32 	%r271, %r551, %r539, %p72;
	add.s64 	%rd211, %rd149, %rd142;
	selp.b64 	%rd212, 3037000499, %rd211, %p57;
	selp.b64 	%rd213, 3037000499, %rd212, %p69;
	setp.lt.s64 	%p73, %rd213, %rd1441;
	min.s64 	%rd214, %rd213, %rd1441;
	selp.b32 	%r272, %r551, %r535, %p73;
	add.s32 	%r273, %r551, 1;
	ld.shared.u64 	%rd215, [%r254+256];
	ld.shared.u64 	%rd216, [%r254+264];
	ld.shared.u64 	%rd217, [%r254+272];
	ld.shared.u64 	%rd218, [%r254+280];
	ld.shared.u64 	%rd219, [%r256+8];
	ld.shared.u64 	%rd221, [%r256+136];
	ld.shared.u64 	%rd223, [%r256+264];
	ld.shared.u64 	%rd225, [%r256+392];
	setp.eq.s64 	%p74, %rd215, 3037000499;
	setp.eq.s64 	%p75, %rd219, 3037000499;
	add.s64 	%rd227, %rd219, %rd215;
	selp.b64 	%rd228, 3037000499, %rd227, %p75;
	selp.b64 	%rd229, 3037000499, %rd228, %p74;
	setp.lt.s64 	%p76, %rd229, %rd154;
	min.s64 	%rd230, %rd229, %rd154;
	selp.b32 	%r274, %r273, %r257, %p76;
	setp.eq.s64 	%p77, %rd221, 3037000499;
	add.s64 	%rd231, %rd221, %rd215;
	selp.b64 	%rd232, 3037000499, %rd231, %p77;
	selp.b64 	%rd233, 3037000499, %rd232, %p74;
	setp.lt.s64 	%p78, %rd233, %rd158;
	min.s64 	%rd234, %rd233, %rd158;
	selp.b32 	%r275, %r273, %r258, %p78;
	setp.eq.s64 	%p79, %rd223, 3037000499;
	add.s64 	%rd235, %rd223, %rd215;
	selp.b64 	%rd236, 3037000499, %rd235, %p79;
	selp.b64 	%rd237, 3037000499, %rd236, %p74;
	setp.lt.s64 	%p80, %rd237, %rd162;
	min.s64 	%rd238, %rd237, %rd162;
	selp.b32 	%r276, %r273, %r259, %p80;
	setp.eq.s64 	%p81, %rd225, 3037000499;
	add.s64 	%rd239, %rd225, %rd215;
	selp.b64 	%rd240, 3037000499, %rd239, %p81;
	selp.b64 	%rd241, 3037000499, %rd240, %p74;
	setp.lt.s64 	%p82, %rd241, %rd166;
	min.s64 	%rd242, %rd241, %rd166;
	selp.b32 	%r277, %r273, %r260, %p82;
	setp.eq.s64 	%p83, %rd216, 3037000499;
	add.s64 	%rd243, %rd219, %rd216;
	selp.b64 	%rd244, 3037000499, %rd243, %p75;
	selp.b64 	%rd245, 3037000499, %rd244, %p83;
	setp.lt.s64 	%p84, %rd245, %rd170;
	min.s64 	%rd246, %rd245, %rd170;
	selp.b32 	%r278, %r273, %r261, %p84;
	add.s64 	%rd247, %rd221, %rd216;
	selp.b64 	%rd248, 3037000499, %rd247, %p77;
	selp.b64 	%rd249, 3037000499, %rd248, %p83;
	setp.lt.s64 	%p85, %rd249, %rd174;
	min.s64 	%rd250, %rd249, %rd174;
	selp.b32 	%r279, %r273, %r262, %p85;
	add.s64 	%rd251, %rd223, %rd216;
	selp.b64 	%rd252, 3037000499, %rd251, %p79;
	selp.b64 	%rd253, 3037000499, %rd252, %p83;
	setp.lt.s64 	%p86, %rd253, %rd178;
	min.s64 	%rd254, %rd253, %rd178;
	selp.b32 	%r280, %r273, %r263, %p86;
	add.s64 	%rd255, %rd225, %rd216;
	selp.b64 	%rd256, 3037000499, %rd255, %p81;
	selp.b64 	%rd257, 3037000499, %rd256, %p83;
	setp.lt.s64 	%p87, %rd257, %rd182;
	min.s64 	%rd258, %rd257, %rd182;
	selp.b32 	%r281, %r273, %r264, %p87;
	setp.eq.s64 	%p88, %rd217, 3037000499;
	add.s64 	%rd259, %rd219, %rd217;
	selp.b64 	%rd260, 3037000499, %rd259, %p75;
	selp.b64 	%rd261, 3037000499, %rd260, %p88;
	setp.lt.s64 	%p89, %rd261, %rd186;
	min.s64 	%rd262, %rd261, %rd186;
	selp.b32 	%r282, %r273, %r265, %p89;
	add.s64 	%rd263, %rd221, %rd217;
	selp.b64 	%rd264, 3037000499, %rd263, %p77;
	selp.b64 	%rd265, 3037000499, %rd264, %p88;
	setp.lt.s64 	%p90, %rd265, %rd190;
	min.s64 	%rd266, %rd265, %rd190;
	selp.b32 	%r283, %r273, %r266, %p90;
	add.s64 	%rd267, %rd223, %rd217;
	selp.b64 	%rd268, 3037000499, %rd267, %p79;
	selp.b64 	%rd269, 3037000499, %rd268, %p88;
	setp.lt.s64 	%p91, %rd269, %rd194;
	min.s64 	%rd270, %rd269, %rd194;
	selp.b32 	%r284, %r273, %r267, %p91;
	add.s64 	%rd271, %rd225, %rd217;
	selp.b64 	%rd272, 3037000499, %rd271, %p81;
	selp.b64 	%rd273, 3037000499, %rd272, %p88;
	setp.lt.s64 	%p92, %rd273, %rd198;
	min.s64 	%rd274, %rd273, %rd198;
	selp.b32 	%r285, %r273, %r268, %p92;
	setp.eq.s64 	%p93, %rd218, 3037000499;
	add.s64 	%rd275, %rd219, %rd218;
	selp.b64 	%rd276, 3037000499, %rd275, %p75;
	selp.b64 	%rd277, 3037000499, %rd276, %p93;
	setp.lt.s64 	%p94, %rd277, %rd202;
	min.s64 	%rd278, %rd277, %rd202;
	selp.b32 	%r286, %r273, %r269, %p94;
	add.s64 	%rd279, %rd221, %rd218;
	selp.b64 	%rd280, 3037000499, %rd279, %p77;
	selp.b64 	%rd281, 3037000499, %rd280, %p93;
	setp.lt.s64 	%p95, %rd281, %rd206;
	min.s64 	%rd282, %rd281, %rd206;
	selp.b32 	%r287, %r273, %r270, %p95;
	add.s64 	%rd283, %rd223, %rd218;
	selp.b64 	%rd284, 3037000499, %rd283, %p79;
	selp.b64 	%rd285, 3037000499, %rd284, %p93;
	setp.lt.s64 	%p96, %rd285, %rd210;
	min.s64 	%rd286, %rd285, %rd210;
	selp.b32 	%r288, %r273, %r271, %p96;
	add.s64 	%rd287, %rd225, %rd218;
	selp.b64 	%rd288, 3037000499, %rd287, %p81;
	selp.b64 	%rd289, 3037000499, %rd288, %p93;
	setp.lt.s64 	%p97, %rd289, %rd214;
	min.s64 	%rd290, %rd289, %rd214;
	selp.b32 	%r289, %r273, %r272, %p97;
	add.s32 	%r290, %r551, 2;
	ld.shared.u64 	%rd291, [%r254+512];
	ld.shared.u64 	%rd292, [%r254+520];
	ld.shared.u64 	%rd293, [%r254+528];
	ld.shared.u64 	%rd294, [%r254+536];
	ld.shared.u64 	%rd295, [%r256+16];
	ld.shared.u64 	%rd297, [%r256+144];
	ld.shared.u64 	%rd299, [%r256+272];
	ld.shared.u64 	%rd301, [%r256+400];
	setp.eq.s64 	%p98, %rd291, 3037000499;
	setp.eq.s64 	%p99, %rd295, 3037000499;
	add.s64 	%rd303, %rd295, %rd291;
	selp.b64 	%rd304, 3037000499, %rd303, %p99;
	selp.b64 	%rd305, 3037000499, %rd304, %p98;
	setp.lt.s64 	%p100, %rd305, %rd230;
	min.s64 	%rd306, %rd305, %rd230;
	selp.b32 	%r291, %r290, %r274, %p100;
	setp.eq.s64 	%p101, %rd297, 3037000499;
	add.s64 	%rd307, %rd297, %rd291;
	selp.b64 	%rd308, 3037000499, %rd307, %p101;
	selp.b64 	%rd309, 3037000499, %rd308, %p98;
	setp.lt.s64 	%p102, %rd309, %rd234;
	min.s64 	%rd310, %rd309, %rd234;
	selp.b32 	%r292, %r290, %r275, %p102;
	setp.eq.s64 	%p103, %rd299, 3037000499;
	add.s64 	%rd311, %rd299, %rd291;
	selp.b64 	%rd312, 3037000499, %rd311, %p103;
	selp.b64 	%rd313, 3037000499, %rd312, %p98;
	setp.lt.s64 	%p104, %rd313, %rd238;
	min.s64 	%rd314, %rd313, %rd238;
	selp.b32 	%r293, %r290, %r276, %p104;
	setp.eq.s64 	%p105, %rd301, 3037000499;
	add.s64 	%rd315, %rd301, %rd291;
	selp.b64 	%rd316, 3037000499, %rd315, %p105;
	selp.b64 	%rd317, 3037000499, %rd316, %p98;
	setp.lt.s64 	%p106, %rd317, %rd242;
	min.s64 	%rd318, %rd317, %rd242;
	selp.b32 	%r294, %r290, %r277, %p106;
	setp.eq.s64 	%p107, %rd292, 3037000499;
	add.s64 	%rd319, %rd295, %rd292;
	selp.b64 	%rd320, 3037000499, %rd319, %p99;
	selp.b64 	%rd321, 3037000499, %rd320, %p107;
	setp.lt.s64 	%p108, %rd321, %rd246;
	min.s64 	%rd322, %rd321, %rd246;
	selp.b32 	%r295, %r290, %r278, %p108;
	add.s64 	%rd323, %rd297, %rd292;
	selp.b64 	%rd324, 3037000499, %rd323, %p101;
	selp.b64 	%rd325, 3037000499, %rd324, %p107;
	setp.lt.s64 	%p109, %rd325, %rd250;
	min.s64 	%rd326, %rd325, %rd250;
	selp.b32 	%r296, %r290, %r279, %p109;
	add.s64 	%rd327, %rd299, %rd292;
	selp.b64 	%rd328, 3037000499, %rd327, %p103;
	selp.b64 	%rd329, 3037000499, %rd328, %p107;
	setp.lt.s64 	%p110, %rd329, %rd254;
	min.s64 	%rd330, %rd329, %rd254;
	selp.b32 	%r297, %r290, %r280, %p110;
	add.s64 	%rd331, %rd301, %rd292;
	selp.b64 	%rd332, 3037000499, %rd331, %p105;
	selp.b64 	%rd333, 3037000499, %rd332, %p107;
	setp.lt.s64 	%p111, %rd333, %rd258;
	min.s64 	%rd334, %rd333, %rd258;
	selp.b32 	%r298, %r290, %r281, %p111;
	setp.eq.s64 	%p112, %rd293, 3037000499;
	add.s64 	%rd335, %rd295, %rd293;
	selp.b64 	%rd336, 3037000499, %rd335, %p99;
	selp.b64 	%rd337, 3037000499, %rd336, %p112;
	setp.lt.s64 	%p113, %rd337, %rd262;
	min.s64 	%rd338, %rd337, %rd262;
	selp.b32 	%r299, %r290, %r282, %p113;
	add.s64 	%rd339, %rd297, %rd293;
	selp.b64 	%rd340, 3037000499, %rd339, %p101;
	selp.b64 	%rd341, 3037000499, %rd340, %p112;
	setp.lt.s64 	%p114, %rd341, %rd266;
	min.s64 	%rd342, %rd341, %rd266;
	selp.b32 	%r300, %r290, %r283, %p114;
	add.s64 	%rd343, %rd299, %rd293;
	selp.b64 	%rd344, 3037000499, %rd343, %p103;
	selp.b64 	%rd345, 3037000499, %rd344, %p112;
	setp.lt.s64 	%p115, %rd345, %rd270;
	min.s64 	%rd346, %rd345, %rd270;
	selp.b32 	%r301, %r290, %r284, %p115;
	add.s64 	%rd347, %rd301, %rd293;
	selp.b64 	%rd348, 3037000499, %rd347, %p105;
	selp.b64 	%rd349, 3037000499, %rd348, %p112;
	setp.lt.s64 	%p116, %rd349, %rd274;
	min.s64 	%rd350, %rd349, %rd274;
	selp.b32 	%r302, %r290, %r285, %p116;
	setp.eq.s64 	%p117, %rd294, 3037000499;
	add.s64 	%rd351, %rd295, %rd294;
	selp.b64 	%rd352, 3037000499, %rd351, %p99;
	selp.b64 	%rd353, 3037000499, %rd352, %p117;
	setp.lt.s64 	%p118, %rd353, %rd278;
	min.s64 	%rd354, %rd353, %rd278;
	selp.b32 	%r303, %r290, %r286, %p118;
	add.s64 	%rd355, %rd297, %rd294;
	selp.b64 	%rd356, 3037000499, %rd355, %p101;
	selp.b64 	%rd357, 3037000499, %rd356, %p117;
	setp.lt.s64 	%p119, %rd357, %rd282;
	min.s64 	%rd358, %rd357, %rd282;
	selp.b32 	%r304, %r290, %r287, %p119;
	add.s64 	%rd359, %rd299, %rd294;
	selp.b64 	%rd360, 3037000499, %rd359, %p103;
	selp.b64 	%rd361, 3037000499, %rd360, %p117;
	setp.lt.s64 	%p120, %rd361, %rd286;
	min.s64 	%rd362, %rd361, %rd286;
	selp.b32 	%r305, %r290, %r288, %p120;
	add.s64 	%rd363, %rd301, %rd294;
	selp.b64 	%rd364, 3037000499, %rd363, %p105;
	selp.b64 	%rd365, 3037000499, %rd364, %p117;
	setp.lt.s64 	%p121, %rd365, %rd290;
	min.s64 	%rd366, %rd365, %rd290;
	selp.b32 	%r306, %r290, %r289, %p121;
	add.s32 	%r307, %r551, 3;
	ld.shared.u64 	%rd367, [%r254+768];
	ld.shared.u64 	%rd368, [%r254+776];
	ld.shared.u64 	%rd369, [%r254+784];
	ld.shared.u64 	%rd370, [%r254+792];
	ld.shared.u64 	%rd371, [%r256+24];
	ld.shared.u64 	%rd373, [%r256+152];
	ld.shared.u64 	%rd375, [%r256+280];
	ld.shared.u64 	%rd377, [%r256+408];
	setp.eq.s64 	%p122, %rd367, 3037000499;
	setp.eq.s64 	%p123, %rd371, 3037000499;
	add.s64 	%rd379, %rd371, %rd367;
	selp.b64 	%rd380, 3037000499, %rd379, %p123;
	selp.b64 	%rd381, 3037000499, %rd380, %p122;
	setp.lt.s64 	%p124, %rd381, %rd306;
	min.s64 	%rd382, %rd381, %rd306;
	selp.b32 	%r308, %r307, %r291, %p124;
	setp.eq.s64 	%p125, %rd373, 3037000499;
	add.s64 	%rd383, %rd373, %rd367;
	selp.b64 	%rd384, 3037000499, %rd383, %p125;
	selp.b64 	%rd385, 3037000499, %rd384, %p122;
	setp.lt.s64 	%p126, %rd385, %rd310;
	min.s64 	%rd386, %rd385, %rd310;
	selp.b32 	%r309, %r307, %r292, %p126;
	setp.eq.s64 	%p127, %rd375, 3037000499;
	add.s64 	%rd387, %rd375, %rd367;
	selp.b64 	%rd388, 3037000499, %rd387, %p127;
	selp.b64 	%rd389, 3037000499, %rd388, %p122;
	setp.lt.s64 	%p128, %rd389, %rd314;
	min.s64 	%rd390, %rd389, %rd314;
	selp.b32 	%r310, %r307, %r293, %p128;
	setp.eq.s64 	%p129, %rd377, 3037000499;
	add.s64 	%rd391, %rd377, %rd367;
	selp.b64 	%rd392, 3037000499, %rd391, %p129;
	selp.b64 	%rd393, 3037000499, %rd392, %p122;
	setp.lt.s64 	%p130, %rd393, %rd318;
	min.s64 	%rd394, %rd393, %rd318;
	selp.b32 	%r311, %r307, %r294, %p130;
	setp.eq.s64 	%p131, %rd368, 3037000499;
	add.s64 	%rd395, %rd371, %rd368;
	selp.b64 	%rd396, 3037000499, %rd395, %p123;
	selp.b64 	%rd397, 3037000499, %rd396, %p131;
	setp.lt.s64 	%p132, %rd397, %rd322;
	min.s64 	%rd398, %rd397, %rd322;
	selp.b32 	%r312, %r307, %r295, %p132;
	add.s64 	%rd399, %rd373, %rd368;
	selp.b64 	%rd400, 3037000499, %rd399, %p125;
	selp.b64 	%rd401, 3037000499, %rd400, %p131;
	setp.lt.s64 	%p133, %rd401, %rd326;
	min.s64 	%rd402, %rd401, %rd326;
	selp.b32 	%r313, %r307, %r296, %p133;
	add.s64 	%rd403, %rd375, %rd368;
	selp.b64 	%rd404, 3037000499, %rd403, %p127;
	selp.b64 	%rd405, 3037000499, %rd404, %p131;
	setp.lt.s64 	%p134, %rd405, %rd330;
	min.s64 	%rd406, %rd405, %rd330;
	selp.b32 	%r314, %r307, %r297, %p134;
	add.s64 	%rd407, %rd377, %rd368;
	selp.b64 	%rd408, 3037000499, %rd407, %p129;
	selp.b64 	%rd409, 3037000499, %rd408, %p131;
	setp.lt.s64 	%p135, %rd409, %rd334;
	min.s64 	%rd410, %rd409, %rd334;
	selp.b32 	%r315, %r307, %r298, %p135;
	setp.eq.s64 	%p136, %rd369, 3037000499;
	add.s64 	%rd411, %rd371, %rd369;
	selp.b64 	%rd412, 3037000499, %rd411, %p123;
	selp.b64 	%rd413, 3037000499, %rd412, %p136;
	setp.lt.s64 	%p137, %rd413, %rd338;
	min.s64 	%rd414, %rd413, %rd338;
	selp.b32 	%r316, %r307, %r299, %p137;
	add.s64 	%rd415, %rd373, %rd369;
	selp.b64 	%rd416, 3037000499, %rd415, %p125;
	selp.b64 	%rd417, 3037000499, %rd416, %p136;
	setp.lt.s64 	%p138, %rd417, %rd342;
	min.s64 	%rd418, %rd417, %rd342;
	selp.b32 	%r317, %r307, %r300, %p138;
	add.s64 	%rd419, %rd375, %rd369;
	selp.b64 	%rd420, 3037000499, %rd419, %p127;
	selp.b64 	%rd421, 3037000499, %rd420, %p136;
	setp.lt.s64 	%p139, %rd421, %rd346;
	min.s64 	%rd422, %rd421, %rd346;
	selp.b32 	%r318, %r307, %r301, %p139;
	add.s64 	%rd423, %rd377, %rd369;
	selp.b64 	%rd424, 3037000499, %rd423, %p129;
	selp.b64 	%rd425, 3037000499, %rd424, %p136;
	setp.lt.s64 	%p140, %rd425, %rd350;
	min.s64 	%rd426, %rd425, %rd350;
	selp.b32 	%r319, %r307, %r302, %p140;
	setp.eq.s64 	%p141, %rd370, 3037000499;
	add.s64 	%rd427, %rd371, %rd370;
	selp.b64 	%rd428, 3037000499, %rd427, %p123;
	selp.b64 	%rd429, 3037000499, %rd428, %p141;
	setp.lt.s64 	%p142, %rd429, %rd354;
	min.s64 	%rd430, %rd429, %rd354;
	selp.b32 	%r320, %r307, %r303, %p142;
	add.s64 	%rd431, %rd373, %rd370;
	selp.b64 	%rd432, 3037000499, %rd431, %p125;
	selp.b64 	%rd433, 3037000499, %rd432, %p141;
	setp.lt.s64 	%p143, %rd433, %rd358;
	min.s64 	%rd434, %rd433, %rd358;
	selp.b32 	%r321, %r307, %r304, %p143;
	add.s64 	%rd435, %rd375, %rd370;
	selp.b64 	%rd436, 3037000499, %rd435, %p127;
	selp.b64 	%rd437, 3037000499, %rd436, %p141;
	setp.lt.s64 	%p144, %rd437, %rd362;
	min.s64 	%rd438, %rd437, %rd362;
	selp.b32 	%r322, %r307, %r305, %p144;
	add.s64 	%rd439, %rd377, %rd370;
	selp.b64 	%rd440, 3037000499, %rd439, %p129;
	selp.b64 	%rd441, 3037000499, %rd440, %p141;
	setp.lt.s64 	%p145, %rd441, %rd366;
	min.s64 	%rd442, %rd441, %rd366;
	selp.b32 	%r323, %r307, %r306, %p145;
	add.s32 	%r324, %r551, 4;
	ld.shared.u64 	%rd443, [%r254+1024];
	ld.shared.u64 	%rd444, [%r254+1032];
	ld.shared.u64 	%rd445, [%r254+1040];
	ld.shared.u64 	%rd446, [%r254+1048];
	ld.shared.u64 	%rd447, [%r256+32];
	ld.shared.u64 	%rd449, [%r256+160];
	ld.shared.u64 	%rd451, [%r256+288];
	ld.shared.u64 	%rd453, [%r256+416];
	setp.eq.s64 	%p146, %rd443, 3037000499;
	setp.eq.s64 	%p147, %rd447, 3037000499;
	add.s64 	%rd455, %rd447, %rd443;
	selp.b64 	%rd456, 3037000499, %rd455, %p147;
	selp.b64 	%rd457, 3037000499, %rd456, %p146;
	setp.lt.s64 	%p148, %rd457, %rd382;
	min.s64 	%rd458, %rd457, %rd382;
	selp.b32 	%r325, %r324, %r308, %p148;
	setp.eq.s64 	%p149, %rd449, 3037000499;
	add.s64 	%rd459, %rd449, %rd443;
	selp.b64 	%rd460, 3037000499, %rd459, %p149;
	selp.b64 	%rd461, 3037000499, %rd460, %p146;
	setp.lt.s64 	%p150, %rd461, %rd386;
	min.s64 	%rd462, %rd461, %rd386;
	selp.b32 	%r326, %r324, %r309, %p150;
	setp.eq.s64 	%p151, %rd451, 3037000499;
	add.s64 	%rd463, %rd451, %rd443;
	selp.b64 	%rd464, 3037000499, %rd463, %p151;
	selp.b64 	%rd465, 3037000499, %rd464, %p146;
	setp.lt.s64 	%p152, %rd465, %rd390;
	min.s64 	%rd466, %rd465, %rd390;
	selp.b32 	%r327, %r324, %r310, %p152;
	setp.eq.s64 	%p153, %rd453, 3037000499;
	add.s64 	%rd467, %rd453, %rd443;
	selp.b64 	%rd468, 3037000499, %rd467, %p153;
	selp.b64 	%rd469, 3037000499, %rd468, %p146;
	setp.lt.s64 	%p154, %rd469, %rd394;
	min.s64 	%rd470, %rd469, %rd394;
	selp.b32 	%r328, %r324, %r311, %p154;
	setp.eq.s64 	%p155, %rd444, 3037000499;
	add.s64 	%rd471, %rd447, %rd444;
	selp.b64 	%rd472, 3037000499, %rd471, %p147;
	selp.b64 	%rd473, 3037000499, %rd472, %p155;
	setp.lt.s64 	%p156, %rd473, %rd398;
	min.s64 	%rd474, %rd473, %rd398;
	selp.b32 	%r329, %r324, %r312, %p156;
	add.s64 	%rd475, %rd449, %rd444;
	selp.b64 	%rd476, 3037000499, %rd475, %p149;
	selp.b64 	%rd477, 3037000499, %rd476, %p155;
	setp.lt.s64 	%p157, %rd477, %rd402;
	min.s64 	%rd478, %rd477, %rd402;
	selp.b32 	%r330, %r324, %r313, %p157;
	add.s64 	%rd479, %rd451, %rd444;
	selp.b64 	%rd480, 3037000499, %rd479, %p151;
	selp.b64 	%rd481, 3037000499, %rd480, %p155;
	setp.lt.s64 	%p158, %rd481, %rd406;
	min.s64 	%rd482, %rd481, %rd406;
	selp.b32 	%r331, %r324, %r314, %p158;
	add.s64 	%rd483, %rd453, %rd444;
	selp.b64 	%rd484, 3037000499, %rd483, %p153;
	selp.b64 	%rd485, 3037000499, %rd484, %p155;
	setp.lt.s64 	%p159, %rd485, %rd410;
	min.s64 	%rd486, %rd485, %rd410;
	selp.b32 	%r332, %r324, %r315, %p159;
	setp.eq.s64 	%p160, %rd445, 3037000499;
	add.s64 	%rd487, %rd447, %rd445;
	selp.b64 	%rd488, 3037000499, %rd487, %p147;
	selp.b64 	%rd489, 3037000499, %rd488, %p160;
	setp.lt.s64 	%p161, %rd489, %rd414;
	min.s64 	%rd490, %rd489, %rd414;
	selp.b32 	%r333, %r324, %r316, %p161;
	add.s64 	%rd491, %rd449, %rd445;
	selp.b64 	%rd492, 3037000499, %rd491, %p149;
	selp.b64 	%rd493, 3037000499, %rd492, %p160;
	setp.lt.s64 	%p162, %rd493, %rd418;
	min.s64 	%rd494, %rd493, %rd418;
	selp.b32 	%r334, %r324, %r317, %p162;
	add.s64 	%rd495, %rd451, %rd445;
	selp.b64 	%rd496, 3037000499, %rd495, %p151;
	selp.b64 	%rd497, 3037000499, %rd496, %p160;
	setp.lt.s64 	%p163, %rd497, %rd422;
	min.s64 	%rd498, %rd497, %rd422;
	selp.b32 	%r335, %r324, %r318, %p163;
	add.s64 	%rd499, %rd453, %rd445;
	selp.b64 	%rd500, 3037000499, %rd499, %p153;
	selp.b64 	%rd501, 3037000499, %rd500, %p160;
	setp.lt.s64 	%p164, %rd501, %rd426;
	min.s64 	%rd502, %rd501, %rd426;
	selp.b32 	%r336, %r324, %r319, %p164;
	setp.eq.s64 	%p165, %rd446, 3037000499;
	add.s64 	%rd503, %rd447, %rd446;
	selp.b64 	%rd504, 3037000499, %rd503, %p147;
	selp.b64 	%rd505, 3037000499, %rd504, %p165;
	setp.lt.s64 	%p166, %rd505, %rd430;
	min.s64 	%rd506, %rd505, %rd430;
	selp.b32 	%r337, %r324, %r320, %p166;
	add.s64 	%rd507, %rd449, %rd446;
	selp.b64 	%rd508, 3037000499, %rd507, %p149;
	selp.b64 	%rd509, 3037000499, %rd508, %p165;
	setp.lt.s64 	%p167, %rd509, %rd434;
	min.s64 	%rd510, %rd509, %rd434;
	selp.b32 	%r338, %r324, %r321, %p167;
	add.s64 	%rd511, %rd451, %rd446;
	selp.b64 	%rd512, 3037000499, %rd511, %p151;
	selp.b64 	%rd513, 3037000499, %rd512, %p165;
	setp.lt.s64 	%p168, %rd513, %rd438;
	min.s64 	%rd514, %rd513, %rd438;
	selp.b32 	%r339, %r324, %r322, %p168;
	add.s64 	%rd515, %rd453, %rd446;
	selp.b64 	%rd516, 3037000499, %rd515, %p153;
	selp.b64 	%rd517, 3037000499, %rd516, %p165;
	setp.lt.s64 	%p169, %rd517, %rd442;
	min.s64 	%rd518, %rd517, %rd442;
	selp.b32 	%r340, %r324, %r323, %p169;
	add.s32 	%r341, %r551, 5;
	ld.shared.u64 	%rd519, [%r254+1280];
	ld.shared.u64 	%rd520, [%r254+1288];
	ld.shared.u64 	%rd521, [%r254+1296];
	ld.shared.u64 	%rd522, [%r254+1304];
	ld.shared.u64 	%rd523, [%r256+40];
	ld.shared.u64 	%rd525, [%r256+168];
	ld.shared.u64 	%rd527, [%r256+296];
	ld.shared.u64 	%rd529, [%r256+424];
	setp.eq.s64 	%p170, %rd519, 3037000499;
	setp.eq.s64 	%p171, %rd523, 3037000499;
	add.s64 	%rd531, %rd523, %rd519;
	selp.b64 	%rd532, 3037000499, %rd531, %p171;
	selp.b64 	%rd533, 3037000499, %rd532, %p170;
	setp.lt.s64 	%p172, %rd533, %rd458;
	min.s64 	%rd534, %rd533, %rd458;
	selp.b32 	%r342, %r341, %r325, %p172;
	setp.eq.s64 	%p173, %rd525, 3037000499;
	add.s64 	%rd535, %rd525, %rd519;
	selp.b64 	%rd536, 3037000499, %rd535, %p173;
	selp.b64 	%rd537, 3037000499, %rd536, %p170;
	setp.lt.s64 	%p174, %rd537, %rd462;
	min.s64 	%rd538, %rd537, %rd462;
	selp.b32 	%r343, %r341, %r326, %p174;
	setp.eq.s64 	%p175, %rd527, 3037000499;
	add.s64 	%rd539, %rd527, %rd519;
	selp.b64 	%rd540, 3037000499, %rd539, %p175;
	selp.b64 	%rd541, 3037000499, %rd540, %p170;
	setp.lt.s64 	%p176, %rd541, %rd466;
	min.s64 	%rd542, %rd541, %rd466;
	selp.b32 	%r344, %r341, %r327, %p176;
	setp.eq.s64 	%p177, %rd529, 3037000499;
	add.s64 	%rd543, %rd529, %rd519;
	selp.b64 	%rd544, 3037000499, %rd543, %p177;
	selp.b64 	%rd545, 3037000499, %rd544, %p170;
	setp.lt.s64 	%p178, %rd545, %rd470;
	min.s64 	%rd546, %rd545, %rd470;
	selp.b32 	%r345, %r341, %r328, %p178;
	setp.eq.s64 	%p179, %rd520, 3037000499;
	add.s64 	%rd547, %rd523, %rd520;
	selp.b64 	%rd548, 3037000499, %rd547, %p171;
	selp.b64 	%rd549, 3037000499, %rd548, %p179;
	setp.lt.s64 	%p180, %rd549, %rd474;
	min.s64 	%rd550, %rd549, %rd474;
	selp.b32 	%r346, %r341, %r329, %p180;
	add.s64 	%rd551, %rd525, %rd520;
	selp.b64 	%rd552, 3037000499, %rd551, %p173;
	selp.b64 	%rd553, 3037000499, %rd552, %p179;
	setp.lt.s64 	%p181, %rd553, %rd478;
	min.s64 	%rd554, %rd553, %rd478;
	selp.b32 	%r347, %r341, %r330, %p181;
	add.s64 	%rd555, %rd527, %rd520;
	selp.b64 	%rd556, 3037000499, %rd555, %p175;
	selp.b64 	%rd557, 3037000499, %rd556, %p179;
	setp.lt.s64 	%p182, %rd557, %rd482;
	min.s64 	%rd558, %rd557, %rd482;
	selp.b32 	%r348, %r341, %r331, %p182;
	add.s64 	%rd559, %rd529, %rd520;
	selp.b64 	%rd560, 3037000499, %rd559, %p177;
	selp.b64 	%rd561, 3037000499, %rd560, %p179;
	setp.lt.s64 	%p183, %rd561, %rd486;
	min.s64 	%rd562, %rd561, %rd486;
	selp.b32 	%r349, %r341, %r332, %p183;
	setp.eq.s64 	%p184, %rd521, 3037000499;
	add.s64 	%rd563, %rd523, %rd521;
	selp.b64 	%rd564, 3037000499, %rd563, %p171;
	selp.b64 	%rd565, 3037000499, %rd564, %p184;
	setp.lt.s64 	%p185, %rd565, %rd490;
	min.s64 	%rd566, %rd565, %rd490;
	selp.b32 	%r350, %r341, %r333, %p185;
	add.s64 	%rd567, %rd525, %rd521;
	selp.b64 	%rd568, 3037000499, %rd567, %p173;
	selp.b64 	%rd569, 3037000499, %rd568, %p184;
	setp.lt.s64 	%p186, %rd569, %rd494;
	min.s64 	%rd570, %rd569, %rd494;
	selp.b32 	%r351, %r341, %r334, %p186;
	add.s64 	%rd571, %rd527, %rd521;
	selp.b64 	%rd572, 3037000499, %rd571, %p175;
	selp.b64 	%rd573, 3037000499, %rd572, %p184;
	setp.lt.s64 	%p187, %rd573, %rd498;
	min.s64 	%rd574, %rd573, %rd498;
	selp.b32 	%r352, %r341, %r335, %p187;
	add.s64 	%rd575, %rd529, %rd521;
	selp.b64 	%rd576, 3037000499, %rd575, %p177;
	selp.b64 	%rd577, 3037000499, %rd576, %p184;
	setp.lt.s64 	%p188, %rd577, %rd502;
	min.s64 	%rd578, %rd577, %rd502;
	selp.b32 	%r353, %r341, %r336, %p188;
	setp.eq.s64 	%p189, %rd522, 3037000499;
	add.s64 	%rd579, %rd523, %rd522;
	selp.b64 	%rd580, 3037000499, %rd579, %p171;
	selp.b64 	%rd581, 3037000499, %rd580, %p189;
	setp.lt.s64 	%p190, %rd581, %rd506;
	min.s64 	%rd582, %rd581, %rd506;
	selp.b32 	%r354, %r341, %r337, %p190;
	add.s64 	%rd583, %rd525, %rd522;
	selp.b64 	%rd584, 3037000499, %rd583, %p173;
	selp.b64 	%rd585, 3037000499, %rd584, %p189;
	setp.lt.s64 	%p191, %rd585, %rd510;
	min.s64 	%rd586, %rd585, %rd510;
	selp.b32 	%r355, %r341, %r338, %p191;
	add.s64 	%rd587, %rd527, %rd522;
	selp.b64 	%rd588, 3037000499, %rd587, %p175;
	selp.b64 	%rd589, 3037000499, %rd588, %p189;
	setp.lt.s64 	%p192, %rd589, %rd514;
	min.s64 	%rd590, %rd589, %rd514;
	selp.b32 	%r356, %r341, %r339, %p192;
	add.s64 	%rd591, %rd529, %rd522;
	selp.b64 	%rd592, 3037000499, %rd591, %p177;
	selp.b64 	%rd593, 3037000499, %rd592, %p189;
	setp.lt.s64 	%p193, %rd593, %rd518;
	min.s64 	%rd594, %rd593, %rd518;
	selp.b32 	%r357, %r341, %r340, %p193;
	add.s32 	%r358, %r551, 6;
	ld.shared.u64 	%rd595, [%r254+1536];
	ld.shared.u64 	%rd596, [%r254+1544];
	ld.shared.u64 	%rd597, [%r254+1552];
	ld.shared.u64 	%rd598, [%r254+1560];
	ld.shared.u64 	%rd599, [%r256+48];
	ld.shared.u64 	%rd601, [%r256+176];
	ld.shared.u64 	%rd603, [%r256+304];
	ld.shared.u64 	%rd605, [%r256+432];
	setp.eq.s64 	%p194, %rd595, 3037000499;
	setp.eq.s64 	%p195, %rd599, 3037000499;
	add.s64 	%rd607, %rd599, %rd595;
	selp.b64 	%rd608, 3037000499, %rd607, %p195;
	selp.b64 	%rd609, 3037000499, %rd608, %p194;
	setp.lt.s64 	%p196, %rd609, %rd534;
	min.s64 	%rd610, %rd609, %rd534;
	selp.b32 	%r359, %r358, %r342, %p196;
	setp.eq.s64 	%p197, %rd601, 3037000499;
	add.s64 	%rd611, %rd601, %rd595;
	selp.b64 	%rd612, 3037000499, %rd611, %p197;
	selp.b64 	%rd613, 3037000499, %rd612, %p194;
	setp.lt.s64 	%p198, %rd613, %rd538;
	min.s64 	%rd614, %rd613, %rd538;
	selp.b32 	%r360, %r358, %r343, %p198;
	setp.eq.s64 	%p199, %rd603, 3037000499;
	add.s64 	%rd615, %rd603, %rd595;
	selp.b64 	%rd616, 3037000499, %rd615, %p199;
	selp.b64 	%rd617, 3037000499, %rd616, %p194;
	setp.lt.s64 	%p200, %rd617, %rd542;
	min.s64 	%rd618, %rd617, %rd542;
	selp.b32 	%r361, %r358, %r344, %p200;
	setp.eq.s64 	%p201, %rd605, 3037000499;
	add.s64 	%rd619, %rd605, %rd595;
	selp.b64 	%rd620, 3037000499, %rd619, %p201;
	selp.b64 	%rd621, 3037000499, %rd620, %p194;
	setp.lt.s64 	%p202, %rd621, %rd546;
	min.s64 	%rd622, %rd621, %rd546;
	selp.b32 	%r362, %r358, %r345, %p202;
	setp.eq.s64 	%p203, %rd596, 3037000499;
	add.s64 	%rd623, %rd599, %rd596;
	selp.b64 	%rd624, 3037000499, %rd623, %p195;
	selp.b64 	%rd625, 3037000499, %rd624, %p203;
	setp.lt.s64 	%p204, %rd625, %rd550;
	min.s64 	%rd626, %rd625, %rd550;
	selp.b32 	%r363, %r358, %r346, %p204;
	add.s64 	%rd627, %rd601, %rd596;
	selp.b64 	%rd628, 3037000499, %rd627, %p197;
	selp.b64 	%rd629, 3037000499, %rd628, %p203;
	setp.lt.s64 	%p205, %rd629, %rd554;
	min.s64 	%rd630, %rd629, %rd554;
	selp.b32 	%r364, %r358, %r347, %p205;
	add.s64 	%rd631, %rd603, %rd596;
	selp.b64 	%rd632, 3037000499, %rd631, %p199;
	selp.b64 	%rd633, 3037000499, %rd632, %p203;
	setp.lt.s64 	%p206, %rd633, %rd558;
	min.s64 	%rd634, %rd633, %rd558;
	selp.b32 	%r365, %r358, %r348, %p206;
	add.s64 	%rd635, %rd605, %rd596;
	selp.b64 	%rd636, 3037000499, %rd635, %p201;
	selp.b64 	%rd637, 3037000499, %rd636, %p203;
	setp.lt.s64 	%p207, %rd637, %rd562;
	min.s64 	%rd638, %rd637, %rd562;
	selp.b32 	%r366, %r358, %r349, %p207;
	setp.eq.s64 	%p208, %rd597, 3037000499;
	add.s64 	%rd639, %rd599, %rd597;
	selp.b64 	%rd640, 3037000499, %rd639, %p195;
	selp.b64 	%rd641, 3037000499, %rd640, %p208;
	setp.lt.s64 	%p209, %rd641, %rd566;
	min.s64 	%rd642, %rd641, %rd566;
	selp.b32 	%r367, %r358, %r350, %p209;
	add.s64 	%rd643, %rd601, %rd597;
	selp.b64 	%rd644, 3037000499, %rd643, %p197;
	selp.b64 	%rd645, 3037000499, %rd644, %p208;
	setp.lt.s64 	%p210, %rd645, %rd570;
	min.s64 	%rd646, %rd645, %rd570;
	selp.b32 	%r368, %r358, %r351, %p210;
	add.s64 	%rd647, %rd603, %rd597;
	selp.b64 	%rd648, 3037000499, %rd647, %p199;
	selp.b64 	%rd649, 3037000499, %rd648, %p208;
	setp.lt.s64 	%p211, %rd649, %rd574;
	min.s64 	%rd650, %rd649, %rd574;
	selp.b32 	%r369, %r358, %r352, %p211;
	add.s64 	%rd651, %rd605, %rd597;
	selp.b64 	%rd652, 3037000499, %rd651, %p201;
	selp.b64 	%rd653, 3037000499, %rd652, %p208;
	setp.lt.s64 	%p212, %rd653, %rd578;
	min.s64 	%rd654, %rd653, %rd578;
	selp.b32 	%r370, %r358, %r353, %p212;
	setp.eq.s64 	%p213, %rd598, 3037000499;
	add.s64 	%rd655, %rd599, %rd598;
	selp.b64 	%rd656, 3037000499, %rd655, %p195;
	selp.b64 	%rd657, 3037000499, %rd656, %p213;
	setp.lt.s64 	%p214, %rd657, %rd582;
	min.s64 	%rd658, %rd657, %rd582;
	selp.b32 	%r371, %r358, %r354, %p214;
	add.s64 	%rd659, %rd601, %rd598;
	selp.b64 	%rd660, 3037000499, %rd659, %p197;
	selp.b64 	%rd661, 3037000499, %rd660, %p213;
	setp.lt.s64 	%p215, %rd661, %rd586;
	min.s64 	%rd662, %rd661, %rd586;
	selp.b32 	%r372, %r358, %r355, %p215;
	add.s64 	%rd663, %rd603, %rd598;
	selp.b64 	%rd664, 3037000499, %rd663, %p199;
	selp.b64 	%rd665, 3037000499, %rd664, %p213;
	setp.lt.s64 	%p216, %rd665, %rd590;
	min.s64 	%rd666, %rd665, %rd590;
	selp.b32 	%r373, %r358, %r356, %p216;
	add.s64 	%rd667, %rd605, %rd598;
	selp.b64 	%rd668, 3037000499, %rd667, %p201;
	selp.b64 	%rd669, 3037000499, %rd668, %p213;
	setp.lt.s64 	%p217, %rd669, %rd594;
	min.s64 	%rd670, %rd669, %rd594;
	selp.b32 	%r374, %r358, %r357, %p217;
	add.s32 	%r375, %r551, 7;
	ld.shared.u64 	%rd671, [%r254+1792];
	ld.shared.u64 	%rd672, [%r254+1800];
	ld.shared.u64 	%rd673, [%r254+1808];
	ld.shared.u64 	%rd674, [%r254+1816];
	ld.shared.u64 	%rd675, [%r256+56];
	ld.shared.u64 	%rd677, [%r256+184];
	ld.shared.u64 	%rd679, [%r256+312];
	ld.shared.u64 	%rd681, [%r256+440];
	setp.eq.s64 	%p218, %rd671, 3037000499;
	setp.eq.s64 	%p219, %rd675, 3037000499;
	add.s64 	%rd683, %rd675, %rd671;
	selp.b64 	%rd684, 3037000499, %rd683, %p219;
	selp.b64 	%rd685, 3037000499, %rd684, %p218;
	setp.lt.s64 	%p220, %rd685, %rd610;
	min.s64 	%rd686, %rd685, %rd610;
	selp.b32 	%r376, %r375, %r359, %p220;
	setp.eq.s64 	%p221, %rd677, 3037000499;
	add.s64 	%rd687, %rd677, %rd671;
	selp.b64 	%rd688, 3037000499, %rd687, %p221;
	selp.b64 	%rd689, 3037000499, %rd688, %p218;
	setp.lt.s64 	%p222, %rd689, %rd614;
	min.s64 	%rd690, %rd689, %rd614;
	selp.b32 	%r377, %r375, %r360, %p222;
	setp.eq.s64 	%p223, %rd679, 3037000499;
	add.s64 	%rd691, %rd679, %rd671;
	selp.b64 	%rd692, 3037000499, %rd691, %p223;
	selp.b64 	%rd693, 3037000499, %rd692, %p218;
	setp.lt.s64 	%p224, %rd693, %rd618;
	min.s64 	%rd694, %rd693, %rd618;
	selp.b32 	%r378, %r375, %r361, %p224;
	setp.eq.s64 	%p225, %rd681, 3037000499;
	add.s64 	%rd695, %rd681, %rd671;
	selp.b64 	%rd696, 3037000499, %rd695, %p225;
	selp.b64 	%rd697, 3037000499, %rd696, %p218;
	setp.lt.s64 	%p226, %rd697, %rd622;
	min.s64 	%rd698, %rd697, %rd622;
	selp.b32 	%r379, %r375, %r362, %p226;
	setp.eq.s64 	%p227, %rd672, 3037000499;
	add.s64 	%rd699, %rd675, %rd672;
	selp.b64 	%rd700, 3037000499, %rd699, %p219;
	selp.b64 	%rd701, 3037000499, %rd700, %p227;
	setp.lt.s64 	%p228, %rd701, %rd626;
	min.s64 	%rd702, %rd701, %rd626;
	selp.b32 	%r380, %r375, %r363, %p228;
	add.s64 	%rd703, %rd677, %rd672;
	selp.b64 	%rd704, 3037000499, %rd703, %p221;
	selp.b64 	%rd705, 3037000499, %rd704, %p227;
	setp.lt.s64 	%p229, %rd705, %rd630;
	min.s64 	%rd706, %rd705, %rd630;
	selp.b32 	%r381, %r375, %r364, %p229;
	add.s64 	%rd707, %rd679, %rd672;
	selp.b64 	%rd708, 3037000499, %rd707, %p223;
	selp.b64 	%rd709, 3037000499, %rd708, %p227;
	setp.lt.s64 	%p230, %rd709, %rd634;
	min.s64 	%rd710, %rd709, %rd634;
	selp.b32 	%r382, %r375, %r365, %p230;
	add.s64 	%rd711, %rd681, %rd672;
	selp.b64 	%rd712, 3037000499, %rd711, %p225;
	selp.b64 	%rd713, 3037000499, %rd712, %p227;
	setp.lt.s64 	%p231, %rd713, %rd638;
	min.s64 	%rd714, %rd713, %rd638;
	selp.b32 	%r383, %r375, %r366, %p231;
	setp.eq.s64 	%p232, %rd673, 3037000499;
	add.s64 	%rd715, %rd675, %rd673;
	selp.b64 	%rd716, 3037000499, %rd715, %p219;
	selp.b64 	%rd717, 3037000499, %rd716, %p232;
	setp.lt.s64 	%p233, %rd717, %rd642;
	min.s64 	%rd718, %rd717, %rd642;
	selp.b32 	%r384, %r375, %r367, %p233;
	add.s64 	%rd719, %rd677, %rd673;
	selp.b64 	%rd720, 3037000499, %rd719, %p221;
	selp.b64 	%rd721, 3037000499, %rd720, %p232;
	setp.lt.s64 	%p234, %rd721, %rd646;
	min.s64 	%rd722, %rd721, %rd646;
	selp.b32 	%r385, %r375, %r368, %p234;
	add.s64 	%rd723, %rd679, %rd673;
	selp.b64 	%rd724, 3037000499, %rd723, %p223;
	selp.b64 	%rd725, 3037000499, %rd724, %p232;
	setp.lt.s64 	%p235, %rd725, %rd650;
	min.s64 	%rd726, %rd725, %rd650;
	selp.b32 	%r386, %r375, %r369, %p235;
	add.s64 	%rd727, %rd681, %rd673;
	selp.b64 	%rd728, 3037000499, %rd727, %p225;
	selp.b64 	%rd729, 3037000499, %rd728, %p232;
	setp.lt.s64 	%p236, %rd729, %rd654;
	min.s64 	%rd730, %rd729, %rd654;
	selp.b32 	%r387, %r375, %r370, %p236;
	setp.eq.s64 	%p237, %rd674, 3037000499;
	add.s64 	%rd731, %rd675, %rd674;
	selp.b64 	%rd732, 3037000499, %rd731, %p219;
	selp.b64 	%rd733, 3037000499, %rd732, %p237;
	setp.lt.s64 	%p238, %rd733, %rd658;
	min.s64 	%rd734, %rd733, %rd658;
	selp.b32 	%r388, %r375, %r371, %p238;
	add.s64 	%rd735, %rd677, %rd674;
	selp.b64 	%rd736, 3037000499, %rd735, %p221;
	selp.b64 	%rd737, 3037000499, %rd736, %p237;
	setp.lt.s64 	%p239, %rd737, %rd662;
	min.s64 	%rd738, %rd737, %rd662;
	selp.b32 	%r389, %r375, %r372, %p239;
	add.s64 	%rd739, %rd679, %rd674;
	selp.b64 	%rd740, 3037000499, %rd739, %p223;
	selp.b64 	%rd741, 3037000499, %rd740, %p237;
	setp.lt.s64 	%p240, %rd741, %rd666;
	min.s64 	%rd742, %rd741, %rd666;
	selp.b32 	%r390, %r375, %r373, %p240;
	add.s64 	%rd743, %rd681, %rd674;
	selp.b64 	%rd744, 3037000499, %rd743, %p225;
	selp.b64 	%rd745, 3037000499, %rd744, %p237;
	setp.lt.s64 	%p241, %rd745, %rd670;
	min.s64 	%rd746, %rd745, %rd670;
	selp.b32 	%r391, %r375, %r374, %p241;
	add.s32 	%r392, %r551, 8;
	ld.shared.u64 	%rd747, [%r254+2048];
	ld.shared.u64 	%rd748, [%r254+2056];
	ld.shared.u64 	%rd749, [%r254+2064];
	ld.shared.u64 	%rd750, [%r254+2072];
	ld.shared.u64 	%rd751, [%r256+64];
	ld.shared.u64 	%rd753, [%r256+192];
	ld.shared.u64 	%rd755, [%r256+320];
	ld.shared.u64 	%rd757, [%r256+448];
	setp.eq.s64 	%p242, %rd747, 3037000499;
	setp.eq.s64 	%p243, %rd751, 3037000499;
	add.s64 	%rd759, %rd751, %rd747;
	selp.b64 	%rd760, 3037000499, %rd759, %p243;
	selp.b64 	%rd761, 3037000499, %rd760, %p242;
	setp.lt.s64 	%p244, %rd761, %rd686;
	min.s64 	%rd762, %rd761, %rd686;
	selp.b32 	%r393, %r392, %r376, %p244;
	setp.eq.s64 	%p245, %rd753, 3037000499;
	add.s64 	%rd763, %rd753, %rd747;
	selp.b64 	%rd764, 3037000499, %rd763, %p245;
	selp.b64 	%rd765, 3037000499, %rd764, %p242;
	setp.lt.s64 	%p246, %rd765, %rd690;
	min.s64 	%rd766, %rd765, %rd690;
	selp.b32 	%r394, %r392, %r377, %p246;
	setp.eq.s64 	%p247, %rd755, 3037000499;
	add.s64 	%rd767, %rd755, %rd747;
	selp.b64 	%rd768, 3037000499, %rd767, %p247;
	selp.b64 	%rd769, 3037000499, %rd768, %p242;
	setp.lt.s64 	%p248, %rd769, %rd694;
	min.s64 	%rd770, %rd769, %rd694;
	selp.b32 	%r395, %r392, %r378, %p248;
	setp.eq.s64 	%p249, %rd757, 3037000499;
	add.s64 	%rd771, %rd757, %rd747;
	selp.b64 	%rd772, 3037000499, %rd771, %p249;
	selp.b64 	%rd773, 3037000499, %rd772, %p242;
	setp.lt.s64 	%p250, %rd773, %rd698;
	min.s64 	%rd774, %rd773, %rd698;
	selp.b32 	%r396, %r392, %r379, %p250;
	setp.eq.s64 	%p251, %rd748, 3037000499;
	add.s64 	%rd775, %rd751, %rd748;
	selp.b64 	%rd776, 3037000499, %rd775, %p243;
	selp.b64 	%rd777, 3037000499, %rd776, %p251;
	setp.lt.s64 	%p252, %rd777, %rd702;
	min.s64 	%rd778, %rd777, %rd702;
	selp.b32 	%r397, %r392, %r380, %p252;
	add.s64 	%rd779, %rd753, %rd748;
	selp.b64 	%rd780, 3037000499, %rd779, %p245;
	selp.b64 	%rd781, 3037000499, %rd780, %p251;
	setp.lt.s64 	%p253, %rd781, %rd706;
	min.s64 	%rd782, %rd781, %rd706;
	selp.b32 	%r398, %r392, %r381, %p253;
	add.s64 	%rd783, %rd755, %rd748;
	selp.b64 	%rd784, 3037000499, %rd783, %p247;
	selp.b64 	%rd785, 3037000499, %rd784, %p251;
	setp.lt.s64 	%p254, %rd785, %rd710;
	min.s64 	%rd786, %rd785, %rd710;
	selp.b32 	%r399, %r392, %r382, %p254;
	add.s64 	%rd787, %rd757, %rd748;
	selp.b64 	%rd788, 3037000499, %rd787, %p249;
	selp.b64 	%rd789, 3037000499, %rd788, %p251;
	setp.lt.s64 	%p255, %rd789, %rd714;
	min.s64 	%rd790, %rd789, %rd714;
	selp.b32 	%r400, %r392, %r383, %p255;
	setp.eq.s64 	%p256, %rd749, 3037000499;
	add.s64 	%rd791, %rd751, %rd749;
	selp.b64 	%rd792, 3037000499, %rd791, %p243;
	selp.b64 	%rd793, 3037000499, %rd792, %p256;
	setp.lt.s64 	%p257, %rd793, %rd718;
	min.s64 	%rd794, %rd793, %rd718;
	selp.b32 	%r401, %r392, %r384, %p257;
	add.s64 	%rd795, %rd753, %rd749;
	selp.b64 	%rd796, 3037000499, %rd795, %p245;
	selp.b64 	%rd797, 3037000499, %rd796, %p256;
	setp.lt.s64 	%p258, %rd797, %rd722;
	min.s64 	%rd798, %rd797, %rd722;
	selp.b32 	%r402, %r392, %r385, %p258;
	add.s64 	%rd799, %rd755, %rd749;
	selp.b64 	%rd800, 3037000499, %rd799, %p247;
	selp.b64 	%rd801, 3037000499, %rd800, %p256;
	setp.lt.s64 	%p259, %rd801, %rd726;
	min.s64 	%rd802, %rd801, %rd726;
	selp.b32 	%r403, %r392, %r386, %p259;
	add.s64 	%rd803, %rd757, %rd749;
	selp.b64 	%rd804, 3037000499, %rd803, %p249;
	selp.b64 	%rd805, 3037000499, %rd804, %p256;
	setp.lt.s64 	%p260, %rd805, %rd730;
	min.s64 	%rd806, %rd805, %rd730;
	selp.b32 	%r404, %r392, %r387, %p260;
	setp.eq.s64 	%p261, %rd750, 3037000499;
	add.s64 	%rd807, %rd751, %rd750;
	selp.b64 	%rd808, 3037000499, %rd807, %p243;
	selp.b64 	%rd809, 3037000499, %rd808, %p261;
	setp.lt.s64 	%p262, %rd809, %rd734;
	min.s64 	%rd810, %rd809, %rd734;
	selp.b32 	%r405, %r392, %r388, %p262;
	add.s64 	%rd811, %rd753, %rd750;
	selp.b64 	%rd812, 3037000499, %rd811, %p245;
	selp.b64 	%rd813, 3037000499, %rd812, %p261;
	setp.lt.s64 	%p263, %rd813, %rd738;
	min.s64 	%rd814, %rd813, %rd738;
	selp.b32 	%r406, %r392, %r389, %p263;
	add.s64 	%rd815, %rd755, %rd750;
	selp.b64 	%rd816, 3037000499, %rd815, %p247;
	selp.b64 	%rd817, 3037000499, %rd816, %p261;
	setp.lt.s64 	%p264, %rd817, %rd742;
	min.s64 	%rd818, %rd817, %rd742;
	selp.b32 	%r407, %r392, %r390, %p264;
	add.s64 	%rd819, %rd757, %rd750;
	selp.b64 	%rd820, 3037000499, %rd819, %p249;
	selp.b64 	%rd821, 3037000499, %rd820, %p261;
	setp.lt.s64 	%p265, %rd821, %rd746;
	min.s64 	%rd822, %rd821, %rd746;
	selp.b32 	%r408, %r392, %r391, %p265;
	add.s32 	%r409, %r551, 9;
	ld.shared.u64 	%rd823, [%r254+2304];
	ld.shared.u64 	%rd824, [%r254+2312];
	ld.shared.u64 	%rd825, [%r254+2320];
	ld.shared.u64 	%rd826, [%r254+2328];
	ld.shared.u64 	%rd827, [%r256+72];
	ld.shared.u64 	%rd829, [%r256+200];
	ld.shared.u64 	%rd831, [%r256+328];
	ld.shared.u64 	%rd833, [%r256+456];
	setp.eq.s64 	%p266, %rd823, 3037000499;
	setp.eq.s64 	%p267, %rd827, 3037000499;
	add.s64 	%rd835, %rd827, %rd823;
	selp.b64 	%rd836, 3037000499, %rd835, %p267;
	selp.b64 	%rd837, 3037000499, %rd836, %p266;
	setp.lt.s64 	%p268, %rd837, %rd762;
	min.s64 	%rd838, %rd837, %rd762;
	selp.b32 	%r410, %r409, %r393, %p268;
	setp.eq.s64 	%p269, %rd829, 3037000499;
	add.s64 	%rd839, %rd829, %rd823;
	selp.b64 	%rd840, 3037000499, %rd839, %p269;
	selp.b64 	%rd841, 3037000499, %rd840, %p266;
	setp.lt.s64 	%p270, %rd841, %rd766;
	min.s64 	%rd842, %rd841, %rd766;
	selp.b32 	%r411, %r409, %r394, %p270;
	setp.eq.s64 	%p271, %rd831, 3037000499;
	add.s64 	%rd843, %rd831, %rd823;
	selp.b64 	%rd844, 3037000499, %rd843, %p271;
	selp.b64 	%rd845, 3037000499, %rd844, %p266;
	setp.lt.s64 	%p272, %rd845, %rd770;
	min.s64 	%rd846, %rd845, %rd770;
	selp.b32 	%r412, %r409, %r395, %p272;
	setp.eq.s64 	%p273, %rd833, 3037000499;
	add.s64 	%rd847, %rd833, %rd823;
	selp.b64 	%rd848, 3037000499, %rd847, %p273;
	selp.b64 	%rd849, 3037000499, %rd848, %p266;
	setp.lt.s64 	%p274, %rd849, %rd774;
	min.s64 	%rd850, %rd849, %rd774;
	selp.b32 	%r413, %r409, %r396, %p274;
	setp.eq.s64 	%p275, %rd824, 3037000499;
	add.s64 	%rd851, %rd827, %rd824;
	selp.b64 	%rd852, 3037000499, %rd851, %p267;
	selp.b64 	%rd853, 3037000499, %rd852, %p275;
	setp.lt.s64 	%p276, %rd853, %rd778;
	min.s64 	%rd854, %rd853, %rd778;
	selp.b32 	%r414, %r409, %r397, %p276;
	add.s64 	%rd855, %rd829, %rd824;
	selp.b64 	%rd856, 3037000499, %rd855, %p269;
	selp.b64 	%rd857, 3037000499, %rd856, %p275;
	setp.lt.s64 	%p277, %rd857, %rd782;
	min.s64 	%rd858, %rd857, %rd782;
	selp.b32 	%r415, %r409, %r398, %p277;
	add.s64 	%rd859, %rd831, %rd824;
	selp.b64 	%rd860, 3037000499, %rd859, %p271;
	selp.b64 	%rd861, 3037000499, %rd860, %p275;
	setp.lt.s64 	%p278, %rd861, %rd786;
	min.s64 	%rd862, %rd861, %rd786;
	selp.b32 	%r416, %r409, %r399, %p278;
	add.s64 	%rd863, %rd833, %rd824;
	selp.b64 	%rd864, 3037000499, %rd863, %p273;
	selp.b64 	%rd865, 3037000499, %rd864, %p275;
	setp.lt.s64 	%p279, %rd865, %rd790;
	min.s64 	%rd866, %rd865, %rd790;
	selp.b32 	%r417, %r409, %r400, %p279;
	setp.eq.s64 	%p280, %rd825, 3037000499;
	add.s64 	%rd867, %rd827, %rd825;
	selp.b64 	%rd868, 3037000499, %rd867, %p267;
	selp.b64 	%rd869, 3037000499, %rd868, %p280;
	setp.lt.s64 	%p281, %rd869, %rd794;
	min.s64 	%rd870, %rd869, %rd794;
	selp.b32 	%r418, %r409, %r401, %p281;
	add.s64 	%rd871, %rd829, %rd825;
	selp.b64 	%rd872, 3037000499, %rd871, %p269;
	selp.b64 	%rd873, 3037000499, %rd872, %p280;
	setp.lt.s64 	%p282, %rd873, %rd798;
	min.s64 	%rd874, %rd873, %rd798;
	selp.b32 	%r419, %r409, %r402, %p282;
	add.s64 	%rd875, %rd831, %rd825;
	selp.b64 	%rd876, 3037000499, %rd875, %p271;
	selp.b64 	%rd877, 3037000499, %rd876, %p280;
	setp.lt.s64 	%p283, %rd877, %rd802;
	min.s64 	%rd878, %rd877, %rd802;
	selp.b32 	%r420, %r409, %r403, %p283;
	add.s64 	%rd879, %rd833, %rd825;
	selp.b64 	%rd880, 3037000499, %rd879, %p273;
	selp.b64 	%rd881, 3037000499, %rd880, %p280;
	setp.lt.s64 	%p284, %rd881, %rd806;
	min.s64 	%rd882, %rd881, %rd806;
	selp.b32 	%r421, %r409, %r404, %p284;
	setp.eq.s64 	%p285, %rd826, 3037000499;
	add.s64 	%rd883, %rd827, %rd826;
	selp.b64 	%rd884, 3037000499, %rd883, %p267;
	selp.b64 	%rd885, 3037000499, %rd884, %p285;
	setp.lt.s64 	%p286, %rd885, %rd810;
	min.s64 	%rd886, %rd885, %rd810;
	selp.b32 	%r422, %r409, %r405, %p286;
	add.s64 	%rd887, %rd829, %rd826;
	selp.b64 	%rd888, 3037000499, %rd887, %p269;
	selp.b64 	%rd889, 3037000499, %rd888, %p285;
	setp.lt.s64 	%p287, %rd889, %rd814;
	min.s64 	%rd890, %rd889, %rd814;
	selp.b32 	%r423, %r409, %r406, %p287;
	add.s64 	%rd891, %rd831, %rd826;
	selp.b64 	%rd892, 3037000499, %rd891, %p271;
	selp.b64 	%rd893, 3037000499, %rd892, %p285;
	setp.lt.s64 	%p288, %rd893, %rd818;
	min.s64 	%rd894, %rd893, %rd818;
	selp.b32 	%r424, %r409, %r407, %p288;
	add.s64 	%rd895, %rd833, %rd826;
	selp.b64 	%rd896, 3037000499, %rd895, %p273;
	selp.b64 	%rd897, 3037000499, %rd896, %p285;
	setp.lt.s64 	%p289, %rd897, %rd822;
	min.s64 	%rd898, %rd897, %rd822;
	selp.b32 	%r425, %r409, %r408, %p289;
	add.s32 	%r426, %r551, 10;
	ld.shared.u64 	%rd899, [%r254+2560];
	ld.shared.u64 	%rd900, [%r254+2568];
	ld.shared.u64 	%rd901, [%r254+2576];
	ld.shared.u64 	%rd902, [%r254+2584];
	ld.shared.u64 	%rd903, [%r256+80];
	ld.shared.u64 	%rd905, [%r256+208];
	ld.shared.u64 	%rd907, [%r256+336];
	ld.shared.u64 	%rd909, [%r256+464];
	setp.eq.s64 	%p290, %rd899, 3037000499;
	setp.eq.s64 	%p291, %rd903, 3037000499;
	add.s64 	%rd911, %rd903, %rd899;
	selp.b64 	%rd912, 3037000499, %rd911, %p291;
	selp.b64 	%rd913, 3037000499, %rd912, %p290;
	setp.lt.s64 	%p292, %rd913, %rd838;
	min.s64 	%rd914, %rd913, %rd838;
	selp.b32 	%r427, %r426, %r410, %p292;
	setp.eq.s64 	%p293, %rd905, 3037000499;
	add.s64 	%rd915, %rd905, %rd899;
	selp.b64 	%rd916, 3037000499, %rd915, %p293;
	selp.b64 	%rd917, 3037000499, %rd916, %p290;
	setp.lt.s64 	%p294, %rd917, %rd842;
	min.s64 	%rd918, %rd917, %rd842;
	selp.b32 	%r428, %r426, %r411, %p294;
	setp.eq.s64 	%p295, %rd907, 3037000499;
	add.s64 	%rd919, %rd907, %rd899;
	selp.b64 	%rd920, 3037000499, %rd919, %p295;
	selp.b64 	%rd921, 3037000499, %rd920, %p290;
	setp.lt.s64 	%p296, %rd921, %rd846;
	min.s64 	%rd922, %rd921, %rd846;
	selp.b32 	%r429, %r426, %r412, %p296;
	setp.eq.s64 	%p297, %rd909, 3037000499;
	add.s64 	%rd923, %rd909, %rd899;
	selp.b64 	%rd924, 3037000499, %rd923, %p297;
	selp.b64 	%rd925, 3037000499, %rd924, %p290;
	setp.lt.s64 	%p298, %rd925, %rd850;
	min.s64 	%rd926, %rd925, %rd850;
	selp.b32 	%r430, %r426, %r413, %p298;
	setp.eq.s64 	%p299, %rd900, 3037000499;
	add.s64 	%rd927, %rd903, %rd900;
	selp.b64 	%rd928, 3037000499, %rd927, %p291;
	selp.b64 	%rd929, 3037000499, %rd928, %p299;
	setp.lt.s64 	%p300, %rd929, %rd854;
	min.s64 	%rd930, %rd929, %rd854;
	selp.b32 	%r431, %r426, %r414, %p300;
	add.s64 	%rd931, %rd905, %rd900;
	selp.b64 	%rd932, 3037000499, %rd931, %p293;
	selp.b64 	%rd933, 3037000499, %rd932, %p299;
	setp.lt.s64 	%p301, %rd933, %rd858;
	min.s64 	%rd934, %rd933, %rd858;
	selp.b32 	%r432, %r426, %r415, %p301;
	add.s64 	%rd935, %rd907, %rd900;
	selp.b64 	%rd936, 3037000499, %rd935, %p295;
	selp.b64 	%rd937, 3037000499, %rd936, %p299;
	setp.lt.s64 	%p302, %rd937, %rd862;
	min.s64 	%rd938, %rd937, %rd862;
	selp.b32 	%r433, %r426, %r416, %p302;
	add.s64 	%rd939, %rd909, %rd900;
	selp.b64 	%rd940, 3037000499, %rd939, %p297;
	selp.b64 	%rd941, 3037000499, %rd940, %p299;
	setp.lt.s64 	%p303, %rd941, %rd866;
	min.s64 	%rd942, %rd941, %rd866;
	selp.b32 	%r434, %r426, %r417, %p303;
	setp.eq.s64 	%p304, %rd901, 3037000499;
	add.s64 	%rd943, %rd903, %rd901;
	selp.b64 	%rd944, 3037000499, %rd943, %p291;
	selp.b64 	%rd945, 3037000499, %rd944, %p304;
	setp.lt.s64 	%p305, %rd945, %rd870;
	min.s64 	%rd946, %rd945, %rd870;
	selp.b32 	%r435, %r426, %r418, %p305;
	add.s64 	%rd947, %rd905, %rd901;
	selp.b64 	%rd948, 3037000499, %rd947, %p293;
	selp.b64 	%rd949, 3037000499, %rd948, %p304;
	setp.lt.s64 	%p306, %rd949, %rd874;
	min.s64 	%rd950, %rd949, %rd874;
	selp.b32 	%r436, %r426, %r419, %p306;
	add.s64 	%rd951, %rd907, %rd901;
	selp.b64 	%rd952, 3037000499, %rd951, %p295;
	selp.b64 	%rd953, 3037000499, %rd952, %p304;
	setp.lt.s64 	%p307, %rd953, %rd878;
	min.s64 	%rd954, %rd953, %rd878;
	selp.b32 	%r437, %r426, %r420, %p307;
	add.s64 	%rd955, %rd909, %rd901;
	selp.b64 	%rd956, 3037000499, %rd955, %p297;
	selp.b64 	%rd957, 3037000499, %rd956, %p304;
	setp.lt.s64 	%p308, %rd957, %rd882;
	min.s64 	%rd958, %rd957, %rd882;
	selp.b32 	%r438, %r426, %r421, %p308;
	setp.eq.s64 	%p309, %rd902, 3037000499;
	add.s64 	%rd959, %rd903, %rd902;
	selp.b64 	%rd960, 3037000499, %rd959, %p291;
	selp.b64 	%rd961, 3037000499, %rd960, %p309;
	setp.lt.s64 	%p310, %rd961, %rd886;
	min.s64 	%rd962, %rd961, %rd886;
	selp.b32 	%r439, %r426, %r422, %p310;
	add.s64 	%rd963, %rd905, %rd902;
	selp.b64 	%rd964, 3037000499, %rd963, %p293;
	selp.b64 	%rd965, 3037000499, %rd964, %p309;
	setp.lt.s64 	%p311, %rd965, %rd890;
	min.s64 	%rd966, %rd965, %rd890;
	selp.b32 	%r440, %r426, %r423, %p311;
	add.s64 	%rd967, %rd907, %rd902;
	selp.b64 	%rd968, 3037000499, %rd967, %p295;
	selp.b64 	%rd969, 3037000499, %rd968, %p309;
	setp.lt.s64 	%p312, %rd969, %rd894;
	min.s64 	%rd970, %rd969, %rd894;
	selp.b32 	%r441, %r426, %r424, %p312;
	add.s64 	%rd971, %rd909, %rd902;
	selp.b64 	%rd972, 3037000499, %rd971, %p297;
	selp.b64 	%rd973, 3037000499, %rd972, %p309;
	setp.lt.s64 	%p313, %rd973, %rd898;
	min.s64 	%rd974, %rd973, %rd898;
	selp.b32 	%r442, %r426, %r425, %p313;
	add.s32 	%r443, %r551, 11;
	ld.shared.u64 	%rd975, [%r254+2816];
	ld.shared.u64 	%rd976, [%r254+2824];
	ld.shared.u64 	%rd977, [%r254+2832];
	ld.shared.u64 	%rd978, [%r254+2840];
	ld.shared.u64 	%rd979, [%r256+88];
	ld.shared.u64 	%rd981, [%r256+216];
	ld.shared.u64 	%rd983, [%r256+344];
	ld.shared.u64 	%rd985, [%r256+472];
	setp.eq.s64 	%p314, %rd975, 3037000499;
	setp.eq.s64 	%p315, %rd979, 3037000499;
	add.s64 	%rd987, %rd979, %rd975;
	selp.b64 	%rd988, 3037000499, %rd987, %p315;
	selp.b64 	%rd989, 3037000499, %rd988, %p314;
	setp.lt.s64 	%p316, %rd989, %rd914;
	min.s64 	%rd990, %rd989, %rd914;
	selp.b32 	%r444, %r443, %r427, %p316;
	setp.eq.s64 	%p317, %rd981, 3037000499;
	add.s64 	%rd991, %rd981, %rd975;
	selp.b64 	%rd992, 3037000499, %rd991, %p317;
	selp.b64 	%rd993, 3037000499, %rd992, %p314;
	setp.lt.s64 	%p318, %rd993, %rd918;
	min.s64 	%rd994, %rd993, %rd918;
	selp.b32 	%r445, %r443, %r428, %p318;
	setp.eq.s64 	%p319, %rd983, 3037000499;
	add.s64 	%rd995, %rd983, %rd975;
	selp.b64 	%rd996, 3037000499, %rd995, %p319;
	selp.b64 	%rd997, 3037000499, %rd996, %p314;
	setp.lt.s64 	%p320, %rd997, %rd922;
	min.s64 	%rd998, %rd997, %rd922;
	selp.b32 	%r446, %r443, %r429, %p320;
	setp.eq.s64 	%p321, %rd985, 3037000499;
	add.s64 	%rd999, %rd985, %rd975;
	selp.b64 	%rd1000, 3037000499, %rd999, %p321;
	selp.b64 	%rd1001, 3037000499, %rd1000, %p314;
	setp.lt.s64 	%p322, %rd1001, %rd926;
	min.s64 	%rd1002, %rd1001, %rd926;
	selp.b32 	%r447, %r443, %r430, %p322;
	setp.eq.s64 	%p323, %rd976, 3037000499;
	add.s64 	%rd1003, %rd979, %rd976;
	selp.b64 	%rd1004, 3037000499, %rd1003, %p315;
	selp.b64 	%rd1005, 3037000499, %rd1004, %p323;
	setp.lt.s64 	%p324, %rd1005, %rd930;
	min.s64 	%rd1006, %rd1005, %rd930;
	selp.b32 	%r448, %r443, %r431, %p324;
	add.s64 	%rd1007, %rd981, %rd976;
	selp.b64 	%rd1008, 3037000499, %rd1007, %p317;
	selp.b64 	%rd1009, 3037000499, %rd1008, %p323;
	setp.lt.s64 	%p325, %rd1009, %rd934;
	min.s64 	%rd1010, %rd1009, %rd934;
	selp.b32 	%r449, %r443, %r432, %p325;
	add.s64 	%rd1011, %rd983, %rd976;
	selp.b64 	%rd1012, 3037000499, %rd1011, %p319;
	selp.b64 	%rd1013, 3037000499, %rd1012, %p323;
	setp.lt.s64 	%p326, %rd1013, %rd938;
	min.s64 	%rd1014, %rd1013, %rd938;
	selp.b32 	%r450, %r443, %r433, %p326;
	add.s64 	%rd1015, %rd985, %rd976;
	selp.b64 	%rd1016, 3037000499, %rd1015, %p321;
	selp.b64 	%rd1017, 3037000499, %rd1016, %p323;
	setp.lt.s64 	%p327, %rd1017, %rd942;
	min.s64 	%rd1018, %rd1017, %rd942;
	selp.b32 	%r451, %r443, %r434, %p327;
	setp.eq.s64 	%p328, %rd977, 3037000499;
	add.s64 	%rd1019, %rd979, %rd977;
	selp.b64 	%rd1020, 3037000499, %rd1019, %p315;
	selp.b64 	%rd1021, 3037000499, %rd1020, %p328;
	setp.lt.s64 	%p329, %rd1021, %rd946;
	min.s64 	%rd1022, %rd1021, %rd946;
	selp.b32 	%r452, %r443, %r435, %p329;
	add.s64 	%rd1023, %rd981, %rd977;
	selp.b64 	%rd1024, 3037000499, %rd1023, %p317;
	selp.b64 	%rd1025, 3037000499, %rd1024, %p328;
	setp.lt.s64 	%p330, %rd1025, %rd950;
	min.s64 	%rd1026, %rd1025, %rd950;
	selp.b32 	%r453, %r443, %r436, %p330;
	add.s64 	%rd1027, %rd983, %rd977;
	selp.b64 	%rd1028, 3037000499, %rd1027, %p319;
	selp.b64 	%rd1029, 3037000499, %rd1028, %p328;
	setp.lt.s64 	%p331, %rd1029, %rd954;
	min.s64 	%rd1030, %rd1029, %rd954;
	selp.b32 	%r454, %r443, %r437, %p331;
	add.s64 	%rd1031, %rd985, %rd977;
	selp.b64 	%rd1032, 3037000499, %rd1031, %p321;
	selp.b64 	%rd1033, 3037000499, %rd1032, %p328;
	setp.lt.s64 	%p332, %rd1033, %rd958;
	min.s64 	%rd1034, %rd1033, %rd958;
	selp.b32 	%r455, %r443, %r438, %p332;
	setp.eq.s64 	%p333, %rd978, 3037000499;
	add.s64 	%rd1035, %rd979, %rd978;
	selp.b64 	%rd1036, 3037000499, %rd1035, %p315;
	selp.b64 	%rd1037, 3037000499, %rd1036, %p333;
	setp.lt.s64 	%p334, %rd1037, %rd962;
	min.s64 	%rd1038, %rd1037, %rd962;
	selp.b32 	%r456, %r443, %r439, %p334;
	add.s64 	%rd1039, %rd981, %rd978;
	selp.b64 	%rd1040, 3037000499, %rd1039, %p317;
	selp.b64 	%rd1041, 3037000499, %rd1040, %p333;
	setp.lt.s64 	%p335, %rd1041, %rd966;
	min.s64 	%rd1042, %rd1041, %rd966;
	selp.b32 	%r457, %r443, %r440, %p335;
	add.s64 	%rd1043, %rd983, %rd978;
	selp.b64 	%rd1044, 3037000499, %rd1043, %p319;
	selp.b64 	%rd1045, 3037000499, %rd1044, %p333;
	setp.lt.s64 	%p336, %rd1045, %rd970;
	min.s64 	%rd1046, %rd1045, %rd970;
	selp.b32 	%r458, %r443, %r441, %p336;
	add.s64 	%rd1047, %rd985, %rd978;
	selp.b64 	%rd1048, 3037000499, %rd1047, %p321;
	selp.b64 	%rd1049, 3037000499, %rd1048, %p333;
	setp.lt.s64 	%p337, %rd1049, %rd974;
	min.s64 	%rd1050, %rd1049, %rd974;
	selp.b32 	%r459, %r443, %r442, %p337;
	add.s32 	%r460, %r551, 12;
	ld.shared.u64 	%rd1051, [%r254+3072];
	ld.shared.u64 	%rd1052, [%r254+3080];
	ld.shared.u64 	%rd1053, [%r254+3088];
	ld.shared.u64 	%rd1054, [%r254+3096];
	ld.shared.u64 	%rd1055, [%r256+96];
	ld.shared.u64 	%rd1057, [%r256+224];
	ld.shared.u64 	%rd1059, [%r256+352];
	ld.shared.u64 	%rd1061, [%r256+480];
	setp.eq.s64 	%p338, %rd1051, 3037000499;
	setp.eq.s64 	%p339, %rd1055, 3037000499;
	add.s64 	%rd1063, %rd1055, %rd1051;
	selp.b64 	%rd1064, 3037000499, %rd1063, %p339;
	selp.b64 	%rd1065, 3037000499, %rd1064, %p338;
	setp.lt.s64 	%p340, %rd1065, %rd990;
	min.s64 	%rd1066, %rd1065, %rd990;
	selp.b32 	%r461, %r460, %r444, %p340;
	setp.eq.s64 	%p341, %rd1057, 3037000499;
	add.s64 	%rd1067, %rd1057, %rd1051;
	selp.b64 	%rd1068, 3037000499, %rd1067, %p341;
	selp.b64 	%rd1069, 3037000499, %rd1068, %p338;
	setp.lt.s64 	%p342, %rd1069, %rd994;
	min.s64 	%rd1070, %rd1069, %rd994;
	selp.b32 	%r462, %r460, %r445, %p342;
	setp.eq.s64 	%p343, %rd1059, 3037000499;
	add.s64 	%rd1071, %rd1059, %rd1051;
	selp.b64 	%rd1072, 3037000499, %rd1071, %p343;
	selp.b64 	%rd1073, 3037000499, %rd1072, %p338;
	setp.lt.s64 	%p344, %rd1073, %rd998;
	min.s64 	%rd1074, %rd1073, %rd998;
	selp.b32 	%r463, %r460, %r446, %p344;
	setp.eq.s64 	%p345, %rd1061, 3037000499;
	add.s64 	%rd1075, %rd1061, %rd1051;
	selp.b64 	%rd1076, 3037000499, %rd1075, %p345;
	selp.b64 	%rd1077, 3037000499, %rd1076, %p338;
	setp.lt.s64 	%p346, %rd1077, %rd1002;
	min.s64 	%rd1078, %rd1077, %rd1002;
	selp.b32 	%r464, %r460, %r447, %p346;
	setp.eq.s64 	%p347, %rd1052, 3037000499;
	add.s64 	%rd1079, %rd1055, %rd1052;
	selp.b64 	%rd1080, 3037000499, %rd1079, %p339;
	selp.b64 	%rd1081, 3037000499, %rd1080, %p347;
	setp.lt.s64 	%p348, %rd1081, %rd1006;
	min.s64 	%rd1082, %rd1081, %rd1006;
	selp.b32 	%r465, %r460, %r448, %p348;
	add.s64 	%rd1083, %rd1057, %rd1052;
	selp.b64 	%rd1084, 3037000499, %rd1083, %p341;
	selp.b64 	%rd1085, 3037000499, %rd1084, %p347;
	setp.lt.s64 	%p349, %rd1085, %rd1010;
	min.s64 	%rd1086, %rd1085, %rd1010;
	selp.b32 	%r466, %r460, %r449, %p349;
	add.s64 	%rd1087, %rd1059, %rd1052;
	selp.b64 	%rd1088, 3037000499, %rd1087, %p343;
	selp.b64 	%rd1089, 3037000499, %rd1088, %p347;
	setp.lt.s64 	%p350, %rd1089, %rd1014;
	min.s64 	%rd1090, %rd1089, %rd1014;
	selp.b32 	%r467, %r460, %r450, %p350;
	add.s64 	%rd1091, %rd1061, %rd1052;
	selp.b64 	%rd1092, 3037000499, %rd1091, %p345;
	selp.b64 	%rd1093, 3037000499, %rd1092, %p347;
	setp.lt.s64 	%p351, %rd1093, %rd1018;
	min.s64 	%rd1094, %rd1093, %rd1018;
	selp.b32 	%r468, %r460, %r451, %p351;
	setp.eq.s64 	%p352, %rd1053, 3037000499;
	add.s64 	%rd1095, %rd1055, %rd1053;
	selp.b64 	%rd1096, 3037000499, %rd1095, %p339;
	selp.b64 	%rd1097, 3037000499, %rd1096, %p352;
	setp.lt.s64 	%p353, %rd1097, %rd1022;
	min.s64 	%rd1098, %rd1097, %rd1022;
	selp.b32 	%r469, %r460, %r452, %p353;
	add.s64 	%rd1099, %rd1057, %rd1053;
	selp.b64 	%rd1100, 3037000499, %rd1099, %p341;
	selp.b64 	%rd1101, 3037000499, %rd1100, %p352;
	setp.lt.s64 	%p354, %rd1101, %rd1026;
	min.s64 	%rd1102, %rd1101, %rd1026;
	selp.b32 	%r470, %r460, %r453, %p354;
	add.s64 	%rd1103, %rd1059, %rd1053;
	selp.b64 	%rd1104, 3037000499, %rd1103, %p343;
	selp.b64 	%rd1105, 3037000499, %rd1104, %p352;
	setp.lt.s64 	%p355, %rd1105, %rd1030;
	min.s64 	%rd1106, %rd1105, %rd1030;
	selp.b32 	%r471, %r460, %r454, %p355;
	add.s64 	%rd1107, %rd1061, %rd1053;
	selp.b64 	%rd1108, 3037000499, %rd1107, %p345;
	selp.b64 	%rd1109, 3037000499, %rd1108, %p352;
	setp.lt.s64 	%p356, %rd1109, %rd1034;
	min.s64 	%rd1110, %rd1109, %rd1034;
	selp.b32 	%r472, %r460, %r455, %p356;
	setp.eq.s64 	%p357, %rd1054, 3037000499;
	add.s64 	%rd1111, %rd1055, %rd1054;
	selp.b64 	%rd1112, 3037000499, %rd1111, %p339;
	selp.b64 	%rd1113, 3037000499, %rd1112, %p357;
	setp.lt.s64 	%p358, %rd1113, %rd1038;
	min.s64 	%rd1114, %rd1113, %rd1038;
	selp.b32 	%r473, %r460, %r456, %p358;
	add.s64 	%rd1115, %rd1057, %rd1054;
	selp.b64 	%rd1116, 3037000499, %rd1115, %p341;
	selp.b64 	%rd1117, 3037000499, %rd1116, %p357;
	setp.lt.s64 	%p359, %rd1117, %rd1042;
	min.s64 	%rd1118, %rd1117, %rd1042;
	selp.b32 	%r474, %r460, %r457, %p359;
	add.s64 	%rd1119, %rd1059, %rd1054;
	selp.b64 	%rd1120, 3037000499, %rd1119, %p343;
	selp.b64 	%rd1121, 3037000499, %rd1120, %p357;
	setp.lt.s64 	%p360, %rd1121, %rd1046;
	min.s64 	%rd1122, %rd1121, %rd1046;
	selp.b32 	%r475, %r460, %r458, %p360;
	add.s64 	%rd1123, %rd1061, %rd1054;
	selp.b64 	%rd1124, 3037000499, %rd1123, %p345;
	selp.b64 	%rd1125, 3037000499, %rd1124, %p357;
	setp.lt.s64 	%p361, %rd1125, %rd1050;
	min.s64 	%rd1126, %rd1125, %rd1050;
	selp.b32 	%r476, %r460, %r459, %p361;
	add.s32 	%r477, %r551, 13;
	ld.shared.u64 	%rd1127, [%r254+3328];
	ld.shared.u64 	%rd1128, [%r254+3336];
	ld.shared.u64 	%rd1129, [%r254+3344];
	ld.shared.u64 	%rd1130, [%r254+3352];
	ld.shared.u64 	%rd1131, [%r256+104];
	ld.shared.u64 	%rd1133, [%r256+232];
	ld.shared.u64 	%rd1135, [%r256+360];
	ld.shared.u64 	%rd1137, [%r256+488];
	setp.eq.s64 	%p362, %rd1127, 3037000499;
	setp.eq.s64 	%p363, %rd1131, 3037000499;
	add.s64 	%rd1139, %rd1131, %rd1127;
	selp.b64 	%rd1140, 3037000499, %rd1139, %p363;
	selp.b64 	%rd1141, 3037000499, %rd1140, %p362;
	setp.lt.s64 	%p364, %rd1141, %rd1066;
	min.s64 	%rd1142, %rd1141, %rd1066;
	selp.b32 	%r478, %r477, %r461, %p364;
	setp.eq.s64 	%p365, %rd1133, 3037000499;
	add.s64 	%rd1143, %rd1133, %rd1127;
	selp.b64 	%rd1144, 3037000499, %rd1143, %p365;
	selp.b64 	%rd1145, 3037000499, %rd1144, %p362;
	setp.lt.s64 	%p366, %rd1145, %rd1070;
	min.s64 	%rd1146, %rd1145, %rd1070;
	selp.b32 	%r479, %r477, %r462, %p366;
	setp.eq.s64 	%p367, %rd1135, 3037000499;
	add.s64 	%rd1147, %rd1135, %rd1127;
	selp.b64 	%rd1148, 3037000499, %rd1147, %p367;
	selp.b64 	%rd1149, 3037000499, %rd1148, %p362;
	setp.lt.s64 	%p368, %rd1149, %rd1074;
	min.s64 	%rd1150, %rd1149, %rd1074;
	selp.b32 	%r480, %r477, %r463, %p368;
	setp.eq.s64 	%p369, %rd1137, 3037000499;
	add.s64 	%rd1151, %rd1137, %rd1127;
	selp.b64 	%rd1152, 3037000499, %rd1151, %p369;
	selp.b64 	%rd1153, 3037000499, %rd1152, %p362;
	setp.lt.s64 	%p370, %rd1153, %rd1078;
	min.s64 	%rd1154, %rd1153, %rd1078;
	selp.b32 	%r481, %r477, %r464, %p370;
	setp.eq.s64 	%p371, %rd1128, 3037000499;
	add.s64 	%rd1155, %rd1131, %rd1128;
	selp.b64 	%rd1156, 3037000499, %rd1155, %p363;
	selp.b64 	%rd1157, 3037000499, %rd1156, %p371;
	setp.lt.s64 	%p372, %rd1157, %rd1082;
	min.s64 	%rd1158, %rd1157, %rd1082;
	selp.b32 	%r482, %r477, %r465, %p372;
	add.s64 	%rd1159, %rd1133, %rd1128;
	selp.b64 	%rd1160, 3037000499, %rd1159, %p365;
	selp.b64 	%rd1161, 3037000499, %rd1160, %p371;
	setp.lt.s64 	%p373, %rd1161, %rd1086;
	min.s64 	%rd1162, %rd1161, %rd1086;
	selp.b32 	%r483, %r477, %r466, %p373;
	add.s64 	%rd1163, %rd1135, %rd1128;
	selp.b64 	%rd1164, 3037000499, %rd1163, %p367;
	selp.b64 	%rd1165, 3037000499, %rd1164, %p371;
	setp.lt.s64 	%p374, %rd1165, %rd1090;
	min.s64 	%rd1166, %rd1165, %rd1090;
	selp.b32 	%r484, %r477, %r467, %p374;
	add.s64 	%rd1167, %rd1137, %rd1128;
	selp.b64 	%rd1168, 3037000499, %rd1167, %p369;
	selp.b64 	%rd1169, 3037000499, %rd1168, %p371;
	setp.lt.s64 	%p375, %rd1169, %rd1094;
	min.s64 	%rd1170, %rd1169, %rd1094;
	selp.b32 	%r485, %r477, %r468, %p375;
	setp.eq.s64 	%p376, %rd1129, 3037000499;
	add.s64 	%rd1171, %rd1131, %rd1129;
	selp.b64 	%rd1172, 3037000499, %rd1171, %p363;
	selp.b64 	%rd1173, 3037000499, %rd1172, %p376;
	setp.lt.s64 	%p377, %rd1173, %rd1098;
	min.s64 	%rd1174, %rd1173, %rd1098;
	selp.b32 	%r486, %r477, %r469, %p377;
	add.s64 	%rd1175, %rd1133, %rd1129;
	selp.b64 	%rd1176, 3037000499, %rd1175, %p365;
	selp.b64 	%rd1177, 3037000499, %rd1176, %p376;
	setp.lt.s64 	%p378, %rd1177, %rd1102;
	min.s64 	%rd1178, %rd1177, %rd1102;
	selp.b32 	%r487, %r477, %r470, %p378;
	add.s64 	%rd1179, %rd1135, %rd1129;
	selp.b64 	%rd1180, 3037000499, %rd1179, %p367;
	selp.b64 	%rd1181, 3037000499, %rd1180, %p376;
	setp.lt.s64 	%p379, %rd1181, %rd1106;
	min.s64 	%rd1182, %rd1181, %rd1106;
	selp.b32 	%r488, %r477, %r471, %p379;
	add.s64 	%rd1183, %rd1137, %rd1129;
	selp.b64 	%rd1184, 3037000499, %rd1183, %p369;
	selp.b64 	%rd1185, 3037000499, %rd1184, %p376;
	setp.lt.s64 	%p380, %rd1185, %rd1110;
	min.s64 	%rd1186, %rd1185, %rd1110;
	selp.b32 	%r489, %r477, %r472, %p380;
	setp.eq.s64 	%p381, %rd1130, 3037000499;
	add.s64 	%rd1187, %rd1131, %rd1130;
	selp.b64 	%rd1188, 3037000499, %rd1187, %p363;
	selp.b64 	%rd1189, 3037000499, %rd1188, %p381;
	setp.lt.s64 	%p382, %rd1189, %rd1114;
	min.s64 	%rd1190, %rd1189, %rd1114;
	selp.b32 	%r490, %r477, %r473, %p382;
	add.s64 	%rd1191, %rd1133, %rd1130;
	selp.b64 	%rd1192, 3037000499, %rd1191, %p365;
	selp.b64 	%rd1193, 3037000499, %rd1192, %p381;
	setp.lt.s64 	%p383, %rd1193, %rd1118;
	min.s64 	%rd1194, %rd1193, %rd1118;
	selp.b32 	%r491, %r477, %r474, %p383;
	add.s64 	%rd1195, %rd1135, %rd1130;
	selp.b64 	%rd1196, 3037000499, %rd1195, %p367;
	selp.b64 	%rd1197, 3037000499, %rd1196, %p381;
	setp.lt.s64 	%p384, %rd1197, %rd1122;
	min.s64 	%rd1198, %rd1197, %rd1122;
	selp.b32 	%r492, %r477, %r475, %p384;
	add.s64 	%rd1199, %rd1137, %rd1130;
	selp.b64 	%rd1200, 3037000499, %rd1199, %p369;
	selp.b64 	%rd1201, 3037000499, %rd1200, %p381;
	setp.lt.s64 	%p385, %rd1201, %rd1126;
	min.s64 	%rd1202, %rd1201, %rd1126;
	selp.b32 	%r493, %r477, %r476, %p385;
	add.s32 	%r494, %r551, 14;
	ld.shared.u64 	%rd1203, [%r254+3584];
	ld.shared.u64 	%rd1204, [%r254+3592];
	ld.shared.u64 	%rd1205, [%r254+3600];
	ld.shared.u64 	%rd1206, [%r254+3608];
	ld.shared.u64 	%rd1207, [%r256+112];
	ld.shared.u64 	%rd1209, [%r256+240];
	ld.shared.u64 	%rd1211, [%r256+368];
	ld.shared.u64 	%rd1213, [%r256+496];
	setp.eq.s64 	%p386, %rd1203, 3037000499;
	setp.eq.s64 	%p387, %rd1207, 3037000499;
	add.s64 	%rd1215, %rd1207, %rd1203;
	selp.b64 	%rd1216, 3037000499, %rd1215, %p387;
	selp.b64 	%rd1217, 3037000499, %rd1216, %p386;
	setp.lt.s64 	%p388, %rd1217, %rd1142;
	min.s64 	%rd1218, %rd1217, %rd1142;
	selp.b32 	%r495, %r494, %r478, %p388;
	setp.eq.s64 	%p389, %rd1209, 3037000499;
	add.s64 	%rd1219, %rd1209, %rd1203;
	selp.b64 	%rd1220, 3037000499, %rd1219, %p389;
	selp.b64 	%rd1221, 3037000499, %rd1220, %p386;
	setp.lt.s64 	%p390, %rd1221, %rd1146;
	min.s64 	%rd1222, %rd1221, %rd1146;
	selp.b32 	%r496, %r494, %r479, %p390;
	setp.eq.s64 	%p391, %rd1211, 3037000499;
	add.s64 	%rd1223, %rd1211, %rd1203;
	selp.b64 	%rd1224, 3037000499, %rd1223, %p391;
	selp.b64 	%rd1225, 3037000499, %rd1224, %p386;
	setp.lt.s64 	%p392, %rd1225, %rd1150;
	min.s64 	%rd1226, %rd1225, %rd1150;
	selp.b32 	%r497, %r494, %r480, %p392;
	setp.eq.s64 	%p393, %rd1213, 3037000499;
	add.s64 	%rd1227, %rd1213, %rd1203;
	selp.b64 	%rd1228, 3037000499, %rd1227, %p393;
	selp.b64 	%rd1229, 3037000499, %rd1228, %p386;
	setp.lt.s64 	%p394, %rd1229, %rd1154;
	min.s64 	%rd1230, %rd1229, %rd1154;
	selp.b32 	%r498, %r494, %r481, %p394;
	setp.eq.s64 	%p395, %rd1204, 3037000499;
	add.s64 	%rd1231, %rd1207, %rd1204;
	selp.b64 	%rd1232, 3037000499, %rd1231, %p387;
	selp.b64 	%rd1233, 3037000499, %rd1232, %p395;
	setp.lt.s64 	%p396, %rd1233, %rd1158;
	min.s64 	%rd1234, %rd1233, %rd1158;
	selp.b32 	%r499, %r494, %r482, %p396;
	add.s64 	%rd1235, %rd1209, %rd1204;
	selp.b64 	%rd1236, 3037000499, %rd1235, %p389;
	selp.b64 	%rd1237, 3037000499, %rd1236, %p395;
	setp.lt.s64 	%p397, %rd1237, %rd1162;
	min.s64 	%rd1238, %rd1237, %rd1162;
	selp.b32 	%r500, %r494, %r483, %p397;
	add.s64 	%rd1239, %rd1211, %rd1204;
	selp.b64 	%rd1240, 3037000499, %rd1239, %p391;
	selp.b64 	%rd1241, 3037000499, %rd1240, %p395;
	setp.lt.s64 	%p398, %rd1241, %rd1166;
	min.s64 	%rd1242, %rd1241, %rd1166;
	selp.b32 	%r501, %r494, %r484, %p398;
	add.s64 	%rd1243, %rd1213, %rd1204;
	selp.b64 	%rd1244, 3037000499, %rd1243, %p393;
	selp.b64 	%rd1245, 3037000499, %rd1244, %p395;
	setp.lt.s64 	%p399, %rd1245, %rd1170;
	min.s64 	%rd1246, %rd1245, %rd1170;
	selp.b32 	%r502, %r494, %r485, %p399;
	setp.eq.s64 	%p400, %rd1205, 3037000499;
	add.s64 	%rd1247, %rd1207, %rd1205;
	selp.b64 	%rd1248, 3037000499, %rd1247, %p387;
	selp.b64 	%rd1249, 3037000499, %rd1248, %p400;
	setp.lt.s64 	%p401, %rd1249, %rd1174;
	min.s64 	%rd1250, %rd1249, %rd1174;
	selp.b32 	%r503, %r494, %r486, %p401;
	add.s64 	%rd1251, %rd1209, %rd1205;
	selp.b64 	%rd1252, 3037000499, %rd1251, %p389;
	selp.b64 	%rd1253, 3037000499, %rd1252, %p400;
	setp.lt.s64 	%p402, %rd1253, %rd1178;
	min.s64 	%rd1254, %rd1253, %rd1178;
	selp.b32 	%r504, %r494, %r487, %p402;
	add.s64 	%rd1255, %rd1211, %rd1205;
	selp.b64 	%rd1256, 3037000499, %rd1255, %p391;
	selp.b64 	%rd1257, 3037000499, %rd1256, %p400;
	setp.lt.s64 	%p403, %rd1257, %rd1182;
	min.s64 	%rd1258, %rd1257, %rd1182;
	selp.b32 	%r505, %r494, %r488, %p403;
	add.s64 	%rd1259, %rd1213, %rd1205;
	selp.b64 	%rd1260, 3037000499, %rd1259, %p393;
	selp.b64 	%rd1261, 3037000499, %rd1260, %p400;
	setp.lt.s64 	%p404, %rd1261, %rd1186;
	min.s64 	%rd1262, %rd1261, %rd1186;
	selp.b32 	%r506, %r494, %r489, %p404;
	setp.eq.s64 	%p405, %rd1206, 3037000499;
	add.s64 	%rd1263, %rd1207, %rd1206;
	selp.b64 	%rd1264, 3037000499, %rd1263, %p387;
	selp.b64 	%rd1265, 3037000499, %rd1264, %p405;
	setp.lt.s64 	%p406, %rd1265, %rd1190;
	min.s64 	%rd1266, %rd1265, %rd1190;
	selp.b32 	%r507, %r494, %r490, %p406;
	add.s64 	%rd1267, %rd1209, %rd1206;
	selp.b64 	%rd1268, 3037000499, %rd1267, %p389;
	selp.b64 	%rd1269, 3037000499, %rd1268, %p405;
	setp.lt.s64 	%p407, %rd1269, %rd1194;
	min.s64 	%rd1270, %rd1269, %rd1194;
	selp.b32 	%r508, %r494, %r491, %p407;
	add.s64 	%rd1271, %rd1211, %rd1206;
	selp.b64 	%rd1272, 3037000499, %rd1271, %p391;
	selp.b64 	%rd1273, 3037000499, %rd1272, %p405;
	setp.lt.s64 	%p408, %rd1273, %rd1198;
	min.s64 	%rd1274, %rd1273, %rd1198;
	selp.b32 	%r509, %r494, %r492, %p408;
	add.s64 	%rd1275, %rd1213, %rd1206;
	selp.b64 	%rd1276, 3037000499, %rd1275, %p393;
	selp.b64 	%rd1277, 3037000499, %rd1276, %p405;
	setp.lt.s64 	%p409, %rd1277, %rd1202;
	min.s64 	%rd1278, %rd1277, %rd1202;
	selp.b32 	%r510, %r494, %r493, %p409;
	add.s32 	%r511, %r551, 15;
	ld.shared.u64 	%rd1279, [%r254+3840];
	ld.shared.u64 	%rd1280, [%r254+3848];
	ld.shared.u64 	%rd1281, [%r254+3856];
	ld.shared.u64 	%rd1282, [%r254+3864];
	ld.shared.u64 	%rd1283, [%r256+120];
	ld.shared.u64 	%rd1285, [%r256+248];
	ld.shared.u64 	%rd1287, [%r256+376];
	ld.shared.u64 	%rd1289, [%r256+504];
	setp.eq.s64 	%p410, %rd1279, 3037000499;
	setp.eq.s64 	%p411, %rd1283, 3037000499;
	add.s64 	%rd1291, %rd1283, %rd1279;
	selp.b64 	%rd1292, 3037000499, %rd1291, %p411;
	selp.b64 	%rd1293, 3037000499, %rd1292, %p410;
	setp.lt.s64 	%p412, %rd1293, %rd1218;
	min.s64 	%rd1456, %rd1293, %rd1218;
	selp.b32 	%r550, %r511, %r495, %p412;
	setp.eq.s64 	%p413, %rd1285, 3037000499;
	add.s64 	%rd1294, %rd1285, %rd1279;
	selp.b64 	%rd1295, 3037000499, %rd1294, %p413;
	selp.b64 	%rd1296, 3037000499, %rd1295, %p410;
	setp.lt.s64 	%p414, %rd1296, %rd1222;
	min.s64 	%rd1452, %rd1296, %rd1222;
	selp.b32 	%r546, %r511, %r496, %p414;
	setp.eq.s64 	%p415, %rd1287, 3037000499;
	add.s64 	%rd1297, %rd1287, %rd1279;
	selp.b64 	%rd1298, 3037000499, %rd1297, %p415;
	selp.b64 	%rd1299, 3037000499, %rd1298, %p410;
	setp.lt.s64 	%p416, %rd1299, %rd1226;
	min.s64 	%rd1448, %rd1299, %rd1226;
	selp.b32 	%r542, %r511, %r497, %p416;
	setp.eq.s64 	%p417, %rd1289, 3037000499;
	add.s64 	%rd1300, %rd1289, %rd1279;
	selp.b64 	%rd1301, 3037000499, %rd1300, %p417;
	selp.b64 	%rd1302, 3037000499, %rd1301, %p410;
	setp.lt.s64 	%p418, %rd1302, %rd1230;
	min.s64 	%rd1444, %rd1302, %rd1230;
	selp.b32 	%r538, %r511, %r498, %p418;
	setp.eq.s64 	%p419, %rd1280, 3037000499;
	add.s64 	%rd1303, %rd1283, %rd1280;
	selp.b64 	%rd1304, 3037000499, %rd1303, %p411;
	selp.b64 	%rd1305, 3037000499, %rd1304, %p419;
	setp.lt.s64 	%p420, %rd1305, %rd1234;
	min.s64 	%rd1455, %rd1305, %rd1234;
	selp.b32 	%r549, %r511, %r499, %p420;
	add.s64 	%rd1306, %rd1285, %rd1280;
	selp.b64 	%rd1307, 3037000499, %rd1306, %p413;
	selp.b64 	%rd1308, 3037000499, %rd1307, %p419;
	setp.lt.s64 	%p421, %rd1308, %rd1238;
	min.s64 	%rd1451, %rd1308, %rd1238;
	selp.b32 	%r545, %r511, %r500, %p421;
	add.s64 	%rd1309, %rd1287, %rd1280;
	selp.b64 	%rd1310, 3037000499, %rd1309, %p415;
	selp.b64 	%rd1311, 3037000499, %rd1310, %p419;
	setp.lt.s64 	%p422, %rd1311, %rd1242;
	min.s64 	%rd1447, %rd1311, %rd1242;
	selp.b32 	%r541, %r511, %r501, %p422;
	add.s64 	%rd1312, %rd1289, %rd1280;
	selp.b64 	%rd1313, 3037000499, %rd1312, %p417;
	selp.b64 	%rd1314, 3037000499, %rd1313, %p419;
	setp.lt.s64 	%p423, %rd1314, %rd1246;
	min.s64 	%rd1443, %rd1314, %rd1246;
	selp.b32 	%r537, %r511, %r502, %p423;
	setp.eq.s64 	%p424, %rd1281, 3037000499;
	add.s64 	%rd1315, %rd1283, %rd1281;
	selp.b64 	%rd1316, 3037000499, %rd1315, %p411;
	selp.b64 	%rd1317, 3037000499, %rd1316, %p424;
	setp.lt.s64 	%p425, %rd1317, %rd1250;
	min.s64 	%rd1454, %rd1317, %rd1250;
	selp.b32 	%r548, %r511, %r503, %p425;
	add.s64 	%rd1318, %rd1285, %rd1281;
	selp.b64 	%rd1319, 3037000499, %rd1318, %p413;
	selp.b64 	%rd1320, 3037000499, %rd1319, %p424;
	setp.lt.s64 	%p426, %rd1320, %rd1254;
	min.s64 	%rd1450, %rd1320, %rd1254;
	selp.b32 	%r544, %r511, %r504, %p426;
	add.s64 	%rd1321, %rd1287, %rd1281;
	selp.b64 	%rd1322, 3037000499, %rd1321, %p415;
	selp.b64 	%rd1323, 3037000499, %rd1322, %p424;
	setp.lt.s64 	%p427, %rd1323, %rd1258;
	min.s64 	%rd1446, %rd1323, %rd1258;
	selp.b32 	%r540, %r511, %r505, %p427;
	add.s64 	%rd1324, %rd1289, %rd1281;
	selp.b64 	%rd1325, 3037000499, %rd1324, %p417;
	selp.b64 	%rd1326, 3037000499, %rd1325, %p424;
	setp.lt.s64 	%p428, %rd1326, %rd1262;
	min.s64 	%rd1442, %rd1326, %rd1262;
	selp.b32 	%r536, %r511, %r506, %p428;
	setp.eq.s64 	%p429, %rd1282, 3037000499;
	add.s64 	%rd1327, %rd1283, %rd1282;
	selp.b64 	%rd1328, 3037000499, %rd1327, %p411;
	selp.b64 	%rd1329, 3037000499, %rd1328, %p429;
	setp.lt.s64 	%p430, %rd1329, %rd1266;
	min.s64 	%rd1453, %rd1329, %rd1266;
	selp.b32 	%r547, %r511, %r507, %p430;
	add.s64 	%rd1330, %rd1285, %rd1282;
	selp.b64 	%rd1331, 3037000499, %rd1330, %p413;
	selp.b64 	%rd1332, 3037000499, %rd1331, %p429;
	setp.lt.s64 	%p431, %rd1332, %rd1270;
	min.s64 	%rd1449, %rd1332, %rd1270;
	selp.b32 	%r543, %r511, %r508, %p431;
	add.s64 	%rd1333, %rd1287, %rd1282;
	selp.b64 	%rd1334, 3037000499, %rd1333, %p415;
	selp.b64 	%rd1335, 3037000499, %rd1334, %p429;
	setp.lt.s64 	%p432, %rd1335, %rd1274;
	min.s64 	%rd1445, %rd1335, %rd1274;
	selp.b32 	%r539, %r511, %r509, %p432;
	add.s64 	%rd1336, %rd1289, %rd1282;
	selp.b64 	%rd1337, 3037000499, %rd1336, %p417;
	selp.b64 	%rd1338, 3037000499, %rd1337, %p429;
	setp.lt.s64 	%p433, %rd1338, %rd1278;
	min.s64 	%rd1441, %rd1338, %rd1278;
	selp.b32 	%r535, %r511, %r510, %p433;
	bar.sync 	0;
	add.s32 	%r551, %r551, 16;
	setp.lt.s32 	%p434, %r551, %r78;
	@%p434 bra 	$L__BB22_2;
$L__BB22_35:
	shl.b32 	%r512, %r1, 5;
	mov.u32 	%r513, %tid.x;
	shl.b32 	%r514, %r513, 2;
	add.s32 	%r41, %r512, %r514;
	shl.b32 	%r515, %r2, 5;
	mov.u32 	%r516, %tid.y;
	shl.b32 	%r517, %r516, 2;
	add.s32 	%r518, %r515, %r517;
	setp.lt.s32 	%p435, %r41, %r76;
	setp.lt.s32 	%p436, %r518, %r77;
	and.pred  	%p437, %p435, %p436;
	@%p437 bra 	$L__BB22_36;
	bra.uni 	$L__BB22_37;
$L__BB22_36:
	mad.lo.s32 	%r519, %r518, %r76, %r41;
	mul.wide.s32 	%rd1339, %r519, 8;
	add.s64 	%rd1340, %rd2, %rd1339;
	st.global.u64 	[%rd1340], %rd1456;
	mul.wide.s32 	%rd1341, %r519, 4;
	add.s64 	%rd1342, %rd1, %rd1341;
	st.global.u32 	[%rd1342], %r550;
$L__BB22_37:
	setp.ge.s32 	%p438, %r41, %r76;
	add.s32 	%r70, %r518, 1;
	setp.ge.s32 	%p439, %r70, %r77;
	or.pred  	%p440, %p438, %p439;
	@%p440 bra 	$L__BB22_39;
	mad.lo.s32 	%r520, %r70, %r76, %r41;
	mul.wide.s32 	%rd1343, %r520, 8;
	add.s64 	%rd1344, %rd2, %rd1343;
	st.global.u64 	[%rd1344], %rd1452;
	mul.wide.s32 	%rd1345, %r520, 4;
	add.s64 	%rd1346, %rd1, %rd1345;
	st.global.u32 	[%rd1346], %r546;
$L__BB22_39:
	setp.ge.s32 	%p441, %r41, %r76;
	add.s32 	%r71, %r518, 2;
	setp.ge.s32 	%p442, %r71, %r77;
	or.pred  	%p443, %p441, %p442;
	@%p443 bra 	$L__BB22_41;
	mad.lo.s32 	%r521, %r71, %r76, %r41;
	mul.wide.s32 	%rd1347, %r521, 8;
	add.s64 	%rd1348, %rd2, %rd1347;
	st.global.u64 	[%rd1348], %rd1448;
	mul.wide.s32 	%rd1349, %r521, 4;
	add.s64 	%rd1350, %rd1, %rd1349;
	st.global.u32 	[%rd1350], %r542;
$L__BB22_41:
	setp.ge.s32 	%p444, %r41, %r76;
	add.s32 	%r72, %r518, 3;
	setp.ge.s32 	%p445, %r72, %r77;
	or.pred  	%p446, %p444, %p445;
	@%p446 bra 	$L__BB22_43;
	mad.lo.s32 	%r522, %r72, %r76, %r41;
	mul.wide.s32 	%rd1351, %r522, 8;
	add.s64 	%rd1352, %rd2, %rd1351;
	st.global.u64 	[%rd1352], %rd1444;
	mul.wide.s32 	%rd1353, %r522, 4;
	add.s64 	%rd1354, %rd1, %rd1353;
	st.global.u32 	[%rd1354], %r538;
$L__BB22_43:
	setp.ge.s32 	%p447, %r518, %r77;
	add.s32 	%r73, %r41, 1;
	setp.ge.s32 	%p448, %r73, %r76;
	or.pred  	%p449, %p448, %p447;
	@%p449 bra 	$L__BB22_45;
	mul.lo.s32 	%r523, %r518, %r76;
	cvt.s64.s32 	%rd1355, %r523;
	cvt.s64.s32 	%rd1356, %r41;
	add.s64 	%rd1357, %rd1355, %rd1356;
	shl.b64 	%rd1358, %rd1357, 3;
	add.s64 	%rd1359, %rd2, %rd1358;
	st.global.u64 	[%rd1359+8], %rd1455;
	shl.b64 	%rd1360, %rd1357, 2;
	add.s64 	%rd1361, %rd1, %rd1360;
	st.global.u32 	[%rd1361+4], %r549;
$L__BB22_45:
	setp.ge.s32 	%p450, %r73, %r76;
	setp.ge.s32 	%p451, %r70, %r77;
	or.pred  	%p452, %p450, %p451;
	@%p452 bra 	$L__BB22_47;
	mul.lo.s32 	%r524, %r70, %r76;
	cvt.s64.s32 	%rd1362, %r524;
	cvt.s64.s32 	%rd1363, %r41;
	add.s64 	%rd1364, %rd1362, %rd1363;
	shl.b64 	%rd1365, %rd1364, 3;
	add.s64 	%rd1366, %rd2, %rd1365;
	st.global.u64 	[%rd1366+8], %rd1451;
	shl.b64 	%rd1367, %rd1364, 2;
	add.s64 	%rd1368, %rd1, %rd1367;
	st.global.u32 	[%rd1368+4], %r545;
$L__BB22_47:
	setp.ge.s32 	%p453, %r73, %r76;
	setp.ge.s32 	%p454, %r71, %r77;
	or.pred  	%p455, %p453, %p454;
	@%p455 bra 	$L__BB22_49;
	mul.lo.s32 	%r525, %r71, %r76;
	cvt.s64.s32 	%rd1369, %r525;
	cvt.s64.s32 	%rd1370, %r41;
	add.s64 	%rd1371, %rd1369, %rd1370;
	shl.b64 	%rd1372, %rd1371, 3;
	add.s64 	%rd1373, %rd2, %rd1372;
	st.global.u64 	[%rd1373+8], %rd1447;
	shl.b64 	%rd1374, %rd1371, 2;
	add.s64 	%rd1375, %rd1, %rd1374;
	st.global.u32 	[%rd1375+4], %r541;
$L__BB22_49:
	setp.ge.s32 	%p456, %r73, %r76;
	setp.ge.s32 	%p457, %r72, %r77;
	or.pred  	%p458, %p456, %p457;
	@%p458 bra 	$L__BB22_51;
	mul.lo.s32 	%r526, %r72, %r76;
	cvt.s64.s32 	%rd1376, %r526;
	cvt.s64.s32 	%rd1377, %r41;
	add.s64 	%rd1378, %rd1376, %rd1377;
	shl.b64 	%rd1379, %rd1378, 3;
	add.s64 	%rd1380, %rd2, %rd1379;
	st.global.u64 	[%rd1380+8], %rd1443;
	shl.b64 	%rd1381, %rd1378, 2;
	add.s64 	%rd1382, %rd1, %rd1381;
	st.global.u32 	[%rd1382+4], %r537;
$L__BB22_51:
	setp.ge.s32 	%p459, %r518, %r77;
	add.s32 	%r74, %r41, 2;
	setp.ge.s32 	%p460, %r74, %r76;
	or.pred  	%p461, %p460, %p459;
	@%p461 bra 	$L__BB22_53;
	mul.lo.s32 	%r527, %r518, %r76;
	cvt.s64.s32 	%rd1383, %r527;
	cvt.s64.s32 	%rd1384, %r41;
	add.s64 	%rd1385, %rd1383, %rd1384;
	shl.b64 	%rd1386, %rd1385, 3;
	add.s64 	%rd1387, %rd2, %rd1386;
	st.global.u64 	[%rd1387+16], %rd1454;
	shl.b64 	%rd1388, %rd1385, 2;
	add.s64 	%rd1389, %rd1, %rd1388;
	st.global.u32 	[%rd1389+8], %r548;
$L__BB22_53:
	setp.ge.s32 	%p462, %r74, %r76;
	setp.ge.s32 	%p463, %r70, %r77;
	or.pred  	%p464, %p462, %p463;
	@%p464 bra 	$L__BB22_55;
	mul.lo.s32 	%r528, %r70, %r76;
	cvt.s64.s32 	%rd1390, %r528;
	cvt.s64.s32 	%rd1391, %r41;
	add.s64 	%rd1392, %rd1390, %rd1391;
	shl.b64 	%rd1393, %rd1392, 3;
	add.s64 	%rd1394, %rd2, %rd1393;
	st.global.u64 	[%rd1394+16], %rd1450;
	shl.b64 	%rd1395, %rd1392, 2;
	add.s64 	%rd1396, %rd1, %rd1395;
	st.global.u32 	[%rd1396+8], %r544;
$L__BB22_55:
	setp.ge.s32 	%p465, %r74, %r76;
	setp.ge.s32 	%p466, %r71, %r77;
	or.pred  	%p467, %p465, %p466;
	@%p467 bra 	$L__BB22_57;
	mul.lo.s32 	%r529, %r71, %r76;
	cvt.s64.s32 	%rd1397, %r529;
	cvt.s64.s32 	%rd1398, %r41;
	add.s64 	%rd1399, %rd1397, %rd1398;
	shl.b64 	%rd1400, %rd1399, 3;
	add.s64 	%rd1401, %rd2, %rd1400;
	st.global.u64 	[%rd1401+16], %rd1446;
	shl.b64 	%rd1402, %rd1399, 2;
	add.s64 	%rd1403, %rd1, %rd1402;
	st.global.u32 	[%rd1403+8], %r540;
$L__BB22_57:
	setp.ge.s32 	%p468, %r74, %r76;
	setp.ge.s32 	%p469, %r72, %r77;
	or.pred  	%p470, %p468, %p469;
	@%p470 bra 	$L__BB22_59;
	mul.lo.s32 	%r530, %r72, %r76;
	cvt.s64.s32 	%rd1404, %r530;
	cvt.s64.s32 	%rd1405, %r41;
	add.s64 	%rd1406, %rd1404, %rd1405;
	shl.b64 	%rd1407, %rd1406, 3;
	add.s64 	%rd1408, %rd2, %rd1407;
	st.global.u64 	[%rd1408+16], %rd1442;
	shl.b64 	%rd1409, %rd1406, 2;
	add.s64 	%rd1410, %rd1, %rd1409;
	st.global.u32 	[%rd1410+8], %r536;
$L__BB22_59:
	setp.ge.s32 	%p471, %r518, %r77;
	add.s32 	%r75, %r41, 3;
	setp.ge.s32 	%p472, %r75, %r76;
	or.pred  	%p473, %p472, %p471;
	@%p473 bra 	$L__BB22_61;
	mul.lo.s32 	%r531, %r518, %r76;
	cvt.s64.s32 	%rd1411, %r531;
	cvt.s64.s32 	%rd1412, %r41;
	add.s64 	%rd1413, %rd1411, %rd1412;
	shl.b64 	%rd1414, %rd1413, 3;
	add.s64 	%rd1415, %rd2, %rd1414;
	st.global.u64 	[%rd1415+24], %rd1453;
	shl.b64 	%rd1416, %rd1413, 2;
	add.s64 	%rd1417, %rd1, %rd1416;
	st.global.u32 	[%rd1417+12], %r547;
$L__BB22_61:
	setp.ge.s32 	%p474, %r75, %r76;
	setp.ge.s32 	%p475, %r70, %r77;
	or.pred  	%p476, %p474, %p475;
	@%p476 bra 	$L__BB22_63;
	mul.lo.s32 	%r532, %r70, %r76;
	cvt.s64.s32 	%rd1418, %r532;
	cvt.s64.s32 	%rd1419, %r41;
	add.s64 	%rd1420, %rd1418, %rd1419;
	shl.b64 	%rd1421, %rd1420, 3;
	add.s64 	%rd1422, %rd2, %rd1421;
	st.global.u64 	[%rd1422+24], %rd1449;
	shl.b64 	%rd1423, %rd1420, 2;
	add.s64 	%rd1424, %rd1, %rd1423;
	st.global.u32 	[%rd1424+12], %r543;
$L__BB22_63:
	setp.ge.s32 	%p477, %r75, %r76;
	setp.ge.s32 	%p478, %r71, %r77;
	or.pred  	%p479, %p477, %p478;
	@%p479 bra 	$L__BB22_65;
	mul.lo.s32 	%r533, %r71, %r76;
	cvt.s64.s32 	%rd1425, %r533;
	cvt.s64.s32 	%rd1426, %r41;
	add.s64 	%rd1427, %rd1425, %rd1426;
	shl.b64 	%rd1428, %rd1427, 3;
	add.s64 	%rd1429, %rd2, %rd1428;
	st.global.u64 	[%rd1429+24], %rd1445;
	shl.b64 	%rd1430, %rd1427, 2;
	add.s64 	%rd1431, %rd1, %rd1430;
	st.global.u32 	[%rd1431+12], %r539;
$L__BB22_65:
	setp.ge.s32 	%p480, %r75, %r76;
	setp.ge.s32 	%p481, %r72, %r77;
	or.pred  	%p482, %p480, %p481;
	@%p482 bra 	$L__BB22_67;
	mul.lo.s32 	%r534, %r72, %r76;
	cvt.s64.s32 	%rd1432, %r534;
	cvt.s64.s32 	%rd1433, %r41;
	add.s64 	%rd1434, %rd1432, %rd1433;
	shl.b64 	%rd1435, %rd1434, 3;
	add.s64 	%rd1436, %rd2, %rd1435;
	st.global.u64 	[%rd1436+24], %rd1441;
	shl.b64 	%rd1437, %rd1434, 2;
	add.s64 	%rd1438, %rd1, %rd1437;
	st.global.u32 	[%rd1438+12], %r535;
$L__BB22_67:
	ret;

}
	// .globl	tropical_maxmul_i64_nn_with_argmax
.visible .entry tropical_maxmul_i64_nn_with_argmax(
	.param .u64 .ptr .align 1 tropical_maxmul_i64_nn_with_argmax_param_0,
	.param .u64 .ptr .align 1 tropical_maxmul_i64_nn_with_argmax_param_1,
	.param .u64 .ptr .align 1 tropical_maxmul_i64_nn_with_argmax_param_2,
	.param .u64 .ptr .align 1 tropical_maxmul_i64_nn_with_argmax_param_3,
	.param .u32 tropical_maxmul_i64_nn_with_argmax_param_4,
	.param .u32 tropical_maxmul_i64_nn_with_argmax_param_5,
	.param .u32 tropical_maxmul_i64_nn_with_argmax_param_6
)
{
	.reg .pred 	%p<355>;
	.reg .b32 	%r<568>;
	.reg .b64 	%rd<913>;
	// demoted variable
	.shared .align 8 .b8 _ZZ34tropical_maxmul_i64_nn_with_argmaxE2As[4096];
	// demoted variable
	.shared .align 8 .b8 _ZZ34tropical_maxmul_i64_nn_with_argmaxE2Bs[4096];
	ld.param.u64 	%rd88, [tropical_maxmul_i64_nn_with_argmax_param_2];
	ld.param.u64 	%rd89, [tropical_maxmul_i64_nn_with_argmax_param_3];
	ld.param.u32 	%r76, [tropical_maxmul_i64_nn_with_argmax_param_4];
	ld.param.u32 	%r77, [tropical_maxmul_i64_nn_with_argmax_param_5];
	ld.param.u32 	%r78, [tropical_maxmul_i64_nn_with_argmax_param_6];
	cvta.to.global.u64 	%rd1, %rd89;
	cvta.to.global.u64 	%rd2, %rd88;
	add.s32 	%r80, %r76, 31;
	shr.s32 	%r81, %r80, 31;
	shr.u32 	%r82, %r81, 27;
	add.s32 	%r83, %r80, %r82;
	shr.s32 	%r84, %r83, 5;
	mov.u32 	%r85, %ctaid.x;
	div.u32 	%r2, %r85, %r84;
	mul.lo.s32 	%r86, %r2, %r84;
	sub.s32 	%r1, %r85, %r86;
	mov.u32 	%r87, %tid.y;
	shl.b32 	%r88, %r87, 3;
	mov.u32 	%r89, %tid.x;
	add.s32 	%r3, %r88, %r89;
	setp.lt.s32 	%p1, %r78, 1;
	mov.b32 	%r535, 0;
	mov.b64 	%rd865, 0;
	mov.u64 	%rd866, %rd865;
	mov.u64 	%rd867, %rd865;
	mov.u64 	%rd868, %rd865;
	mov.u64 	%rd869, %rd865;
	mov.u64 	%rd870, %rd865;
	mov.u64 	%rd871, %rd865;
	mov.u64 	%rd872, %rd865;
	mov.u64 	%rd873, %rd865;
	mov.u64 	%rd874, %rd865;
	mov.u64 	%rd875, %rd865;
	mov.u64 	%rd876, %rd865;
	mov.u64 	%rd877, %rd865;
	mov.u64 	%rd878, %rd865;
	mov.u64 	%rd879, %rd865;
	mov.u64 	%rd880, %rd865;
	mov.u32 	%r536, %r535;
	mov.u32 	%r537, %r535;
	mov.u32 	%r538, %r535;
	mov.u32 	%r539, %r535;
	mov.u32 	%r540, %r535;
	mov.u32 	%r541, %r535;
	mov.u32 	%r542, %r535;
	mov.u32 	%r543, %r535;
	mov.u32 	%r544, %r535;
	mov.u32 	%r545, %r535;
	mov.u32 	%r546, %r535;
	mov.u32 	%r547, %r535;
	mov.u32 	%r548, %r535;
	mov.u32 	%r549, %r535;
	mov.u32 	%r550, %r535;
	@%p1 bra 	$L__BB23_35;
	and.b32  	%r91, %r3, 31;
	shl.b32 	%r92, %r1, 5;
	or.b32  	%r4, %r92, %r91;
	mov.b32 	%r535, 0;
	mov.b64 	%rd865, 0;
	mov.u32 	%r551, %r535;
$L__BB23_2:
	ld.param.u64 	%rd863, [tropical_maxmul_i64_nn_with_argmax_param_0];
	cvta.to.global.u64 	%rd19, %rd863;
	setp.lt.s32 	%p2, %r4, %r76;
	mov.u32 	%r22, %tid.y;
	shl.b32 	%r93, %r22, 3;
	mov.u32 	%r23, %tid.x;
	add.s32 	%r94, %r93, %r23;
	shr.u32 	%r95, %r94, 5;
	add.s32 	%r24, %r95, %r551;
	setp.lt.s32 	%p3, %r24, %r78;
	and.pred  	%p4, %p2, %p3;
	mov.b64 	%rd897, 0;
	@%p4 bra 	$L__BB23_3;
	bra.uni 	$L__BB23_4;
$L__BB23_3:
	mad.lo.s32 	%r97, %r24, %r76, %r4;
	mul.wide.s32 	%rd92, %r97, 8;
	add.s64 	%rd93, %rd19, %rd92;
	ld.global.nc.u64 	%rd897, [%rd93];
$L__BB23_4:
	setp.ge.s32 	%p5, %r4, %r76;
	shl.b32 	%r102, %r94, 3;
	mov.u32 	%r103, _ZZ34tropical_maxmul_i64_nn_with_argmaxE2As;
	add.s32 	%r43, %r103, %r102;
	st.shared.u64 	[%r43], %rd897;
	add.s32 	%r44, %r24, 2;
	setp.ge.s32 	%p6, %r44, %r78;
	mov.b64 	%rd898, 0;
	or.pred  	%p7, %p5, %p6;
	@%p7 bra 	$L__BB23_6;
	mad.lo.s32 	%r104, %r44, %r76, %r4;
	mul.wide.s32 	%rd95, %r104, 8;
	add.s64 	%rd96, %rd19, %rd95;
	ld.global.nc.u64 	%rd898, [%rd96];
$L__BB23_6:
	st.shared.u64 	[%r43+512], %rd898;
	add.s32 	%r45, %r24, 4;
	setp.ge.s32 	%p9, %r45, %r78;
	mov.b64 	%rd899, 0;
	or.pred  	%p10, %p5, %p9;
	@%p10 bra 	$L__BB23_8;
	mad.lo.s32 	%r105, %r45, %r76, %r4;
	mul.wide.s32 	%rd98, %r105, 8;
	add.s64 	%rd99, %rd19, %rd98;
	ld.global.nc.u64 	%rd899, [%rd99];
$L__BB23_8:
	st.shared.u64 	[%r43+1024], %rd899;
	add.s32 	%r46, %r24, 6;
	setp.ge.s32 	%p12, %r46, %r78;
	mov.b64 	%rd900, 0;
	or.pred  	%p13, %p5, %p12;
	@%p13 bra 	$L__BB23_10;
	mad.lo.s32 	%r106, %r46, %r76, %r4;
	mul.wide.s32 	%rd101, %r106, 8;
	add.s64 	%rd102, %rd19, %rd101;
	ld.global.nc.u64 	%rd900, [%rd102];
$L__BB23_10:
	st.shared.u64 	[%r43+1536], %rd900;
	add.s32 	%r47, %r24, 8;
	setp.ge.s32 	%p15, %r47, %r78;
	mov.b64 	%rd901, 0;
	or.pred  	%p16, %p5, %p15;
	@%p16 bra 	$L__BB23_12;
	mad.lo.s32 	%r107, %r47, %r76, %r4;
	mul.wide.s32 	%rd104, %r107, 8;
	add.s64 	%rd105, %rd19, %rd104;
	ld.global.nc.u64 	%rd901, [%rd105];
$L__BB23_12:
	st.shared.u64 	[%r43+2048], %rd901;
	add.s32 	%r48, %r24, 10;
	setp.ge.s32 	%p18, %r48, %r78;
	mov.b64 	%rd902, 0;
	or.pred  	%p19, %p5, %p18;
	@%p19 bra 	$L__BB23_14;
	mad.lo.s32 	%r108, %r48, %r76, %r4;
	mul.wide.s32 	%rd107, %r108, 8;
	add.s64 	%rd108, %rd19, %rd107;
	ld.global.nc.u64 	%rd902, [%rd108];
$L__BB23_14:
	st.shared.u64 	[%r43+2560], %rd902;
	add.s32 	%r49, %r24, 12;
	setp.ge.s32 	%p21, %r49, %r78;
	mov.b64 	%rd903, 0;
	or.pred  	%p22, %p5, %p21;
	@%p22 bra 	$L__BB23_16;
	mad.lo.s32 	%r109, %r49, %r76, %r4;
	mul.wide.s32 	%rd110, %r109, 8;
	add.s64 	%rd111, %rd19, %rd110;
	ld.global.nc.u64 	%rd903, [%rd111];
$L__BB23_16:
	st.shared.u64 	[%r43+3072], %rd903;
	add.s32 	%r50, %r24, 14;
	setp.ge.s32 	%p24, %r50, %r78;
	mov.b64 	%rd904, 0;
	or.pred  	%p25, %p5, %p24;
	@%p25 bra 	$L__BB23_18;
	mad.lo.s32 	%r110, %r50, %r76, %r4;
	mul.wide.s32 	%rd113, %r110, 8;
	add.s64 	%rd114, %rd19, %rd113;
	ld.global.nc.u64 	%rd904, [%rd114];
$L__BB23_18:
	ld.param.u64 	%rd864, [tropical_maxmul_i64_nn_with_argmax_param_1];
	cvta.to.global.u64 	%rd52, %rd864;
	shl.b32 	%r111, %r2, 5;
	shr.u32 	%r114, %r94, 4;
	add.s32 	%r115, %r111, %r114;
	setp.ge.s32 	%p26, %r115, %r77;
	st.shared.u64 	[%r43+3584], %rd904;
	and.b32  	%r117, %r94, 15;
	add.s32 	%r51, %r551, %r117;
	setp.ge.s32 	%p27, %r51, %r78;
	mov.b64 	%rd905, 0;
	or.pred  	%p28, %p27, %p26;
	@%p28 bra 	$L__BB23_20;
	mad.lo.s32 	%r123, %r115, %r78, %r51;
	mul.wide.u32 	%rd116, %r123, 8;
	add.s64 	%rd117, %rd52, %rd116;
	ld.global.nc.u64 	%rd905, [%rd117];
$L__BB23_20:
	add.s32 	%r130, %r115, 4;
	setp.ge.s32 	%p30, %r130, %r77;
	mov.u32 	%r136, _ZZ34tropical_maxmul_i64_nn_with_argmaxE2Bs;
	add.s32 	%r52, %r136, %r102;
	st.shared.u64 	[%r52], %rd905;
	mov.b64 	%rd906, 0;
	or.pred  	%p31, %p27, %p30;
	@%p31 bra 	$L__BB23_22;
	shl.b32 	%r137, %r78, 2;
	mad.lo.s32 	%r143, %r115, %r78, %r137;
	add.s32 	%r144, %r143, %r51;
	mul.wide.s32 	%rd119, %r144, 8;
	add.s64 	%rd120, %rd52, %rd119;
	ld.global.nc.u64 	%rd906, [%rd120];
$L__BB23_22:
	add.s32 	%r151, %r115, 8;
	setp.ge.s32 	%p33, %r151, %r77;
	st.shared.u64 	[%r52+512], %rd906;
	mov.b64 	%rd907, 0;
	or.pred  	%p34, %p27, %p33;
	@%p34 bra 	$L__BB23_24;
	shl.b32 	%r152, %r78, 3;
	mad.lo.s32 	%r158, %r115, %r78, %r152;
	add.s32 	%r159, %r158, %r51;
	mul.wide.s32 	%rd122, %r159, 8;
	add.s64 	%rd123, %rd52, %rd122;
	ld.global.nc.u64 	%rd907, [%rd123];
$L__BB23_24:
	add.s32 	%r166, %r115, 12;
	setp.ge.s32 	%p36, %r166, %r77;
	st.shared.u64 	[%r52+1024], %rd907;
	mov.b64 	%rd908, 0;
	or.pred  	%p37, %p27, %p36;
	@%p37 bra 	$L__BB23_26;
	shl.b32 	%r167, %r78, 2;
	shl.b32 	%r168, %r78, 3;
	mad.lo.s32 	%r174, %r115, %r78, %r168;
	add.s32 	%r175, %r174, %r167;
	add.s32 	%r176, %r175, %r51;
	mul.wide.s32 	%rd125, %r176, 8;
	add.s64 	%rd126, %rd52, %rd125;
	ld.global.nc.u64 	%rd908, [%rd126];
$L__BB23_26:
	add.s32 	%r183, %r115, 16;
	setp.ge.s32 	%p39, %r183, %r77;
	st.shared.u64 	[%r52+1536], %rd908;
	mov.b64 	%rd909, 0;
	or.pred  	%p40, %p27, %p39;
	@%p40 bra 	$L__BB23_28;
	shl.b32 	%r184, %r78, 4;
	mad.lo.s32 	%r190, %r115, %r78, %r184;
	add.s32 	%r191, %r190, %r51;
	mul.wide.s32 	%rd128, %r191, 8;
	add.s64 	%rd129, %rd52, %rd128;
	ld.global.nc.u64 	%rd909, [%rd129];
$L__BB23_28:
	add.s32 	%r198, %r115, 20;
	setp.ge.s32 	%p42, %r198, %r77;
	st.shared.u64 	[%r52+2048], %rd909;
	mov.b64 	%rd910, 0;
	or.pred  	%p43, %p27, %p42;
	@%p43 bra 	$L__BB23_30;
	shl.b32 	%r199, %r78, 2;
	shl.b32 	%r200, %r78, 4;
	mad.lo.s32 	%r206, %r115, %r78, %r200;
	add.s32 	%r207, %r206, %r199;
	add.s32 	%r208, %r207, %r51;
	mul.wide.s32 	%rd131, %r208, 8;
	add.s64 	%rd132, %rd52, %rd131;
	ld.global.nc.u64 	%rd910, [%rd132];
$L__BB23_30:
	add.s32 	%r215, %r115, 24;
	setp.ge.s32 	%p45, %r215, %r77;
	st.shared.u64 	[%r52+2560], %rd910;
	mov.b64 	%rd911, 0;
	or.pred  	%p46, %p27, %p45;
	@%p46 bra 	$L__BB23_32;
	shl.b32 	%r216, %r78, 3;
	shl.b32 	%r217, %r78, 4;
	mad.lo.s32 	%r223, %r115, %r78, %r217;
	add.s32 	%r224, %r216, %r223;
	add.s32 	%r225, %r224, %r51;
	mul.wide.s32 	%rd134, %r225, 8;
	add.s64 	%rd135, %rd52, %rd134;
	ld.global.nc.u64 	%rd911, [%rd135];
$L__BB23_32:
	add.s32 	%r232, %r115, 28;
	setp.ge.s32 	%p48, %r232, %r77;
	st.shared.u64 	[%r52+3072], %rd911;
	mov.b64 	%rd912, 0;
	or.pred  	%p49, %p27, %p48;
	@%p49 bra 	$L__BB23_34;
	shl.b32 	%r233, %r78, 2;
	shl.b32 	%r234, %r78, 3;
	shl.b32 	%r235, %r78, 4;
	mad.lo.s32 	%r241, %r115, %r78, %r235;
	add.s32 	%r242, %r234, %r241;
	add.s32 	%r243, %r242, %r233;
	add.s32 	%r244, %r243, %r51;
	mul.wide.s32 	%rd137, %r244, 8;
	add.s64 	%rd138, %rd52, %rd137;
	ld.global.nc.u64 	%rd912, [%rd138];
$L__BB23_34:
	mov.u32 	%r245, %tid.y;
	shl.b32 	%r246, %r245, 3;
	mov.u32 	%r247, %tid.x;
	add.s32 	%r248, %r246, %r247;
	shl.b32 	%r249, %r248, 3;
	mov.u32 	%r250, _ZZ34tropical_maxmul_i64_nn_with_argmaxE2Bs;
	add.s32 	%r251, %r250, %r249;
	st.shared.u64 	[%r251+3584], %rd912;
	bar.sync 	0;
	shl.b32 	%r252, %r247, 5;
	mov.u32 	%r253, _ZZ34tropical_maxmul_i64_nn_with_argmaxE2As;
	add.s32 	%r254, %r253, %r252;
	ld.shared.u64 	%rd139, [%r254];
	ld.shared.u64 	%rd140, [%r254+8];
	ld.shared.u64 	%rd141, [%r254+16];
	ld.shared.u64 	%rd142, [%r254+24];
	shl.b32 	%r255, %r245, 9;
	add.s32 	%r256, %r250, %r255;
	ld.shared.u64 	%rd143, [%r256];
	ld.shared.u64 	%rd144, [%r256+128];
	ld.shared.u64 	%rd145, [%r256+256];
	ld.shared.u64 	%rd146, [%r256+384];
	mul.lo.s64 	%rd147, %rd143, %rd139;
	setp.gt.s64 	%p50, %rd147, %rd880;
	max.s64 	%rd148, %rd147, %rd880;
	selp.b32 	%r257, %r551, %r550, %p50;
	mul.lo.s64 	%rd149, %rd144, %rd139;
	setp.gt.s64 	%p51, %rd149, %rd876;
	max.s64 	%rd150, %rd149, %rd876;
	selp.b32 	%r258, %r551, %r546, %p51;
	mul.lo.s64 	%rd151, %rd145, %rd139;
	setp.gt.s64 	%p52, %rd151, %rd872;
	max.s64 	%rd152, %rd151, %rd872;
	selp.b32 	%r259, %r551, %r542, %p52;
	mul.lo.s64 	%rd153, %rd146, %rd139;
	setp.gt.s64 	%p53, %rd153, %rd868;
	max.s64 	%rd154, %rd153, %rd868;
	selp.b32 	%r260, %r551, %r538, %p53;
	mul.lo.s64 	%rd155, %rd143, %rd140;
	setp.gt.s64 	%p54, %rd155, %rd879;
	max.s64 	%rd156, %rd155, %rd879;
	selp.b32 	%r261, %r551, %r549, %p54;
	mul.lo.s64 	%rd157, %rd144, %rd140;
	setp.gt.s64 	%p55, %rd157, %rd875;
	max.s64 	%rd158, %rd157, %rd875;
	selp.b32 	%r262, %r551, %r545, %p55;
	mul.lo.s64 	%rd159, %rd145, %rd140;
	setp.gt.s64 	%p56, %rd159, %rd871;
	max.s64 	%rd160, %rd159, %rd871;
	selp.b32 	%r263, %r551, %r541, %p56;
	mul.lo.s64 	%rd161, %rd146, %rd140;
	setp.gt.s64 	%p57, %rd161, %rd867;
	max.s64 	%rd162, %rd161, %rd867;
	selp.b32 	%r264, %r551, %r537, %p57;
	mul.lo.s64 	%rd163, %rd143, %rd141;
	setp.gt.s64 	%p58, %rd163, %rd878;
	max.s64 	%rd164, %rd163, %rd878;
	selp.b32 	%r265, %r551, %r548, %p58;
	mul.lo.s64 	%rd165, %rd144, %rd141;
	setp.gt.s64 	%p59, %rd165, %rd874;
	max.s64 	%rd166, %rd165, %rd874;
	selp.b32 	%r266, %r551, %r544, %p59;
	mul.lo.s64 	%rd167, %rd145, %rd141;
	setp.gt.s64 	%p60, %rd167, %rd870;
	max.s64 	%rd168, %rd167, %rd870;
	selp.b32 	%r267, %r551, %r540, %p60;
	mul.lo.s64 	%rd169, %rd146, %rd141;
	setp.gt.s64 	%p61, %rd169, %rd866;
	max.s64 	%rd170, %rd169, %rd866;
	selp.b32 	%r268, %r551, %r536, %p61;
	mul.lo.s64 	%rd171, %rd143, %rd142;
	setp.gt.s64 	%p62, %rd171, %rd877;
	max.s64 	%rd172, %rd171, %rd877;
	selp.b32 	%r269, %r551, %r547, %p62;
	mul.lo.s64 	%rd173, %rd144, %rd142;
	setp.gt.s64 	%p63, %rd173, %rd873;
	max.s64 	%rd174, %rd173, %rd873;
	selp.b32 	%r270, %r551, %r543, %p63;
	mul.lo.s64 	%rd175, %rd145, %rd142;
	setp.gt.s64 	%p64, %rd175, %rd869;
	max.s64 	%rd176, %rd175, %rd869;
	selp.b32 	%r271, %r551, %r539, %p64;
	mul.lo.s64 	%rd177, %rd146, %rd142;
	setp.gt.s64 	%p65, %rd177, %rd865;
	max.s64 	%rd178, %rd177, %rd865;
	selp.b32 	%r272, %r551, %r535, %p65;
	add.s32 	%r273, %r551, 1;
	ld.shared.u64 	%rd179, [%r254+256];
	ld.shared.u64 	%rd180, [%r254+264];
	ld.shared.u64 	%rd181, [%r254+272];
	ld.shared.u64 	%rd182, [%r254+280];
	ld.shared.u64 	%rd183, [%r256+8];
	ld.shared.u64 	%rd184, [%r256+136];
	ld.shared.u64 	%rd185, [%r256+264];
	ld.shared.u64 	%rd186, [%r256+392];
	mul.lo.s64 	%rd187, %rd183, %rd179;
	setp.gt.s64 	%p66, %rd187, %rd148;
	max.s64 	%rd188, %rd187, %rd148;
	selp.b32 	%r274, %r273, %r257, %p66;
	mul.lo.s64 	%rd189, %rd184, %rd179;
	setp.gt.s64 	%p67, %rd189, %rd150;
	max.s64 	%rd190, %rd189, %rd150;
	selp.b32 	%r275, %r273, %r258, %p67;
	mul.lo.s64 	%rd191, %rd185, %rd179;
	setp.gt.s64 	%p68, %rd191, %rd152;
	max.s64 	%rd192, %rd191, %rd152;
	selp.b32 	%r276, %r273, %r259, %p68;
	mul.lo.s64 	%rd193, %rd186, %rd179;
	setp.gt.s64 	%p69, %rd193, %rd154;
	max.s64 	%rd194, %rd193, %rd154;
	selp.b32 	%r277, %r273, %r260, %p69;
	mul.lo.s64 	%rd195, %rd183, %rd180;
	setp.gt.s64 	%p70, %rd195, %rd156;
	max.s64 	%rd196, %rd195, %rd156;
	selp.b32 	%r278, %r273, %r261, %p70;
	mul.lo.s64 	%rd197, %rd184, %rd180;
	setp.gt.s64 	%p71, %rd197, %rd158;
	max.s64 	%rd198, %rd197, %rd158;
	selp.b32 	%r279, %r273, %r262, %p71;
	mul.lo.s64 	%rd199, %rd185, %rd180;
	setp.gt.s64 	%p72, %rd199, %rd160;
	max.s64 	%rd200, %rd199, %rd160;
	selp.b32 	%r280, %r273, %r263, %p72;
	mul.lo.s64 	%rd201, %rd186, %rd180;
	setp.gt.s64 	%p73, %rd201, %rd162;
	max.s64 	%rd202, %rd201, %rd162;
	selp.b32 	%r281, %r273, %r264, %p73;
	mul.lo.s64 	%rd203, %rd183, %rd181;
	setp.gt.s64 	%p74, %rd203, %rd164;
	max.s64 	%rd204, %rd203, %rd164;
	selp.b32 	%r282, %r273, %r265, %p74;
	mul.lo.s64 	%rd205, %rd184, %rd181;
	setp.gt.s64 	%p75, %rd205, %rd166;
	max.s64 	%rd206, %rd205, %rd166;
	selp.b32 	%r283, %r273, %r266, %p75;
	mul.lo.s64 	%rd207, %rd185, %rd181;
	setp.gt.s64 	%p76, %rd207, %rd168;
	max.s64 	%rd208, %rd207, %rd168;
	selp.b32 	%r284, %r273, %r267, %p76;
	mul.lo.s64 	%rd209, %rd186, %rd181;
	setp.gt.s64 	%p77, %rd209, %rd170;
	max.s64 	%rd210, %rd209, %rd170;
	selp.b32 	%r285, %r273, %r268, %p77;
	mul.lo.s64 	%rd211, %rd183, %rd182;
	setp.gt.s64 	%p78, %rd211, %rd172;
	max.s64 	%rd212, %rd211, %rd172;
	selp.b32 	%r286, %r273, %r269, %p78;
	mul.lo.s64 	%rd213, %rd184, %rd182;
	setp.gt.s64 	%p79, %rd213, %rd174;
	max.s64 	%rd214, %rd213, %rd174;
	selp.b32 	%r287, %r273, %r270, %p79;
	mul.lo.s64 	%rd215, %rd185, %rd182;
	setp.gt.s64 	%p80, %rd215, %rd176;
	max.s64 	%rd216, %rd215, %rd176;
	selp.b32 	%r288, %r273, %r271, %p80;
	mul.lo.s64 	%rd217, %rd186, %rd182;
	setp.gt.s64 	%p81, %rd217, %rd178;
	max.s64 	%rd218, %rd217, %rd178;
	selp.b32 	%r289, %r273, %r272, %p81;
	add.s32 	%r290, %r551, 2;
	ld.shared.u64 	%rd219, [%r254+512];
	ld.shared.u64 	%rd220, [%r254+520];
	ld.shared.u64 	%rd221, [%r254+528];
	ld.shared.u64 	%rd222, [%r254+536];
	ld.shared.u64 	%rd223, [%r256+16];
	ld.shared.u64 	%rd224, [%r256+144];
	ld.shared.u64 	%rd225, [%r256+272];
	ld.shared.u64 	%rd226, [%r256+400];
	mul.lo.s64 	%rd227, %rd223, %rd219;
	setp.gt.s64 	%p82, %rd227, %rd188;
	max.s64 	%rd228, %rd227, %rd188;
	selp.b32 	%r291, %r290, %r274, %p82;
	mul.lo.s64 	%rd229, %rd224, %rd219;
	setp.gt.s64 	%p83, %rd229, %rd190;
	max.s64 	%rd230, %rd229, %rd190;
	selp.b32 	%r292, %r290, %r275, %p83;
	mul.lo.s64 	%rd231, %rd225, %rd219;
	setp.gt.s64 	%p84, %rd231, %rd192;
	max.s64 	%rd232, %rd231, %rd192;
	selp.b32 	%r293, %r290, %r276, %p84;
	mul.lo.s64 	%rd233, %rd226, %rd219;
	setp.gt.s64 	%p85, %rd233, %rd194;
	max.s64 	%rd234, %rd233, %rd194;
	selp.b32 	%r294, %r290, %r277, %p85;
	mul.lo.s64 	%rd235, %rd223, %rd220;
	setp.gt.s64 	%p86, %rd235, %rd196;
	max.s64 	%rd236, %rd235, %rd196;
	selp.b32 	%r295, %r290, %r278, %p86;
	mul.lo.s64 	%rd237, %rd224, %rd220;
	setp.gt.s64 	%p87, %rd237, %rd198;
	max.s64 	%rd238, %rd237, %rd198;
	selp.b32 	%r296, %r290, %r279, %p87;
	mul.lo.s64 	%rd239, %rd225, %rd220;
	setp.gt.s64 	%p88, %rd239, %rd200;
	max.s64 	%rd240, %rd239, %rd200;
	selp.b32 	%r297, %r290, %r280, %p88;
	mul.lo.s64 	%rd241, %rd226, %rd220;
	setp.gt.s64 	%p89, %rd241, %rd202;
	max.s64 	%rd242, %rd241, %rd202;
	selp.b32 	%r298, %r290, %r281, %p89;
	mul.lo.s64 	%rd243, %rd223, %rd221;
	setp.gt.s64 	%p90, %rd243, %rd204;
	max.s64 	%rd244, %rd243, %rd204;
	selp.b32 	%r299, %r290, %r282, %p90;
	mul.lo.s64 	%rd245, %rd224, %rd221;
	setp.gt.s64 	%p91, %rd245, %rd206;
	max.s64 	%rd246, %rd245, %rd206;
	selp.b32 	%r300, %r290, %r283, %p91;
	mul.lo.s64 	%rd247, %rd225, %rd221;
	setp.gt.s64 	%p92, %rd247, %rd208;
	max.s64 	%rd248, %rd247, %rd208;
	selp.b32 	%r301, %r290, %r284, %p92;
	mul.lo.s64 	%rd249, %rd226, %rd221;
	setp.gt.s64 	%p93, %rd249, %rd210;
	max.s64 	%rd250, %rd249, %rd210;
	selp.b32 	%r302, %r290, %r285, %p93;
	mul.lo.s64 	%rd251, %rd223, %rd222;
	setp.gt.s64 	%p94, %rd251, %rd212;
	max.s64 	%rd252, %rd251, %rd212;
	selp.b32 	%r303, %r290, %r286, %p94;
	mul.lo.s64 	%rd253, %rd224, %rd222;
	setp.gt.s64 	%p95, %rd253, %rd214;
	max.s64 	%rd254, %rd253, %rd214;
	selp.b32 	%r304, %r290, %r287, %p95;
	mul.lo.s64 	%rd255, %rd225, %rd222;
	setp.gt.s64 	%p96, %rd255, %rd216;
	max.s64 	%rd256, %rd255, %rd216;
	selp.b32 	%r305, %r290, %r288, %p96;
	mul.lo.s64 	%rd257, %rd226, %rd222;
	setp.gt.s64 	%p97, %rd257, %rd218;
	max.s64 	%rd258, %rd257, %rd218;
	selp.b32 	%r306, %r290, %r289, %p97;
	add.s32 	%r307, %r551, 3;
	ld.shared.u64 	%rd259, [%r254+768];
	ld.shared.u64 	%rd260, [%r254+776];
	ld.shared.u64 	%rd261, [%r254+784];
	ld.shared.u64 	%rd262, [%r254+792];
	ld.shared.u64 	%rd263, [%r256+24];
	ld.shared.u64 	%rd264, [%r256+152];
	ld.shared.u64 	%rd265, [%r256+280];
	ld.shared.u64 	%rd266, [%r256+408];
	mul.lo.s64 	%rd267, %rd263, %rd259;
	setp.gt.s64 	%p98, %rd267, %rd228;
	max.s64 	%rd268, %rd267, %rd228;
	selp.b32 	%r308, %r307, %r291, %p98;
	mul.lo.s64 	%rd269, %rd264, %rd259;
	setp.gt.s64 	%p99, %rd269, %rd230;
	max.s64 	%rd270, %rd269, %rd230;
	selp.b32 	%r309, %r307, %r292, %p99;
	mul.lo.s64 	%rd271, %rd265, %rd259;
	setp.gt.s64 	%p100, %rd271, %rd232;
	max.s64 	%rd272, %rd271, %rd232;
	selp.b32 	%r310, %r307, %r293, %p100;
	mul.lo.s64 	%rd273, %rd266, %rd259;
	setp.gt.s64 	%p101, %rd273, %rd234;
	max.s64 	%rd274, %rd273, %rd234;
	selp.b32 	%r311, %r307, %r294, %p101;
	mul.lo.s64 	%rd275, %rd263, %rd260;
	setp.gt.s64 	%p102, %rd275, %rd236;
	max.s64 	%rd276, %rd275, %rd236;
	selp.b32 	%r312, %r307, %r295, %p102;
	mul.lo.s64 	%rd277, %rd264, %rd260;
	setp.gt.s64 	%p103, %rd277, %rd238;
	max.s64 	%rd278, %rd277, %rd238;
	selp.b32 	%r313, %r307, %r296, %p103;
	mul.lo.s64 	%rd279, %rd265, %rd260;
	setp.gt.s64 	%p104, %rd279, %rd240;
	max.s64 	%rd280, %rd279, %rd240;
	selp.b32 	%r314, %r307, %r297, %p104;
	mul.lo.s64 	%rd281, %rd266, %rd260;
	setp.gt.s64 	%p105, %rd281, %rd242;
	max.s64 	%rd282, %rd281, %rd242;
	selp.b32 	%r315, %r307, %r298, %p105;
	mul.lo.s64 	%rd283, %rd263, %rd261;
	setp.gt.s64 	%p106, %rd283, %rd244;
	max.s64 	%rd284, %rd283, %rd244;
	selp.b32 	%r316, %r307, %r299, %p106;
	mul.lo.s64 	%rd285, %rd264, %rd261;
	setp.gt.s64 	%p107, %rd285, %rd246;
	max.s64 	%rd286, %rd285, %rd246;
	selp.b32 	%r317, %r307, %r300, %p107;
	mul.lo.s64 	%rd287, %rd265, %rd261;
	setp.gt.s64 	%p108, %rd287, %rd248;
	max.s64 	%rd288, %rd287, %rd248;
	selp.b32 	%r318, %r307, %r301, %p108;
	mul.lo.s64 	%rd289, %rd266, %rd261;
	setp.gt.s64 	%p109, %rd289, %rd250;
	max.s64 	%rd290, %rd289, %rd250;
	selp.b32 	%r319, %r307, %r302, %p109;
	mul.lo.s64 	%rd291, %rd263, %rd262;
	setp.gt.s64 	%p110, %rd291, %rd252;
	max.s64 	%rd292, %rd291, %rd252;
	selp.b32 	%r320, %r307, %r303, %p110;
	mul.lo.s64 	%rd293, %rd264, %rd262;
	setp.gt.s64 	%p111, %rd293, %rd254;
	max.s64 	%rd294, %rd293, %rd254;
	selp.b32 	%r321, %r307, %r304, %p111;
	mul.lo.s64 	%rd295, %rd265, %rd262;
	setp.gt.s64 	%p112, %rd295, %rd256;
	max.s64 	%rd296, %rd295, %rd256;
	selp.b32 	%r322, %r307, %r305, %p112;
	mul.lo.s64 	%rd297, %rd266, %rd262;
	setp.gt.s64 	%p113, %rd297, %rd258;
	max.s64 	%rd298, %rd297, %rd258;
	selp.b32 	%r323, %r307, %r306, %p113;
	add.s32 	%r324, %r551, 4;
	ld.shared.u64 	%rd299, [%r254+1024];
	ld.shared.u64 	%rd300, [%r254+1032];
	ld.shared.u64 	%rd301, [%r254+1040];
	ld.shared.u64 	%rd302, [%r254+1048];
	ld.shared.u64 	%rd303, [%r256+32];
	ld.shared.u64 	%rd304, [%r256+160];
	ld.shared.u64 	%rd305, [%r256+288];
	ld.shared.u64 	%rd306, [%r256+416];
	mul.lo.s64 	%rd307, %rd303, %rd299;
	setp.gt.s64 	%p114, %rd307, %rd268;
	max.s64 	%rd308, %rd307, %rd268;
	selp.b32 	%r325, %r324, %r308, %p114;
	mul.lo.s64 	%rd309, %rd304, %rd299;
	setp.gt.s64 	%p115, %rd309, %rd270;
	max.s64 	%rd310, %rd309, %rd270;
	selp.b32 	%r326, %r324, %r309, %p115;
	mul.lo.s64 	%rd311, %rd305, %rd299;
	setp.gt.s64 	%p116, %rd311, %rd272;
	max.s64 	%rd312, %rd311, %rd272;
	selp.b32 	%r327, %r324, %r310, %p116;
	mul.lo.s64 	%rd313, %rd306, %rd299;
	setp.gt.s64 	%p117, %rd313, %rd274;
	max.s64 	%rd314, %rd313, %rd274;
	selp.b32 	%r328, %r324, %r311, %p117;
	mul.lo.s64 	%rd315, %rd303, %rd300;
	setp.gt.s64 	%p118, %rd315, %rd276;
	max.s64 	%rd316, %rd315, %rd276;
	selp.b32 	%r329, %r324, %r312, %p118;
	mul.lo.s64 	%rd317, %rd304, %rd300;
	setp.gt.s64 	%p119, %rd317, %rd278;
	max.s64 	%rd318, %rd317, %rd278;
	selp.b32 	%r330, %r324, %r313, %p119;
	mul.lo.s64 	%rd319, %rd305, %rd300;
	setp.gt.s64 	%p120, %rd319, %rd280;
	max.s64 	%rd320, %rd319, %rd280;
	selp.b32 	%r331, %r324, %r314, %p120;
	mul.lo.s64 	%rd321, %rd306, %rd300;
	setp.gt.s64 	%p121, %rd321, %rd282;
	max.s64 	%rd322, %rd321, %rd282;
	selp.b32 	%r332, %r324, %r315, %p121;
	mul.lo.s64 	%rd323, %rd303, %rd301;
	setp.gt.s64 	%p122, %rd323, %rd284;
	max.s64 	%rd324, %rd323, %rd284;
	selp.b32 	%r333, %r324, %r316, %p122;
	mul.lo.s64 	%rd325, %rd304, %rd301;
	setp.gt.s64 	%p123, %rd325, %rd286;
	max.s64 	%rd326, %rd325, %rd286;
	selp.b32 	%r334, %r324, %r317, %p123;
	mul.lo.s64 	%rd327, %rd305, %rd301;
	setp.gt.s64 	%p124, %rd327, %rd288;
	max.s64 	%rd328, %rd327, %rd288;
	selp.b32 	%r335, %r324, %r318, %p124;
	mul.lo.s64 	%rd329, %rd306, %rd301;
	setp.gt.s64 	%p125, %rd329, %rd290;
	max.s64 	%rd330, %rd329, %rd290;
	selp.b32 	%r336, %r324, %r319, %p125;
	mul.lo.s64 	%rd331, %rd303, %rd302;
	setp.gt.s64 	%p126, %rd331, %rd292;
	max.s64 	%rd332, %rd331, %rd292;
	selp.b32 	%r337, %r324, %r320, %p126;
	mul.lo.s64 	%rd333, %rd304, %rd302;
	setp.gt.s64 	%p127, %rd333, %rd294;
	max.s64 	%rd334, %rd333, %rd294;
	selp.b32 	%r338, %r324, %r321, %p127;
	mul.lo.s64 	%rd335, %rd305, %rd302;
	setp.gt.s64 	%p128, %rd335, %rd296;
	max.s64 	%rd336, %rd335, %rd296;
	selp.b32 	%r339, %r324, %r322, %p128;
	mul.lo.s64 	%rd337, %rd306, %rd302;
	setp.gt.s64 	%p129, %rd337, %rd298;
	max.s64 	%rd338, %rd337, %rd298;
	selp.b32 	%r340, %r324, %r323, %p129;
	add.s32 	%r341, %r551, 5;
	ld.shared.u64 	%rd339, [%r254+1280];
	ld.shared.u64 	%rd340, [%r254+1288];
	ld.shared.u64 	%rd341, [%r254+1296];
	ld.shared.u64 	%rd342, [%r254+1304];
	ld.shared.u64 	%rd343, [%r256+40];
	ld.shared.u64 	%rd344, [%r256+168];
	ld.shared.u64 	%rd345, [%r256+296];
	ld.shared.u64 	%rd346, [%r256+424];
	mul.lo.s64 	%rd347, %rd343, %rd339;
	setp.gt.s64 	%p130, %rd347, %rd308;
	max.s64 	%rd348, %rd347, %rd308;
	selp.b32 	%r342, %r341, %r325, %p130;
	mul.lo.s64 	%rd349, %rd344, %rd339;
	setp.gt.s64 	%p131, %rd349, %rd310;
	max.s64 	%rd350, %rd349, %rd310;
	selp.b32 	%r343, %r341, %r326, %p131;
	mul.lo.s64 	%rd351, %rd345, %rd339;
	setp.gt.s64 	%p132, %rd351, %rd312;
	max.s64 	%rd352, %rd351, %rd312;
	selp.b32 	%r344, %r341, %r327, %p132;
	mul.lo.s64 	%rd353, %rd346, %rd339;
	setp.gt.s64 	%p133, %rd353, %rd314;
	max.s64 	%rd354, %rd353, %rd314;
	selp.b32 	%r345, %r341, %r328, %p133;
	mul.lo.s64 	%rd355, %rd343, %rd340;
	setp.gt.s64 	%p134, %rd355, %rd316;
	max.s64 	%rd356, %rd355, %rd316;
	selp.b32 	%r346, %r341, %r329, %p134;
	mul.lo.s64 	%rd357, %rd344, %rd340;
	setp.gt.s64 	%p135, %rd357, %rd318;
	max.s64 	%rd358, %rd357, %rd318;
	selp.b32 	%r347, %r341, %r330, %p135;
	mul.lo.s64 	%rd359, %rd345, %rd340;
	setp.gt.s64 	%p136, %rd359, %rd320;
	max.s64 	%rd360, %rd359, %rd320;
	selp.b32 	%r348, %r341, %r331, %p136;
	mul.lo.s64 	%rd361, %rd346, %rd340;
	setp.gt.s64 	%p137, %rd361, %rd322;
	max.s64 	%rd362, %rd361, %rd322;
	selp.b32 	%r349, %r341, %r332, %p137;
	mul.lo.s64 	%rd363, %rd343, %rd341;
	setp.gt.s64 	%p138, %rd363, %rd324;
	max.s64 	%rd364, %rd363, %rd324;
	selp.b32 	%r350, %r341, %r333, %p138;
	mul.lo.s64 	%rd365, %rd344, %rd341;
	setp.gt.s64 	%p139, %rd365, %rd326;
	max.s64 	%rd366, %rd365, %rd326;
	selp.b32 	%r351, %r341, %r334, %p139;
	mul.lo.s64 	%rd367, %rd345, %rd341;
	setp.gt.s64 	%p140, %rd367, %rd328;
	max.s64 	%rd368, %rd367, %rd328;
	selp.b32 	%r352, %r341, %r335, %p140;
	mul.lo.s64 	%rd369, %rd346, %rd341;
	setp.gt.s64 	%p141, %rd369, %rd330;
	max.s64 	%rd370, %rd369, %rd330;
	selp.b32 	%r353, %r341, %r336, %p141;
	mul.lo.s64 	%rd371, %rd343, %rd342;
	setp.gt.s64 	%p142, %rd371, %rd332;
	max.s64 	%rd372, %rd371, %rd332;
	selp.b32 	%r354, %r341, %r337, %p142;
	mul.lo.s64 	%rd373, %rd344, %rd342;
	setp.gt.s64 	%p143, %rd373, %rd334;
	max.s64 	%rd374, %rd373, %rd334;
	selp.b32 	%r355, %r341, %r338, %p143;
	mul.lo.s64 	%rd375, %rd345, %rd342;
	setp.gt.s64 	%p144, %rd375, %rd336;
	max.s64 	%rd376, %rd375, %rd336;
	selp.b32 	%r356, %r341, %r339, %p144;
	mul.lo.s64 	%rd377, %rd346, %rd342;
	setp.gt.s64 	%p145, %rd377, %rd338;
	max.s64 	%rd378, %rd377, %rd338;
	selp.b32 	%r357, %r341, %r340, %p145;
	add.s32 	%r358, %r551, 6;
	ld.shared.u64 	%rd379, [%r254+1536];
	ld.shared.u64 	%rd380, [%r254+1544];
	ld.shared.u64 	%rd381, [%r254+1552];
	ld.shared.u64 	%rd382, [%r254+1560];
	ld.shared.u64 	%rd383, [%r256+48];
	ld.shared.u64 	%rd384, [%r256+176];
	ld.shared.u64 	%rd385, [%r256+304];
	ld.shared.u64 	%rd386, [%r256+432];
	mul.lo.s64 	%rd387, %rd383, %rd379;
	setp.gt.s64 	%p146, %rd387, %rd348;
	max.s64 	%rd388, %rd387, %rd348;
	selp.b32 	%r359, %r358, %r342, %p146;
	mul.lo.s64 	%rd389, %rd384, %rd379;
	setp.gt.s64 	%p147, %rd389, %rd350;
	max.s64 	%rd390, %rd389, %rd350;
	selp.b32 	%r360, %r358, %r343, %p147;
	mul.lo.s64 	%rd391, %rd385, %rd379;
	setp.gt.s64 	%p148, %rd391, %rd352;
	max.s64 	%rd392, %rd391, %rd352;
	selp.b32 	%r361, %r358, %r344, %p148;
	mul.lo.s64 	%rd393, %rd386, %rd379;
	setp.gt.s64 	%p149, %rd393, %rd354;
	max.s64 	%rd394, %rd393, %rd354;
	selp.b32 	%r362, %r358, %r345, %p149;
	mul.lo.s64 	%rd395, %rd383, %rd380;
	setp.gt.s64 	%p150, %rd395, %rd356;
	max.s64 	%rd396, %rd395, %rd356;
	selp.b32 	%r363, %r358, %r346, %p150;
	mul.lo.s64 	%rd397, %rd384, %rd380;
	setp.gt.s64 	%p151, %rd397, %rd358;
	max.s64 	%rd398, %rd397, %rd358;
	selp.b32 	%r364, %r358, %r347, %p151;
	mul.lo.s64 	%rd399, %rd385, %rd380;
	setp.gt.s64 	%p152, %rd399, %rd360;
	max.s64 	%rd400, %rd399, %rd360;
	selp.b32 	%r365, %r358, %r348, %p152;
	mul.lo.s64 	%rd401, %rd386, %rd380;
	setp.gt.s64 	%p153, %rd401, %rd362;
	max.s64 	%rd402, %rd401, %rd362;
	selp.b32 	%r366, %r358, %r349, %p153;
	mul.lo.s64 	%rd403, %rd383, %rd381;
	setp.gt.s64 	%p154, %rd403, %rd364;
	max.s64 	%rd404, %rd403, %rd364;
	selp.b32 	%r367, %r358, %r350, %p154;
	mul.lo.s64 	%rd405, %rd384, %rd381;
	setp.gt.s64 	%p155, %rd405, %rd366;
	max.s64 	%rd406, %rd405, %rd366;
	selp.b32 	%r368, %r358, %r351, %p155;
	mul.lo.s64 	%rd407, %rd385, %rd381;
	setp.gt.s64 	%p156, %rd407, %rd368;
	max.s64 	%rd408, %rd407, %rd368;
	selp.b32 	%r369, %r358, %r352, %p156;
	mul.lo.s64 	%rd409, %rd386, %rd381;
	setp.gt.s64 	%p157, %rd409, %rd370;
	max.s64 	%rd410, %rd409, %rd370;
	selp.b32 	%r370, %r358, %r353, %p157;
	mul.lo.s64 	%rd411, %rd383, %rd382;
	setp.gt.s64 	%p158, %rd411, %rd372;
	max.s64 	%rd412, %rd411, %rd372;
	selp.b32 	%r371, %r358, %r354, %p158;
	mul.lo.s64 	%rd413, %rd384, %rd382;
	setp.gt.s64 	%p159, %rd413, %rd374;
	max.s64 	%rd414, %rd413, %rd374;
	selp.b32 	%r372, %r358, %r355, %p159;
	mul.lo.s64 	%rd415, %rd385, %rd382;
	setp.gt.s64 	%p160, %rd415, %rd376;
	max.s64 	%rd416, %rd415, %rd376;
	selp.b32 	%r373, %r358, %r356, %p160;
	mul.lo.s64 	%rd417, %rd386, %rd382;
	setp.gt.s64 	%p161, %rd417, %rd378;
	max.s64 	%rd418, %rd417, %rd378;
	selp.b32 	%r374, %r358, %r357, %p161;
	add.s32 	%r375, %r551, 7;
	ld.shared.u64 	%rd419, [%r254+1792];
	ld.shared.u64 	%rd420, [%r254+1800];
	ld.shared.u64 	%rd421, [%r254+1808];
	ld.shared.u64 	%rd422, [%r254+1816];
	ld.shared.u64 	%rd423, [%r256+56];
	ld.shared.u64 	%rd424, [%r256+184];
	ld.shared.u64 	%rd425, [%r256+312];
	ld.shared.u64 	%rd426, [%r256+440];
	mul.lo.s64 	%rd427, %rd423, %rd419;
	setp.gt.s64 	%p162, %rd427, %rd388;
	max.s64 	%rd428, %rd427, %rd388;
	selp.b32 	%r376, %r375, %r359, %p162;
	mul.lo.s64 	%rd429, %rd424, %rd419;
	setp.gt.s64 	%p163, %rd429, %rd390;
	max.s64 	%rd430, %rd429, %rd390;
	selp.b32 	%r377, %r375, %r360, %p163;
	mul.lo.s64 	%rd431, %rd425, %rd419;
	setp.gt.s64 	%p164, %rd431, %rd392;
	max.s64 	%rd432, %rd431, %rd392;
	selp.b32 	%r378, %r375, %r361, %p164;
	mul.lo.s64 	%rd433, %rd426, %rd419;
	setp.gt.s64 	%p165, %rd433, %rd394;
	max.s64 	%rd434, %rd433, %rd394;
	selp.b32 	%r379, %r375, %r362, %p165;
	mul.lo.s64 	%rd435, %rd423, %rd420;
	setp.gt.s64 	%p166, %rd435, %rd396;
	max.s64 	%rd436, %rd435, %rd396;
	selp.b32 	%r380, %r375, %r363, %p166;
	mul.lo.s64 	%rd437, %rd424, %rd420;
	setp.gt.s64 	%p167, %rd437, %rd398;
	max.s64 	%rd438, %rd437, %rd398;
	selp.b32 	%r381, %r375, %r364, %p167;
	mul.lo.s64 	%rd439, %rd425, %rd420;
	setp.gt.s64 	%p168, %rd439, %rd400;
	max.s64 	%rd440, %rd439, %rd400;
	selp.b32 	%r382, %r375, %r365, %p168;
	mul.lo.s64 	%rd441, %rd426, %rd420;
	setp.gt.s64 	%p169, %rd441, %rd402;
	max.s64 	%rd442, %rd441, %rd402;
	selp.b32 	%r383, %r375, %r366, %p169;
	mul.lo.s64 	%rd443, %rd423, %rd421;
	setp.gt.s64 	%p170, %rd443, %rd404;
	max.s64 	%rd444, %rd443, %rd404;
	selp.b32 	%r384, %r375, %r367, %p170;
	mul.lo.s64 	%rd445, %rd424, %rd421;
	setp.gt.s64 	%p171, %rd445, %rd406;
	max.s64 	%rd446, %rd445, %rd406;
	selp.b32 	%r385, %r375, %r368, %p171;
	mul.lo.s64 	%rd447, %rd425, %rd421;
	setp.gt.s64 	%p172, %rd447, %rd408;
	max.s64 	%rd448, %rd447, %rd408;
	selp.b32 	%r386, %r375, %r369, %p172;
	mul.lo.s64 	%rd449, %rd426, %rd421;
	setp.gt.s64 	%p173, %rd449, %rd410;
	max.s64 	%rd450, %rd449, %rd410;
	selp.b32 	%r387, %r375, %r370, %p173;
	mul.lo.s64 	%rd451, %rd423, %rd422;
	setp.gt.s64 	%p174, %rd451, %rd412;
	max.s64 	%rd452, %rd451, %rd412;
	selp.b32 	%r388, %r375, %r371, %p174;
	mul.lo.s64 	%rd453, %rd424, %rd422;
	setp.gt.s64 	%p175, %rd453, %rd414;
	max.s64 	%rd454, %rd453, %rd414;
	selp.b32 	%r389, %r375, %r372, %p175;
	mul.lo.s64 	%rd455, %rd425, %rd422;
	setp.gt.s64 	%p176, %rd455, %rd416;
	max.s64 	%rd456, %rd455, %rd416;
	selp.b32 	%r390, %r375, %r373, %p176;
	mul.lo.s64 	%rd457, %rd426, %rd422;
	setp.gt.s64 	%p177, %rd457, %rd418;
	max.s64 	%rd458, %rd457, %rd418;
	selp.b32 	%r391, %r375, %r374, %p177;
	add.s32 	%r392, %r551, 8;
	ld.shared.u64 	%rd459, [%r254+2048];
	ld.shared.u64 	%rd460, [%r254+2056];
	ld.shared.u64 	%rd461, [%r254+2064];
	ld.shared.u64 	%rd462, [%r254+2072];
	ld.shared.u64 	%rd463, [%r256+64];
	ld.shared.u64 	%rd464, [%r256+192];
	ld.shared.u64 	%rd465, [%r256+320];
	ld.shared.u64 	%rd466, [%r256+448];
	mul.lo.s64 	%rd467, %rd463, %rd459;
	setp.gt.s64 	%p178, %rd467, %rd428;
	max.s64 	%rd468, %rd467, %rd428;
	selp.b32 	%r393, %r392, %r376, %p178;
	mul.lo.s64 	%rd469, %rd464, %rd459;
	setp.gt.s64 	%p179, %rd469, %rd430;
	max.s64 	%rd470, %rd469, %rd430;
	selp.b32 	%r394, %r392, %r377, %p179;
	mul.lo.s64 	%rd471, %rd465, %rd459;
	setp.gt.s64 	%p180, %rd471, %rd432;
	max.s64 	%rd472, %rd471, %rd432;
	selp.b32 	%r395, %r392, %r378, %p180;
	mul.lo.s64 	%rd473, %rd466, %rd459;
	setp.gt.s64 	%p181, %rd473, %rd434;
	max.s64 	%rd474, %rd473, %rd434;
	selp.b32 	%r396, %r392, %r379, %p181;
	mul.lo.s64 	%rd475, %rd463, %rd460;
	setp.gt.s64 	%p182, %rd475, %rd436;
	max.s64 	%rd476, %rd475, %rd436;
	selp.b32 	%r397, %r392, %r380, %p182;
	mul.lo.s64 	%rd477, %rd464, %rd460;
	setp.gt.s64 	%p183, %rd477, %rd438;
	max.s64 	%rd478, %rd477, %rd438;
	selp.b32 	%r398, %r392, %r381, %p183;
	mul.lo.s64 	%rd479, %rd465, %rd460;
	setp.gt.s64 	%p184, %rd479, %rd440;
	max.s64 	%rd480, %rd479, %rd440;
	selp.b32 	%r399, %r392, %r382, %p184;
	mul.lo.s64 	%rd481, %rd466, %rd460;
	setp.gt.s64 	%p185, %rd481, %rd442;
	max.s64 	%rd482, %rd481, %rd442;
	selp.b32 	%r400, %r392, %r383, %p185;
	mul.lo.s64 	%rd483, %rd463, %rd461;
	setp.gt.s64 	%p186, %rd483, %rd444;
	max.s64 	%rd484, %rd483, %rd444;
	selp.b32 	%r401, %r392, %r384, %p186;
	mul.lo.s64 	%rd485, %rd464, %rd461;
	setp.gt.s64 	%p187, %rd485, %rd446;
	max.s64 	%rd486, %rd485, %rd446;
	selp.b32 	%r402, %r392, %r385, %p187;
	mul.lo.s64 	%rd487, %rd465, %rd461;
	setp.gt.s64 	%p188, %rd487, %rd448;
	max.s64 	%rd488, %rd487, %rd448;
	selp.b32 	%r403, %r392, %r386, %p188;
	mul.lo.s64 	%rd489, %rd466, %rd461;
	setp.gt.s64 	%p189, %rd489, %rd450;
	max.s64 	%rd490, %rd489, %rd450;
	selp.b32 	%r404, %r392, %r387, %p189;
	mul.lo.s64 	%rd491, %rd463, %rd462;
	setp.gt.s64 	%p190, %rd491, %rd452;
	max.s64 	%rd492, %rd491, %rd452;
	selp.b32 	%r405, %r392, %r388, %p190;
	mul.lo.s64 	%rd493, %rd464, %rd462;
	setp.gt.s64 	%p191, %rd493, %rd454;
	max.s64 	%rd494, %rd493, %rd454;
	selp.b32 	%r406, %r392, %r389, %p191;
	mul.lo.s64 	%rd495, %rd465, %rd462;
	setp.gt.s64 	%p192, %rd495, %rd456;
	max.s64 	%rd496, %rd495, %rd456;
	selp.b32 	%r407, %r392, %r390, %p192;
	mul.lo.s64 	%rd497, %rd466, %rd462;
	setp.gt.s64 	%p193, %rd497, %rd458;
	max.s64 	%rd498, %rd497, %rd458;
	selp.b32 	%r408, %r392, %r391, %p193;
	add.s32 	%r409, %r551, 9;
	ld.shared.u64 	%rd499, [%r254+2304];
	ld.shared.u64 	%rd500, [%r254+2312];
	ld.shared.u64 	%rd501, [%r254+2320];
	ld.shared.u64 	%rd502, [%r254+2328];
	ld.shared.u64 	%rd503, [%r256+72];
	ld.shared.u64 	%rd504, [%r256+200];
	ld.shared.u64 	%rd505, [%r256+328];
	ld.shared.u64 	%rd506, [%r256+456];
	mul.lo.s64 	%rd507, %rd503, %rd499;
	setp.gt.s64 	%p194, %rd507, %rd468;
	max.s64 	%rd508, %rd507, %rd468;
	selp.b32 	%r410, %r409, %r393, %p194;
	mul.lo.s64 	%rd509, %rd504, %rd499;
	setp.gt.s64 	%p195, %rd509, %rd470;
	max.s64 	%rd510, %rd509, %rd470;
	selp.b32 	%r411, %r409, %r394, %p195;
	mul.lo.s64 	%rd511, %rd505, %rd499;
	setp.gt.s64 	%p196, %rd511, %rd472;
	max.s64 	%rd512, %rd511, %rd472;
	selp.b32 	%r412, %r409, %r395, %p196;
	mul.lo.s64 	%rd513, %rd506, %rd499;
	setp.gt.s64 	%p197, %rd513, %rd474;
	max.s64 	%rd514, %rd513, %rd474;
	selp.b32 	%r413, %r409, %r396, %p197;
	mul.lo.s64 	%rd515, %rd503, %rd500;
	setp.gt.s64 	%p198, %rd515, %rd476;
	max.s64 	%rd516, %rd515, %rd476;
	selp.b32 	%r414, %r409, %r397, %p198;
	mul.lo.s64 	%rd517, %rd504, %rd500;
	setp.gt.s64 	%p199, %rd517, %rd478;
	max.s64 	%rd518, %rd517, %rd478;
	selp.b32 	%r415, %r409, %r398, %p199;
	mul.lo.s64 	%rd519, %rd505, %rd500;
	setp.gt.s64 	%p200, %rd519, %rd480;
	max.s64 	%rd520, %rd519, %rd480;
	selp.b32 	%r416, %r409, %r399, %p200;
	mul.lo.s64 	%rd521, %rd506, %rd500;
	setp.gt.s64 	%p201, %rd521, %rd482;
	max.s64 	%rd522, %rd521, %rd482;
	selp.b32 	%r417, %r409, %r400, %p201;
	mul.lo.s64 	%rd523, %rd503, %rd501;
	setp.gt.s64 	%p202, %rd523, %rd484;
	max.s64 	%rd524, %rd523, %rd484;
	selp.b32 	%r418, %r409, %r401, %p202;
	mul.lo.s64 	%rd525, %rd504, %rd501;
	setp.gt.s64 	%p203, %rd525, %rd486;
	max.s64 	%rd526, %rd525, %rd486;
	selp.b32 	%r419, %r409, %r402, %p203;
	mul.lo.s64 	%rd527, %rd505, %rd501;
	setp.gt.s64 	%p204, %rd527, %rd488;
	max.s64 	%rd528, %rd527, %rd488;
	selp.b32 	%r420, %r409, %r403, %p204;
	mul.lo.s64 	%rd529, %rd506, %rd501;
	setp.gt.s64 	%p205, %rd529, %rd490;
	max.s64 	%rd530, %rd529, %rd490;
	selp.b32 	%r421, %r409, %r404, %p205;
	mul.lo.s64 	%rd531, %rd503, %rd502;
	setp.gt.s64 	%p206, %rd531, %rd492;
	max.s64 	%rd532, %rd531, %rd492;
	selp.b32 	%r422, %r409, %r405, %p206;
	mul.lo.s64 	%rd533, %rd504, %rd502;
	setp.gt.s64 	%p207, %rd533, %rd494;
	max.s64 	%rd534, %rd533, %rd494;
	selp.b32 	%r423, %r409, %r406, %p207;
	mul.lo.s64 	%rd535, %rd505, %rd502;
	setp.gt.s64 	%p208, %rd535, %rd496;
	max.s64 	%rd536, %rd535, %rd496;
	selp.b32 	%r424, %r409, %r407, %p208;
	mul.lo.s64 	%rd537, %rd506, %rd502;
	setp.gt.s64 	%p209, %rd537, %rd498;
	max.s64 	%rd538, %rd537, %rd498;
	selp.b32 	%r425, %r409, %r408, %p209;
	add.s32 	%r426, %r551, 10;
	ld.shared.u64 	%rd539, [%r254+2560];
	ld.shared.u64 	%rd540, [%r254+2568];
	ld.shared.u64 	%rd541, [%r254+2576];
	ld.shared.u64 	%rd542, [%r254+2584];
	ld.shared.u64 	%rd543, [%r256+80];
	ld.shared.u64 	%rd544, [%r256+208];
	ld.shared.u64 	%rd545, [%r256+336];
	ld.shared.u64 	%rd546, [%r256+464];
	mul.lo.s64 	%rd547, %rd543, %rd539;
	setp.gt.s64 	%p210, %rd547, %rd508;
	max.s64 	%rd548, %rd547, %rd508;
	selp.b32 	%r427, %r426, %r410, %p210;
	mul.lo.s64 	%rd549, %rd544, %rd539;
	setp.gt.s64 	%p211, %rd549, %rd510;
	max.s64 	%rd550, %rd549, %rd510;
	selp.b32 	%r428, %r426, %r411, %p211;
	mul.lo.s64 	%rd551, %rd545, %rd539;
	setp.gt.s64 	%p212, %rd551, %rd512;
	max.s64 	%rd552, %rd551, %rd512;
	selp.b32 	%r429, %r426, %r412, %p212;
	mul.lo.s64 	%rd553, %rd546, %rd539;
	setp.gt.s64 	%p213, %rd553, %rd514;
	max.s64 	%rd554, %rd553, %rd514;
	selp.b32 	%r430, %r426, %r413, %p213;
	mul.lo.s64 	%rd555, %rd543, %rd540;
	setp.gt.s64 	%p214, %rd555, %rd516;
	max.s64 	%rd556, %rd555, %rd516;
	selp.b32 	%r431, %r426, %r414, %p214;
	mul.lo.s64 	%rd557, %rd544, %rd540;
	setp.gt.s64 	%p215, %rd557, %rd518;
	max.s64 	%rd558, %rd557, %rd518;
	selp.b32 	%r432, %r426, %r415, %p215;
	mul.lo.s64 	%rd559, %rd545, %rd540;
	setp.gt.s64 	%p216, %rd559, %rd520;
	max.s64 	%rd560, %rd559, %rd520;
	selp.b32 	%r433, %r426, %r416, %p216;
	mul.lo.s64 	%rd561, %rd546, %rd540;
	setp.gt.s64 	%p217, %rd561, %rd522;
	max.s64 	%rd562, %rd561, %rd522;
	selp.b32 	%r434, %r426, %r417, %p217;
	mul.lo.s64 	%rd563, %rd543, %rd541;
	setp.gt.s64 	%p218, %rd563, %rd524;
	max.s64 	%rd564, %rd563, %rd524;
	selp.b32 	%r435, %r426, %r418, %p218;
	mul.lo.s64 	%rd565, %rd544, %rd541;
	setp.gt.s64 	%p219, %rd565, %rd526;
	max.s64 	%rd566, %rd565, %rd526;
	selp.b32 	%r436, %r426, %r419, %p219;
	mul.lo.s64 	%rd567, %rd545, %rd541;
	setp.gt.s64 	%p220, %rd567, %rd528;
	max.s64 	%rd568, %rd567, %rd528;
	selp.b32 	%r437, %r426, %r420, %p220;
	mul.lo.s64 	%rd569, %rd546, %rd541;
	setp.gt.s64 	%p221, %rd569, %rd530;
	max.s64 	%rd570, %rd569, %rd530;
	selp.b32 	%r438, %r426, %r421, %p221;
	mul.lo.s64 	%rd571, %rd543, %rd542;
	setp.gt.s64 	%p222, %rd571, %rd532;
	max.s64 	%rd572, %rd571, %rd532;
	selp.b32 	%r439, %r426, %r422, %p222;
	mul.lo.s64 	%rd573, %rd544, %rd542;
	setp.gt.s64 	%p223, %rd573, %rd534;
	max.s64 	%rd574, %rd573, %rd534;
	selp.b32 	%r440, %r426, %r423, %p223;
	mul.lo.s64 	%rd575, %rd545, %rd542;
	setp.gt.s64 	%p224, %rd575, %rd536;
	max.s64 	%rd576, %rd575, %rd536;
	selp.b32 	%r441, %r426, %r424, %p224;
	mul.lo.s64 	%rd577, %rd546, %rd542;
	setp.gt.s64 	%p225, %rd577, %rd538;
	max.s64 	%rd578, %rd577, %rd538;
	selp.b32 	%r442, %r426, %r425, %p225;
	add.s32 	%r443, %r551, 11;
	ld.shared.u64 	%rd579, [%r254+2816];
	ld.shared.u64 	%rd580, [%r254+2824];
	ld.shared.u64 	%rd581, [%r254+2832];
	ld.shared.u64 	%rd582, [%r254+2840];
	ld.shared.u64 	%rd583, [%r256+88];
	ld.shared.u64 	%rd584, [%r256+216];
	ld.shared.u64 	%rd585, [%r256+344];
	ld.shared.u64 	%rd586, [%r256+472];
	mul.lo.s64 	%rd587, %rd583, %rd579;
	setp.gt.s64 	%p226, %rd587, %rd548;
	max.s64 	%rd588, %rd587, %rd548;
	selp.b32 	%r444, %r443, %r427, %p226;
	mul.lo.s64 	%rd589, %rd584, %rd579;
	setp.gt.s64 	%p227, %rd589, %rd550;
	max.s64 	%rd590, %rd589, %rd550;
	selp.b32 	%r445, %r443, %r428, %p227;
	mul.lo.s64 	%rd591, %rd585, %rd579;
	setp.gt.s64 	%p228, %rd591, %rd552;
	max.s64 	%rd592, %rd591, %rd552;
	selp.b32 	%r446, %r443, %r429, %p228;
	mul.lo.s64 	%rd593, %rd586, %rd579;
	setp.gt.s64 	%p229, %rd593, %rd554;
	max.s64 	%rd594, %rd593, %rd554;
	selp.b32 	%r447, %r443, %r430, %p229;
	mul.lo.s64 	%rd595, %rd583, %rd580;
	setp.gt.s64 	%p230, %rd595, %rd556;
	max.s64 	%rd596, %rd595, %rd556;
	selp.b32 	%r448, %r443, %r431, %p230;
	mul.lo.s64 	%rd597, %rd584, %rd580;
	setp.gt.s64 	%p231, %rd597, %rd558;
	max.s64 	%rd598, %rd597, %rd558;
	selp.b32 	%r449, %r443, %r432, %p231;
	mul.lo.s64 	%rd599, %rd585, %rd580;
	setp.gt.s64 	%p232, %rd599, %rd560;
	max.s64 	%rd600, %rd599, %rd560;
	selp.b32 	%r450, %r443, %r433, %p232;
	mul.lo.s64 	%rd601, %rd586, %rd580;
	setp.gt.s64 	%p233, %rd601, %rd562;
	max.s64 	%rd602, %rd601, %rd562;
	selp.b32 	%r451, %r443, %r434, %p233;
	mul.lo.s64 	%rd603, %rd583, %rd581;
	setp.gt.s64 	%p234, %rd603, %rd564;
	max.s64 	%rd604, %rd603, %rd564;
	selp.b32 	%r452, %r443, %r435, %p234;
	mul.lo.s64 	%rd605, %rd584, %rd581;
	setp.gt.s64 	%p235, %rd605, %rd566;
	max.s64 	%rd606, %rd605, %rd566;
	selp.b32 	%r453, %r443, %r436, %p235;
	mul.lo.s64 	%rd607, %rd585, %rd581;
	setp.gt.s64 	%p236, %rd607, %rd568;
	max.s64 	%rd608, %rd607, %rd568;
	selp.b32 	%r454, %r443, %r437, %p236;
	mul.lo.s64 	%rd609, %rd586, %rd581;
	setp.gt.s64 	%p237, %rd609, %rd570;
	max.s64 	%rd610, %rd609, %rd570;
	selp.b32 	%r455, %r443, %r438, %p237;
	mul.lo.s64 	%rd611, %rd583, %rd582;
	setp.gt.s64 	%p238, %rd611, %rd572;
	max.s64 	%rd612, %rd611, %rd572;
	selp.b32 	%r456, %r443, %r439, %p238;
	mul.lo.s64 	%rd613, %rd584, %rd582;
	setp.gt.s64 	%p239, %rd613, %rd574;
	max.s64 	%rd614, %rd613, %rd574;
	selp.b32 	%r457, %r443, %r440, %p239;
	mul.lo.s64 	%rd615, %rd585, %rd582;
	setp.gt.s64 	%p240, %rd615, %rd576;
	max.s64 	%rd616, %rd615, %rd576;
	selp.b32 	%r458, %r443, %r441, %p240;
	mul.lo.s64 	%rd617, %rd586, %rd582;
	setp.gt.s64 	%p241, %rd617, %rd578;
	max.s64 	%rd618, %rd617, %rd578;
	selp.b32 	%r459, %r443, %r442, %p241;
	add.s32 	%r460, %r551, 12;
	ld.shared.u64 	%rd619, [%r254+3072];
	ld.shared.u64 	%rd620, [%r254+3080];
	ld.shared.u64 	%rd621, [%r254+3088];
	ld.shared.u64 	%rd622, [%r254+3096];
	ld.shared.u64 	%rd623, [%r256+96];
	ld.shared.u64 	%rd624, [%r256+224];
	ld.shared.u64 	%rd625, [%r256+352];
	ld.shared.u64 	%rd626, [%r256+480];
	mul.lo.s64 	%rd627, %rd623, %rd619;
	setp.gt.s64 	%p242, %rd627, %rd588;
	max.s64 	%rd628, %rd627, %rd588;
	selp.b32 	%r461, %r460, %r444, %p242;
	mul.lo.s64 	%rd629, %rd624, %rd619;
	setp.gt.s64 	%p243, %rd629, %rd590;
	max.s64 	%rd630, %rd629, %rd590;
	selp.b32 	%r462, %r460, %r445, %p243;
	mul.lo.s64 	%rd631, %rd625, %rd619;
	setp.gt.s64 	%p244, %rd631, %rd592;
	max.s64 	%rd632, %rd631, %rd592;
	selp.b32 	%r463, %r460, %r446, %p244;
	mul.lo.s64 	%rd633, %rd626, %rd619;
	setp.gt.s64 	%p245, %rd633, %rd594;
	max.s64 	%rd634, %rd633, %rd594;
	selp.b32 	%r464, %r460, %r447, %p245;
	mul.lo.s64 	%rd635, %rd623, %rd620;
	setp.gt.s64 	%p246, %rd635, %rd596;
	max.s64 	%rd636, %rd635, %rd596;
	selp.b32 	%r465, %r460, %r448, %p246;
	mul.lo.s64 	%rd637, %rd624, %rd620;
	setp.gt.s64 	%p247, %rd637, %rd598;
	max.s64 	%rd638, %rd637, %rd598;
	selp.b32 	%r466, %r460, %r449, %p247;
	mul.lo.s64 	%rd639, %rd625, %rd620;
	setp.gt.s64 	%p248, %rd639, %rd600;
	max.s64 	%rd640, %rd639, %rd600;
	selp.b32 	%r467, %r460, %r450, %p248;
	mul.lo.s64 	%rd641, %rd626, %rd620;
	setp.gt.s64 	%p249, %rd641, %rd602;
	max.s64 	%rd642, %rd641, %rd602;
	selp.b32 	%r468, %r460, %r451, %p249;
	mul.lo.s64 	%rd643, %rd623, %rd621;
	setp.gt.s64 	%p250, %rd643, %rd604;
	max.s64 	%rd644, %rd643, %rd604;
	selp.b32 	%r469, %r460, %r452, %p250;
	mul.lo.s64 	%rd645, %rd624, %rd621;
	setp.gt.s64 	%p251, %rd645, %rd606;
	max.s64 	%rd646, %rd645, %rd606;
	selp.b32 	%r470, %r460, %r453, %p251;
	mul.lo.s64 	%rd647, %rd625, %rd621;
	setp.gt.s64 	%p252, %rd647, %rd608;
	max.s64 	%rd648, %rd647, %rd608;
	selp.b32 	%r471, %r460, %r454, %p252;
	mul.lo.s64 	%rd649, %rd626, %rd621;
	setp.gt.s64 	%p253, %rd649, %rd610;
	max.s64 	%rd650, %rd649, %rd610;
	selp.b32 	%r472, %r460, %r455, %p253;
	mul.lo.s64 	%rd651, %rd623, %rd622;
	setp.gt.s64 	%p254, %rd651, %rd612;
	max.s64 	%rd652, %rd651, %rd612;
	selp.b32 	%r473, %r460, %r456, %p254;
	mul.lo.s64 	%rd653, %rd624, %rd622;
	setp.gt.s64 	%p255, %rd653, %rd614;
	max.s64 	%rd654, %rd653, %rd614;
	selp.b32 	%r474, %r460, %r457, %p255;
	mul.lo.s64 	%rd655, %rd625, %rd622;
	setp.gt.s64 	%p256, %rd655, %rd616;
	max.s64 	%rd656, %rd655, %rd616;
	selp.b32 	%r475, %r460, %r458, %p256;
	mul.lo.s64 	%rd657, %rd626, %rd622;
	setp.gt.s64 	%p257, %rd657, %rd618;
	max.s64 	%rd658, %rd657, %rd618;
	selp.b32 	%r476, %r460, %r459, %p257;
	add.s32 	%r477, %r551, 13;
	ld.shared.u64 	%rd659, [%r254+3328];
	ld.shared.u64 	%rd660, [%r254+3336];
	ld.shared.u64 	%rd661, [%r254+3344];
	ld.shared.u64 	%rd662, [%r254+3352];
	ld.shared.u64 	%rd663, [%r256+104];
	ld.shared.u64 	%rd664, [%r256+232];
	ld.shared.u64 	%rd665, [%r256+360];
	ld.shared.u64 	%rd666, [%r256+488];
	mul.lo.s64 	%rd667, %rd663, %rd659;
	setp.gt.s64 	%p258, %rd667, %rd628;
	max.s64 	%rd668, %rd667, %rd628;
	selp.b32 	%r478, %r477, %r461, %p258;
	mul.lo.s64 	%rd669, %rd664, %rd659;
	setp.gt.s64 	%p259, %rd669, %rd630;
	max.s64 	%rd670, %rd669, %rd630;
	selp.b32 	%r479, %r477, %r462, %p259;
	mul.lo.s64 	%rd671, %rd665, %rd659;
	setp.gt.s64 	%p260, %rd671, %rd632;
	max.s64 	%rd672, %rd671, %rd632;
	selp.b32 	%r480, %r477, %r463, %p260;
	mul.lo.s64 	%rd673, %rd666, %rd659;
	setp.gt.s64 	%p261, %rd673, %rd634;
	max.s64 	%rd674, %rd673, %rd634;
	selp.b32 	%r481, %r477, %r464, %p261;
	mul.lo.s64 	%rd675, %rd663, %rd660;
	setp.gt.s64 	%p262, %rd675, %rd636;
	max.s64 	%rd676, %rd675, %rd636;
	selp.b32 	%r482, %r477, %r465, %p262;
	mul.lo.s64 	%rd677, %rd664, %rd660;
	setp.gt.s64 	%p263, %rd677, %rd638;
	max.s64 	%rd678, %rd677, %rd638;
	selp.b32 	%r483, %r477, %r466, %p263;
	mul.lo.s64 	%rd679, %rd665, %rd660;
	setp.gt.s64 	%p264, %rd679, %rd640;
	max.s64 	%rd680, %rd679, %rd640;
	selp.b32 	%r484, %r477, %r467, %p264;
	mul.lo.s64 	%rd681, %rd666, %rd660;
	setp.gt.s64 	%p265, %rd681, %rd642;
	max.s64 	%rd682, %rd681, %rd642;
	selp.b32 	%r485, %r477, %r468, %p265;
	mul.lo.s64 	%rd683, %rd663, %rd661;
	setp.gt.s64 	%p266, %rd683, %rd644;
	max.s64 	%rd684, %rd683, %rd644;
	selp.b32 	%r486, %r477, %r469, %p266;
	mul.lo.s64 	%rd685, %rd664, %rd661;
	setp.gt.s64 	%p267, %rd685, %rd646;
	max.s64 	%rd686, %rd685, %rd646;
	selp.b32 	%r487, %r477, %r470, %p267;
	mul.lo.s64 	%rd687, %rd665, %rd661;
	setp.gt.s64 	%p268, %rd687, %rd648;
	max.s64 	%rd688, %rd687, %rd648;
	selp.b32 	%r488, %r477, %r471, %p268;
	mul.lo.s64 	%rd689, %rd666, %rd661;
	setp.gt.s64 	%p269, %rd689, %rd650;
	max.s64 	%rd690, %rd689, %rd650;
	selp.b32 	%r489, %r477, %r472, %p269;
	mul.lo.s64 	%rd691, %rd663, %rd662;
	setp.gt.s64 	%p270, %rd691, %rd652;
	max.s64 	%rd692, %rd691, %rd652;
	selp.b32 	%r490, %r477, %r473, %p270;
	mul.lo.s64 	%rd693, %rd664, %rd662;
	setp.gt.s64 	%p271, %rd693, %rd654;
	max.s64 	%rd694, %rd693, %rd654;
	selp.b32 	%r491, %r477, %r474, %p271;
	mul.lo.s64 	%rd695, %rd665, %rd662;
	setp.gt.s64 	%p272, %rd695, %rd656;
	max.s64 	%rd696, %rd695, %rd656;
	selp.b32 	%r492, %r477, %r475, %p272;
	mul.lo.s64 	%rd697, %rd666, %rd662;
	setp.gt.s64 	%p273, %rd697, %rd658;
	max.s64 	%rd698, %rd697, %rd658;
	selp.b32 	%r493, %r477, %r476, %p273;
	add.s32 	%r494, %r551, 14;
	ld.shared.u64 	%rd699, [%r254+3584];
	ld.shared.u64 	%rd700, [%r254+3592];
	ld.shared.u64 	%rd701, [%r254+3600];
	ld.shared.u64 	%rd702, [%r254+3608];
	ld.shared.u64 	%rd703, [%r256+112];
	ld.shared.u64 	%rd704, [%r256+240];
	ld.shared.u64 	%rd705, [%r256+368];
	ld.shared.u64 	%rd706, [%r256+496];
	mul.lo.s64 	%rd707, %rd703, %rd699;
	setp.gt.s64 	%p274, %rd707, %rd668;
	max.s64 	%rd708, %rd707, %rd668;
	selp.b32 	%r495, %r494, %r478, %p274;
	mul.lo.s64 	%rd709, %rd704, %rd699;
	setp.gt.s64 	%p275, %rd709, %rd670;
	max.s64 	%rd710, %rd709, %rd670;
	selp.b32 	%r496, %r494, %r479, %p275;
	mul.lo.s64 	%rd711, %rd705, %rd699;
	setp.gt.s64 	%p276, %rd711, %rd672;
	max.s64 	%rd712, %rd711, %rd672;
	selp.b32 	%r497, %r494, %r480, %p276;
	mul.lo.s64 	%rd713, %rd706, %rd699;
	setp.gt.s64 	%p277, %rd713, %rd674;
	max.s64 	%rd714, %rd713, %rd674;
	selp.b32 	%r498, %r494, %r481, %p277;
	mul.lo.s64 	%rd715, %rd703, %rd700;
	setp.gt.s64 	%p278, %rd715, %rd676;
	max.s64 	%rd716, %rd715, %rd676;
	selp.b32 	%r499, %r494, %r482, %p278;
	mul.lo.s64 	%rd717, %rd704, %rd700;
	setp.gt.s64 	%p279, %rd717, %rd678;
	max.s64 	%rd718, %rd717, %rd678;
	selp.b32 	%r500, %r494, %r483, %p279;
	mul.lo.s64 	%rd719, %rd705, %rd700;
	setp.gt.s64 	%p280, %rd719, %rd680;
	max.s64 	%rd720, %rd719, %rd680;
	selp.b32 	%r501, %r494, %r484, %p280;
	mul.lo.s64 	%rd721, %rd706, %rd700;
	setp.gt.s64 	%p281, %rd721, %rd682;
	max.s64 	%rd722, %rd721, %rd682;
	selp.b32 	%r502, %r494, %r485, %p281;
	mul.lo.s64 	%rd723, %rd703, %rd701;
	setp.gt.s64 	%p282, %rd723, %rd684;
	max.s64 	%rd724, %rd723, %rd684;
	selp.b32 	%r503, %r494, %r486, %p282;
	mul.lo.s64 	%rd725, %rd704, %rd701;
	setp.gt.s64 	%p283, %rd725, %rd686;
	max.s64 	%rd726, %rd725, %rd686;
	selp.b32 	%r504, %r494, %r487, %p283;
	mul.lo.s64 	%rd727, %rd705, %rd701;
	setp.gt.s64 	%p284, %rd727, %rd688;
	max.s64 	%rd728, %rd727, %rd688;
	selp.b32 	%r505, %r494, %r488, %p284;
	mul.lo.s64 	%rd729, %rd706, %rd701;
	setp.gt.s64 	%p285, %rd729, %rd690;
	max.s64 	%rd730, %rd729, %rd690;
	selp.b32 	%r506, %r494, %r489, %p285;
	mul.lo.s64 	%rd731, %rd703, %rd702;
	setp.gt.s64 	%p286, %rd731, %rd692;
	max.s64 	%rd732, %rd731, %rd692;
	selp.b32 	%r507, %r494, %r490, %p286;
	mul.lo.s64 	%rd733, %rd704, %rd702;
	setp.gt.s64 	%p287, %rd733, %rd694;
	max.s64 	%rd734, %rd733, %rd694;
	selp.b32 	%r508, %r494, %r491, %p287;
	mul.lo.s64 	%rd735, %rd705, %rd702;
	setp.gt.s64 	%p288, %rd735, %rd696;
	max.s64 	%rd736, %rd735, %rd696;
	selp.b32 	%r509, %r494, %r492, %p288;
	mul.lo.s64 	%rd737, %rd706, %rd702;
	setp.gt.s64 	%p289, %rd737, %rd698;
	max.s64 	%rd738, %rd737, %rd698;
	selp.b32 	%r510, %r494, %r493, %p289;
	add.s32 	%r511, %r551, 15;
	ld.shared.u64 	%rd739, [%r254+3840];
	ld.shared.u64 	%rd740, [%r254+3848];
	ld.shared.u64 	%rd741, [%r254+3856];
	ld.shared.u64 	%rd742, [%r254+3864];
	ld.shared.u64 	%rd743, [%r256+120];
	ld.shared.u64 	%rd744, [%r256+248];
	ld.shared.u64 	%rd745, [%r256+376];
	ld.shared.u64 	%rd746, [%r256+504];
	mul.lo.s64 	%rd747, %rd743, %rd739;
	setp.gt.s64 	%p290, %rd747, %rd708;
	max.s64 	%rd880, %rd747, %rd708;
	selp.b32 	%r550, %r511, %r495, %p290;
	mul.lo.s64 	%rd748, %rd744, %rd739;
	setp.gt.s64 	%p291, %rd748, %rd710;
	max.s64 	%rd876, %rd748, %rd710;
	selp.b32 	%r546, %r511, %r496, %p291;
	mul.lo.s64 	%rd749, %rd745, %rd739;
	setp.gt.s64 	%p292, %rd749, %rd712;
	max.s64 	%rd872, %rd749, %rd712;
	selp.b32 	%r542, %r511, %r497, %p292;
	mul.lo.s64 	%rd750, %rd746, %rd739;
	setp.gt.s64 	%p293, %rd750, %rd714;
	max.s64 	%rd868, %rd750, %rd714;
	selp.b32 	%r538, %r511, %r498, %p293;
	mul.lo.s64 	%rd751, %rd743, %rd740;
	setp.gt.s64 	%p294, %rd751, %rd716;
	max.s64 	%rd879, %rd751, %rd716;
	selp.b32 	%r549, %r511, %r499, %p294;
	mul.lo.s64 	%rd752, %rd744, %rd740;
	setp.gt.s64 	%p295, %rd752, %rd718;
	max.s64 	%rd875, %rd752, %rd718;
	selp.b32 	%r545, %r511, %r500, %p295;
	mul.lo.s64 	%rd753, %rd745, %rd740;
	setp.gt.s64 	%p296, %rd753, %rd720;
	max.s64 	%rd871, %rd753, %rd720;
	selp.b32 	%r541, %r511, %r501, %p296;
	mul.lo.s64 	%rd754, %rd746, %rd740;
	setp.gt.s64 	%p297, %rd754, %rd722;
	max.s64 	%rd867, %rd754, %rd722;
	selp.b32 	%r537, %r511, %r502, %p297;
	mul.lo.s64 	%rd755, %rd743, %rd741;
	setp.gt.s64 	%p298, %rd755, %rd724;
	max.s64 	%rd878, %rd755, %rd724;
	selp.b32 	%r548, %r511, %r503, %p298;
	mul.lo.s64 	%rd756, %rd744, %rd741;
	setp.gt.s64 	%p299, %rd756, %rd726;
	max.s64 	%rd874, %rd756, %rd726;
	selp.b32 	%r544, %r511, %r504, %p299;
	mul.lo.s64 	%rd757, %rd745, %rd741;
	setp.gt.s64 	%p300, %rd757, %rd728;
	max.s64 	%rd870, %rd757, %rd728;
	selp.b32 	%r540, %r511, %r505, %p300;
	mul.lo.s64 	%rd758, %rd746, %rd741;
	setp.gt.s64 	%p301, %rd758, %rd730;
	max.s64 	%rd866, %rd758, %rd730;
	selp.b32 	%r536, %r511, %r506, %p301;
	mul.lo.s64 	%rd759, %rd743, %rd742;
	setp.gt.s64 	%p302, %rd759, %rd732;
	max.s64 	%rd877, %rd759, %rd732;
	selp.b32 	%r547, %r511, %r507, %p302;
	mul.lo.s64 	%rd760, %rd744, %rd742;
	setp.gt.s64 	%p303, %rd760, %rd734;
	max.s64 	%rd873, %rd760, %rd734;
	selp.b32 	%r543, %r511, %r508, %p303;
	mul.lo.s64 	%rd761, %rd745, %rd742;
	setp.gt.s64 	%p304, %rd761, %rd736;
	max.s64 	%rd869, %rd761, %rd736;
	selp.b32 	%r539, %r511, %r509, %p304;
	mul.lo.s64 	%rd762, %rd746, %rd742;
	setp.gt.s64 	%p305, %rd762, %rd738;
	max.s64 	%rd865, %rd762, %rd738;
	selp.b32 	%r535, %r511, %r510, %p305;
	bar.sync 	0;
	add.s32 	%r551, %r551, 16;
	setp.lt.s32 	%p306, %r551, %r78;
	@%p306 bra 	$L__BB23_2;
$L__BB23_35:
	shl.b32 	%r512, %r1, 5;
	mov.u32 	%r513, %tid.x;
	shl.b32 	%r514, %r513, 2;
	add.s32 	%r41, %r512, %r514;
	shl.b32 	%r515, %r2, 5;
	mov.u32 	%r516, %tid.y;
	shl.b32 	%r517, %r516, 2;
	add.s32 	%r518, %r515, %r517;
	setp.lt.s32 	%p307, %r41, %r76;
	setp.lt.s32 	%p308, %r518, %r77;
	and.pred  	%p309, %p307, %p308;
	@%p309 bra 	$L__BB23_36;
	bra.uni 	$L__BB23_37;
$L__BB23_36:
	mad.lo.s32 	%r519, %r518, %r76, %r41;
	mul.wide.s32 	%rd763, %r519, 8;
	add.s64 	%rd764, %rd2, %rd763;
	st.global.u64 	[%rd764], %rd880;
	mul.wide.s32 	%rd765, %r519, 4;
	add.s64 	%rd766, %rd1, %rd765;
	st.global.u32 	[%rd766], %r550;
$L__BB23_37:
	setp.ge.s32 	%p310, %r41, %r76;
	add.s32 	%r70, %r518, 1;
	setp.ge.s32 	%p311, %r70, %r77;
	or.pred  	%p312, %p310, %p311;
	@%p312 bra 	$L__BB23_39;
	mad.lo.s32 	%r520, %r70, %r76, %r41;
	mul.wide.s32 	%rd767, %r520, 8;
	add.s64 	%rd768, %rd2, %rd767;
	st.global.u64 	[%rd768], %rd876;
	mul.wide.s32 	%rd769, %r520, 4;
	add.s64 	%rd770, %rd1, %rd769;
	st.global.u32 	[%rd770], %r546;
$L__BB23_39:
	setp.ge.s32 	%p313, %r41, %r76;
	add.s32 	%r71, %r518, 2;
	setp.ge.s32 	%p314, %r71, %r77;
	or.pred  	%p315, %p313, %p314;
	@%p315 bra 	$L__BB23_41;
	mad.lo.s32 	%r521, %r71, %r76, %r41;
	mul.wide.s32 	%rd771, %r521, 8;
	add.s64 	%rd772, %rd2, %rd771;
	st.global.u64 	[%rd772], %rd872;
	mul.wide.s32 	%rd773, %r521, 4;
	add.s64 	%rd774, %rd1, %rd773;
	st.global.u32 	[%rd774], %r542;
$L__BB23_41:
	setp.ge.s32 	%p316, %r41, %r76;
	add.s32 	%r72, %r518, 3;
	setp.ge.s32 	%p317, %r72, %r77;
	or.pred  	%p318, %p316, %p317;
	@%p318 bra 	$L__BB23_43;
	mad.lo.s32 	%r522, %r72, %r76, %r41;
	mul.wide.s32 	%rd775, %r522, 8;
	add.s64 	%rd776, %rd2, %rd775;
	st.global.u64 	[%rd776], %rd868;
	mul.wide.s32 	%rd777, %r522, 4;
	add.s64 	%rd778, %rd1, %rd777;
	st.global.u32 	[%rd778], %r538;
$L__BB23_43:
	setp.ge.s32 	%p319, %r518, %r77;
	add.s32 	%r73, %r41, 1;
	setp.ge.s32 	%p320, %r73, %r76;
	or.pred  	%p321, %p320, %p319;
	@%p321 bra 	$L__BB23_45;
	mul.lo.s32 	%r523, %r518, %r76;
	cvt.s64.s32 	%rd779, %r523;
	cvt.s64.s32 	%rd780, %r41;
	add.s64 	%rd781, %rd779, %rd780;
	shl.b64 	%rd782, %rd781, 3;
	add.s64 	%rd783, %rd2, %rd782;
	st.global.u64 	[%rd783+8], %rd879;
	shl.b64 	%rd784, %rd781, 2;
	add.s64 	%rd785, %rd1, %rd784;
	st.global.u32 	[%rd785+4], %r549;
$L__BB23_45:
	setp.ge.s32 	%p322, %r73, %r76;
	setp.ge.s32 	%p323, %r70, %r77;
	or.pred  	%p324, %p322, %p323;
	@%p324 bra 	$L__BB23_47;
	mul.lo.s32 	%r524, %r70, %r76;
	cvt.s64.s32 	%rd786, %r524;
	cvt.s64.s32 	%rd787, %r41;
	add.s64 	%rd788, %rd786, %rd787;
	shl.b64 	%rd789, %rd788, 3;
	add.s64 	%rd790, %rd2, %rd789;
	st.global.u64 	[%rd790+8], %rd875;
	shl.b64 	%rd791, %rd788, 2;
	add.s64 	%rd792, %rd1, %rd791;
	st.global.u32 	[%rd792+4], %r545;
$L__BB23_47:
	setp.ge.s32 	%p325, %r73, %r76;
	setp.ge.s32 	%p326, %r71, %r77;
	or.pred  	%p327, %p325, %p326;
	@%p327 bra 	$L__BB23_49;
	mul.lo.s32 	%r525, %r71, %r76;
	cvt.s64.s32 	%rd793, %r525;
	cvt.s64.s32 	%rd794, %r41;
	add.s64 	%rd795, %rd793, %rd794;
	shl.b64 	%rd796, %rd795, 3;
	add.s64 	%rd797, %rd2, %rd796;
	st.global.u64 	[%rd797+8], %rd871;
	shl.b64 	%rd798, %rd795, 2;
	add.s64 	%rd799, %rd1, %rd798;
	st.global.u32 	[%rd799+4], %r541;
$L__BB23_49:
	setp.ge.s32 	%p328, %r73, %r76;
	setp.ge.s32 	%p329, %r72, %r77;
	or.pred  	%p330, %p328, %p329;
	@%p330 bra 	$L__BB23_51;
	mul.lo.s32 	%r526, %r72, %r76;
	cvt.s64.s32 	%rd800, %r526;
	cvt.s64.s32 	%rd801, %r41;
	add.s64 	%rd802, %rd800, %rd801;
	shl.b64 	%rd803, %rd802, 3;
	add.s64 	%rd804, %rd2, %rd803;
	st.global.u64 	[%rd804+8], %rd867;
	shl.b64 	%rd805, %rd802, 2;
	add.s64 	%rd806, %rd1, %rd805;
	st.global.u32 	[%rd806+4], %r537;
$L__BB23_51:
	setp.ge.s32 	%p331, %r518, %r77;
	add.s32 	%r74, %r41, 2;
	setp.ge.s32 	%p332, %r74, %r76;
	or.pred  	%p333, %p332, %p331;
	@%p333 bra 	$L__BB23_53;
	mul.lo.s32 	%r527, %r518, %r76;
	cvt.s64.s32 	%rd807, %r527;
	cvt.s64.s32 	%rd808, %r41;
	add.s64 	%rd809, %rd807, %rd808;
	shl.b64 	%rd810, %rd809, 3;
	add.s64 	%rd811, %rd2, %rd810;
	st.global.u64 	[%rd811+16], %rd878;
	shl.b64 	%rd812, %rd809, 2;
	add.s64 	%rd813, %rd1, %rd812;
	st.global.u32 	[%rd813+8], %r548;
$L__BB23_53:
	setp.ge.s32 	%p334, %r74, %r76;
	setp.ge.s32 	%p335, %r70, %r77;
	or.pred  	%p336, %p334, %p335;
	@%p336 bra 	$L__BB23_55;
	mul.lo.s32 	%r528, %r70, %r76;
	cvt.s64.s32 	%rd814, %r528;
	cvt.s64.s32 	%rd815, %r41;
	add.s64 	%rd816, %rd814, %rd815;
	shl.b64 	%rd817, %rd816, 3;
	add.s64 	%rd818, %rd2, %rd817;
	st.global.u64 	[%rd818+16], %rd874;
	shl.b64 	%rd819, %rd816, 2;
	add.s64 	%rd820, %rd1, %rd819;
	st.global.u32 	[%rd820+8], %r544;
$L__BB23_55:
	setp.ge.s32 	%p337, %r74, %r76;
	setp.ge.s32 	%p338, %r71, %r77;
	or.pred  	%p339, %p337, %p338;
	@%p339 bra 	$L__BB23_57;
	mul.lo.s32 	%r529, %r71, %r76;
	cvt.s64.s32 	%rd821, %r529;
	cvt.s64.s32 	%rd822, %r41;
	add.s64 	%rd823, %rd821, %rd822;
	shl.b64 	%rd824, %rd823, 3;
	add.s64 	%rd825, %rd2, %rd824;
	st.global.u64 	[%rd825+16], %rd870;
	shl.b64 	%rd826, %rd823, 2;
	add.s64 	%rd827, %rd1, %rd826;
	st.global.u32 	[%rd827+8], %r540;
$L__BB23_57:
	setp.ge.s32 	%p340, %r74, %r76;
	setp.ge.s32 	%p341, %r72, %r77;
	or.pred  	%p342, %p340, %p341;
	@%p342 bra 	$L__BB23_59;
	mul.lo.s32 	%r530, %r72, %r76;
	cvt.s64.s32 	%rd828, %r530;
	cvt.s64.s32 	%rd829, %r41;
	add.s64 	%rd830, %rd828, %rd829;
	shl.b64 	%rd831, %rd830, 3;
	add.s64 	%rd832, %rd2, %rd831;
	st.global.u64 	[%rd832+16], %rd866;
	shl.b64 	%rd833, %rd830, 2;
	add.s64 	%rd834, %rd1, %rd833;
	st.global.u32 	[%rd834+8], %r536;
$L__BB23_59:
	setp.ge.s32 	%p343, %r518, %r77;
	add.s32 	%r75, %r41, 3;
	setp.ge.s32 	%p344, %r75, %r76;
	or.pred  	%p345, %p344, %p343;
	@%p345 bra 	$L__BB23_61;
	mul.lo.s32 	%r531, %r518, %r76;
	cvt.s64.s32 	%rd835, %r531;
	cvt.s64.s32 	%rd836, %r41;
	add.s64 	%rd837, %rd835, %rd836;
	shl.b64 	%rd838, %rd837, 3;
	add.s64 	%rd839, %rd2, %rd838;
	st.global.u64 	[%rd839+24], %rd877;
	shl.b64 	%rd840, %rd837, 2;
	add.s64 	%rd841, %rd1, %rd840;
	st.global.u32 	[%rd841+12], %r547;
$L__BB23_61:
	setp.ge.s32 	%p346, %r75, %r76;
	setp.ge.s32 	%p347, %r70, %r77;
	or.pred  	%p348, %p346, %p347;
	@%p348 bra 	$L__BB23_63;
	mul.lo.s32 	%r532, %r70, %r76;
	cvt.s64.s32 	%rd842, %r532;
	cvt.s64.s32 	%rd843, %r41;
	add.s64 	%rd844, %rd842, %rd843;
	shl.b64 	%rd845, %rd844, 3;
	add.s64 	%rd846, %rd2, %rd845;
	st.global.u64 	[%rd846+24], %rd873;
	shl.b64 	%rd847, %rd844, 2;
	add.s64 	%rd848, %rd1, %rd847;
	st.global.u32 	[%rd848+12], %r543;
$L__BB23_63:
	setp.ge.s32 	%p349, %r75, %r76;
	setp.ge.s32 	%p350, %r71, %r77;
	or.pred  	%p351, %p349, %p350;
	@%p351 bra 	$L__BB23_65;
	mul.lo.s32 	%r533, %r71, %r76;
	cvt.s64.s32 	%rd849, %r533;
	cvt.s64.s32 	%rd850, %r41;
	add.s64 	%rd851, %rd849, %rd850;
	shl.b64 	%rd852, %rd851, 3;
	add.s64 	%rd853, %rd2, %rd852;
	st.global.u64 	[%rd853+24], %rd869;
	shl.b64 	%rd854, %rd851, 2;
	add.s64 	%rd855, %rd1, %rd854;
	st.global.u32 	[%rd855+12], %r539;
$L__BB23_65:
	setp.ge.s32 	%p352, %r75, %r76;
	setp.ge.s32 	%p353, %r72, %r77;
	or.pred  	%p354, %p352, %p353;
	@%p354 bra 	$L__BB23_67;
	mul.lo.s32 	%r534, %r72, %r76;
	cvt.s64.s32 	%rd856, %r534;
	cvt.s64.s32 	%rd857, %r41;
	add.s64 	%rd858, %rd856, %rd857;
	shl.b64 	%rd859, %rd858, 3;
	add.s64 	%rd860, %rd2, %rd859;
	st.global.u64 	[%rd860+24], %rd865;
	shl.b64 	%rd861, %rd858, 2;
	add.s64 	%rd862, %rd1, %rd861;
	st.global.u32 	[%rd862+12], %r535;
$L__BB23_67:
	ret;

}
	// .globl	tropical_backward_a_f32
.visible .entry tropical_backward_a_f32(
	.param .u64 .ptr .align 1 tropical_backward_a_f32_param_0,
	.param .u64 .ptr .align 1 tropical_backward_a_f32_param_1,
	.param .u64 .ptr .align 1 tropical_backward_a_f32_param_2,
	.param .u32 tropical_backward_a_f32_param_3,
	.param .u32 tropical_backward_a_f32_param_4,
	.param .u32 tropical_backward_a_f32_param_5
)
{
	.reg .pred 	%p<5>;
	.reg .b32 	%r<12>;
	.reg .b32 	%f<3>;
	.reg .b64 	%rd<13>;

	ld.param.u64 	%rd1, [tropical_backward_a_f32_param_0];
	ld.param.u64 	%rd2, [tropical_backward_a_f32_param_1];
	ld.param.u64 	%rd3, [tropical_backward_a_f32_param_2];
	ld.param.u32 	%r3, [tropical_backward_a_f32_param_3];
	ld.param.u32 	%r5, [tropical_backward_a_f32_param_4];
	ld.param.u32 	%r4, [tropical_backward_a_f32_param_5];
	mov.u32 	%r6, %ctaid.x;
	mov.u32 	%r7, %ntid.x;
	mov.u32 	%r8, %tid.x;
	mad.lo.s32 	%r1, %r6, %r7, %r8;
	mul.lo.s32 	%r9, %r5, %r3;
	setp.ge.s32 	%p1, %r1, %r9;
	@%p1 bra 	$L__BB24_3;
	cvta.to.global.u64 	%rd4, %rd2;
	mul.wide.s32 	%rd5, %r1, 4;
	add.s64 	%rd6, %rd4, %rd5;
	ld.global.nc.u32 	%r2, [%rd6];
	setp.lt.s32 	%p2, %r2, 0;
	setp.ge.s32 	%p3, %r2, %r4;
	or.pred  	%p4, %p2, %p3;
	@%p4 bra 	$L__BB24_3;
	rem.s32 	%r10, %r1, %r3;
	mad.lo.s32 	%r11, %r2, %r3, %r10;
	cvta.to.global.u64 	%rd7, %rd3;
	mul.wide.s32 	%rd8, %r11, 4;
	add.s64 	%rd9, %rd7, %rd8;
	cvta.to.global.u64 	%rd10, %rd1;
	add.s64 	%rd12, %rd10, %rd5;
	ld.global.nc.f32 	%f1, [%rd12];
	atom.global.add.f32 	%f2, [%rd9], %f1;
$L__BB24_3:
	ret;

}
	// .globl	tropical_backward_b_f32
.visible .entry tropical_backward_b_f32(
	.param .u64 .ptr .align 1 tropical_backward_b_f32_param_0,
	.param .u64 .ptr .align 1 tropical_backward_b_f32_param_1,
	.param .u64 .ptr .align 1 tropical_backward_b_f32_param_2,
	.param .u32 tropical_backward_b_f32_param_3,
	.param .u32 tropical_backward_b_f32_param_4,
	.param .u32 tropical_backward_b_f32_param_5
)
{
	.reg .pred 	%p<5>;
	.reg .b32 	%r<12>;
	.reg .b32 	%f<3>;
	.reg .b64 	%rd<13>;

	ld.param.u64 	%rd1, [tropical_backward_b_f32_param_0];
	ld.param.u64 	%rd2, [tropical_backward_b_f32_param_1];
	ld.param.u64 	%rd3, [tropical_backward_b_f32_param_2];
	ld.param.u32 	%r3, [tropical_backward_b_f32_param_3];
	ld.param.u32 	%r5, [tropical_backward_b_f32_param_4];
	ld.param.u32 	%r4, [tropical_backward_b_f32_param_5];
	mov.u32 	%r6, %ctaid.x;
	mov.u32 	%r7, %ntid.x;
	mov.u32 	%r8, %tid.x;
	mad.lo.s32 	%r1, %r6, %r7, %r8;
	mul.lo.s32 	%r9, %r5, %r3;
	setp.ge.s32 	%p1, %r1, %r9;
	@%p1 bra 	$L__BB25_3;
	cvta.to.global.u64 	%rd4, %rd2;
	mul.wide.s32 	%rd5, %r1, 4;
	add.s64 	%rd6, %rd4, %rd5;
	ld.global.nc.u32 	%r2, [%rd6];
	setp.lt.s32 	%p2, %r2, 0;
	setp.ge.s32 	%p3, %r2, %r4;
	or.pred  	%p4, %p2, %p3;
	@%p4 bra 	$L__BB25_3;
	div.s32 	%r10, %r1, %r3;
	mad.lo.s32 	%r11, %r10, %r4, %r2;
	cvta.to.global.u64 	%rd7, %rd3;
	mul.wide.s32 	%rd8, %r11, 4;
	add.s64 	%rd9, %rd7, %rd8;
	cvta.to.global.u64 	%rd10, %rd1;
	add.s64 	%rd12, %rd10, %rd5;
	ld.global.nc.f32 	%f1, [%rd12];
	atom.global.add.f32 	%f2, [%rd9], %f1;
$L__BB25_3:
	ret;

}
	// .globl	tropical_backward_a_f64
.visible .entry tropical_backward_a_f64(
	.param .u64 .ptr .align 1 tropical_backward_a_f64_param_0,
	.param .u64 .ptr .align 1 tropical_backward_a_f64_param_1,
	.param .u64 .ptr .align 1 tropical_backward_a_f64_param_2,
	.param .u32 tropical_backward_a_f64_param_3,
	.param .u32 tropical_backward_a_f64_param_4,
	.param .u32 tropical_backward_a_f64_param_5
)
{
	.reg .pred 	%p<5>;
	.reg .b32 	%r<12>;
	.reg .b64 	%rd<13>;
	.reg .b64 	%fd<3>;

	ld.param.u64 	%rd1, [tropical_backward_a_f64_param_0];
	ld.param.u64 	%rd2, [tropical_backward_a_f64_param_1];
	ld.param.u64 	%rd3, [tropical_backward_a_f64_param_2];
	ld.param.u32 	%r3, [tropical_backward_a_f64_param_3];
	ld.param.u32 	%r5, [tropical_backward_a_f64_param_4];
	ld.param.u32 	%r4, [tropical_backward_a_f64_param_5];
	mov.u32 	%r6, %ctaid.x;
	mov.u32 	%r7, %ntid.x;
	mov.u32 	%r8, %tid.x;
	mad.lo.s32 	%r1, %r6, %r7, %r8;
	mul.lo.s32 	%r9, %r5, %r3;
	setp.ge.s32 	%p1, %r1, %r9;
	@%p1 bra 	$L__BB26_3;
	cvta.to.global.u64 	%rd4, %rd2;
	mul.wide.s32 	%rd5, %r1, 4;
	add.s64 	%rd6, %rd4, %rd5;
	ld.global.nc.u32 	%r2, [%rd6];
	setp.lt.s32 	%p2, %r2, 0;
	setp.ge.s32 	%p3, %r2, %r4;
	or.pred  	%p4, %p2, %p3;
	@%p4 bra 	$L__BB26_3;
	rem.s32 	%r10, %r1, %r3;
	mad.lo.s32 	%r11, %r2, %r3, %r10;
	cvta.to.global.u64 	%rd7, %rd3;
	mul.wide.s32 	%rd8, %r11, 8;
	add.s64 	%rd9, %rd7, %rd8;
	cvta.to.global.u64 	%rd10, %rd1;
	mul.wide.s32 	%rd11, %r1, 8;
	add.s64 	%rd12, %rd10, %rd11;
	ld.global.nc.f64 	%fd1, [%rd12];
	atom.global.add.f64 	%fd2, [%rd9], %fd1;
$L__BB26_3:
	ret;

}
	// .globl	tropical_backward_b_f64
.visible .entry tropical_backward_b_f64(
	.param .u64 .ptr .align 1 tropical_backward_b_f64_param_0,
	.param .u64 .ptr .align 1 tropical_backward_b_f64_param_1,
	.param .u64 .ptr .align 1 tropical_backward_b_f64_param_2,
	.param .u32 tropical_backward_b_f64_param_3,
	.param .u32 tropical_backward_b_f64_param_4,
	.param .u32 tropical_backward_b_f64_param_5
)
{
	.reg .pred 	%p<5>;
	.reg .b32 	%r<12>;
	.reg .b64 	%rd<13>;
	.reg .b64 	%fd<3>;

	ld.param.u64 	%rd1, [tropical_backward_b_f64_param_0];
	ld.param.u64 	%rd2, [tropical_backward_b_f64_param_1];
	ld.param.u64 	%rd3, [tropical_backward_b_f64_param_2];
	ld.param.u32 	%r3, [tropical_backward_b_f64_param_3];
	ld.param.u32 	%r5, [tropical_backward_b_f64_param_4];
	ld.param.u32 	%r4, [tropical_backward_b_f64_param_5];
	mov.u32 	%r6, %ctaid.x;
	mov.u32 	%r7, %ntid.x;
	mov.u32 	%r8, %tid.x;
	mad.lo.s32 	%r1, %r6, %r7, %r8;
	mul.lo.s32 	%r9, %r5, %r3;
	setp.ge.s32 	%p1, %r1, %r9;
	@%p1 bra 	$L__BB27_3;
	cvta.to.global.u64 	%rd4, %rd2;
	mul.wide.s32 	%rd5, %r1, 4;
	add.s64 	%rd6, %rd4, %rd5;
	ld.global.nc.u32 	%r2, [%rd6];
	setp.lt.s32 	%p2, %r2, 0;
	setp.ge.s32 	%p3, %r2, %r4;
	or.pred  	%p4, %p2, %p3;
	@%p4 bra 	$L__BB27_3;
	div.s32 	%r10, %r1, %r3;
	mad.lo.s32 	%r11, %r10, %r4, %r2;
	cvta.to.global.u64 	%rd7, %rd3;
	mul.wide.s32 	%rd8, %r11, 8;
	add.s64 	%rd9, %rd7, %rd8;
	cvta.to.global.u64 	%rd10, %rd1;
	mul.wide.s32 	%rd11, %r1, 8;
	add.s64 	%rd12, %rd10, %rd11;
	ld.global.nc.f64 	%fd1, [%rd12];
	atom.global.add.f64 	%fd2, [%rd9], %fd1;
$L__BB27_3:
	ret;

}
	// .globl	tropical_maxplus_f32_nn_batched_with_argmax
.visible .entry tropical_maxplus_f32_nn_batched_with_argmax(
	.param .u64 .ptr .align 1 tropical_maxplus_f32_nn_batched_with_argmax_param_0,
	.param .u64 .ptr .align 1 tropical_maxplus_f32_nn_batched_with_argmax_param_1,
	.param .u64 .ptr .align 1 tropical_maxplus_f32_nn_batched_with_argmax_param_2,
	.param .u64 .ptr .align 1 tropical_maxplus_f32_nn_batched_with_argmax_param_3,
	.param .u32 tropical_maxplus_f32_nn_batched_with_argmax_param_4,
	.param .u32 tropical_maxplus_f32_nn_batched_with_argmax_param_5,
	.param .u32 tropical_maxplus_f32_nn_batched_with_argmax_param_6,
	.param .u32 tropical_maxplus_f32_nn_batched_with_argmax_param_7,
	.param .u32 tropical_maxplus_f32_nn_batched_with_argmax_param_8,
	.param .u32 tropical_maxplus_f32_nn_batched_with_argmax_param_9
)
{
	.reg .pred 	%p<611>;
	.reg .b32 	%r<739>;
	.reg .b32 	%f<1411>;
	.reg .b64 	%rd<180>;
	// demoted variable
	.shared .align 4 .b8 _ZZ43tropical_maxplus_f32_nn_batched_with_argmaxE2As[8192];
	// demoted variable
	.shared .align 4 .b8 _ZZ43tropical_maxplus_f32_nn_batched_with_argmaxE2Bs[8192];
	ld.param.u64 	%rd8, [tropical_maxplus_f32_nn_batched_with_argmax_param_0];
	ld.param.u64 	%rd9, [tropical_maxplus_f32_nn_batched_with_argmax_param_1];
	ld.param.u64 	%rd10, [tropical_maxplus_f32_nn_batched_with_argmax_param_2];
	ld.param.u64 	%rd11, [tropical_maxplus_f32_nn_batched_with_argmax_param_3];
	ld.param.u32 	%r88, [tropical_maxplus_f32_nn_batched_with_argmax_param_4];
	ld.param.u32 	%r89, [tropical_maxplus_f32_nn_batched_with_argmax_param_5];
	ld.param.u32 	%r90, [tropical_maxplus_f32_nn_batched_with_argmax_param_6];
	ld.param.u32 	%r92, [tropical_maxplus_f32_nn_batched_with_argmax_param_7];
	ld.param.u32 	%r93, [tropical_maxplus_f32_nn_batched_with_argmax_param_8];
	ld.param.u32 	%r94, [tropical_maxplus_f32_nn_batched_with_argmax_param_9];
	cvta.to.global.u64 	%rd1, %rd8;
	cvta.to.global.u64 	%rd2, %rd9;
	cvta.to.global.u64 	%rd3, %rd11;
	cvta.to.global.u64 	%rd4, %rd10;
	mov.u32 	%r95, %ctaid.z;
	add.s32 	%r96, %r88, 63;
	shr.s32 	%r97, %r96, 31;
	shr.u32 	%r98, %r97, 26;
	add.s32 	%r99, %r96, %r98;
	shr.s32 	%r100, %r99, 6;
	mov.u32 	%r101, %ctaid.x;
	div.u32 	%r2, %r101, %r100;
	mul.lo.s32 	%r102, %r2, %r100;
	sub.s32 	%r1, %r101, %r102;
	mul.lo.s32 	%r103, %r92, %r95;
	cvt.s64.s32 	%rd5, %r103;
	mul.lo.s32 	%r104, %r93, %r95;
	cvt.s64.s32 	%rd6, %r104;
	mul.lo.s32 	%r105, %r94, %r95;
	cvt.s64.s32 	%rd7, %r105;
	mov.u32 	%r3, %tid.y;
	shl.b32 	%r106, %r3, 4;
	mov.u32 	%r4, %tid.x;
	add.s32 	%r5, %r106, %r4;
	and.b32  	%r6, %r5, 31;
	setp.lt.s32 	%p1, %r90, 1;
	mov.b32 	%r706, 0;
	mov.f32 	%f1363, 0fFF800000;
	mov.f32 	%f1364, %f1363;
	mov.f32 	%f1365, %f1363;
	mov.f32 	%f1366, %f1363;
	mov.f32 	%f1367, %f1363;
	mov.f32 	%f1368, %f1363;
	mov.f32 	%f1369, %f1363;
	mov.f32 	%f1370, %f1363;
	mov.f32 	%f1371, %f1363;
	mov.f32 	%f1372, %f1363;
	mov.f32 	%f1373, %f1363;
	mov.f32 	%f1374, %f1363;
	mov.f32 	%f1375, %f1363;
	mov.f32 	%f1376, %f1363;
	mov.f32 	%f1377, %f1363;
	mov.f32 	%f1378, %f1363;
	mov.u32 	%r707, %r706;
	mov.u32 	%r708, %r706;
	mov.u32 	%r709, %r706;
	mov.u32 	%r710, %r706;
	mov.u32 	%r711, %r706;
	mov.u32 	%r712, %r706;
	mov.u32 	%r713, %r706;
	mov.u32 	%r714, %r706;
	mov.u32 	%r715, %r706;
	mov.u32 	%r716, %r706;
	mov.u32 	%r717, %r706;
	mov.u32 	%r718, %r706;
	mov.u32 	%r719, %r706;
	mov.u32 	%r720, %r706;
	mov.u32 	%r721, %r706;
	@%p1 bra 	$L__BB28_35;
	shr.u32 	%r108, %r5, 5;
	and.b32  	%r109, %r5, 63;
	shl.b32 	%r110, %r1, 6;
	or.b32  	%r7, %r110, %r109;
	shl.b32 	%r111, %r2, 6;
	add.s32 	%r8, %r111, %r108;
	shl.b32 	%r112, %r5, 2;
	mov.u32 	%r113, _ZZ43tropical_maxplus_f32_nn_batched_with_argmaxE2As;
	add.s32 	%r9, %r113, %r112;
	mul.lo.s32 	%r10, %r8, %r90;
	and.b32  	%r114, %r5, 32736;
	or.b32  	%r115, %r114, %r6;
	shl.b32 	%r116, %r115, 2;
	mov.u32 	%r117, _ZZ43tropical_maxplus_f32_nn_batched_with_argmaxE2Bs;
	add.s32 	%r11, %r117, %r116;
	shl.b32 	%r118, %r90, 3;
	add.s32 	%r12, %r10, %r118;
	shl.b32 	%r119, %r90, 4;
	add.s32 	%r13, %r119, %r10;
	add.s32 	%r14, %r13, %r118;
	shl.b32 	%r120, %r90, 5;
	add.s32 	%r15, %r120, %r10;
	add.s32 	%r16, %r15, %r118;
	add.s32 	%r17, %r119, %r15;
	add.s32 	%r18, %r17, %r118;
	shl.b32 	%r121, %r4, 4;
	add.s32 	%r19, %r113, %r121;
	shl.b32 	%r122, %r3, 9;
	add.s32 	%r20, %r117, %r122;
	mov.b32 	%r706, 0;
	mov.f32 	%f1363, 0fFF800000;
	add.s32 	%r138, %r8, 8;
	add.s32 	%r141, %r8, 16;
	add.s32 	%r144, %r8, 24;
	add.s32 	%r147, %r8, 32;
	add.s32 	%r150, %r8, 40;
	add.s32 	%r153, %r8, 48;
	add.s32 	%r156, %r8, 56;
	mov.u32 	%r722, %r706;
$L__BB28_2:
	setp.lt.s32 	%p2, %r7, %r88;
	shl.b32 	%r123, %r3, 4;
	add.s32 	%r124, %r123, %r4;
	shr.u32 	%r125, %r124, 6;
	add.s32 	%r38, %r125, %r722;
	setp.lt.s32 	%p3, %r38, %r90;
	and.pred  	%p4, %p2, %p3;
	mov.f32 	%f1395, 0fFF800000;
	@%p4 bra 	$L__BB28_3;
	bra.uni 	$L__BB28_4;
$L__BB28_3:
	mad.lo.s32 	%r127, %r38, %r88, %r7;
	cvt.s64.s32 	%rd12, %r127;
	add.s64 	%rd13, %rd12, %rd5;
	shl.b64 	%rd14, %rd13, 2;
	add.s64 	%rd15, %rd1, %rd14;
	ld.global.nc.f32 	%f1395, [%rd15];
$L__BB28_4:
	setp.ge.s32 	%p5, %r7, %r88;
	st.shared.f32 	[%r9], %f1395;
	add.s32 	%r57, %r38, 4;
	setp.ge.s32 	%p6, %r57, %r90;
	mov.f32 	%f1396, 0fFF800000;
	or.pred  	%p7, %p5, %p6;
	@%p7 bra 	$L__BB28_6;
	mad.lo.s32 	%r128, %r57, %r88, %r7;
	cvt.s64.s32 	%rd16, %r128;
	add.s64 	%rd17, %rd16, %rd5;
	shl.b64 	%rd18, %rd17, 2;
	add.s64 	%rd19, %rd1, %rd18;
	ld.global.nc.f32 	%f1396, [%rd19];
$L__BB28_6:
	st.shared.f32 	[%r9+1024], %f1396;
	add.s32 	%r58, %r38, 8;
	setp.ge.s32 	%p9, %r58, %r90;
	mov.f32 	%f1397, 0fFF800000;
	or.pred  	%p10, %p5, %p9;
	@%p10 bra 	$L__BB28_8;
	mad.lo.s32 	%r129, %r58, %r88, %r7;
	cvt.s64.s32 	%rd20, %r129;
	add.s64 	%rd21, %rd20, %rd5;
	shl.b64 	%rd22, %rd21, 2;
	add.s64 	%rd23, %rd1, %rd22;
	ld.global.nc.f32 	%f1397, [%rd23];
$L__BB28_8:
	st.shared.f32 	[%r9+2048], %f1397;
	add.s32 	%r59, %r38, 12;
	setp.ge.s32 	%p12, %r59, %r90;
	mov.f32 	%f1398, 0fFF800000;
	or.pred  	%p13, %p5, %p12;
	@%p13 bra 	$L__BB28_10;
	mad.lo.s32 	%r130, %r59, %r88, %r7;
	cvt.s64.s32 	%rd24, %r130;
	add.s64 	%rd25, %rd24, %rd5;
	shl.b64 	%rd26, %rd25, 2;
	add.s64 	%rd27, %rd1, %rd26;
	ld.global.nc.f32 	%f1398, [%rd27];
$L__BB28_10:
	st.shared.f32 	[%r9+3072], %f1398;
	add.s32 	%r60, %r38, 16;
	setp.ge.s32 	%p15, %r60, %r90;
	mov.f32 	%f1399, 0fFF800000;
	or.pred  	%p16, %p5, %p15;
	@%p16 bra 	$L__BB28_12;
	mad.lo.s32 	%r131, %r60, %r88, %r7;
	cvt.s64.s32 	%rd28, %r131;
	add.s64 	%rd29, %rd28, %rd5;
	shl.b64 	%rd30, %rd29, 2;
	add.s64 	%rd31, %rd1, %rd30;
	ld.global.nc.f32 	%f1399, [%rd31];
$L__BB28_12:
	st.shared.f32 	[%r9+4096], %f1399;
	add.s32 	%r61, %r38, 20;
	setp.ge.s32 	%p18, %r61, %r90;
	mov.f32 	%f1400, 0fFF800000;
	or.pred  	%p19, %p5, %p18;
	@%p19 bra 	$L__BB28_14;
	mad.lo.s32 	%r132, %r61, %r88, %r7;
	cvt.s64.s32 	%rd32, %r132;
	add.s64 	%rd33, %rd32, %rd5;
	shl.b64 	%rd34, %rd33, 2;
	add.s64 	%rd35, %rd1, %rd34;
	ld.global.nc.f32 	%f1400, [%rd35];
$L__BB28_14:
	st.shared.f32 	[%r9+5120], %f1400;
	add.s32 	%r62, %r38, 24;
	setp.ge.s32 	%p21, %r62, %r90;
	mov.f32 	%f1401, 0fFF800000;
	or.pred  	%p22, %p5, %p21;
	@%p22 bra 	$L__BB28_16;
	mad.lo.s32 	%r133, %r62, %r88, %r7;
	cvt.s64.s32 	%rd36, %r133;
	add.s64 	%rd37, %rd36, %rd5;
	shl.b64 	%rd38, %rd37, 2;
	add.s64 	%rd39, %rd1, %rd38;
	ld.global.nc.f32 	%f1401, [%rd39];
$L__BB28_16:
	st.shared.f32 	[%r9+6144], %f1401;
	add.s32 	%r63, %r38, 28;
	setp.ge.s32 	%p24, %r63, %r90;
	mov.f32 	%f1402, 0fFF800000;
	or.pred  	%p25, %p5, %p24;
	@%p25 bra 	$L__BB28_18;
	mad.lo.s32 	%r134, %r63, %r88, %r7;
	cvt.s64.s32 	%rd40, %r134;
	add.s64 	%rd41, %rd40, %rd5;
	shl.b64 	%rd42, %rd41, 2;
	add.s64 	%rd43, %rd1, %rd42;
	ld.global.nc.f32 	%f1402, [%rd43];
$L__BB28_18:
	setp.ge.s32 	%p26, %r8, %r89;
	st.shared.f32 	[%r9+7168], %f1402;
	add.s32 	%r64, %r722, %r6;
	setp.ge.s32 	%p27, %r64, %r90;
	mov.f32 	%f1403, 0fFF800000;
	or.pred  	%p28, %p27, %p26;
	@%p28 bra 	$L__BB28_20;
	add.s32 	%r136, %r10, %r64;
	cvt.u64.u32 	%rd44, %r136;
	add.s64 	%rd45, %rd44, %rd6;
	shl.b64 	%rd46, %rd45, 2;
	add.s64 	%rd47, %rd2, %rd46;
	ld.global.nc.f32 	%f1403, [%rd47];
$L__BB28_20:
	setp.ge.s32 	%p30, %r138, %r89;
	st.shared.f32 	[%r11], %f1403;
	mov.f32 	%f1404, 0fFF800000;
	or.pred  	%p31, %p27, %p30;
	@%p31 bra 	$L__BB28_22;
	add.s32 	%r139, %r12, %r64;
	cvt.s64.s32 	%rd48, %r139;
	add.s64 	%rd49, %rd48, %rd6;
	shl.b64 	%rd50, %rd49, 2;
	add.s64 	%rd51, %rd2, %rd50;
	ld.global.nc.f32 	%f1404, [%rd51];
$L__BB28_22:
	setp.ge.s32 	%p33, %r141, %r89;
	st.shared.f32 	[%r11+1024], %f1404;
	mov.f32 	%f1405, 0fFF800000;
	or.pred  	%p34, %p27, %p33;
	@%p34 bra 	$L__BB28_24;
	add.s32 	%r142, %r13, %r64;
	cvt.s64.s32 	%rd52, %r142;
	add.s64 	%rd53, %rd52, %rd6;
	shl.b64 	%rd54, %rd53, 2;
	add.s64 	%rd55, %rd2, %rd54;
	ld.global.nc.f32 	%f1405, [%rd55];
$L__BB28_24:
	setp.ge.s32 	%p36, %r144, %r89;
	st.shared.f32 	[%r11+2048], %f1405;
	mov.f32 	%f1406, 0fFF800000;
	or.pred  	%p37, %p27, %p36;
	@%p37 bra 	$L__BB28_26;
	add.s32 	%r145, %r14, %r64;
	cvt.s64.s32 	%rd56, %r145;
	add.s64 	%rd57, %rd56, %rd6;
	shl.b64 	%rd58, %rd57, 2;
	add.s64 	%rd59, %rd2, %rd58;
	ld.global.nc.f32 	%f1406, [%rd59];
$L__BB28_26:
	setp.ge.s32 	%p39, %r147, %r89;
	st.shared.f32 	[%r11+3072], %f1406;
	mov.f32 	%f1407, 0fFF800000;
	or.pred  	%p40, %p27, %p39;
	@%p40 bra 	$L__BB28_28;
	add.s32 	%r148, %r15, %r64;
	cvt.s64.s32 	%rd60, %r148;
	add.s64 	%rd61, %rd60, %rd6;
	shl.b64 	%rd62, %rd61, 2;
	add.s64 	%rd63, %rd2, %rd62;
	ld.global.nc.f32 	%f1407, [%rd63];
$L__BB28_28:
	setp.ge.s32 	%p42, %r150, %r89;
	st.shared.f32 	[%r11+4096], %f1407;
	mov.f32 	%f1408, 0fFF800000;
	or.pred  	%p43, %p27, %p42;
	@%p43 bra 	$L__BB28_30;
	add.s32 	%r151, %r16, %r64;
	cvt.s64.s32 	%rd64, %r151;
	add.s64 	%rd65, %rd64, %rd6;
	shl.b64 	%rd66, %rd65, 2;
	add.s64 	%rd67, %rd2, %rd66;
	ld.global.nc.f32 	%f1408, [%rd67];
$L__BB28_30:
	setp.ge.s32 	%p45, %r153, %r89;
	st.shared.f32 	[%r11+5120], %f1408;
	mov.f32 	%f1409, 0fFF800000;
	or.pred  	%p46, %p27, %p45;
	@%p46 bra 	$L__BB28_32;
	add.s32 	%r154, %r17, %r64;
	cvt.s64.s32 	%rd68, %r154;
	add.s64 	%rd69, %rd68, %rd6;
	shl.b64 	%rd70, %rd69, 2;
	add.s64 	%rd71, %rd2, %rd70;
	ld.global.nc.f32 	%f1409, [%rd71];
$L__BB28_32:
	setp.ge.s32 	%p48, %r156, %r89;
	st.shared.f32 	[%r11+6144], %f1409;
	mov.f32 	%f1410, 0fFF800000;
	or.pred  	%p49, %p27, %p48;
	@%p49 bra 	$L__BB28_34;
	add.s32 	%r157, %r18, %r64;
	cvt.s64.s32 	%rd72, %r157;
	add.s64 	%rd73, %rd72, %rd6;
	shl.b64 	%rd74, %rd73, 2;
	add.s64 	%rd75, %rd2, %rd74;
	ld.global.nc.f32 	%f1410, [%rd75];
$L__BB28_34:
	st.shared.f32 	[%r11+7168], %f1410;
	bar.sync 	0;
	ld.shared.f32 	%f99, [%r19];
	ld.shared.f32 	%f100, [%r19+4];
	ld.shared.f32 	%f101, [%r19+8];
	ld.shared.f32 	%f102, [%r19+12];
	ld.shared.f32 	%f103, [%r20];
	ld.shared.f32 	%f104, [%r20+128];
	ld.shared.f32 	%f105, [%r20+256];
	ld.shared.f32 	%f106, [%r20+384];
	add.f32 	%f107, %f99, %f103;
	setp.gt.f32 	%p50, %f107, %f1378;
	selp.f32 	%f108, %f107, %f1378, %p50;
	selp.b32 	%r158, %r722, %r721, %p50;
	add.f32 	%f109, %f99, %f104;
	setp.gt.f32 	%p51, %f109, %f1374;
	selp.f32 	%f110, %f109, %f1374, %p51;
	selp.b32 	%r159, %r722, %r717, %p51;
	add.f32 	%f111, %f99, %f105;
	setp.gt.f32 	%p52, %f111, %f1370;
	selp.f32 	%f112, %f111, %f1370, %p52;
	selp.b32 	%r160, %r722, %r713, %p52;
	add.f32 	%f113, %f99, %f106;
	setp.gt.f32 	%p53, %f113, %f1366;
	selp.f32 	%f114, %f113, %f1366, %p53;
	selp.b32 	%r161, %r722, %r709, %p53;
	add.f32 	%f115, %f100, %f103;
	setp.gt.f32 	%p54, %f115, %f1377;
	selp.f32 	%f116, %f115, %f1377, %p54;
	selp.b32 	%r162, %r722, %r720, %p54;
	add.f32 	%f117, %f100, %f104;
	setp.gt.f32 	%p55, %f117, %f1373;
	selp.f32 	%f118, %f117, %f1373, %p55;
	selp.b32 	%r163, %r722, %r716, %p55;
	add.f32 	%f119, %f100, %f105;
	setp.gt.f32 	%p56, %f119, %f1369;
	selp.f32 	%f120, %f119, %f1369, %p56;
	selp.b32 	%r164, %r722, %r712, %p56;
	add.f32 	%f121, %f100, %f106;
	setp.gt.f32 	%p57, %f121, %f1365;
	selp.f32 	%f122, %f121, %f1365, %p57;
	selp.b32 	%r165, %r722, %r708, %p57;
	add.f32 	%f123, %f101, %f103;
	setp.gt.f32 	%p58, %f123, %f1376;
	selp.f32 	%f124, %f123, %f1376, %p58;
	selp.b32 	%r166, %r722, %r719, %p58;
	add.f32 	%f125, %f101, %f104;
	setp.gt.f32 	%p59, %f125, %f1372;
	selp.f32 	%f126, %f125, %f1372, %p59;
	selp.b32 	%r167, %r722, %r715, %p59;
	add.f32 	%f127, %f101, %f105;
	setp.gt.f32 	%p60, %f127, %f1368;
	selp.f32 	%f128, %f127, %f1368, %p60;
	selp.b32 	%r168, %r722, %r711, %p60;
	add.f32 	%f129, %f101, %f106;
	setp.gt.f32 	%p61, %f129, %f1364;
	selp.f32 	%f130, %f129, %f1364, %p61;
	selp.b32 	%r169, %r722, %r707, %p61;
	add.f32 	%f131, %f102, %f103;
	setp.gt.f32 	%p62, %f131, %f1375;
	selp.f32 	%f132, %f131, %f1375, %p62;
	selp.b32 	%r170, %r722, %r718, %p62;
	add.f32 	%f133, %f102, %f104;
	setp.gt.f32 	%p63, %f133, %f1371;
	selp.f32 	%f134, %f133, %f1371, %p63;
	selp.b32 	%r171, %r722, %r714, %p63;
	add.f32 	%f135, %f102, %f105;
	setp.gt.f32 	%p64, %f135, %f1367;
	selp.f32 	%f136, %f135, %f1367, %p64;
	selp.b32 	%r172, %r722, %r710, %p64;
	add.f32 	%f137, %f102, %f106;
	setp.gt.f32 	%p65, %f137, %f1363;
	selp.f32 	%f138, %f137, %f1363, %p65;
	selp.b32 	%r173, %r722, %r706, %p65;
	add.s32 	%r174, %r722, 1;
	ld.shared.f32 	%f139, [%r19+256];
	ld.shared.f32 	%f140, [%r19+260];
	ld.shared.f32 	%f141, [%r19+264];
	ld.shared.f32 	%f142, [%r19+268];
	ld.shared.f32 	%f143, [%r20+4];
	ld.shared.f32 	%f144, [%r20+132];
	ld.shared.f32 	%f145, [%r20+260];
	ld.shared.f32 	%f146, [%r20+388];
	add.f32 	%f147, %f139, %f143;
	setp.gt.f32 	%p66, %f147, %f108;
	selp.f32 	%f148, %f147, %f108, %p66;
	selp.b32 	%r175, %r174, %r158, %p66;
	add.f32 	%f149, %f139, %f144;
	setp.gt.f32 	%p67, %f149, %f110;
	selp.f32 	%f150, %f149, %f110, %p67;
	selp.b32 	%r176, %r174, %r159, %p67;
	add.f32 	%f151, %f139, %f145;
	setp.gt.f32 	%p68, %f151, %f112;
	selp.f32 	%f152, %f151, %f112, %p68;
	selp.b32 	%r177, %r174, %r160, %p68;
	add.f32 	%f153, %f139, %f146;
	setp.gt.f32 	%p69, %f153, %f114;
	selp.f32 	%f154, %f153, %f114, %p69;
	selp.b32 	%r178, %r174, %r161, %p69;
	add.f32 	%f155, %f140, %f143;
	setp.gt.f32 	%p70, %f155, %f116;
	selp.f32 	%f156, %f155, %f116, %p70;
	selp.b32 	%r179, %r174, %r162, %p70;
	add.f32 	%f157, %f140, %f144;
	setp.gt.f32 	%p71, %f157, %f118;
	selp.f32 	%f158, %f157, %f118, %p71;
	selp.b32 	%r180, %r174, %r163, %p71;
	add.f32 	%f159, %f140, %f145;
	setp.gt.f32 	%p72, %f159, %f120;
	selp.f32 	%f160, %f159, %f120, %p72;
	selp.b32 	%r181, %r174, %r164, %p72;
	add.f32 	%f161, %f140, %f146;
	setp.gt.f32 	%p73, %f161, %f122;
	selp.f32 	%f162, %f161, %f122, %p73;
	selp.b32 	%r182, %r174, %r165, %p73;
	add.f32 	%f163, %f141, %f143;
	setp.gt.f32 	%p74, %f163, %f124;
	selp.f32 	%f164, %f163, %f124, %p74;
	selp.b32 	%r183, %r174, %r166, %p74;
	add.f32 	%f165, %f141, %f144;
	setp.gt.f32 	%p75, %f165, %f126;
	selp.f32 	%f166, %f165, %f126, %p75;
	selp.b32 	%r184, %r174, %r167, %p75;
	add.f32 	%f167, %f141, %f145;
	setp.gt.f32 	%p76, %f167, %f128;
	selp.f32 	%f168, %f167, %f128, %p76;
	selp.b32 	%r185, %r174, %r168, %p76;
	add.f32 	%f169, %f141, %f146;
	setp.gt.f32 	%p77, %f169, %f130;
	selp.f32 	%f170, %f169, %f130, %p77;
	selp.b32 	%r186, %r174, %r169, %p77;
	add.f32 	%f171, %f142, %f143;
	setp.gt.f32 	%p78, %f171, %f132;
	selp.f32 	%f172, %f171, %f132, %p78;
	selp.b32 	%r187, %r174, %r170, %p78;
	add.f32 	%f173, %f142, %f144;
	setp.gt.f32 	%p79, %f173, %f134;
	selp.f32 	%f174, %f173, %f134, %p79;
	selp.b32 	%r188, %r174, %r171, %p79;
	add.f32 	%f175, %f142, %f145;
	setp.gt.f32 	%p80, %f175, %f136;
	selp.f32 	%f176, %f175, %f136, %p80;
	selp.b32 	%r189, %r174, %r172, %p80;
	add.f32 	%f177, %f142, %f146;
	setp.gt.f32 	%p81, %f177, %f138;
	selp.f32 	%f178, %f177, %f138, %p81;
	selp.b32 	%r190, %r174, %r173, %p81;
	add.s32 	%r191, %r722, 2;
	ld.shared.f32 	%f179, [%r19+512];
	ld.shared.f32 	%f180, [%r19+516];
	ld.shared.f32 	%f181, [%r19+520];
	ld.shared.f32 	%f182, [%r19+524];
	ld.shared.f32 	%f183, [%r20+8];
	ld.shared.f32 	%f184, [%r20+136];
	ld.shared.f32 	%f185, [%r20+264];
	ld.shared.f32 	%f186, [%r20+392];
	add.f32 	%f187, %f179, %f183;
	setp.gt.f32 	%p82, %f187, %f148;
	selp.f32 	%f188, %f187, %f148, %p82;
	selp.b32 	%r192, %r191, %r175, %p82;
	add.f32 	%f189, %f179, %f184;
	setp.gt.f32 	%p83, %f189, %f150;
	selp.f32 	%f190, %f189, %f150, %p83;
	selp.b32 	%r193, %r191, %r176, %p83;
	add.f32 	%f191, %f179, %f185;
	setp.gt.f32 	%p84, %f191, %f152;
	selp.f32 	%f192, %f191, %f152, %p84;
	selp.b32 	%r194, %r191, %r177, %p84;
	add.f32 	%f193, %f179, %f186;
	setp.gt.f32 	%p85, %f193, %f154;
	selp.f32 	%f194, %f193, %f154, %p85;
	selp.b32 	%r195, %r191, %r178, %p85;
	add.f32 	%f195, %f180, %f183;
	setp.gt.f32 	%p86, %f195, %f156;
	selp.f32 	%f196, %f195, %f156, %p86;
	selp.b32 	%r196, %r191, %r179, %p86;
	add.f32 	%f197, %f180, %f184;
	setp.gt.f32 	%p87, %f197, %f158;
	selp.f32 	%f198, %f197, %f158, %p87;
	selp.b32 	%r197, %r191, %r180, %p87;
	add.f32 	%f199, %f180, %f185;
	setp.gt.f32 	%p88, %f199, %f160;
	selp.f32 	%f200, %f199, %f160, %p88;
	selp.b32 	%r198, %r191, %r181, %p88;
	add.f32 	%f201, %f180, %f186;
	setp.gt.f32 	%p89, %f201, %f162;
	selp.f32 	%f202, %f201, %f162, %p89;
	selp.b32 	%r199, %r191, %r182, %p89;
	add.f32 	%f203, %f181, %f183;
	setp.gt.f32 	%p90, %f203, %f164;
	selp.f32 	%f204, %f203, %f164, %p90;
	selp.b32 	%r200, %r191, %r183, %p90;
	add.f32 	%f205, %f181, %f184;
	setp.gt.f32 	%p91, %f205, %f166;
	selp.f32 	%f206, %f205, %f166, %p91;
	selp.b32 	%r201, %r191, %r184, %p91;
	add.f32 	%f207, %f181, %f185;
	setp.gt.f32 	%p92, %f207, %f168;
	selp.f32 	%f208, %f207, %f168, %p92;
	selp.b32 	%r202, %r191, %r185, %p92;
	add.f32 	%f209, %f181, %f186;
	setp.gt.f32 	%p93, %f209, %f170;
	selp.f32 	%f210, %f209, %f170, %p93;
	selp.b32 	%r203, %r191, %r186, %p93;
	add.f32 	%f211, %f182, %f183;
	setp.gt.f32 	%p94, %f211, %f172;
	selp.f32 	%f212, %f211, %f172, %p94;
	selp.b32 	%r204, %r191, %r187, %p94;
	add.f32 	%f213, %f182, %f184;
	setp.gt.f32 	%p95, %f213, %f174;
	selp.f32 	%f214, %f213, %f174, %p95;
	selp.b32 	%r205, %r191, %r188, %p95;
	add.f32 	%f215, %f182, %f185;
	setp.gt.f32 	%p96, %f215, %f176;
	selp.f32 	%f216, %f215, %f176, %p96;
	selp.b32 	%r206, %r191, %r189, %p96;
	add.f32 	%f217, %f182, %f186;
	setp.gt.f32 	%p97, %f217, %f178;
	selp.f32 	%f218, %f217, %f178, %p97;
	selp.b32 	%r207, %r191, %r190, %p97;
	add.s32 	%r208, %r722, 3;
	ld.shared.f32 	%f219, [%r19+768];
	ld.shared.f32 	%f220, [%r19+772];
	ld.shared.f32 	%f221, [%r19+776];
	ld.shared.f32 	%f222, [%r19+780];
	ld.shared.f32 	%f223, [%r20+12];
	ld.shared.f32 	%f224, [%r20+140];
	ld.shared.f32 	%f225, [%r20+268];
	ld.shared.f32 	%f226, [%r20+396];
	add.f32 	%f227, %f219, %f223;
	setp.gt.f32 	%p98, %f227, %f188;
	selp.f32 	%f228, %f227, %f188, %p98;
	selp.b32 	%r209, %r208, %r192, %p98;
	add.f32 	%f229, %f219, %f224;
	setp.gt.f32 	%p99, %f229, %f190;
	selp.f32 	%f230, %f229, %f190, %p99;
	selp.b32 	%r210, %r208, %r193, %p99;
	add.f32 	%f231, %f219, %f225;
	setp.gt.f32 	%p100, %f231, %f192;
	selp.f32 	%f232, %f231, %f192, %p100;
	selp.b32 	%r211, %r208, %r194, %p100;
	add.f32 	%f233, %f219, %f226;
	setp.gt.f32 	%p101, %f233, %f194;
	selp.f32 	%f234, %f233, %f194, %p101;
	selp.b32 	%r212, %r208, %r195, %p101;
	add.f32 	%f235, %f220, %f223;
	setp.gt.f32 	%p102, %f235, %f196;
	selp.f32 	%f236, %f235, %f196, %p102;
	selp.b32 	%r213, %r208, %r196, %p102;
	add.f32 	%f237, %f220, %f224;
	setp.gt.f32 	%p103, %f237, %f198;
	selp.f32 	%f238, %f237, %f198, %p103;
	selp.b32 	%r214, %r208, %r197, %p103;
	add.f32 	%f239, %f220, %f225;
	setp.gt.f32 	%p104, %f239, %f200;
	selp.f32 	%f240, %f239, %f200, %p104;
	selp.b32 	%r215, %r208, %r198, %p104;
	add.f32 	%f241, %f220, %f226;
	setp.gt.f32 	%p105, %f241, %f202;
	selp.f32 	%f242, %f241, %f202, %p105;
	selp.b32 	%r216, %r208, %r199, %p105;
	add.f32 	%f243, %f221, %f223;
	setp.gt.f32 	%p106, %f243, %f204;
	selp.f32 	%f244, %f243, %f204, %p106;
	selp.b32 	%r217, %r208, %r200, %p106;
	add.f32 	%f245, %f221, %f224;
	setp.gt.f32 	%p107, %f245, %f206;
	selp.f32 	%f246, %f245, %f206, %p107;
	selp.b32 	%r218, %r208, %r201, %p107;
	add.f32 	%f247, %f221, %f225;
	setp.gt.f32 	%p108, %f247, %f208;
	selp.f32 	%f248, %f247, %f208, %p108;
	selp.b32 	%r219, %r208, %r202, %p108;
	add.f32 	%f249, %f221, %f226;
	setp.gt.f32 	%p109, %f249, %f210;
	selp.f32 	%f250, %f249, %f210, %p109;
	selp.b32 	%r220, %r208, %r203, %p109;
	add.f32 	%f251, %f222, %f223;
	setp.gt.f32 	%p110, %f251, %f212;
	selp.f32 	%f252, %f251, %f212, %p110;
	selp.b32 	%r221, %r208, %r204, %p110;
	add.f32 	%f253, %f222, %f224;
	setp.gt.f32 	%p111, %f253, %f214;
	selp.f32 	%f254, %f253, %f214, %p111;
	selp.b32 	%r222, %r208, %r205, %p111;
	add.f32 	%f255, %f222, %f225;
	setp.gt.f32 	%p112, %f255, %f216;
	selp.f32 	%f256, %f255, %f216, %p112;
	selp.b32 	%r223, %r208, %r206, %p112;
	add.f32 	%f257, %f222, %f226;
	setp.gt.f32 	%p113, %f257, %f218;
	selp.f32 	%f258, %f257, %f218, %p113;
	selp.b32 	%r224, %r208, %r207, %p113;
	add.s32 	%r225, %r722, 4;
	ld.shared.f32 	%f259, [%r19+1024];
	ld.shared.f32 	%f260, [%r19+1028];
	ld.shared.f32 	%f261, [%r19+1032];
	ld.shared.f32 	%f262, [%r19+1036];
	ld.shared.f32 	%f263, [%r20+16];
	ld.shared.f32 	%f264, [%r20+144];
	ld.shared.f32 	%f265, [%r20+272];
	ld.shared.f32 	%f266, [%r20+400];
	add.f32 	%f267, %f259, %f263;
	setp.gt.f32 	%p114, %f267, %f228;
	selp.f32 	%f268, %f267, %f228, %p114;
	selp.b32 	%r226, %r225, %r209, %p114;
	add.f32 	%f269, %f259, %f264;
	setp.gt.f32 	%p115, %f269, %f230;
	selp.f32 	%f270, %f269, %f230, %p115;
	selp.b32 	%r227, %r225, %r210, %p115;
	add.f32 	%f271, %f259, %f265;
	setp.gt.f32 	%p116, %f271, %f232;
	selp.f32 	%f272, %f271, %f232, %p116;
	selp.b32 	%r228, %r225, %r211, %p116;
	add.f32 	%f273, %f259, %f266;
	setp.gt.f32 	%p117, %f273, %f234;
	selp.f32 	%f274, %f273, %f234, %p117;
	selp.b32 	%r229, %r225, %r212, %p117;
	add.f32 	%f275, %f260, %f263;
	setp.gt.f32 	%p118, %f275, %f236;
	selp.f32 	%f276, %f275, %f236, %p118;
	selp.b32 	%r230, %r225, %r213, %p118;
	add.f32 	%f277, %f260, %f264;
	setp.gt.f32 	%p119, %f277, %f238;
	selp.f32 	%f278, %f277, %f238, %p119;
	selp.b32 	%r231, %r225, %r214, %p119;
	add.f32 	%f279, %f260, %f265;
	setp.gt.f32 	%p120, %f279, %f240;
	selp.f32 	%f280, %f279, %f240, %p120;
	selp.b32 	%r232, %r225, %r215, %p120;
	add.f32 	%f281, %f260, %f266;
	setp.gt.f32 	%p121, %f281, %f242;
	selp.f32 	%f282, %f281, %f242, %p121;
	selp.b32 	%r233, %r225, %r216, %p121;
	add.f32 	%f283, %f261, %f263;
	setp.gt.f32 	%p122, %f283, %f244;
	selp.f32 	%f284, %f283, %f244, %p122;
	selp.b32 	%r234, %r225, %r217, %p122;
	add.f32 	%f285, %f261, %f264;
	setp.gt.f32 	%p123, %f285, %f246;
	selp.f32 	%f286, %f285, %f246, %p123;
	selp.b32 	%r235, %r225, %r218, %p123;
	add.f32 	%f287, %f261, %f265;
	setp.gt.f32 	%p124, %f287, %f248;
	selp.f32 	%f288, %f287, %f248, %p124;
	selp.b32 	%r236, %r225, %r219, %p124;
	add.f32 	%f289, %f261, %f266;
	setp.gt.f32 	%p125, %f289, %f250;
	selp.f32 	%f290, %f289, %f250, %p125;
	selp.b32 	%r237, %r225, %r220, %p125;
	add.f32 	%f291, %f262, %f263;
	setp.gt.f32 	%p126, %f291, %f252;
	selp.f32 	%f292, %f291, %f252, %p126;
	selp.b32 	%r238, %r225, %r221, %p126;
	add.f32 	%f293, %f262, %f264;
	setp.gt.f32 	%p127, %f293, %f254;
	selp.f32 	%f294, %f293, %f254, %p127;
	selp.b32 	%r239, %r225, %r222, %p127;
	add.f32 	%f295, %f262, %f265;
	setp.gt.f32 	%p128, %f295, %f256;
	selp.f32 	%f296, %f295, %f256, %p128;
	selp.b32 	%r240, %r225, %r223, %p128;
	add.f32 	%f297, %f262, %f266;
	setp.gt.f32 	%p129, %f297, %f258;
	selp.f32 	%f298, %f297, %f258, %p129;
	selp.b32 	%r241, %r225, %r224, %p129;
	add.s32 	%r242, %r722, 5;
	ld.shared.f32 	%f299, [%r19+1280];
	ld.shared.f32 	%f300, [%r19+1284];
	ld.shared.f32 	%f301, [%r19+1288];
	ld.shared.f32 	%f302, [%r19+1292];
	ld.shared.f32 	%f303, [%r20+20];
	ld.shared.f32 	%f304, [%r20+148];
	ld.shared.f32 	%f305, [%r20+276];
	ld.shared.f32 	%f306, [%r20+404];
	add.f32 	%f307, %f299, %f303;
	setp.gt.f32 	%p130, %f307, %f268;
	selp.f32 	%f308, %f307, %f268, %p130;
	selp.b32 	%r243, %r242, %r226, %p130;
	add.f32 	%f309, %f299, %f304;
	setp.gt.f32 	%p131, %f309, %f270;
	selp.f32 	%f310, %f309, %f270, %p131;
	selp.b32 	%r244, %r242, %r227, %p131;
	add.f32 	%f311, %f299, %f305;
	setp.gt.f32 	%p132, %f311, %f272;
	selp.f32 	%f312, %f311, %f272, %p132;
	selp.b32 	%r245, %r242, %r228, %p132;
	add.f32 	%f313, %f299, %f306;
	setp.gt.f32 	%p133, %f313, %f274;
	selp.f32 	%f314, %f313, %f274, %p133;
	selp.b32 	%r246, %r242, %r229, %p133;
	add.f32 	%f315, %f300, %f303;
	setp.gt.f32 	%p134, %f315, %f276;
	selp.f32 	%f316, %f315, %f276, %p134;
	selp.b32 	%r247, %r242, %r230, %p134;
	add.f32 	%f317, %f300, %f304;
	setp.gt.f32 	%p135, %f317, %f278;
	selp.f32 	%f318, %f317, %f278, %p135;
	selp.b32 	%r248, %r242, %r231, %p135;
	add.f32 	%f319, %f300, %f305;
	setp.gt.f32 	%p136, %f319, %f280;
	selp.f32 	%f320, %f319, %f280, %p136;
	selp.b32 	%r249, %r242, %r232, %p136;
	add.f32 	%f321, %f300, %f306;
	setp.gt.f32 	%p137, %f321, %f282;
	selp.f32 	%f322, %f321, %f282, %p137;
	selp.b32 	%r250, %r242, %r233, %p137;
	add.f32 	%f323, %f301, %f303;
	setp.gt.f32 	%p138, %f323, %f284;
	selp.f32 	%f324, %f323, %f284, %p138;
	selp.b32 	%r251, %r242, %r234, %p138;
	add.f32 	%f325, %f301, %f304;
	setp.gt.f32 	%p139, %f325, %f286;
	selp.f32 	%f326, %f325, %f286, %p139;
	selp.b32 	%r252, %r242, %r235, %p139;
	add.f32 	%f327, %f301, %f305;
	setp.gt.f32 	%p140, %f327, %f288;
	selp.f32 	%f328, %f327, %f288, %p140;
	selp.b32 	%r253, %r242, %r236, %p140;
	add.f32 	%f329, %f301, %f306;
	setp.gt.f32 	%p141, %f329, %f290;
	selp.f32 	%f330, %f329, %f290, %p141;
	selp.b32 	%r254, %r242, %r237, %p141;
	add.f32 	%f331, %f302, %f303;
	setp.gt.f32 	%p142, %f331, %f292;
	selp.f32 	%f332, %f331, %f292, %p142;
	selp.b32 	%r255, %r242, %r238, %p142;
	add.f32 	%f333, %f302, %f304;
	setp.gt.f32 	%p143, %f333, %f294;
	selp.f32 	%f334, %f333, %f294, %p143;
	selp.b32 	%r256, %r242, %r239, %p143;
	add.f32 	%f335, %f302, %f305;
	setp.gt.f32 	%p144, %f335, %f296;
	selp.f32 	%f336, %f335, %f296, %p144;
	selp.b32 	%r257, %r242, %r240, %p144;
	add.f32 	%f337, %f302, %f306;
	setp.gt.f32 	%p145, %f337, %f298;
	selp.f32 	%f338, %f337, %f298, %p145;
	selp.b32 	%r258, %r242, %r241, %p145;
	add.s32 	%r259, %r722, 6;
	ld.shared.f32 	%f339, [%r19+1536];
	ld.shared.f32 	%f340, [%r19+1540];
	ld.shared.f32 	%f341, [%r19+1544];
	ld.shared.f32 	%f342, [%r19+1548];
	ld.shared.f32 	%f343, [%r20+24];
	ld.shared.f32 	%f344, [%r20+152];
	ld.shared.f32 	%f345, [%r20+280];
	ld.shared.f32 	%f346, [%r20+408];
	add.f32 	%f347, %f339, %f343;
	setp.gt.f32 	%p146, %f347, %f308;
	selp.f32 	%f348, %f347, %f308, %p146;
	selp.b32 	%r260, %r259, %r243, %p146;
	add.f32 	%f349, %f339, %f344;
	setp.gt.f32 	%p147, %f349, %f310;
	selp.f32 	%f350, %f349, %f310, %p147;
	selp.b32 	%r261, %r259, %r244, %p147;
	add.f32 	%f351, %f339, %f345;
	setp.gt.f32 	%p148, %f351, %f312;
	selp.f32 	%f352, %f351, %f312, %p148;
	selp.b32 	%r262, %r259, %r245, %p148;
	add.f32 	%f353, %f339, %f346;
	setp.gt.f32 	%p149, %f353, %f314;
	selp.f32 	%f354, %f353, %f314, %p149;
	selp.b32 	%r263, %r259, %r246, %p149;
	add.f32 	%f355, %f340, %f343;
	setp.gt.f32 	%p150, %f355, %f316;
	selp.f32 	%f356, %f355, %f316, %p150;
	selp.b32 	%r264, %r259, %r247, %p150;
	add.f32 	%f357, %f340, %f344;
	setp.gt.f32 	%p151, %f357, %f318;
	selp.f32 	%f358, %f357, %f318, %p151;
	selp.b32 	%r265, %r259, %r248, %p151;
	add.f32 	%f359, %f340, %f345;
	setp.gt.f32 	%p152, %f359, %f320;
	selp.f32 	%f360, %f359, %f320, %p152;
	selp.b32 	%r266, %r259, %r249, %p152;
	add.f32 	%f361, %f340, %f346;
	setp.gt.f32 	%p153, %f361, %f322;
	selp.f32 	%f362, %f361, %f322, %p153;
	selp.b32 	%r267, %r259, %r250, %p153;
	add.f32 	%f363, %f341, %f343;
	setp.gt.f32 	%p154, %f363, %f324;
	selp.f32 	%f364, %f363, %f324, %p154;
	selp.b32 	%r268, %r259, %r251, %p154;
	add.f32 	%f365, %f341, %f344;
	setp.gt.f32 	%p155, %f365, %f326;
	selp.f32 	%f366, %f365, %f326, %p155;
	selp.b32 	%r269, %r259, %r252, %p155;
	add.f32 	%f367, %f341, %f345;
	setp.gt.f32 	%p156, %f367, %f328;
	selp.f32 	%f368, %f367, %f328, %p156;
	selp.b32 	%r270, %r259, %r253, %p156;
	add.f32 	%f369, %f341, %f346;
	setp.gt.f32 	%p157, %f369, %f330;
	selp.f32 	%f370, %f369, %f330, %p157;
	selp.b32 	%r271, %r259, %r254, %p157;
	add.f32 	%f371, %f342, %f343;
	setp.gt.f32 	%p158, %f371, %f332;
	selp.f32 	%f372, %f371, %f332, %p158;
	selp.b32 	%r272, %r259, %r255, %p158;
	add.f32 	%f373, %f342, %f344;
	setp.gt.f32 	%p159, %f373, %f334;
	selp.f32 	%f374, %f373, %f334, %p159;
	selp.b32 	%r273, %r259, %r256, %p159;
	add.f32 	%f375, %f342, %f345;
	setp.gt.f32 	%p160, %f375, %f336;
	selp.f32 	%f376, %f375, %f336, %p160;
	selp.b32 	%r274, %r259, %r257, %p160;
	add.f32 	%f377, %f342, %f346;
	setp.gt.f32 	%p161, %f377, %f338;
	selp.f32 	%f378, %f377, %f338, %p161;
	selp.b32 	%r275, %r259, %r258, %p161;
	add.s32 	%r276, %r722, 7;
	ld.shared.f32 	%f379, [%r19+1792];
	ld.shared.f32 	%f380, [%r19+1796];
	ld.shared.f32 	%f381, [%r19+1800];
	ld.shared.f32 	%f382, [%r19+1804];
	ld.shared.f32 	%f383, [%r20+28];
	ld.shared.f32 	%f384, [%r20+156];
	ld.shared.f32 	%f385, [%r20+284];
	ld.shared.f32 	%f386, [%r20+412];
	add.f32 	%f387, %f379, %f383;
	setp.gt.f32 	%p162, %f387, %f348;
	selp.f32 	%f388, %f387, %f348, %p162;
	selp.b32 	%r277, %r276, %r260, %p162;
	add.f32 	%f389, %f379, %f384;
	setp.gt.f32 	%p163, %f389, %f350;
	selp.f32 	%f390, %f389, %f350, %p163;
	selp.b32 	%r278, %r276, %r261, %p163;
	add.f32 	%f391, %f379, %f385;
	setp.gt.f32 	%p164, %f391, %f352;
	selp.f32 	%f392, %f391, %f352, %p164;
	selp.b32 	%r279, %r276, %r262, %p164;
	add.f32 	%f393, %f379, %f386;
	setp.gt.f32 	%p165, %f393, %f354;
	selp.f32 	%f394, %f393, %f354, %p165;
	selp.b32 	%r280, %r276, %r263, %p165;
	add.f32 	%f395, %f380, %f383;
	setp.gt.f32 	%p166, %f395, %f356;
	selp.f32 	%f396, %f395, %f356, %p166;
	selp.b32 	%r281, %r276, %r264, %p166;
	add.f32 	%f397, %f380, %f384;
	setp.gt.f32 	%p167, %f397, %f358;
	selp.f32 	%f398, %f397, %f358, %p167;
	selp.b32 	%r282, %r276, %r265, %p167;
	add.f32 	%f399, %f380, %f385;
	setp.gt.f32 	%p168, %f399, %f360;
	selp.f32 	%f400, %f399, %f360, %p168;
	selp.b32 	%r283, %r276, %r266, %p168;
	add.f32 	%f401, %f380, %f386;
	setp.gt.f32 	%p169, %f401, %f362;
	selp.f32 	%f402, %f401, %f362, %p169;
	selp.b32 	%r284, %r276, %r267, %p169;
	add.f32 	%f403, %f381, %f383;
	setp.gt.f32 	%p170, %f403, %f364;
	selp.f32 	%f404, %f403, %f364, %p170;
	selp.b32 	%r285, %r276, %r268, %p170;
	add.f32 	%f405, %f381, %f384;
	setp.gt.f32 	%p171, %f405, %f366;
	selp.f32 	%f406, %f405, %f366, %p171;
	selp.b32 	%r286, %r276, %r269, %p171;
	add.f32 	%f407, %f381, %f385;
	setp.gt.f32 	%p172, %f407, %f368;
	selp.f32 	%f408, %f407, %f368, %p172;
	selp.b32 	%r287, %r276, %r270, %p172;
	add.f32 	%f409, %f381, %f386;
	setp.gt.f32 	%p173, %f409, %f370;
	selp.f32 	%f410, %f409, %f370, %p173;
	selp.b32 	%r288, %r276, %r271, %p173;
	add.f32 	%f411, %f382, %f383;
	setp.gt.f32 	%p174, %f411, %f372;
	selp.f32 	%f412, %f411, %f372, %p174;
	selp.b32 	%r289, %r276, %r272, %p174;
	add.f32 	%f413, %f382, %f384;
	setp.gt.f32 	%p175, %f413, %f374;
	selp.f32 	%f414, %f413, %f374, %p175;
	selp.b32 	%r290, %r276, %r273, %p175;
	add.f32 	%f415, %f382, %f385;
	setp.gt.f32 	%p176, %f415, %f376;
	selp.f32 	%f416, %f415, %f376, %p176;
	selp.b32 	%r291, %r276, %r274, %p176;
	add.f32 	%f417, %f382, %f386;
	setp.gt.f32 	%p177, %f417, %f378;
	selp.f32 	%f418, %f417, %f378, %p177;
	selp.b32 	%r292, %r276, %r275, %p177;
	add.s32 	%r293, %r722, 8;
	ld.shared.f32 	%f419, [%r19+2048];
	ld.shared.f32 	%f420, [%r19+2052];
	ld.shared.f32 	%f421, [%r19+2056];
	ld.shared.f32 	%f422, [%r19+2060];
	ld.shared.f32 	%f423, [%r20+32];
	ld.shared.f32 	%f424, [%r20+160];
	ld.shared.f32 	%f425, [%r20+288];
	ld.shared.f32 	%f426, [%r20+416];
	add.f32 	%f427, %f419, %f423;
	setp.gt.f32 	%p178, %f427, %f388;
	selp.f32 	%f428, %f427, %f388, %p178;
	selp.b32 	%r294, %r293, %r277, %p178;
	add.f32 	%f429, %f419, %f424;
	setp.gt.f32 	%p179, %f429, %f390;
	selp.f32 	%f430, %f429, %f390, %p179;
	selp.b32 	%r295, %r293, %r278, %p179;
	add.f32 	%f431, %f419, %f425;
	setp.gt.f32 	%p180, %f431, %f392;
	selp.f32 	%f432, %f431, %f392, %p180;
	selp.b32 	%r296, %r293, %r279, %p180;
	add.f32 	%f433, %f419, %f426;
	setp.gt.f32 	%p181, %f433, %f394;
	selp.f32 	%f434, %f433, %f394, %p181;
	selp.b32 	%r297, %r293, %r280, %p181;
	add.f32 	%f435, %f420, %f423;
	setp.gt.f32 	%p182, %f435, %f396;
	selp.f32 	%f436, %f435, %f396, %p182;
	selp.b32 	%r298, %r293, %r281, %p182;
	add.f32 	%f437, %f420, %f424;
	setp.gt.f32 	%p183, %f437, %f398;
	selp.f32 	%f438, %f437, %f398, %p183;
	selp.b32 	%r299, %r293, %r282, %p183;
	add.f32 	%f439, %f420, %f425;
	setp.gt.f32 	%p184, %f439, %f400;
	selp.f32 	%f440, %f439, %f400, %p184;
	selp.b32 	%r300, %r293, %r283, %p184;
	add.f32 	%f441, %f420, %f426;
	setp.gt.f32 	%p185, %f441, %f402;
	selp.f32 	%f442, %f441, %f402, %p185;
	selp.b32 	%r301, %r293, %r284, %p185;
	add.f32 	%f443, %f421, %f423;
	setp.gt.f32 	%p186, %f443, %f404;
	selp.f32 	%f444, %f443, %f404, %p186;
	selp.b32 	%r302, %r293, %r285, %p186;
	add.f32 	%f445, %f421, %f424;
	setp.gt.f32 	%p187, %f445, %f406;
	selp.f32 	%f446, %f445, %f406, %p187;
	selp.b32 	%r303, %r293, %r286, %p187;
	add.f32 	%f447, %f421, %f425;
	setp.gt.f32 	%p188, %f447, %f408;
	selp.f32 	%f448, %f447, %f408, %p188;
	selp.b32 	%r304, %r293, %r287, %p188;
	add.f32 	%f449, %f421, %f426;
	setp.gt.f32 	%p189, %f449, %f410;
	selp.f32 	%f450, %f449, %f410, %p189;
	selp.b32 	%r305, %r293, %r288, %p189;
	add.f32 	%f451, %f422, %f423;
	setp.gt.f32 	%p190, %f451, %f412;
	selp.f32 	%f452, %f451, %f412, %p190;
	selp.b32 	%r306, %r293, %r289, %p190;
	add.f32 	%f453, %f422, %f424;
	setp.gt.f32 	%p191, %f453, %f414;
	selp.f32 	%f454, %f453, %f414, %p191;
	selp.b32 	%r307, %r293, %r290, %p191;
	add.f32 	%f455, %f422, %f425;
	setp.gt.f32 	%p192, %f455, %f416;
	selp.f32 	%f456, %f455, %f416, %p192;
	selp.b32 	%r308, %r293, %r291, %p192;
	add.f32 	%f457, %f422, %f426;
	setp.gt.f32 	%p193, %f457, %f418;
	selp.f32 	%f458, %f457, %f418, %p193;
	selp.b32 	%r309, %r293, %r292, %p193;
	add.s32 	%r310, %r722, 9;
	ld.shared.f32 	%f459, [%r19+2304];
	ld.shared.f32 	%f460, [%r19+2308];
	ld.shared.f32 	%f461, [%r19+2312];
	ld.shared.f32 	%f462, [%r19+2316];
	ld.shared.f32 	%f463, [%r20+36];
	ld.shared.f32 	%f464, [%r20+164];
	ld.shared.f32 	%f465, [%r20+292];
	ld.shared.f32 	%f466, [%r20+420];
	add.f32 	%f467, %f459, %f463;
	setp.gt.f32 	%p194, %f467, %f428;
	selp.f32 	%f468, %f467, %f428, %p194;
	selp.b32 	%r311, %r310, %r294, %p194;
	add.f32 	%f469, %f459, %f464;
	setp.gt.f32 	%p195, %f469, %f430;
	selp.f32 	%f470, %f469, %f430, %p195;
	selp.b32 	%r312, %r310, %r295, %p195;
	add.f32 	%f471, %f459, %f465;
	setp.gt.f32 	%p196, %f471, %f432;
	selp.f32 	%f472, %f471, %f432, %p196;
	selp.b32 	%r313, %r310, %r296, %p196;
	add.f32 	%f473, %f459, %f466;
	setp.gt.f32 	%p197, %f473, %f434;
	selp.f32 	%f474, %f473, %f434, %p197;
	selp.b32 	%r314, %r310, %r297, %p197;
	add.f32 	%f475, %f460, %f463;
	setp.gt.f32 	%p198, %f475, %f436;
	selp.f32 	%f476, %f475, %f436, %p198;
	selp.b32 	%r315, %r310, %r298, %p198;
	add.f32 	%f477, %f460, %f464;
	setp.gt.f32 	%p199, %f477, %f438;
	selp.f32 	%f478, %f477, %f438, %p199;
	selp.b32 	%r316, %r310, %r299, %p199;
	add.f32 	%f479, %f460, %f465;
	setp.gt.f32 	%p200, %f479, %f440;
	selp.f32 	%f480, %f479, %f440, %p200;
	selp.b32 	%r317, %r310, %r300, %p200;
	add.f32 	%f481, %f460, %f466;
	setp.gt.f32 	%p201, %f481, %f442;
	selp.f32 	%f482, %f481, %f442, %p201;
	selp.b32 	%r318, %r310, %r301, %p201;
	add.f32 	%f483, %f461, %f463;
	setp.gt.f32 	%p202, %f483, %f444;
	selp.f32 	%f484, %f483, %f444, %p202;
	selp.b32 	%r319, %r310, %r302, %p202;
	add.f32 	%f485, %f461, %f464;
	setp.gt.f32 	%p203, %f485, %f446;
	selp.f32 	%f486, %f485, %f446, %p203;
	selp.b32 	%r320, %r310, %r303, %p203;
	add.f32 	%f487, %f461, %f465;
	setp.gt.f32 	%p204, %f487, %f448;
	selp.f32 	%f488, %f487, %f448, %p204;
	selp.b32 	%r321, %r310, %r304, %p204;
	add.f32 	%f489, %f461, %f466;
	setp.gt.f32 	%p205, %f489, %f450;
	selp.f32 	%f490, %f489, %f450, %p205;
	selp.b32 	%r322, %r310, %r305, %p205;
	add.f32 	%f491, %f462, %f463;
	setp.gt.f32 	%p206, %f491, %f452;
	selp.f32 	%f492, %f491, %f452, %p206;
	selp.b32 	%r323, %r310, %r306, %p206;
	add.f32 	%f493, %f462, %f464;
	setp.gt.f32 	%p207, %f493, %f454;
	selp.f32 	%f494, %f493, %f454, %p207;
	selp.b32 	%r324, %r310, %r307, %p207;
	add.f32 	%f495, %f462, %f465;
	setp.gt.f32 	%p208, %f495, %f456;
	selp.f32 	%f496, %f495, %f456, %p208;
	selp.b32 	%r325, %r310, %r308, %p208;
	add.f32 	%f497, %f462, %f466;
	setp.gt.f32 	%p209, %f497, %f458;
	selp.f32 	%f498, %f497, %f458, %p209;
	selp.b32 	%r326, %r310, %r309, %p209;
	add.s32 	%r327, %r722, 10;
	ld.shared.f32 	%f499, [%r19+2560];
	ld.shared.f32 	%f500, [%r19+2564];
	ld.shared.f32 	%f501, [%r19+2568];
	ld.shared.f32 	%f502, [%r19+2572];
	ld.shared.f32 	%f503, [%r20+40];
	ld.shared.f32 	%f504, [%r20+168];
	ld.shared.f32 	%f505, [%r20+296];
	ld.shared.f32 	%f506, [%r20+424];
	add.f32 	%f507, %f499, %f503;
	setp.gt.f32 	%p210, %f507, %f468;
	selp.f32 	%f508, %f507, %f468, %p210;
	selp.b32 	%r328, %r327, %r311, %p210;
	add.f32 	%f509, %f499, %f504;
	setp.gt.f32 	%p211, %f509, %f470;
	selp.f32 	%f510, %f509, %f470, %p211;
	selp.b32 	%r329, %r327, %r312, %p211;
	add.f32 	%f511, %f499, %f505;
	setp.gt.f32 	%p212, %f511, %f472;
	selp.f32 	%f512, %f511, %f472, %p212;
	selp.b32 	%r330, %r327, %r313, %p212;
	add.f32 	%f513, %f499, %f506;
	setp.gt.f32 	%p213, %f513, %f474;
	selp.f32 	%f514, %f513, %f474, %p213;
	selp.b32 	%r331, %r327, %r314, %p213;
	add.f32 	%f515, %f500, %f503;
	setp.gt.f32 	%p214, %f515, %f476;
	selp.f32 	%f516, %f515, %f476, %p214;
	selp.b32 	%r332, %r327, %r315, %p214;
	add.f32 	%f517, %f500, %f504;
	setp.gt.f32 	%p215, %f517, %f478;
	selp.f32 	%f518, %f517, %f478, %p215;
	selp.b32 	%r333, %r327, %r316, %p215;
	add.f32 	%f519, %f500, %f505;
	setp.gt.f32 	%p216, %f519, %f480;
	selp.f32 	%f520, %f519, %f480, %p216;
	selp.b32 	%r334, %r327, %r317, %p216;
	add.f32 	%f521, %f500, %f506;
	setp.gt.f32 	%p217, %f521, %f482;
	selp.f32 	%f522, %f521, %f482, %p217;
	selp.b32 	%r335, %r327, %r318, %p217;
	add.f32 	%f523, %f501, %f503;
	setp.gt.f32 	%p218, %f523, %f484;
	selp.f32 	%f524, %f523, %f484, %p218;
	selp.b32 	%r336, %r327, %r319, %p218;
	add.f32 	%f525, %f501, %f504;
	setp.gt.f32 	%p219, %f525, %f486;
	selp.f32 	%f526, %f525, %f486, %p219;
	selp.b32 	%r337, %r327, %r320, %p219;
	add.f32 	%f527, %f501, %f505;
	setp.gt.f32 	%p220, %f527, %f488;
	selp.f32 	%f528, %f527, %f488, %p220;
	selp.b32 	%r338, %r327, %r321, %p220;
	add.f32 	%f529, %f501, %f506;
	setp.gt.f32 	%p221, %f529, %f490;
	selp.f32 	%f530, %f529, %f490, %p221;
	selp.b32 	%r339, %r327, %r322, %p221;
	add.f32 	%f531, %f502, %f503;
	setp.gt.f32 	%p222, %f531, %f492;
	selp.f32 	%f532, %f531, %f492, %p222;
	selp.b32 	%r340, %r327, %r323, %p222;
	add.f32 	%f533, %f502, %f504;
	setp.gt.f32 	%p223, %f533, %f494;
	selp.f32 	%f534, %f533, %f494, %p223;
	selp.b32 	%r341, %r327, %r324, %p223;
	add.f32 	%f535, %f502, %f505;
	setp.gt.f32 	%p224, %f535, %f496;
	selp.f32 	%f536, %f535, %f496, %p224;
	selp.b32 	%r342, %r327, %r325, %p224;
	add.f32 	%f537, %f502, %f506;
	setp.gt.f32 	%p225, %f537, %f498;
	selp.f32 	%f538, %f537, %f498, %p225;
	selp.b32 	%r343, %r327, %r326, %p225;
	add.s32 	%r344, %r722, 11;
	ld.shared.f32 	%f539, [%r19+2816];
	ld.shared.f32 	%f540, [%r19+2820];
	ld.shared.f32 	%f541, [%r19+2824];
	ld.shared.f32 	%f542, [%r19+2828];
	ld.shared.f32 	%f543, [%r20+44];
	ld.shared.f32 	%f544, [%r20+172];
	ld.shared.f32 	%f545, [%r20+300];
	ld.shared.f32 	%f546, [%r20+428];
	add.f32 	%f547, %f539, %f543;
	setp.gt.f32 	%p226, %f547, %f508;
	selp.f32 	%f548, %f547, %f508, %p226;
	selp.b32 	%r345, %r344, %r328, %p226;
	add.f32 	%f549, %f539, %f544;
	setp.gt.f32 	%p227, %f549, %f510;
	selp.f32 	%f550, %f549, %f510, %p227;
	selp.b32 	%r346, %r344, %r329, %p227;
	add.f32 	%f551, %f539, %f545;
	setp.gt.f32 	%p228, %f551, %f512;
	selp.f32 	%f552, %f551, %f512, %p228;
	selp.b32 	%r347, %r344, %r330, %p228;
	add.f32 	%f553, %f539, %f546;
	setp.gt.f32 	%p229, %f553, %f514;
	selp.f32 	%f554, %f553, %f514, %p229;
	selp.b32 	%r348, %r344, %r331, %p229;
	add.f32 	%f555, %f540, %f543;
	setp.gt.f32 	%p230, %f555, %f516;
	selp.f32 	%f556, %f555, %f516, %p230;
	selp.b32 	%r349, %r344, %r332, %p230;
	add.f32 	%f557, %f540, %f544;
	setp.gt.f32 	%p231, %f557, %f518;
	selp.f32 	%f558, %f557, %f518, %p231;
	selp.b32 	%r350, %r344, %r333, %p231;
	add.f32 	%f559, %f540, %f545;
	setp.gt.f32 	%p232, %f559, %f520;
	selp.f32 	%f560, %f559, %f520, %p232;
	selp.b32 	%r351, %r344, %r334, %p232;
	add.f32 	%f561, %f540, %f546;
	setp.gt.f32 	%p233, %f561, %f522;
	selp.f32 	%f562, %f561, %f522, %p233;
	selp.b32 	%r352, %r344, %r335, %p233;
	add.f32 	%f563, %f541, %f543;
	setp.gt.f32 	%p234, %f563, %f524;
	selp.f32 	%f564, %f563, %f524, %p234;
	selp.b32 	%r353, %r344, %r336, %p234;
	add.f32 	%f565, %f541, %f544;
	setp.gt.f32 	%p235, %f565, %f526;
	selp.f32 	%f566, %f565, %f526, %p235;
	selp.b32 	%r354, %r344, %r337, %p235;
	add.f32 	%f567, %f541, %f545;
	setp.gt.f32 	%p236, %f567, %f528;
	selp.f32 	%f568, %f567, %f528, %p236;
	selp.b32 	%r355, %r344, %r338, %p236;
	add.f32 	%f569, %f541, %f546;
	setp.gt.f32 	%p237, %f569, %f530;
	selp.f32 	%f570, %f569, %f530, %p237;
	selp.b32 	%r356, %r344, %r339, %p237;
	add.f32 	%f571, %f542, %f543;
	setp.gt.f32 	%p238, %f571, %f532;
	selp.f32 	%f572, %f571, %f532, %p238;
	selp.b32 	%r357, %r344, %r340, %p238;
	add.f32 	%f573, %f542, %f544;
	setp.gt.f32 	%p239, %f573, %f534;
	selp.f32 	%f574, %f573, %f534, %p239;
	selp.b32 	%r358, %r344, %r341, %p239;
	add.f32 	%f575, %f542, %f545;
	setp.gt.f32 	%p240, %f575, %f536;
	selp.f32 	%f576, %f575, %f536, %p240;
	selp.b32 	%r359, %r344, %r342, %p240;
	add.f32 	%f577, %f542, %f546;
	setp.gt.f32 	%p241, %f577, %f538;
	selp.f32 	%f578, %f577, %f538, %p241;
	selp.b32 	%r360, %r344, %r343, %p241;
	add.s32 	%r361, %r722, 12;
	ld.shared.f32 	%f579, [%r19+3072];
	ld.shared.f32 	%f580, [%r19+3076];
	ld.shared.f32 	%f581, [%r19+3080];
	ld.shared.f32 	%f582, [%r19+3084];
	ld.shared.f32 	%f583, [%r20+48];
	ld.shared.f32 	%f584, [%r20+176];
	ld.shared.f32 	%f585, [%r20+304];
	ld.shared.f32 	%f586, [%r20+432];
	add.f32 	%f587, %f579, %f583;
	setp.gt.f32 	%p242, %f587, %f548;
	selp.f32 	%f588, %f587, %f548, %p242;
	selp.b32 	%r362, %r361, %r345, %p242;
	add.f32 	%f589, %f579, %f584;
	setp.gt.f32 	%p243, %f589, %f550;
	selp.f32 	%f590, %f589, %f550, %p243;
	selp.b32 	%r363, %r361, %r346, %p243;
	add.f32 	%f591, %f579, %f585;
	setp.gt.f32 	%p244, %f591, %f552;
	selp.f32 	%f592, %f591, %f552, %p244;
	selp.b32 	%r364, %r361, %r347, %p244;
	add.f32 	%f593, %f579, %f586;
	setp.gt.f32 	%p245, %f593, %f554;
	selp.f32 	%f594, %f593, %f554, %p245;
	selp.b32 	%r365, %r361, %r348, %p245;
	add.f32 	%f595, %f580, %f583;
	setp.gt.f32 	%p246, %f595, %f556;
	selp.f32 	%f596, %f595, %f556, %p246;
	selp.b32 	%r366, %r361, %r349, %p246;
	add.f32 	%f597, %f580, %f584;
	setp.gt.f32 	%p247, %f597, %f558;
	selp.f32 	%f598, %f597, %f558, %p247;
	selp.b32 	%r367, %r361, %r350, %p247;
	add.f32 	%f599, %f580, %f585;
	setp.gt.f32 	%p248, %f599, %f560;
	selp.f32 	%f600, %f599, %f560, %p248;
	selp.b32 	%r368, %r361, %r351, %p248;
	add.f32 	%f601, %f580, %f586;
	setp.gt.f32 	%p249, %f601, %f562;
	selp.f32 	%f602, %f601, %f562, %p249;
	selp.b32 	%r369, %r361, %r352, %p249;
	add.f32 	%f603, %f581, %f583;
	setp.gt.f32 	%p250, %f603, %f564;
	selp.f32 	%f604, %f603, %f564, %p250;
	selp.b32 	%r370, %r361, %r353, %p250;
	add.f32 	%f605, %f581, %f584;
	setp.gt.f32 	%p251, %f605, %f566;
	selp.f32 	%f606, %f605, %f566, %p251;
	selp.b32 	%r371, %r361, %r354, %p251;
	add.f32 	%f607, %f581, %f585;
	setp.gt.f32 	%p252, %f607, %f568;
	selp.f32 	%f608, %f607, %f568, %p252;
	selp.b32 	%r372, %r361, %r355, %p252;
	add.f32 	%f609, %f581, %f586;
	setp.gt.f32 	%p253, %f609, %f570;
	selp.f32 	%f610, %f609, %f570, %p253;
	selp.b32 	%r373, %r361, %r356, %p253;
	add.f32 	%f611, %f582, %f583;
	setp.gt.f32 	%p254, %f611, %f572;
	selp.f32 	%f612, %f611, %f572, %p254;
	selp.b32 	%r374, %r361, %r357, %p254;
	add.f32 	%f613, %f582, %f584;
	setp.gt.f32 	%p255, %f613, %f574;
	selp.f32 	%f614, %f613, %f574, %p255;
	selp.b32 	%r375, %r361, %r358, %p255;
	add.f32 	%f615, %f582, %f585;
	setp.gt.f32 	%p256, %f615, %f576;
	selp.f32 	%f616, %f615, %f576, %p256;
	selp.b32 	%r376, %r361, %r359, %p256;
	add.f32 	%f617, %f582, %f586;
	setp.gt.f32 	%p257, %f617, %f578;
	selp.f32 	%f618, %f617, %f578, %p257;
	selp.b32 	%r377, %r361, %r360, %p257;
	add.s32 	%r378, %r722, 13;
	ld.shared.f32 	%f619, [%r19+3328];
	ld.shared.f32 	%f620, [%r19+3332];
	ld.shared.f32 	%f621, [%r19+3336];
	ld.shared.f32 	%f622, [%r19+3340];
	ld.shared.f32 	%f623, [%r20+52];
	ld.shared.f32 	%f624, [%r20+180];
	ld.shared.f32 	%f625, [%r20+308];
	ld.shared.f32 	%f626, [%r20+436];
	add.f32 	%f627, %f619, %f623;
	setp.gt.f32 	%p258, %f627, %f588;
	selp.f32 	%f628, %f627, %f588, %p258;
	selp.b32 	%r379, %r378, %r362, %p258;
	add.f32 	%f629, %f619, %f624;
	setp.gt.f32 	%p259, %f629, %f590;
	selp.f32 	%f630, %f629, %f590, %p259;
	selp.b32 	%r380, %r378, %r363, %p259;
	add.f32 	%f631, %f619, %f625;
	setp.gt.f32 	%p260, %f631, %f592;
	selp.f32 	%f632, %f631, %f592, %p260;
	selp.b32 	%r381, %r378, %r364, %p260;
	add.f32 	%f633, %f619, %f626;
	setp.gt.f32 	%p261, %f633, %f594;
	selp.f32 	%f634, %f633, %f594, %p261;
	selp.b32 	%r382, %r378, %r365, %p261;
	add.f32 	%f635, %f620, %f623;
	setp.gt.f32 	%p262, %f635, %f596;
	selp.f32 	%f636, %f635, %f596, %p262;
	selp.b32 	%r383, %r378, %r366, %p262;
	add.f32 	%f637, %f620, %f624;
	setp.gt.f32 	%p263, %f637, %f598;
	selp.f32 	%f638, %f637, %f598, %p263;
	selp.b32 	%r384, %r378, %r367, %p263;
	add.f32 	%f639, %f620, %f625;
	setp.gt.f32 	%p264, %f639, %f600;
	selp.f32 	%f640, %f639, %f600, %p264;
	selp.b32 	%r385, %r378, %r368, %p264;
	add.f32 	%f641, %f620, %f626;
	setp.gt.f32 	%p265, %f641, %f602;
	selp.f32 	%f642, %f641, %f602, %p265;
	selp.b32 	%r386, %r378, %r369, %p265;
	add.f32 	%f643, %f621, %f623;
	setp.gt.f32 	%p266, %f643, %f604;
	selp.f32 	%f644, %f643, %f604, %p266;
	selp.b32 	%r387, %r378, %r370, %p266;
	add.f32 	%f645, %f621, %f624;
	setp.gt.f32 	%p267, %f645, %f606;
	selp.f32 	%f646, %f645, %f606, %p267;
	selp.b32 	%r388, %r378, %r371, %p267;
	add.f32 	%f647, %f621, %f625;
	setp.gt.f32 	%p268, %f647, %f608;
	selp.f32 	%f648, %f647, %f608, %p268;
	selp.b32 	%r389, %r378, %r372, %p268;
	add.f32 	%f649, %f621, %f626;
	setp.gt.f32 	%p269, %f649, %f610;
	selp.f32 	%f650, %f649, %f610, %p269;
	selp.b32 	%r390, %r378, %r373, %p269;
	add.f32 	%f651, %f622, %f623;
	setp.gt.f32 	%p270, %f651, %f612;
	selp.f32 	%f652, %f651, %f612, %p270;
	selp.b32 	%r391, %r378, %r374, %p270;
	add.f32 	%f653, %f622, %f624;
	setp.gt.f32 	%p271, %f653, %f614;
	selp.f32 	%f654, %f653, %f614, %p271;
	selp.b32 	%r392, %r378, %r375, %p271;
	add.f32 	%f655, %f622, %f625;
	setp.gt.f32 	%p272, %f655, %f616;
	selp.f32 	%f656, %f655, %f616, %p272;
	selp.b32 	%r393, %r378, %r376, %p272;
	add.f32 	%f657, %f622, %f626;
	setp.gt.f32 	%p273, %f657, %f618;
	selp.f32 	%f658, %f657, %f618, %p273;
	selp.b32 	%r394, %r378, %r377, %p273;
	add.s32 	%r395, %r722, 14;
	ld.shared.f32 	%f659, [%r19+3584];
	ld.shared.f32 	%f660, [%r19+3588];
	ld.shared.f32 	%f661, [%r19+3592];
	ld.shared.f32 	%f662, [%r19+3596];
	ld.shared.f32 	%f663, [%r20+56];
	ld.shared.f32 	%f664, [%r20+184];
	ld.shared.f32 	%f665, [%r20+312];
	ld.shared.f32 	%f666, [%r20+440];
	add.f32 	%f667, %f659, %f663;
	setp.gt.f32 	%p274, %f667, %f628;
	selp.f32 	%f668, %f667, %f628, %p274;
	selp.b32 	%r396, %r395, %r379, %p274;
	add.f32 	%f669, %f659, %f664;
	setp.gt.f32 	%p275, %f669, %f630;
	selp.f32 	%f670, %f669, %f630, %p275;
	selp.b32 	%r397, %r395, %r380, %p275;
	add.f32 	%f671, %f659, %f665;
	setp.gt.f32 	%p276, %f671, %f632;
	selp.f32 	%f672, %f671, %f632, %p276;
	selp.b32 	%r398, %r395, %r381, %p276;
	add.f32 	%f673, %f659, %f666;
	setp.gt.f32 	%p277, %f673, %f634;
	selp.f32 	%f674, %f673, %f634, %p277;
	selp.b32 	%r399, %r395, %r382, %p277;
	add.f32 	%f675, %f660, %f663;
	setp.gt.f32 	%p278, %f675, %f636;
	selp.f32 	%f676, %f675, %f636, %p278;
	selp.b32 	%r400, %r395, %r383, %p278;
	add.f32 	%f677, %f660, %f664;
	setp.gt.f32 	%p279, %f677, %f638;
	selp.f32 	%f678, %f677, %f638, %p279;
	selp.b32 	%r401, %r395, %r384, %p279;
	add.f32 	%f679, %f660, %f665;
	setp.gt.f32 	%p280, %f679, %f640;
	selp.f32 	%f680, %f679, %f640, %p280;
	selp.b32 	%r402, %r395, %r385, %p280;
	add.f32 	%f681, %f660, %f666;
	setp.gt.f32 	%p281, %f681, %f642;
	selp.f32 	%f682, %f681, %f642, %p281;
	selp.b32 	%r403, %r395, %r386, %p281;
	add.f32 	%f683, %f661, %f663;
	setp.gt.f32 	%p282, %f683, %f644;
	selp.f32 	%f684, %f683, %f644, %p282;
	selp.b32 	%r404, %r395, %r387, %p282;
	add.f32 	%f685, %f661, %f664;
	setp.gt.f32 	%p283, %f685, %f646;
	selp.f32 	%f686, %f685, %f646, %p283;
	selp.b32 	%r405, %r395, %r388, %p283;
	add.f32 	%f687, %f661, %f665;
	setp.gt.f32 	%p284, %f687, %f648;
	selp.f32 	%f688, %f687, %f648, %p284;
	selp.b32 	%r406, %r395, %r389, %p284;
	add.f32 	%f689, %f661, %f666;
	setp.gt.f32 	%p285, %f689, %f650;
	selp.f32 	%f690, %f689, %f650, %p285;
	selp.b32 	%r407, %r395, %r390, %p285;
	add.f32 	%f691, %f662, %f663;
	setp.gt.f32 	%p286, %f691, %f652;
	selp.f32 	%f692, %f691, %f652, %p286;
	selp.b32 	%r408, %r395, %r391, %p286;
	add.f32 	%f693, %f662, %f664;
	setp.gt.f32 	%p287, %f693, %f654;
	selp.f32 	%f694, %f693, %f654, %p287;
	selp.b32 	%r409, %r395, %r392, %p287;
	add.f32 	%f695, %f662, %f665;
	setp.gt.f32 	%p288, %f695, %f656;
	selp.f32 	%f696, %f695, %f656, %p288;
	selp.b32 	%r410, %r395, %r393, %p288;
	add.f32 	%f697, %f662, %f666;
	setp.gt.f32 	%p289, %f697, %f658;
	selp.f32 	%f698, %f697, %f658, %p289;
	selp.b32 	%r411, %r395, %r394, %p289;
	add.s32 	%r412, %r722, 15;
	ld.shared.f32 	%f699, [%r19+3840];
	ld.shared.f32 	%f700, [%r19+3844];
	ld.shared.f32 	%f701, [%r19+3848];
	ld.shared.f32 	%f702, [%r19+3852];
	ld.shared.f32 	%f703, [%r20+60];
	ld.shared.f32 	%f704, [%r20+188];
	ld.shared.f32 	%f705, [%r20+316];
	ld.shared.f32 	%f706, [%r20+444];
	add.f32 	%f707, %f699, %f703;
	setp.gt.f32 	%p290, %f707, %f668;
	selp.f32 	%f708, %f707, %f668, %p290;
	selp.b32 	%r413, %r412, %r396, %p290;
	add.f32 	%f709, %f699, %f704;
	setp.gt.f32 	%p291, %f709, %f670;
	selp.f32 	%f710, %f709, %f670, %p291;
	selp.b32 	%r414, %r412, %r397, %p291;
	add.f32 	%f711, %f699, %f705;
	setp.gt.f32 	%p292, %f711, %f672;
	selp.f32 	%f712, %f711, %f672, %p292;
	selp.b32 	%r415, %r412, %r398, %p292;
	add.f32 	%f713, %f699, %f706;
	setp.gt.f32 	%p293, %f713, %f674;
	selp.f32 	%f714, %f713, %f674, %p293;
	selp.b32 	%r416, %r412, %r399, %p293;
	add.f32 	%f715, %f700, %f703;
	setp.gt.f32 	%p294, %f715, %f676;
	selp.f32 	%f716, %f715, %f676, %p294;
	selp.b32 	%r417, %r412, %r400, %p294;
	add.f32 	%f717, %f700, %f704;
	setp.gt.f32 	%p295, %f717, %f678;
	selp.f32 	%f718, %f717, %f678, %p295;
	selp.b32 	%r418, %r412, %r401, %p295;
	add.f32 	%f719, %f700, %f705;
	setp.gt.f32 	%p296, %f719, %f680;
	selp.f32 	%f720, %f719, %f680, %p296;
	selp.b32 	%r419, %r412, %r402, %p296;
	add.f32 	%f721, %f700, %f706;
	setp.gt.f32 	%p297, %f721, %f682;
	selp.f32 	%f722, %f721, %f682, %p297;
	selp.b32 	%r420, %r412, %r403, %p297;
	add.f32 	%f723, %f701, %f703;
	setp.gt.f32 	%p298, %f723, %f684;
	selp.f32 	%f724, %f723, %f684, %p298;
	selp.b32 	%r421, %r412, %r404, %p298;
	add.f32 	%f725, %f701, %f704;
	setp.gt.f32 	%p299, %f725, %f686;
	selp.f32 	%f726, %f725, %f686, %p299;
	selp.b32 	%r422, %r412, %r405, %p299;
	add.f32 	%f727, %f701, %f705;
	setp.gt.f32 	%p300, %f727, %f688;
	selp.f32 	%f728, %f727, %f688, %p300;
	selp.b32 	%r423, %r412, %r406, %p300;
	add.f32 	%f729, %f701, %f706;
	setp.gt.f32 	%p301, %f729, %f690;
	selp.f32 	%f730, %f729, %f690, %p301;
	selp.b32 	%r424, %r412, %r407, %p301;
	add.f32 	%f731, %f702, %f703;
	setp.gt.f32 	%p302, %f731, %f692;
	selp.f32 	%f732, %f731, %f692, %p302;
	selp.b32 	%r425, %r412, %r408, %p302;
	add.f32 	%f733, %f702, %f704;
	setp.gt.f32 	%p303, %f733, %f694;
	selp.f32 	%f734, %f733, %f694, %p303;
	selp.b32 	%r426, %r412, %r409, %p303;
	add.f32 	%f735, %f702, %f705;
	setp.gt.f32 	%p304, %f735, %f696;
	selp.f32 	%f736, %f735, %f696, %p304;
	selp.b32 	%r427, %r412, %r410, %p304;
	add.f32 	%f737, %f702, %f706;
	setp.gt.f32 	%p305, %f737, %f698;
	selp.f32 	%f738, %f737, %f698, %p305;
	selp.b32 	%r428, %r412, %r411, %p305;
	add.s32 	%r429, %r722, 16;
	ld.shared.f32 	%f739, [%r19+4096];
	ld.shared.f32 	%f740, [%r19+4100];
	ld.shared.f32 	%f741, [%r19+4104];
	ld.shared.f32 	%f742, [%r19+4108];
	ld.shared.f32 	%f743, [%r20+64];
	ld.shared.f32 	%f744, [%r20+192];
	ld.shared.f32 	%f745, [%r20+320];
	ld.shared.f32 	%f746, [%r20+448];
	add.f32 	%f747, %f739, %f743;
	setp.gt.f32 	%p306, %f747, %f708;
	selp.f32 	%f748, %f747, %f708, %p306;
	selp.b32 	%r430, %r429, %r413, %p306;
	add.f32 	%f749, %f739, %f744;
	setp.gt.f32 	%p307, %f749, %f710;
	selp.f32 	%f750, %f749, %f710, %p307;
	selp.b32 	%r431, %r429, %r414, %p307;
	add.f32 	%f751, %f739, %f745;
	setp.gt.f32 	%p308, %f751, %f712;
	selp.f32 	%f752, %f751, %f712, %p308;
	selp.b32 	%r432, %r429, %r415, %p308;
	add.f32 	%f753, %f739, %f746;
	setp.gt.f32 	%p309, %f753, %f714;
	selp.f32 	%f754, %f753, %f714, %p309;
	selp.b32 	%r433, %r429, %r416, %p309;
	add.f32 	%f755, %f740, %f743;
	setp.gt.f32 	%p310, %f755, %f716;
	selp.f32 	%f756, %f755, %f716, %p310;
	selp.b32 	%r434, %r429, %r417, %p310;
	add.f32 	%f757, %f740, %f744;
	setp.gt.f32 	%p311, %f757, %f718;
	selp.f32 	%f758, %f757, %f718, %p311;
	selp.b32 	%r435, %r429, %r418, %p311;
	add.f32 	%f759, %f740, %f745;
	setp.gt.f32 	%p312, %f759, %f720;
	selp.f32 	%f760, %f759, %f720, %p312;
	selp.b32 	%r436, %r429, %r419, %p312;
	add.f32 	%f761, %f740, %f746;
	setp.gt.f32 	%p313, %f761, %f722;
	selp.f32 	%f762, %f761, %f722, %p313;
	selp.b32 	%r437, %r429, %r420, %p313;
	add.f32 	%f763, %f741, %f743;
	setp.gt.f32 	%p314, %f763, %f724;
	selp.f32 	%f764, %f763, %f724, %p314;
	selp.b32 	%r438, %r429, %r421, %p314;
	add.f32 	%f765, %f741, %f744;
	setp.gt.f32 	%p315, %f765, %f726;
	selp.f32 	%f766, %f765, %f726, %p315;
	selp.b32 	%r439, %r429, %r422, %p315;
	add.f32 	%f767, %f741, %f745;
	setp.gt.f32 	%p316, %f767, %f728;
	selp.f32 	%f768, %f767, %f728, %p316;
	selp.b32 	%r440, %r429, %r423, %p316;
	add.f32 	%f769, %f741, %f746;
	setp.gt.f32 	%p317, %f769, %f730;
	selp.f32 	%f770, %f769, %f730, %p317;
	selp.b32 	%r441, %r429, %r424, %p317;
	add.f32 	%f771, %f742, %f743;
	setp.gt.f32 	%p318, %f771, %f732;
	selp.f32 	%f772, %f771, %f732, %p318;
	selp.b32 	%r442, %r429, %r425, %p318;
	add.f32 	%f773, %f742, %f744;
	setp.gt.f32 	%p319, %f773, %f734;
	selp.f32 	%f774, %f773, %f734, %p319;
	selp.b32 	%r443, %r429, %r426, %p319;
	add.f32 	%f775, %f742, %f745;
	setp.gt.f32 	%p320, %f775, %f736;
	selp.f32 	%f776, %f775, %f736, %p320;
	selp.b32 	%r444, %r429, %r427, %p320;
	add.f32 	%f777, %f742, %f746;
	setp.gt.f32 	%p321, %f777, %f738;
	selp.f32 	%f778, %f777, %f738, %p321;
	selp.b32 	%r445, %r429, %r428, %p321;
	add.s32 	%r446, %r722, 17;
	ld.shared.f32 	%f779, [%r19+4352];
	ld.shared.f32 	%f780, [%r19+4356];
	ld.shared.f32 	%f781, [%r19+4360];
	ld.shared.f32 	%f782, [%r19+4364];
	ld.shared.f32 	%f783, [%r20+68];
	ld.shared.f32 	%f784, [%r20+196];
	ld.shared.f32 	%f785, [%r20+324];
	ld.shared.f32 	%f786, [%r20+452];
	add.f32 	%f787, %f779, %f783;
	setp.gt.f32 	%p322, %f787, %f748;
	selp.f32 	%f788, %f787, %f748, %p322;
	selp.b32 	%r447, %r446, %r430, %p322;
	add.f32 	%f789, %f779, %f784;
	setp.gt.f32 	%p323, %f789, %f750;
	selp.f32 	%f790, %f789, %f750, %p323;
	selp.b32 	%r448, %r446, %r431, %p323;
	add.f32 	%f791, %f779, %f785;
	setp.gt.f32 	%p324, %f791, %f752;
	selp.f32 	%f792, %f791, %f752, %p324;
	selp.b32 	%r449, %r446, %r432, %p324;
	add.f32 	%f793, %f779, %f786;
	setp.gt.f32 	%p325, %f793, %f754;
	selp.f32 	%f794, %f793, %f754, %p325;
	selp.b32 	%r450, %r446, %r433, %p325;
	add.f32 	%f795, %f780, %f783;
	setp.gt.f32 	%p326, %f795, %f756;
	selp.f32 	%f796, %f795, %f756, %p326;
	selp.b32 	%r451, %r446, %r434, %p326;
	add.f32 	%f797, %f780, %f784;
	setp.gt.f32 	%p327, %f797, %f758;
	selp.f32 	%f798, %f797, %f758, %p327;
	selp.b32 	%r452, %r446, %r435, %p327;
	add.f32 	%f799, %f780, %f785;
	setp.gt.f32 	%p328, %f799, %f760;
	selp.f32 	%f800, %f799, %f760, %p328;
	selp.b32 	%r453, %r446, %r436, %p328;
	add.f32 	%f801, %f780, %f786;
	setp.gt.f32 	%p329, %f801, %f762;
	selp.f32 	%f802, %f801, %f762, %p329;
	selp.b32 	%r454, %r446, %r437, %p329;
	add.f32 	%f803, %f781, %f783;
	setp.gt.f32 	%p330, %f803, %f764;
	selp.f32 	%f804, %f803, %f764, %p330;
	selp.b32 	%r455, %r446, %r438, %p330;
	add.f32 	%f805, %f781, %f784;
	setp.gt.f32 	%p331, %f805, %f766;
	selp.f32 	%f806, %f805, %f766, %p331;
	selp.b32 	%r456, %r446, %r439, %p331;
	add.f32 	%f807, %f781, %f785;
	setp.gt.f32 	%p332, %f807, %f768;
	selp.f32 	%f808, %f807, %f768, %p332;
	selp.b32 	%r457, %r446, %r440, %p332;
	add.f32 	%f809, %f781, %f786;
	setp.gt.f32 	%p333, %f809, %f770;
	selp.f32 	%f810, %f809, %f770, %p333;
	selp.b32 	%r458, %r446, %r441, %p333;
	add.f32 	%f811, %f782, %f783;
	setp.gt.f32 	%p334, %f811, %f772;
	selp.f32 	%f812, %f811, %f772, %p334;
	selp.b32 	%r459, %r446, %r442, %p334;
	add.f32 	%f813, %f782, %f784;
	setp.gt.f32 	%p335, %f813, %f774;
	selp.f32 	%f814, %f813, %f774, %p335;
	selp.b32 	%r460, %r446, %r443, %p335;
	add.f32 	%f815, %f782, %f785;
	setp.gt.f32 	%p336, %f815, %f776;
	selp.f32 	%f816, %f815, %f776, %p336;
	selp.b32 	%r461, %r446, %r444, %p336;
	add.f32 	%f817, %f782, %f786;
	setp.gt.f32 	%p337, %f817, %f778;
	selp.f32 	%f818, %f817, %f778, %p337;
	selp.b32 	%r462, %r446, %r445, %p337;
	add.s32 	%r463, %r722, 18;
	ld.shared.f32 	%f819, [%r19+4608];
	ld.shared.f32 	%f820, [%r19+4612];
	ld.shared.f32 	%f821, [%r19+4616];
	ld.shared.f32 	%f822, [%r19+4620];
	ld.shared.f32 	%f823, [%r20+72];
	ld.shared.f32 	%f824, [%r20+200];
	ld.shared.f32 	%f825, [%r20+328];
	ld.shared.f32 	%f826, [%r20+456];
	add.f32 	%f827, %f819, %f823;
	setp.gt.f32 	%p338, %f827, %f788;
	selp.f32 	%f828, %f827, %f788, %p338;
	selp.b32 	%r464, %r463, %r447, %p338;
	add.f32 	%f829, %f819, %f824;
	setp.gt.f32 	%p339, %f829, %f790;
	selp.f32 	%f830, %f829, %f790, %p339;
	selp.b32 	%r465, %r463, %r448, %p339;
	add.f32 	%f831, %f819, %f825;
	setp.gt.f32 	%p340, %f831, %f792;
	selp.f32 	%f832, %f831, %f792, %p340;
	selp.b32 	%r466, %r463, %r449, %p340;
	add.f32 	%f833, %f819, %f826;
	setp.gt.f32 	%p341, %f833, %f794;
	selp.f32 	%f834, %f833, %f794, %p341;
	selp.b32 	%r467, %r463, %r450, %p341;
	add.f32 	%f835, %f820, %f823;
	setp.gt.f32 	%p342, %f835, %f796;
	selp.f32 	%f836, %f835, %f796, %p342;
	selp.b32 	%r468, %r463, %r451, %p342;
	add.f32 	%f837, %f820, %f824;
	setp.gt.f32 	%p343, %f837, %f798;
	selp.f32 	%f838, %f837, %f798, %p343;
	selp.b32 	%r469, %r463, %r452, %p343;
	add.f32 	%f839, %f820, %f825;
	setp.gt.f32 	%p344, %f839, %f800;
	selp.f32 	%f840, %f839, %f800, %p344;
	selp.b32 	%r470, %r463, %r453, %p344;
	add.f32 	%f841, %f820, %f826;
	setp.gt.f32 	%p345, %f841, %f802;
	selp.f32 	%f842, %f841, %f802, %p345;
	selp.b32 	%r471, %r463, %r454, %p345;
	add.f32 	%f843, %f821, %f823;
	setp.gt.f32 	%p346, %f843, %f804;
	selp.f32 	%f844, %f843, %f804, %p346;
	selp.b32 	%r472, %r463, %r455, %p346;
	add.f32 	%f845, %f821, %f824;
	setp.gt.f32 	%p347, %f845, %f806;
	selp.f32 	%f846, %f845, %f806, %p347;
	selp.b32 	%r473, %r463, %r456, %p347;
	add.f32 	%f847, %f821, %f825;
	setp.gt.f32 	%p348, %f847, %f808;
	selp.f32 	%f848, %f847, %f808, %p348;
	selp.b32 	%r474, %r463, %r457, %p348;
	add.f32 	%f849, %f821, %f826;
	setp.gt.f32 	%p349, %f849, %f810;
	selp.f32 	%f850, %f849, %f810, %p349;
	selp.b32 	%r475, %r463, %r458, %p349;
	add.f32 	%f851, %f822, %f823;
	setp.gt.f32 	%p350, %f851, %f812;
	selp.f32 	%f852, %f851, %f812, %p350;
	selp.b32 	%r476, %r463, %r459, %p350;
	add.f32 	%f853, %f822, %f824;
	setp.gt.f32 	%p351, %f853, %f814;
	selp.f32 	%f854, %f853, %f814, %p351;
	selp.b32 	%r477, %r463, %r460, %p351;
	add.f32 	%f855, %f822, %f825;
	setp.gt.f32 	%p352, %f855, %f816;
	selp.f32 	%f856, %f855, %f816, %p352;
	selp.b32 	%r478, %r463, %r461, %p352;
	add.f32 	%f857, %f822, %f826;
	setp.gt.f32 	%p353, %f857, %f818;
	selp.f32 	%f858, %f857, %f818, %p353;
	selp.b32 	%r479, %r463, %r462, %p353;
	add.s32 	%r480, %r722, 19;
	ld.shared.f32 	%f859, [%r19+4864];
	ld.shared.f32 	%f860, [%r19+4868];
	ld.shared.f32 	%f861, [%r19+4872];
	ld.shared.f32 	%f862, [%r19+4876];
	ld.shared.f32 	%f863, [%r20+76];
	ld.shared.f32 	%f864, [%r20+204];
	ld.shared.f32 	%f865, [%r20+332];
	ld.shared.f32 	%f866, [%r20+460];
	add.f32 	%f867, %f859, %f863;
	setp.gt.f32 	%p354, %f867, %f828;
	selp.f32 	%f868, %f867, %f828, %p354;
	selp.b32 	%r481, %r480, %r464, %p354;
	add.f32 	%f869, %f859, %f864;
	setp.gt.f32 	%p355, %f869, %f830;
	selp.f32 	%f870, %f869, %f830, %p355;
	selp.b32 	%r482, %r480, %r465, %p355;
	add.f32 	%f871, %f859, %f865;
	setp.gt.f32 	%p356, %f871, %f832;
	selp.f32 	%f872, %f871, %f832, %p356;
	selp.b32 	%r483, %r480, %r466, %p356;
	add.f32 	%f873, %f859, %f866;
	setp.gt.f32 	%p357, %f873, %f834;
	selp.f32 	%f874, %f873, %f834, %p357;
	selp.b32 	%r484, %r480, %r467, %p357;
	add.f32 	%f875, %f860, %f863;
	setp.gt.f32 	%p358, %f875, %f836;
	selp.f32 	%f876, %f875, %f836, %p358;
	selp.b32 	%r485, %r480, %r468, %p358;
	add.f32 	%f877, %f860, %f864;
	setp.gt.f32 	%p359, %f877, %f838;
	selp.f32 	%f878, %f877, %f838, %p359;
	selp.b32 	%r486, %r480, %r469, %p359;
	add.f32 	%f879, %f860, %f865;
	setp.gt.f32 	%p360, %f879, %f840;
	selp.f32 	%f880, %f879, %f840, %p360;
	selp.b32 	%r487, %r480, %r470, %p360;
	add.f32 	%f881, %f860, %f866;
	setp.gt.f32 	%p361, %f881, %f842;
	selp.f32 	%f882, %f881, %f842, %p361;
	selp.b32 	%r488, %r480, %r471, %p361;
	add.f32 	%f883, %f861, %f863;
	setp.gt.f32 	%p362, %f883, %f844;
	selp.f32 	%f884, %f883, %f844, %p362;
	selp.b32 	%r489, %r480, %r472, %p362;
	add.f32 	%f885, %f861, %f864;
	setp.gt.f32 	%p363, %f885, %f846;
	selp.f32 	%f886, %f885, %f846, %p363;
	selp.b32 	%r490, %r480, %r473, %p363;
	add.f32 	%f887, %f861, %f865;
	setp.gt.f32 	%p364, %f887, %f848;
	selp.f32 	%f888, %f887, %f848, %p364;
	selp.b32 	%r491, %r480, %r474, %p364;
	add.f32 	%f889, %f861, %f866;
	setp.gt.f32 	%p365, %f889, %f850;
	selp.f32 	%f890, %f889, %f850, %p365;
	selp.b32 	%r492, %r480, %r475, %p365;
	add.f32 	%f891, %f862, %f863;
	setp.gt.f32 	%p366, %f891, %f852;
	selp.f32 	%f892, %f891, %f852, %p366;
	selp.b32 	%r493, %r480, %r476, %p366;
	add.f32 	%f893, %f862, %f864;
	setp.gt.f32 	%p367, %f893, %f854;
	selp.f32 	%f894, %f893, %f854, %p367;
	selp.b32 	%r494, %r480, %r477, %p367;
	add.f32 	%f895, %f862, %f865;
	setp.gt.f32 	%p368, %f895, %f856;
	selp.f32 	%f896, %f895, %f856, %p368;
	selp.b32 	%r495, %r480, %r478, %p368;
	add.f32 	%f897, %f862, %f866;
	setp.gt.f32 	%p369, %f897, %f858;
	selp.f32 	%f898, %f897, %f858, %p369;
	selp.b32 	%r496, %r480, %r479, %p369;
	add.s32 	%r497, %r722, 20;
	ld.shared.f32 	%f899, [%r19+5120];
	ld.shared.f32 	%f900, [%r19+5124];
	ld.shared.f32 	%f901, [%r19+5128];
	ld.shared.f32 	%f902, [%r19+5132];
	ld.shared.f32 	%f903, [%r20+80];
	ld.shared.f32 	%f904, [%r20+208];
	ld.shared.f32 	%f905, [%r20+336];
	ld.shared.f32 	%f906, [%r20+464];
	add.f32 	%f907, %f899, %f903;
	setp.gt.f32 	%p370, %f907, %f868;
	selp.f32 	%f908, %f907, %f868, %p370;
	selp.b32 	%r498, %r497, %r481, %p370;
	add.f32 	%f909, %f899, %f904;
	setp.gt.f32 	%p371, %f909, %f870;
	selp.f32 	%f910, %f909, %f870, %p371;
	selp.b32 	%r499, %r497, %r482, %p371;
	add.f32 	%f911, %f899, %f905;
	setp.gt.f32 	%p372, %f911, %f872;
	selp.f32 	%f912, %f911, %f872, %p372;
	selp.b32 	%r500, %r497, %r483, %p372;
	add.f32 	%f913, %f899, %f906;
	setp.gt.f32 	%p373, %f913, %f874;
	selp.f32 	%f914, %f913, %f874, %p373;
	selp.b32 	%r501, %r497, %r484, %p373;
	add.f32 	%f915, %f900, %f903;
	setp.gt.f32 	%p374, %f915, %f876;
	selp.f32 	%f916, %f915, %f876, %p374;
	selp.b32 	%r502, %r497, %r485, %p374;
	add.f32 	%f917, %f900, %f904;
	setp.gt.f32 	%p375, %f917, %f878;
	selp.f32 	%f918, %f917, %f878, %p375;
	selp.b32 	%r503, %r497, %r486, %p375;
	add.f32 	%f919, %f900, %f905;
	setp.gt.f32 	%p376, %f919, %f880;
	selp.f32 	%f920, %f919, %f880, %p376;
	selp.b32 	%r504, %r497, %r487, %p376;
	add.f32 	%f921, %f900, %f906;
	setp.gt.f32 	%p377, %f921, %f882;
	selp.f32 	%f922, %f921, %f882, %p377;
	selp.b32 	%r505, %r497, %r488, %p377;
	add.f32 	%f923, %f901, %f903;
	setp.gt.f32 	%p378, %f923, %f884;
	selp.f32 	%f924, %f923, %f884, %p378;
	selp.b32 	%r506, %r497, %r489, %p378;
	add.f32 	%f925, %f901, %f904;
	setp.gt.f32 	%p379, %f925, %f886;
	selp.f32 	%f926, %f925, %f886, %p379;
	selp.b32 	%r507, %r497, %r490, %p379;
	add.f32 	%f927, %f901, %f905;
	setp.gt.f32 	%p380, %f927, %f888;
	selp.f32 	%f928, %f927, %f888, %p380;
	selp.b32 	%r508, %r497, %r491, %p380;
	add.f32 	%f929, %f901, %f906;
	setp.gt.f32 	%p381, %f929, %f890;
	selp.f32 	%f930, %f929, %f890, %p381;
	selp.b32 	%r509, %r497, %r492, %p381;
	add.f32 	%f931, %f902, %f903;
	setp.gt.f32 	%p382, %f931, %f892;
	selp.f32 	%f932, %f931, %f892, %p382;
	selp.b32 	%r510, %r497, %r493, %p382;
	add.f32 	%f933, %f902, %f904;
	setp.gt.f32 	%p383, %f933, %f894;
	selp.f32 	%f934, %f933, %f894, %p383;
	selp.b32 	%r511, %r497, %r494, %p383;
	add.f32 	%f935, %f902, %f905;
	setp.gt.f32 	%p384, %f935, %f896;
	selp.f32 	%f936, %f935, %f896, %p384;
	selp.b32 	%r512, %r497, %r495, %p384;
	add.f32 	%f937, %f902, %f906;
	setp.gt.f32 	%p385, %f937, %f898;
	selp.f32 	%f938, %f937, %f898, %p385;
	selp.b32 	%r513, %r497, %r496, %p385;
	add.s32 	%r514, %r722, 21;
	ld.shared.f32 	%f939, [%r19+5376];
	ld.shared.f32 	%f940, [%r19+5380];
	ld.shared.f32 	%f941, [%r19+5384];
	ld.shared.f32 	%f942, [%r19+5388];
	ld.shared.f32 	%f943, [%r20+84];
	ld.shared.f32 	%f944, [%r20+212];
	ld.shared.f32 	%f945, [%r20+340];
	ld.shared.f32 	%f946, [%r20+468];
	add.f32 	%f947, %f939, %f943;
	setp.gt.f32 	%p386, %f947, %f908;
	selp.f32 	%f948, %f947, %f908, %p386;
	selp.b32 	%r515, %r514, %r498, %p386;
	add.f32 	%f949, %f939, %f944;
	setp.gt.f32 	%p387, %f949, %f910;
	selp.f32 	%f950, %f949, %f910, %p387;
	selp.b32 	%r516, %r514, %r499, %p387;
	add.f32 	%f951, %f939, %f945;
	setp.gt.f32 	%p388, %f951, %f912;
	selp.f32 	%f952, %f951, %f912, %p388;
	selp.b32 	%r517, %r514, %r500, %p388;
	add.f32 	%f953, %f939, %f946;
	setp.gt.f32 	%p389, %f953, %f914;
	selp.f32 	%f954, %f953, %f914, %p389;
	selp.b32 	%r518, %r514, %r501, %p389;
	add.f32 	%f955, %f940, %f943;
	setp.gt.f32 	%p390, %f955, %f916;
	selp.f32 	%f956, %f955, %f916, %p390;
	selp.b32 	%r519, %r514, %r502, %p390;
	add.f32 	%f957, %f940, %f944;
	setp.gt.f32 	%p391, %f957, %f918;
	selp.f32 	%f958, %f957, %f918, %p391;
	selp.b32 	%r520, %r514, %r503, %p391;
	add.f32 	%f959, %f940, %f945;
	setp.gt.f32 	%p392, %f959, %f920;
	selp.f32 	%f960, %f959, %f920, %p392;
	selp.b32 	%r521, %r514, %r504, %p392;
	add.f32 	%f961, %f940, %f946;
	setp.gt.f32 	%p393, %f961, %f922;
	selp.f32 	%f962, %f961, %f922, %p393;
	selp.b32 	%r522, %r514, %r505, %p393;
	add.f32 	%f963, %f941, %f943;
	setp.gt.f32 	%p394, %f963, %f924;
	selp.f32 	%f964, %f963, %f924, %p394;
	selp.b32 	%r523, %r514, %r506, %p394;
	add.f32 	%f965, %f941, %f944;
	setp.gt.f32 	%p395, %f965, %f926;
	selp.f32 	%f966, %f965, %f926, %p395;
	selp.b32 	%r524, %r514, %r507, %p395;
	add.f32 	%f967, %f941, %f945;
	setp.gt.f32 	%p396, %f967, %f928;
	selp.f32 	%f968, %f967, %f928, %p396;
	selp.b32 	%r525, %r514, %r508, %p396;
	add.f32 	%f969, %f941, %f946;
	setp.gt.f32 	%p397, %f969, %f930;
	selp.f32 	%f970, %f969, %f930, %p397;
	selp.b32 	%r526, %r514, %r509, %p397;
	add.f32 	%f971, %f942, %f943;
	setp.gt.f32 	%p398, %f971, %f932;
	selp.f32 	%f972, %f971, %f932, %p398;
	selp.b32 	%r527, %r514, %r510, %p398;
	add.f32 	%f973, %f942, %f944;
	setp.gt.f32 	%p399, %f973, %f934;
	selp.f32 	%f974, %f973, %f934, %p399;
	selp.b32 	%r528, %r514, %r511, %p399;
	add.f32 	%f975, %f942, %f945;
	setp.gt.f32 	%p400, %f975, %f936;
	selp.f32 	%f976, %f975, %f936, %p400;
	selp.b32 	%r529, %r514, %r512, %p400;
	add.f32 	%f977, %f942, %f946;
	setp.gt.f32 	%p401, %f977, %f938;
	selp.f32 	%f978, %f977, %f938, %p401;
	selp.b32 	%r530, %r514, %r513, %p401;
	add.s32 	%r531, %r722, 22;
	ld.shared.f32 	%f979, [%r19+5632];
	ld.shared.f32 	%f980, [%r19+5636];
	ld.shared.f32 	%f981, [%r19+5640];
	ld.shared.f32 	%f982, [%r19+5644];
	ld.shared.f32 	%f983, [%r20+88];
	ld.shared.f32 	%f984, [%r20+216];
	ld.shared.f32 	%f985, [%r20+344];
	ld.shared.f32 	%f986, [%r20+472];
	add.f32 	%f987, %f979, %f983;
	setp.gt.f32 	%p402, %f987, %f948;
	selp.f32 	%f988, %f987, %f948, %p402;
	selp.b32 	%r532, %r531, %r515, %p402;
	add.f32 	%f989, %f979, %f984;
	setp.gt.f32 	%p403, %f989, %f950;
	selp.f32 	%f990, %f989, %f950, %p403;
	selp.b32 	%r533, %r531, %r516, %p403;
	add.f32 	%f991, %f979, %f985;
	setp.gt.f32 	%p404, %f991, %f952;
	selp.f32 	%f992, %f991, %f952, %p404;
	selp.b32 	%r534, %r531, %r517, %p404;
	add.f32 	%f993, %f979, %f986;
	setp.gt.f32 	%p405, %f993, %f954;
	selp.f32 	%f994, %f993, %f954, %p405;
	selp.b32 	%r535, %r531, %r518, %p405;
	add.f32 	%f995, %f980, %f983;
	setp.gt.f32 	%p406, %f995, %f956;
	selp.f32 	%f996, %f995, %f956, %p406;
	selp.b32 	%r536, %r531, %r519, %p406;
	add.f32 	%f997, %f980, %f984;
	setp.gt.f32 	%p407, %f997, %f958;
	selp.f32 	%f998, %f997, %f958, %p407;
	selp.b32 	%r537, %r531, %r520, %p407;
	add.f32 	%f999, %f980, %f985;
	setp.gt.f32 	%p408, %f999, %f960;
	selp.f32 	%f1000, %f999, %f960, %p408;
	selp.b32 	%r538, %r531, %r521, %p408;
	add.f32 	%f1001, %f980, %f986;
	setp.gt.f32 	%p409, %f1001, %f962;
	selp.f32 	%f1002, %f1001, %f962, %p409;
	selp.b32 	%r539, %r531, %r522, %p409;
	add.f32 	%f1003, %f981, %f983;
	setp.gt.f32 	%p410, %f1003, %f964;
	selp.f32 	%f1004, %f1003, %f964, %p410;
	selp.b32 	%r540, %r531, %r523, %p410;
	add.f32 	%f1005, %f981, %f984;
	setp.gt.f32 	%p411, %f1005, %f966;
	selp.f32 	%f1006, %f1005, %f966, %p411;
	selp.b32 	%r541, %r531, %r524, %p411;
	add.f32 	%f1007, %f981, %f985;
	setp.gt.f32 	%p412, %f1007, %f968;
	selp.f32 	%f1008, %f1007, %f968, %p412;
	selp.b32 	%r542, %r531, %r525, %p412;
	add.f32 	%f1009, %f981, %f986;
	setp.gt.f32 	%p413, %f1009, %f970;
	selp.f32 	%f1010, %f1009, %f970, %p413;
	selp.b32 	%r543, %r531, %r526, %p413;
	add.f32 	%f1011, %f982, %f983;
	setp.gt.f32 	%p414, %f1011, %f972;
	selp.f32 	%f1012, %f1011, %f972, %p414;
	selp.b32 	%r544, %r531, %r527, %p414;
	add.f32 	%f1013, %f982, %f984;
	setp.gt.f32 	%p415, %f1013, %f974;
	selp.f32 	%f1014, %f1013, %f974, %p415;
	selp.b32 	%r545, %r531, %r528, %p415;
	add.f32 	%f1015, %f982, %f985;
	setp.gt.f32 	%p416, %f1015, %f976;
	selp.f32 	%f1016, %f1015, %f976, %p416;
	selp.b32 	%r546, %r531, %r529, %p416;
	add.f32 	%f1017, %f982, %f986;
	setp.gt.f32 	%p417, %f1017, %f978;
	selp.f32 	%f1018, %f1017, %f978, %p417;
	selp.b32 	%r547, %r531, %r530, %p417;
	add.s32 	%r548, %r722, 23;
	ld.shared.f32 	%f1019, [%r19+5888];
	ld.shared.f32 	%f1020, [%r19+5892];
	ld.shared.f32 	%f1021, [%r19+5896];
	ld.shared.f32 	%f1022, [%r19+5900];
	ld.shared.f32 	%f1023, [%r20+92];
	ld.shared.f32 	%f1024, [%r20+220];
	ld.shared.f32 	%f1025, [%r20+348];
	ld.shared.f32 	%f1026, [%r20+476];
	add.f32 	%f1027, %f1019, %f1023;
	setp.gt.f32 	%p418, %f1027, %f988;
	selp.f32 	%f1028, %f1027, %f988, %p418;
	selp.b32 	%r549, %r548, %r532, %p418;
	add.f32 	%f1029, %f1019, %f1024;
	setp.gt.f32 	%p419, %f1029, %f990;
	selp.f32 	%f1030, %f1029, %f990, %p419;
	selp.b32 	%r550, %r548, %r533, %p419;
	add.f32 	%f1031, %f1019, %f1025;
	setp.gt.f32 	%p420, %f1031, %f992;
	selp.f32 	%f1032, %f1031, %f992, %p420;
	selp.b32 	%r551, %r548, %r534, %p420;
	add.f32 	%f1033, %f1019, %f1026;
	setp.gt.f32 	%p421, %f1033, %f994;
	selp.f32 	%f1034, %f1033, %f994, %p421;
	selp.b32 	%r552, %r548, %r535, %p421;
	add.f32 	%f1035, %f1020, %f1023;
	setp.gt.f32 	%p422, %f1035, %f996;
	selp.f32 	%f1036, %f1035, %f996, %p422;
	selp.b32 	%r553, %r548, %r536, %p422;
	add.f32 	%f1037, %f1020, %f1024;
	setp.gt.f32 	%p423, %f1037, %f998;
	selp.f32 	%f1038, %f1037, %f998, %p423;
	selp.b32 	%r554, %r548, %r537, %p423;
	add.f32 	%f1039, %f1020, %f1025;
	setp.gt.f32 	%p424, %f1039, %f1000;
	selp.f32 	%f1040, %f1039, %f1000, %p424;
	selp.b32 	%r555, %r548, %r538, %p424;
	add.f32 	%f1041, %f1020, %f1026;
	setp.gt.f32 	%p425, %f1041, %f1002;
	selp.f32 	%f1042, %f1041, %f1002, %p425;
	selp.b32 	%r556, %r548, %r539, %p425;
	add.f32 	%f1043, %f1021, %f1023;
	setp.gt.f32 	%p426, %f1043, %f1004;
	selp.f32 	%f1044, %f1043, %f1004, %p426;
	selp.b32 	%r557, %r548, %r540, %p426;
	add.f32 	%f1045, %f1021, %f1024;
	setp.gt.f32 	%p427, %f1045, %f1006;
	selp.f32 	%f1046, %f1045, %f1006, %p427;
	selp.b32 	%r558, %r548, %r541, %p427;
	add.f32 	%f1047, %f1021, %f1025;
	setp.gt.f32 	%p428, %f1047, %f1008;
	selp.f32 	%f1048, %f1047, %f1008, %p428;
	selp.b32 	%r559, %r548, %r542, %p428;
	add.f32 	%f1049, %f1021, %f1026;
	setp.gt.f32 	%p429, %f1049, %f1010;
	selp.f32 	%f1050, %f1049, %f1010, %p429;
	selp.b32 	%r560, %r548, %r543, %p429;
	add.f32 	%f1051, %f1022, %f1023;
	setp.gt.f32 	%p430, %f1051, %f1012;
	selp.f32 	%f1052, %f1051, %f1012, %p430;
	selp.b32 	%r561, %r548, %r544, %p430;
	add.f32 	%f1053, %f1022, %f1024;
	setp.gt.f32 	%p431, %f1053, %f1014;
	selp.f32 	%f1054, %f1053, %f1014, %p431;
	selp.b32 	%r562, %r548, %r545, %p431;
	add.f32 	%f1055, %f1022, %f1025;
	setp.gt.f32 	%p432, %f1055, %f1016;
	selp.f32 	%f1056, %f1055, %f1016, %p432;
	selp.b32 	%r563, %r548, %r546, %p432;
	add.f32 	%f1057, %f1022, %f1026;
	setp.gt.f32 	%p433, %f1057, %f1018;
	selp.f32 	%f1058, %f1057, %f1018, %p433;
	selp.b32 	%r564, %r548, %r547, %p433;
	add.s32 	%r565, %r722, 24;
	ld.shared.f32 	%f1059, [%r19+6144];
	ld.shared.f32 	%f1060, [%r19+6148];
	ld.shared.f32 	%f1061, [%r19+6152];
	ld.shared.f32 	%f1062, [%r19+6156];
	ld.shared.f32 	%f1063, [%r20+96];
	ld.shared.f32 	%f1064, [%r20+224];
	ld.shared.f32 	%f1065, [%r20+352];
	ld.shared.f32 	%f1066, [%r20+480];
	add.f32 	%f1067, %f1059, %f1063;
	setp.gt.f32 	%p434, %f1067, %f1028;
	selp.f32 	%f1068, %f1067, %f1028, %p434;
	selp.b32 	%r566, %r565, %r549, %p434;
	add.f32 	%f1069, %f1059, %f1064;
	setp.gt.f32 	%p435, %f1069, %f1030;
	selp.f32 	%f1070, %f1069, %f1030, %p435;
	selp.b32 	%r567, %r565, %r550, %p435;
	add.f32 	%f1071, %f1059, %f1065;
	setp.gt.f32 	%p436, %f1071, %f1032;
	selp.f32 	%f1072, %f1071, %f1032, %p436;
	selp.b32 	%r568, %r565, %r551, %p436;
	add.f32 	%f1073, %f1059, %f1066;
	setp.gt.f32 	%p437, %f1073, %f1034;
	selp.f32 	%f1074, %f1073, %f1034, %p437;
	selp.b32 	%r569, %r565, %r552, %p437;
	add.f32 	%f1075, %f1060, %f1063;
	setp.gt.f32 	%p438, %f1075, %f1036;
	selp.f32 	%f1076, %f1075, %f1036, %p438;
	selp.b32 	%r570, %r565, %r553, %p438;
	add.f32 	%f1077, %f1060, %f1064;
	setp.gt.f32 	%p439, %f1077, %f1038;
	selp.f32 	%f1078, %f1077, %f1038, %p439;
	selp.b32 	%r571, %r565, %r554, %p439;
	add.f32 	%f1079, %f1060, %f1065;
	setp.gt.f32 	%p440, %f1079, %f1040;
	selp.f32 	%f1080, %f1079, %f1040, %p440;
	selp.b32 	%r572, %r565, %r555, %p440;
	add.f32 	%f1081, %f1060, %f1066;
	setp.gt.f32 	%p441, %f1081, %f1042;
	selp.f32 	%f1082, %f1081, %f1042, %p441;
	selp.b32 	%r573, %r565, %r556, %p441;
	add.f32 	%f1083, %f1061, %f1063;
	setp.gt.f32 	%p442, %f1083, %f1044;
	selp.f32 	%f1084, %f1083, %f1044, %p442;
	selp.b32 	%r574, %r565, %r557, %p442;
	add.f32 	%f1085, %f1061, %f1064;
	setp.gt.f32 	%p443, %f1085, %f1046;
	selp.f32 	%f1086, %f1085, %f1046, %p443;
	selp.b32 	%r575, %r565, %r558, %p443;
	add.f32 	%f1087, %f1061, %f1065;
	setp.gt.f32 	%p444, %f1087, %f1048;
	selp.f32 	%f1088, %f1087, %f1048, %p444;
	selp.b32 	%r576, %r565, %r559, %p444;
	add.f32 	%f1089, %f1061, %f1066;
	setp.gt.f32 	%p445, %f1089, %f1050;
	selp.f32 	%f1090, %f1089, %f1050, %p445;
	selp.b32 	%r577, %r565, %r560, %p445;
	add.f32 	%f1091, %f1062, %f1063;
	setp.gt.f32 	%p446, %f1091, %f1052;
	selp.f32 	%f1092, %f1091, %f1052, %p446;
	selp.b32 	%r578, %r565, %r561, %p446;
	add.f32 	%f1093, %f1062, %f1064;
	setp.gt.f32 	%p447, %f1093, %f1054;
	selp.f32 	%f1094, %f1093, %f1054, %p447;
	selp.b32 	%r579, %r565, %r562, %p447;
	add.f32 	%f1095, %f1062, %f1065;
	setp.gt.f32 	%p448, %f1095, %f1056;
	selp.f32 	%f1096, %f1095, %f1056, %p448;
	selp.b32 	%r580, %r565, %r563, %p448;
	add.f32 	%f1097, %f1062, %f1066;
	setp.gt.f32 	%p449, %f1097, %f1058;
	selp.f32 	%f1098, %f1097, %f1058, %p449;
	selp.b32 	%r581, %r565, %r564, %p449;
	add.s32 	%r582, %r722, 25;
	ld.shared.f32 	%f1099, [%r19+6400];
	ld.shared.f32 	%f1100, [%r19+6404];
	ld.shared.f32 	%f1101, [%r19+6408];
	ld.shared.f32 	%f1102, [%r19+6412];
	ld.shared.f32 	%f1103, [%r20+100];
	ld.shared.f32 	%f1104, [%r20+228];
	ld.shared.f32 	%f1105, [%r20+356];
	ld.shared.f32 	%f1106, [%r20+484];
	add.f32 	%f1107, %f1099, %f1103;
	setp.gt.f32 	%p450, %f1107, %f1068;
	selp.f32 	%f1108, %f1107, %f1068, %p450;
	selp.b32 	%r583, %r582, %r566, %p450;
	add.f32 	%f1109, %f1099, %f1104;
	setp.gt.f32 	%p451, %f1109, %f1070;
	selp.f32 	%f1110, %f1109, %f1070, %p451;
	selp.b32 	%r584, %r582, %r567, %p451;
	add.f32 	%f1111, %f1099, %f1105;
	setp.gt.f32 	%p452, %f1111, %f1072;
	selp.f32 	%f1112, %f1111, %f1072, %p452;
	selp.b32 	%r585, %r582, %r568, %p452;
	add.f32 	%f1113, %f1099, %f1106;
	setp.gt.f32 	%p453, %f1113, %f1074;
	selp.f32 	%f1114, %f1113, %f1074, %p453;
	selp.b32 	%r586, %r582, %r569, %p453;
	add.f32 	%f1115, %f1100, %f1103;
	setp.gt.f32 	%p454, %f1115, %f1076;
	selp.f32 	%f1116, %f1115, %f1076, %p454;
	selp.b32 	%r587, %r582, %r570, %p454;
	add.f32 	%f1117, %f1100, %f1104;
	setp.gt.f32 	%p455, %f1117, %f1078;
	selp.f32 	%f1118, %f1117, %f1078, %p455;
	selp.b32 	%r588, %r582, %r571, %p455;
	add.f32 	%f1119, %f1100, %f1105;
	setp.gt.f32 	%p456, %f1119, %f1080;
	selp.f32 	%f1120, %f1119, %f1080, %p456;
	selp.b32 	%r589, %r582, %r572, %p456;
	add.f32 	%f1121, %f1100, %f1106;
	setp.gt.f32 	%p457, %f1121, %f1082;
	selp.f32 	%f1122, %f1121, %f1082, %p457;
	selp.b32 	%r590, %r582, %r573, %p457;
	add.f32 	%f1123, %f1101, %f1103;
	setp.gt.f32 	%p458, %f1123, %f1084;
	selp.f32 	%f1124, %f1123, %f1084, %p458;
	selp.b32 	%r591, %r582, %r574, %p458;
	add.f32 	%f1125, %f1101, %f1104;
	setp.gt.f32 	%p459, %f1125, %f1086;
	selp.f32 	%f1126, %f1125, %f1086, %p459;
	selp.b32 	%r592, %r582, %r575, %p459;
	add.f32 	%f1127, %f1101, %f1105;
	setp.gt.f32 	%p460, %f1127, %f1088;
	selp.f32 	%f1128, %f1127, %f1088, %p460;
	selp.b32 	%r593, %r582, %r576, %p460;
	add.f32 	%f1129, %f1101, %f1106;
	setp.gt.f32 	%p461, %f1129, %f1090;
	selp.f32 	%f1130, %f1129, %f1090, %p461;
	selp.b32 	%r594, %r582, %r577, %p461;
	add.f32 	%f1131, %f1102, %f1103;
	setp.gt.f32 	%p462, %f1131, %f1092;
	selp.f32 	%f1132, %f1131, %f1092, %p462;
	selp.b32 	%r595, %r582, %r578, %p462;
	add.f32 	%f1133, %f1102, %f1104;
	setp.gt.f32 	%p463, %f1133, %f1094;
	selp.f32 	%f1134, %f1133, %f1094, %p463;
	selp.b32 	%r596, %r582, %r579, %p463;
	add.f32 	%f1135, %f1102, %f1105;
	setp.gt.f32 	%p464, %f1135, %f1096;
	selp.f32 	%f1136, %f1135, %f1096, %p464;
	selp.b32 	%r597, %r582, %r580, %p464;
	add.f32 	%f1137, %f1102, %f1106;
	setp.gt.f32 	%p465, %f1137, %f1098;
	selp.f32 	%f1138, %f1137, %f1098, %p465;
	selp.b32 	%r598, %r582, %r581, %p465;
	add.s32 	%r599, %r722, 26;
	ld.shared.f32 	%f1139, [%r19+6656];
	ld.shared.f32 	%f1140, [%r19+6660];
	ld.shared.f32 	%f1141, [%r19+6664];
	ld.shared.f32 	%f1142, [%r19+6668];
	ld.shared.f32 	%f1143, [%r20+104];
	ld.shared.f32 	%f1144, [%r20+232];
	ld.shared.f32 	%f1145, [%r20+360];
	ld.shared.f32 	%f1146, [%r20+488];
	add.f32 	%f1147, %f1139, %f1143;
	setp.gt.f32 	%p466, %f1147, %f1108;
	selp.f32 	%f1148, %f1147, %f1108, %p466;
	selp.b32 	%r600, %r599, %r583, %p466;
	add.f32 	%f1149, %f1139, %f1144;
	setp.gt.f32 	%p467, %f1149, %f1110;
	selp.f32 	%f1150, %f1149, %f1110, %p467;
	selp.b32 	%r601, %r599, %r584, %p467;
	add.f32 	%f1151, %f1139, %f1145;
	setp.gt.f32 	%p468, %f1151, %f1112;
	selp.f32 	%f1152, %f1151, %f1112, %p468;
	selp.b32 	%r602, %r599, %r585, %p468;
	add.f32 	%f1153, %f1139, %f1146;
	setp.gt.f32 	%p469, %f1153, %f1114;
	selp.f32 	%f1154, %f1153, %f1114, %p469;
	selp.b32 	%r603, %r599, %r586, %p469;
	add.f32 	%f1155, %f1140, %f1143;
	setp.gt.f32 	%p470, %f1155, %f1116;
	selp.f32 	%f1156, %f1155, %f1116, %p470;
	selp.b32 	%r604, %r599, %r587, %p470;
	add.f32 	%f1157, %f1140, %f1144;
	setp.gt.f32 	%p471, %f1157, %f1118;
	selp.f32 	%f1158, %f1157, %f1118, %p471;
	selp.b32 	%r605, %r599, %r588, %p471;
	add.f32 	%f1159, %f1140, %f1145;
	setp.gt.f32 	%p472, %f1159, %f1120;
	selp.f32 	%f1160, %f1159, %f1120, %p472;
	selp.b32 	%r606, %r599, %r589, %p472;
	add.f32 	%f1161, %f1140, %f1146;
	setp.gt.f32 	%p473, %f1161, %f1122;
	selp.f32 	%f1162, %f1161, %f1122, %p473;
	selp.b32 	%r607, %r599, %r590, %p473;
	add.f32 	%f1163, %f1141, %f1143;
	setp.gt.f32 	%p474, %f1163, %f1124;
	selp.f32 	%f1164, %f1163, %f1124, %p474;
	selp.b32 	%r608, %r599, %r591, %p474;
	add.f32 	%f1165, %f1141, %f1144;
	setp.gt.f32 	%p475, %f1165, %f1126;
	selp.f32 	%f1166, %f1165, %f1126, %p475;
	selp.b32 	%r609, %r599, %r592, %p475;
	add.f32 	%f1167, %f1141, %f1145;
	setp.gt.f32 	%p476, %f1167, %f1128;
	selp.f32 	%f1168, %f1167, %f1128, %p476;
	selp.b32 	%r610, %r599, %r593, %p476;
	add.f32 	%f1169, %f1141, %f1146;
	setp.gt.f32 	%p477, %f1169, %f1130;
	selp.f32 	%f1170, %f1169, %f1130, %p477;
	selp.b32 	%r611, %r599, %r594, %p477;
	add.f32 	%f1171, %f1142, %f1143;
	setp.gt.f32 	%p478, %f1171, %f1132;
	selp.f32 	%f1172, %f1171, %f1132, %p478;
	selp.b32 	%r612, %r599, %r595, %p478;
	add.f32 	%f1173, %f1142, %f1144;
	setp.gt.f32 	%p479, %f1173, %f1134;
	selp.f32 	%f1174, %f1173, %f1134, %p479;
	selp.b32 	%r613, %r599, %r596, %p479;
	add.f32 	%f1175, %f1142, %f1145;
	setp.gt.f32 	%p480, %f1175, %f1136;
	selp.f32 	%f1176, %f1175, %f1136, %p480;
	selp.b32 	%r614, %r599, %r597, %p480;
	add.f32 	%f1177, %f1142, %f1146;
	setp.gt.f32 	%p481, %f1177, %f1138;
	selp.f32 	%f1178, %f1177, %f1138, %p481;
	selp.b32 	%r615, %r599, %r598, %p481;
	add.s32 	%r616, %r722, 27;
	ld.shared.f32 	%f1179, [%r19+6912];
	ld.shared.f32 	%f1180, [%r19+6916];
	ld.shared.f32 	%f1181, [%r19+6920];
	ld.shared.f32 	%f1182, [%r19+6924];
	ld.shared.f32 	%f1183, [%r20+108];
	ld.shared.f32 	%f1184, [%r20+236];
	ld.shared.f32 	%f1185, [%r20+364];
	ld.shared.f32 	%f1186, [%r20+492];
	add.f32 	%f1187, %f1179, %f1183;
	setp.gt.f32 	%p482, %f1187, %f1148;
	selp.f32 	%f1188, %f1187, %f1148, %p482;
	selp.b32 	%r617, %r616, %r600, %p482;
	add.f32 	%f1189, %f1179, %f1184;
	setp.gt.f32 	%p483, %f1189, %f1150;
	selp.f32 	%f1190, %f1189, %f1150, %p483;
	selp.b32 	%r618, %r616, %r601, %p483;
	add.f32 	%f1191, %f1179, %f1185;
	setp.gt.f32 	%p484, %f1191, %f1152;
	selp.f32 	%f1192, %f1191, %f1152, %p484;
	selp.b32 	%r619, %r616, %r602, %p484;
	add.f32 	%f1193, %f1179, %f1186;
	setp.gt.f32 	%p485, %f1193, %f1154;
	selp.f32 	%f1194, %f1193, %f1154, %p485;
	selp.b32 	%r620, %r616, %r603, %p485;
	add.f32 	%f1195, %f1180, %f1183;
	setp.gt.f32 	%p486, %f1195, %f1156;
	selp.f32 	%f1196, %f1195, %f1156, %p486;
	selp.b32 	%r621, %r616, %r604, %p486;
	add.f32 	%f1197, %f1180, %f1184;
	setp.gt.f32 	%p487, %f1197, %f1158;
	selp.f32 	%f1198, %f1197, %f1158, %p487;
	selp.b32 	%r622, %r616, %r605, %p487;
	add.f32 	%f1199, %f1180, %f1185;
	setp.gt.f32 	%p488, %f1199, %f1160;
	selp.f32 	%f1200, %f1199, %f1160, %p488;
	selp.b32 	%r623, %r616, %r606, %p488;
	add.f32 	%f1201, %f1180, %f1186;
	setp.gt.f32 	%p489, %f1201, %f1162;
	selp.f32 	%f1202, %f1201, %f1162, %p489;
	selp.b32 	%r624, %r616, %r607, %p489;
	add.f32 	%f1203, %f1181, %f1183;
	setp.gt.f32 	%p490, %f1203, %f1164;
	selp.f32 	%f1204, %f1203, %f1164, %p490;
	selp.b32 	%r625, %r616, %r608, %p490;
	add.f32 	%f1205, %f1181, %f1184;
	setp.gt.f32 	%p491, %f1205, %f1166;
	selp.f32 	%f1206, %f1205, %f1166, %p491;
	selp.b32 	%r626, %r616, %r609, %p491;
	add.f32 	%f1207, %f1181, %f1185;
	setp.gt.f32 	%p492, %f1207, %f1168;
	selp.f32 	%f1208, %f1207, %f1168, %p492;
	selp.b32 	%r627, %r616, %r610, %p492;
	add.f32 	%f1209, %f1181, %f1186;
	setp.gt.f32 	%p493, %f1209, %f1170;
	selp.f32 	%f1210, %f1209, %f1170, %p493;
	selp.b32 	%r628, %r616, %r611, %p493;
	add.f32 	%f1211, %f1182, %f1183;
	setp.gt.f32 	%p494, %f1211, %f1172;
	selp.f32 	%f1212, %f1211, %f1172, %p494;
	selp.b32 	%r629, %r616, %r612, %p494;
	add.f32 	%f1213, %f1182, %f1184;
	setp.gt.f32 	%p495, %f1213, %f1174;
	selp.f32 	%f1214, %f1213, %f1174, %p495;
	selp.b32 	%r630, %r616, %r613, %p495;
	add.f32 	%f1215, %f1182, %f1185;
	setp.gt.f32 	%p496, %f1215, %f1176;
	selp.f32 	%f1216, %f1215, %f1176, %p496;
	selp.b32 	%r631, %r616, %r614, %p496;
	add.f32 	%f1217, %f1182, %f1186;
	setp.gt.f32 	%p497, %f1217, %f1178;
	selp.f32 	%f1218, %f1217, %f1178, %p497;
	selp.b32 	%r632, %r616, %r615, %p497;
	add.s32 	%r633, %r722, 28;
	ld.shared.f32 	%f1219, [%r19+7168];
	ld.shared.f32 	%f1220, [%r19+7172];
	ld.shared.f32 	%f1221, [%r19+7176];
	ld.shared.f32 	%f1222, [%r19+7180];
	ld.shared.f32 	%f1223, [%r20+112];
	ld.shared.f32 	%f1224, [%r20+240];
	ld.shared.f32 	%f1225, [%r20+368];
	ld.shared.f32 	%f1226, [%r20+496];
	add.f32 	%f1227, %f1219, %f1223;
	setp.gt.f32 	%p498, %f1227, %f1188;
	selp.f32 	%f1228, %f1227, %f1188, %p498;
	selp.b32 	%r634, %r633, %r617, %p498;
	add.f32 	%f1229, %f1219, %f1224;
	setp.gt.f32 	%p499, %f1229, %f1190;
	selp.f32 	%f1230, %f1229, %f1190, %p499;
	selp.b32 	%r635, %r633, %r618, %p499;
	add.f32 	%f1231, %f1219, %f1225;
	setp.gt.f32 	%p500, %f1231, %f1192;
	selp.f32 	%f1232, %f1231, %f1192, %p500;
	selp.b32 	%r636, %r633, %r619, %p500;
	add.f32 	%f1233, %f1219, %f1226;
	setp.gt.f32 	%p501, %f1233, %f1194;
	selp.f32 	%f1234, %f1233, %f1194, %p501;
	selp.b32 	%r637, %r633, %r620, %p501;
	add.f32 	%f1235, %f1220, %f1223;
	setp.gt.f32 	%p502, %f1235, %f1196;
	selp.f32 	%f1236, %f1235, %f1196, %p502;
	selp.b32 	%r638, %r633, %r621, %p502;
	add.f32 	%f1237, %f1220, %f1224;
	setp.gt.f32 	%p503, %f1237, %f1198;
	selp.f32 	%f1238, %f1237, %f1198, %p503;
	selp.b32 	%r639, %r633, %r622, %p503;
	add.f32 	%f1239, %f1220, %f1225;
	setp.gt.f32 	%p504, %f1239, %f1200;
	selp.f32 	%f1240, %f1239, %f1200, %p504;
	selp.b32 	%r640, %r633, %r623, %p504;
	add.f32 	%f1241, %f1220, %f1226;
	setp.gt.f32 	%p505, %f1241, %f1202;
	selp.f32 	%f1242, %f1241, %f1202, %p505;
	selp.b32 	%r641, %r633, %r624, %p505;
	add.f32 	%f1243, %f1221, %f1223;
	setp.gt.f32 	%p506, %f1243, %f1204;
	selp.f32 	%f1244, %f1243, %f1204, %p506;
	selp.b32 	%r642, %r633, %r625, %p506;
	add.f32 	%f1245, %f1221, %f1224;
	setp.gt.f32 	%p507, %f1245, %f1206;
	selp.f32 	%f1246, %f1245, %f1206, %p507;
	selp.b32 	%r643, %r633, %r626, %p507;
	add.f32 	%f1247, %f1221, %f1225;
	setp.gt.f32 	%p508, %f1247, %f1208;
	selp.f32 	%f1248, %f1247, %f1208, %p508;
	selp.b32 	%r644, %r633, %r627, %p508;
	add.f32 	%f1249, %f1221, %f1226;
	setp.gt.f32 	%p509, %f1249, %f1210;
	selp.f32 	%f1250, %f1249, %f1210, %p509;
	selp.b32 	%r645, %r633, %r628, %p509;
	add.f32 	%f1251, %f1222, %f1223;
	setp.gt.f32 	%p510, %f1251, %f1212;
	selp.f32 	%f1252, %f1251, %f1212, %p510;
	selp.b32 	%r646, %r633, %r629, %p510;
	add.f32 	%f1253, %f1222, %f1224;
	setp.gt.f32 	%p511, %f1253, %f1214;
	selp.f32 	%f1254, %f1253, %f1214, %p511;
	selp.b32 	%r647, %r633, %r630, %p511;
	add.f32 	%f1255, %f1222, %f1225;
	setp.gt.f32 	%p512, %f1255, %f1216;
	selp.f32 	%f1256, %f1255, %f1216, %p512;
	selp.b32 	%r648, %r633, %r631, %p512;
	add.f32 	%f1257, %f1222, %f1226;
	setp.gt.f32 	%p513, %f1257, %f1218;
	selp.f32 	%f1258, %f1257, %f1218, %p513;
	selp.b32 	%r649, %r633, %r632, %p513;
	add.s32 	%r650, %r722, 29;
	ld.shared.f32 	%f1259, [%r19+7424];
	ld.shared.f32 	%f1260, [%r19+7428];
	ld.shared.f32 	%f1261, [%r19+7432];
	ld.shared.f32 	%f1262, [%r19+7436];
	ld.shared.f32 	%f1263, [%r20+116];
	ld.shared.f32 	%f1264, [%r20+244];
	ld.shared.f32 	%f1265, [%r20+372];
	ld.shared.f32 	%f1266, [%r20+500];
	add.f32 	%f1267, %f1259, %f1263;
	setp.gt.f32 	%p514, %f1267, %f1228;
	selp.f32 	%f1268, %f1267, %f1228, %p514;
	selp.b32 	%r651, %r650, %r634, %p514;
	add.f32 	%f1269, %f1259, %f1264;
	setp.gt.f32 	%p515, %f1269, %f1230;
	selp.f32 	%f1270, %f1269, %f1230, %p515;
	selp.b32 	%r652, %r650, %r635, %p515;
	add.f32 	%f1271, %f1259, %f1265;
	setp.gt.f32 	%p516, %f1271, %f1232;
	selp.f32 	%f1272, %f1271, %f1232, %p516;
	selp.b32 	%r653, %r650, %r636, %p516;
	add.f32 	%f1273, %f1259, %f1266;
	setp.gt.f32 	%p517, %f1273, %f1234;
	selp.f32 	%f1274, %f1273, %f1234, %p517;
	selp.b32 	%r654, %r650, %r637, %p517;
	add.f32 	%f1275, %f1260, %f1263;
	setp.gt.f32 	%p518, %f1275, %f1236;
	selp.f32 	%f1276, %f1275, %f1236, %p518;
	selp.b32 	%r655, %r650, %r638, %p518;
	add.f32 	%f1277, %f1260, %f1264;
	setp.gt.f32 	%p519, %f1277, %f1238;
	selp.f32 	%f1278, %f1277, %f1238, %p519;
	selp.b32 	%r656, %r650, %r639, %p519;
	add.f32 	%f1279, %f1260, %f1265;
	setp.gt.f32 	%p520, %f1279, %f1240;
	selp.f32 	%f1280, %f1279, %f1240, %p520;
	selp.b32 	%r657, %r650, %r640, %p520;
	add.f32 	%f1281, %f1260, %f1266;
	setp.gt.f32 	%p521, %f1281, %f1242;
	selp.f32 	%f1282, %f1281, %f1242, %p521;
	selp.b32 	%r658, %r650, %r641, %p521;
	add.f32 	%f1283, %f1261, %f1263;
	setp.gt.f32 	%p522, %f1283, %f1244;
	selp.f32 	%f1284, %f1283, %f1244, %p522;
	selp.b32 	%r659, %r650, %r642, %p522;
	add.f32 	%f1285, %f1261, %f1264;
	setp.gt.f32 	%p523, %f1285, %f1246;
	selp.f32 	%f1286, %f1285, %f1246, %p523;
	selp.b32 	%r660, %r650, %r643, %p523;
	add.f32 	%f1287, %f1261, %f1265;
	setp.gt.f32 	%p524, %f1287, %f1248;
	selp.f32 	%f1288, %f1287, %f1248, %p524;
	selp.b32 	%r661, %r650, %r644, %p524;
	add.f32 	%f1289, %f1261, %f1266;
	setp.gt.f32 	%p525, %f1289, %f1250;
	selp.f32 	%f1290, %f1289, %f1250, %p525;
	selp.b32 	%r662, %r650, %r645, %p525;
	add.f32 	%f1291, %f1262, %f1263;
	setp.gt.f32 	%p526, %f1291, %f1252;
	selp.f32 	%f1292, %f1291, %f1252, %p526;
	selp.b32 	%r663, %r650, %r646, %p526;
	add.f32 	%f1293, %f1262, %f1264;
	setp.gt.f32 	%p527, %f1293, %f1254;
	selp.f32 	%f1294, %f1293, %f1254, %p527;
	selp.b32 	%r664, %r650, %r647, %p527;
	add.f32 	%f1295, %f1262, %f1265;
	setp.gt.f32 	%p528, %f1295, %f1256;
	selp.f32 	%f1296, %f1295, %f1256, %p528;
	selp.b32 	%r665, %r650, %r648, %p528;
	add.f32 	%f1297, %f1262, %f1266;
	setp.gt.f32 	%p529, %f1297, %f1258;
	selp.f32 	%f1298, %f1297, %f1258, %p529;
	selp.b32 	%r666, %r650, %r649, %p529;
	add.s32 	%r667, %r722, 30;
	ld.shared.f32 	%f1299, [%r19+7680];
	ld.shared.f32 	%f1300, [%r19+7684];
	ld.shared.f32 	%f1301, [%r19+7688];
	ld.shared.f32 	%f1302, [%r19+7692];
	ld.shared.f32 	%f1303, [%r20+120];
	ld.shared.f32 	%f1304, [%r20+248];
	ld.shared.f32 	%f1305, [%r20+376];
	ld.shared.f32 	%f1306, [%r20+504];
	add.f32 	%f1307, %f1299, %f1303;
	setp.gt.f32 	%p530, %f1307, %f1268;
	selp.f32 	%f1308, %f1307, %f1268, %p530;
	selp.b32 	%r668, %r667, %r651, %p530;
	add.f32 	%f1309, %f1299, %f1304;
	setp.gt.f32 	%p531, %f1309, %f1270;
	selp.f32 	%f1310, %f1309, %f1270, %p531;
	selp.b32 	%r669, %r667, %r652, %p531;
	add.f32 	%f1311, %f1299, %f1305;
	setp.gt.f32 	%p532, %f1311, %f1272;
	selp.f32 	%f1312, %f1311, %f1272, %p532;
	selp.b32 	%r670, %r667, %r653, %p532;
	add.f32 	%f1313, %f1299, %f1306;
	setp.gt.f32 	%p533, %f1313, %f1274;
	selp.f32 	%f1314, %f1313, %f1274, %p533;
	selp.b32 	%r671, %r667, %r654, %p533;
	add.f32 	%f1315, %f1300, %f1303;
	setp.gt.f32 	%p534, %f1315, %f1276;
	selp.f32 	%f1316, %f1315, %f1276, %p534;
	selp.b32 	%r672, %r667, %r655, %p534;
	add.f32 	%f1317, %f1300, %f1304;
	setp.gt.f32 	%p535, %f1317, %f1278;
	selp.f32 	%f1318, %f1317, %f1278, %p535;
	selp.b32 	%r673, %r667, %r656, %p535;
	add.f32 	%f1319, %f1300, %f1305;
	setp.gt.f32 	%p536, %f1319, %f1280;
	selp.f32 	%f1320, %f1319, %f1280, %p536;
	selp.b32 	%r674, %r667, %r657, %p536;
	add.f32 	%f1321, %f1300, %f1306;
	setp.gt.f32 	%p537, %f1321, %f1282;
	selp.f32 	%f1322, %f1321, %f1282, %p537;
	selp.b32 	%r675, %r667, %r658, %p537;
	add.f32 	%f1323, %f1301, %f1303;
	setp.gt.f32 	%p538, %f1323, %f1284;
	selp.f32 	%f1324, %f1323, %f1284, %p538;
	selp.b32 	%r676, %r667, %r659, %p538;
	add.f32 	%f1325, %f1301, %f1304;
	setp.gt.f32 	%p539, %f1325, %f1286;
	selp.f32 	%f1326, %f1325, %f1286, %p539;
	selp.b32 	%r677, %r667, %r660, %p539;
	add.f32 	%f1327, %f1301, %f1305;
	setp.gt.f32 	%p540, %f1327, %f1288;
	selp.f32 	%f1328, %f1327, %f1288, %p540;
	selp.b32 	%r678, %r667, %r661, %p540;
	add.f32 	%f1329, %f1301, %f1306;
	setp.gt.f32 	%p541, %f1329, %f1290;
	selp.f32 	%f1330, %f1329, %f1290, %p541;
	selp.b32 	%r679, %r667, %r662, %p541;
	add.f32 	%f1331, %f1302, %f1303;
	setp.gt.f32 	%p542, %f1331, %f1292;
	selp.f32 	%f1332, %f1331, %f1292, %p542;
	selp.b32 	%r680, %r667, %r663, %p542;
	add.f32 	%f1333, %f1302, %f1304;
	setp.gt.f32 	%p543, %f1333, %f1294;
	selp.f32 	%f1334, %f1333, %f1294, %p543;
	selp.b32 	%r681, %r667, %r664, %p543;
	add.f32 	%f1335, %f1302, %f1305;
	setp.gt.f32 	%p544, %f1335, %f1296;
	selp.f32 	%f1336, %f1335, %f1296, %p544;
	selp.b32 	%r682, %r667, %r665, %p544;
	add.f32 	%f1337, %f1302, %f1306;
	setp.gt.f32 	%p545, %f1337, %f1298;
	selp.f32 	%f1338, %f1337, %f1298, %p545;
	selp.b32 	%r683, %r667, %r666, %p545;
	add.s32 	%r684, %r722, 31;
	ld.shared.f32 	%f1339, [%r19+7936];
	ld.shared.f32 	%f1340, [%r19+7940];
	ld.shared.f32 	%f1341, [%r19+7944];
	ld.shared.f32 	%f1342, [%r19+7948];
	ld.shared.f32 	%f1343, [%r20+124];
	ld.shared.f32 	%f1344, [%r20+252];
	ld.shared.f32 	%f1345, [%r20+380];
	ld.shared.f32 	%f1346, [%r20+508];
	add.f32 	%f1347, %f1339, %f1343;
	setp.gt.f32 	%p546, %f1347, %f1308;
	selp.f32 	%f1378, %f1347, %f1308, %p546;
	selp.b32 	%r721, %r684, %r668, %p546;
	add.f32 	%f1348, %f1339, %f1344;
	setp.gt.f32 	%p547, %f1348, %f1310;
	selp.f32 	%f1374, %f1348, %f1310, %p547;
	selp.b32 	%r717, %r684, %r669, %p547;
	add.f32 	%f1349, %f1339, %f1345;
	setp.gt.f32 	%p548, %f1349, %f1312;
	selp.f32 	%f1370, %f1349, %f1312, %p548;
	selp.b32 	%r713, %r684, %r670, %p548;
	add.f32 	%f1350, %f1339, %f1346;
	setp.gt.f32 	%p549, %f1350, %f1314;
	selp.f32 	%f1366, %f1350, %f1314, %p549;
	selp.b32 	%r709, %r684, %r671, %p549;
	add.f32 	%f1351, %f1340, %f1343;
	setp.gt.f32 	%p550, %f1351, %f1316;
	selp.f32 	%f1377, %f1351, %f1316, %p550;
	selp.b32 	%r720, %r684, %r672, %p550;
	add.f32 	%f1352, %f1340, %f1344;
	setp.gt.f32 	%p551, %f1352, %f1318;
	selp.f32 	%f1373, %f1352, %f1318, %p551;
	selp.b32 	%r716, %r684, %r673, %p551;
	add.f32 	%f1353, %f1340, %f1345;
	setp.gt.f32 	%p552, %f1353, %f1320;
	selp.f32 	%f1369, %f1353, %f1320, %p552;
	selp.b32 	%r712, %r684, %r674, %p552;
	add.f32 	%f1354, %f1340, %f1346;
	setp.gt.f32 	%p553, %f1354, %f1322;
	selp.f32 	%f1365, %f1354, %f1322, %p553;
	selp.b32 	%r708, %r684, %r675, %p553;
	add.f32 	%f1355, %f1341, %f1343;
	setp.gt.f32 	%p554, %f1355, %f1324;
	selp.f32 	%f1376, %f1355, %f1324, %p554;
	selp.b32 	%r719, %r684, %r676, %p554;
	add.f32 	%f1356, %f1341, %f1344;
	setp.gt.f32 	%p555, %f1356, %f1326;
	selp.f32 	%f1372, %f1356, %f1326, %p555;
	selp.b32 	%r715, %r684, %r677, %p555;
	add.f32 	%f1357, %f1341, %f1345;
	setp.gt.f32 	%p556, %f1357, %f1328;
	selp.f32 	%f1368, %f1357, %f1328, %p556;
	selp.b32 	%r711, %r684, %r678, %p556;
	add.f32 	%f1358, %f1341, %f1346;
	setp.gt.f32 	%p557, %f1358, %f1330;
	selp.f32 	%f1364, %f1358, %f1330, %p557;
	selp.b32 	%r707, %r684, %r679, %p557;
	add.f32 	%f1359, %f1342, %f1343;
	setp.gt.f32 	%p558, %f1359, %f1332;
	selp.f32 	%f1375, %f1359, %f1332, %p558;
	selp.b32 	%r718, %r684, %r680, %p558;
	add.f32 	%f1360, %f1342, %f1344;
	setp.gt.f32 	%p559, %f1360, %f1334;
	selp.f32 	%f1371, %f1360, %f1334, %p559;
	selp.b32 	%r714, %r684, %r681, %p559;
	add.f32 	%f1361, %f1342, %f1345;
	setp.gt.f32 	%p560, %f1361, %f1336;
	selp.f32 	%f1367, %f1361, %f1336, %p560;
	selp.b32 	%r710, %r684, %r682, %p560;
	add.f32 	%f1362, %f1342, %f1346;
	setp.gt.f32 	%p561, %f1362, %f1338;
	selp.f32 	%f1363, %f1362, %f1338, %p561;
	selp.b32 	%r706, %r684, %r683, %p561;
	bar.sync 	0;
	add.s32 	%r722, %r722, 32;
	setp.lt.s32 	%p562, %r722, %r90;
	@%p562 bra 	$L__BB28_2;
$L__BB28_35:
	shl.b32 	%r685, %r1, 6;
	shl.b32 	%r686, %r4, 2;
	add.s32 	%r55, %r685, %r686;
	shl.b32 	%r687, %r2, 6;
	shl.b32 	%r688, %r3, 2;
	add.s32 	%r689, %r687, %r688;
	setp.lt.s32 	%p563, %r55, %r88;
	setp.lt.s32 	%p564, %r689, %r89;
	and.pred  	%p565, %p563, %p564;
	@%p565 bra 	$L__BB28_36;
	bra.uni 	$L__BB28_37;
$L__BB28_36:
	mad.lo.s32 	%r690, %r689, %r88, %r55;
	cvt.s64.s32 	%rd76, %r690;
	add.s64 	%rd77, %rd76, %rd7;
	shl.b64 	%rd78, %rd77, 2;
	add.s64 	%rd79, %rd4, %rd78;
	st.global.f32 	[%rd79], %f1378;
	add.s64 	%rd80, %rd3, %rd78;
	st.global.u32 	[%rd80], %r721;
$L__BB28_37:
	setp.ge.s32 	%p566, %r55, %r88;
	add.s32 	%r82, %r689, 1;
	setp.ge.s32 	%p567, %r82, %r89;
	or.pred  	%p568, %p566, %p567;
	@%p568 bra 	$L__BB28_39;
	mad.lo.s32 	%r691, %r82, %r88, %r55;
	cvt.s64.s32 	%rd81, %r691;
	add.s64 	%rd82, %rd81, %rd7;
	shl.b64 	%rd83, %rd82, 2;
	add.s64 	%rd84, %rd4, %rd83;
	st.global.f32 	[%rd84], %f1374;
	add.s64 	%rd85, %rd3, %rd83;
	st.global.u32 	[%rd85], %r717;
$L__BB28_39:
	setp.ge.s32 	%p569, %r55, %r88;
	add.s32 	%r83, %r689, 2;
	setp.ge.s32 	%p570, %r83, %r89;
	or.pred  	%p571, %p569, %p570;
	@%p571 bra 	$L__BB28_41;
	mad.lo.s32 	%r692, %r83, %r88, %r55;
	cvt.s64.s32 	%rd86, %r692;
	add.s64 	%rd87, %rd86, %rd7;
	shl.b64 	%rd88, %rd87, 2;
	add.s64 	%rd89, %rd4, %rd88;
	st.global.f32 	[%rd89], %f1370;
	add.s64 	%rd90, %rd3, %rd88;
	st.global.u32 	[%rd90], %r713;
$L__BB28_41:
	setp.ge.s32 	%p572, %r55, %r88;
	add.s32 	%r84, %r689, 3;
	setp.ge.s32 	%p573, %r84, %r89;
	or.pred  	%p574, %p572, %p573;
	@%p574 bra 	$L__BB28_43;
	mad.lo.s32 	%r693, %r84, %r88, %r55;
	cvt.s64.s32 	%rd91, %r693;
	add.s64 	%rd92, %rd91, %rd7;
	shl.b64 	%rd93, %rd92, 2;
	add.s64 	%rd94, %rd4, %rd93;
	st.global.f32 	[%rd94], %f1366;
	add.s64 	%rd95, %rd3, %rd93;
	st.global.u32 	[%rd95], %r709;
$L__BB28_43:
	setp.ge.s32 	%p575, %r689, %r89;
	add.s32 	%r85, %r55, 1;
	setp.ge.s32 	%p576, %r85, %r88;
	or.pred  	%p577, %p576, %p575;
	@%p577 bra 	$L__BB28_45;
	mul.lo.s32 	%r694, %r689, %r88;
	cvt.s64.s32 	%rd96, %r694;
	cvt.s64.s32 	%rd97, %r55;
	add.s64 	%rd98, %rd96, %rd97;
	add.s64 	%rd99, %rd98, %rd7;
	shl.b64 	%rd100, %rd99, 2;
	add.s64 	%rd101, %rd4, %rd100;
	st.global.f32 	[%rd101+4], %f1377;
	add.s64 	%rd102, %rd3, %rd100;
	st.global.u32 	[%rd102+4], %r720;
$L__BB28_45:
	setp.ge.s32 	%p578, %r85, %r88;
	setp.ge.s32 	%p579, %r82, %r89;
	or.pred  	%p580, %p578, %p579;
	@%p580 bra 	$L__BB28_47;
	mul.lo.s32 	%r695, %r82, %r88;
	cvt.s64.s32 	%rd103, %r695;
	cvt.s64.s32 	%rd104, %r55;
	add.s64 	%rd105, %rd103, %rd104;
	add.s64 	%rd106, %rd105, %rd7;
	shl.b64 	%rd107, %rd106, 2;
	add.s64 	%rd108, %rd4, %rd107;
	st.global.f32 	[%rd108+4], %f1373;
	add.s64 	%rd109, %rd3, %rd107;
	st.global.u32 	[%rd109+4], %r716;
$L__BB28_47:
	setp.ge.s32 	%p581, %r85, %r88;
	setp.ge.s32 	%p582, %r83, %r89;
	or.pred  	%p583, %p581, %p582;
	@%p583 bra 	$L__BB28_49;
	mul.lo.s32 	%r696, %r83, %r88;
	cvt.s64.s32 	%rd110, %r696;
	cvt.s64.s32 	%rd111, %r55;
	add.s64 	%rd112, %rd110, %rd111;
	add.s64 	%rd113, %rd112, %rd7;
	shl.b64 	%rd114, %rd113, 2;
	add.s64 	%rd115, %rd4, %rd114;
	st.global.f32 	[%rd115+4], %f1369;
	add.s64 	%rd116, %rd3, %rd114;
	st.global.u32 	[%rd116+4], %r712;
$L__BB28_49:
	setp.ge.s32 	%p584, %r85, %r88;
	setp.ge.s32 	%p585, %r84, %r89;
	or.pred  	%p586, %p584, %p585;
	@%p586 bra 	$L__BB28_51;
	mul.lo.s32 	%r697, %r84, %r88;
	cvt.s64.s32 	%rd117, %r697;
	cvt.s64.s32 	%rd118, %r55;
	add.s64 	%rd119, %rd117, %rd118;
	add.s64 	%rd120, %rd119, %rd7;
	shl.b64 	%rd121, %rd120, 2;
	add.s64 	%rd122, %rd4, %rd121;
	st.global.f32 	[%rd122+4], %f1365;
	add.s64 	%rd123, %rd3, %rd121;
	st.global.u32 	[%rd123+4], %r708;
$L__BB28_51:
	setp.ge.s32 	%p587, %r689, %r89;
	add.s32 	%r86, %r55, 2;
	setp.ge.s32 	%p588, %r86, %r88;
	or.pred  	%p589, %p588, %p587;
	@%p589 bra 	$L__BB28_53;
	mul.lo.s32 	%r698, %r689, %r88;
	cvt.s64.s32 	%rd124, %r698;
	cvt.s64.s32 	%rd125, %r55;
	add.s64 	%rd126, %rd124, %rd125;
	add.s64 	%rd127, %rd126, %rd7;
	shl.b64 	%rd128, %rd127, 2;
	add.s64 	%rd129, %rd4, %rd128;
	st.global.f32 	[%rd129+8], %f1376;
	add.s64 	%rd130, %rd3, %rd128;
	st.global.u32 	[%rd130+8], %r719;
$L__BB28_53:
	setp.ge.s32 	%p590, %r86, %r88;
	setp.ge.s32 	%p591, %r82, %r89;
	or.pred  	%p592, %p590, %p591;
	@%p592 bra 	$L__BB28_55;
	mul.lo.s32 	%r699, %r82, %r88;
	cvt.s64.s32 	%rd131, %r699;
	cvt.s64.s32 	%rd132, %r55;
	add.s64 	%rd133, %rd131, %rd132;
	add.s64 	%rd134, %rd133, %rd7;
	shl.b64 	%rd135, %rd134, 2;
	add.s64 	%rd136, %rd4, %rd135;
	st.global.f32 	[%rd136+8], %f1372;
	add.s64 	%rd137, %rd3, %rd135;
	st.global.u32 	[%rd137+8], %r715;
$L__BB28_55:
	setp.ge.s32 	%p593, %r86, %r88;
	setp.ge.s32 	%p594, %r83, %r89;
	or.pred  	%p595, %p593, %p594;
	@%p595 bra 	$L__BB28_57;
	mul.lo.s32 	%r700, %r83, %r88;
	cvt.s64.s32 	%rd138, %r700;
	cvt.s64.s32 	%rd139, %r55;
	add.s64 	%rd140, %rd138, %rd139;
	add.s64 	%rd141, %rd140, %rd7;
	shl.b64 	%rd142, %rd141, 2;
	add.s64 	%rd143, %rd4, %rd142;
	st.global.f32 	[%rd143+8], %f1368;
	add.s64 	%rd144, %rd3, %rd142;
	st.global.u32 	[%rd144+8], %r711;
$L__BB28_57:
	setp.ge.s32 	%p596, %r86, %r88;
	setp.ge.s32 	%p597, %r84, %r89;
	or.pred  	%p598, %p596, %p597;
	@%p598 bra 	$L__BB28_59;
	mul.lo.s32 	%r701, %r84, %r88;
	cvt.s64.s32 	%rd145, %r701;
	cvt.s64.s32 	%rd146, %r55;
	add.s64 	%rd147, %rd145, %rd146;
	add.s64 	%rd148, %rd147, %rd7;
	shl.b64 	%rd149, %rd148, 2;
	add.s64 	%rd150, %rd4, %rd149;
	st.global.f32 	[%rd150+8], %f1364;
	add.s64 	%rd151, %rd3, %rd149;
	st.global.u32 	[%rd151+8], %r707;
$L__BB28_59:
	setp.ge.s32 	%p599, %r689, %r89;
	add.s32 	%r87, %r55, 3;
	setp.ge.s32 	%p600, %r87, %r88;
	or.pred  	%p601, %p600, %p599;
	@%p601 bra 	$L__BB28_61;
	mul.lo.s32 	%r702, %r689, %r88;
	cvt.s64.s32 	%rd152, %r702;
	cvt.s64.s32 	%rd153, %r55;
	add.s64 	%rd154, %rd152, %rd153;
	add.s64 	%rd155, %rd154, %rd7;
	shl.b64 	%rd156, %rd155, 2;
	add.s64 	%rd157, %rd4, %rd156;
	st.global.f32 	[%rd157+12], %f1375;
	add.s64 	%rd158, %rd3, %rd156;
	st.global.u32 	[%rd158+12], %r718;
$L__BB28_61:
	setp.ge.s32 	%p602, %r87, %r88;
	setp.ge.s32 	%p603, %r82, %r89;
	or.pred  	%p604, %p602, %p603;
	@%p604 bra 	$L__BB28_63;
	mul.lo.s32 	%r703, %r82, %r88;
	cvt.s64.s32 	%rd159, %r703;
	cvt.s64.s32 	%rd160, %r55;
	add.s64 	%rd161, %rd159, %rd160;
	add.s64 	%rd162, %rd161, %rd7;
	shl.b64 	%rd163, %rd162, 2;
	add.s64 	%rd164, %rd4, %rd163;
	st.global.f32 	[%rd164+12], %f1371;
	add.s64 	%rd165, %rd3, %rd163;
	st.global.u32 	[%rd165+12], %r714;
$L__BB28_63:
	setp.ge.s32 	%p605, %r87, %r88;
	setp.ge.s32 	%p606, %r83, %r89;
	or.pred  	%p607, %p605, %p606;
	@%p607 bra 	$L__BB28_65;
	mul.lo.s32 	%r704, %r83, %r88;
	cvt.s64.s32 	%rd166, %r704;
	cvt.s64.s32 	%rd167, %r55;
	add.s64 	%rd168, %rd166, %rd167;
	add.s64 	%rd169, %rd168, %rd7;
	shl.b64 	%rd170, %rd169, 2;
	add.s64 	%rd171, %rd4, %rd170;
	st.global.f32 	[%rd171+12], %f1367;
	add.s64 	%rd172, %rd3, %rd170;
	st.global.u32 	[%rd172+12], %r710;
$L__BB28_65:
	setp.ge.s32 	%p608, %r87, %r88;
	setp.ge.s32 	%p609, %r84, %r89;
	or.pred  	%p610, %p608, %p609;
	@%p610 bra 	$L__BB28_67;
	mul.lo.s32 	%r705, %r84, %r88;
	cvt.s64.s32 	%rd173, %r705;
	cvt.s64.s32 	%rd174, %r55;
	add.s64 	%rd175, %rd173, %rd174;
	add.s64 	%rd176, %rd175, %rd7;
	shl.b64 	%rd177, %rd176, 2;
	add.s64 	%rd178, %rd4, %rd177;
	st.global.f32 	[%rd178+12], %f1363;
	add.s64 	%rd179, %rd3, %rd177;
	st.global.u32 	[%rd179+12], %r706;
$L__BB28_67:
	ret;

}
	// .globl	tropical_minplus_f32_nn_batched_with_argmax
.visible .entry tropical_minplus_f32_nn_batched_with_argmax(
	.param .u64 .ptr .align 1 tropical_minplus_f32_nn_batched_with_argmax_param_0,
	.param .u64 .ptr .align 1 tropical_minplus_f32_nn_batched_with_argmax_param_1,
	.param .u64 .ptr .align 1 tropical_minplus_f32_nn_batched_with_argmax_param_2,
	.param .u64 .ptr .align 1 tropical_minplus_f32_nn_batched_with_argmax_param_3,
	.param .u32 tropical_minplus_f32_nn_batched_with_argmax_param_4,
	.param .u32 tropical_minplus_f32_nn_batched_with_argmax_param_5,
	.param .u32 tropical_minplus_f32_nn_batched_with_argmax_param_6,
	.param .u32 tropical_minplus_f32_nn_batched_with_argmax_param_7,
	.param .u32 tropical_minplus_f32_nn_batched_with_argmax_param_8,
	.param .u32 tropical_minplus_f32_nn_batched_with_argmax_param_9
)
{
	.reg .pred 	%p<611>;
	.reg .b32 	%r<739>;
	.reg .b32 	%f<1411>;
	.reg .b64 	%rd<180>;
	// demoted variable
	.shared .align 4 .b8 _ZZ43tropical_minplus_f32_nn_batched_with_argmaxE2As[8192];
	// demoted variable
	.shared .align 4 .b8 _ZZ43tropical_minplus_f32_nn_batched_with_argmaxE2Bs[8192];
	ld.param.u64 	%rd8, [tropical_minplus_f32_nn_batched_with_argmax_param_0];
	ld.param.u64 	%rd9, [tropical_minplus_f32_nn_batched_with_argmax_param_1];
	ld.param.u64 	%rd10, [tropical_minplus_f32_nn_batched_with_argmax_param_2];
	ld.param.u64 	%rd11, [tropical_minplus_f32_nn_batched_with_argmax_param_3];
	ld.param.u32 	%r88, [tropical_minplus_f32_nn_batched_with_argmax_param_4];
	ld.param.u32 	%r89, [tropical_minplus_f32_nn_batched_with_argmax_param_5];
	ld.param.u32 	%r90, [tropical_minplus_f32_nn_batched_with_argmax_param_6];
	ld.param.u32 	%r92, [tropical_minplus_f32_nn_batched_with_argmax_param_7];
	ld.param.u32 	%r93, [tropical_minplus_f32_nn_batched_with_argmax_param_8];
	ld.param.u32 	%r94, [tropical_minplus_f32_nn_batched_with_argmax_param_9];
	cvta.to.global.u64 	%rd1, %rd8;
	cvta.to.global.u64 	%rd2, %rd9;
	cvta.to.global.u64 	%rd3, %rd11;
	cvta.to.global.u64 	%rd4, %rd10;
	mov.u32 	%r95, %ctaid.z;
	add.s32 	%r96, %r88, 63;
	shr.s32 	%r97, %r96, 31;
	shr.u32 	%r98, %r97, 26;
	add.s32 	%r99, %r96, %r98;
	shr.s32 	%r100, %r99, 6;
	mov.u32 	%r101, %ctaid.x;
	div.u32 	%r2, %r101, %r100;
	mul.lo.s32 	%r102, %r2, %r100;
	sub.s32 	%r1, %r101, %r102;
	mul.lo.s32 	%r103, %r92, %r95;
	cvt.s64.s32 	%rd5, %r103;
	mul.lo.s32 	%r104, %r93, %r95;
	cvt.s64.s32 	%rd6, %r104;
	mul.lo.s32 	%r105, %r94, %r95;
	cvt.s64.s32 	%rd7, %r105;
	mov.u32 	%r3, %tid.y;
	shl.b32 	%r106, %r3, 4;
	mov.u32 	%r4, %tid.x;
	add.s32 	%r5, %r106, %r4;
	and.b32  	%r6, %r5, 31;
	setp.lt.s32 	%p1, %r90, 1;
	mov.b32 	%r706, 0;
	mov.f32 	%f1363, 0f7F800000;
	mov.f32 	%f1364, %f1363;
	mov.f32 	%f1365, %f1363;
	mov.f32 	%f1366, %f1363;
	mov.f32 	%f1367, %f1363;
	mov.f32 	%f1368, %f1363;
	mov.f32 	%f1369, %f1363;
	mov.f32 	%f1370, %f1363;
	mov.f32 	%f1371, %f1363;
	mov.f32 	%f1372, %f1363;
	mov.f32 	%f1373, %f1363;
	mov.f32 	%f1374, %f1363;
	mov.f32 	%f1375, %f1363;
	mov.f32 	%f1376, %f1363;
	mov.f32 	%f1377, %f1363;
	mov.f32 	%f1378, %f1363;
	mov.u32 	%r707, %r706;
	mov.u32 	%r708, %r706;
	mov.u32 	%r709, %r706;
	mov.u32 	%r710, %r706;
	mov.u32 	%r711, %r706;
	mov.u32 	%r712, %r706;
	mov.u32 	%r713, %r706;
	mov.u32 	%r714, %r706;
	mov.u32 	%r715, %r706;
	mov.u32 	%r716, %r706;
	mov.u32 	%r717, %r706;
	mov.u32 	%r718, %r706;
	mov.u32 	%r719, %r706;
	mov.u32 	%r720, %r706;
	mov.u32 	%r721, %r706;
	@%p1 bra 	$L__BB29_35;
	shr.u32 	%r108, %r5, 5;
	and.b32  	%r109, %r5, 63;
	shl.b32 	%r110, %r1, 6;
	or.b32  	%r7, %r110, %r109;
	shl.b32 	%r111, %r2, 6;
	add.s32 	%r8, %r111, %r108;
	shl.b32 	%r112, %r5, 2;
	mov.u32 	%r113, _ZZ43tropical_minplus_f32_nn_batched_with_argmaxE2As;
	add.s32 	%r9, %r113, %r112;
	mul.lo.s32 	%r10, %r8, %r90;
	and.b32  	%r114, %r5, 32736;
	or.b32  	%r115, %r114, %r6;
	shl.b32 	%r116, %r115, 2;
	mov.u32 	%r117, _ZZ43tropical_minplus_f32_nn_batched_with_argmaxE2Bs;
	add.s32 	%r11, %r117, %r116;
	shl.b32 	%r118, %r90, 3;
	add.s32 	%r12, %r10, %r118;
	shl.b32 	%r119, %r90, 4;
	add.s32 	%r13, %r119, %r10;
	add.s32 	%r14, %r13, %r118;
	shl.b32 	%r120, %r90, 5;
	add.s32 	%r15, %r120, %r10;
	add.s32 	%r16, %r15, %r118;
	add.s32 	%r17, %r119, %r15;
	add.s32 	%r18, %r17, %r118;
	shl.b32 	%r121, %r4, 4;
	add.s32 	%r19, %r113, %r121;
	shl.b32 	%r122, %r3, 9;
	add.s32 	%r20, %r117, %r122;
	mov.b32 	%r706, 0;
	mov.f32 	%f1363, 0f7F800000;
	add.s32 	%r138, %r8, 8;
	add.s32 	%r141, %r8, 16;
	add.s32 	%r144, %r8, 24;
	add.s32 	%r147, %r8, 32;
	add.s32 	%r150, %r8, 40;
	add.s32 	%r153, %r8, 48;
	add.s32 	%r156, %r8, 56;
	mov.u32 	%r722, %r706;
$L__BB29_2:
	setp.lt.s32 	%p2, %r7, %r88;
	shl.b32 	%r123, %r3, 4;
	add.s32 	%r124, %r123, %r4;
	shr.u32 	%r125, %r124, 6;
	add.s32 	%r38, %r125, %r722;
	setp.lt.s32 	%p3, %r38, %r90;
	and.pred  	%p4, %p2, %p3;
	mov.f32 	%f1395, 0f7F800000;
	@%p4 bra 	$L__BB29_3;
	bra.uni 	$L__BB29_4;
$L__BB29_3:
	mad.lo.s32 	%r127, %r38, %r88, %r7;
	cvt.s64.s32 	%rd12, %r127;
	add.s64 	%rd13, %rd12, %rd5;
	shl.b64 	%rd14, %rd13, 2;
	add.s64 	%rd15, %rd1, %rd14;
	ld.global.nc.f32 	%f1395, [%rd15];
$L__BB29_4:
	setp.ge.s32 	%p5, %r7, %r88;
	st.shared.f32 	[%r9], %f1395;
	add.s32 	%r57, %r38, 4;
	setp.ge.s32 	%p6, %r57, %r90;
	mov.f32 	%f1396, 0f7F800000;
	or.pred  	%p7, %p5, %p6;
	@%p7 bra 	$L__BB29_6;
	mad.lo.s32 	%r128, %r57, %r88, %r7;
	cvt.s64.s32 	%rd16, %r128;
	add.s64 	%rd17, %rd16, %rd5;
	shl.b64 	%rd18, %rd17, 2;
	add.s64 	%rd19, %rd1, %rd18;
	ld.global.nc.f32 	%f1396, [%rd19];
$L__BB29_6:
	st.shared.f32 	[%r9+1024], %f1396;
	add.s32 	%r58, %r38, 8;
	setp.ge.s32 	%p9, %r58, %r90;
	mov.f32 	%f1397, 0f7F800000;
	or.pred  	%p10, %p5, %p9;
	@%p10 bra 	$L__BB29_8;
	mad.lo.s32 	%r129, %r58, %r88, %r7;
	cvt.s64.s32 	%rd20, %r129;
	add.s64 	%rd21, %rd20, %rd5;
	shl.b64 	%rd22, %rd21, 2;
	add.s64 	%rd23, %rd1, %rd22;
	ld.global.nc.f32 	%f1397, [%rd23];
$L__BB29_8:
	st.shared.f32 	[%r9+2048], %f1397;
	add.s32 	%r59, %r38, 12;
	setp.ge.s32 	%p12, %r59, %r90;
	mov.f32 	%f1398, 0f7F800000;
	or.pred  	%p13, %p5, %p12;
	@%p13 bra 	$L__BB29_10;
	mad.lo.s32 	%r130, %r59, %r88, %r7;
	cvt.s64.s32 	%rd24, %r130;
	add.s64 	%rd25, %rd24, %rd5;
	shl.b64 	%rd26, %rd25, 2;
	add.s64 	%rd27, %rd1, %rd26;
	ld.global.nc.f32 	%f1398, [%rd27];
$L__BB29_10:
	st.shared.f32 	[%r9+3072], %f1398;
	add.s32 	%r60, %r38, 16;
	setp.ge.s32 	%p15, %r60, %r90;
	mov.f32 	%f1399, 0f7F800000;
	or.pred  	%p16, %p5, %p15;
	@%p16 bra 	$L__BB29_12;
	mad.lo.s32 	%r131, %r60, %r88, %r7;
	cvt.s64.s32 	%rd28, %r131;
	add.s64 	%rd29, %rd28, %rd5;
	shl.b64 	%rd30, %rd29, 2;
	add.s64 	%rd31, %rd1, %rd30;
	ld.global.nc.f32 	%f1399, [%rd31];
$L__BB29_12:
	st.shared.f32 	[%r9+4096], %f1399;
	add.s32 	%r61, %r38, 20;
	setp.ge.s32 	%p18, %r61, %r90;
	mov.f32 	%f1400, 0f7F800000;
	or.pred  	%p19, %p5, %p18;
	@%p19 bra 	$L__BB29_14;
	mad.lo.s32 	%r132, %r61, %r88, %r7;
	cvt.s64.s32 	%rd32, %r132;
	add.s64 	%rd33, %rd32, %rd5;
	shl.b64 	%rd34, %rd33, 2;
	add.s64 	%rd35, %rd1, %rd34;
	ld.global.nc.f32 	%f1400, [%rd35];
$L__BB29_14:
	st.shared.f32 	[%r9+5120], %f1400;
	add.s32 	%r62, %r38, 24;
	setp.ge.s32 	%p21, %r62, %r90;
	mov.f32 	%f1401, 0f7F800000;
	or.pred  	%p22, %p5, %p21;
	@%p22 bra 	$L__BB29_16;
	mad.lo.s32 	%r133, %r62, %r88, %r7;
	cvt.s64.s32 	%rd36, %r133;
	add.s64 	%rd37, %rd36, %rd5;
	shl.b64 	%rd38, %rd37, 2;
	add.s64 	%rd39, %rd1, %rd38;
	ld.global.nc.f32 	%f1401, [%rd39];
$L__BB29_16:
	st.shared.f32 	[%r9+6144], %f1401;
	add.s32 	%r63, %r38, 28;
	setp.ge.s32 	%p24, %r63, %r90;
	mov.f32 	%f1402, 0f7F800000;
	or.pred  	%p25, %p5, %p24;
	@%p25 bra 	$L__BB29_18;
	mad.lo.s32 	%r134, %r63, %r88, %r7;
	cvt.s64.s32 	%rd40, %r134;
	add.s64 	%rd41, %rd40, %rd5;
	shl.b64 	%rd42, %rd41, 2;
	add.s64 	%rd43, %rd1, %rd42;
	ld.global.nc.f32 	%f1402, [%rd43];
$L__BB29_18:
	setp.ge.s32 	%p26, %r8, %r89;
	st.shared.f32 	[%r9+7168], %f1402;
	add.s32 	%r64, %r722, %r6;
	setp.ge.s32 	%p27, %r64, %r90;
	mov.f32 	%f1403, 0f7F800000;
	or.pred  	%p28, %p27, %p26;
	@%p28 bra 	$L__BB29_20;
	add.s32 	%r136, %r10, %r64;
	cvt.u64.u32 	%rd44, %r136;
	add.s64 	%rd45, %rd44, %rd6;
	shl.b64 	%rd46, %rd45, 2;
	add.s64 	%rd47, %rd2, %rd46;
	ld.global.nc.f32 	%f1403, [%rd47];
$L__BB29_20:
	setp.ge.s32 	%p30, %r138, %r89;
	st.shared.f32 	[%r11], %f1403;
	mov.f32 	%f1404, 0f7F800000;
	or.pred  	%p31, %p27, %p30;
	@%p31 bra 	$L__BB29_22;
	add.s32 	%r139, %r12, %r64;
	cvt.s64.s32 	%rd48, %r139;
	add.s64 	%rd49, %rd48, %rd6;
	shl.b64 	%rd50, %rd49, 2;
	add.s64 	%rd51, %rd2, %rd50;
	ld.global.nc.f32 	%f1404, [%rd51];
$L__BB29_22:
	setp.ge.s32 	%p33, %r141, %r89;
	st.shared.f32 	[%r11+1024], %f1404;
	mov.f32 	%f1405, 0f7F800000;
	or.pred  	%p34, %p27, %p33;
	@%p34 bra 	$L__BB29_24;
	add.s32 	%r142, %r13, %r64;
	cvt.s64.s32 	%rd52, %r142;
	add.s64 	%rd53, %rd52, %rd6;
	shl.b64 	%rd54, %rd53, 2;
	add.s64 	%rd55, %rd2, %rd54;
	ld.global.nc.f32 	%f1405, [%rd55];
$L__BB29_24:
	setp.ge.s32 	%p36, %r144, %r89;
	st.shared.f32 	[%r11+2048], %f1405;
	mov.f32 	%f1406, 0f7F800000;
	or.pred  	%p37, %p27, %p36;
	@%p37 bra 	$L__BB29_26;
	add.s32 	%r145, %r14, %r64;
	cvt.s64.s32 	%rd56, %r145;
	add.s64 	%rd57, %rd56, %rd6;
	shl.b64 	%rd58, %rd57, 2;
	add.s64 	%rd59, %rd2, %rd58;
	ld.global.nc.f32 	%f1406, [%rd59];
$L__BB29_26:
	setp.ge.s32 	%p39, %r147, %r89;
	st.shared.f32 	[%r11+3072], %f1406;
	mov.f32 	%f1407, 0f7F800000;
	or.pred  	%p40, %p27, %p39;
	@%p40 bra 	$L__BB29_28;
	add.s32 	%r148, %r15, %r64;
	cvt.s64.s32 	%rd60, %r148;
	add.s64 	%rd61, %rd60, %rd6;
	shl.b64 	%rd62, %rd61, 2;
	add.s64 	%rd63, %rd2, %rd62;
	ld.global.nc.f32 	%f1407, [%rd63];
$L__BB29_28:
	setp.ge.s32 	%p42, %r150, %r89;
	st.shared.f32 	[%r11+4096], %f1407;
	mov.f32 	%f1408, 0f7F800000;
	or.pred  	%p43, %p27, %p42;
	@%p43 bra 	$L__BB29_30;
	add.s32 	%r151, %r16, %r64;
	cvt.s64.s32 	%rd64, %r151;
	add.s64 	%rd65, %rd64, %rd6;
	shl.b64 	%rd66, %rd65, 2;
	add.s64 	%rd67, %rd2, %rd66;
	ld.global.nc.f32 	%f1408, [%rd67];
$L__BB29_30:
	setp.ge.s32 	%p45, %r153, %r89;
	st.shared.f32 	[%r11+5120], %f1408;
	mov.f32 	%f1409, 0f7F800000;
	or.pred  	%p46, %p27, %p45;
	@%p46 bra 	$L__BB29_32;
	add.s32 	%r154, %r17, %r64;
	cvt.s64.s32 	%rd68, %r154;
	add.s64 	%rd69, %rd68, %rd6;
	shl.b64 	%rd70, %rd69, 2;
	add.s64 	%rd71, %rd2, %rd70;
	ld.global.nc.f32 	%f1409, [%rd71];
$L__BB29_32:
	setp.ge.s32 	%p48, %r156, %r89;
	st.shared.f32 	[%r11+6144], %f1409;
	mov.f32 	%f1410, 0f7F800000;
	or.pred  	%p49, %p27, %p48;
	@%p49 bra 	$L__BB29_34;
	add.s32 	%r157, %r18, %r64;
	cvt.s64.s32 	%rd72, %r157;
	add.s64 	%rd73, %rd72, %rd6;
	shl.b64 	%rd74, %rd73, 2;
	add.s64 	%rd75, %rd2, %rd74;
	ld.global.nc.f32 	%f1410, [%rd75];
$L__BB29_34:
	st.shared.f32 	[%r11+7168], %f1410;
	bar.sync 	0;
	ld.shared.f32 	%f99, [%r19];
	ld.shared.f32 	%f100, [%r19+4];
	ld.shared.f32 	%f101, [%r19+8];
	ld.shared.f32 	%f102, [%r19+12];
	ld.shared.f32 	%f103, [%r20];
	ld.shared.f32 	%f104, [%r20+128];
	ld.shared.f32 	%f105, [%r20+256];
	ld.shared.f32 	%f106, [%r20+384];
	add.f32 	%f107, %f99, %f103;
	setp.lt.f32 	%p50, %f107, %f1378;
	selp.f32 	%f108, %f107, %f1378, %p50;
	selp.b32 	%r158, %r722, %r721, %p50;
	add.f32 	%f109, %f99, %f104;
	setp.lt.f32 	%p51, %f109, %f1374;
	selp.f32 	%f110, %f109, %f1374, %p51;
	selp.b32 	%r159, %r722, %r717, %p51;
	add.f32 	%f111, %f99, %f105;
	setp.lt.f32 	%p52, %f111, %f1370;
	selp.f32 	%f112, %f111, %f1370, %p52;
	selp.b32 	%r160, %r722, %r713, %p52;
	add.f32 	%f113, %f99, %f106;
	setp.lt.f32 	%p53, %f113, %f1366;
	selp.f32 	%f114, %f113, %f1366, %p53;
	selp.b32 	%r161, %r722, %r709, %p53;
	add.f32 	%f115, %f100, %f103;
	setp.lt.f32 	%p54, %f115, %f1377;
	selp.f32 	%f116, %f115, %f1377, %p54;
	selp.b32 	%r162, %r722, %r720, %p54;
	add.f32 	%f117, %f100, %f104;
	setp.lt.f32 	%p55, %f117, %f1373;
	selp.f32 	%f118, %f117, %f1373, %p55;
	selp.b32 	%r163, %r722, %r716, %p55;
	add.f32 	%f119, %f100, %f105;
	setp.lt.f32 	%p56, %f119, %f1369;
	selp.f32 	%f120, %f119, %f1369, %p56;
	selp.b32 	%r164, %r722, %r712, %p56;
	add.f32 	%f121, %f100, %f106;
	setp.lt.f32 	%p57, %f121, %f1365;
	selp.f32 	%f122, %f121, %f1365, %p57;
	selp.b32 	%r165, %r722, %r708, %p57;
	add.f32 	%f123, %f101, %f103;
	setp.lt.f32 	%p58, %f123, %f1376;
	selp.f32 	%f124, %f123, %f1376, %p58;
	selp.b32 	%r166, %r722, %r719, %p58;
	add.f32 	%f125, %f101, %f104;
	setp.lt.f32 	%p59, %f125, %f1372;
	selp.f32 	%f126, %f125, %f1372, %p59;
	selp.b32 	%r167, %r722, %r715, %p59;
	add.f32 	%f127, %f101, %f105;
	setp.lt.f32 	%p60, %f127, %f1368;
	selp.f32 	%f128, %f127, %f1368, %p60;
	selp.b32 	%r168, %r722, %r711, %p60;
	add.f32 	%f129, %f101, %f106;
	setp.lt.f32 	%p61, %f129, %f1364;
	selp.f32 	%f130, %f129, %f1364, %p61;
	selp.b32 	%r169, %r722, %r707, %p61;
	add.f32 	%f131, %f102, %f103;
	setp.lt.f32 	%p62, %f131, %f1375;
	selp.f32 	%f132, %f131, %f1375, %p62;
	selp.b32 	%r170, %r722, %r718, %p62;
	add.f32 	%f133, %f102, %f104;
	setp.lt.f32 	%p63, %f133, %f1371;
	selp.f32 	%f134, %f133, %f1371, %p63;
	selp.b32 	%r171, %r722, %r714, %p63;
	add.f32 	%f135, %f102, %f105;
	setp.lt.f32 	%p64, %f135, %f1367;
	selp.f32 	%f136, %f135, %f1367, %p64;
	selp.b32 	%r172, %r722, %r710, %p64;
	add.f32 	%f137, %f102, %f106;
	setp.lt.f32 	%p65, %f137, %f1363;
	selp.f32 	%f138, %f137, %f1363, %p65;
	selp.b32 	%r173, %r722, %r706, %p65;
	add.s32 	%r174, %r722, 1;
	ld.shared.f32 	%f139, [%r19+256];
	ld.shared.f32 	%f140, [%r19+260];
	ld.shared.f32 	%f141, [%r19+264];
	ld.shared.f32 	%f142, [%r19+268];
	ld.shared.f32 	%f143, [%r20+4];
	ld.shared.f32 	%f144, [%r20+132];
	ld.shared.f32 	%f145, [%r20+260];
	ld.shared.f32 	%f146, [%r20+388];
	add.f32 	%f147, %f139, %f143;
	setp.lt.f32 	%p66, %f147, %f108;
	selp.f32 	%f148, %f147, %f108, %p66;
	selp.b32 	%r175, %r174, %r158, %p66;
	add.f32 	%f149, %f139, %f144;
	setp.lt.f32 	%p67, %f149, %f110;
	selp.f32 	%f150, %f149, %f110, %p67;
	selp.b32 	%r176, %r174, %r159, %p67;
	add.f32 	%f151, %f139, %f145;
	setp.lt.f32 	%p68, %f151, %f112;
	selp.f32 	%f152, %f151, %f112, %p68;
	selp.b32 	%r177, %r174, %r160, %p68;
	add.f32 	%f153, %f139, %f146;
	setp.lt.f32 	%p69, %f153, %f114;
	selp.f32 	%f154, %f153, %f114, %p69;
	selp.b32 	%r178, %r174, %r161, %p69;
	add.f32 	%f155, %f140, %f143;
	setp.lt.f32 	%p70, %f155, %f116;
	selp.f32 	%f156, %f155, %f116, %p70;
	selp.b32 	%r179, %r174, %r162, %p70;
	add.f32 	%f157, %f140, %f144;
	setp.lt.f32 	%p71, %f157, %f118;
	selp.f32 	%f158, %f157, %f118, %p71;
	selp.b32 	%r180, %r174, %r163, %p71;
	add.f32 	%f159, %f140, %f145;
	setp.lt.f32 	%p72, %f159, %f120;
	selp.f32 	%f160, %f159, %f120, %p72;
	selp.b32 	%r181, %r174, %r164, %p72;
	add.f32 	%f161, %f140, %f146;
	setp.lt.f32 	%p73, %f161, %f122;
	selp.f32 	%f162, %f161, %f122, %p73;
	selp.b32 	%r182, %r174, %r165, %p73;
	add.f32 	%f163, %f141, %f143;
	setp.lt.f32 	%p74, %f163, %f124;
	selp.f32 	%f164, %f163, %f124, %p74;
	selp.b32 	%r183, %r174, %r166, %p74;
	add.f32 	%f165, %f141, %f144;
	setp.lt.f32 	%p75, %f165, %f126;
	selp.f32 	%f166, %f165, %f126, %p75;
	selp.b32 	%r184, %r174, %r167, %p75;
	add.f32 	%f167, %f141, %f145;
	setp.lt.f32 	%p76, %f167, %f128;
	selp.f32 	%f168, %f167, %f128, %p76;
	selp.b32 	%r185, %r174, %r168, %p76;
	add.f32 	%f169, %f141, %f146;
	setp.lt.f32 	%p77, %f169, %f130;
	selp.f32 	%f170, %f169, %f130, %p77;
	selp.b32 	%r186, %r174, %r169, %p77;
	add.f32 	%f171, %f142, %f143;
	setp.lt.f32 	%p78, %f171, %f132;
	selp.f32 	%f172, %f171, %f132, %p78;
	selp.b32 	%r187, %r174, %r170, %p78;
	add.f32 	%f173, %f142, %f144;
	setp.lt.f32 	%p79, %f173, %f134;
	selp.f32 	%f174, %f173, %f134, %p79;
	selp.b32 	%r188, %r174, %r171, %p79;
	add.f32 	%f175, %f142, %f145;
	setp.lt.f32 	%p80, %f175, %f136;
	selp.f32 	%f176, %f175, %f136, %p80;
	selp.b32 	%r189, %r174, %r172, %p80;
	add.f32 	%f177, %f142, %f146;
	setp.lt.f32 	%p81, %f177, %f138;
	selp.f32 	%f178, %f177, %f138, %p81;
	selp.b32 	%r190, %r174, %r173, %p81;
	add.s32 	%r191, %r722, 2;
	ld.shared.f32 	%f179, [%r19+512];
	ld.shared.f32 	%f180, [%r19+516];
	ld.shared.f32 	%f181, [%r19+520];
	ld.shared.f32 	%f182, [%r19+524];
	ld.shared.f32 	%f183, [%r20+8];
	ld.shared.f32 	%f184, [%r20+136];
	ld.shared.f32 	%f185, [%r20+264];
	ld.shared.f32 	%f186, [%r20+392];
	add.f32 	%f187, %f179, %f183;
	setp.lt.f32 	%p82, %f187, %f148;
	selp.f32 	%f188, %f187, %f148, %p82;
	selp.b32 	%r192, %r191, %r175, %p82;
	add.f32 	%f189, %f179, %f184;
	setp.lt.f32 	%p83, %f189, %f150;
	selp.f32 	%f190, %f189, %f150, %p83;
	selp.b32 	%r193, %r191, %r176, %p83;
	add.f32 	%f191, %f179, %f185;
	setp.lt.f32 	%p84, %f191, %f152;
	selp.f32 	%f192, %f191, %f152, %p84;
	selp.b32 	%r194, %r191, %r177, %p84;
	add.f32 	%f193, %f179, %f186;
	setp.lt.f32 	%p85, %f193, %f154;
	selp.f32 	%f194, %f193, %f154, %p85;
	selp.b32 	%r195, %r191, %r178, %p85;
	add.f32 	%f195, %f180, %f183;
	setp.lt.f32 	%p86, %f195, %f156;
	selp.f32 	%f196, %f195, %f156, %p86;
	selp.b32 	%r196, %r191, %r179, %p86;
	add.f32 	%f197, %f180, %f184;
	setp.lt.f32 	%p87, %f197, %f158;
	selp.f32 	%f198, %f197, %f158, %p87;
	selp.b32 	%r197, %r191, %r180, %p87;
	add.f32 	%f199, %f180, %f185;
	setp.lt.f32 	%p88, %f199, %f160;
	selp.f32 	%f200, %f199, %f160, %p88;
	selp.b32 	%r198, %r191, %r181, %p88;
	add.f32 	%f201, %f180, %f186;
	setp.lt.f32 	%p89, %f201, %f162;
	selp.f32 	%f202, %f201, %f162, %p89;
	selp.b32 	%r199, %r191, %r182, %p89;
	add.f32 	%f203, %f181, %f183;
	setp.lt.f32 	%p90, %f203, %f164;
	selp.f32 	%f204, %f203, %f164, %p90;
	selp.b32 	%r200, %r191, %r183, %p90;
	add.f32 	%f205, %f181, %f184;
	setp.lt.f32 	%p91, %f205, %f166;
	selp.f32 	%f206, %f205, %f166, %p91;
	selp.b32 	%r201, %r191, %r184, %p91;
	add.f32 	%f207, %f181, %f185;
	setp.lt.f32 	%p92, %f207, %f168;
	selp.f32 	%f208, %f207, %f168, %p92;
	selp.b32 	%r202, %r191, %r185, %p92;
	add.f32 	%f209, %f181, %f186;
	setp.lt.f32 	%p93, %f209, %f170;
	selp.f32 	%f210, %f209, %f170, %p93;
	selp.b32 	%r203, %r191, %r186, %p93;
	add.f32 	%f211, %f182, %f183;
	setp.lt.f32 	%p94, %f211, %f172;
	selp.f32 	%f212, %f211, %f172, %p94;
	selp.b32 	%r204, %r191, %r187, %p94;
	add.f32 	%f213, %f182, %f184;
	setp.lt.f32 	%p95, %f213, %f174;
	selp.f32 	%f214, %f213, %f174, %p95;
	selp.b32 	%r205, %r191, %r188, %p95;
	add.f32 	%f215, %f182, %f185;
	setp.lt.f32 	%p96, %f215, %f176;
	selp.f32 	%f216, %f215, %f176, %p96;
	selp.b32 	%r206, %r191, %r189, %p96;
	add.f32 	%f217, %f182, %f186;
	setp.lt.f32 	%p97, %f217, %f178;
	selp.f32 	%f218, %f217, %f178, %p97;
	selp.b32 	%r207, %r191, %r190, %p97;
	add.s32 	%r208, %r722, 3;
	ld.shared.f32 	%f219, [%r19+768];
	ld.shared.f32 	%f220, [%r19+772];
	ld.shared.f32 	%f221, [%r19+776];
	ld.shared.f32 	%f222, [%r19+780];
	ld.shared.f32 	%f223, [%r20+12];
	ld.shared.f32 	%f224, [%r20+140];
	ld.shared.f32 	%f225, [%r20+268];
	ld.shared.f32 	%f226, [%r20+396];
	add.f32 	%f227, %f219, %f223;
	setp.lt.f32 	%p98, %f227, %f188;
	selp.f32 	%f228, %f227, %f188, %p98;
	selp.b32 	%r209, %r208, %r192, %p98;
	add.f32 	%f229, %f219, %f224;
	setp.lt.f32 	%p99, %f229, %f190;
	selp.f32 	%f230, %f229, %f190, %p99;
	selp.b32 	%r210, %r208, %r193, %p99;
	add.f32 	%f231, %f219, %f225;
	setp.lt.f32 	%p100, %f231, %f192;
	selp.f32 	%f232, %f231, %f192, %p100;
	selp.b32 	%r211, %r208, %r194, %p100;
	add.f32 	%f233, %f219, %f226;
	setp.lt.f32 	%p101, %f233, %f194;
	selp.f32 	%f234, %f233, %f194, %p101;
	selp.b32 	%r212, %r208, %r195, %p101;
	add.f32 	%f235, %f220, %f223;
	setp.lt.f32 	%p102, %f235, %f196;
	selp.f32 	%f236, %f235, %f196, %p102;
	selp.b32 	%r213, %r208, %r196, %p102;
	add.f32 	%f237, %f220, %f224;
	setp.lt.f32 	%p103, %f237, %f198;
	selp.f32 	%f238, %f237, %f198, %p103;
	selp.b32 	%r214, %r208, %r197, %p103;
	add.f32 	%f239, %f220, %f225;
	setp.lt.f32 	%p104, %f239, %f200;
	selp.f32 	%f240, %f239, %f200, %p104;
	selp.b32 	%r215, %r208, %r198, %p104;
	add.f32 	%f241, %f220, %f226;
	setp.lt.f32 	%p105, %f241, %f202;
	selp.f32 	%f242, %f241, %f202, %p105;
	selp.b32 	%r216, %r208, %r199, %p105;
	add.f32 	%f243, %f221, %f223;
	setp.lt.f32 	%p106, %f243, %f204;
	selp.f32 	%f244, %f243, %f204, %p106;
	selp.b32 	%r217, %r208, %r200, %p106;
	add.f32 	%f245, %f221, %f224;
	setp.lt.f32 	%p107, %f245, %f206;
	selp.f32 	%f246, %f245, %f206, %p107;
	selp.b32 	%r218, %r208, %r201, %p107;
	add.f32 	%f247, %f221, %f225;
	setp.lt.f32 	%p108, %f247, %f208;
	selp.f32 	%f248, %f247, %f208, %p108;
	selp.b32 	%r219, %r208, %r202, %p108;
	add.f32 	%f249, %f221, %f226;
	setp.lt.f32 	%p109, %f249, %f210;
	selp.f32 	%f250, %f249, %f210, %p109;
	selp.b32 	%r220, %r208, %r203, %p109;
	add.f32 	%f251, %f222, %f223;
	setp.lt.f32 	%p110, %f251, %f212;
	selp.f32 	%f252, %f251, %f212, %p110;
	selp.b32 	%r221, %r208, %r204, %p110;
	add.f32 	%f253, %f222, %f224;
	setp.lt.f32 	%p111, %f253, %f214;
	selp.f32 	%f254, %f253, %f214, %p111;
	selp.b32 	%r222, %r208, %r205, %p111;
	add.f32 	%f255, %f222, %f225;
	setp.lt.f32 	%p112, %f255, %f216;
	selp.f32 	%f256, %f255, %f216, %p112;
	selp.b32 	%r223, %r208, %r206, %p112;
	add.f32 	%f257, %f222, %f226;
	setp.lt.f32 	%p113, %f257, %f218;
	selp.f32 	%f258, %f257, %f218, %p113;
	selp.b32 	%r224, %r208, %r207, %p113;
	add.s32 	%r225, %r722, 4;
	ld.shared.f32 	%f259, [%r19+1024];
	ld.shared.f32 	%f260, [%r19+1028];
	ld.shared.f32 	%f261, [%r19+1032];
	ld.shared.f32 	%f262, [%r19+1036];
	ld.shared.f32 	%f263, [%r20+16];
	ld.shared.f32 	%f264, [%r20+144];
	ld.shared.f32 	%f265, [%r20+272];
	ld.shared.f32 	%f266, [%r20+400];
	add.f32 	%f267, %f259, %f263;
	setp.lt.f32 	%p114, %f267, %f228;
	selp.f32 	%f268, %f267, %f228, %p114;
	selp.b32 	%r226, %r225, %r209, %p114;
	add.f32 	%f269, %f259, %f264;
	setp.lt.f32 	%p115, %f269, %f230;
	selp.f32 	%f270, %f269, %f230, %p115;
	selp.b32 	%r227, %r225, %r210, %p115;
	add.f32 	%f271, %f259, %f265;
	setp.lt.f32 	%p116, %f271, %f232;
	selp.f32 	%f272, %f271, %f232, %p116;
	selp.b32 	%r228, %r225, %r211, %p116;
	add.f32 	%f273, %f259, %f266;
	setp.lt.f32 	%p117, %f273, %f234;
	selp.f32 	%f274, %f273, %f234, %p117;
	selp.b32 	%r229, %r225, %r212, %p117;
	add.f32 	%f275, %f260, %f263;
	setp.lt.f32 	%p118, %f275, %f236;
	selp.f32 	%f276, %f275, %f236, %p118;
	selp.b32 	%r230, %r225, %r213, %p118;
	add.f32 	%f277, %f260, %f264;
	setp.lt.f32 	%p119, %f277, %f238;
	selp.f32 	%f278, %f277, %f238, %p119;
	selp.b32 	%r231, %r225, %r214, %p119;
	add.f32 	%f279, %f260, %f265;
	setp.lt.f32 	%p120, %f279, %f240;
	selp.f32 	%f280, %f279, %f240, %p120;
	selp.b32 	%r232, %r225, %r215, %p120;
	add.f32 	%f281, %f260, %f266;
	setp.lt.f32 	%p121, %f281, %f242;
	selp.f32 	%f282, %f281, %f242, %p121;
	selp.b32 	%r233, %r225, %r216, %p121;
	add.f32 	%f283, %f261, %f263;
	setp.lt.f32 	%p122, %f283, %f244;
	selp.f32 	%f284, %f283, %f244, %p122;
	selp.b32 	%r234, %r225, %r217, %p122;
	add.f32 	%f285, %f261, %f264;
	setp.lt.f32 	%p123, %f285, %f246;
	selp.f32 	%f286, %f285, %f246, %p123;
	selp.b32 	%r235, %r225, %r218, %p123;
	add.f32 	%f287, %f261, %f265;
	setp.lt.f32 	%p124, %f287, %f248;
	selp.f32 	%f288, %f287, %f248, %p124;
	selp.b32 	%r236, %r225, %r219, %p124;
	add.f32 	%f289, %f261, %f266;
	setp.lt.f32 	%p125, %f289, %f250;
	selp.f32 	%f290, %f289, %f250, %p125;
	selp.b32 	%r237, %r225, %r220, %p125;
	add.f32 	%f291, %f262, %f263;
	setp.lt.f32 	%p126, %f291, %f252;
	selp.f32 	%f292, %f291, %f252, %p126;
	selp.b32 	%r238, %r225, %r221, %p126;
	add.f32 	%f293, %f262, %f264;
	setp.lt.f32 	%p127, %f293, %f254;
	selp.f32 	%f294, %f293, %f254, %p127;
	selp.b32 	%r239, %r225, %r222, %p127;
	add.f32 	%f295, %f262, %f265;
	setp.lt.f32 	%p128, %f295, %f256;
	selp.f32 	%f296, %f295, %f256, %p128;
	selp.b32 	%r240, %r225, %r223, %p128;
	add.f32 	%f297, %f262, %f266;
	setp.lt.f32 	%p129, %f297, %f258;
	selp.f32 	%f298, %f297, %f258, %p129;
	selp.b32 	%r241, %r225, %r224, %p129;
	add.s32 	%r242, %r722, 5;
	ld.shared.f32 	%f299, [%r19+1280];
	ld.shared.f32 	%f300, [%r19+1284];
	ld.shared.f32 	%f301, [%r19+1288];
	ld.shared.f32 	%f302, [%r19+1292];
	ld.shared.f32 	%f303, [%r20+20];
	ld.shared.f32 	%f304, [%r20+148];
	ld.shared.f32 	%f305, [%r20+276];
	ld.shared.f32 	%f306, [%r20+404];
	add.f32 	%f307, %f299, %f303;
	setp.lt.f32 	%p130, %f307, %f268;
	selp.f32 	%f308, %f307, %f268, %p130;
	selp.b32 	%r243, %r242, %r226, %p130;
	add.f32 	%f309, %f299, %f304;
	setp.lt.f32 	%p131, %f309, %f270;
	selp.f32 	%f310, %f309, %f270, %p131;
	selp.b32 	%r244, %r242, %r227, %p131;
	add.f32 	%f311, %f299, %f305;
	setp.lt.f32 	%p132, %f311, %f272;
	selp.f32 	%f312, %f311, %f272, %p132;
	selp.b32 	%r245, %r242, %r228, %p132;
	add.f32 	%f313, %f299, %f306;
	setp.lt.f32 	%p133, %f313, %f274;
	selp.f32 	%f314, %f313, %f274, %p133;
	selp.b32 	%r246, %r242, %r229, %p133;
	add.f32 	%f315, %f300, %f303;
	setp.lt.f32 	%p134, %f315, %f276;
	selp.f32 	%f316, %f315, %f276, %p134;
	selp.b32 	%r247, %r242, %r230, %p134;
	add.f32 	%f317, %f300, %f304;
	setp.lt.f32 	%p135, %f317, %f278;
	selp.f32 	%f318, %f317, %f278, %p135;
	selp.b32 	%r248, %r242, %r231, %p135;
	add.f32 	%f319, %f300, %f305;
	setp.lt.f32 	%p136, %f319, %f280;
	selp.f32 	%f320, %f319, %f280, %p136;
	selp.b32 	%r249, %r242, %r232, %p136;
	add.f32 	%f321, %f300, %f306;
	setp.lt.f32 	%p137, %f321, %f282;
	selp.f32 	%f322, %f321, %f282, %p137;
	selp.b32 	%r250, %r242, %r233, %p137;
	add.f32 	%f323, %f301, %f303;
	setp.lt.f32 	%p138, %f323, %f284;
	selp.f32 	%f324, %f323, %f284, %p138;
	selp.b32 	%r251, %r242, %r234, %p138;
	add.f32 	%f325, %f301, %f304;
	setp.lt.f32 	%p139, %f325, %f286;
	selp.f32 	%f326, %f325, %f286, %p139;
	selp.b32 	%r252, %r242, %r235, %p139;
	add.f32 	%f327, %f301, %f305;
	setp.lt.f32 	%p140, %f327, %f288;
	selp.f32 	%f328, %f327, %f288, %p140;
	selp.b32 	%r253, %r242, %r236, %p140;
	add.f32 	%f329, %f301, %f306;
	setp.lt.f32 	%p141, %f329, %f290;
	selp.f32 	%f330, %f329, %f290, %p141;
	selp.b32 	%r254, %r242, %r237, %p141;
	add.f32 	%f331, %f302, %f303;
	setp.lt.f32 	%p142, %f331, %f292;
	selp.f32 	%f332, %f331, %f292, %p142;
	selp.b32 	%r255, %r242, %r238, %p142;
	add.f32 	%f333, %f302, %f304;
	setp.lt.f32 	%p143, %f333, %f294;
	selp.f32 	%f334, %f333, %f294, %p143;
	selp.b32 	%r256, %r242, %r239, %p143;
	add.f32 	%f335, %f302, %f305;
	setp.lt.f32 	%p144, %f335, %f296;
	selp.f32 	%f336, %f335, %f296, %p144;
	selp.b32 	%r257, %r242, %r240, %p144;
	add.f32 	%f337, %f302, %f306;
	setp.lt.f32 	%p145, %f337, %f298;
	selp.f32 	%f338, %f337, %f298, %p145;
	selp.b32 	%r258, %r242, %r241, %p145;
	add.s32 	%r259, %r722, 6;
	ld.shared.f32 	%f339, [%r19+1536];
	ld.shared.f32 	%f340, [%r19+1540];
	ld.shared.f32 	%f341, [%r19+1544];
	ld.shared.f32 	%f342, [%r19+1548];
	ld.shared.f32 	%f343, [%r20+24];
	ld.shared.f32 	%f344, [%r20+152];
	ld.shared.f32 	%f345, [%r20+280];
	ld.shared.f32 	%f346, [%r20+408];
	add.f32 	%f347, %f339, %f343;
	setp.lt.f32 	%p146, %f347, %f308;
	selp.f32 	%f348, %f347, %f308, %p146;
	selp.b32 	%r260, %r259, %r243, %p146;
	add.f32 	%f349, %f339, %f344;
	setp.lt.f32 	%p147, %f349, %f310;
	selp.f32 	%f350, %f349, %f310, %p147;
	selp.b32 	%r261, %r259, %r244, %p147;
	add.f32 	%f351, %f339, %f345;
	setp.lt.f32 	%p148, %f351, %f312;
	selp.f32 	%f352, %f351, %f312, %p148;
	selp.b32 	%r262, %r259, %r245, %p148;
	add.f32 	%f353, %f339, %f346;
	setp.lt.f32 	%p149, %f353, %f314;
	selp.f32 	%f354, %f353, %f314, %p149;
	selp.b32 	%r263, %r259, %r246, %p149;
	add.f32 	%f355, %f340, %f343;
	setp.lt.f32 	%p150, %f355, %f316;
	selp.f32 	%f356, %f355, %f316, %p150;
	selp.b32 	%r264, %r259, %r247, %p150;
	add.f32 	%f357, %f340, %f344;
	setp.lt.f32 	%p151, %f357, %f318;
	selp.f32 	%f358, %f357, %f318, %p151;
	selp.b32 	%r265, %r259, %r248, %p151;
	add.f32 	%f359, %f340, %f345;
	setp.lt.f32 	%p152, %f359, %f320;
	selp.f32 	%f360, %f359, %f320, %p152;
	selp.b32 	%r266, %r259, %r249, %p152;
	add.f32 	%f361, %f340, %f346;
	setp.lt.f32 	%p153, %f361, %f322;
	selp.f32 	%f362, %f361, %f322, %p153;
	selp.b32 	%r267, %r259, %r250, %p153;
	add.f32 	%f363, %f341, %f343;
	setp.lt.f32 	%p154, %f363, %f324;
	selp.f32 	%f364, %f363, %f324, %p154;
	selp.b32 	%r268, %r259, %r251, %p154;
	add.f32 	%f365, %f341, %f344;
	setp.lt.f32 	%p155, %f365, %f326;
	selp.f32 	%f366, %f365, %f326, %p155;
	selp.b32 	%r269, %r259, %r252, %p155;
	add.f32 	%f367, %f341, %f345;
	setp.lt.f32 	%p156, %f367, %f328;
	selp.f32 	%f368, %f367, %f328, %p156;
	selp.b32 	%r270, %r259, %r253, %p156;
	add.f32 	%f369, %f341, %f346;
	setp.lt.f32 	%p157, %f369, %f330;
	selp.f32 	%f370, %f369, %f330, %p157;
	selp.b32 	%r271, %r259, %r254, %p157;
	add.f32 	%f371, %f342, %f343;
	setp.lt.f32 	%p158, %f371, %f332;
	selp.f32 	%f372, %f371, %f332, %p158;
	selp.b32 	%r272, %r259, %r255, %p158;
	add.f32 	%f373, %f342, %f344;
	setp.lt.f32 	%p159, %f373, %f334;
	selp.f32 	%f374, %f373, %f334, %p159;
	selp.b32 	%r273, %r259, %r256, %p159;
	add.f32 	%f375, %f342, %f345;
	setp.lt.f32 	%p160, %f375, %f336;
	selp.f32 	%f376, %f375, %f336, %p160;
	selp.b32 	%r274, %r259, %r257, %p160;
	add.f32 	%f377, %f342, %f346;
	setp.lt.f32 	%p161, %f377, %f338;
	selp.f32 	%f378, %f377, %f338, %p161;
	selp.b32 	%r275, %r259, %r258, %p161;
	add.s32 	%r276, %r722, 7;
	ld.shared.f32 	%f379, [%r19+1792];
	ld.shared.f32 	%f380, [%r19+1796];
	ld.shared.f32 	%f381, [%r19+1800];
	ld.shared.f32 	%f382, [%r19+1804];
	ld.shared.f32 	%f383, [%r20+28];
	ld.shared.f32 	%f384, [%r20+156];
	ld.shared.f32 	%f385, [%r20+284];
	ld.shared.f32 	%f386, [%r20+412];
	add.f32 	%f387, %f379, %f383;
	setp.lt.f32 	%p162, %f387, %f348;
	selp.f32 	%f388, %f387, %f348, %p162;
	selp.b32 	%r277, %r276, %r260, %p162;
	add.f32 	%f389, %f379, %f384;
	setp.lt.f32 	%p163, %f389, %f350;
	selp.f32 	%f390, %f389, %f350, %p163;
	selp.b32 	%r278, %r276, %r261, %p163;
	add.f32 	%f391, %f379, %f385;
	setp.lt.f32 	%p164, %f391, %f352;
	selp.f32 	%f392, %f391, %f352, %p164;
	selp.b32 	%r279, %r276, %r262, %p164;
	add.f32 	%f393, %f379, %f386;
	setp.lt.f32 	%p165, %f393, %f354;
	selp.f32 	%f394, %f393, %f354, %p165;
	selp.b32 	%r280, %r276, %r263, %p165;
	add.f32 	%f395, %f380, %f383;
	setp.lt.f32 	%p166, %f395, %f356;
	selp.f32 	%f396, %f395, %f356, %p166;
	selp.b32 	%r281, %r276, %r264, %p166;
	add.f32 	%f397, %f380, %f384;
	setp.lt.f32 	%p167, %f397, %f358;
	selp.f32 	%f398, %f397, %f358, %p167;
	selp.b32 	%r282, %r276, %r265, %p167;
	add.f32 	%f399, %f380, %f385;
	setp.lt.f32 	%p168, %f399, %f360;
	selp.f32 	%f400, %f399, %f360, %p168;
	selp.b32 	%r283, %r276, %r266, %p168;
	add.f32 	%f401, %f380, %f386;
	setp.lt.f32 	%p169, %f401, %f362;
	selp.f32 	%f402, %f401, %f362, %p169;
	selp.b32 	%r284, %r276, %r267, %p169;
	add.f32 	%f403, %f381, %f383;
	setp.lt.f32 	%p170, %f403, %f364;
	selp.f32 	%f404, %f403, %f364, %p170;
	selp.b32 	%r285, %r276, %r268, %p170;
	add.f32 	%f405, %f381, %f384;
	setp.lt.f32 	%p171, %f405, %f366;
	selp.f32 	%f406, %f405, %f366, %p171;
	selp.b32 	%r286, %r276, %r269, %p171;
	add.f32 	%f407, %f381, %f385;
	setp.lt.f32 	%p172, %f407, %f368;
	selp.f32 	%f408, %f407, %f368, %p172;
	selp.b32 	%r287, %r276, %r270, %p172;
	add.f32 	%f409, %f381, %f386;
	setp.lt.f32 	%p173, %f409, %f370;
	selp.f32 	%f410, %f409, %f370, %p173;
	selp.b32 	%r288, %r276, %r271, %p173;
	add.f32 	%f411, %f382, %f383;
	setp.lt.f32 	%p174, %f411, %f372;
	selp.f32 	%f412, %f411, %f372, %p174;
	selp.b32 	%r289, %r276, %r272, %p174;
	add.f32 	%f413, %f382, %f384;
	setp.lt.f32 	%p175, %f413, %f374;
	selp.f32 	%f414, %f413, %f374, %p175;
	selp.b32 	%r290, %r276, %r273, %p175;
	add.f32 	%f415, %f382, %f385;
	setp.lt.f32 	%p176, %f415, %f376;
	selp.f32 	%f416, %f415, %f376, %p176;
	selp.b32 	%r291, %r276, %r274, %p176;
	add.f32 	%f417, %f382, %f386;
	setp.lt.f32 	%p177, %f417, %f378;
	selp.f32 	%f418, %f417, %f378, %p177;
	selp.b32 	%r292, %r276, %r275, %p177;
	add.s32 	%r293, %r722, 8;
	ld.shared.f32 	%f419, [%r19+2048];
	ld.shared.f32 	%f420, [%r19+2052];
	ld.shared.f32 	%f421, [%r19+2056];
	ld.shared.f32 	%f422, [%r19+2060];
	ld.shared.f32 	%f423, [%r20+32];
	ld.shared.f32 	%f424, [%r20+160];
	ld.shared.f32 	%f425, [%r20+288];
	ld.shared.f32 	%f426, [%r20+416];
	add.f32 	%f427, %f419, %f423;
	setp.lt.f32 	%p178, %f427, %f388;
	selp.f32 	%f428, %f427, %f388, %p178;
	selp.b32 	%r294, %r293, %r277, %p178;
	add.f32 	%f429, %f419, %f424;
	setp.lt.f32 	%p179, %f429, %f390;
	selp.f32 	%f430, %f429, %f390, %p179;
	selp.b32 	%r295, %r293, %r278, %p179;
	add.f32 	%f431, %f419, %f425;
	setp.lt.f32 	%p180, %f431, %f392;
	selp.f32 	%f432, %f431, %f392, %p180;
	selp.b32 	%r296, %r293, %r279, %p180;
	add.f32 	%f433, %f419, %f426;
	setp.lt.f32 	%p181, %f433, %f394;
	selp.f32 	%f434, %f433, %f394, %p181;
	selp.b32 	%r297, %r293, %r280, %p181;
	add.f32 	%f435, %f420, %f423;
	setp.lt.f32 	%p182, %f435, %f396;
	selp.f32 	%f436, %f435, %f396, %p182;
	selp.b32 	%r298, %r293, %r281, %p182;
	add.f32 	%f437, %f420, %f424;
	setp.lt.f32 	%p183, %f437, %f398;
	selp.f32 	%f438, %f437, %f398, %p183;
	selp.b32 	%r299, %r293, %r282, %p183;
	add.f32 	%f439, %f420, %f425;
	setp.lt.f32 	%p184, %f439, %f400;
	selp.f32 	%f440, %f439, %f400, %p184;
	selp.b32 	%r300, %r293, %r283, %p184;
	add.f32 	%f441, %f420, %f426;
	setp.lt.f32 	%p185, %f441, %f402;
	selp.f32 	%f442, %f441, %f402, %p185;
	selp.b32 	%r301, %r293, %r284, %p185;
	add.f32 	%f443, %f421, %f423;
	setp.lt.f32 	%p186, %f443, %f404;
	selp.f32 	%f444, %f443, %f404, %p186;
	selp.b32 	%r302, %r293, %r285, %p186;
	add.f32 	%f445, %f421, %f424;
	setp.lt.f32 	%p187, %f445, %f406;
	selp.f32 	%f446, %f445, %f406, %p187;
	selp.b32 	%r303, %r293, %r286, %p187;
	add.f32 	%f447, %f421, %f425;
	setp.lt.f32 	%p188, %f447, %f408;
	selp.f32 	%f448, %f447, %f408, %p188;
	selp.b32 	%r304, %r293, %r287, %p188;
	add.f32 	%f449, %f421, %f426;
	setp.lt.f32 	%p189, %f449, %f410;
	selp.f32 	%f450, %f449, %f410, %p189;
	selp.b32 	%r305, %r293, %r288, %p189;
	add.f32 	%f451, %f422, %f423;
	setp.lt.f32 	%p190, %f451, %f412;
	selp.f32 	%f452, %f451, %f412, %p190;
	selp.b32 	%r306, %r293, %r289, %p190;
	add.f32 	%f453, %f422, %f424;
	setp.lt.f32 	%p191, %f453, %f414;
	selp.f32 	%f454, %f453, %f414, %p191;
	selp.b32 	%r307, %r293, %r290, %p191;
	add.f32 	%f455, %f422, %f425;
	setp.lt.f32 	%p192, %f455, %f416;
	selp.f32 	%f456, %f455, %f416, %p192;
	selp.b32 	%r308, %r293, %r291, %p192;
	add.f32 	%f457, %f422, %f426;
	setp.lt.f32 	%p193, %f457, %f418;
	selp.f32 	%f458, %f457, %f418, %p193;
	selp.b32 	%r309, %r293, %r292, %p193;
	add.s32 	%r310, %r722, 9;
	ld.shared.f32 	%f459, [%r19+2304];
	ld.shared.f32 	%f460, [%r19+2308];
	ld.shared.f32 	%f461, [%r19+2312];
	ld.shared.f32 	%f462, [%r19+2316];
	ld.shared.f32 	%f463, [%r20+36];
	ld.shared.f32 	%f464, [%r20+164];
	ld.shared.f32 	%f465, [%r20+292];
	ld.shared.f32 	%f466, [%r20+420];
	add.f32 	%f467, %f459, %f463;
	setp.lt.f32 	%p194, %f467, %f428;
	selp.f32 	%f468, %f467, %f428, %p194;
	selp.b32 	%r311, %r310, %r294, %p194;
	add.f32 	%f469, %f459, %f464;
	setp.lt.f32 	%p195, %f469, %f430;
	selp.f32 	%f470, %f469, %f430, %p195;
	selp.b32 	%r312, %r310, %r295, %p195;
	add.f32 	%f471, %f459, %f465;
	setp.lt.f32 	%p196, %f471, %f432;
	selp.f32 	%f472, %f471, %f432, %p196;
	selp.b32 	%r313, %r310, %r296, %p196;
	add.f32 	%f473, %f459, %f466;
	setp.lt.f32 	%p197, %f473, %f434;
	selp.f32 	%f474, %f473, %f434, %p197;
	selp.b32 	%r314, %r310, %r297, %p197;
	add.f32 	%f475, %f460, %f463;
	setp.lt.f32 	%p198, %f475, %f436;
	selp.f32 	%f476, %f475, %f436, %p198;
	selp.b32 	%r315, %r310, %r298, %p198;
	add.f32 	%f477, %f460, %f464;
	setp.lt.f32 	%p199, %f477, %f438;
	selp.f32 	%f478, %f477, %f438, %p199;
	selp.b32 	%r316, %r310, %r299, %p199;
	add.f32 	%f479, %f460, %f465;
	setp.lt.f32 	%p200, %f479, %f440;
	selp.f32 	%f480, %f479, %f440, %p200;
	selp.b32 	%r317, %r310, %r300, %p200;
	add.f32 	%f481, %f460, %f466;
	setp.lt.f32 	%p201, %f481, %f442;
	selp.f32 	%f482, %f481, %f442, %p201;
	selp.b32 	%r318, %r310, %r301, %p201;
	add.f32 	%f483, %f461, %f463;
	setp.lt.f32 	%p202, %f483, %f444;
	selp.f32 	%f484, %f483, %f444, %p202;
	selp.b32 	%r319, %r310, %r302, %p202;
	add.f32 	%f485, %f461, %f464;
	setp.lt.f32 	%p203, %f485, %f446;
	selp.f32 	%f486, %f485, %f446, %p203;
	selp.b32 	%r320, %r310, %r303, %p203;
	add.f32 	%f487, %f461, %f465;
	setp.lt.f32 	%p204, %f487, %f448;
	selp.f32 	%f488, %f487, %f448, %p204;
	selp.b32 	%r321, %r310, %r304, %p204;
	add.f32 	%f489, %f461, %f466;
	setp.lt.f32 	%p205, %f489, %f450;
	selp.f32 	%f490, %f489, %f450, %p205;
	selp.b32 	%r322, %r310, %r305, %p205;
	add.f32 	%f491, %f462, %f463;
	setp.lt.f32 	%p206, %f491, %f452;
	selp.f32 	%f492, %f491, %f452, %p206;
	selp.b32 	%r323, %r310, %r306, %p206;
	add.f32 	%f493, %f462, %f464;
	setp.lt.f32 	%p207, %f493, %f454;
	selp.f32 	%f494, %f493, %f454, %p207;
	selp.b32 	%r324, %r310, %r307, %p207;
	add.f32 	%f495, %f462, %f465;
	setp.lt.f32 	%p208, %f495, %f456;
	selp.f32 	%f496, %f495, %f456, %p208;
	selp.b32 	%r325, %r310, %r308, %p208;
	add.f32 	%f497, %f462, %f466;
	setp.lt.f32 	%p209, %f497, %f458;
	selp.f32 	%f498, %f497, %f458, %p209;
	selp.b32 	%r326, %r310, %r309, %p209;
	add.s32 	%r327, %r722, 10;
	ld.shared.f32 	%f499, [%r19+2560];
	ld.shared.f32 	%f500, [%r19+2564];
	ld.shared.f32 	%f501, [%r19+2568];
	ld.shared.f32 	%f502, [%r19+2572];
	ld.shared.f32 	%f503, [%r20+40];
	ld.shared.f32 	%f504, [%r20+168];
	ld.shared.f32 	%f505, [%r20+296];
	ld.shared.f32 	%f506, [%r20+424];
	add.f32 	%f507, %f499, %f503;
	setp.lt.f32 	%p210, %f507, %f468;
	selp.f32 	%f508, %f507, %f468, %p210;
	selp.b32 	%r328, %r327, %r311, %p210;
	add.f32 	%f509, %f499, %f504;
	setp.lt.f32 	%p211, %f509, %f470;
	selp.f32 	%f510, %f509, %f470, %p211;
	selp.b32 	%r329, %r327, %r312, %p211;
	add.f32 	%f511, %f499, %f505;
	setp.lt.f32 	%p212, %f511, %f472;
	selp.f32 	%f512, %f511, %f472, %p212;
	selp.b32 	%r330, %r327, %r313, %p212;
	add.f32 	%f513, %f499, %f506;
	setp.lt.f32 	%p213, %f513, %f474;
	selp.f32 	%f514, %f513, %f474, %p213;
	selp.b32 	%r331, %r327, %r314, %p213;
	add.f32 	%f515, %f500, %f503;
	setp.lt.f32 	%p214, %f515, %f476;
	selp.f32 	%f516, %f515, %f476, %p214;
	selp.b32 	%r332, %r327, %r315, %p214;
	add.f32 	%f517, %f500, %f504;
	setp.lt.f32 	%p215, %f517, %f478;
	selp.f32 	%f518, %f517, %f478, %p215;
	selp.b32 	%r333, %r327, %r316, %p215;
	add.f32 	%f519, %f500, %f505;
	setp.lt.f32 	%p216, %f519, %f480;
	selp.f32 	%f520, %f519, %f480, %p216;
	selp.b32 	%r334, %r327, %r317, %p216;
	add.f32 	%f521, %f500, %f506;
	setp.lt.f32 	%p217, %f521, %f482;
	selp.f32 	%f522, %f521, %f482, %p217;
	selp.b32 	%r335, %r327, %r318, %p217;
	add.f32 	%f523, %f501, %f503;
	setp.lt.f32 	%p218, %f523, %f484;
	selp.f32 	%f524, %f523, %f484, %p218;
	selp.b32 	%r336, %r327, %r319, %p218;
	add.f32 	%f525, %f501, %f504;
	setp.lt.f32 	%p219, %f525, %f486;
	selp.f32 	%f526, %f525, %f486, %p219;
	selp.b32 	%r337, %r327, %r320, %p219;
	add.f32 	%f527, %f501, %f505;
	setp.lt.f32 	%p220, %f527, %f488;
	selp.f32 	%f528, %f527, %f488, %p220;
	selp.b32 	%r338, %r327, %r321, %p220;
	add.f32 	%f529, %f501, %f506;
	setp.lt.f32 	%p221, %f529, %f490;
	selp.f32 	%f530, %f529, %f490, %p221;
	selp.b32 	%r339, %r327, %r322, %p221;
	add.f32 	%f531, %f502, %f503;
	setp.lt.f32 	%p222, %f531, %f492;
	selp.f32 	%f532, %f531, %f492, %p222;
	selp.b32 	%r340, %r327, %r323, %p222;
	add.f32 	%f533, %f502, %f504;
	setp.lt.f32 	%p223, %f533, %f494;
	selp.f32 	%f534, %f533, %f494, %p223;
	selp.b32 	%r341, %r327, %r324, %p223;
	add.f32 	%f535, %f502, %f505;
	setp.lt.f32 	%p224, %f535, %f496;
	selp.f32 	%f536, %f535, %f496, %p224;
	selp.b32 	%r342, %r327, %r325, %p224;
	add.f32 	%f537, %f502, %f506;
	setp.lt.f32 	%p225, %f537, %f498;
	selp.f32 	%f538, %f537, %f498, %p225;
	selp.b32 	%r343, %r327, %r326, %p225;
	add.s32 	%r344, %r722, 11;
	ld.shared.f32 	%f539, [%r19+2816];
	ld.shared.f32 	%f540, [%r19+2820];
	ld.shared.f32 	%f541, [%r19+2824];
	ld.shared.f32 	%f542, [%r19+2828];
	ld.shared.f32 	%f543, [%r20+44];
	ld.shared.f32 	%f544, [%r20+172];
	ld.shared.f32 	%f545, [%r20+300];
	ld.shared.f32 	%f546, [%r20+428];
	add.f32 	%f547, %f539, %f543;
	setp.lt.f32 	%p226, %f547, %f508;
	selp.f32 	%f548, %f547, %f508, %p226;
	selp.b32 	%r345, %r344, %r328, %p226;
	add.f32 	%f549, %f539, %f544;
	setp.lt.f32 	%p227, %f549, %f510;
	selp.f32 	%f550, %f549, %f510, %p227;
	selp.b32 	%r346, %r344, %r329, %p227;
	add.f32 	%f551, %f539, %f545;
	setp.lt.f32 	%p228, %f551, %f512;
	selp.f32 	%f552, %f551, %f512, %p228;
	selp.b32 	%r347, %r344, %r330, %p228;
	add.f32 	%f553, %f539, %f546;
	setp.lt.f32 	%p229, %f553, %f514;
	selp.f32 	%f554, %f553, %f514, %p229;
	selp.b32 	%r348, %r344, %r331, %p229;
	add.f32 	%f555, %f540, %f543;
	setp.lt.f32 	%p230, %f555, %f516;
	selp.f32 	%f556, %f555, %f516, %p230;
	selp.b32 	%r349, %r344, %r332, %p230;
	add.f32 	%f557, %f540, %f544;
	setp.lt.f32 	%p231, %f557, %f518;
	selp.f32 	%f558, %f557, %f518, %p231;
	selp.b32 	%r350, %r344, %r333, %p231;
	add.f32 	%f559, %f540, %f545;
	setp.lt.f32 	%p232, %f559, %f520;
	selp.f32 	%f560, %f559, %f520, %p232;
	selp.b32 	%r351, %r344, %r334, %p232;
	add.f32 	%f561, %f540, %f546;
	setp.lt.f32 	%p233, %f561, %f522;
	selp.f32 	%f562, %f561, %f522, %p233;
	selp.b32 	%r352, %r344, %r335, %p233;
	add.f32 	%f563, %f541, %f543;
	setp.lt.f32 	%p234, %f563, %f524;
	selp.f32 	%f564, %f563, %f524, %p234;
	selp.b32 	%r353, %r344, %r336, %p234;
	add.f32 	%f565, %f541, %f544;
	setp.lt.f32 	%p235, %f565, %f526;
	selp.f32 	%f566, %f565, %f526, %p235;
	selp.b32 	%r354, %r344, %r337, %p235;
	add.f32 	%f567, %f541, %f545;
	setp.lt.f32 	%p236, %f567, %f528;
	selp.f32 	%f568, %f567, %f528, %p236;
	selp.b32 	%r355, %r344, %r338, %p236;
	add.f32 	%f569, %f541, %f546;
	setp.lt.f32 	%p237, %f569, %f530;
	selp.f32 	%f570, %f569, %f530, %p237;
	selp.b32 	%r356, %r344, %r339, %p237;
	add.f32 	%f571, %f542, %f543;
	setp.lt.f32 	%p238, %f571, %f532;
	selp.f32 	%f572, %f571, %f532, %p238;
	selp.b32 	%r357, %r344, %r340, %p238;
	add.f32 	%f573, %f542, %f544;
	setp.lt.f32 	%p239, %f573, %f534;
	selp.f32 	%f574, %f573, %f534, %p239;
	selp.b32 	%r358, %r344, %r341, %p239;
	add.f32 	%f575, %f542, %f545;
	setp.lt.f32 	%p240, %f575, %f536;
	selp.f32 	%f576, %f575, %f536, %p240;
	selp.b32 	%r359, %r344, %r342, %p240;
	add.f32 	%f577, %f542, %f546;
	setp.lt.f32 	%p241, %f577, %f538;
	selp.f32 	%f578, %f577, %f538, %p241;
	selp.b32 	%r360, %r344, %r343, %p241;
	add.s32 	%r361, %r722, 12;
	ld.shared.f32 	%f579, [%r19+3072];
	ld.shared.f32 	%f580, [%r19+3076];
	ld.shared.f32 	%f581, [%r19+3080];
	ld.shared.f32 	%f582, [%r19+3084];
	ld.shared.f32 	%f583, [%r20+48];
	ld.shared.f32 	%f584, [%r20+176];
	ld.shared.f32 	%f585, [%r20+304];
	ld.shared.f32 	%f586, [%r20+432];
	add.f32 	%f587, %f579, %f583;
	setp.lt.f32 	%p242, %f587, %f548;
	selp.f32 	%f588, %f587, %f548, %p242;
	selp.b32 	%r362, %r361, %r345, %p242;
	add.f32 	%f589, %f579, %f584;
	setp.lt.f32 	%p243, %f589, %f550;
	selp.f32 	%f590, %f589, %f550, %p243;
	selp.b32 	%r363, %r361, %r346, %p243;
	add.f32 	%f591, %f579, %f585;
	setp.lt.f32 	%p244, %f591, %f552;
	selp.f32 	%f592, %f591, %f552, %p244;
	selp.b32 	%r364, %r361, %r347, %p244;
	add.f32 	%f593, %f579, %f586;
	setp.lt.f32 	%p245, %f593, %f554;
	selp.f32 	%f594, %f593, %f554, %p245;
	selp.b32 	%r365, %r361, %r348, %p245;
	add.f32 	%f595, %f580, %f583;
	setp.lt.f32 	%p246, %f595, %f556;
	selp.f32 	%f596, %f595, %f556, %p246;
	selp.b32 	%r366, %r361, %r349, %p246;
	add.f32 	%f597, %f580, %f584;
	setp.lt.f32 	%p247, %f597, %f558;
	selp.f32 	%f598, %f597, %f558, %p247;
	selp.b32 	%r367, %r361, %r350, %p247;
	add.f32 	%f599, %f580, %f585;
	setp.lt.f32 	%p248, %f599, %f560;
	selp.f32 	%f600, %f599, %f560, %p248;
	selp.b32 	%r368, %r361, %r351, %p248;
	add.f32 	%f601, %f580, %f586;
	setp.lt.f32 	%p249, %f601, %f562;
	selp.f32 	%f602, %f601, %f562, %p249;
	selp.b32 	%r369, %r361, %r352, %p249;
	add.f32 	%f603, %f581, %f583;
	setp.lt.f32 	%p250, %f603, %f564;
	selp.f32 	%f604, %f603, %f564, %p250;
	selp.b32 	%r370, %r361, %r353, %p250;
	add.f32 	%f605, %f581, %f584;
	setp.lt.f32 	%p251, %f605, %f566;
	selp.f32 	%f606, %f605, %f566, %p251;
	selp.b32 	%r371, %r361, %r354, %p251;
	add.f32 	%f607, %f581, %f585;
	setp.lt.f32 	%p252, %f607, %f568;
	selp.f32 	%f608, %f607, %f568, %p252;
	selp.b32 	%r372, %r361, %r355, %p252;
	add.f32 	%f609, %f581, %f586;
	setp.lt.f32 	%p253, %f609, %f570;
	selp.f32 	%f610, %f609, %f570, %p253;
	selp.b32 	%r373, %r361, %r356, %p253;
	add.f32 	%f611, %f582, %f583;
	setp.lt.f32 	%p254, %f611, %f572;
	selp.f32 	%f612, %f611, %f572, %p254;
	selp.b32 	%r374, %r361, %r357, %p254;
	add.f32 	%f613, %f582, %f584;
	setp.lt.f32 	%p255, %f613, %f574;
	selp.f32 	%f614, %f613, %f574, %p255;
	selp.b32 	%r375, %r361, %r358, %p255;
	add.f32 	%f615, %f582, %f585;
	setp.lt.f32 	%p256, %f615, %f576;
	selp.f32 	%f616, %f615, %f576, %p256;
	selp.b32 	%r376, %r361, %r359, %p256;
	add.f32 	%f617, %f582, %f586;
	setp.lt.f32 	%p257, %f617, %f578;
	selp.f32 	%f618, %f617, %f578, %p257;
	selp.b32 	%r377, %r361, %r360, %p257;
	add.s32 	%r378, %r722, 13;
	ld.shared.f32 	%f619, [%r19+3328];
	ld.shared.f32 	%f620, [%r19+3332];
	ld.shared.f32 	%f621, [%r19+3336];
	ld.shared.f32 	%f622, [%r19+3340];
	ld.shared.f32 	%f623, [%r20+52];
	ld.shared.f32 	%f624, [%r20+180];
	ld.shared.f32 	%f625, [%r20+308];
	ld.shared.f32 	%f626, [%r20+436];
	add.f32 	%f627, %f619, %f623;
	setp.lt.f32 	%p258, %f627, %f588;
	selp.f32 	%f628, %f627, %f588, %p258;
	selp.b32 	%r379, %r378, %r362, %p258;
	add.f32 	%f629, %f619, %f624;
	setp.lt.f32 	%p259, %f629, %f590;
	selp.f32 	%f630, %f629, %f590, %p259;
	selp.b32 	%r380, %r378, %r363, %p259;
	add.f32 	%f631, %f619, %f625;
	setp.lt.f32 	%p260, %f631, %f592;
	selp.f32 	%f632, %f631, %f592, %p260;
	selp.b32 	%r381, %r378, %r364, %p260;
	add.f32 	%f633, %f619, %f626;
	setp.lt.f32 	%p261, %f633, %f594;
	selp.f32 	%f634, %f633, %f594, %p261;
	selp.b32 	%r382, %r378, %r365, %p261;
	add.f32 	%f635, %f620, %f623;
	setp.lt.f32 	%p262, %f635, %f596;
	selp.f32 	%f636, %f635, %f596, %p262;
	selp.b32 	%r383, %r378, %r366, %p262;
	add.f32 	%f637, %f620, %f624;
	setp.lt.f32 	%p263, %f637, %f598;
	selp.f32 	%f638, %f637, %f598, %p263;
	selp.b32 	%r384, %r378, %r367, %p263;
	add.f32 	%f639, %f620, %f625;
	setp.lt.f32 	%p264, %f639, %f600;
	selp.f32 	%f640, %f639, %f600, %p264;
	selp.b32 	%r385, %r378, %r368, %p264;
	add.f32 	%f641, %f620, %f626;
	setp.lt.f32 	%p265, %f641, %f602;
	selp.f32 	%f642, %f641, %f602, %p265;
	selp.b32 	%r386, %r378, %r369, %p265;
	add.f32 	%f643, %f621, %f623;
	setp.lt.f32 	%p266, %f643, %f604;
	selp.f32 	%f644, %f643, %f604, %p266;
	selp.b32 	%r387, %r378, %r370, %p266;
	add.f32 	%f645, %f621, %f624;
	setp.lt.f32 	%p267, %f645, %f606;
	selp.f32 	%f646, %f645, %f606, %p267;
	selp.b32 	%r388, %r378, %r371, %p267;
	add.f32 	%f647, %f621, %f625;
	setp.lt.f32 	%p268, %f647, %f608;
	selp.f32 	%f648, %f647, %f608, %p268;
	selp.b32 	%r389, %r378, %r372, %p268;
	add.f32 	%f649, %f621, %f626;
	setp.lt.f32 	%p269, %f649, %f610;
	selp.f32 	%f650, %f649, %f610, %p269;
	selp.b32 	%r390, %r378, %r373, %p269;
	add.f32 	%f651, %f622, %f623;
	setp.lt.f32 	%p270, %f651, %f612;
	selp.f32 	%f652, %f651, %f612, %p270;
	selp.b32 	%r391, %r378, %r374, %p270;
	add.f32 	%f653, %f622, %f624;
	setp.lt.f32 	%p271, %f653, %f614;
	selp.f32 	%f654, %f653, %f614, %p271;
	selp.b32 	%r392, %r378, %r375, %p271;
	add.f32 	%f655, %f622, %f625;
	setp.lt.f32 	%p272, %f655, %f616;
	selp.f32 	%f656, %f655, %f616, %p272;
	selp.b32 	%r393, %r378, %r376, %p272;
	add.f32 	%f657, %f622, %f626;
	setp.lt.f32 	%p273, %f657, %f618;
	selp.f32 	%f658, %f657, %f618, %p273;
	selp.b32 	%r394, %r378, %r377, %p273;
	add.s32 	%r395, %r722, 14;
	ld.shared.f32 	%f659, [%r19+3584];
	ld.shared.f32 	%f660, [%r19+3588];
	ld.shared.f32 	%f661, [%r19+3592];
	ld.shared.f32 	%f662, [%r19+3596];
	ld.shared.f32 	%f663, [%r20+56];
	ld.shared.f32 	%f664, [%r20+184];
	ld.shared.f32 	%f665, [%r20+312];
	ld.shared.f32 	%f666, [%r20+440];
	add.f32 	%f667, %f659, %f663;
	setp.lt.f32 	%p274, %f667, %f628;
	selp.f32 	%f668, %f667, %f628, %p274;
	selp.b32 	%r396, %r395, %r379, %p274;
	add.f32 	%f669, %f659, %f664;
	setp.lt.f32 	%p275, %f669, %f630;
	selp.f32 	%f670, %f669, %f630, %p275;
	selp.b32 	%r397, %r395, %r380, %p275;
	add.f32 	%f671, %f659, %f665;
	setp.lt.f32 	%p276, %f671, %f632;
	selp.f32 	%f672, %f671, %f632, %p276;
	selp.b32 	%r398, %r395, %r381, %p276;
	add.f32 	%f673, %f659, %f666;
	setp.lt.f32 	%p277, %f673, %f634;
	selp.f32 	%f674, %f673, %f634, %p277;
	selp.b32 	%r399, %r395, %r382, %p277;
	add.f32 	%f675, %f660, %f663;
	setp.lt.f32 	%p278, %f675, %f636;
	selp.f32 	%f676, %f675, %f636, %p278;
	selp.b32 	%r400, %r395, %r383, %p278;
	add.f32 	%f677, %f660, %f664;
	setp.lt.f32 	%p279, %f677, %f638;
	selp.f32 	%f678, %f677, %f638, %p279;
	selp.b32 	%r401, %r395, %r384, %p279;
	add.f32 	%f679, %f660, %f665;
	setp.lt.f32 	%p280, %f679, %f640;
	selp.f32 	%f680, %f679, %f640, %p280;
	selp.b32 	%r402, %r395, %r385, %p280;
	add.f32 	%f681, %f660, %f666;
	setp.lt.f32 	%p281, %f681, %f642;
	selp.f32 	%f682, %f681, %f642, %p281;
	selp.b32 	%r403, %r395, %r386, %p281;
	add.f32 	%f683, %f661, %f663;
	setp.lt.f32 	%p282, %f683, %f644;
	selp.f32 	%f684, %f683, %f644, %p282;
	selp.b32 	%r404, %r395, %r387, %p282;
	add.f32 	%f685, %f661, %f664;
	setp.lt.f32 	%p283, %f685, %f646;
	selp.f32 	%f686, %f685, %f646, %p283;
	selp.b32 	%r405, %r395, %r388, %p283;
	add.f32 	%f687, %f661, %f665;
	setp.lt.f32 	%p284, %f687, %f648;
	selp.f32 	%f688, %f687, %f648, %p284;
	selp.b32 	%r406, %r395, %r389, %p284;
	add.f32 	%f689, %f661, %f666;
	setp.lt.f32 	%p285, %f689, %f650;
	selp.f32 	%f690, %f689, %f650, %p285;
	selp.b32 	%r407, %r395, %r390, %p285;
	add.f32 	%f691, %f662, %f663;
	setp.lt.f32 	%p286, %f691, %f652;
	selp.f32 	%f692, %f691, %f652, %p286;
	selp.b32 	%r408, %r395, %r391, %p286;
	add.f32 	%f693, %f662, %f664;
	setp.lt.f32 	%p287, %f693, %f654;
	selp.f32 	%f694, %f693, %f654, %p287;
	selp.b32 	%r409, %r395, %r392, %p287;
	add.f32 	%f695, %f662, %f665;
	setp.lt.f32 	%p288, %f695, %f656;
	selp.f32 	%f696, %f695, %f656, %p288;
	selp.b32 	%r410, %r395, %r393, %p288;
	add.f32 	%f697, %f662, %f666;
	setp.lt.f32 	%p289, %f697, %f658;
	selp.f32 	%f698, %f697, %f658, %p289;
	selp.b32 	%r411, %r395, %r394, %p289;
	add.s32 	%r412, %r722, 15;
	ld.shared.f32 	%f699, [%r19+3840];
	ld.shared.f32 	%f700, [%r19+3844];
	ld.shared.f32 	%f701, [%r19+3848];
	ld.shared.f32 	%f702, [%r19+3852];
	ld.shared.f32 	%f703, [%r20+60];
	ld.shared.f32 	%f704, [%r20+188];
	ld.shared.f32 	%f705, [%r20+316];
	ld.shared.f32 	%f706, [%r20+444];
	add.f32 	%f707, %f699, %f703;
	setp.lt.f32 	%p290, %f707, %f668;
	selp.f32 	%f708, %f707, %f668, %p290;
	selp.b32 	%r413, %r412, %r396, %p290;
	add.f32 	%f709, %f699, %f704;
	setp.lt.f32 	%p291, %f709, %f670;
	selp.f32 	%f710, %f709, %f670, %p291;
	selp.b32 	%r414, %r412, %r397, %p291;
	add.f32 	%f711, %f699, %f705;
	setp.lt.f32 	%p292, %f711, %f672;
	selp.f32 	%f712, %f711, %f672, %p292;
	selp.b32 	%r415, %r412, %r398, %p292;
	add.f32 	%f713, %f699, %f706;
	setp.lt.f32 	%p293, %f713, %f674;
	selp.f32 	%f714, %f713, %f674, %p293;
	selp.b32 	%r416, %r412, %r399, %p293;
	add.f32 	%f715, %f700, %f703;
	setp.lt.f32 	%p294, %f715, %f676;
	selp.f32 	%f716, %f715, %f676, %p294;
	selp.b32 	%r417, %r412, %r400, %p294;
	add.f32 	%f717, %f700, %f704;
	setp.lt.f32 	%p295, %f717, %f678;
	selp.f32 	%f718, %f717, %f678, %p295;
	selp.b32 	%r418, %r412, %r401, %p295;
	add.f32 	%f719, %f700, %f705;
	setp.lt.f32 	%p296, %f719, %f680;
	selp.f32 	%f720, %f719, %f680, %p296;
	selp.b32 	%r419, %r412, %r402, %p296;
	add.f32 	%f721, %f700, %f706;
	setp.lt.f32 	%p297, %f721, %f682;
	selp.f32 	%f722, %f721, %f682, %p297;
	selp.b32 	%r420, %r412, %r403, %p297;
	add.f32 	%f723, %f701, %f703;
	setp.lt.f32 	%p298, %f723, %f684;
	selp.f32 	%f724, %f723, %f684, %p298;
	selp.b32 	%r421, %r412, %r404, %p298;
	add.f32 	%f725, %f701, %f704;
	setp.lt.f32 	%p299, %f725, %f686;
	selp.f32 	%f726, %f725, %f686, %p299;
	selp.b32 	%r422, %r412, %r405, %p299;
	add.f32 	%f727, %f701, %f705;
	setp.lt.f32 	%p300, %f727, %f688;
	selp.f32 	%f728, %f727, %f688, %p300;
	selp.b32 	%r423, %r412, %r406, %p300;
	add.f32 	%f729, %f701, %f706;
	setp.lt.f32 	%p301, %f729, %f690;
	selp.f32 	%f730, %f729, %f690, %p301;
	selp.b32 	%r424, %r412, %r407, %p301;
	add.f32 	%f731, %f702, %f703;
	setp.lt.f32 	%p302, %f731, %f692;
	selp.f32 	%f732, %f731, %f692, %p302;
	selp.b32 	%r425, %r412, %r408, %p302;
	add.f32 	%f733, %f702, %f704;
	setp.lt.f32 	%p303, %f733, %f694;
	selp.f32 	%f734, %f733, %f694, %p303;
	selp.b32 	%r426, %r412, %r409, %p303;
	add.f32 	%f735, %f702, %f705;
	setp.lt.f32 	%p304, %f735, %f696;
	selp.f32 	%f736, %f735, %f696, %p304;
	selp.b32 	%r427, %r412, %r410, %p304;
	add.f32 	%f737, %f702, %f706;
	setp.lt.f32 	%p305, %f737, %f698;
	selp.f32 	%f738, %f737, %f698, %p305;
	selp.b32 	%r428, %r412, %r411, %p305;
	add.s32 	%r429, %r722, 16;
	ld.shared.f32 	%f739, [%r19+4096];
	ld.shared.f32 	%f740, [%r19+4100];
	ld.shared.f32 	%f741, [%r19+4104];
	ld.shared.f32 	%f742, [%r19+4108];
	ld.shared.f32 	%f743, [%r20+64];
	ld.shared.f32 	%f744, [%r20+192];
	ld.shared.f32 	%f745, [%r20+320];
	ld.shared.f32 	%f746, [%r20+448];
	add.f32 	%f747, %f739, %f743;
	setp.lt.f32 	%p306, %f747, %f708;
	selp.f32 	%f748, %f747, %f708, %p306;
	selp.b32 	%r430, %r429, %r413, %p306;
	add.f32 	%f749, %f739, %f744;
	setp.lt.f32 	%p307, %f749, %f710;
	selp.f32 	%f750, %f749, %f710, %p307;
	selp.b32 	%r431, %r429, %r414, %p307;
	add.f32 	%f751, %f739, %f745;
	setp.lt.f32 	%p308, %f751, %f712;
	selp.f32 	%f752, %f751, %f712, %p308;
	selp.b32 	%r432, %r429, %r415, %p308;
	add.f32 	%f753, %f739, %f746;
	setp.lt.f32 	%p309, %f753, %f714;
	selp.f32 	%f754, %f753, %f714, %p309;
	selp.b32 	%r433, %r429, %r416, %p309;
	add.f32 	%f755, %f740, %f743;
	setp.lt.f32 	%p310, %f755, %f716;
	selp.f32 	%f756, %f755, %f716, %p310;
	selp.b32 	%r434, %r429, %r417, %p310;
	add.f32 	%f757, %f740, %f744;
	setp.lt.f32 	%p311, %f757, %f718;
	selp.f32 	%f758, %f757, %f718, %p311;
	selp.b32 	%r435, %r429, %r418, %p311;
	add.f32 	%f759, %f740, %f745;
	setp.lt.f32 	%p312, %f759, %f720;
	selp.f32 	%f760, %f759, %f720, %p312;
	selp.b32 	%r436, %r429, %r419, %p312;
	add.f32 	%f761, %f740, %f746;
	setp.lt.f32 	%p313, %f761, %f722;
	selp.f32 	%f762, %f761, %f722, %p313;
	selp.b32 	%r437, %r429, %r420, %p313;
	add.f32 	%f763, %f741, %f743;
	setp.lt.f32 	%p314, %f763, %f724;
	selp.f32 	%f764, %f763, %f724, %p314;
	selp.b32 	%r438, %r429, %r421, %p314;
	add.f32 	%f765, %f741, %f744;
	setp.lt.f32 	%p315, %f765, %f726;
	selp.f32 	%f766, %f765, %f726, %p315;
	selp.b32 	%r439, %r429, %r422, %p315;
	add.f32 	%f767, %f741, %f745;
	setp.lt.f32 	%p316, %f767, %f728;
	selp.f32 	%f768, %f767, %f728, %p316;
	selp.b32 	%r440, %r429, %r423, %p316;
	add.f32 	%f769, %f741, %f746;
	setp.lt.f32 	%p317, %f769, %f730;
	selp.f32 	%f770, %f769, %f730, %p317;
	selp.b32 	%r441, %r429, %r424, %p317;
	add.f32 	%f771, %f742, %f743;
	setp.lt.f32 	%p318, %f771, %f732;
	selp.f32 	%f772, %f771, %f732, %p318;
	selp.b32 	%r442, %r429, %r425, %p318;
	add.f32 	%f773, %f742, %f744;
	setp.lt.f32 	%p319, %f773, %f734;
	selp.f32 	%f774, %f773, %f734, %p319;
	selp.b32 	%r443, %r429, %r426, %p319;
	add.f32 	%f775, %f742, %f745;
	setp.lt.f32 	%p320, %f775, %f736;
	selp.f32 	%f776, %f775, %f736, %p320;
	selp.b32 	%r444, %r429, %r427, %p320;
	add.f32 	%f777, %f742, %f746;
	setp.lt.f32 	%p321, %f777, %f738;
	selp.f32 	%f778, %f777, %f738, %p321;
	selp.b32 	%r445, %r429, %r428, %p321;
	add.s32 	%r446, %r722, 17;
	ld.shared.f32 	%f779, [%r19+4352];
	ld.shared.f32 	%f780, [%r19+4356];
	ld.shared.f32 	%f781, [%r19+4360];
	ld.shared.f32 	%f782, [%r19+4364];
	ld.shared.f32 	%f783, [%r20+68];
	ld.shared.f32 	%f784, [%r20+196];
	ld.shared.f32 	%f785, [%r20+324];
	ld.shared.f32 	%f786, [%r20+452];
	add.f32 	%f787, %f779, %f783;
	setp.lt.f32 	%p322, %f787, %f748;
	selp.f32 	%f788, %f787, %f748, %p322;
	selp.b32 	%r447, %r446, %r430, %p322;
	add.f32 	%f789, %f779, %f784;
	setp.lt.f32 	%p323, %f789, %f750;
	selp.f32 	%f790, %f789, %f750, %p323;
	selp.b32 	%r448, %r446, %r431, %p323;
	add.f32 	%f791, %f779, %f785;
	setp.lt.f32 	%p324, %f791, %f752;
	selp.f32 	%f792, %f791, %f752, %p324;
	selp.b32 	%r449, %r446, %r432, %p324;
	add.f32 	%f793, %f779, %f786;
	setp.lt.f32 	%p325, %f793, %f754;
	selp.f32 	%f794, %f793, %f754, %p325;
	selp.b32 	%r450, %r446, %r433, %p325;
	add.f32 	%f795, %f780, %f783;
	setp.lt.f32 	%p326, %f795, %f756;
	selp.f32 	%f796, %f795, %f756, %p326;
	selp.b32 	%r451, %r446, %r434, %p326;
	add.f32 	%f797, %f780, %f784;
	setp.lt.f32 	%p327, %f797, %f758;
	selp.f32 	%f798, %f797, %f758, %p327;
	selp.b32 	%r452, %r446, %r435, %p327;
	add.f32 	%f799, %f780, %f785;
	setp.lt.f32 	%p328, %f799, %f760;
	selp.f32 	%f800, %f799, %f760, %p328;
	selp.b32 	%r453, %r446, %r436, %p328;
	add.f32 	%f801, %f780, %f786;
	setp.lt.f32 	%p329, %f801, %f762;
	selp.f32 	%f802, %f801, %f762, %p329;
	selp.b32 	%r454, %r446, %r437, %p329;
	add.f32 	%f803, %f781, %f783;
	setp.lt.f32 	%p330, %f803, %f764;
	selp.f32 	%f804, %f803, %f764, %p330;
	selp.b32 	%r455, %r446, %r438, %p330;
	add.f32 	%f805, %f781, %f784;
	setp.lt.f32 	%p331, %f805, %f766;
	selp.f32 	%f806, %f805, %f766, %p331;
	selp.b32 	%r456, %r446, %r439, %p331;
	add.f32 	%f807, %f781, %f785;
	setp.lt.f32 	%p332, %f807, %f768;
	selp.f32 	%f808, %f807, %f768, %p332;
	selp.b32 	%r457, %r446, %r440, %p332;
	add.f32 	%f809, %f781, %f786;
	setp.lt.f32 	%p333, %f809, %f770;
	selp.f32 	%f810, %f809, %f770, %p333;
	selp.b32 	%r458, %r446, %r441, %p333;
	add.f32 	%f811, %f782, %f783;
	setp.lt.f32 	%p334, %f811, %f772;
	selp.f32 	%f812, %f811, %f772, %p334;
	selp.b32 	%r459, %r446, %r442, %p334;
	add.f32 	%f813, %f782, %f784;
	setp.lt.f32 	%p335, %f813, %f774;
	selp.f32 	%f814, %f813, %f774, %p335;
	selp.b32 	%r460, %r446, %r443, %p335;
	add.f32 	%f815, %f782, %f785;
	setp.lt.f32 	%p336, %f815, %f776;
	selp.f32 	%f816, %f815, %f776, %p336;
	selp.b32 	%r461, %r446, %r444, %p336;
	add.f32 	%f817, %f782, %f786;
	setp.lt.f32 	%p337, %f817, %f778;
	selp.f32 	%f818, %f817, %f778, %p337;
	selp.b32 	%r462, %r446, %r445, %p337;
	add.s32 	%r463, %r722, 18;
	ld.shared.f32 	%f819, [%r19+4608];
	ld.shared.f32 	%f820, [%r19+4612];
	ld.shared.f32 	%f821, [%r19+4616];
	ld.shared.f32 	%f822, [%r19+4620];
	ld.shared.f32 	%f823, [%r20+72];
	ld.shared.f32 	%f824, [%r20+200];
	ld.shared.f32 	%f825, [%r20+328];
	ld.shared.f32 	%f826, [%r20+456];
	add.f32 	%f827, %f819, %f823;
	setp.lt.f32 	%p338, %f827, %f788;
	selp.f32 	%f828, %f827, %f788, %p338;
	selp.b32 	%r464, %r463, %r447, %p338;
	add.f32 	%f829, %f819, %f824;
	setp.lt.f32 	%p339, %f829, %f790;
	selp.f32 	%f830, %f829, %f790, %p339;
	selp.b32 	%r465, %r463, %r448, %p339;
	add.f32 	%f831, %f819, %f825;
	setp.lt.f32 	%p340, %f831, %f792;
	selp.f32 	%f832, %f831, %f792, %p340;
	selp.b32 	%r466, %r463, %r449, %p340;
	add.f32 	%f833, %f819, %f826;
	setp.lt.f32 	%p341, %f833, %f794;
	selp.f32 	%f834, %f833, %f794, %p341;
	selp.b32 	%r467, %r463, %r450, %p341;
	add.f32 	%f835, %f820, %f823;
	setp.lt.f32 	%p342, %f835, %f796;
	selp.f32 	%f836, %f835, %f796, %p342;
	selp.b32 	%r468, %r463, %r451, %p342;
	add.f32 	%f837, %f820, %f824;
	setp.lt.f32 	%p343, %f837, %f798;
	selp.f32 	%f838, %f837, %f798, %p343;
	selp.b32 	%r469, %r463, %r452, %p343;
	add.f32 	%f839, %f820, %f825;
	setp.lt.f32 	%p344, %f839, %f800;
	selp.f32 	%f840, %f839, %f800, %p344;
	selp.b32 	%r470, %r463, %r453, %p344;
	add.f32 	%f841, %f820, %f826;
	setp.lt.f32 	%p345, %f841, %f802;
	selp.f32 	%f842, %f841, %f802, %p345;
	selp.b32 	%r471, %r463, %r454, %p345;
	add.f32 	%f843, %f821, %f823;
	setp.lt.f32 	%p346, %f843, %f804;
	selp.f32 	%f844, %f843, %f804, %p346;
	selp.b32 	%r472, %r463, %r455, %p346;
	add.f32 	%f845, %f821, %f824;
	setp.lt.f32 	%p347, %f845, %f806;
	selp.f32 	%f846, %f845, %f806, %p347;
	selp.b32 	%r473, %r463, %r456, %p347;
	add.f32 	%f847, %f821, %f825;
	setp.lt.f32 	%p348, %f847, %f808;
	selp.f32 	%f848, %f847, %f808, %p348;
	selp.b32 	%r474, %r463, %r457, %p348;
	add.f32 	%f849, %f821, %f826;
	setp.lt.f32 	%p349, %f849, %f810;
	selp.f32 	%f850, %f849, %f810, %p349;
	selp.b32 	%r475, %r463, %r458, %p349;
	add.f32 	%f851, %f822, %f823;
	setp.lt.f32 	%p350, %f851, %f812;
	selp.f32 	%f852, %f851, %f812, %p350;
	selp.b32 	%r476, %r463, %r459, %p350;
	add.f32 	%f853, %f822, %f824;
	setp.lt.f32 	%p351, %f853, %f814;
	selp.f32 	%f854, %f853, %f814, %p351;
	selp.b32 	%r477, %r463, %r460, %p351;
	add.f32 	%f855, %f822, %f825;
	setp.lt.f32 	%p352, %f855, %f816;
	selp.f32 	%f856, %f855, %f816, %p352;
	selp.b32 	%r478, %r463, %r461, %p352;
	add.f32 	%f857, %f822, %f826;
	setp.lt.f32 	%p353, %f857, %f818;
	selp.f32 	%f858, %f857, %f818, %p353;
	selp.b32 	%r479, %r463, %r462, %p353;
	add.s32 	%r480, %r722, 19;
	ld.shared.f32 	%f859, [%r19+4864];
	ld.shared.f32 	%f860, [%r19+4868];
	ld.shared.f32 	%f861, [%r19+4872];
	ld.shared.f32 	%f862, [%r19+4876];
	ld.shared.f32 	%f863, [%r20+76];
	ld.shared.f32 	%f864, [%r20+204];
	ld.shared.f32 	%f865, [%r20+332];
	ld.shared.f32 	%f866, [%r20+460];
	add.f32 	%f867, %f859, %f863;
	setp.lt.f32 	%p354, %f867, %f828;
	selp.f32 	%f868, %f867, %f828, %p354;
	selp.b32 	%r481, %r480, %r464, %p354;
	add.f32 	%f869, %f859, %f864;
	setp.lt.f32 	%p355, %f869, %f830;
	selp.f32 	%f870, %f869, %f830, %p355;
	selp.b32 	%r482, %r480, %r465, %p355;
	add.f32 	%f871, %f859, %f865;
	setp.lt.f32 	%p356, %f871, %f832;
	selp.f32 	%f872, %f871, %f832, %p356;
	selp.b32 	%r483, %r480, %r466, %p356;
	add.f32 	%f873, %f859, %f866;
	setp.lt.f32 	%p357, %f873, %f834;
	selp.f32 	%f874, %f873, %f834, %p357;
	selp.b32 	%r484, %r480, %r467, %p357;
	add.f32 	%f875, %f860, %f863;
	setp.lt.f32 	%p358, %f875, %f836;
	selp.f32 	%f876, %f875, %f836, %p358;
	selp.b32 	%r485, %r480, %r468, %p358;
	add.f32 	%f877, %f860, %f864;
	setp.lt.f32 	%p359, %f877, %f838;
	selp.f32 	%f878, %f877, %f838, %p359;
	selp.b32 	%r486, %r480, %r469, %p359;
	add.f32 	%f879, %f860, %f865;
	setp.lt.f32 	%p360, %f879, %f840;
	selp.f32 	%f880, %f879, %f840, %p360;
	selp.b32 	%r487, %r480, %r470, %p360;
	add.f32 	%f881, %f860, %f866;
	setp.lt.f32 	%p361, %f881, %f842;
	selp.f32 	%f882, %f881, %f842, %p361;
	selp.b32 	%r488, %r480, %r471, %p361;
	add.f32 	%f883, %f861, %f863;
	setp.lt.f32 	%p362, %f883, %f844;
	selp.f32 	%f884, %f883, %f844, %p362;
	selp.b32 	%r489, %r480, %r472, %p362;
	add.f32 	%f885, %f861, %f864;
	setp.lt.f32 	%p363, %f885, %f846;
	selp.f32 	%f886, %f885, %f846, %p363;
	selp.b32 	%r490, %r480, %r473, %p363;
	add.f32 	%f887, %f861, %f865;
	setp.lt.f32 	%p364, %f887, %f848;
	selp.f32 	%f888, %f887, %f848, %p364;
	selp.b32 	%r491, %r480, %r474, %p364;
	add.f32 	%f889, %f861, %f866;
	setp.lt.f32 	%p365, %f889, %f850;
	selp.f32 	%f890, %f889, %f850, %p365;
	selp.b32 	%r492, %r480, %r475, %p365;
	add.f32 	%f891, %f862, %f863;
	setp.lt.f32 	%p366, %f891, %f852;
	selp.f32 	%f892, %f891, %f852, %p366;
	selp.b32 	%r493, %r480, %r476, %p366;
	add.f32 	%f893, %f862, %f864;
	setp.lt.f32 	%p367, %f893, %f854;
	selp.f32 	%f894, %f893, %f854, %p367;
	selp.b32 	%r494, %r480, %r477, %p367;
	add.f32 	%f895, %f862, %f865;
	setp.lt.f32 	%p368, %f895, %f856;
	selp.f32 	%f896, %f895, %f856, %p368;
	selp.b32 	%r495, %r480, %r478, %p368;
	add.f32 	%f897, %f862, %f866;
	setp.lt.f32 	%p369, %f897, %f858;
	selp.f32 	%f898, %f897, %f858, %p369;
	selp.b32 	%r496, %r480, %r479, %p369;
	add.s32 	%r497, %r722, 20;
	ld.shared.f32 	%f899, [%r19+5120];
	ld.shared.f32 	%f900, [%r19+5124];
	ld.shared.f32 	%f901, [%r19+5128];
	ld.shared.f32 	%f902, [%r19+5132];
	ld.shared.f32 	%f903, [%r20+80];
	ld.shared.f32 	%f904, [%r20+208];
	ld.shared.f32 	%f905, [%r20+336];
	ld.shared.f32 	%f906, [%r20+464];
	add.f32 	%f907, %f899, %f903;
	setp.lt.f32 	%p370, %f907, %f868;
	selp.f32 	%f908, %f907, %f868, %p370;
	selp.b32 	%r498, %r497, %r481, %p370;
	add.f32 	%f909, %f899, %f904;
	setp.lt.f32 	%p371, %f909, %f870;
	selp.f32 	%f910, %f909, %f870, %p371;
	selp.b32 	%r499, %r497, %r482, %p371;
	add.f32 	%f911, %f899, %f905;
	setp.lt.f32 	%p372, %f911, %f872;
	selp.f32 	%f912, %f911, %f872, %p372;
	selp.b32 	%r500, %r497, %r483, %p372;
	add.f32 	%f913, %f899, %f906;
	setp.lt.f32 	%p373, %f913, %f874;
	selp.f32 	%f914, %f913, %f874, %p373;
	selp.b32 	%r501, %r497, %r484, %p373;
	add.f32 	%f915, %f900, %f903;
	setp.lt.f32 	%p374, %f915, %f876;
	selp.f32 	%f916, %f915, %f876, %p374;
	selp.b32 	%r502, %r497, %r485, %p374;
	add.f32 	%f917, %f900, %f904;
	setp.lt.f32 	%p375, %f917, %f878;
	selp.f32 	%f918, %f917, %f878, %p375;
	selp.b32 	%r503, %r497, %r486, %p375;
	add.f32 	%f919, %f900, %f905;
	setp.lt.f32 	%p376, %f919, %f880;
	selp.f32 	%f920, %f919, %f880, %p376;
	selp.b32 	%r504, %r497, %r487, %p376;
	add.f32 	%f921, %f900, %f906;
	setp.lt.f32 	%p377, %f921, %f882;
	selp.f32 	%f922, %f921, %f882, %p377;
	selp.b32 	%r505, %r497, %r488, %p377;
	add.f32 	%f923, %f901, %f903;
	setp.lt.f32 	%p378, %f923, %f884;
	selp.f32 	%f924, %f923, %f884, %p378;
	selp.b32 	%r506, %r497, %r489, %p378;
	add.f32 	%f925, %f901, %f904;
	setp.lt.f32 	%p379, %f925, %f886;
	selp.f32 	%f926, %f925, %f886, %p379;
	selp.b32 	%r507, %r497, %r490, %p379;
	add.f32 	%f927, %f901, %f905;
	setp.lt.f32 	%p380, %f927, %f888;
	selp.f32 	%f928, %f927, %f888, %p380;
	selp.b32 	%r508, %r497, %r491, %p380;
	add.f32 	%f929, %f901, %f906;
	setp.lt.f32 	%p381, %f929, %f890;
	selp.f32 	%f930, %f929, %f890, %p381;
	selp.b32 	%r509, %r497, %r492, %p381;
	add.f32 	%f931, %f902, %f903;
	setp.lt.f32 	%p382, %f931, %f892;
	selp.f32 	%f932, %f931, %f892, %p382;
	selp.b32 	%r510, %r497, %r493, %p382;
	add.f32 	%f933, %f902, %f904;
	setp.lt.f32 	%p383, %f933, %f894;
	selp.f32 	%f934, %f933, %f894, %p383;
	selp.b32 	%r511, %r497, %r494, %p383;
	add.f32 	%f935, %f902, %f905;
	setp.lt.f32 	%p384, %f935, %f896;
	selp.f32 	%f936, %f935, %f896, %p384;
	selp.b32 	%r512, %r497, %r495, %p384;
	add.f32 	%f937, %f902, %f906;
	setp.lt.f32 	%p385, %f937, %f898;
	selp.f32 	%f938, %f937, %f898, %p385;
	selp.b32 	%r513, %r497, %r496, %p385;
	add.s32 	%r514, %r722, 21;
	ld.shared.f32 	%f939, [%r19+5376];
	ld.shared.f32 	%f940, [%r19+5380];
	ld.shared.f32 	%f941, [%r19+5384];
	ld.shared.f32 	%f942, [%r19+5388];
	ld.shared.f32 	%f943, [%r20+84];
	ld.shared.f32 	%f944, [%r20+212];
	ld.shared.f32 	%f945, [%r20+340];
	ld.shared.f32 	%f946, [%r20+468];
	add.f32 	%f947, %f939, %f943;
	setp.lt.f32 	%p386, %f947, %f908;
	selp.f32 	%f948, %f947, %f908, %p386;
	selp.b32 	%r515, %r514, %r498, %p386;
	add.f32 	%f949, %f939, %f944;
	setp.lt.f32 	%p387, %f949, %f910;
	selp.f32 	%f950, %f949, %f910, %p387;
	selp.b32 	%r516, %r514, %r499, %p387;
	add.f32 	%f951, %f939, %f945;
	setp.lt.f32 	%p388, %f951, %f912;
	selp.f32 	%f952, %f951, %f912, %p388;
	selp.b32 	%r517, %r514, %r500, %p388;
	add.f32 	%f953, %f939, %f946;
	setp.lt.f32 	%p389, %f953, %f914;
	selp.f32 	%f954, %f953, %f914, %p389;
	selp.b32 	%r518, %r514, %r501, %p389;
	add.f32 	%f955, %f940, %f943;
	setp.lt.f32 	%p390, %f955, %f916;
	selp.f32 	%f956, %f955, %f916, %p390;
	selp.b32 	%r519, %r514, %r502, %p390;
	add.f32 	%f957, %f940, %f944;
	setp.lt.f32 	%p391, %f957, %f918;
	selp.f32 	%f958, %f957, %f918, %p391;
	selp.b32 	%r520, %r514, %r503, %p391;
	add.f32 	%f959, %f940, %f945;
	setp.lt.f32 	%p392, %f959, %f920;
	selp.f32 	%f960, %f959, %f920, %p392;
	selp.b32 	%r521, %r514, %r504, %p392;
	add.f32 	%f961, %f940, %f946;
	setp.lt.f32 	%p393, %f961, %f922;
	selp.f32 	%f962, %f961, %f922, %p393;
	selp.b32 	%r522, %r514, %r505, %p393;
	add.f32 	%f963, %f941, %f943;
	setp.lt.f32 	%p394, %f963, %f924;
	selp.f32 	%f964, %f963, %f924, %p394;
	selp.b32 	%r523, %r514, %r506, %p394;
	add.f32 	%f965, %f941, %f944;
	setp.lt.f32 	%p395, %f965, %f926;
	selp.f32 	%f966, %f965, %f926, %p395;
	selp.b32 	%r524, %r514, %r507, %p395;
	add.f32 	%f967, %f941, %f945;
	setp.lt.f32 	%p396, %f967, %f928;
	selp.f32 	%f968, %f967, %f928, %p396;
	selp.b32 	%r525, %r514, %r508, %p396;
	add.f32 	%f969, %f941, %f946;
	setp.lt.f32 	%p397, %f969, %f930;
	selp.f32 	%f970, %f969, %f930, %p397;
	selp.b32 	%r526, %r514, %r509, %p397;
	add.f32 	%f971, %f942, %f943;
	setp.lt.f32 	%p398, %f971, %f932;
	selp.f32 	%f972, %f971, %f932, %p398;
	selp.b32 	%r527, %r514, %r510, %p398;
	add.f32 	%f973, %f942, %f944;
	setp.lt.f32 	%p399, %f973, %f934;
	selp.f32 	%f974, %f973, %f934, %p399;
	selp.b32 	%r528, %r514, %r511, %p399;
	add.f32 	%f975, %f942, %f945;
	setp.lt.f32 	%p400, %f975, %f936;
	selp.f32 	%f976, %f975, %f936, %p400;
	selp.b32 	%r529, %r514, %r512, %p400;
	add.f32 	%f977, %f942, %f946;
	setp.lt.f32 	%p401, %f977, %f938;
	selp.f32 	%f978, %f977, %f938, %p401;
	selp.b32 	%r530, %r514, %r513, %p401;
	add.s32 	%r531, %r722, 22;
	ld.shared.f32 	%f979, [%r19+5632];
	ld.shared.f32 	%f980, [%r19+5636];
	ld.shared.f32 	%f981, [%r19+5640];
	ld.shared.f32 	%f982, [%r19+5644];
	ld.shared.f32 	%f983, [%r20+88];
	ld.shared.f32 	%f984, [%r20+216];
	ld.shared.f32 	%f985, [%r20+344];
	ld.shared.f32 	%f986, [%r20+472];
	add.f32 	%f987, %f979, %f983;
	setp.lt.f32 	%p402, %f987, %f948;
	selp.f32 	%f988, %f987, %f948, %p402;
	selp.b32 	%r532, %r531, %r515, %p402;
	add.f32 	%f989, %f979, %f984;
	setp.lt.f32 	%p403, %f989, %f950;
	selp.f32 	%f990, %f989, %f950, %p403;
	selp.b32 	%r533, %r531, %r516, %p403;
	add.f32 	%f991, %f979, %f985;
	setp.lt.f32 	%p404, %f991, %f952;
	selp.f32 	%f992, %f991, %f952, %p404;
	selp.b32 	%r534, %r531, %r517, %p404;
	add.f32 	%f993, %f979, %f986;
	setp.lt.f32 	%p405, %f993, %f954;
	selp.f32 	%f994, %f993, %f954, %p405;
	selp.b32 	%r535, %r531, %r518, %p405;
	add.f32 	%f995, %f980, %f983;
	setp.lt.f32 	%p406, %f995, %f956;
	selp.f32 	%f996, %f995, %f956, %p406;
	selp.b32 	%r536, %r531, %r519, %p406;
	add.f32 	%f997, %f980, %f984;
	setp.lt.f32 	%p407, %f997, %f958;
	selp.f32 	%f998, %f997, %f958, %p407;
	selp.b32 	%r537, %r531, %r520, %p407;
	add.f32 	%f999, %f980, %f985;
	setp.lt.f32 	%p408, %f999, %f960;
	selp.f32 	%f1000, %f999, %f960, %p408;
	selp.b32 	%r538, %r531, %r521, %p408;
	add.f32 	%f1001, %f980, %f986;
	setp.lt.f32 	%p409, %f1001, %f962;
	selp.f32 	%f1002, %f1001, %f962, %p409;
	selp.b32 	%r539, %r531, %r522, %p409;
	add.f32 	%f1003, %f981, %f983;
	setp.lt.f32 	%p410, %f1003, %f964;
	selp.f32 	%f1004, %f1003, %f964, %p410;
	selp.b32 	%r540, %r531, %r523, %p410;
	add.f32 	%f1005, %f981, %f984;
	setp.lt.f32 	%p411, %f1005, %f966;
	selp.f32 	%f1006, %f1005, %f966, %p411;
	selp.b32 	%r541, %r531, %r524, %p411;
	add.f32 	%f1007, %f981, %f985;
	setp.lt.f32 	%p412, %f1007, %f968;
	selp.f32 	%f1008, %f1007, %f968, %p412;
	selp.b32 	%r542, %r531, %r525, %p412;
	add.f32 	%f1009, %f981, %f986;
	setp.lt.f32 	%p413, %f1009, %f970;
	selp.f32 	%f1010, %f1009, %f970, %p413;
	selp.b32 	%r543, %r531, %r526, %p413;
	add.f32 	%f1011, %f982, %f983;
	setp.lt.f32 	%p414, %f1011, %f972;
	selp.f32 	%f1012, %f1011, %f972, %p414;
	selp.b32 	%r544, %r531, %r527, %p414;
	add.f32 	%f1013, %f982, %f984;
	setp.lt.f32 	%p415, %f1013, %f974;
	selp.f32 	%f1014, %f1013, %f974, %p415;
	selp.b32 	%r545, %r531, %r528, %p415;
	add.f32 	%f1015, %f982, %f985;
	setp.lt.f32 	%p416, %f1015, %f976;
	selp.f32 	%f1016, %f1015, %f976, %p416;
	selp.b32 	%r546, %r531, %r529, %p416;
	add.f32 	%f1017, %f982, %f986;
	setp.lt.f32 	%p417, %f1017, %f978;
	selp.f32 	%f1018, %f1017, %f978, %p417;
	selp.b32 	%r547, %r531, %r530, %p417;
	add.s32 	%r548, %r722, 23;
	ld.shared.f32 	%f1019, [%r19+5888];
	ld.shared.f32 	%f1020, [%r19+5892];
	ld.shared.f32 	%f1021, [%r19+5896];
	ld.shared.f32 	%f1022, [%r19+5900];
	ld.shared.f32 	%f1023, [%r20+92];
	ld.shared.f32 	%f1024, [%r20+220];
	ld.shared.f32 	%f1025, [%r20+348];
	ld.shared.f32 	%f1026, [%r20+476];
	add.f32 	%f1027, %f1019, %f1023;
	setp.lt.f32 	%p418, %f1027, %f988;
	selp.f32 	%f1028, %f1027, %f988, %p418;
	selp.b32 	%r549, %r548, %r532, %p418;
	add.f32 	%f1029, %f1019, %f1024;
	setp.lt.f32 	%p419, %f1029, %f990;
	selp.f32 	%f1030, %f1029, %f990, %p419;
	selp.b32 	%r550, %r548, %r533, %p419;
	add.f32 	%f1031, %f1019, %f1025;
	setp.lt.f32 	%p420, %f1031, %f992;
	selp.f32 	%f1032, %f1031, %f992, %p420;
	selp.b32 	%r551, %r548, %r534, %p420;
	add.f32 	%f1033, %f1019, %f1026;
	setp.lt.f32 	%p421, %f1033, %f994;
	selp.f32 	%f1034, %f1033, %f994, %p421;
	selp.b32 	%r552, %r548, %r535, %p421;
	add.f32 	%f1035, %f1020, %f1023;
	setp.lt.f32 	%p422, %f1035, %f996;
	selp.f32 	%f1036, %f1035, %f996, %p422;
	selp.b32 	%r553, %r548, %r536, %p422;
	add.f32 	%f1037, %f1020, %f1024;
	setp.lt.f32 	%p423, %f1037, %f998;
	selp.f32 	%f1038, %f1037, %f998, %p423;
	selp.b32 	%r554, %r548, %r537, %p423;
	add.f32 	%f1039, %f1020, %f1025;
	setp.lt.f32 	%p424, %f1039, %f1000;
	selp.f32 	%f1040, %f1039, %f1000, %p424;
	selp.b32 	%r555, %r548, %r538, %p424;
	add.f32 	%f1041, %f1020, %f1026;
	setp.lt.f32 	%p425, %f1041, %f1002;
	selp.f32 	%f1042, %f1041, %f1002, %p425;
	selp.b32 	%r556, %r548, %r539, %p425;
	add.f32 	%f1043, %f1021, %f1023;
	setp.lt.f32 	%p426, %f1043, %f1004;
	selp.f32 	%f1044, %f1043, %f1004, %p426;
	selp.b32 	%r557, %r548, %r540, %p426;
	add.f32 	%f1045, %f1021, %f1024;
	setp.lt.f32 	%p427, %f1045, %f1006;
	selp.f32 	%f1046, %f1045, %f1006, %p427;
	selp.b32 	%r558, %r548, %r541, %p427;
	add.f32 	%f1047, %f1021, %f1025;
	setp.lt.f32 	%p428, %f1047, %f1008;
	selp.f32 	%f1048, %f1047, %f1008, %p428;
	selp.b32 	%r559, %r548, %r542, %p428;
	add.f32 	%f1049, %f1021, %f1026;
	setp.lt.f32 	%p429, %f1049, %f1010;
	selp.f32 	%f1050, %f1049, %f1010, %p429;
	selp.b32 	%r560, %r548, %r543, %p429;
	add.f32 	%f1051, %f1022, %f1023;
	setp.lt.f32 	%p430, %f1051, %f1012;
	selp.f32 	%f1052, %f1051, %f1012, %p430;
	selp.b32 	%r561, %r548, %r544, %p430;
	add.f32 	%f1053, %f1022, %f1024;
	setp.lt.f32 	%p431, %f1053, %f1014;
	selp.f32 	%f1054, %f1053, %f1014, %p431;
	selp.b32 	%r562, %r548, %r545, %p431;
	add.f32 	%f1055, %f1022, %f1025;
	setp.lt.f32 	%p432, %f1055, %f1016;
	selp.f32 	%f1056, %f1055, %f1016, %p432;
	selp.b32 	%r563, %r548, %r546, %p432;
	add.f32 	%f1057, %f1022, %f1026;
	setp.lt.f32 	%p433, %f1057, %f1018;
	selp.f32 	%f1058, %f1057, %f1018, %p433;
	selp.b32 	%r564, %r548, %r547, %p433;
	add.s32 	%r565, %r722, 24;
	ld.shared.f32 	%f1059, [%r19+6144];
	ld.shared.f32 	%f1060, [%r19+6148];
	ld.shared.f32 	%f1061, [%r19+6152];
	ld.shared.f32 	%f1062, [%r19+6156];
	ld.shared.f32 	%f1063, [%r20+96];
	ld.shared.f32 	%f1064, [%r20+224];
	ld.shared.f32 	%f1065, [%r20+352];
	ld.shared.f32 	%f1066, [%r20+480];
	add.f32 	%f1067, %f1059, %f1063;
	setp.lt.f32 	%p434, %f1067, %f1028;
	selp.f32 	%f1068, %f1067, %f1028, %p434;
	selp.b32 	%r566, %r565, %r549, %p434;
	add.f32 	%f1069, %f1059, %f1064;
	setp.lt.f32 	%p435, %f1069, %f1030;
	selp.f32 	%f1070, %f1069, %f1030, %p435;
	selp.b32 	%r567, %r565, %r550, %p435;
	add.f32 	%f1071, %f1059, %f1065;
	setp.lt.f32 	%p436, %f1071, %f1032;
	selp.f32 	%f1072, %f1071, %f1032, %p436;
	selp.b32 	%r568, %r565, %r551, %p436;
	add.f32 	%f1073, %f1059, %f1066;
	setp.lt.f32 	%p437, %f1073, %f1034;
	selp.f32 	%f1074, %f1073, %f1034, %p437;
	selp.b32 	%r569, %r565, %r552, %p437;
	add.f32 	%f1075, %f1060, %f1063;
	setp.lt.f32 	%p438, %f1075, %f1036;
	selp.f32 	%f1076, %f1075, %f1036, %p438;
	selp.b32 	%r570, %r565, %r553, %p438;
	add.f32 	%f1077, %f1060, %f1064;
	setp.lt.f32 	%p439, %f1077, %f1038;
	selp.f32 	%f1078, %f1077, %f1038, %p439;
	selp.b32 	%r571, %r565, %r554, %p439;
	add.f32 	%f1079, %f1060, %f1065;
	setp.lt.f32 	%p440, %f1079, %f1040;
	selp.f32 	%f1080, %f1079, %f1040, %p440;
	selp.b32 	%r572, %r565, %r555, %p440;
	add.f32 	%f1081, %f1060, %f1066;
	setp.lt.f32 	%p441, %f1081, %f1042;
	selp.f32 	%f1082, %f1081, %f1042, %p441;
	selp.b32 	%r573, %r565, %r556, %p441;
	add.f32 	%f1083, %f1061, %f1063;
	setp.lt.f32 	%p442, %f1083, %f1044;
	selp.f32 	%f1084, %f1083, %f1044, %p442;
	selp.b32 	%r574, %r565, %r557, %p442;
	add.f32 	%f1085, %f1061, %f1064;
	setp.lt.f32 	%p443, %f1085, %f1046;
	selp.f32 	%f1086, %f1085, %f1046, %p443;
	selp.b32 	%r575, %r565, %r558, %p443;
	add.f32 	%f1087, %f1061, %f1065;
	setp.lt.f32 	%p444, %f1087, %f1048;
	selp.f32 	%f1088, %f1087, %f1048, %p444;
	selp.b32 	%r576, %r565, %r559, %p444;
	add.f32 	%f1089, %f1061, %f1066;
	setp.lt.f32 	%p445, %f1089, %f1050;
	selp.f32 	%f1090, %f1089, %f1050, %p445;
	selp.b32 	%r577, %r565, %r560, %p445;
	add.f32 	%f1091, %f1062, %f1063;
	setp.lt.f32 	%p446, %f1091, %f1052;
	selp.f32 	%f1092, %f1091, %f1052, %p446;
	selp.b32 	%r578, %r565, %r561, %p446;
	add.f32 	%f1093, %f1062, %f1064;
	setp.lt.f32 	%p447, %f1093, %f1054;
	selp.f32 	%f1094, %f1093, %f1054, %p447;
	selp.b32 	%r579, %r565, %r562, %p447;
	add.f32 	%f1095, %f1062, %f1065;
	setp.lt.f32 	%p448, %f1095, %f1056;
	selp.f32 	%f1096, %f1095, %f1056, %p448;
	selp.b32 	%r580, %r565, %r563, %p448;
	add.f32 	%f1097, %f1062, %f1066;
	setp.lt.f32 	%p449, %f1097, %f1058;
	selp.f32 	%f1098, %f1097, %f1058, %p449;
	selp.b32 	%r581, %r565, %r564, %p449;
	add.s32 	%r582, %r722, 25;
	ld.shared.f32 	%f1099, [%r19+6400];
	ld.shared.f32 	%f1100, [%r19+6404];
	ld.shared.f32 	%f1101, [%r19+6408];
	ld.shared.f32 	%f1102, [%r19+6412];
	ld.shared.f32 	%f1103, [%r20+100];
	ld.shared.f32 	%f1104, [%r20+228];
	ld.shared.f32 	%f1105, [%r20+356];
	ld.shared.f32 	%f1106, [%r20+484];
	add.f32 	%f1107, %f1099, %f1103;
	setp.lt.f32 	%p450, %f1107, %f1068;
	selp.f32 	%f1108, %f1107, %f1068, %p450;
	selp.b32 	%r583, %r582, %r566, %p450;
	add.f32 	%f1109, %f1099, %f1104;
	setp.lt.f32 	%p451, %f1109, %f1070;
	selp.f32 	%f1110, %f1109, %f1070, %p451;
	selp.b32 	%r584, %r582, %r567, %p451;
	add.f32 	%f1111, %f1099, %f1105;
	setp.lt.f32 	%p452, %f1111, %f1072;
	selp.f32 	%f1112, %f1111, %f1072, %p452;
	selp.b32 	%r585, %r582, %r568, %p452;
	add.f32 	%f1113, %f1099, %f1106;
	setp.lt.f32 	%p453, %f1113, %f1074;
	selp.f32 	%f1114, %f1113, %f1074, %p453;
	selp.b32 	%r586, %r582, %r569, %p453;
	add.f32 	%f1115, %f1100, %f1103;
	setp.lt.f32 	%p454, %f1115, %f1076;
	selp.f32 	%f1116, %f1115, %f1076, %p454;
	selp.b32 	%r587, %r582, %r570, %p454;
	add.f32 	%f1117, %f1100, %f1104;
	setp.lt.f32 	%p455, %f1117, %f1078;
	selp.f32 	%f1118, %f1117, %f1078, %p455;
	selp.b32 	%r588, %r582, %r571, %p455;
	add.f32 	%f1119, %f1100, %f1105;
	setp.lt.f32 	%p456, %f1119, %f1080;
	selp.f32 	%f1120, %f1119, %f1080, %p456;
	selp.b32 	%r589, %r582, %r572, %p456;
	add.f32 	%f1121, %f1100, %f1106;
	setp.lt.f32 	%p457, %f1121, %f1082;
	selp.f32 	%f1122, %f1121, %f1082, %p457;
	selp.b32 	%r590, %r582, %r573, %p457;
	add.f32 	%f1123, %f1101, %f1103;
	setp.lt.f32 	%p458, %f1123, %f1084;
	selp.f32 	%f1124, %f1123, %f1084, %p458;
	selp.b32 	%r591, %r582, %r574, %p458;
	add.f32 	%f1125, %f1101, %f1104;
	setp.lt.f32 	%p459, %f1125, %f1086;
	selp.f32 	%f1126, %f1125, %f1086, %p459;
	selp.b32 	%r592, %r582, %r575, %p459;
	add.f32 	%f1127, %f1101, %f1105;
	setp.lt.f32 	%p460, %f1127, %f1088;
	selp.f32 	%f1128, %f1127, %f1088, %p460;
	selp.b32 	%r593, %r582, %r576, %p460;
	add.f32 	%f1129, %f1101, %f1106;
	setp.lt.f32 	%p461, %f1129, %f1090;
	selp.f32 	%f1130, %f1129, %f1090, %p461;
	selp.b32 	%r594, %r582, %r577, %p461;
	add.f32 	%f1131, %f1102, %f1103;
	setp.lt.f32 	%p462, %f1131, %f1092;
	selp.f32 	%f1132, %f1131, %f1092, %p462;
	selp.b32 	%r595, %r582, %r578, %p462;
	add.f32 	%f1133, %f1102, %f1104;
	setp.lt.f32 	%p463, %f1133, %f1094;
	selp.f32 	%f1134, %f1133, %f1094, %p463;
	selp.b32 	%r596, %r582, %r579, %p463;
	add.f32 	%f1135, %f1102, %f1105;
	setp.lt.f32 	%p464, %f1135, %f1096;
	selp.f32 	%f1136, %f1135, %f1096, %p464;
	selp.b32 	%r597, %r582, %r580, %p464;
	add.f32 	%f1137, %f1102, %f1106;
	setp.lt.f32 	%p465, %f1137, %f1098;
	selp.f32 	%f1138, %f1137, %f1098, %p465;
	selp.b32 	%r598, %r582, %r581, %p465;
	add.s32 	%r599, %r722, 26;
	ld.shared.f32 	%f1139, [%r19+6656];
	ld.shared.f32 	%f1140, [%r19+6660];
	ld.shared.f32 	%f1141, [%r19+6664];
	ld.shared.f32 	%f1142, [%r19+6668];
	ld.shared.f32 	%f1143, [%r20+104];
	ld.shared.f32 	%f1144, [%r20+232];
	ld.shared.f32 	%f1145, [%r20+360];
	ld.shared.f32 	%f1146, [%r20+488];
	add.f32 	%f1147, %f1139, %f1143;
	setp.lt.f32 	%p466, %f1147, %f1108;
	selp.f32 	%f1148, %f1147, %f1108, %p466;
	selp.b32 	%r600, %r599, %r583, %p466;
	add.f32 	%f1149, %f1139, %f1144;
	setp.lt.f32 	%p467, %f1149, %f1110;
	selp.f32 	%f1150, %f1149, %f1110, %p467;
	selp.b32 	%r601, %r599, %r584, %p467;
	add.f32 	%f1151, %f1139, %f1145;
	setp.lt.f32 	%p468, %f1151, %f1112;
	selp.f32 	%f1152, %f1151, %f1112, %p468;
	selp.b32 	%r602, %r599, %r585, %p468;
	add.f32 	%f1153, %f1139, %f1146;
	setp.lt.f32 	%p469, %f1153, %f1114;
	selp.f32 	%f1154, %f1153, %f1114, %p469;
	selp.b32 	%r603, %r599, %r586, %p469;
	add.f32 	%f1155, %f1140, %f1143;
	setp.lt.f32 	%p470, %f1155, %f1116;
	selp.f32 	%f1156, %f1155, %f1116, %p470;
	selp.b32 	%r604, %r599, %r587, %p470;
	add.f32 	%f1157, %f1140, %f1144;
	setp.lt.f32 	%p471, %f1157, %f1118;
	selp.f32 	%f1158, %f1157, %f1118, %p471;
	selp.b32 	%r605, %r599, %r588, %p471;
	add.f32 	%f1159, %f1140, %f1145;
	setp.lt.f32 	%p472, %f1159, %f1120;
	selp.f32 	%f1160, %f1159, %f1120, %p472;
	selp.b32 	%r606, %r599, %r589, %p472;
	add.f32 	%f1161, %f1140, %f1146;
	setp.lt.f32 	%p473, %f1161, %f1122;
	selp.f32 	%f1162, %f1161, %f1122, %p473;
	selp.b32 	%r607, %r599, %r590, %p473;
	add.f32 	%f1163, %f1141, %f1143;
	setp.lt.f32 	%p474, %f1163, %f1124;
	selp.f32 	%f1164, %f1163, %f1124, %p474;
	selp.b32 	%r608, %r599, %r591, %p474;
	add.f32 	%f1165, %f1141, %f1144;
	setp.lt.f32 	%p475, %f1165, %f1126;
	selp.f32 	%f1166, %f1165, %f1126, %p475;
	selp.b32 	%r609, %r599, %r592, %p475;
	add.f32 	%f1167, %f1141, %f1145;
	setp.lt.f32 	%p476, %f1167, %f1128;
	selp.f32 	%f1168, %f1167, %f1128, %p476;
	selp.b32 	%r610, %r599, %r593, %p476;
	add.f32 	%f1169, %f1141, %f1146;
	setp.lt.f32 	%p477, %f1169, %f1130;
	selp.f32 	%f1170, %f1169, %f1130, %p477;
	selp.b32 	%r611, %r599, %r594, %p477;
	add.f32 	%f1171, %f1142, %f1143;
	setp.lt.f32 	%p478, %f1171, %f1132;
	selp.f32 	%f1172, %f1171, %f1132, %p478;
	selp.b32 	%r612, %r599, %r595, %p478;
	add.f32 	%f1173, %f1142, %f1144;
	setp.lt.f32 	%p479, %f1173, %f1134;
	selp.f32 	%f1174, %f1173, %f1134, %p479;
	selp.b32 	%r613, %r599, %r596, %p479;
	add.f32 	%f1175, %f1142, %f1145;
	setp.lt.f32 	%p480, %f1175, %f1136;
	selp.f32 	%f1176, %f1175, %f1136, %p480;
	selp.b32 	%r614, %r599, %r597, %p480;
	add.f32 	%f1177, %f1142, %f1146;
	setp.lt.f32 	%p481, %f1177, %f1138;
	selp.f32 	%f1178, %f1177, %f1138, %p481;
	selp.b32 	%r615, %r599, %r598, %p481;
	add.s32 	%r616, %r722, 27;
	ld.shared.f32 	%f1179, [%r19+6912];
	ld.shared.f32 	%f1180, [%r19+6916];
	ld.shared.f32 	%f1181, [%r19+6920];
	ld.shared.f32 	%f1182, [%r19+6924];
	ld.shared.f32 	%f1183, [%r20+108];
	ld.shared.f32 	%f1184, [%r20+236];
	ld.shared.f32 	%f1185, [%r20+364];
	ld.shared.f32 	%f1186, [%r20+492];
	add.f32 	%f1187, %f1179, %f1183;
	setp.lt.f32 	%p482, %f1187, %f1148;
	selp.f32 	%f1188, %f1187, %f1148, %p482;
	selp.b32 	%r617, %r616, %r600, %p482;
	add.f32 	%f1189, %f1179, %f1184;
	setp.lt.f32 	%p483, %f1189, %f1150;
	selp.f32 	%f1190, %f1189, %f1150, %p483;
	selp.b32 	%r618, %r616, %r601, %p483;
	add.f32 	%f1191, %f1179, %f1185;
	setp.lt.f32 	%p484, %f1191, %f1152;
	selp.f32 	%f1192, %f1191, %f1152, %p484;
	selp.b32 	%r619, %r616, %r602, %p484;
	add.f32 	%f1193, %f1179, %f1186;
	setp.lt.f32 	%p485, %f1193, %f1154;
	selp.f32 	%f1194, %f1193, %f1154, %p485;
	selp.b32 	%r620, %r616, %r603, %p485;
	add.f32 	%f1195, %f1180, %f1183;
	setp.lt.f32 	%p486, %f1195, %f1156;
	selp.f32 	%f1196, %f1195, %f1156, %p486;
	selp.b32 	%r621, %r616, %r604, %p486;
	add.f32 	%f1197, %f1180, %f1184;
	setp.lt.f32 	%p487, %f1197, %f1158;
	selp.f32 	%f1198, %f1197, %f1158, %p487;
	selp.b32 	%r622, %r616, %r605, %p487;
	add.f32 	%f1199, %f1180, %f1185;
	setp.lt.f32 	%p488, %f1199, %f1160;
	selp.f32 	%f1200, %f1199, %f1160, %p488;
	selp.b32 	%r623, %r616, %r606, %p488;
	add.f32 	%f1201, %f1180, %f1186;
	setp.lt.f32 	%p489, %f1201, %f1162;
	selp.f32 	%f1202, %f1201, %f1162, %p489;
	selp.b32 	%r624, %r616, %r607, %p489;
	add.f32 	%f1203, %f1181, %f1183;
	setp.lt.f32 	%p490, %f1203, %f1164;
	selp.f32 	%f1204, %f1203, %f1164, %p490;
	selp.b32 	%r625, %r616, %r608, %p490;
	add.f32 	%f1205, %f1181, %f1184;
	setp.lt.f32 	%p491, %f1205, %f1166;
	selp.f32 	%f1206, %f1205, %f1166, %p491;
	selp.b32 	%r626, %r616, %r609, %p491;
	add.f32 	%f1207, %f1181, %f1185;
	setp.lt.f32 	%p492, %f1207, %f1168;
	selp.f32 	%f1208, %f1207, %f1168, %p492;
	selp.b32 	%r627, %r616, %r610, %p492;
	add.f32 	%f1209, %f1181, %f1186;
	setp.lt.f32 	%p493, %f1209, %f1170;
	selp.f32 	%f1210, %f1209, %f1170, %p493;
	selp.b32 	%r628, %r616, %r611, %p493;
	add.f32 	%f1211, %f1182, %f1183;
	setp.lt.f32 	%p494, %f1211, %f1172;
	selp.f32 	%f1212, %f1211, %f1172, %p494;
	selp.b32 	%r629, %r616, %r612, %p494;
	add.f32 	%f1213, %f1182, %f1184;
	setp.lt.f32 	%p495, %f1213, %f1174;
	selp.f32 	%f1214, %f1213, %f1174, %p495;
	selp.b32 	%r630, %r616, %r613, %p495;
	add.f32 	%f1215, %f1182, %f1185;
	setp.lt.f32 	%p496, %f1215, %f1176;
	selp.f32 	%f1216, %f1215, %f1176, %p496;
	selp.b32 	%r631, %r616, %r614, %p496;
	add.f32 	%f1217, %f1182, %f1186;
	setp.lt.f32 	%p497, %f1217, %f1178;
	selp.f32 	%f1218, %f1217, %f1178, %p497;
	selp.b32 	%r632, %r616, %r615, %p497;
	add.s32 	%r633, %r722, 28;
	ld.shared.f32 	%f1219, [%r19+7168];
	ld.shared.f32 	%f1220, [%r19+7172];
	ld.shared.f32 	%f1221, [%r19+7176];
	ld.shared.f32 	%f1222, [%r19+7180];
	ld.shared.f32 	%f1223, [%r20+112];
	ld.shared.f32 	%f1224, [%r20+240];
	ld.shared.f32 	%f1225, [%r20+368];
	ld.shared.f32 	%f1226, [%r20+496];
	add.f32 	%f1227, %f1219, %f1223;
	setp.lt.f32 	%p498, %f1227, %f1188;
	selp.f32 	%f1228, %f1227, %f1188, %p498;
	selp.b32 	%r634, %r633, %r617, %p498;
	add.f32 	%f1229, %f1219, %f1224;
	setp.lt.f32 	%p499, %f1229, %f1190;
	selp.f32 	%f1230, %f1229, %f1190, %p499;
	selp.b32 	%r635, %r633, %r618, %p499;
	add.f32 	%f1231, %f1219, %f1225;
	setp.lt.f32 	%p500, %f1231, %f1192;
	selp.f32 	%f1232, %f1231, %f1192, %p500;
	selp.b32 	%r636, %r633, %r619, %p500;
	add.f32 	%f1233, %f1219, %f1226;
	setp.lt.f32 	%p501, %f1233, %f1194;
	selp.f32 	%f1234, %f1233, %f1194, %p501;
	selp.b32 	%r637, %r633, %r620, %p501;
	add.f32 	%f1235, %f1220, %f1223;
	setp.lt.f32 	%p502, %f1235, %f1196;
	selp.f32 	%f1236, %f1235, %f1196, %p502;
	selp.b32 	%r638, %r633, %r621, %p502;
	add.f32 	%f1237, %f1220, %f1224;
	setp.lt.f32 	%p503, %f1237, %f1198;
	selp.f32 	%f1238, %f1237, %f1198, %p503;
	selp.b32 	%r639, %r633, %r622, %p503;
	add.f32 	%f1239, %f1220, %f1225;
	setp.lt.f32 	%p504, %f1239, %f1200;
	selp.f32 	%f1240, %f1239, %f1200, %p504;
	selp.b32 	%r640, %r633, %r623, %p504;
	add.f32 	%f1241, %f1220, %f1226;
	setp.lt.f32 	%p505, %f1241, %f1202;
	selp.f32 	%f1242, %f1241, %f1202, %p505;
	selp.b32 	%r641, %r633, %r624, %p505;
	add.f32 	%f1243, %f1221, %f1223;
	setp.lt.f32 	%p506, %f1243, %f1204;
	selp.f32 	%f1244, %f1243, %f1204, %p506;
	selp.b32 	%r642, %r633, %r625, %p506;
	add.f32 	%f1245, %f1221, %f1224;
	setp.lt.f32 	%p507, %f1245, %f1206;
	selp.f32 	%f1246, %f1245, %f1206, %p507;
	selp.b32 	%r643, %r633, %r626, %p507;
	add.f32 	%f1247, %f1221, %f1225;
	setp.lt.f32 	%p508, %f1247, %f1208;
	selp.f32 	%f1248, %f1247, %f1208, %p508;
	selp.b32 	%r644, %r633, %r627, %p508;
	add.f32 	%f1249, %f1221, %f1226;
	setp.lt.f32 	%p509, %f1249, %f1210;
	selp.f32 	%f1250, %f1249, %f1210, %p509;
	selp.b32 	%r645, %r633, %r628, %p509;
	add.f32 	%f1251, %f1222, %f1223;
	setp.lt.f32 	%p510, %f1251, %f1212;
	selp.f32 	%f1252, %f1251, %f1212, %p510;
	selp.b32 	%r646, %r633, %r629, %p510;
	add.f32 	%f1253, %f1222, %f1224;
	setp.lt.f32 	%p511, %f1253, %f1214;
	selp.f32 	%f1254, %f1253, %f1214, %p511;
	selp.b32 	%r647, %r633, %r630, %p511;
	add.f32 	%f1255, %f1222, %f1225;
	setp.lt.f32 	%p512, %f1255, %f1216;
	selp.f32 	%f1256, %f1255, %f1216, %p512;
	selp.b32 	%r648, %r633, %r631, %p512;
	add.f32 	%f1257, %f1222, %f1226;
	setp.lt.f32 	%p513, %f1257, %f1218;
	selp.f32 	%f1258, %f1257, %f1218, %p513;
	selp.b32 	%r649, %r633, %r632, %p513;
	add.s32 	%r650, %r722, 29;
	ld.shared.f32 	%f1259, [%r19+7424];
	ld.shared.f32 	%f1260, [%r19+7428];
	ld.shared.f32 	%f1261, [%r19+7432];
	ld.shared.f32 	%f1262, [%r19+7436];
	ld.shared.f32 	%f1263, [%r20+116];
	ld.shared.f32 	%f1264, [%r20+244];
	ld.shared.f32 	%f1265, [%r20+372];
	ld.shared.f32 	%f1266, [%r20+500];
	add.f32 	%f1267, %f1259, %f1263;
	setp.lt.f32 	%p514, %f1267, %f1228;
	selp.f32 	%f1268, %f1267, %f1228, %p514;
	selp.b32 	%r651, %r650, %r634, %p514;
	add.f32 	%f1269, %f1259, %f1264;
	setp.lt.f32 	%p515, %f1269, %f1230;
	selp.f32 	%f1270, %f1269, %f1230, %p515;
	selp.b32 	%r652, %r650, %r635, %p515;
	add.f32 	%f1271, %f1259, %f1265;
	setp.lt.f32 	%p516, %f1271, %f1232;
	selp.f32 	%f1272, %f1271, %f1232, %p516;
	selp.b32 	%r653, %r650, %r636, %p516;
	add.f32 	%f1273, %f1259, %f1266;
	setp.lt.f32 	%p517, %f1273, %f1234;
	selp.f32 	%f1274, %f1273, %f1234, %p517;
	selp.b32 	%r654, %r650, %r637, %p517;
	add.f32 	%f1275, %f1260, %f1263;
	setp.lt.f32 	%p518, %f1275, %f1236;
	selp.f32 	%f1276, %f1275, %f1236, %p518;
	selp.b32 	%r655, %r650, %r638, %p518;
	add.f32 	%f1277, %f1260, %f1264;
	setp.lt.f32 	%p519, %f1277, %f1238;
	selp.f32 	%f1278, %f1277, %f1238, %p519;
	selp.b32 	%r656, %r650, %r639, %p519;
	add.f32 	%f1279, %f1260, %f1265;
	setp.lt.f32 	%p520, %f1279, %f1240;
	selp.f32 	%f1280, %f1279, %f1240, %p520;
	selp.b32 	%r657, %r650, %r640, %p520;
	add.f32 	%f1281, %f1260, %f1266;
	setp.lt.f32 	%p521, %f1281, %f1242;
	selp.f32 	%f1282, %f1281, %f1242, %p521;
	selp.b32 	%r658, %r650, %r641, %p521;
	add.f32 	%f1283, %f1261, %f1263;
	setp.lt.f32 	%p522, %f1283, %f1244;
	selp.f32 	%f1284, %f1283, %f1244, %p522;
	selp.b32 	%r659, %r650, %r642, %p522;
	add.f32 	%f1285, %f1261, %f1264;
	setp.lt.f32 	%p523, %f1285, %f1246;
	selp.f32 	%f1286, %f1285, %f1246, %p523;
	selp.b32 	%r660, %r650, %r643, %p523;
	add.f32 	%f1287, %f1261, %f1265;
	setp.lt.f32 	%p524, %f1287, %f1248;
	selp.f32 	%f1288, %f1287, %f1248, %p524;
	selp.b32 	%r661, %r650, %r644, %p524;
	add.f32 	%f1289, %f1261, %f1266;
	setp.lt.f32 	%p525, %f1289, %f1250;
	selp.f32 	%f1290, %f1289, %f1250, %p525;
	selp.b32 	%r662, %r650, %r645, %p525;
	add.f32 	%f1291, %f1262, %f1263;
	setp.lt.f32 	%p526, %f1291, %f1252;
	selp.f32 	%f1292, %f1291, %f1252, %p526;
	selp.b32 	%r663, %r650, %r646, %p526;
	add.f32 	%f1293, %f1262, %f1264;
	setp.lt.f32 	%p527, %f1293, %f1254;
	selp.f32 	%f1294, %f1293, %f1254, %p527;
	selp.b32 	%r664, %r650, %r647, %p527;
	add.f32 	%f1295, %f1262, %f1265;
	setp.lt.f32 	%p528, %f1295, %f1256;
	selp.f32 	%f1296, %f1295, %f1256, %p528;
	selp.b32 	%r665, %r650, %r648, %p528;
	add.f32 	%f1297, %f1262, %f1266;
	setp.lt.f32 	%p529, %f1297, %f1258;
	selp.f32 	%f1298, %f1297, %f1258, %p529;
	selp.b32 	%r666, %r650, %r649, %p529;
	add.s32 	%r667, %r722, 30;
	ld.shared.f32 	%f1299, [%r19+7680];
	ld.shared.f32 	%f1300, [%r19+7684];
	ld.shared.f32 	%f1301, [%r19+7688];
	ld.shared.f32 	%f1302, [%r19+7692];
	ld.shared.f32 	%f1303, [%r20+120];
	ld.shared.f32 	%f1304, [%r20+248];
	ld.shared.f32 	%f1305, [%r20+376];
	ld.shared.f32 	%f1306, [%r20+504];
	add.f32 	%f1307, %f1299, %f1303;
	setp.lt.f32 	%p530, %f1307, %f1268;
	selp.f32 	%f1308, %f1307, %f1268, %p530;
	selp.b32 	%r668, %r667, %r651, %p530;
	add.f32 	%f1309, %f1299, %f1304;
	setp.lt.f32 	%p531, %f1309, %f1270;
	selp.f32 	%f1310, %f1309, %f1270, %p531;
	selp.b32 	%r669, %r667, %r652, %p531;
	add.f32 	%f1311, %f1299, %f1305;
	setp.lt.f32 	%p532, %f1311, %f1272;
	selp.f32 	%f1312, %f1311, %f1272, %p532;
	selp.b32 	%r670, %r667, %r653, %p532;
	add.f32 	%f1313, %f1299, %f1306;
	setp.lt.f32 	%p533, %f1313, %f1274;
	selp.f32 	%f1314, %f1313, %f1274, %p533;
	selp.b32 	%r671, %r667, %r654, %p533;
	add.f32 	%f1315, %f1300, %f1303;
	setp.lt.f32 	%p534, %f1315, %f1276;
	selp.f32 	%f1316, %f1315, %f1276, %p534;
	selp.b32 	%r672, %r667, %r655, %p534;
	add.f32 	%f1317, %f1300, %f1304;
	setp.lt.f32 	%p535, %f1317, %f1278;
	selp.f32 	%f1318, %f1317, %f1278, %p535;
	selp.b32 	%r673, %r667, %r656, %p535;
	add.f32 	%f1319, %f1300, %f1305;
	setp.lt.f32 	%p536, %f1319, %f1280;
	selp.f32 	%f1320, %f1319, %f1280, %p536;
	selp.b32 	%r674, %r667, %r657, %p536;
	add.f32 	%f1321, %f1300, %f1306;
	setp.lt.f32 	%p537, %f1321, %f1282;
	selp.f32 	%f1322, %f1321, %f1282, %p537;
	selp.b32 	%r675, %r667, %r658, %p537;
	add.f32 	%f1323, %f1301, %f1303;
	setp.lt.f32 	%p538, %f1323, %f1284;
	selp.f32 	%f1324, %f1323, %f1284, %p538;
	selp.b32 	%r676, %r667, %r659, %p538;
	add.f32 	%f1325, %f1301, %f1304;
	setp.lt.f32 	%p539, %f1325, %f1286;
	selp.f32 	%f1326, %f1325, %f1286, %p539;
	selp.b32 	%r677, %r667, %r660, %p539;
	add.f32 	%f1327, %f1301, %f1305;
	setp.lt.f32 	%p540, %f1327, %f1288;
	selp.f32 	%f1328, %f1327, %f1288, %p540;
	selp.b32 	%r678, %r667, %r661, %p540;
	add.f32 	%f1329, %f1301, %f1306;
	setp.lt.f32 	%p541, %f1329, %f1290;
	selp.f32 	%f1330, %f1329, %f1290, %p541;
	selp.b32 	%r679, %r667, %r662, %p541;
	add.f32 	%f1331, %f1302, %f1303;
	setp.lt.f32 	%p542, %f1331, %f1292;
	selp.f32 	%f1332, %f1331, %f1292, %p542;
	selp.b32 	%r680, %r667, %r663, %p542;
	add.f32 	%f1333, %f1302, %f1304;
	setp.lt.f32 	%p543, %f1333, %f1294;
	selp.f32 	%f1334, %f1333, %f1294, %p543;
	selp.b32 	%r681, %r667, %r664, %p543;
	add.f32 	%f1335, %f1302, %f1305;
	setp.lt.f32 	%p544, %f1335, %f1296;
	selp.f32 	%f1336, %f1335, %f1296, %p544;
	selp.b32 	%r682, %r667, %r665, %p544;
	add.f32 	%f1337, %f1302, %f1306;
	setp.lt.f32 	%p545, %f1337, %f1298;
	selp.f32 	%f1338, %f1337, %f1298, %p545;
	selp.b32 	%r683, %r667, %r666, %p545;
	add.s32 	%r684, %r722, 31;
	ld.shared.f32 	%f1339, [%r19+7936];
	ld.shared.f32 	%f1340, [%r19+7940];
	ld.shared.f32 	%f1341, [%r19+7944];
	ld.shared.f32 	%f1342, [%r19+7948];
	ld.shared.f32 	%f1343, [%r20+124];
	ld.shared.f32 	%f1344, [%r20+252];
	ld.shared.f32 	%f1345, [%r20+380];
	ld.shared.f32 	%f1346, [%r20+508];
	add.f32 	%f1347, %f1339, %f1343;
	setp.lt.f32 	%p546, %f1347, %f1308;
	selp.f32 	%f1378, %f1347, %f1308, %p546;
	selp.b32 	%r721, %r684, %r668, %p546;
	add.f32 	%f1348, %f1339, %f1344;
	setp.lt.f32 	%p547, %f1348, %f1310;
	selp.f32 	%f1374, %f1348, %f1310, %p547;
	selp.b32 	%r717, %r684, %r669, %p547;
	add.f32 	%f1349, %f1339, %f1345;
	setp.lt.f32 	%p548, %f1349, %f1312;
	selp.f32 	%f1370, %f1349, %f1312, %p548;
	selp.b32 	%r713, %r684, %r670, %p548;
	add.f32 	%f1350, %f1339, %f1346;
	setp.lt.f32 	%p549, %f1350, %f1314;
	selp.f32 	%f1366, %f1350, %f1314, %p549;
	selp.b32 	%r709, %r684, %r671, %p549;
	add.f32 	%f1351, %f1340, %f1343;
	setp.lt.f32 	%p550, %f1351, %f1316;
	selp.f32 	%f1377, %f1351, %f1316, %p550;
	selp.b32 	%r720, %r684, %r672, %p550;
	add.f32 	%f1352, %f1340, %f1344;
	setp.lt.f32 	%p551, %f1352, %f1318;
	selp.f32 	%f1373, %f1352, %f1318, %p551;
	selp.b32 	%r716, %r684, %r673, %p551;
	add.f32 	%f1353, %f1340, %f1345;
	setp.lt.f32 	%p552, %f1353, %f1320;
	selp.f32 	%f1369, %f1353, %f1320, %p552;
	selp.b32 	%r712, %r684, %r674, %p552;
	add.f32 	%f1354, %f1340, %f1346;
	setp.lt.f32 	%p553, %f1354, %f1322;
	selp.f32 	%f1365, %f1354, %f1322, %p553;
	selp.b32 	%r708, %r684, %r675, %p553;
	add.f32 	%f1355, %f1341, %f1343;
	setp.lt.f32 	%p554, %f1355, %f1324;
	selp.f32 	%f1376, %f1355, %f1324, %p554;
	selp.b32 	%r719, %r684, %r676, %p554;
	add.f32 	%f1356, %f1341, %f1344;
	setp.lt.f32 	%p555, %f1356, %f1326;
	selp.f32 	%f1372, %f1356, %f1326, %p555;
	selp.b32 	%r715, %r684, %r677, %p555;
	add.f32 	%f1357, %f1341, %f1345;
	setp.lt.f32 	%p556, %f1357, %f1328;
	selp.f32 	%f1368, %f1357, %f1328, %p556;
	selp.b32 	%r711, %r684, %r678, %p556;
	add.f32 	%f1358, %f1341, %f1346;
	setp.lt.f32 	%p557, %f1358, %f1330;
	selp.f32 	%f1364, %f1358, %f1330, %p557;
	selp.b32 	%r707, %r684, %r679, %p557;
	add.f32 	%f1359, %f1342, %f1343;
	setp.lt.f32 	%p558, %f1359, %f1332;
	selp.f32 	%f1375, %f1359, %f1332, %p558;
	selp.b32 	%r718, %r684, %r680, %p558;
	add.f32 	%f1360, %f1342, %f1344;
	setp.lt.f32 	%p559, %f1360, %f1334;
	selp.f32 	%f1371, %f1360, %f1334, %p559;
	selp.b32 	%r714, %r684, %r681, %p559;
	add.f32 	%f1361, %f1342, %f1345;
	setp.lt.f32 	%p560, %f1361, %f1336;
	selp.f32 	%f1367, %f1361, %f1336, %p560;
	selp.b32 	%r710, %r684, %r682, %p560;
	add.f32 	%f1362, %f1342, %f1346;
	setp.lt.f32 	%p561, %f1362, %f1338;
	selp.f32 	%f1363, %f1362, %f1338, %p561;
	selp.b32 	%r706, %r684, %r683, %p561;
	bar.sync 	0;
	add.s32 	%r722, %r722, 32;
	setp.lt.s32 	%p562, %r722, %r90;
	@%p562 bra 	$L__BB29_2;
$L__BB29_35:
	shl.b32 	%r685, %r1, 6;
	shl.b32 	%r686, %r4, 2;
	add.s32 	%r55, %r685, %r686;
	shl.b32 	%r687, %r2, 6;
	shl.b32 	%r688, %r3, 2;
	add.s32 	%r689, %r687, %r688;
	setp.lt.s32 	%p563, %r55, %r88;
	setp.lt.s32 	%p564, %r689, %r89;
	and.pred  	%p565, %p563, %p564;
	@%p565 bra 	$L__BB29_36;
	bra.uni 	$L__BB29_37;
$L__BB29_36:
	mad.lo.s32 	%r690, %r689, %r88, %r55;
	cvt.s64.s32 	%rd76, %r690;
	add.s64 	%rd77, %rd76, %rd7;
	shl.b64 	%rd78, %rd77, 2;
	add.s64 	%rd79, %rd4, %rd78;
	st.global.f32 	[%rd79], %f1378;
	add.s64 	%rd80, %rd3, %rd78;
	st.global.u32 	[%rd80], %r721;
$L__BB29_37:
	setp.ge.s32 	%p566, %r55, %r88;
	add.s32 	%r82, %r689, 1;
	setp.ge.s32 	%p567, %r82, %r89;
	or.pred  	%p568, %p566, %p567;
	@%p568 bra 	$L__BB29_39;
	mad.lo.s32 	%r691, %r82, %r88, %r55;
	cvt.s64.s32 	%rd81, %r691;
	add.s64 	%rd82, %rd81, %rd7;
	shl.b64 	%rd83, %rd82, 2;
	add.s64 	%rd84, %rd4, %rd83;
	st.global.f32 	[%rd84], %f1374;
	add.s64 	%rd85, %rd3, %rd83;
	st.global.u32 	[%rd85], %r717;
$L__BB29_39:
	setp.ge.s32 	%p569, %r55, %r88;
	add.s32 	%r83, %r689, 2;
	setp.ge.s32 	%p570, %r83, %r89;
	or.pred  	%p571, %p569, %p570;
	@%p571 bra 	$L__BB29_41;
	mad.lo.s32 	%r692, %r83, %r88, %r55;
	cvt.s64.s32 	%rd86, %r692;
	add.s64 	%rd87, %rd86, %rd7;
	shl.b64 	%rd88, %rd87, 2;
	add.s64 	%rd89, %rd4, %rd88;
	st.global.f32 	[%rd89], %f1370;
	add.s64 	%rd90, %rd3, %rd88;
	st.global.u32 	[%rd90], %r713;
$L__BB29_41:
	setp.ge.s32 	%p572, %r55, %r88;
	add.s32 	%r84, %r689, 3;
	setp.ge.s32 	%p573, %r84, %r89;
	or.pred  	%p574, %p572, %p573;
	@%p574 bra 	$L__BB29_43;
	mad.lo.s32 	%r693, %r84, %r88, %r55;
	cvt.s64.s32 	%rd91, %r693;
	add.s64 	%rd92, %rd91, %rd7;
	shl.b64 	%rd93, %rd92, 2;
	add.s64 	%rd94, %rd4, %rd93;
	st.global.f32 	[%rd94], %f1366;
	add.s64 	%rd95, %rd3, %rd93;
	st.global.u32 	[%rd95], %r709;
$L__BB29_43:
	setp.ge.s32 	%p575, %r689, %r89;
	add.s32 	%r85, %r55, 1;
	setp.ge.s32 	%p576, %r85, %r88;
	or.pred  	%p577, %p576, %p575;
	@%p577 bra 	$L__BB29_45;
	mul.lo.s32 	%r694, %r689, %r88;
	cvt.s64.s32 	%rd96, %r694;
	cvt.s64.s32 	%rd97, %r55;
	add.s64 	%rd98, %rd96, %rd97;
	add.s64 	%rd99, %rd98, %rd7;
	shl.b64 	%rd100, %rd99, 2;
	add.s64 	%rd101, %rd4, %rd100;
	st.global.f32 	[%rd101+4], %f1377;
	add.s64 	%rd102, %rd3, %rd100;
	st.global.u32 	[%rd102+4], %r720;
$L__BB29_45:
	setp.ge.s32 	%p578, %r85, %r88;
	setp.ge.s32 	%p579, %r82, %r89;
	or.pred  	%p580, %p578, %p579;
	@%p580 bra 	$L__BB29_47;
	mul.lo.s32 	%r695, %r82, %r88;
	cvt.s64.s32 	%rd103, %r695;
	cvt.s64.s32 	%rd104, %r55;
	add.s64 	%rd105, %rd103, %rd104;
	add.s64 	%rd106, %rd105, %rd7;
	shl.b64 	%rd107, %rd106, 2;
	add.s64 	%rd108, %rd4, %rd107;
	st.global.f32 	[%rd108+4], %f1373;
	add.s64 	%rd109, %rd3, %rd107;
	st.global.u32 	[%rd109+4], %r716;
$L__BB29_47:
	setp.ge.s32 	%p581, %r85, %r88;
	setp.ge.s32 	%p582, %r83, %r89;
	or.pred  	%p583, %p581, %p582;
	@%p583 bra 	$L__BB29_49;
	mul.lo.s32 	%r696, %r83, %r88;
	cvt.s64.s32 	%rd110, %r696;
	cvt.s64.s32 	%rd111, %r55;
	add.s64 	%rd112, %rd110, %rd111;
	add.s64 	%rd113, %rd112, %rd7;
	shl.b64 	%rd114, %rd113, 2;
	add.s64 	%rd115, %rd4, %rd114;
	st.global.f32 	[%rd115+4], %f1369;
	add.s64 	%rd116, %rd3, %rd114;
	st.global.u32 	[%rd116+4], %r712;
$L__BB29_49:
	setp.ge.s32 	%p584, %r85, %r88;
	setp.ge.s32 	%p585, %r84, %r89;
	or.pred  	%p586, %p584, %p585;
	@%p586 bra 	$L__BB29_51;
	mul.lo.s32 	%r697, %r84, %r88;
	cvt.s64.s32 	%rd117, %r697;
	cvt.s64.s32 	%rd118, %r55;
	add.s64 	%rd119, %rd117, %rd118;
	add.s64 	%rd120, %rd119, %rd7;
	shl.b64 	%rd121, %rd120, 2;
	add.s64 	%rd122, %rd4, %rd121;
	st.global.f32 	[%rd122+4], %f1365;
	add.s64 	%rd123, %rd3, %rd121;
	st.global.u32 	[%rd123+4], %r708;
$L__BB29_51:
	setp.ge.s32 	%p587, %r689, %r89;
	add.s32 	%r86, %r55, 2;
	setp.ge.s32 	%p588, %r86, %r88;
	or.pred  	%p589, %p588, %p587;
	@%p589 bra 	$L__BB29_53;
	mul.lo.s32 	%r698, %r689, %r88;
	cvt.s64.s32 	%rd124, %r698;
	cvt.s64.s32 	%rd125, %r55;
	add.s64 	%rd126, %rd124, %rd125;
	add.s64 	%rd127, %rd126, %rd7;
	shl.b64 	%rd128, %rd127, 2;
	add.s64 	%rd129, %rd4, %rd128;
	st.global.f32 	[%rd129+8], %f1376;
	add.s64 	%rd130, %rd3, %rd128;
	st.global.u32 	[%rd130+8], %r719;
$L__BB29_53:
	setp.ge.s32 	%p590, %r86, %r88;
	setp.ge.s32 	%p591, %r82, %r89;
	or.pred  	%p592, %p590, %p591;
	@%p592 bra 	$L__BB29_55;
	mul.lo.s32 	%r699, %r82, %r88;
	cvt.s64.s32 	%rd131, %r699;
	cvt.s64.s32 	%rd132, %r55;
	add.s64 	%rd133, %rd131, %rd132;
	add.s64 	%rd134, %rd133, %rd7;
	shl.b64 	%rd135, %rd134, 2;
	add.s64 	%rd136, %rd4, %rd135;
	st.global.f32 	[%rd136+8], %f1372;
	add.s64 	%rd137, %rd3, %rd135;
	st.global.u32 	[%rd137+8], %r715;
$L__BB29_55:
	setp.ge.s32 	%p593, %r86, %r88;
	setp.ge.s32 	%p594, %r83, %r89;
	or.pred  	%p595, %p593, %p594;
	@%p595 bra 	$L__BB29_57;
	mul.lo.s32 	%r700, %r83, %r88;
	cvt.s64.s32 	%rd138, %r700;
	cvt.s64.s32 	%rd139, %r55;
	add.s64 	%rd140, %rd138, %rd139;
	add.s64 	%rd141, %rd140, %rd7;
	shl.b64 	%rd142, %rd141, 2;
	add.s64 	%rd143, %rd4, %rd142;
	st.global.f32 	[%rd143+8], %f1368;
	add.s64 	%rd144, %rd3, %rd142;
	st.global.u32 	[%rd144+8], %r711;
$L__BB29_57:
	setp.ge.s32 	%p596, %r86, %r88;
	setp.ge.s32 	%p597, %r84, %r89;
	or.pred  	%p598, %p596, %p597;
	@%p598 bra 	$L__BB29_59;
	mul.lo.s32 	%r701, %r84, %r88;
	cvt.s64.s32 	%rd145, %r701;
	cvt.s64.s32 	%rd146, %r55;
	add.s64 	%rd147, %rd145, %rd146;
	add.s64 	%rd148, %rd147, %rd7;
	shl.b64 	%rd149, %rd148, 2;
	add.s64 	%rd150, %rd4, %rd149;
	st.global.f32 	[%rd150+8], %f1364;
	add.s64 	%rd151, %rd3, %rd149;
	st.global.u32 	[%rd151+8], %r707;
$L__BB29_59:
	setp.ge.s32 	%p599, %r689, %r89;
	add.s32 	%r87, %r55, 3;
	setp.ge.s32 	%p600, %r87, %r88;
	or.pred  	%p601, %p600, %p599;
	@%p601 bra 	$L__BB29_61;
	mul.lo.s32 	%r702, %r689, %r88;
	cvt.s64.s32 	%rd152, %r702;
	cvt.s64.s32 	%rd153, %r55;
	add.s64 	%rd154, %rd152, %rd153;
	add.s64 	%rd155, %rd154, %rd7;
	shl.b64 	%rd156, %rd155, 2;
	add.s64 	%rd157, %rd4, %rd156;
	st.global.f32 	[%rd157+12], %f1375;
	add.s64 	%rd158, %rd3, %rd156;
	st.global.u32 	[%rd158+12], %r718;
$L__BB29_61:
	setp.ge.s32 	%p602, %r87, %r88;
	setp.ge.s32 	%p603, %r82, %r89;
	or.pred  	%p604, %p602, %p603;
	@%p604 bra 	$L__BB29_63;
	mul.lo.s32 	%r703, %r82, %r88;
	cvt.s64.s32 	%rd159, %r703;
	cvt.s64.s32 	%rd160, %r55;
	add.s64 	%rd161, %rd159, %rd160;
	add.s64 	%rd162, %rd161, %rd7;
	shl.b64 	%rd163, %rd162, 2;
	add.s64 	%rd164, %rd4, %rd163;
	st.global.f32 	[%rd164+12], %f1371;
	add.s64 	%rd165, %rd3, %rd163;
	st.global.u32 	[%rd165+12], %r714;
$L__BB29_63:
	setp.ge.s32 	%p605, %r87, %r88;
	setp.ge.s32 	%p606, %r83, %r89;
	or.pred  	%p607, %p605, %p606;
	@%p607 bra 	$L__BB29_65;
	mul.lo.s32 	%r704, %r83, %r88;
	cvt.s64.s32 	%rd166, %r704;
	cvt.s64.s32 	%rd167, %r55;
	add.s64 	%rd168, %rd166, %rd167;
	add.s64 	%rd169, %rd168, %rd7;
	shl.b64 	%rd170, %rd169, 2;
	add.s64 	%rd171, %rd4, %rd170;
	st.global.f32 	[%rd171+12], %f1367;
	add.s64 	%rd172, %rd3, %rd170;
	st.global.u32 	[%rd172+12], %r710;
$L__BB29_65:
	setp.ge.s32 	%p608, %r87, %r88;
	setp.ge.s32 	%p609, %r84, %r89;
	or.pred  	%p610, %p608, %p609;
	@%p610 bra 	$L__BB29_67;
	mul.lo.s32 	%r705, %r84, %r88;
	cvt.s64.s32 	%rd173, %r705;
	cvt.s64.s32 	%rd174, %r55;
	add.s64 	%rd175, %rd173, %rd174;
	add.s64 	%rd176, %rd175, %rd7;
	shl.b64 	%rd177, %rd176, 2;
	add.s64 	%rd178, %rd4, %rd177;
	st.global.f32 	[%rd178+12], %f1363;
	add.s64 	%rd179, %rd3, %rd177;
	st.global.u32 	[%rd179+12], %r706;
$L__BB29_67:
	ret;

}
	// .globl	tropical_maxmul_f32_nn_batched_with_argmax
.visible .entry tropical_maxmul_f32_nn_batched_with_argmax(
	.param .u64 .ptr .align 1 tropical_maxmul_f32_nn_batched_with_argmax_param_0,
	.param .u64 .ptr .align 1 tropical_maxmul_f32_nn_batched_with_argmax_param_1,
	.param .u64 .ptr .align 1 tropical_maxmul_f32_nn_batched_with_argmax_param_2,
	.param .u64 .ptr .align 1 tropical_maxmul_f32_nn_batched_with_argmax_param_3,
	.param .u32 tropical_maxmul_f32_nn_batched_with_argmax_param_4,
	.param .u32 tropical_maxmul_f32_nn_batched_with_argmax_param_5,
	.param .u32 tropical_maxmul_f32_nn_batched_with_argmax_param_6,
	.param .u32 tropical_maxmul_f32_nn_batched_with_argmax_param_7,
	.param .u32 tropical_maxmul_f32_nn_batched_with_argmax_param_8,
	.param .u32 tropical_maxmul_f32_nn_batched_with_argmax_param_9
)
{
	.reg .pred 	%p<611>;
	.reg .b32 	%r<739>;
	.reg .b32 	%f<1411>;
	.reg .b64 	%rd<180>;
	// demoted variable
	.shared .align 4 .b8 _ZZ42tropical_maxmul_f32_nn_batched_with_argmaxE2As[8192];
	// demoted variable
	.shared .align 4 .b8 _ZZ42tropical_maxmul_f32_nn_batched_with_argmaxE2Bs[8192];
	ld.param.u64 	%rd8, [tropical_maxmul_f32_nn_batched_with_argmax_param_0];
	ld.param.u64 	%rd9, [tropical_maxmul_f32_nn_batched_with_argmax_param_1];
	ld.param.u64 	%rd10, [tropical_maxmul_f32_nn_batched_with_argmax_param_2];
	ld.param.u64 	%rd11, [tropical_maxmul_f32_nn_batched_with_argmax_param_3];
	ld.param.u32 	%r88, [tropical_maxmul_f32_nn_batched_with_argmax_param_4];
	ld.param.u32 	%r89, [tropical_maxmul_f32_nn_batched_with_argmax_param_5];
	ld.param.u32 	%r90, [tropical_maxmul_f32_nn_batched_with_argmax_param_6];
	ld.param.u32 	%r92, [tropical_maxmul_f32_nn_batched_with_argmax_param_7];
	ld.param.u32 	%r93, [tropical_maxmul_f32_nn_batched_with_argmax_param_8];
	ld.param.u32 	%r94, [tropical_maxmul_f32_nn_batched_with_argmax_param_9];
	cvta.to.global.u64 	%rd1, %rd8;
	cvta.to.global.u64 	%rd2, %rd9;
	cvta.to.global.u64 	%rd3, %rd11;
	cvta.to.global.u64 	%rd4, %rd10;
	mov.u32 	%r95, %ctaid.z;
	add.s32 	%r96, %r88, 63;
	shr.s32 	%r97, %r96, 31;
	shr.u32 	%r98, %r97, 26;
	add.s32 	%r99, %r96, %r98;
	shr.s32 	%r100, %r99, 6;
	mov.u32 	%r101, %ctaid.x;
	div.u32 	%r2, %r101, %r100;
	mul.lo.s32 	%r102, %r2, %r100;
	sub.s32 	%r1, %r101, %r102;
	mul.lo.s32 	%r103, %r92, %r95;
	cvt.s64.s32 	%rd5, %r103;
	mul.lo.s32 	%r104, %r93, %r95;
	cvt.s64.s32 	%rd6, %r104;
	mul.lo.s32 	%r105, %r94, %r95;
	cvt.s64.s32 	%rd7, %r105;
	mov.u32 	%r3, %tid.y;
	shl.b32 	%r106, %r3, 4;
	mov.u32 	%r4, %tid.x;
	add.s32 	%r5, %r106, %r4;
	and.b32  	%r6, %r5, 31;
	setp.lt.s32 	%p1, %r90, 1;
	mov.b32 	%r706, 0;
	mov.f32 	%f1363, 0f00000000;
	mov.f32 	%f1364, %f1363;
	mov.f32 	%f1365, %f1363;
	mov.f32 	%f1366, %f1363;
	mov.f32 	%f1367, %f1363;
	mov.f32 	%f1368, %f1363;
	mov.f32 	%f1369, %f1363;
	mov.f32 	%f1370, %f1363;
	mov.f32 	%f1371, %f1363;
	mov.f32 	%f1372, %f1363;
	mov.f32 	%f1373, %f1363;
	mov.f32 	%f1374, %f1363;
	mov.f32 	%f1375, %f1363;
	mov.f32 	%f1376, %f1363;
	mov.f32 	%f1377, %f1363;
	mov.f32 	%f1378, %f1363;
	mov.u32 	%r707, %r706;
	mov.u32 	%r708, %r706;
	mov.u32 	%r709, %r706;
	mov.u32 	%r710, %r706;
	mov.u32 	%r711, %r706;
	mov.u32 	%r712, %r706;
	mov.u32 	%r713, %r706;
	mov.u32 	%r714, %r706;
	mov.u32 	%r715, %r706;
	mov.u32 	%r716, %r706;
	mov.u32 	%r717, %r706;
	mov.u32 	%r718, %r706;
	mov.u32 	%r719, %r706;
	mov.u32 	%r720, %r706;
	mov.u32 	%r721, %r706;
	@%p1 bra 	$L__BB30_35;
	shr.u32 	%r108, %r5, 5;
	and.b32  	%r109, %r5, 63;
	shl.b32 	%r110, %r1, 6;
	or.b32  	%r7, %r110, %r109;
	shl.b32 	%r111, %r2, 6;
	add.s32 	%r8, %r111, %r108;
	shl.b32 	%r112, %r5, 2;
	mov.u32 	%r113, _ZZ42tropical_maxmul_f32_nn_batched_with_argmaxE2As;
	add.s32 	%r9, %r113, %r112;
	mul.lo.s32 	%r10, %r8, %r90;
	and.b32  	%r114, %r5, 32736;
	or.b32  	%r115, %r114, %r6;
	shl.b32 	%r116, %r115, 2;
	mov.u32 	%r117, _ZZ42tropical_maxmul_f32_nn_batched_with_argmaxE2Bs;
	add.s32 	%r11, %r117, %r116;
	shl.b32 	%r118, %r90, 3;
	add.s32 	%r12, %r10, %r118;
	shl.b32 	%r119, %r90, 4;
	add.s32 	%r13, %r119, %r10;
	add.s32 	%r14, %r13, %r118;
	shl.b32 	%r120, %r90, 5;
	add.s32 	%r15, %r120, %r10;
	add.s32 	%r16, %r15, %r118;
	add.s32 	%r17, %r119, %r15;
	add.s32 	%r18, %r17, %r118;
	shl.b32 	%r121, %r4, 4;
	add.s32 	%r19, %r113, %r121;
	shl.b32 	%r122, %r3, 9;
	add.s32 	%r20, %r117, %r122;
	mov.b32 	%r706, 0;
	mov.f32 	%f1363, 0f00000000;
	add.s32 	%r138, %r8, 8;
	add.s32 	%r141, %r8, 16;
	add.s32 	%r144, %r8, 24;
	add.s32 	%r147, %r8, 32;
	add.s32 	%r150, %r8, 40;
	add.s32 	%r153, %r8, 48;
	add.s32 	%r156, %r8, 56;
	mov.u32 	%r722, %r706;
$L__BB30_2:
	setp.lt.s32 	%p2, %r7, %r88;
	shl.b32 	%r123, %r3, 4;
	add.s32 	%r124, %r123, %r4;
	shr.u32 	%r125, %r124, 6;
	add.s32 	%r38, %r125, %r722;
	setp.lt.s32 	%p3, %r38, %r90;
	and.pred  	%p4, %p2, %p3;
	mov.f32 	%f1395, 0f00000000;
	@%p4 bra 	$L__BB30_3;
	bra.uni 	$L__BB30_4;
$L__BB30_3:
	mad.lo.s32 	%r127, %r38, %r88, %r7;
	cvt.s64.s32 	%rd12, %r127;
	add.s64 	%rd13, %rd12, %rd5;
	shl.b64 	%rd14, %rd13, 2;
	add.s64 	%rd15, %rd1, %rd14;
	ld.global.nc.f32 	%f1395, [%rd15];
$L__BB30_4:
	setp.ge.s32 	%p5, %r7, %r88;
	st.shared.f32 	[%r9], %f1395;
	add.s32 	%r57, %r38, 4;
	setp.ge.s32 	%p6, %r57, %r90;
	mov.f32 	%f1396, 0f00000000;
	or.pred  	%p7, %p5, %p6;
	@%p7 bra 	$L__BB30_6;
	mad.lo.s32 	%r128, %r57, %r88, %r7;
	cvt.s64.s32 	%rd16, %r128;
	add.s64 	%rd17, %rd16, %rd5;
	shl.b64 	%rd18, %rd17, 2;
	add.s64 	%rd19, %rd1, %rd18;
	ld.global.nc.f32 	%f1396, [%rd19];
$L__BB30_6:
	st.shared.f32 	[%r9+1024], %f1396;
	add.s32 	%r58, %r38, 8;
	setp.ge.s32 	%p9, %r58, %r90;
	mov.f32 	%f1397, 0f00000000;
	or.pred  	%p10, %p5, %p9;
	@%p10 bra 	$L__BB30_8;
	mad.lo.s32 	%r129, %r58, %r88, %r7;
	cvt.s64.s32 	%rd20, %r129;
	add.s64 	%rd21, %rd20, %rd5;
	shl.b64 	%rd22, %rd21, 2;
	add.s64 	%rd23, %rd1, %rd22;
	ld.global.nc.f32 	%f1397, [%rd23];
$L__BB30_8:
	st.shared.f32 	[%r9+2048], %f1397;
	add.s32 	%r59, %r38, 12;
	setp.ge.s32 	%p12, %r59, %r90;
	mov.f32 	%f1398, 0f00000000;
	or.pred  	%p13, %p5, %p12;
	@%p13 bra 	$L__BB30_10;
	mad.lo.s32 	%r130, %r59, %r88, %r7;
	cvt.s64.s32 	%rd24, %r130;
	add.s64 	%rd25, %rd24, %rd5;
	shl.b64 	%rd26, %rd25, 2;
	add.s64 	%rd27, %rd1, %rd26;
	ld.global.nc.f32 	%f1398, [%rd27];
$L__BB30_10:
	st.shared.f32 	[%r9+3072], %f1398;
	add.s32 	%r60, %r38, 16;
	setp.ge.s32 	%p15, %r60, %r90;
	mov.f32 	%f1399, 0f00000000;
	or.pred  	%p16, %p5, %p15;
	@%p16 bra 	$L__BB30_12;
	mad.lo.s32 	%r131, %r60, %r88, %r7;
	cvt.s64.s32 	%rd28, %r131;
	add.s64 	%rd29, %rd28, %rd5;
	shl.b64 	%rd30, %rd29, 2;
	add.s64 	%rd31, %rd1, %rd30;
	ld.global.nc.f32 	%f1399, [%rd31];
$L__BB30_12:
	st.shared.f32 	[%r9+4096], %f1399;
	add.s32 	%r61, %r38, 20;
	setp.ge.s32 	%p18, %r61, %r90;
	mov.f32 	%f1400, 0f00000000;
	or.pred  	%p19, %p5, %p18;
	@%p19 bra 	$L__BB30_14;
	mad.lo.s32 	%r132, %r61, %r88, %r7;
	cvt.s64.s32 	%rd32, %r132;
	add.s64 	%rd33, %rd32, %rd5;
	shl.b64 	%rd34, %rd33, 2;
	add.s64 	%rd35, %rd1, %rd34;
	ld.global.nc.f32 	%f1400, [%rd35];
$L__BB30_14:
	st.shared.f32 	[%r9+5120], %f1400;
	add.s32 	%r62, %r38, 24;
	setp.ge.s32 	%p21, %r62, %r90;
	mov.f32 	%f1401, 0f00000000;
	or.pred  	%p22, %p5, %p21;
	@%p22 bra 	$L__BB30_16;
	mad.lo.s32 	%r133, %r62, %r88, %r7;
	cvt.s64.s32 	%rd36, %r133;
	add.s64 	%rd37, %rd36, %rd5;
	shl.b64 	%rd38, %rd37, 2;
	add.s64 	%rd39, %rd1, %rd38;
	ld.global.nc.f32 	%f1401, [%rd39];
$L__BB30_16:
	st.shared.f32 	[%r9+6144], %f1401;
	add.s32 	%r63, %r38, 28;
	setp.ge.s32 	%p24, %r63, %r90;
	mov.f32 	%f1402, 0f00000000;
	or.pred  	%p25, %p5, %p24;
	@%p25 bra 	$L__BB30_18;
	mad.lo.s32 	%r134, %r63, %r88, %r7;
	cvt.s64.s32 	%rd40, %r134;
	add.s64 	%rd41, %rd40, %rd5;
	shl.b64 	%rd42, %rd41, 2;
	add.s64 	%rd43, %rd1, %rd42;
	ld.global.nc.f32 	%f1402, [%rd43];
$L__BB30_18:
	setp.ge.s32 	%p26, %r8, %r89;
	st.shared.f32 	[%r9+7168], %f1402;
	add.s32 	%r64, %r722, %r6;
	setp.ge.s32 	%p27, %r64, %r90;
	mov.f32 	%f1403, 0f00000000;
	or.pred  	%p28, %p27, %p26;
	@%p28 bra 	$L__BB30_20;
	add.s32 	%r136, %r10, %r64;
	cvt.u64.u32 	%rd44, %r136;
	add.s64 	%rd45, %rd44, %rd6;
	shl.b64 	%rd46, %rd45, 2;
	add.s64 	%rd47, %rd2, %rd46;
	ld.global.nc.f32 	%f1403, [%rd47];
$L__BB30_20:
	setp.ge.s32 	%p30, %r138, %r89;
	st.shared.f32 	[%r11], %f1403;
	mov.f32 	%f1404, 0f00000000;
	or.pred  	%p31, %p27, %p30;
	@%p31 bra 	$L__BB30_22;
	add.s32 	%r139, %r12, %r64;
	cvt.s64.s32 	%rd48, %r139;
	add.s64 	%rd49, %rd48, %rd6;
	shl.b64 	%rd50, %rd49, 2;
	add.s64 	%rd51, %rd2, %rd50;
	ld.global.nc.f32 	%f1404, [%rd51];
$L__BB30_22:
	setp.ge.s32 	%p33, %r141, %r89;
	st.shared.f32 	[%r11+1024], %f1404;
	mov.f32 	%f1405, 0f00000000;
	or.pred  	%p34, %p27, %p33;
	@%p34 bra 	$L__BB30_24;
	add.s32 	%r142, %r13, %r64;
	cvt.s64.s32 	%rd52, %r142;
	add.s64 	%rd53, %rd52, %rd6;
	shl.b64 	%rd54, %rd53, 2;
	add.s64 	%rd55, %rd2, %rd54;
	ld.global.nc.f32 	%f1405, [%rd55];
$L__BB30_24:
	setp.ge.s32 	%p36, %r144, %r89;
	st.shared.f32 	[%r11+2048], %f1405;
	mov.f32 	%f1406, 0f00000000;
	or.pred  	%p37, %p27, %p36;
	@%p37 bra 	$L__BB30_26;
	add.s32 	%r145, %r14, %r64;
	cvt.s64.s32 	%rd56, %r145;
	add.s64 	%rd57, %rd56, %rd6;
	shl.b64 	%rd58, %rd57, 2;
	add.s64 	%rd59, %rd2, %rd58;
	ld.global.nc.f32 	%f1406, [%rd59];
$L__BB30_26:
	setp.ge.s32 	%p39, %r147, %r89;
	st.shared.f32 	[%r11+3072], %f1406;
	mov.f32 	%f1407, 0f00000000;
	or.pred  	%p40, %p27, %p39;
	@%p40 bra 	$L__BB30_28;
	add.s32 	%r148, %r15, %r64;
	cvt.s64.s32 	%rd60, %r148;
	add.s64 	%rd61, %rd60, %rd6;
	shl.b64 	%rd62, %rd61, 2;
	add.s64 	%rd63, %rd2, %rd62;
	ld.global.nc.f32 	%f1407, [%rd63];
$L__BB30_28:
	setp.ge.s32 	%p42, %r150, %r89;
	st.shared.f32 	[%r11+4096], %f1407;
	mov.f32 	%f1408, 0f00000000;
	or.pred  	%p43, %p27, %p42;
	@%p43 bra 	$L__BB30_30;
	add.s32 	%r151, %r16, %r64;
	cvt.s64.s32 	%rd64, %r151;
	add.s64 	%rd65, %rd64, %rd6;
	shl.b64 	%rd66, %rd65, 2;
	add.s64 	%rd67, %rd2, %rd66;
	ld.global.nc.f32 	%f1408, [%rd67];
$L__BB30_30:
	setp.ge.s32 	%p45, %r153, %r89;
	st.shared.f32 	[%r11+5120], %f1408;
	mov.f32 	%f1409, 0f00000000;
	or.pred  	%p46, %p27, %p45;
	@%p46 bra 	$L__BB30_32;
	add.s32 	%r154, %r17, %r64;
	cvt.s64.s32 	%rd68, %r154;
	add.s64 	%rd69, %rd68, %rd6;
	shl.b64 	%rd70, %rd69, 2;
	add.s64 	%rd71, %rd2, %rd70;
	ld.global.nc.f32 	%f1409, [%rd71];
$L__BB30_32:
	setp.ge.s32 	%p48, %r156, %r89;
	st.shared.f32 	[%r11+6144], %f1409;
	mov.f32 	%f1410, 0f00000000;
	or.pred  	%p49, %p27, %p48;
	@%p49 bra 	$L__BB30_34;
	add.s32 	%r157, %r18, %r64;
	cvt.s64.s32 	%rd72, %r157;
	add.s64 	%rd73, %rd72, %rd6;
	shl.b64 	%rd74, %rd73, 2;
	add.s64 	%rd75, %rd2, %rd74;
	ld.global.nc.f32 	%f1410, [%rd75];
$L__BB30_34:
	st.shared.f32 	[%r11+7168], %f1410;
	bar.sync 	0;
	ld.shared.f32 	%f99, [%r19];
	ld.shared.f32 	%f100, [%r19+4];
	ld.shared.f32 	%f101, [%r19+8];
	ld.shared.f32 	%f102, [%r19+12];
	ld.shared.f32 	%f103, [%r20];
	ld.shared.f32 	%f104, [%r20+128];
	ld.shared.f32 	%f105, [%r20+256];
	ld.shared.f32 	%f106, [%r20+384];
	mul.f32 	%f107, %f99, %f103;
	setp.gt.f32 	%p50, %f107, %f1378;
	selp.f32 	%f108, %f107, %f1378, %p50;
	selp.b32 	%r158, %r722, %r721, %p50;
	mul.f32 	%f109, %f99, %f104;
	setp.gt.f32 	%p51, %f109, %f1374;
	selp.f32 	%f110, %f109, %f1374, %p51;
	selp.b32 	%r159, %r722, %r717, %p51;
	mul.f32 	%f111, %f99, %f105;
	setp.gt.f32 	%p52, %f111, %f1370;
	selp.f32 	%f112, %f111, %f1370, %p52;
	selp.b32 	%r160, %r722, %r713, %p52;
	mul.f32 	%f113, %f99, %f106;
	setp.gt.f32 	%p53, %f113, %f1366;
	selp.f32 	%f114, %f113, %f1366, %p53;
	selp.b32 	%r161, %r722, %r709, %p53;
	mul.f32 	%f115, %f100, %f103;
	setp.gt.f32 	%p54, %f115, %f1377;
	selp.f32 	%f116, %f115, %f1377, %p54;
	selp.b32 	%r162, %r722, %r720, %p54;
	mul.f32 	%f117, %f100, %f104;
	setp.gt.f32 	%p55, %f117, %f1373;
	selp.f32 	%f118, %f117, %f1373, %p55;
	selp.b32 	%r163, %r722, %r716, %p55;
	mul.f32 	%f119, %f100, %f105;
	setp.gt.f32 	%p56, %f119, %f1369;
	selp.f32 	%f120, %f119, %f1369, %p56;
	selp.b32 	%r164, %r722, %r712, %p56;
	mul.f32 	%f121, %f100, %f106;
	setp.gt.f32 	%p57, %f121, %f1365;
	selp.f32 	%f122, %f121, %f1365, %p57;
	selp.b32 	%r165, %r722, %r708, %p57;
	mul.f32 	%f123, %f101, %f103;
	setp.gt.f32 	%p58, %f123, %f1376;
	selp.f32 	%f124, %f123, %f1376, %p58;
	selp.b32 	%r166, %r722, %r719, %p58;
	mul.f32 	%f125, %f101, %f104;
	setp.gt.f32 	%p59, %f125, %f1372;
	selp.f32 	%f126, %f125, %f1372, %p59;
	selp.b32 	%r167, %r722, %r715, %p59;
	mul.f32 	%f127, %f101, %f105;
	setp.gt.f32 	%p60, %f127, %f1368;
	selp.f32 	%f128, %f127, %f1368, %p60;
	selp.b32 	%r168, %r722, %r711, %p60;
	mul.f32 	%f129, %f101, %f106;
	setp.gt.f32 	%p61, %f129, %f1364;
	selp.f32 	%f130, %f129, %f1364, %p61;
	selp.b32 	%r169, %r722, %r707, %p61;
	mul.f32 	%f131, %f102, %f103;
	setp.gt.f32 	%p62, %f131, %f1375;
	selp.f32 	%f132, %f131, %f1375, %p62;
	selp.b32 	%r170, %r722, %r718, %p62;
	mul.f32 	%f133, %f102, %f104;
	setp.gt.f32 	%p63, %f133, %f1371;
	selp.f32 	%f134, %f133, %f1371, %p63;
	selp.b32 	%r171, %r722, %r714, %p63;
	mul.f32 	%f135, %f102, %f105;
	setp.gt.f32 	%p64, %f135, %f1367;
	selp.f32 	%f136, %f135, %f1367, %p64;
	selp.b32 	%r172, %r722, %r710, %p64;
	mul.f32 	%f137, %f102, %f106;
	setp.gt.f32 	%p65, %f137, %f1363;
	selp.f32 	%f138, %f137, %f1363, %p65;
	selp.b32 	%r173, %r722, %r706, %p65;
	add.s32 	%r174, %r722, 1;
	ld.shared.f32 	%f139, [%r19+256];
	ld.shared.f32 	%f140, [%r19+260];
	ld.shared.f32 	%f141, [%r19+264];
	ld.shared.f32 	%f142, [%r19+268];
	ld.shared.f32 	%f143, [%r20+4];
	ld.shared.f32 	%f144, [%r20+132];
	ld.shared.f32 	%f145, [%r20+260];
	ld.shared.f32 	%f146, [%r20+388];
	mul.f32 	%f147, %f139, %f143;
	setp.gt.f32 	%p66, %f147, %f108;
	selp.f32 	%f148, %f147, %f108, %p66;
	selp.b32 	%r175, %r174, %r158, %p66;
	mul.f32 	%f149, %f139, %f144;
	setp.gt.f32 	%p67, %f149, %f110;
	selp.f32 	%f150, %f149, %f110, %p67;
	selp.b32 	%r176, %r174, %r159, %p67;
	mul.f32 	%f151, %f139, %f145;
	setp.gt.f32 	%p68, %f151, %f112;
	selp.f32 	%f152, %f151, %f112, %p68;
	selp.b32 	%r177, %r174, %r160, %p68;
	mul.f32 	%f153, %f139, %f146;
	setp.gt.f32 	%p69, %f153, %f114;
	selp.f32 	%f154, %f153, %f114, %p69;
	selp.b32 	%r178, %r174, %r161, %p69;
	mul.f32 	%f155, %f140, %f143;
	setp.gt.f32 	%p70, %f155, %f116;
	selp.f32 	%f156, %f155, %f116, %p70;
	selp.b32 	%r179, %r174, %r162, %p70;
	mul.f32 	%f157, %f140, %f144;
	setp.gt.f32 	%p71, %f157, %f118;
	selp.f32 	%f158, %f157, %f118, %p71;
	selp.b32 	%r180, %r174, %r163, %p71;
	mul.f32 	%f159, %f140, %f145;
	setp.gt.f32 	%p72, %f159, %f120;
	selp.f32 	%f160, %f159, %f120, %p72;
	selp.b32 	%r181, %r174, %r164, %p72;
	mul.f32 	%f161, %f140, %f146;
	setp.gt.f32 	%p73, %f161, %f122;
	selp.f32 	%f162, %f161, %f122, %p73;
	selp.b32 	%r182, %r174, %r165, %p73;
	mul.f32 	%f163, %f141, %f143;
	setp.gt.f32 	%p74, %f163, %f124;
	selp.f32 	%f164, %f163, %f124, %p74;
	selp.b32 	%r183, %r174, %r166, %p74;
	mul.f32 	%f165, %f141, %f144;
	setp.gt.f32 	%p75, %f165, %f126;
	selp.f32 	%f166, %f165, %f126, %p75;
	selp.b32 	%r184, %r174, %r167, %p75;
	mul.f32 	%f167, %f141, %f145;
	setp.gt.f32 	%p76, %f167, %f128;
	selp.f32 	%f168, %f167, %f128, %p76;
	selp.b32 	%r185, %r174, %r168, %p76;
	mul.f32 	%f169, %f141, %f146;
	setp.gt.f32 	%p77, %f169, %f130;
	selp.f32 	%f170, %f169, %f130, %p77;
	selp.b32 	%r186, %r174, %r169, %p77;
	mul.f32 	%f171, %f142, %f143;
	setp.gt.f32 	%p78, %f171, %f132;
	selp.f32 	%f172, %f171, %f132, %p78;
	selp.b32 	%r187, %r174, %r170, %p78;
	mul.f32 	%f173, %f142, %f144;
	setp.gt.f32 	%p79, %f173, %f134;
	selp.f32 	%f174, %f173, %f134, %p79;
	selp.b32 	%r188, %r174, %r171, %p79;
	mul.f32 	%f175, %f142, %f145;
	setp.gt.f32 	%p80, %f175, %f136;
	selp.f32 	%f176, %f175, %f136, %p80;
	selp.b32 	%r189, %r174, %r172, %p80;
	mul.f32 	%f177, %f142, %f146;
	setp.gt.f32 	%p81, %f177, %f138;
	selp.f32 	%f178, %f177, %f138, %p81;
	selp.b32 	%r190, %r174, %r173, %p81;
	add.s32 	%r191, %r722, 2;
	ld.shared.f32 	%f179, [%r19+512];
	ld.shared.f32 	%f180, [%r19+516];
	ld.shared.f32 	%f181, [%r19+520];
	ld.shared.f32 	%f182, [%r19+524];
	ld.shared.f32 	%f183, [%r20+8];
	ld.shared.f32 	%f184, [%r20+136];
	ld.shared.f32 	%f185, [%r20+264];
	ld.shared.f32 	%f186, [%r20+392];
	mul.f32 	%f187, %f179, %f183;
	setp.gt.f32 	%p82, %f187, %f148;
	selp.f32 	%f188, %f187, %f148, %p82;
	selp.b32 	%r192, %r191, %r175, %p82;
	mul.f32 	%f189, %f179, %f184;
	setp.gt.f32 	%p83, %f189, %f150;
	selp.f32 	%f190, %f189, %f150, %p83;
	selp.b32 	%r193, %r191, %r176, %p83;
	mul.f32 	%f191, %f179, %f185;
	setp.gt.f32 	%p84, %f191, %f152;
	selp.f32 	%f192, %f191, %f152, %p84;
	selp.b32 	%r194, %r191, %r177, %p84;
	mul.f32 	%f193, %f179, %f186;
	setp.gt.f32 	%p85, %f193, %f154;
	selp.f32 	%f194, %f193, %f154, %p85;
	selp.b32 	%r195, %r191, %r178, %p85;
	mul.f32 	%f195, %f180, %f183;
	setp.gt.f32 	%p86, %f195, %f156;
	selp.f32 	%f196, %f195, %f156, %p86;
	selp.b32 	%r196, %r191, %r179, %p86;
	mul.f32 	%f197, %f180, %f184;
	setp.gt.f32 	%p87, %f197, %f158;
	selp.f32 	%f198, %f197, %f158, %p87;
	selp.b32 	%r197, %r191, %r180, %p87;
	mul.f32 	%f199, %f180, %f185;
	setp.gt.f32 	%p88, %f199, %f160;
	selp.f32 	%f200, %f199, %f160, %p88;
	selp.b32 	%r198, %r191, %r181, %p88;
	mul.f32 	%f201, %f180, %f186;
	setp.gt.f32 	%p89, %f201, %f162;
	selp.f32 	%f202, %f201, %f162, %p89;
	selp.b32 	%r199, %r191, %r182, %p89;
	mul.f32 	%f203, %f181, %f183;
	setp.gt.f32 	%p90, %f203, %f164;
	selp.f32 	%f204, %f203, %f164, %p90;
	selp.b32 	%r200, %r191, %r183, %p90;
	mul.f32 	%f205, %f181, %f184;
	setp.gt.f32 	%p91, %f205, %f166;
	selp.f32 	%f206, %f205, %f166, %p91;
	selp.b32 	%r201, %r191, %r184, %p91;
	mul.f32 	%f207, %f181, %f185;
	setp.gt.f32 	%p92, %f207, %f168;
	selp.f32 	%f208, %f207, %f168, %p92;
	selp.b32 	%r202, %r191, %r185, %p92;
	mul.f32 	%f209, %f181, %f186;
	setp.gt.f32 	%p93, %f209, %f170;
	selp.f32 	%f210, %f209, %f170, %p93;
	selp.b32 	%r203, %r191, %r186, %p93;
	mul.f32 	%f211, %f182, %f183;
	setp.gt.f32 	%p94, %f211, %f172;
	selp.f32 	%f212, %f211, %f172, %p94;
	selp.b32 	%r204, %r191, %r187, %p94;
	mul.f32 	%f213, %f182, %f184;
	setp.gt.f32 	%p95, %f213, %f174;
	selp.f32 	%f214, %f213, %f174, %p95;
	selp.b32 	%r205, %r191, %r188, %p95;
	mul.f32 	%f215, %f182, %f185;
	setp.gt.f32 	%p96, %f215, %f176;
	selp.f32 	%f216, %f215, %f176, %p96;
	selp.b32 	%r206, %r191, %r189, %p96;
	mul.f32 	%f217, %f182, %f186;
	setp.gt.f32 	%p97, %f217, %f178;
	selp.f32 	%f218, %f217, %f178, %p97;
	selp.b32 	%r207, %r191, %r190, %p97;
	add.s32 	%r208, %r722, 3;
	ld.shared.f32 	%f219, [%r19+768];
	ld.shared.f32 	%f220, [%r19+772];
	ld.shared.f32 	%f221, [%r19+776];
	ld.shared.f32 	%f222, [%r19+780];
	ld.shared.f32 	%f223, [%r20+12];
	ld.shared.f32 	%f224, [%r20+140];
	ld.shared.f32 	%f225, [%r20+268];
	ld.shared.f32 	%f226, [%r20+396];
	mul.f32 	%f227, %f219, %f223;
	setp.gt.f32 	%p98, %f227, %f188;
	selp.f32 	%f228, %f227, %f188, %p98;
	selp.b32 	%r209, %r208, %r192, %p98;
	mul.f32 	%f229, %f219, %f224;
	setp.gt.f32 	%p99, %f229, %f190;
	selp.f32 	%f230, %f229, %f190, %p99;
	selp.b32 	%r210, %r208, %r193, %p99;
	mul.f32 	%f231, %f219, %f225;
	setp.gt.f32 	%p100, %f231, %f192;
	selp.f32 	%f232, %f231, %f192, %p100;
	selp.b32 	%r211, %r208, %r194, %p100;
	mul.f32 	%f233, %f219, %f226;
	setp.gt.f32 	%p101, %f233, %f194;
	selp.f32 	%f234, %f233, %f194, %p101;
	selp.b32 	%r212, %r208, %r195, %p101;
	mul.f32 	%f235, %f220, %f223;
	setp.gt.f32 	%p102, %f235, %f196;
	selp.f32 	%f236, %f235, %f196, %p102;
	selp.b32 	%r213, %r208, %r196, %p102;
	mul.f32 	%f237, %f220, %f224;
	setp.gt.f32 	%p103, %f237, %f198;
	selp.f32 	%f238, %f237, %f198, %p103;
	selp.b32 	%r214, %r208, %r197, %p103;
	mul.f32 	%f239, %f220, %f225;
	setp.gt.f32 	%p104, %f239, %f200;
	selp.f32 	%f240, %f239, %f200, %p104;
	selp.b32 	%r215, %r208, %r198, %p104;
	mul.f32 	%f241, %f220, %f226;
	setp.gt.f32 	%p105, %f241, %f202;
	selp.f32 	%f242, %f241, %f202, %p105;
	selp.b32 	%r216, %r208, %r199, %p105;
	mul.f32 	%f243, %f221, %f223;
	setp.gt.f32 	%p106, %f243, %f204;
	selp.f32 	%f244, %f243, %f204, %p106;
	selp.b32 	%r217, %r208, %r200, %p106;
	mul.f32 	%f245, %f221, %f224;
	setp.gt.f32 	%p107, %f245, %f206;
	selp.f32 	%f246, %f245, %f206, %p107;
	selp.b32 	%r218, %r208, %r201, %p107;
	mul.f32 	%f247, %f221, %f225;
	setp.gt.f32 	%p108, %f247, %f208;
	selp.f32 	%f248, %f247, %f208, %p108;
	selp.b32 	%r219, %r208, %r202, %p108;
	mul.f32 	%f249, %f221, %f226;
	setp.gt.f32 	%p109, %f249, %f210;
	selp.f32 	%f250, %f249, %f210, %p109;
	selp.b32 	%r220, %r208, %r203, %p109;
	mul.f32 	%f251, %f222, %f223;
	setp.gt.f32 	%p110, %f251, %f212;
	selp.f32 	%f252, %f251, %f212, %p110;
	selp.b32 	%r221, %r208, %r204, %p110;
	mul.f32 	%f253, %f222, %f224;
	setp.gt.f32 	%p111, %f253, %f214;
	selp.f32 	%f254, %f253, %f214, %p111;
	selp.b32 	%r222, %r208, %r205, %p111;
	mul.f32 	%f255, %f222, %f225;
	setp.gt.f32 	%p112, %f255, %f216;
	selp.f32 	%f256, %f255, %f216, %p112;
	selp.b32 	%r223, %r208, %r206, %p112;
	mul.f32 	%f257, %f222, %f226;
	setp.gt.f32 	%p113, %f257, %f218;
	selp.f32 	%f258, %f257, %f218, %p113;
	selp.b32 	%r224, %r208, %r207, %p113;
	add.s32 	%r225, %r722, 4;
	ld.shared.f32 	%f259, [%r19+1024];
	ld.shared.f32 	%f260, [%r19+1028];
	ld.shared.f32 	%f261, [%r19+1032];
	ld.shared.f32 	%f262, [%r19+1036];
	ld.shared.f32 	%f263, [%r20+16];
	ld.shared.f32 	%f264, [%r20+144];
	ld.shared.f32 	%f265, [%r20+272];
	ld.shared.f32 	%f266, [%r20+400];
	mul.f32 	%f267, %f259, %f263;
	setp.gt.f32 	%p114, %f267, %f228;
	selp.f32 	%f268, %f267, %f228, %p114;
	selp.b32 	%r226, %r225, %r209, %p114;
	mul.f32 	%f269, %f259, %f264;
	setp.gt.f32 	%p115, %f269, %f230;
	selp.f32 	%f270, %f269, %f230, %p115;
	selp.b32 	%r227, %r225, %r210, %p115;
	mul.f32 	%f271, %f259, %f265;
	setp.gt.f32 	%p116, %f271, %f232;
	selp.f32 	%f272, %f271, %f232, %p116;
	selp.b32 	%r228, %r225, %r211, %p116;
	mul.f32 	%f273, %f259, %f266;
	setp.gt.f32 	%p117, %f273, %f234;
	selp.f32 	%f274, %f273, %f234, %p117;
	selp.b32 	%r229, %r225, %r212, %p117;
	mul.f32 	%f275, %f260, %f263;
	setp.gt.f32 	%p118, %f275, %f236;
	selp.f32 	%f276, %f275, %f236, %p118;
	selp.b32 	%r230, %r225, %r213, %p118;
	mul.f32 	%f277, %f260, %f264;
	setp.gt.f32 	%p119, %f277, %f238;
	selp.f32 	%f278, %f277, %f238, %p119;
	selp.b32 	%r231, %r225, %r214, %p119;
	mul.f32 	%f279, %f260, %f265;
	setp.gt.f32 	%p120, %f279, %f240;
	selp.f32 	%f280, %f279, %f240, %p120;
	selp.b32 	%r232, %r225, %r215, %p120;
	mul.f32 	%f281, %f260, %f266;
	setp.gt.f32 	%p121, %f281, %f242;
	selp.f32 	%f282, %f281, %f242, %p121;
	selp.b32 	%r233, %r225, %r216, %p121;
	mul.f32 	%f283, %f261, %f263;
	setp.gt.f32 	%p122, %f283, %f244;
	selp.f32 	%f284, %f283, %f244, %p122;
	selp.b32 	%r234, %r225, %r217, %p122;
	mul.f32 	%f285, %f261, %f264;
	setp.gt.f32 	%p123, %f285, %f246;
	selp.f32 	%f286, %f285, %f246, %p123;
	selp.b32 	%r235, %r225, %r218, %p123;
	mul.f32 	%f287, %f261, %f265;
	setp.gt.f32 	%p124, %f287, %f248;
	selp.f32 	%f288, %f287, %f248, %p124;
	selp.b32 	%r236, %r225, %r219, %p124;
	mul.f32 	%f289, %f261, %f266;
	setp.gt.f32 	%p125, %f289, %f250;
	selp.f32 	%f290, %f289, %f250, %p125;
	selp.b32 	%r237, %r225, %r220, %p125;
	mul.f32 	%f291, %f262, %f263;
	setp.gt.f32 	%p126, %f291, %f252;
	selp.f32 	%f292, %f291, %f252, %p126;
	selp.b32 	%r238, %r225, %r221, %p126;
	mul.f32 	%f293, %f262, %f264;
	setp.gt.f32 	%p127, %f293, %f254;
	selp.f32 	%f294, %f293, %f254, %p127;
	selp.b32 	%r239, %r225, %r222, %p127;
	mul.f32 	%f295, %f262, %f265;
	setp.gt.f32 	%p128, %f295, %f256;
	selp.f32 	%f296, %f295, %f256, %p128;
	selp.b32 	%r240, %r225, %r223, %p128;
	mul.f32 	%f297, %f262, %f266;
	setp.gt.f32 	%p129, %f297, %f258;
	selp.f32 	%f298, %f297, %f258, %p129;
	selp.b32 	%r241, %r225, %r224, %p129;
	add.s32 	%r242, %r722, 5;
	ld.shared.f32 	%f299, [%r19+1280];
	ld.shared.f32 	%f300, [%r19+1284];
	ld.shared.f32 	%f301, [%r19+1288];
	ld.shared.f32 	%f302, [%r19+1292];
	ld.shared.f32 	%f303, [%r20+20];
	ld.shared.f32 	%f304, [%r20+148];
	ld.shared.f32 	%f305, [%r20+276];
	ld.shared.f32 	%f306, [%r20+404];
	mul.f32 	%f307, %f299, %f303;
	setp.gt.f32 	%p130, %f307, %f268;
	selp.f32 	%f308, %f307, %f268, %p130;
	selp.b32 	%r243, %r242, %r226, %p130;
	mul.f32 	%f309, %f299, %f304;
	setp.gt.f32 	%p131, %f309, %f270;
	selp.f32 	%f310, %f309, %f270, %p131;
	selp.b32 	%r244, %r242, %r227, %p131;
	mul.f32 	%f311, %f299, %f305;
	setp.gt.f32 	%p132, %f311, %f272;
	selp.f32 	%f312, %f311, %f272, %p132;
	selp.b32 	%r245, %r242, %r228, %p132;
	mul.f32 	%f313, %f299, %f306;
	setp.gt.f32 	%p133, %f313, %f274;
	selp.f32 	%f314, %f313, %f274, %p133;
	selp.b32 	%r246, %r242, %r229, %p133;
	mul.f32 	%f315, %f300, %f303;
	setp.gt.f32 	%p134, %f315, %f276;
	selp.f32 	%f316, %f315, %f276, %p134;
	selp.b32 	%r247, %r242, %r230, %p134;
	mul.f32 	%f317, %f300, %f304;
	setp.gt.f32 	%p135, %f317, %f278;
	selp.f32 	%f318, %f317, %f278, %p135;
	selp.b32 	%r248, %r242, %r231, %p135;
	mul.f32 	%f319, %f300, %f305;
	setp.gt.f32 	%p136, %f319, %f280;
	selp.f32 	%f320, %f319, %f280, %p136;
	selp.b32 	%r249, %r242, %r232, %p136;
	mul.f32 	%f321, %f300, %f306;
	setp.gt.f32 	%p137, %f321, %f282;
	selp.f32 	%f322, %f321, %f282, %p137;
	selp.b32 	%r250, %r242, %r233, %p137;
	mul.f32 	%f323, %f301, %f303;
	setp.gt.f32 	%p138, %f323, %f284;
	selp.f32 	%f324, %f323, %f284, %p138;
	selp.b32 	%r251, %r242, %r234, %p138;
	mul.f32 	%f325, %f301, %f304;
	setp.gt.f32 	%p139, %f325, %f286;
	selp.f32 	%f326, %f325, %f286, %p139;
	selp.b32 	%r252, %r242, %r235, %p139;
	mul.f32 	%f327, %f301, %f305;
	setp.gt.f32 	%p140, %f327, %f288;
	selp.f32 	%f328, %f327, %f288, %p140;
	selp.b32 	%r253, %r242, %r236, %p140;
	mul.f32 	%f329, %f301, %f306;
	setp.gt.f32 	%p141, %f329, %f290;
	selp.f32 	%f330, %f329, %f290, %p141;
	selp.b32 	%r254, %r242, %r237, %p141;
	mul.f32 	%f331, %f302, %f303;
	setp.gt.f32 	%p142, %f331, %f292;
	selp.f32 	%f332, %f331, %f292, %p142;
	selp.b32 	%r255, %r242, %r238, %p142;
	mul.f32 	%f333, %f302, %f304;
	setp.gt.f32 	%p143, %f333, %f294;
	selp.f32 	%f334, %f333, %f294, %p143;
	selp.b32 	%r256, %r242, %r239, %p143;
	mul.f32 	%f335, %f302, %f305;
	setp.gt.f32 	%p144, %f335, %f296;
	selp.f32 	%f336, %f335, %f296, %p144;
	selp.b32 	%r257, %r242, %r240, %p144;
	mul.f32 	%f337, %f302, %f306;
	setp.gt.f32 	%p145, %f337, %f298;
	selp.f32 	%f338, %f337, %f298, %p145;
	selp.b32 	%r258, %r242, %r241, %p145;
	add.s32 	%r259, %r722, 6;
	ld.shared.f32 	%f339, [%r19+1536];
	ld.shared.f32 	%f340, [%r19+1540];
	ld.shared.f32 	%f341, [%r19+1544];
	ld.shared.f32 	%f342, [%r19+1548];
	ld.shared.f32 	%f343, [%r20+24];
	ld.shared.f32 	%f344, [%r20+152];
	ld.shared.f32 	%f345, [%r20+280];
	ld.shared.f32 	%f346, [%r20+408];
	mul.f32 	%f347, %f339, %f343;
	setp.gt.f32 	%p146, %f347, %f308;
	selp.f32 	%f348, %f347, %f308, %p146;
	selp.b32 	%r260, %r259, %r243, %p146;
	mul.f32 	%f349, %f339, %f344;
	setp.gt.f32 	%p147, %f349, %f310;
	selp.f32 	%f350, %f349, %f310, %p147;
	selp.b32 	%r261, %r259, %r244, %p147;
	mul.f32 	%f351, %f339, %f345;
	setp.gt.f32 	%p148, %f351, %f312;
	selp.f32 	%f352, %f351, %f312, %p148;
	selp.b32 	%r262, %r259, %r245, %p148;
	mul.f32 	%f353, %f339, %f346;
	setp.gt.f32 	%p149, %f353, %f314;
	selp.f32 	%f354, %f353, %f314, %p149;
	selp.b32 	%r263, %r259, %r246, %p149;
	mul.f32 	%f355, %f340, %f343;
	setp.gt.f32 	%p150, %f355, %f316;
	selp.f32 	%f356, %f355, %f316, %p150;
	selp.b32 	%r264, %r259, %r247, %p150;
	mul.f32 	%f357, %f340, %f344;
	setp.gt.f32 	%p151, %f357, %f318;
	selp.f32 	%f358, %f357, %f318, %p151;
	selp.b32 	%r265, %r259, %r248, %p151;
	mul.f32 	%f359, %f340, %f345;
	setp.gt.f32 	%p152, %f359, %f320;
	selp.f32 	%f360, %f359, %f320, %p152;
	selp.b32 	%r266, %r259, %r249, %p152;
	mul.f32 	%f361, %f340, %f346;
	setp.gt.f32 	%p153, %f361, %f322;
	selp.f32 	%f362, %f361, %f322, %p153;
	selp.b32 	%r267, %r259, %r250, %p153;
	mul.f32 	%f363, %f341, %f343;
	setp.gt.f32 	%p154, %f363, %f324;
	selp.f32 	%f364, %f363, %f324, %p154;
	selp.b32 	%r268, %r259, %r251, %p154;
	mul.f32 	%f365, %f341, %f344;
	setp.gt.f32 	%p155, %f365, %f326;
	selp.f32 	%f366, %f365, %f326, %p155;
	selp.b32 	%r269, %r259, %r252, %p155;
	mul.f32 	%f367, %f341, %f345;
	setp.gt.f32 	%p156, %f367, %f328;
	selp.f32 	%f368, %f367, %f328, %p156;
	selp.b32 	%r270, %r259, %r253, %p156;
	mul.f32 	%f369, %f341, %f346;
	setp.gt.f32 	%p157, %f369, %f330;
	selp.f32 	%f370, %f369, %f330, %p157;
	selp.b32 	%r271, %r259, %r254, %p157;
	mul.f32 	%f371, %f342, %f343;
	setp.gt.f32 	%p158, %f371, %f332;
	selp.f32 	%f372, %f371, %f332, %p158;
	selp.b32 	%r272, %r259, %r255, %p158;
	mul.f32 	%f373, %f342, %f344;
	setp.gt.f32 	%p159, %f373, %f334;
	selp.f32 	%f374, %f373, %f334, %p159;
	selp.b32 	%r273, %r259, %r256, %p159;
	mul.f32 	%f375, %f342, %f345;
	setp.gt.f32 	%p160, %f375, %f336;
	selp.f32 	%f376, %f375, %f336, %p160;
	selp.b32 	%r274, %r259, %r257, %p160;
	mul.f32 	%f377, %f342, %f346;
	setp.gt.f32 	%p161, %f377, %f338;
	selp.f32 	%f378, %f377, %f338, %p161;
	selp.b32 	%r275, %r259, %r258, %p161;
	add.s32 	%r276, %r722, 7;
	ld.shared.f32 	%f379, [%r19+1792];
	ld.shared.f32 	%f380, [%r19+1796];
	ld.shared.f32 	%f381, [%r19+1800];
	ld.shared.f32 	%f382, [%r19+1804];
	ld.shared.f32 	%f383, [%r20+28];
	ld.shared.f32 	%f384, [%r20+156];
	ld.shared.f32 	%f385, [%r20+284];
	ld.shared.f32 	%f386, [%r20+412];
	mul.f32 	%f387, %f379, %f383;
	setp.gt.f32 	%p162, %f387, %f348;
	selp.f32 	%f388, %f387, %f348, %p162;
	selp.b32 	%r277, %r276, %r260, %p162;
	mul.f32 	%f389, %f379, %f384;
	setp.gt.f32 	%p163, %f389, %f350;
	selp.f32 	%f390, %f389, %f350, %p163;
	selp.b32 	%r278, %r276, %r261, %p163;
	mul.f32 	%f391, %f379, %f385;
	setp.gt.f32 	%p164, %f391, %f352;
	selp.f32 	%f392, %f391, %f352, %p164;
	selp.b32 	%r279, %r276, %r262, %p164;
	mul.f32 	%f393, %f379, %f386;
	setp.gt.f32 	%p165, %f393, %f354;
	selp.f32 	%f394, %f393, %f354, %p165;
	selp.b32 	%r280, %r276, %r263, %p165;
	mul.f32 	%f395, %f380, %f383;
	setp.gt.f32 	%p166, %f395, %f356;
	selp.f32 	%f396, %f395, %f356, %p166;
	selp.b32 	%r281, %r276, %r264, %p166;
	mul.f32 	%f397, %f380, %f384;
	setp.gt.f32 	%p167, %f397, %f358;
	selp.f32 	%f398, %f397, %f358, %p167;
	selp.b32 	%r282, %r276, %r265, %p167;
	mul.f32 	%f399, %f380, %f385;
	setp.gt.f32 	%p168, %f399, %f360;
	selp.f32 	%f400, %f399, %f360, %p168;
	selp.b32 	%r283, %r276, %r266, %p168;
	mul.f32 	%f401, %f380, %f386;
	setp.gt.f32 	%p169, %f401, %f362;
	selp.f32 	%f402, %f401, %f362, %p169;
	selp.b32 	%r284, %r276, %r267, %p169;
	mul.f32 	%f403, %f381, %f383;
	setp.gt.f32 	%p170, %f403, %f364;
	selp.f32 	%f404, %f403, %f364, %p170;
	selp.b32 	%r285, %r276, %r268, %p170;
	mul.f32 	%f405, %f381, %f384;
	setp.gt.f32 	%p171, %f405, %f366;
	selp.f32 	%f406, %f405, %f366, %p171;
	selp.b32 	%r286, %r276, %r269, %p171;
	mul.f32 	%f407, %f381, %f385;
	setp.gt.f32 	%p172, %f407, %f368;
	selp.f32 	%f408, %f407, %f368, %p172;
	selp.b32 	%r287, %r276, %r270, %p172;
	mul.f32 	%f409, %f381, %f386;
	setp.gt.f32 	%p173, %f409, %f370;
	selp.f32 	%f410, %f409, %f370, %p173;
	selp.b32 	%r288, %r276, %r271, %p173;
	mul.f32 	%f411, %f382, %f383;
	setp.gt.f32 	%p174, %f411, %f372;
	selp.f32 	%f412, %f411, %f372, %p174;
	selp.b32 	%r289, %r276, %r272, %p174;
	mul.f32 	%f413, %f382, %f384;
	setp.gt.f32 	%p175, %f413, %f374;
	selp.f32 	%f414, %f413, %f374, %p175;
	selp.b32 	%r290, %r276, %r273, %p175;
	mul.f32 	%f415, %f382, %f385;
	setp.gt.f32 	%p176, %f415, %f376;
	selp.f32 	%f416, %f415, %f376, %p176;
	selp.b32 	%r291, %r276, %r274, %p176;
	mul.f32 	%f417, %f382, %f386;
	setp.gt.f32 	%p177, %f417, %f378;
	selp.f32 	%f418, %f417, %f378, %p177;
	selp.b32 	%r292, %r276, %r275, %p177;
	add.s32 	%r293, %r722, 8;
	ld.shared.f32 	%f419, [%r19+2048];
	ld.shared.f32 	%f420, [%r19+2052];
	ld.shared.f32 	%f421, [%r19+2056];
	ld.shared.f32 	%f422, [%r19+2060];
	ld.shared.f32 	%f423, [%r20+32];
	ld.shared.f32 	%f424, [%r20+160];
	ld.shared.f32 	%f425, [%r20+288];
	ld.shared.f32 	%f426, [%r20+416];
	mul.f32 	%f427, %f419, %f423;
	setp.gt.f32 	%p178, %f427, %f388;
	selp.f32 	%f428, %f427, %f388, %p178;
	selp.b32 	%r294, %r293, %r277, %p178;
	mul.f32 	%f429, %f419, %f424;
	setp.gt.f32 	%p179, %f429, %f390;
	selp.f32 	%f430, %f429, %f390, %p179;
	selp.b32 	%r295, %r293, %r278, %p179;
	mul.f32 	%f431, %f419, %f425;
	setp.gt.f32 	%p180, %f431, %f392;
	selp.f32 	%f432, %f431, %f392, %p180;
	selp.b32 	%r296, %r293, %r279, %p180;
	mul.f32 	%f433, %f419, %f426;
	setp.gt.f32 	%p181, %f433, %f394;
	selp.f32 	%f434, %f433, %f394, %p181;
	selp.b32 	%r297, %r293, %r280, %p181;
	mul.f32 	%f435, %f420, %f423;
	setp.gt.f32 	%p182, %f435, %f396;
	selp.f32 	%f436, %f435, %f396, %p182;
	selp.b32 	%r298, %r293, %r281, %p182;
	mul.f32 	%f437, %f420, %f424;
	setp.gt.f32 	%p183, %f437, %f398;
	selp.f32 	%f438, %f437, %f398, %p183;
	selp.b32 	%r299, %r293, %r282, %p183;
	mul.f32 	%f439, %f420, %f425;
	setp.gt.f32 	%p184, %f439, %f400;
	selp.f32 	%f440, %f439, %f400, %p184;
	selp.b32 	%r300, %r293, %r283, %p184;
	mul.f32 	%f441, %f420, %f426;
	setp.gt.f32 	%p185, %f441, %f402;
	selp.f32 	%f442, %f441, %f402, %p185;
	selp.b32 	%r301, %r293, %r284, %p185;
	mul.f32 	%f443, %f421, %f423;
	setp.gt.f32 	%p186, %f443, %f404;
	selp.f32 	%f444, %f443, %f404, %p186;
	selp.b32 	%r302, %r293, %r285, %p186;
	mul.f32 	%f445, %f421, %f424;
	setp.gt.f32 	%p187, %f445, %f406;
	selp.f32 	%f446, %f445, %f406, %p187;
	selp.b32 	%r303, %r293, %r286, %p187;
	mul.f32 	%f447, %f421, %f425;
	setp.gt.f32 	%p188, %f447, %f408;
	selp.f32 	%f448, %f447, %f408, %p188;
	selp.b32 	%r304, %r293, %r287, %p188;
	mul.f32 	%f449, %f421, %f426;
	setp.gt.f32 	%p189, %f449, %f410;
	selp.f32 	%f450, %f449, %f410, %p189;
	selp.b32 	%r305, %r293, %r288, %p189;
	mul.f32 	%f451, %f422, %f423;
	setp.gt.f32 	%p190, %f451, %f412;
	selp.f32 	%f452, %f451, %f412, %p190;
	selp.b32 	%r306, %r293, %r289, %p190;
	mul.f32 	%f453, %f422, %f424;
	setp.gt.f32 	%p191, %f453, %f414;
	selp.f32 	%f454, %f453, %f414, %p191;
	selp.b32 	%r307, %r293, %r290, %p191;
	mul.f32 	%f455, %f422, %f425;
	setp.gt.f32 	%p192, %f455, %f416;
	selp.f32 	%f456, %f455, %f416, %p192;
	selp.b32 	%r308, %r293, %r291, %p192;
	mul.f32 	%f457, %f422, %f426;
	setp.gt.f32 	%p193, %f457, %f418;
	selp.f32 	%f458, %f457, %f418, %p193;
	selp.b32 	%r309, %r293, %r292, %p193;
	add.s32 	%r310, %r722, 9;
	ld.shared.f32 	%f459, [%r19+2304];
	ld.shared.f32 	%f460, [%r19+2308];
	ld.shared.f32 	%f461, [%r19+2312];
	ld.shared.f32 	%f462, [%r19+2316];
	ld.shared.f32 	%f463, [%r20+36];
	ld.shared.f32 	%f464, [%r20+164];
	ld.shared.f32 	%f465, [%r20+292];
	ld.shared.f32 	%f466, [%r20+420];
	mul.f32 	%f467, %f459, %f463;
	setp.gt.f32 	%p194, %f467, %f428;
	selp.f32 	%f468, %f467, %f428, %p194;
	selp.b32 	%r311, %r310, %r294, %p194;
	mul.f32 	%f469, %f459, %f464;
	setp.gt.f32 	%p195, %f469, %f430;
	selp.f32 	%f470, %f469, %f430, %p195;
	selp.b32 	%r312, %r310, %r295, %p195;
	mul.f32 	%f471, %f459, %f465;
	setp.gt.f32 	%p196, %f471, %f432;
	selp.f32 	%f472, %f471, %f432, %p196;
	selp.b32 	%r313, %r310, %r296, %p196;
	mul.f32 	%f473, %f459, %f466;
	setp.gt.f32 	%p197, %f473, %f434;
	selp.f32 	%f474, %f473, %f434, %p197;
	selp.b32 	%r314, %r310, %r297, %p197;
	mul.f32 	%f475, %f460, %f463;
	setp.gt.f32 	%p198, %f475, %f436;
	selp.f32 	%f476, %f475, %f436, %p198;
	selp.b32 	%r315, %r310, %r298, %p198;
	mul.f32 	%f477, %f460, %f464;
	setp.gt.f32 	%p199, %f477, %f438;
	selp.f32 	%f478, %f477, %f438, %p199;
	selp.b32 	%r316, %r310, %r299, %p199;
	mul.f32 	%f479, %f460, %f465;
	setp.gt.f32 	%p200, %f479, %f440;
	selp.f32 	%f480, %f479, %f440, %p200;
	selp.b32 	%r317, %r310, %r300, %p200;
	mul.f32 	%f481, %f460, %f466;
	setp.gt.f32 	%p201, %f481, %f442;
	selp.f32 	%f482, %f481, %f442, %p201;
	selp.b32 	%r318, %r310, %r301, %p201;
	mul.f32 	%f483, %f461, %f463;
	setp.gt.f32 	%p202, %f483, %f444;
	selp.f32 	%f484, %f483, %f444, %p202;
	selp.b32 	%r319, %r310, %r302, %p202;
	mul.f32 	%f485, %f461, %f464;
	setp.gt.f32 	%p203, %f485, %f446;
	selp.f32 	%f486, %f485, %f446, %p203;
	selp.b32 	%r320, %r310, %r303, %p203;
	mul.f32 	%f487, %f461, %f465;
	setp.gt.f32 	%p204, %f487, %f448;
	selp.f32 	%f488, %f487, %f448, %p204;
	selp.b32 	%r321, %r310, %r304, %p204;
	mul.f32 	%f489, %f461, %f466;
	setp.gt.f32 	%p205, %f489, %f450;
	selp.f32 	%f490, %f489, %f450, %p205;
	selp.b32 	%r322, %r310, %r305, %p205;
	mul.f32 	%f491, %f462, %f463;
	setp.gt.f32 	%p206, %f491, %f452;
	selp.f32 	%f492, %f491, %f452, %p206;
	selp.b32 	%r323, %r310, %r306, %p206;
	mul.f32 	%f493, %f462, %f464;
	setp.gt.f32 	%p207, %f493, %f454;
	selp.f32 	%f494, %f493, %f454, %p207;
	selp.b32 	%r324, %r310, %r307, %p207;
	mul.f32 	%f495, %f462, %f465;
	setp.gt.f32 	%p208, %f495, %f456;
	selp.f32 	%f496, %f495, %f456, %p208;
	selp.b32 	%r325, %r310, %r308, %p208;
	mul.f32 	%f497, %f462, %f466;
	setp.gt.f32 	%p209, %f497, %f458;
	selp.f32 	%f498, %f497, %f458, %p209;
	selp.b32 	%r326, %r310, %r309, %p209;
	add.s32 	%r327, %r722, 10;
	ld.shared.f32 	%f499, [%r19+2560];
	ld.shared.f32 	%f500, [%r19+2564];
	ld.shared.f32 	%f501, [%r19+2568];
	ld.shared.f32 	%f502, [%r19+2572];
	ld.shared.f32 	%f503, [%r20+40];
	ld.shared.f32 	%f504, [%r20+168];
	ld.shared.f32 	%f505, [%r20+296];
	ld.shared.f32 	%f506, [%r20+424];
	mul.f32 	%f507, %f499, %f503;
	setp.gt.f32 	%p210, %f507, %f468;
	selp.f32 	%f508, %f507, %f468, %p210;
	selp.b32 	%r328, %r327, %r311, %p210;
	mul.f32 	%f509, %f499, %f504;
	setp.gt.f32 	%p211, %f509, %f470;
	selp.f32 	%f510, %f509, %f470, %p211;
	selp.b32 	%r329, %r327, %r312, %p211;
	mul.f32 	%f511, %f499, %f505;
	setp.gt.f32 	%p212, %f511, %f472;
	selp.f32 	%f512, %f511, %f472, %p212;
	selp.b32 	%r330, %r327, %r313, %p212;
	mul.f32 	%f513, %f499, %f506;
	setp.gt.f32 	%p213, %f513, %f474;
	selp.f32 	%f514, %f513, %f474, %p213;
	selp.b32 	%r331, %r327, %r314, %p213;
	mul.f32 	%f515, %f500, %f503;
	setp.gt.f32 	%p214, %f515, %f476;
	selp.f32 	%f516, %f515, %f476, %p214;
	selp.b32 	%r332, %r327, %r315, %p214;
	mul.f32 	%f517, %f500, %f504;
	setp.gt.f32 	%p215, %f517, %f478;
	selp.f32 	%f518, %f517, %f478, %p215;
	selp.b32 	%r333, %r327, %r316, %p215;
	mul.f32 	%f519, %f500, %f505;
	setp.gt.f32 	%p216, %f519, %f480;
	selp.f32 	%f520, %f519, %f480, %p216;
	selp.b32 	%r334, %r327, %r317, %p216;
	mul.f32 	%f521, %f500, %f506;
	setp.gt.f32 	%p217, %f521, %f482;
	selp.f32 	%f522, %f521, %f482, %p217;
	selp.b32 	%r335, %r327, %r318, %p217;
	mul.f32 	%f523, %f501, %f503;
	setp.gt.f32 	%p218, %f523, %f484;
	selp.f32 	%f524, %f523, %f484, %p218;
	selp.b32 	%r336, %r327, %r319, %p218;
	mul.f32 	%f525, %f501, %f504;
	setp.gt.f32 	%p219, %f525, %f486;
	selp.f32 	%f526, %f525, %f486, %p219;
	selp.b32 	%r337, %r327, %r320, %p219;
	mul.f32 	%f527, %f501, %f505;
	setp.gt.f32 	%p220, %f527, %f488;
	selp.f32 	%f528, %f527, %f488, %p220;
	selp.b32 	%r338, %r327, %r321, %p220;
	mul.f32 	%f529, %f501, %f506;
	setp.gt.f32 	%p221, %f529, %f490;
	selp.f32 	%f530, %f529, %f490, %p221;
	selp.b32 	%r339, %r327, %r322, %p221;
	mul.f32 	%f531, %f502, %f503;
	setp.gt.f32 	%p222, %f531, %f492;
	selp.f32 	%f532, %f531, %f492, %p222;
	selp.b32 	%r340, %r327, %r323, %p222;
	mul.f32 	%f533, %f502, %f504;
	setp.gt.f32 	%p223, %f533, %f494;
	selp.f32 	%f534, %f533, %f494, %p223;
	selp.b32 	%r341, %r327, %r324, %p223;
	mul.f32 	%f535, %f502, %f505;
	setp.gt.f32 	%p224, %f535, %f496;
	selp.f32 	%f536, %f535, %f496, %p224;
	selp.b32 	%r342, %r327, %r325, %p224;
	mul.f32 	%f537, %f502, %f506;
	setp.gt.f32 	%p225, %f537, %f498;
	selp.f32 	%f538, %f537, %f498, %p225;
	selp.b32 	%r343, %r327, %r326, %p225;
	add.s32 	%r344, %r722, 11;
	ld.shared.f32 	%f539, [%r19+2816];
	ld.shared.f32 	%f540, [%r19+2820];
	ld.shared.f32 	%f541, [%r19+2824];
	ld.shared.f32 	%f542, [%r19+2828];
	ld.shared.f32 	%f543, [%r20+44];
	ld.shared.f32 	%f544, [%r20+172];
	ld.shared.f32 	%f545, [%r20+300];
	ld.shared.f32 	%f546, [%r20+428];
	mul.f32 	%f547, %f539, %f543;
	setp.gt.f32 	%p226, %f547, %f508;
	selp.f32 	%f548, %f547, %f508, %p226;
	selp.b32 	%r345, %r344, %r328, %p226;
	mul.f32 	%f549, %f539, %f544;
	setp.gt.f32 	%p227, %f549, %f510;
	selp.f32 	%f550, %f549, %f510, %p227;
	selp.b32 	%r346, %r344, %r329, %p227;
	mul.f32 	%f551, %f539, %f545;
	setp.gt.f32 	%p228, %f551, %f512;
	selp.f32 	%f552, %f551, %f512, %p228;
	selp.b32 	%r347, %r344, %r330, %p228;
	mul.f32 	%f553, %f539, %f546;
	setp.gt.f32 	%p229, %f553, %f514;
	selp.f32 	%f554, %f553, %f514, %p229;
	selp.b32 	%r348, %r344, %r331, %p229;
	mul.f32 	%f555, %f540, %f543;
	setp.gt.f32 	%p230, %f555, %f516;
	selp.f32 	%f556, %f555, %f516, %p230;
	selp.b32 	%r349, %r344, %r332, %p230;
	mul.f32 	%f557, %f540, %f544;
	setp.gt.f32 	%p231, %f557, %f518;
	selp.f32 	%f558, %f557, %f518, %p231;
	selp.b32 	%r350, %r344, %r333, %p231;
	mul.f32 	%f559, %f540, %f545;
	setp.gt.f32 	%p232, %f559, %f520;
	selp.f32 	%f560, %f559, %f520, %p232;
	selp.b32 	%r351, %r344, %r334, %p232;
	mul.f32 	%f561, %f540, %f546;
	setp.gt.f32 	%p233, %f561, %f522;
	selp.f32 	%f562, %f561, %f522, %p233;
	selp.b32 	%r352, %r344, %r335, %p233;
	mul.f32 	%f563, %f541, %f543;
	setp.gt.f32 	%p234, %f563, %f524;
	selp.f32 	%f564, %f563, %f524, %p234;
	selp.b32 	%r353, %r344, %r336, %p234;
	mul.f32 	%f565, %f541, %f544;
	setp.gt.f32 	%p235, %f565, %f526;
	selp.f32 	%f566, %f565, %f526, %p235;
	selp.b32 	%r354, %r344, %r337, %p235;
	mul.f32 	%f567, %f541, %f545;
	setp.gt.f32 	%p236, %f567, %f528;
	selp.f32 	%f568, %f567, %f528, %p236;
	selp.b32 	%r355, %r344, %r338, %p236;
	mul.f32 	%f569, %f541, %f546;
	setp.gt.f32 	%p237, %f569, %f530;
	selp.f32 	%f570, %f569, %f530, %p237;
	selp.b32 	%r356, %r344, %r339, %p237;
	mul.f32 	%f571, %f542, %f543;
	setp.gt.f32 	%p238, %f571, %f532;
	selp.f32 	%f572, %f571, %f532, %p238;
	selp.b32 	%r357, %r344, %r340, %p238;
	mul.f32 	%f573, %f542, %f544;
	setp.gt.f32 	%p239, %f573, %f534;
	selp.f32 	%f574, %f573, %f534, %p239;
	selp.b32 	%r358, %r344, %r341, %p239;
	mul.f32 	%f575, %f542, %f545;
	setp.gt.f32 	%p240, %f575, %f536;
	selp.f32 	%f576, %f575, %f536, %p240;
	selp.b32 	%r359, %r344, %r342, %p240;
	mul.f32 	%f577, %f542, %f546;
	setp.gt.f32 	%p241, %f577, %f538;
	selp.f32 	%f578, %f577, %f538, %p241;
	selp.b32 	%r360, %r344, %r343, %p241;
	add.s32 	%r361, %r722, 12;
	ld.shared.f32 	%f579, [%r19+3072];
	ld.shared.f32 	%f580, [%r19+3076];
	ld.shared.f32 	%f581, [%r19+3080];
	ld.shared.f32 	%f582, [%r19+3084];
	ld.shared.f32 	%f583, [%r20+48];
	ld.shared.f32 	%f584, [%r20+176];
	ld.shared.f32 	%f585, [%r20+304];
	ld.shared.f32 	%f586, [%r20+432];
	mul.f32 	%f587, %f579, %f583;
	setp.gt.f32 	%p242, %f587, %f548;
	selp.f32 	%f588, %f587, %f548, %p242;
	selp.b32 	%r362, %r361, %r345, %p242;
	mul.f32 	%f589, %f579, %f584;
	setp.gt.f32 	%p243, %f589, %f550;
	selp.f32 	%f590, %f589, %f550, %p243;
	selp.b32 	%r363, %r361, %r346, %p243;
	mul.f32 	%f591, %f579, %f585;
	setp.gt.f32 	%p244, %f591, %f552;
	selp.f32 	%f592, %f591, %f552, %p244;
	selp.b32 	%r364, %r361, %r347, %p244;
	mul.f32 	%f593, %f579, %f586;
	setp.gt.f32 	%p245, %f593, %f554;
	selp.f32 	%f594, %f593, %f554, %p245;
	selp.b32 	%r365, %r361, %r348, %p245;
	mul.f32 	%f595, %f580, %f583;
	setp.gt.f32 	%p246, %f595, %f556;
	selp.f32 	%f596, %f595, %f556, %p246;
	selp.b32 	%r366, %r361, %r349, %p246;
	mul.f32 	%f597, %f580, %f584;
	setp.gt.f32 	%p247, %f597, %f558;
	selp.f32 	%f598, %f597, %f558, %p247;
	selp.b32 	%r367, %r361, %r350, %p247;
	mul.f32 	%f599, %f580, %f585;
	setp.gt.f32 	%p248, %f599, %f560;
	selp.f32 	%f600, %f599, %f560, %p248;
	selp.b32 	%r368, %r361, %r351, %p248;
	mul.f32 	%f601, %f580, %f586;
	setp.gt.f32 	%p249, %f601, %f562;
	selp.f32 	%f602, %f601, %f562, %p249;
	selp.b32 	%r369, %r361, %r352, %p249;
	mul.f32 	%f603, %f581, %f583;
	setp.gt.f32 	%p250, %f603, %f564;
	selp.f32 	%f604, %f603, %f564, %p250;
	selp.b32 	%r370, %r361, %r353, %p250;
	mul.f32 	%f605, %f581, %f584;
	setp.gt.f32 	%p251, %f605, %f566;
	selp.f32 	%f606, %f605, %f566, %p251;
	selp.b32 	%r371, %r361, %r354, %p251;
	mul.f32 	%f607, %f581, %f585;
	setp.gt.f32 	%p252, %f607, %f568;
	selp.f32 	%f608, %f607, %f568, %p252;
	selp.b32 	%r372, %r361, %r355, %p252;
	mul.f32 	%f609, %f581, %f586;
	setp.gt.f32 	%p253, %f609, %f570;
	selp.f32 	%f610, %f609, %f570, %p253;
	selp.b32 	%r373, %r361, %r356, %p253;
	mul.f32 	%f611, %f582, %f583;
	setp.gt.f32 	%p254, %f611, %f572;
	selp.f32 	%f612, %f611, %f572, %p254;
	selp.b32 	%r374, %r361, %r357, %p254;
	mul.f32 	%f613, %f582, %f584;
	setp.gt.f32 	%p255, %f613, %f574;
	selp.f32 	%f614, %f613, %f574, %p255;
	selp.b32 	%r375, %r361, %r358, %p255;
	mul.f32 	%f615, %f582, %f585;
	setp.gt.f32 	%p256, %f615, %f576;
	selp.f32 	%f616, %f615, %f576, %p256;
	selp.b32 	%r376, %r361, %r359, %p256;
	mul.f32 	%f617, %f582, %f586;
	setp.gt.f32 	%p257, %f617, %f578;
	selp.f32 	%f618, %f617, %f578, %p257;
	selp.b32 	%r377, %r361, %r360, %p257;
	add.s32 	%r378, %r722, 13;
	ld.shared.f32 	%f619, [%r19+3328];
	ld.shared.f32 	%f620, [%r19+3332];
	ld.shared.f32 	%f621, [%r19+3336];
	ld.shared.f32 	%f622, [%r19+3340];
	ld.shared.f32 	%f623, [%r20+52];
	ld.shared.f32 	%f624, [%r20+180];
	ld.shared.f32 	%f625, [%r20+308];
	ld.shared.f32 	%f626, [%r20+436];
	mul.f32 	%f627, %f619, %f623;
	setp.gt.f32 	%p258, %f627, %f588;
	selp.f32 	%f628, %f627, %f588, %p258;
	selp.b32 	%r379, %r378, %r362, %p258;
	mul.f32 	%f629, %f619, %f624;
	setp.gt.f32 	%p259, %f629, %f590;
	selp.f32 	%f630, %f629, %f590, %p259;
	selp.b32 	%r380, %r378, %r363, %p259;
	mul.f32 	%f631, %f619, %f625;
	setp.gt.f32 	%p260, %f631, %f592;
	selp.f32 	%f632, %f631, %f592, %p260;
	selp.b32 	%r381, %r378, %r364, %p260;
	mul.f32 	%f633, %f619, %f626;
	setp.gt.f32 	%p261, %f633, %f594;
	selp.f32 	%f634, %f633, %f594, %p261;
	selp.b32 	%r382, %r378, %r365, %p261;
	mul.f32 	%f635, %f620, %f623;
	setp.gt.f32 	%p262, %f635, %f596;
	selp.f32 	%f636, %f635, %f596, %p262;
	selp.b32 	%r383, %r378, %r366, %p262;
	mul.f32 	%f637, %f620, %f624;
	setp.gt.f32 	%p263, %f637, %f598;
	selp.f32 	%f638, %f637, %f598, %p263;
	selp.b32 	%r384, %r378, %r367, %p263;
	mul.f32 	%f639, %f620, %f625;
	setp.gt.f32 	%p264, %f639, %f600;
	selp.f32 	%f640, %f639, %f600, %p264;
	selp.b32 	%r385, %r378, %r368, %p264;
	mul.f32 	%f641, %f620, %f626;
	setp.gt.f32 	%p265, %f641, %f602;
	selp.f32 	%f642, %f641, %f602, %p265;
	selp.b32 	%r386, %r378, %r369, %p265;
	mul.f32 	%f643, %f621, %f623;
	setp.gt.f32 	%p266, %f643, %f604;
	selp.f32 	%f644, %f643, %f604, %p266;
	selp.b32 	%r387, %r378, %r370, %p266;
	mul.f32 	%f645, %f621, %f624;
	setp.gt.f32 	%p267, %f645, %f606;
	selp.f32 	%f646, %f645, %f606, %p267;
	selp.b32 	%r388, %r378, %r371, %p267;
	mul.f32 	%f647, %f621, %f625;
	setp.gt.f32 	%p268, %f647, %f608;
	selp.f32 	%f648, %f647, %f608, %p268;
	selp.b32 	%r389, %r378, %r372, %p268;
	mul.f32 	%f649, %f621, %f626;
	setp.gt.f32 	%p269, %f649, %f610;
	selp.f32 	%f650, %f649, %f610, %p269;
	selp.b32 	%r390, %r378, %r373, %p269;
	mul.f32 	%f651, %f622, %f623;
	setp.gt.f32 	%p270, %f651, %f612;
	selp.f32 	%f652, %f651, %f612, %p270;
	selp.b32 	%r391, %r378, %r374, %p270;
	mul.f32 	%f653, %f622, %f624;
	setp.gt.f32 	%p271, %f653, %f614;
	selp.f32 	%f654, %f653, %f614, %p271;
	selp.b32 	%r392, %r378, %r375, %p271;
	mul.f32 	%f655, %f622, %f625;
	setp.gt.f32 	%p272, %f655, %f616;
	selp.f32 	%f656, %f655, %f616, %p272;
	selp.b32 	%r393, %r378, %r376, %p272;
	mul.f32 	%f657, %f622, %f626;
	setp.gt.f32 	%p273, %f657, %f618;
	selp.f32 	%f658, %f657, %f618, %p273;
	selp.b32 	%r394, %r378, %r377, %p273;
	add.s32 	%r395, %r722, 14;
	ld.shared.f32 	%f659, [%r19+3584];
	ld.shared.f32 	%f660, [%r19+3588];
	ld.shared.f32 	%f661, [%r19+3592];
	ld.shared.f32 	%f662, [%r19+3596];
	ld.shared.f32 	%f663, [%r20+56];
	ld.shared.f32 	%f664, [%r20+184];
	ld.shared.f32 	%f665, [%r20+312];
	ld.shared.f32 	%f666, [%r20+440];
	mul.f32 	%f667, %f659, %f663;
	setp.gt.f32 	%p274, %f667, %f628;
	selp.f32 	%f668, %f667, %f628, %p274;
	selp.b32 	%r396, %r395, %r379, %p274;
	mul.f32 	%f669, %f659, %f664;
	setp.gt.f32 	%p275, %f669, %f630;
	selp.f32 	%f670, %f669, %f630, %p275;
	selp.b32 	%r397, %r395, %r380, %p275;
	mul.f32 	%f671, %f659, %f665;
	setp.gt.f32 	%p276, %f671, %f632;
	selp.f32 	%f672, %f671, %f632, %p276;
	selp.b32 	%r398, %r395, %r381, %p276;
	mul.f32 	%f673, %f659, %f666;
	setp.gt.f32 	%p277, %f673, %f634;
	selp.f32 	%f674, %f673, %f634, %p277;
	selp.b32 	%r399, %r395, %r382, %p277;
	mul.f32 	%f675, %f660, %f663;
	setp.gt.f32 	%p278, %f675, %f636;
	selp.f32 	%f676, %f675, %f636, %p278;
	selp.b32 	%r400, %r395, %r383, %p278;
	mul.f32 	%f677, %f660, %f664;
	setp.gt.f32 	%p279, %f677, %f638;
	selp.f32 	%f678, %f677, %f638, %p279;
	selp.b32 	%r401, %r395, %r384, %p279;
	mul.f32 	%f679, %f660, %f665;
	setp.gt.f32 	%p280, %f679, %f640;
	selp.f32 	%f680, %f679, %f640, %p280;
	selp.b32 	%r402, %r395, %r385, %p280;
	mul.f32 	%f681, %f660, %f666;
	setp.gt.f32 	%p281, %f681, %f642;
	selp.f32 	%f682, %f681, %f642, %p281;
	selp.b32 	%r403, %r395, %r386, %p281;
	mul.f32 	%f683, %f661, %f663;
	setp.gt.f32 	%p282, %f683, %f644;
	selp.f32 	%f684, %f683, %f644, %p282;
	selp.b32 	%r404, %r395, %r387, %p282;
	mul.f32 	%f685, %f661, %f664;
	setp.gt.f32 	%p283, %f685, %f646;
	selp.f32 	%f686, %f685, %f646, %p283;
	selp.b32 	%r405, %r395, %r388, %p283;
	mul.f32 	%f687, %f661, %f665;
	setp.gt.f32 	%p284, %f687, %f648;
	selp.f32 	%f688, %f687, %f648, %p284;
	selp.b32 	%r406, %r395, %r389, %p284;
	mul.f32 	%f689, %f661, %f666;
	setp.gt.f32 	%p285, %f689, %f650;
	selp.f32 	%f690, %f689, %f650, %p285;
	selp.b32 	%r407, %r395, %r390, %p285;
	mul.f32 	%f691, %f662, %f663;
	setp.gt.f32 	%p286, %f691, %f652;
	selp.f32 	%f692, %f691, %f652, %p286;
	selp.b32 	%r408, %r395, %r391, %p286;
	mul.f32 	%f693, %f662, %f664;
	setp.gt.f32 	%p287, %f693, %f654;
	selp.f32 	%f694, %f693, %f654, %p287;
	selp.b32 	%r409, %r395, %r392, %p287;
	mul.f32 	%f695, %f662, %f665;
	setp.gt.f32 	%p288, %f695, %f656;
	selp.f32 	%f696, %f695, %f656, %p288;
	selp.b32 	%r410, %r395, %r393, %p288;
	mul.f32 	%f697, %f662, %f666;
	setp.gt.f32 	%p289, %f697, %f658;
	selp.f32 	%f698, %f697, %f658, %p289;
	selp.b32 	%r411, %r395, %r394, %p289;
	add.s32 	%r412, %r722, 15;
	ld.shared.f32 	%f699, [%r19+3840];
	ld.shared.f32 	%f700, [%r19+3844];
	ld.shared.f32 	%f701, [%r19+3848];
	ld.shared.f32 	%f702, [%r19+3852];
	ld.shared.f32 	%f703, [%r20+60];
	ld.shared.f32 	%f704, [%r20+188];
	ld.shared.f32 	%f705, [%r20+316];
	ld.shared.f32 	%f706, [%r20+444];
	mul.f32 	%f707, %f699, %f703;
	setp.gt.f32 	%p290, %f707, %f668;
	selp.f32 	%f708, %f707, %f668, %p290;
	selp.b32 	%r413, %r412, %r396, %p290;
	mul.f32 	%f709, %f699, %f704;
	setp.gt.f32 	%p291, %f709, %f670;
	selp.f32 	%f710, %f709, %f670, %p291;
	selp.b32 	%r414, %r412, %r397, %p291;
	mul.f32 	%f711, %f699, %f705;
	setp.gt.f32 	%p292, %f711, %f672;
	selp.f32 	%f712, %f711, %f672, %p292;
	selp.b32 	%r415, %r412, %r398, %p292;
	mul.f32 	%f713, %f699, %f706;
	setp.gt.f32 	%p293, %f713, %f674;
	selp.f32 	%f714, %f713, %f674, %p293;
	selp.b32 	%r416, %r412, %r399, %p293;
	mul.f32 	%f715, %f700, %f703;
	setp.gt.f32 	%p294, %f715, %f676;
	selp.f32 	%f716, %f715, %f676, %p294;
	selp.b32 	%r417, %r412, %r400, %p294;
	mul.f32 	%f717, %f700, %f704;
	setp.gt.f32 	%p295, %f717, %f678;
	selp.f32 	%f718, %f717, %f678, %p295;
	selp.b32 	%r418, %r412, %r401, %p295;
	mul.f32 	%f719, %f700, %f705;
	setp.gt.f32 	%p296, %f719, %f680;
	selp.f32 	%f720, %f719, %f680, %p296;
	selp.b32 	%r419, %r412, %r402, %p296;
	mul.f32 	%f721, %f700, %f706;
	setp.gt.f32 	%p297, %f721, %f682;
	selp.f32 	%f722, %f721, %f682, %p297;
	selp.b32 	%r420, %r412, %r403, %p297;
	mul.f32 	%f723, %f701, %f703;
	setp.gt.f32 	%p298, %f723, %f684;
	selp.f32 	%f724, %f723, %f684, %p298;
	selp.b32 	%r421, %r412, %r404, %p298;
	mul.f32 	%f725, %f701, %f704;
	setp.gt.f32 	%p299, %f725, %f686;
	selp.f32 	%f726, %f725, %f686, %p299;
	selp.b32 	%r422, %r412, %r405, %p299;
	mul.f32 	%f727, %f701, %f705;
	setp.gt.f32 	%p300, %f727, %f688;
	selp.f32 	%f728, %f727, %f688, %p300;
	selp.b32 	%r423, %r412, %r406, %p300;
	mul.f32 	%f729, %f701, %f706;
	setp.gt.f32 	%p301, %f729, %f690;
	selp.f32 	%f730, %f729, %f690, %p301;
	selp.b32 	%r424, %r412, %r407, %p301;
	mul.f32 	%f731, %f702, %f703;
	setp.gt.f32 	%p302, %f731, %f692;
	selp.f32 	%f732, %f731, %f692, %p302;
	selp.b32 	%r425, %r412, %r408, %p302;
	mul.f32 	%f733, %f702, %f704;
	setp.gt.f32 	%p303, %f733, %f694;
	selp.f32 	%f734, %f733, %f694, %p303;
	selp.b32 	%r426, %r412, %r409, %p303;
	mul.f32 	%f735, %f702, %f705;
	setp.gt.f32 	%p304, %f735, %f696;
	selp.f32 	%f736, %f735, %f696, %p304;
	selp.b32 	%r427, %r412, %r410, %p304;
	mul.f32 	%f737, %f702, %f706;
	setp.gt.f32 	%p305, %f737, %f698;
	selp.f32 	%f738, %f737, %f698, %p305;
	selp.b32 	%r428, %r412, %r411, %p305;
	add.s32 	%r429, %r722, 16;
	ld.shared.f32 	%f739, [%r19+4096];
	ld.shared.f32 	%f740, [%r19+4100];
	ld.shared.f32 	%f741, [%r19+4104];
	ld.shared.f32 	%f742, [%r19+4108];
	ld.shared.f32 	%f743, [%r20+64];
	ld.shared.f32 	%f744, [%r20+192];
	ld.shared.f32 	%f745, [%r20+320];
	ld.shared.f32 	%f746, [%r20+448];
	mul.f32 	%f747, %f739, %f743;
	setp.gt.f32 	%p306, %f747, %f708;
	selp.f32 	%f748, %f747, %f708, %p306;
	selp.b32 	%r430, %r429, %r413, %p306;
	mul.f32 	%f749, %f739, %f744;
	setp.gt.f32 	%p307, %f749, %f710;
	selp.f32 	%f750, %f749, %f710, %p307;
	selp.b32 	%r431, %r429, %r414, %p307;
	mul.f32 	%f751, %f739, %f745;
	setp.gt.f32 	%p308, %f751, %f712;
	selp.f32 	%f752, %f751, %f712, %p308;
	selp.b32 	%r432, %r429, %r415, %p308;
	mul.f32 	%f753, %f739, %f746;
	setp.gt.f32 	%p309, %f753, %f714;
	selp.f32 	%f754, %f753, %f714, %p309;
	selp.b32 	%r433, %r429, %r416, %p309;
	mul.f32 	%f755, %f740, %f743;
	setp.gt.f32 	%p310, %f755, %f716;
	selp.f32 	%f756, %f755, %f716, %p310;
	selp.b32 	%r434, %r429, %r417, %p310;
	mul.f32 	%f757, %f740, %f744;
	setp.gt.f32 	%p311, %f757, %f718;
	selp.f32 	%f758, %f757, %f718, %p311;
	selp.b32 	%r435, %r429, %r418, %p311;
	mul.f32 	%f759, %f740, %f745;
	setp.gt.f32 	%p312, %f759, %f720;
	selp.f32 	%f760, %f759, %f720, %p312;
	selp.b32 	%r436, %r429, %r419, %p312;
	mul.f32 	%f761, %f740, %f746;
	setp.gt.f32 	%p313, %f761, %f722;
	selp.f32 	%f762, %f761, %f722, %p313;
	selp.b32 	%r437, %r429, %r420, %p313;
	mul.f32 	%f763, %f741, %f743;
	setp.gt.f32 	%p314, %f763, %f724;
	selp.f32 	%f764, %f763, %f724, %p314;
	selp.b32 	%r438, %r429, %r421, %p314;
	mul.f32 	%f765, %f741, %f744;
	setp.gt.f32 	%p315, %f765, %f726;
	selp.f32 	%f766, %f765, %f726, %p315;
	selp.b32 	%r439, %r429, %r422, %p315;
	mul.f32 	%f767, %f741, %f745;
	setp.gt.f32 	%p316, %f767, %f728;
	selp.f32 	%f768, %f767, %f728, %p316;
	selp.b32 	%r440, %r429, %r423, %p316;
	mul.f32 	%f769, %f741, %f746;
	setp.gt.f32 	%p317, %f769, %f730;
	selp.f32 	%f770, %f769, %f730, %p317;
	selp.b32 	%r441, %r429, %r424, %p317;
	mul.f32 	%f771, %f742, %f743;
	setp.gt.f32 	%p318, %f771, %f732;
	selp.f32 	%f772, %f771, %f732, %p318;
	selp.b32 	%r442, %r429, %r425, %p318;
	mul.f32 	%f773, %f742, %f744;
	setp.gt.f32 	%p319, %f773, %f734;
	selp.f32 	%f774, %f773, %f734, %p319;
	selp.b32 	%r443, %r429, %r426, %p319;
	mul.f32 	%f775, %f742, %f745;
	setp.gt.f32 	%p320, %f775, %f736;
	selp.f32 	%f776, %f775, %f736, %p320;
	selp.b32 	%r444, %r429, %r427, %p320;
	mul.f32 	%f777, %f742, %f746;
	setp.gt.f32 	%p321, %f777, %f738;
	selp.f32 	%f778, %f777, %f738, %p321;
	selp.b32 	%r445, %r429, %r428, %p321;
	add.s32 	%r446, %r722, 17;
	ld.shared.f32 	%f779, [%r19+4352];
	ld.shared.f32 	%f780, [%r19+4356];
	ld.shared.f32 	%f781, [%r19+4360];
	ld.shared.f32 	%f782, [%r19+4364];
	ld.shared.f32 	%f783, [%r20+68];
	ld.shared.f32 	%f784, [%r20+196];
	ld.shared.f32 	%f785, [%r20+324];
	ld.shared.f32 	%f786, [%r20+452];
	mul.f32 	%f787, %f779, %f783;
	setp.gt.f32 	%p322, %f787, %f748;
	selp.f32 	%f788, %f787, %f748, %p322;
	selp.b32 	%r447, %r446, %r430, %p322;
	mul.f32 	%f789, %f779, %f784;
	setp.gt.f32 	%p323, %f789, %f750;
	selp.f32 	%f790, %f789, %f750, %p323;
	selp.b32 	%r448, %r446, %r431, %p323;
	mul.f32 	%f791, %f779, %f785;
	setp.gt.f32 	%p324, %f791, %f752;
	selp.f32 	%f792, %f791, %f752, %p324;
	selp.b32 	%r449, %r446, %r432, %p324;
	mul.f32 	%f793, %f779, %f786;
	setp.gt.f32 	%p325, %f793, %f754;
	selp.f32 	%f794, %f793, %f754, %p325;
	selp.b32 	%r450, %r446, %r433, %p325;
	mul.f32 	%f795, %f780, %f783;
	setp.gt.f32 	%p326, %f795, %f756;
	selp.f32 	%f796, %f795, %f756, %p326;
	selp.b32 	%r451, %r446, %r434, %p326;
	mul.f32 	%f797, %f780, %f784;
	setp.gt.f32 	%p327, %f797, %f758;
	selp.f32 	%f798, %f797, %f758, %p327;
	selp.b32 	%r452, %r446, %r435, %p327;
	mul.f32 	%f799, %f780, %f785;
	setp.gt.f32 	%p328, %f799, %f760;
	selp.f32 	%f800, %f799, %f760, %p328;
	selp.b32 	%r453, %r446, %r436, %p328;
	mul.f32 	%f801, %f780, %f786;
	setp.gt.f32 	%p329, %f801, %f762;
	selp.f32 	%f802, %f801, %f762, %p329;
	selp.b32 	%r454, %r446, %r437, %p329;
	mul.f32 	%f803, %f781, %f783;
	setp.gt.f32 	%p330, %f803, %f764;
	selp.f32 	%f804, %f803, %f764, %p330;
	selp.b32 	%r455, %r446, %r438, %p330;
	mul.f32 	%f805, %f781, %f784;
	setp.gt.f32 	%p331, %f805, %f766;
	selp.f32 	%f806, %f805, %f766, %p331;
	selp.b32 	%r456, %r446, %r439, %p331;
	mul.f32 	%f807, %f781, %f785;
	setp.gt.f32 	%p332, %f807, %f768;
	selp.f32 	%f808, %f807, %f768, %p332;
	selp.b32 	%r457, %r446, %r440, %p332;
	mul.f32 	%f809, %f781, %f786;
	setp.gt.f32 	%p333, %f809, %f770;
	selp.f32 	%f810, %f809, %f770, %p333;
	selp.b32 	%r458, %r446, %r441, %p333;
	mul.f32 	%f811, %f782, %f783;
	setp.gt.f32 	%p334, %f811, %f772;
	selp.f32 	%f812, %f811, %f772, %p334;
	selp.b32 	%r459, %r446, %r442, %p334;
	mul.f32 	%f813, %f782, %f784;
	setp.gt.f32 	%p335, %f813, %f774;
	selp.f32 	%f814, %f813, %f774, %p335;
	selp.b32 	%r460, %r446, %r443, %p335;
	mul.f32 	%f815, %f782, %f785;
	setp.gt.f32 	%p336, %f815, %f776;
	selp.f32 	%f816, %f815, %f776, %p336;
	selp.b32 	%r461, %r446, %r444, %p336;
	mul.f32 	%f817, %f782, %f786;
	setp.gt.f32 	%p337, %f817, %f778;
	selp.f32 	%f818, %f817, %f778, %p337;
	selp.b32 	%r462, %r446, %r445, %p337;
	add.s32 	%r463, %r722, 18;
	ld.shared.f32 	%f819, [%r19+4608];
	ld.shared.f32 	%f820, [%r19+4612];
	ld.shared.f32 	%f821, [%r19+4616];
	ld.shared.f32 	%f822, [%r19+4620];
	ld.shared.f32 	%f823, [%r20+72];
	ld.shared.f32 	%f824, [%r20+200];
	ld.shared.f32 	%f825, [%r20+328];
	ld.shared.f32 	%f826, [%r20+456];
	mul.f32 	%f827, %f819, %f823;
	setp.gt.f32 	%p338, %f827, %f788;
	selp.f32 	%f828, %f827, %f788, %p338;
	selp.b32 	%r464, %r463, %r447, %p338;
	mul.f32 	%f829, %f819, %f824;
	setp.gt.f32 	%p339, %f829, %f790;
	selp.f32 	%f830, %f829, %f790, %p339;
	selp.b32 	%r465, %r463, %r448, %p339;
	mul.f32 	%f831, %f819, %f825;
	setp.gt.f32 	%p340, %f831, %f792;
	selp.f32 	%f832, %f831, %f792, %p340;
	selp.b32 	%r466, %r463, %r449, %p340;
	mul.f32 	%f833, %f819, %f826;
	setp.gt.f32 	%p341, %f833, %f794;
	selp.f32 	%f834, %f833, %f794, %p341;
	selp.b32 	%r467, %r463, %r450, %p341;
	mul.f32 	%f835, %f820, %f823;
	setp.gt.f32 	%p342, %f835, %f796;
	selp.f32 	%f836, %f835, %f796, %p342;
	selp.b32 	%r468, %r463, %r451, %p342;
	mul.f32 	%f837, %f820, %f824;
	setp.gt.f32 	%p343, %f837, %f798;
	selp.f32 	%f838, %f837, %f798, %p343;
	selp.b32 	%r469, %r463, %r452, %p343;
	mul.f32 	%f839, %f820, %f825;
	setp.gt.f32 	%p344, %f839, %f800;
	selp.f32 	%f840, %f839, %f800, %p344;
	selp.b32 	%r470, %r463, %r453, %p344;
	mul.f32 	%f841, %f820, %f826;
	setp.gt.f32 	%p345, %f841, %f802;
	selp.f32 	%f842, %f841, %f802, %p345;
	selp.b32 	%r471, %r463, %r454, %p345;
	mul.f32 	%f843, %f821, %f823;
	setp.gt.f32 	%p346, %f843, %f804;
	selp.f32 	%f844, %f843, %f804, %p346;
	selp.b32 	%r472, %r463, %r455, %p346;
	mul.f32 	%f845, %f821, %f824;
	setp.gt.f32 	%p347, %f845, %f806;
	selp.f32 	%f846, %f845, %f806, %p347;
	selp.b32 	%r473, %r463, %r456, %p347;
	mul.f32 	%f847, %f821, %f825;
	setp.gt.f32 	%p348, %f847, %f808;
	selp.f32 	%f848, %f847, %f808, %p348;
	selp.b32 	%r474, %r463, %r457, %p348;
	mul.f32 	%f849, %f821, %f826;
	setp.gt.f32 	%p349, %f849, %f810;
	selp.f32 	%f850, %f849, %f810, %p349;
	selp.b32 	%r475, %r463, %r458, %p349;
	mul.f32 	%f851, %f822, %f823;
	setp.gt.f32 	%p350, %f851, %f812;
	selp.f32 	%f852, %f851, %f812, %p350;
	selp.b32 	%r476, %r463, %r459, %p350;
	mul.f32 	%f853, %f822, %f824;
	setp.gt.f32 	%p351, %f853, %f814;
	selp.f32 	%f854, %f853, %f814, %p351;
	selp.b32 	%r477, %r463, %r460, %p351;
	mul.f32 	%f855, %f822, %f825;
	setp.gt.f32 	%p352, %f855, %f816;
	selp.f32 	%f856, %f855, %f816, %p352;
	selp.b32 	%r478, %r463, %r461, %p352;
	mul.f32 	%f857, %f822, %f826;
	setp.gt.f32 	%p353, %f857, %f818;
	selp.f32 	%f858, %f857, %f818, %p353;
	selp.b32 	%r479, %r463, %r462, %p353;
	add.s32 	%r480, %r722, 19;
	ld.shared.f32 	%f859, [%r19+4864];
	ld.shared.f32 	%f860, [%r19+4868];
	ld.shared.f32 	%f861, [%r19+4872];
	ld.shared.f32 	%f862, [%r19+4876];
	ld.shared.f32 	%f863, [%r20+76];
	ld.shared.f32 	%f864, [%r20+204];
	ld.shared.f32 	%f865, [%r20+332];
	ld.shared.f32 	%f866, [%r20+460];
	mul.f32 	%f867, %f859, %f863;
	setp.gt.f32 	%p354, %f867, %f828;
	selp.f32 	%f868, %f867, %f828, %p354;
	selp.b32 	%r481, %r480, %r464, %p354;
	mul.f32 	%f869, %f859, %f864;
	setp.gt.f32 	%p355, %f869, %f830;
	selp.f32 	%f870, %f869, %f830, %p355;
	selp.b32 	%r482, %r480, %r465, %p355;
	mul.f32 	%f871, %f859, %f865;
	setp.gt.f32 	%p356, %f871, %f832;
	selp.f32 	%f872, %f871, %f832, %p356;
	selp.b32 	%r483, %r480, %r466, %p356;
	mul.f32 	%f873, %f859, %f866;
	setp.gt.f32 	%p357, %f873, %f834;
	selp.f32 	%f874, %f873, %f834, %p357;
	selp.b32 	%r484, %r480, %r467, %p357;
	mul.f32 	%f875, %f860, %f863;
	setp.gt.f32 	%p358, %f875, %f836;
	selp.f32 	%f876, %f875, %f836, %p358;
	selp.b32 	%r485, %r480, %r468, %p358;
	mul.f32 	%f877, %f860, %f864;
	setp.gt.f32 	%p359, %f877, %f838;
	selp.f32 	%f878, %f877, %f838, %p359;
	selp.b32 	%r486, %r480, %r469, %p359;
	mul.f32 	%f879, %f860, %f865;
	setp.gt.f32 	%p360, %f879, %f840;
	selp.f32 	%f880, %f879, %f840, %p360;
	selp.b32 	%r487, %r480, %r470, %p360;
	mul.f32 	%f881, %f860, %f866;
	setp.gt.f32 	%p361, %f881, %f842;
	selp.f32 	%f882, %f881, %f842, %p361;
	selp.b32 	%r488, %r480, %r471, %p361;
	mul.f32 	%f883, %f861, %f863;
	setp.gt.f32 	%p362, %f883, %f844;
	selp.f32 	%f884, %f883, %f844, %p362;
	selp.b32 	%r489, %r480, %r472, %p362;
	mul.f32 	%f885, %f861, %f864;
	setp.gt.f32 	%p363, %f885, %f846;
	selp.f32 	%f886, %f885, %f846, %p363;
	selp.b32 	%r490, %r480, %r473, %p363;
	mul.f32 	%f887, %f861, %f865;
	setp.gt.f32 	%p364, %f887, %f848;
	selp.f32 	%f888, %f887, %f848, %p364;
	selp.b32 	%r491, %r480, %r474, %p364;
	mul.f32 	%f889, %f861, %f866;
	setp.gt.f32 	%p365, %f889, %f850;
	selp.f32 	%f890, %f889, %f850, %p365;
	selp.b32 	%r492, %r480, %r475, %p365;
	mul.f32 	%f891, %f862, %f863;
	setp.gt.f32 	%p366, %f891, %f852;
	selp.f32 	%f892, %f891, %f852, %p366;
	selp.b32 	%r493, %r480, %r476, %p366;
	mul.f32 	%f893, %f862, %f864;
	setp.gt.f32 	%p367, %f893, %f854;
	selp.f32 	%f894, %f893, %f854, %p367;
	selp.b32 	%r494, %r480, %r477, %p367;
	mul.f32 	%f895, %f862, %f865;
	setp.gt.f32 	%p368, %f895, %f856;
	selp.f32 	%f896, %f895, %f856, %p368;
	selp.b32 	%r495, %r480, %r478, %p368;
	mul.f32 	%f897, %f862, %f866;
	setp.gt.f32 	%p369, %f897, %f858;
	selp.f32 	%f898, %f897, %f858, %p369;
	selp.b32 	%r496, %r480, %r479, %p369;
	add.s32 	%r497, %r722, 20;
	ld.shared.f32 	%f899, [%r19+5120];
	ld.shared.f32 	%f900, [%r19+5124];
	ld.shared.f32 	%f901, [%r19+5128];
	ld.shared.f32 	%f902, [%r19+5132];
	ld.shared.f32 	%f903, [%r20+80];
	ld.shared.f32 	%f904, [%r20+208];
	ld.shared.f32 	%f905, [%r20+336];
	ld.shared.f32 	%f906, [%r20+464];
	mul.f32 	%f907, %f899, %f903;
	setp.gt.f32 	%p370, %f907, %f868;
	selp.f32 	%f908, %f907, %f868, %p370;
	selp.b32 	%r498, %r497, %r481, %p370;
	mul.f32 	%f909, %f899, %f904;
	setp.gt.f32 	%p371, %f909, %f870;
	selp.f32 	%f910, %f909, %f870, %p371;
	selp.b32 	%r499, %r497, %r482, %p371;
	mul.f32 	%f911, %f899, %f905;
	setp.gt.f32 	%p372, %f911, %f872;
	selp.f32 	%f912, %f911, %f872, %p372;
	selp.b32 	%r500, %r497, %r483, %p372;
	mul.f32 	%f913, %f899, %f906;
	setp.gt.f32 	%p373, %f913, %f874;
	selp.f32 	%f914, %f913, %f874, %p373;
	selp.b32 	%r501, %r497, %r484, %p373;
	mul.f32 	%f915, %f900, %f903;
	setp.gt.f32 	%p374, %f915, %f876;
	selp.f32 	%f916, %f915, %f876, %p374;
	selp.b32 	%r502, %r497, %r485, %p374;
	mul.f32 	%f917, %f900, %f904;
	setp.gt.f32 	%p375, %f917, %f878;
	selp.f32 	%f918, %f917, %f878, %p375;
	selp.b32 	%r503, %r497, %r486, %p375;
	mul.f32 	%f919, %f900, %f905;
	setp.gt.f32 	%p376, %f919, %f880;
	selp.f32 	%f920, %f919, %f880, %p376;
	selp.b32 	%r504, %r497, %r487, %p376;
	mul.f32 	%f921, %f900, %f906;
	setp.gt.f32 	%p377, %f921, %f882;
	selp.f32 	%f922, %f921, %f882, %p377;
	selp.b32 	%r505, %r497, %r488, %p377;
	mul.f32 	%f923, %f901, %f903;
	setp.gt.f32 	%p378, %f923, %f884;
	selp.f32 	%f924, %f923, %f884, %p378;
	selp.b32 	%r506, %r497, %r489, %p378;
	mul.f32 	%f925, %f901, %f904;
	setp.gt.f32 	%p379, %f925, %f886;
	selp.f32 	%f926, %f925, %f886, %p379;
	selp.b32 	%r507, %r497, %r490, %p379;
	mul.f32 	%f927, %f901, %f905;
	setp.gt.f32 	%p380, %f927, %f888;
	selp.f32 	%f928, %f927, %f888, %p380;
	selp.b32 	%r508, %r497, %r491, %p380;
	mul.f32 	%f929, %f901, %f906;
	setp.gt.f32 	%p381, %f929, %f890;
	selp.f32 	%f930, %f929, %f890, %p381;
	selp.b32 	%r509, %r497, %r492, %p381;
	mul.f32 	%f931, %f902, %f903;
	setp.gt.f32 	%p382, %f931, %f892;
	selp.f32 	%f932, %f931, %f892, %p382;
	selp.b32 	%r510, %r497, %r493, %p382;
	mul.f32 	%f933, %f902, %f904;
	setp.gt.f32 	%p383, %f933, %f894;
	selp.f32 	%f934, %f933, %f894, %p383;
	selp.b32 	%r511, %r497, %r494, %p383;
	mul.f32 	%f935, %f902, %f905;
	setp.gt.f32 	%p384, %f935, %f896;
	selp.f32 	%f936, %f935, %f896, %p384;
	selp.b32 	%r512, %r497, %r495, %p384;
	mul.f32 	%f937, %f902, %f906;
	setp.gt.f32 	%p385, %f937, %f898;
	selp.f32 	%f938, %f937, %f898, %p385;
	selp.b32 	%r513, %r497, %r496, %p385;
	add.s32 	%r514, %r722, 21;
	ld.shared.f32 	%f939, [%r19+5376];
	ld.shared.f32 	%f940, [%r19+5380];
	ld.shared.f32 	%f941, [%r19+5384];
	ld.shared.f32 	%f942, [%r19+5388];
	ld.shared.f32 	%f943, [%r20+84];
	ld.shared.f32 	%f944, [%r20+212];
	ld.shared.f32 	%f945, [%r20+340];
	ld.shared.f32 	%f946, [%r20+468];
	mul.f32 	%f947, %f939, %f943;
	setp.gt.f32 	%p386, %f947, %f908;
	selp.f32 	%f948, %f947, %f908, %p386;
	selp.b32 	%r515, %r514, %r498, %p386;
	mul.f32 	%f949, %f939, %f944;
	setp.gt.f32 	%p387, %f949, %f910;
	selp.f32 	%f950, %f949, %f910, %p387;
	selp.b32 	%r516, %r514, %r499, %p387;
	mul.f32 	%f951, %f939, %f945;
	setp.gt.f32 	%p388, %f951, %f912;
	selp.f32 	%f952, %f951, %f912, %p388;
	selp.b32 	%r517, %r514, %r500, %p388;
	mul.f32 	%f953, %f939, %f946;
	setp.gt.f32 	%p389, %f953, %f914;
	selp.f32 	%f954, %f953, %f914, %p389;
	selp.b32 	%r518, %r514, %r501, %p389;
	mul.f32 	%f955, %f940, %f943;
	setp.gt.f32 	%p390, %f955, %f916;
	selp.f32 	%f956, %f955, %f916, %p390;
	selp.b32 	%r519, %r514, %r502, %p390;
	mul.f32 	%f957, %f940, %f944;
	setp.gt.f32 	%p391, %f957, %f918;
	selp.f32 	%f958, %f957, %f918, %p391;
	selp.b32 	%r520, %r514, %r503, %p391;
	mul.f32 	%f959, %f940, %f945;
	setp.gt.f32 	%p392, %f959, %f920;
	selp.f32 	%f960, %f959, %f920, %p392;
	selp.b32 	%r521, %r514, %r504, %p392;
	mul.f32 	%f961, %f940, %f946;
	setp.gt.f32 	%p393, %f961, %f922;
	selp.f32 	%f962, %f961, %f922, %p393;
	selp.b32 	%r522, %r514, %r505, %p393;
	mul.f32 	%f963, %f941, %f943;
	setp.gt.f32 	%p394, %f963, %f924;
	selp.f32 	%f964, %f963, %f924, %p394;
	selp.b32 	%r523, %r514, %r506, %p394;
	mul.f32 	%f965, %f941, %f944;
	setp.gt.f32 	%p395, %f965, %f926;
	selp.f32 	%f966, %f965, %f926, %p395;
	selp.b32 	%r524, %r514, %r507, %p395;
	mul.f32 	%f967, %f941, %f945;
	setp.gt.f32 	%p396, %f967, %f928;
	selp.f32 	%f968, %f967, %f928, %p396;
	selp.b32 	%r525, %r514, %r508, %p396;
	mul.f32 	%f969, %f941, %f946;
	setp.gt.f32 	%p397, %f969, %f930;
	selp.f32 	%f970, %f969, %f930, %p397;
	selp.b32 	%r526, %r514, %r509, %p397;
	mul.f32 	%f971, %f942, %f943;
	setp.gt.f32 	%p398, %f971, %f932;
	selp.f32 	%f972, %f971, %f932, %p398;
	selp.b32 	%r527, %r514, %r510, %p398;
	mul.f32 	%f973, %f942, %f944;
	setp.gt.f32 	%p399, %f973, %f934;
	selp.f32 	%f974, %f973, %f934, %p399;
	selp.b32 	%r528, %r514, %r511, %p399;
	mul.f32 	%f975, %f942, %f945;
	setp.gt.f32 	%p400, %f975, %f936;
	selp.f32 	%f976, %f975, %f936, %p400;
	selp.b32 	%r529, %r514, %r512, %p400;
	mul.f32 	%f977, %f942, %f946;
	setp.gt.f32 	%p401, %f977, %f938;
	selp.f32 	%f978, %f977, %f938, %p401;
	selp.b32 	%r530, %r514, %r513, %p401;
	add.s32 	%r531, %r722, 22;
	ld.shared.f32 	%f979, [%r19+5632];
	ld.shared.f32 	%f980, [%r19+5636];
	ld.shared.f32 	%f981, [%r19+5640];
	ld.shared.f32 	%f982, [%r19+5644];
	ld.shared.f32 	%f983, [%r20+88];
	ld.shared.f32 	%f984, [%r20+216];
	ld.shared.f32 	%f985, [%r20+344];
	ld.shared.f32 	%f986, [%r20+472];
	mul.f32 	%f987, %f979, %f983;
	setp.gt.f32 	%p402, %f987, %f948;
	selp.f32 	%f988, %f987, %f948, %p402;
	selp.b32 	%r532, %r531, %r515, %p402;
	mul.f32 	%f989, %f979, %f984;
	setp.gt.f32 	%p403, %f989, %f950;
	selp.f32 	%f990, %f989, %f950, %p403;
	selp.b32 	%r533, %r531, %r516, %p403;
	mul.f32 	%f991, %f979, %f985;
	setp.gt.f32 	%p404, %f991, %f952;
	selp.f32 	%f992, %f991, %f952, %p404;
	selp.b32 	%r534, %r531, %r517, %p404;
	mul.f32 	%f993, %f979, %f986;
	setp.gt.f32 	%p405, %f993, %f954;
	selp.f32 	%f994, %f993, %f954, %p405;
	selp.b32 	%r535, %r531, %r518, %p405;
	mul.f32 	%f995, %f980, %f983;
	setp.gt.f32 	%p406, %f995, %f956;
	selp.f32 	%f996, %f995, %f956, %p406;
	selp.b32 	%r536, %r531, %r519, %p406;
	mul.f32 	%f997, %f980, %f984;
	setp.gt.f32 	%p407, %f997, %f958;
	selp.f32 	%f998, %f997, %f958, %p407;
	selp.b32 	%r537, %r531, %r520, %p407;
	mul.f32 	%f999, %f980, %f985;
	setp.gt.f32 	%p408, %f999, %f960;
	selp.f32 	%f1000, %f999, %f960, %p408;
	selp.b32 	%r538, %r531, %r521, %p408;
	mul.f32 	%f1001, %f980, %f986;
	setp.gt.f32 	%p409, %f1001, %f962;
	selp.f32 	%f1002, %f1001, %f962, %p409;
	selp.b32 	%r539, %r531, %r522, %p409;
	mul.f32 	%f1003, %f981, %f983;
	setp.gt.f32 	%p410, %f1003, %f964;
	selp.f32 	%f1004, %f1003, %f964, %p410;
	selp.b32 	%r540, %r531, %r523, %p410;
	mul.f32 	%f1005, %f981, %f984;
	setp.gt.f32 	%p411, %f1005, %f966;
	selp.f32 	%f1006, %f1005, %f966, %p411;
	selp.b32 	%r541, %r531, %r524, %p411;
	mul.f32 	%f1007, %f981, %f985;
	setp.gt.f32 	%p412, %f1007, %f968;
	selp.f32 	%f1008, %f1007, %f968, %p412;
	selp.b32 	%r542, %r531, %r525, %p412;
	mul.f32 	%f1009, %f981, %f986;
	setp.gt.f32 	%p413, %f1009, %f970;
	selp.f32 	%f1010, %f1009, %f970, %p413;
	selp.b32 	%r543, %r531, %r526, %p413;
	mul.f32 	%f1011, %f982, %f983;
	setp.gt.f32 	%p414, %f1011, %f972;
	selp.f32 	%f1012, %f1011, %f972, %p414;
	selp.b32 	%r544, %r531, %r527, %p414;
	mul.f32 	%f1013, %f982, %f984;
	setp.gt.f32 	%p415, %f1013, %f974;
	selp.f32 	%f1014, %f1013, %f974, %p415;
	selp.b32 	%r545, %r531, %r528, %p415;
	mul.f32 	%f1015, %f982, %f985;
	setp.gt.f32 	%p416, %f1015, %f976;
	selp.f32 	%f1016, %f1015, %f976, %p416;
	selp.b32 	%r546, %r531, %r529, %p416;
	mul.f32 	%f1017, %f982, %f986;
	setp.gt.f32 	%p417, %f1017, %f978;
	selp.f32 	%f1018, %f1017, %f978, %p417;
	selp.b32 	%r547, %r531, %r530, %p417;
	add.s32 	%r548, %r722, 23;
	ld.shared.f32 	%f1019, [%r19+5888];
	ld.shared.f32 	%f1020, [%r19+5892];
	ld.shared.f32 	%f1021, [%r19+5896];
	ld.shared.f32 	%f1022, [%r19+5900];
	ld.shared.f32 	%f1023, [%r20+92];
	ld.shared.f32 	%f1024, [%r20+220];
	ld.shared.f32 	%f1025, [%r20+348];
	ld.shared.f32 	%f1026, [%r20+476];
	mul.f32 	%f1027, %f1019, %f1023;
	setp.gt.f32 	%p418, %f1027, %f988;
	selp.f32 	%f1028, %f1027, %f988, %p418;
	selp.b32 	%r549, %r548, %r532, %p418;
	mul.f32 	%f1029, %f1019, %f1024;
	setp.gt.f32 	%p419, %f1029, %f990;
	selp.f32 	%f1030, %f1029, %f990, %p419;
	selp.b32 	%r550, %r548, %r533, %p419;
	mul.f32 	%f1031, %f1019, %f1025;
	setp.gt.f32 	%p420, %f1031, %f992;
	selp.f32 	%f1032, %f1031, %f992, %p420;
	selp.b32 	%r551, %r548, %r534, %p420;
	mul.f32 	%f1033, %f1019, %f1026;
	setp.gt.f32 	%p421, %f1033, %f994;
	selp.f32 	%f1034, %f1033, %f994, %p421;
	selp.b32 	%r552, %r548, %r535, %p421;
	mul.f32 	%f1035, %f1020, %f1023;
	setp.gt.f32 	%p422, %f1035, %f996;
	selp.f32 	%f1036, %f1035, %f996, %p422;
	selp.b32 	%r553, %r548, %r536, %p422;
	mul.f32 	%f1037, %f1020, %f1024;
	setp.gt.f32 	%p423, %f1037, %f998;
	selp.f32 	%f1038, %f1037, %f998, %p423;
	selp.b32 	%r554, %r548, %r537, %p423;
	mul.f32 	%f1039, %f1020, %f1025;
	setp.gt.f32 	%p424, %f1039, %f1000;
	selp.f32 	%f1040, %f1039, %f1000, %p424;
	selp.b32 	%r555, %r548, %r538, %p424;
	mul.f32 	%f1041, %f1020, %f1026;
	setp.gt.f32 	%p425, %f1041, %f1002;
	selp.f32 	%f1042, %f1041, %f1002, %p425;
	selp.b32 	%r556, %r548, %r539, %p425;
	mul.f32 	%f1043, %f1021, %f1023;
	setp.gt.f32 	%p426, %f1043, %f1004;
	selp.f32 	%f1044, %f1043, %f1004, %p426;
	selp.b32 	%r557, %r548, %r540, %p426;
	mul.f32 	%f1045, %f1021, %f1024;
	setp.gt.f32 	%p427, %f1045, %f1006;
	selp.f32 	%f1046, %f1045, %f1006, %p427;
	selp.b32 	%r558, %r548, %r541, %p427;
	mul.f32 	%f1047, %f1021, %f1025;
	setp.gt.f32 	%p428, %f1047, %f1008;
	selp.f32 	%f1048, %f1047, %f1008, %p428;
	selp.b32 	%r559, %r548, %r542, %p428;
	mul.f32 	%f1049, %f1021, %f1026;
	setp.gt.f32 	%p429, %f1049, %f1010;
	selp.f32 	%f1050, %f1049, %f1010, %p429;
	selp.b32 	%r560, %r548, %r543, %p429;
	mul.f32 	%f1051, %f1022, %f1023;
	setp.gt.f32 	%p430, %f1051, %f1012;
	selp.f32 	%f1052, %f1051, %f1012, %p430;
	selp.b32 	%r561, %r548, %r544, %p430;
	mul.f32 	%f1053, %f1022, %f1024;
	setp.gt.f32 	%p431, %f1053, %f1014;
	selp.f32 	%f1054, %f1053, %f1014, %p431;
	selp.b32 	%r562, %r548, %r545, %p431;
	mul.f32 	%f1055, %f1022, %f1025;
	setp.gt.f32 	%p432, %f1055, %f1016;
	selp.f32 	%f1056, %f1055, %f1016, %p432;
	selp.b32 	%r563, %r548, %r546, %p432;
	mul.f32 	%f1057, %f1022, %f1026;
	setp.gt.f32 	%p433, %f1057, %f1018;
	selp.f32 	%f1058, %f1057, %f1018, %p433;
	selp.b32 	%r564, %r548, %r547, %p433;
	add.s32 	%r565, %r722, 24;
	ld.shared.f32 	%f1059, [%r19+6144];
	ld.shared.f32 	%f1060, [%r19+6148];
	ld.shared.f32 	%f1061, [%r19+6152];
	ld.shared.f32 	%f1062, [%r19+6156];
	ld.shared.f32 	%f1063, [%r20+96];
	ld.shared.f32 	%f1064, [%r20+224];
	ld.shared.f32 	%f1065, [%r20+352];
	ld.shared.f32 	%f1066, [%r20+480];
	mul.f32 	%f1067, %f1059, %f1063;
	setp.gt.f32 	%p434, %f1067, %f1028;
	selp.f32 	%f1068, %f1067, %f1028, %p434;
	selp.b32 	%r566, %r565, %r549, %p434;
	mul.f32 	%f1069, %f1059, %f1064;
	setp.gt.f32 	%p435, %f1069, %f1030;
	selp.f32 	%f1070, %f1069, %f1030, %p435;
	selp.b32 	%r567, %r565, %r550, %p435;
	mul.f32 	%f1071, %f1059, %f1065;
	setp.gt.f32 	%p436, %f1071, %f1032;
	selp.f32 	%f1072, %f1071, %f1032, %p436;
	selp.b32 	%r568, %r565, %r551, %p436;
	mul.f32 	%f1073, %f1059, %f1066;
	setp.gt.f32 	%p437, %f1073, %f1034;
	selp.f32 	%f1074, %f1073, %f1034, %p437;
	selp.b32 	%r569, %r565, %r552, %p437;
	mul.f32 	%f1075, %f1060, %f1063;
	setp.gt.f32 	%p438, %f1075, %f1036;
	selp.f32 	%f1076, %f1075, %f1036, %p438;
	selp.b32 	%r570, %r565, %r553, %p438;
	mul.f32 	%f1077, %f1060, %f1064;
	setp.gt.f32 	%p439, %f1077, %f1038;
	selp.f32 	%f1078, %f1077, %f1038, %p439;
	selp.b32 	%r571, %r565, %r554, %p439;
	mul.f32 	%f1079, %f1060, %f1065;
	setp.gt.f32 	%p440, %f1079, %f1040;
	selp.f32 	%f1080, %f1079, %f1040, %p440;
	selp.b32 	%r572, %r565, %r555, %p440;
	mul.f32 	%f1081, %f1060, %f1066;
	setp.gt.f32 	%p441, %f1081, %f1042;
	selp.f32 	%f1082, %f1081, %f1042, %p441;
	selp.b32 	%r573, %r565, %r556, %p441;
	mul.f32 	%f1083, %f1061, %f1063;
	setp.gt.f32 	%p442, %f1083, %f1044;
	selp.f32 	%f1084, %f1083, %f1044, %p442;
	selp.b32 	%r574, %r565, %r557, %p442;
	mul.f32 	%f1085, %f1061, %f1064;
	setp.gt.f32 	%p443, %f1085, %f1046;
	selp.f32 	%f1086, %f1085, %f1046, %p443;
	selp.b32 	%r575, %r565, %r558, %p443;
	mul.f32 	%f1087, %f1061, %f1065;
	setp.gt.f32 	%p444, %f1087, %f1048;
	selp.f32 	%f1088, %f1087, %f1048, %p444;
	selp.b32 	%r576, %r565, %r559, %p444;
	mul.f32 	%f1089, %f1061, %f1066;
	setp.gt.f32 	%p445, %f1089, %f1050;
	selp.f32 	%f1090, %f1089, %f1050, %p445;
	selp.b32 	%r577, %r565, %r560, %p445;
	mul.f32 	%f1091, %f1062, %f1063;
	setp.gt.f32 	%p446, %f1091, %f1052;
	selp.f32 	%f1092, %f1091, %f1052, %p446;
	selp.b32 	%r578, %r565, %r561, %p446;
	mul.f32 	%f1093, %f1062, %f1064;
	setp.gt.f32 	%p447, %f1093, %f1054;
	selp.f32 	%f1094, %f1093, %f1054, %p447;
	selp.b32 	%r579, %r565, %r562, %p447;
	mul.f32 	%f1095, %f1062, %f1065;
	setp.gt.f32 	%p448, %f1095, %f1056;
	selp.f32 	%f1096, %f1095, %f1056, %p448;
	selp.b32 	%r580, %r565, %r563, %p448;
	mul.f32 	%f1097, %f1062, %f1066;
	setp.gt.f32 	%p449, %f1097, %f1058;
	selp.f32 	%f1098, %f1097, %f1058, %p449;
	selp.b32 	%r581, %r565, %r564, %p449;
	add.s32 	%r582, %r722, 25;
	ld.shared.f32 	%f1099, [%r19+6400];
	ld.shared.f32 	%f1100, [%r19+6404];
	ld.shared.f32 	%f1101, [%r19+6408];
	ld.shared.f32 	%f1102, [%r19+6412];
	ld.shared.f32 	%f1103, [%r20+100];
	ld.shared.f32 	%f1104, [%r20+228];
	ld.shared.f32 	%f1105, [%r20+356];
	ld.shared.f32 	%f1106, [%r20+484];
	mul.f32 	%f1107, %f1099, %f1103;
	setp.gt.f32 	%p450, %f1107, %f1068;
	selp.f32 	%f1108, %f1107, %f1068, %p450;
	selp.b32 	%r583, %r582, %r566, %p450;
	mul.f32 	%f1109, %f1099, %f1104;
	setp.gt.f32 	%p451, %f1109, %f1070;
	selp.f32 	%f1110, %f1109, %f1070, %p451;
	selp.b32 	%r584, %r582, %r567, %p451;
	mul.f32 	%f1111, %f1099, %f1105;
	setp.gt.f32 	%p452, %f1111, %f1072;
	selp.f32 	%f1112, %f1111, %f1072, %p452;
	selp.b32 	%r585, %r582, %r568, %p452;
	mul.f32 	%f1113, %f1099, %f1106;
	setp.gt.f32 	%p453, %f1113, %f1074;
	selp.f32 	%f1114, %f1113, %f1074, %p453;
	selp.b32 	%r586, %r582, %r569, %p453;
	mul.f32 	%f1115, %f1100, %f1103;
	setp.gt.f32 	%p454, %f1115, %f1076;
	selp.f32 	%f1116, %f1115, %f1076, %p454;
	selp.b32 	%r587, %r582, %r570, %p454;
	mul.f32 	%f1117, %f1100, %f1104;
	setp.gt.f32 	%p455, %f1117, %f1078;
	selp.f32 	%f1118, %f1117, %f1078, %p455;
	selp.b32 	%r588, %r582, %r571, %p455;
	mul.f32 	%f1119, %f1100, %f1105;
	setp.gt.f32 	%p456, %f1119, %f1080;
	selp.f32 	%f1120, %f1119, %f1080, %p456;
	selp.b32 	%r589, %r582, %r572, %p456;
	mul.f32 	%f1121, %f1100, %f1106;
	setp.gt.f32 	%p457, %f1121, %f1082;
	selp.f32 	%f1122, %f1121, %f1082, %p457;
	selp.b32 	%r590, %r582, %r573, %p457;
	mul.f32 	%f1123, %f1101, %f1103;
	setp.gt.f32 	%p458, %f1123, %f1084;
	selp.f32 	%f1124, %f1123, %f1084, %p458;
	selp.b32 	%r591, %r582, %r574, %p458;
	mul.f32 	%f1125, %f1101, %f1104;
	setp.gt.f32 	%p459, %f1125, %f1086;
	selp.f32 	%f1126, %f1125, %f1086, %p459;
	selp.b32 	%r592, %r582, %r575, %p459;
	mul.f32 	%f1127, %f1101, %f1105;
	setp.gt.f32 	%p460, %f1127, %f1088;
	selp.f32 	%f1128, %f1127, %f1088, %p460;
	selp.b32 	%r593, %r582, %r576, %p460;
	mul.f32 	%f1129, %f1101, %f1106;
	setp.gt.f32 	%p461, %f1129, %f1090;
	selp.f32 	%f1130, %f1129, %f1090, %p461;
	selp.b32 	%r594, %r582, %r577, %p461;
	mul.f32 	%f1131, %f1102, %f1103;
	setp.gt.f32 	%p462, %f1131, %f1092;
	selp.f32 	%f1132, %f1131, %f1092, %p462;
	selp.b32 	%r595, %r582, %r578, %p462;
	mul.f32 	%f1133, %f1102, %f1104;
	setp.gt.f32 	%p463, %f1133, %f1094;
	selp.f32 	%f1134, %f1133, %f1094, %p463;
	selp.b32 	%r596, %r582, %r579, %p463;
	mul.f32 	%f1135, %f1102, %f1105;
	setp.gt.f32 	%p464, %f1135, %f1096;
	selp.f32 	%f1136, %f1135, %f1096, %p464;
	selp.b32 	%r597, %r582, %r580, %p464;
	mul.f32 	%f1137, %f1102, %f1106;
	setp.gt.f32 	%p465, %f1137, %f1098;
	selp.f32 	%f1138, %f1137, %f1098, %p465;
	selp.b32 	%r598, %r582, %r581, %p465;
	add.s32 	%r599, %r722, 26;
	ld.shared.f32 	%f1139, [%r19+6656];
	ld.shared.f32 	%f1140, [%r19+6660];
	ld.shared.f32 	%f1141, [%r19+6664];
	ld.shared.f32 	%f1142, [%r19+6668];
	ld.shared.f32 	%f1143, [%r20+104];
	ld.shared.f32 	%f1144, [%r20+232];
	ld.shared.f32 	%f1145, [%r20+360];
	ld.shared.f32 	%f1146, [%r20+488];
	mul.f32 	%f1147, %f1139, %f1143;
	setp.gt.f32 	%p466, %f1147, %f1108;
	selp.f32 	%f1148, %f1147, %f1108, %p466;
	selp.b32 	%r600, %r599, %r583, %p466;
	mul.f32 	%f1149, %f1139, %f1144;
	setp.gt.f32 	%p467, %f1149, %f1110;
	selp.f32 	%f1150, %f1149, %f1110, %p467;
	selp.b32 	%r601, %r599, %r584, %p467;
	mul.f32 	%f1151, %f1139, %f1145;
	setp.gt.f32 	%p468, %f1151, %f1112;
	selp.f32 	%f1152, %f1151, %f1112, %p468;
	selp.b32 	%r602, %r599, %r585, %p468;
	mul.f32 	%f1153, %f1139, %f1146;
	setp.gt.f32 	%p469, %f1153, %f1114;
	selp.f32 	%f1154, %f1153, %f1114, %p469;
	selp.b32 	%r603, %r599, %r586, %p469;
	mul.f32 	%f1155, %f1140, %f1143;
	setp.gt.f32 	%p470, %f1155, %f1116;
	selp.f32 	%f1156, %f1155, %f1116, %p470;
	selp.b32 	%r604, %r599, %r587, %p470;
	mul.f32 	%f1157, %f1140, %f1144;
	setp.gt.f32 	%p471, %f1157, %f1118;
	selp.f32 	%f1158, %f1157, %f1118, %p471;
	selp.b32 	%r605, %r599, %r588, %p471;
	mul.f32 	%f1159, %f1140, %f1145;
	setp.gt.f32 	%p472, %f1159, %f1120;
	selp.f32 	%f1160, %f1159, %f1120, %p472;
	selp.b32 	%r606, %r599, %r589, %p472;
	mul.f32 	%f1161, %f1140, %f1146;
	setp.gt.f32 	%p473, %f1161, %f1122;
	selp.f32 	%f1162, %f1161, %f1122, %p473;
	selp.b32 	%r607, %r599, %r590, %p473;
	mul.f32 	%f1163, %f1141, %f1143;
	setp.gt.f32 	%p474, %f1163, %f1124;
	selp.f32 	%f1164, %f1163, %f1124, %p474;
	selp.b32 	%r608, %r599, %r591, %p474;
	mul.f32 	%f1165, %f1141, %f1144;
	setp.gt.f32 	%p475, %f1165, %f1126;
	selp.f32 	%f1166, %f1165, %f1126, %p475;
	selp.b32 	%r609, %r599, %r592, %p475;
	mul.f32 	%f1167, %f1141, %f1145;
	setp.gt.f32 	%p476, %f1167, %f1128;
	selp.f32 	%f1168, %f1167, %f1128, %p476;
	selp.b32 	%r610, %r599, %r593, %p476;
	mul.f32 	%f1169, %f1141, %f1146;
	setp.gt.f32 	%p477, %f1169, %f1130;
	selp.f32 	%f1170, %f1169, %f1130, %p477;
	selp.b32 	%r611, %r599, %r594, %p477;
	mul.f32 	%f1171, %f1142, %f1143;
	setp.gt.f32 	%p478, %f1171, %f1132;
	selp.f32 	%f1172, %f1171, %f1132, %p478;
	selp.b32 	%r612, %r599, %r595, %p478;
	mul.f32 	%f1173, %f1142, %f1144;
	setp.gt.f32 	%p479, %f1173, %f1134;
	selp.f32 	%f1174, %f1173, %f1134, %p479;
	selp.b32 	%r613, %r599, %r596, %p479;
	mul.f32 	%f1175, %f1142, %f1145;
	setp.gt.f32 	%p480, %f1175, %f1136;
	selp.f32 	%f1176, %f1175, %f1136, %p480;
	selp.b32 	%r614, %r599, %r597, %p480;
	mul.f32 	%f1177, %f1142, %f1146;
	setp.gt.f32 	%p481, %f1177, %f1138;
	selp.f32 	%f1178, %f1177, %f1138, %p481;
	selp.b32 	%r615, %r599, %r598, %p481;
	add.s32 	%r616, %r722, 27;
	ld.shared.f32 	%f1179, [%r19+6912];
	ld.shared.f32 	%f1180, [%r19+6916];
	ld.shared.f32 	%f1181, [%r19+6920];
	ld.shared.f32 	%f1182, [%r19+6924];
	ld.shared.f32 	%f1183, [%r20+108];
	ld.shared.f32 	%f1184, [%r20+236];
	ld.shared.f32 	%f1185, [%r20+364];
	ld.shared.f32 	%f1186, [%r20+492];
	mul.f32 	%f1187, %f1179, %f1183;
	setp.gt.f32 	%p482, %f1187, %f1148;
	selp.f32 	%f1188, %f1187, %f1148, %p482;
	selp.b32 	%r617, %r616, %r600, %p482;
	mul.f32 	%f1189, %f1179, %f1184;
	setp.gt.f32 	%p483, %f1189, %f1150;
	selp.f32 	%f1190, %f1189, %f1150, %p483;
	selp.b32 	%r618, %r616, %r601, %p483;
	mul.f32 	%f1191, %f1179, %f1185;
	setp.gt.f32 	%p484, %f1191, %f1152;
	selp.f32 	%f1192, %f1191, %f1152, %p484;
	selp.b32 	%r619, %r616, %r602, %p484;
	mul.f32 	%f1193, %f1179, %f1186;
	setp.gt.f32 	%p485, %f1193, %f1154;
	selp.f32 	%f1194, %f1193, %f1154, %p485;
	selp.b32 	%r620, %r616, %r603, %p485;
	mul.f32 	%f1195, %f1180, %f1183;
	setp.gt.f32 	%p486, %f1195, %f1156;
	selp.f32 	%f1196, %f1195, %f1156, %p486;
	selp.b32 	%r621, %r616, %r604, %p486;
	mul.f32 	%f1197, %f1180, %f1184;
	setp.gt.f32 	%p487, %f1197, %f1158;
	selp.f32 	%f1198, %f1197, %f1158, %p487;
	selp.b32 	%r622, %r616, %r605, %p487;
	mul.f32 	%f1199, %f1180, %f1185;
	setp.gt.f32 	%p488, %f1199, %f1160;
	selp.f32 	%f1200, %f1199, %f1160, %p488;
	selp.b32 	%r623, %r616, %r606, %p488;
	mul.f32 	%f1201, %f1180, %f1186;
	setp.gt.f32 	%p489, %f1201, %f1162;
	selp.f32 	%f1202, %f1201, %f1162, %p489;
	selp.b32 	%r624, %r616, %r607, %p489;
	mul.f32 	%f1203, %f1181, %f1183;
	setp.gt.f32 	%p490, %f1203, %f1164;
	selp.f32 	%f1204, %f1203, %f1164, %p490;
	selp.b32 	%r625, %r616, %r608, %p490;
	mul.f32 	%f1205, %f1181, %f1184;
	setp.gt.f32 	%p491, %f1205, %f1166;
	selp.f32 	%f1206, %f1205, %f1166, %p491;
	selp.b32 	%r626, %r616, %r609, %p491;
	mul.f32 	%f1207, %f1181, %f1185;
	setp.gt.f32 	%p492, %f1207, %f1168;
	selp.f32 	%f1208, %f1207, %f1168, %p492;
	selp.b32 	%r627, %r616, %r610, %p492;
	mul.f32 	%f1209, %f1181, %f1186;
	setp.gt.f32 	%p493, %f1209, %f1170;
	selp.f32 	%f1210, %f1209, %f1170, %p493;
	selp.b32 	%r628, %r616, %r611, %p493;
	mul.f32 	%f1211, %f1182, %f1183;
	setp.gt.f32 	%p494, %f1211, %f1172;
	selp.f32 	%f1212, %f1211, %f1172, %p494;
	selp.b32 	%r629, %r616, %r612, %p494;
	mul.f32 	%f1213, %f1182, %f1184;
	setp.gt.f32 	%p495, %f1213, %f1174;
	selp.f32 	%f1214, %f1213, %f1174, %p495;
	selp.b32 	%r630, %r616, %r613, %p495;
	mul.f32 	%f1215, %f1182, %f1185;
	setp.gt.f32 	%p496, %f1215, %f1176;
	selp.f32 	%f1216, %f1215, %f1176, %p496;
	selp.b32 	%r631, %r616, %r614, %p496;
	mul.f32 	%f1217, %f1182, %f1186;
	setp.gt.f32 	%p497, %f1217, %f1178;
	selp.f32 	%f1218, %f1217, %f1178, %p497;
	selp.b32 	%r632, %r616, %r615, %p497;
	add.s32 	%r633, %r722, 28;
	ld.shared.f32 	%f1219, [%r19+7168];
	ld.shared.f32 	%f1220, [%r19+7172];
	ld.shared.f32 	%f1221, [%r19+7176];
	ld.shared.f32 	%f1222, [%r19+7180];
	ld.shared.f32 	%f1223, [%r20+112];
	ld.shared.f32 	%f1224, [%r20+240];
	ld.shared.f32 	%f1225, [%r20+368];
	ld.shared.f32 	%f1226, [%r20+496];
	mul.f32 	%f1227, %f1219, %f1223;
	setp.gt.f32 	%p498, %f1227, %f1188;
	selp.f32 	%f1228, %f1227, %f1188, %p498;
	selp.b32 	%r634, %r633, %r617, %p498;
	mul.f32 	%f1229, %f1219, %f1224;
	setp.gt.f32 	%p499, %f1229, %f1190;
	selp.f32 	%f1230, %f1229, %f1190, %p499;
	selp.b32 	%r635, %r633, %r618, %p499;
	mul.f32 	%f1231, %f1219, %f1225;
	setp.gt.f32 	%p500, %f1231, %f1192;
	selp.f32 	%f1232, %f1231, %f1192, %p500;
	selp.b32 	%r636, %r633, %r619, %p500;
	mul.f32 	%f1233, %f1219, %f1226;
	setp.gt.f32 	%p501, %f1233, %f1194;
	selp.f32 	%f1234, %f1233, %f1194, %p501;
	selp.b32 	%r637, %r633, %r620, %p501;
	mul.f32 	%f1235, %f1220, %f1223;
	setp.gt.f32 	%p502, %f1235, %f1196;
	selp.f32 	%f1236, %f1235, %f1196, %p502;
	selp.b32 	%r638, %r633, %r621, %p502;
	mul.f32 	%f1237, %f1220, %f1224;
	setp.gt.f32 	%p503, %f1237, %f1198;
	selp.f32 	%f1238, %f1237, %f1198, %p503;
	selp.b32 	%r639, %r633, %r622, %p503;
	mul.f32 	%f1239, %f1220, %f1225;
	setp.gt.f32 	%p504, %f1239, %f1200;
	selp.f32 	%f1240, %f1239, %f1200, %p504;
	selp.b32 	%r640, %r633, %r623, %p504;
	mul.f32 	%f1241, %f1220, %f1226;
	setp.gt.f32 	%p505, %f1241, %f1202;
	selp.f32 	%f1242, %f1241, %f1202, %p505;
	selp.b32 	%r641, %r633, %r624, %p505;
	mul.f32 	%f1243, %f1221, %f1223;
	setp.gt.f32 	%p506, %f1243, %f1204;
	selp.f32 	%f1244, %f1243, %f1204, %p506;
	selp.b32 	%r642, %r633, %r625, %p506;
	mul.f32 	%f1245, %f1221, %f1224;
	setp.gt.f32 	%p507, %f1245, %f1206;
	selp.f32 	%f1246, %f1245, %f1206, %p507;
	selp.b32 	%r643, %r633, %r626, %p507;
	mul.f32 	%f1247, %f1221, %f1225;
	setp.gt.f32 	%p508, %f1247, %f1208;
	selp.f32 	%f1248, %f1247, %f1208, %p508;
	selp.b32 	%r644, %r633, %r627, %p508;
	mul.f32 	%f1249, %f1221, %f1226;
	setp.gt.f32 	%p509, %f1249, %f1210;
	selp.f32 	%f1250, %f1249, %f1210, %p509;
	selp.b32 	%r645, %r633, %r628, %p509;
	mul.f32 	%f1251, %f1222, %f1223;
	setp.gt.f32 	%p510, %f1251, %f1212;
	selp.f32 	%f1252, %f1251, %f1212, %p510;
	selp.b32 	%r646, %r633, %r629, %p510;
	mul.f32 	%f1253, %f1222, %f1224;
	setp.gt.f32 	%p511, %f1253, %f1214;
	selp.f32 	%f1254, %f1253, %f1214, %p511;
	selp.b32 	%r647, %r633, %r630, %p511;
	mul.f32 	%f1255, %f1222, %f1225;
	setp.gt.f32 	%p512, %f1255, %f1216;
	selp.f32 	%f1256, %f1255, %f1216, %p512;
	selp.b32 	%r648, %r633, %r631, %p512;
	mul.f32 	%f1257, %f1222, %f1226;
	setp.gt.f32 	%p513, %f1257, %f1218;
	selp.f32 	%f1258, %f1257, %f1218, %p513;
	selp.b32 	%r649, %r633, %r632, %p513;
	add.s32 	%r650, %r722, 29;
	ld.shared.f32 	%f1259, [%r19+7424];
	ld.shared.f32 	%f1260, [%r19+7428];
	ld.shared.f32 	%f1261, [%r19+7432];
	ld.shared.f32 	%f1262, [%r19+7436];
	ld.shared.f32 	%f1263, [%r20+116];
	ld.shared.f32 	%f1264, [%r20+244];
	ld.shared.f32 	%f1265, [%r20+372];
	ld.shared.f32 	%f1266, [%r20+500];
	mul.f32 	%f1267, %f1259, %f1263;
	setp.gt.f32 	%p514, %f1267, %f1228;
	selp.f32 	%f1268, %f1267, %f1228, %p514;
	selp.b32 	%r651, %r650, %r634, %p514;
	mul.f32 	%f1269, %f1259, %f1264;
	setp.gt.f32 	%p515, %f1269, %f1230;
	selp.f32 	%f1270, %f1269, %f1230, %p515;
	selp.b32 	%r652, %r650, %r635, %p515;
	mul.f32 	%f1271, %f1259, %f1265;
	setp.gt.f32 	%p516, %f1271, %f1232;
	selp.f32 	%f1272, %f1271, %f1232, %p516;
	selp.b32 	%r653, %r650, %r636, %p516;
	mul.f32 	%f1273, %f1259, %f1266;
	setp.gt.f32 	%p517, %f1273, %f1234;
	selp.f32 	%f1274, %f1273, %f1234, %p517;
	selp.b32 	%r654, %r650, %r637, %p517;
	mul.f32 	%f1275, %f1260, %f1263;
	setp.gt.f32 	%p518, %f1275, %f1236;
	selp.f32 	%f1276, %f1275, %f1236, %p518;
	selp.b32 	%r655, %r650, %r638, %p518;
	mul.f32 	%f1277, %f1260, %f1264;
	setp.gt.f32 	%p519, %f1277, %f1238;
	selp.f32 	%f1278, %f1277, %f1238, %p519;
	selp.b32 	%r656, %r650, %r639, %p519;
	mul.f32 	%f1279, %f1260, %f1265;
	setp.gt.f32 	%p520, %f1279, %f1240;
	selp.f32 	%f1280, %f1279, %f1240, %p520;
	selp.b32 	%r657, %r650, %r640, %p520;
	mul.f32 	%f1281, %f1260, %f1266;
	setp.gt.f32 	%p521, %f1281, %f1242;
	selp.f32 	%f1282, %f1281, %f1242, %p521;
	selp.b32 	%r658, %r650, %r641, %p521;
	mul.f32 	%f1283, %f1261, %f1263;
	setp.gt.f32 	%p522, %f1283, %f1244;
	selp.f32 	%f1284, %f1283, %f1244, %p522;
	selp.b32 	%r659, %r650, %r642, %p522;
	mul.f32 	%f1285, %f1261, %f1264;
	setp.gt.f32 	%p523, %f1285, %f1246;
	selp.f32 	%f1286, %f1285, %f1246, %p523;
	selp.b32 	%r660, %r650, %r643, %p523;
	mul.f32 	%f1287, %f1261, %f1265;
	setp.gt.f32 	%p524, %f1287, %f1248;
	selp.f32 	%f1288, %f1287, %f1248, %p524;
	selp.b32 	%r661, %r650, %r644, %p524;
	mul.f32 	%f1289, %f1261, %f1266;
	setp.gt.f32 	%p525, %f1289, %f1250;
	selp.f32 	%f1290, %f1289, %f1250, %p525;
	selp.b32 	%r662, %r650, %r645, %p525;
	mul.f32 	%f1291, %f1262, %f1263;
	setp.gt.f32 	%p526, %f1291, %f1252;
	selp.f32 	%f1292, %f1291, %f1252, %p526;
	selp.b32 	%r663, %r650, %r646, %p526;
	mul.f32 	%f1293, %f1262, %f1264;
	setp.gt.f32 	%p527, %f1293, %f1254;
	selp.f32 	%f1294, %f1293, %f1254, %p527;
	selp.b32 	%r664, %r650, %r647, %p527;
	mul.f32 	%f1295, %f1262, %f1265;
	setp.gt.f32 	%p528, %f1295, %f1256;
	selp.f32 	%f1296, %f1295, %f1256, %p528;
	selp.b32 	%r665, %r650, %r648, %p528;
	mul.f32 	%f1297, %f1262, %f1266;
	setp.gt.f32 	%p529, %f1297, %f1258;
	selp.f32 	%f1298, %f1297, %f1258, %p529;
	selp.b32 	%r666, %r650, %r649, %p529;
	add.s32 	%r667, %r722, 30;
	ld.shared.f32 	%f1299, [%r19+7680];
	ld.shared.f32 	%f1300, [%r19+7684];
	ld.shared.f32 	%f1301, [%r19+7688];
	ld.shared.f32 	%f1302, [%r19+7692];
	ld.shared.f32 	%f1303, [%r20+120];
	ld.shared.f32 	%f1304, [%r20+248];
	ld.shared.f32 	%f1305, [%r20+376];
	ld.shared.f32 	%f1306, [%r20+504];
	mul.f32 	%f1307, %f1299, %f1303;
	setp.gt.f32 	%p530, %f1307, %f1268;
	selp.f32 	%f1308, %f1307, %f1268, %p530;
	selp.b32 	%r668, %r667, %r651, %p530;
	mul.f32 	%f1309, %f1299, %f1304;
	setp.gt.f32 	%p531, %f1309, %f1270;
	selp.f32 	%f1310, %f1309, %f1270, %p531;
	selp.b32 	%r669, %r667, %r652, %p531;
	mul.f32 	%f1311, %f1299, %f1305;
	setp.gt.f32 	%p532, %f1311, %f1272;
	selp.f32 	%f1312, %f1311, %f1272, %p532;
	selp.b32 	%r670, %r667, %r653, %p532;
	mul.f32 	%f1313, %f1299, %f1306;
	setp.gt.f32 	%p533, %f1313, %f1274;
	selp.f32 	%f1314, %f1313, %f1274, %p533;
	selp.b32 	%r671, %r667, %r654, %p533;
	mul.f32 	%f1315, %f1300, %f1303;
	setp.gt.f32 	%p534, %f1315, %f1276;
	selp.f32 	%f1316, %f1315, %f1276, %p534;
	selp.b32 	%r672, %r667, %r655, %p534;
	mul.f32 	%f1317, %f1300, %f1304;
	setp.gt.f32 	%p535, %f1317, %f1278;
	selp.f32 	%f1318, %f1317, %f1278, %p535;
	selp.b32 	%r673, %r667, %r656, %p535;
	mul.f32 	%f1319, %f1300, %f1305;
	setp.gt.f32 	%p536, %f1319, %f1280;
	selp.f32 	%f1320, %f1319, %f1280, %p536;
	selp.b32 	%r674, %r667, %r657, %p536;
	mul.f32 	%f1321, %f1300, %f1306;
	setp.gt.f32 	%p537, %f1321, %f1282;
	selp.f32 	%f1322, %f1321, %f1282, %p537;
	selp.b32 	%r675, %r667, %r658, %p537;
	mul.f32 	%f1323, %f1301, %f1303;
	setp.gt.f32 	%p538, %f1323, %f1284;
	selp.f32 	%f1324, %f1323, %f1284, %p538;
	selp.b32 	%r676, %r667, %r659, %p538;
	mul.f32 	%f1325, %f1301, %f1304;
	setp.gt.f32 	%p539, %f1325, %f1286;
	selp.f32 	%f1326, %f1325, %f1286, %p539;
	selp.b32 	%r677, %r667, %r660, %p539;
	mul.f32 	%f1327, %f1301, %f1305;
	setp.gt.f32 	%p540, %f1327, %f1288;
	selp.f32 	%f1328, %f1327, %f1288, %p540;
	selp.b32 	%r678, %r667, %r661, %p540;
	mul.f32 	%f1329, %f1301, %f1306;
	setp.gt.f32 	%p541, %f1329, %f1290;
	selp.f32 	%f1330, %f1329, %f1290, %p541;
	selp.b32 	%r679, %r667, %r662, %p541;
	mul.f32 	%f1331, %f1302, %f1303;
	setp.gt.f32 	%p542, %f1331, %f1292;
	selp.f32 	%f1332, %f1331, %f1292, %p542;
	selp.b32 	%r680, %r667, %r663, %p542;
	mul.f32 	%f1333, %f1302, %f1304;
	setp.gt.f32 	%p543, %f1333, %f1294;
	selp.f32 	%f1334, %f1333, %f1294, %p543;
	selp.b32 	%r681, %r667, %r664, %p543;
	mul.f32 	%f1335, %f1302, %f1305;
	setp.gt.f32 	%p544, %f1335, %f1296;
	selp.f32 	%f1336, %f1335, %f1296, %p544;
	selp.b32 	%r682, %r667, %r665, %p544;
	mul.f32 	%f1337, %f1302, %f1306;
	setp.gt.f32 	%p545, %f1337, %f1298;
	selp.f32 	%f1338, %f1337, %f1298, %p545;
	selp.b32 	%r683, %r667, %r666, %p545;
	add.s32 	%r684, %r722, 31;
	ld.shared.f32 	%f1339, [%r19+7936];
	ld.shared.f32 	%f1340, [%r19+7940];
	ld.shared.f32 	%f1341, [%r19+7944];
	ld.shared.f32 	%f1342, [%r19+7948];
	ld.shared.f32 	%f1343, [%r20+124];
	ld.shared.f32 	%f1344, [%r20+252];
	ld.shared.f32 	%f1345, [%r20+380];
	ld.shared.f32 	%f1346, [%r20+508];
	mul.f32 	%f1347, %f1339, %f1343;
	setp.gt.f32 	%p546, %f1347, %f1308;
	selp.f32 	%f1378, %f1347, %f1308, %p546;
	selp.b32 	%r721, %r684, %r668, %p546;
	mul.f32 	%f1348, %f1339, %f1344;
	setp.gt.f32 	%p547, %f1348, %f1310;
	selp.f32 	%f1374, %f1348, %f1310, %p547;
	selp.b32 	%r717, %r684, %r669, %p547;
	mul.f32 	%f1349, %f1339, %f1345;
	setp.gt.f32 	%p548, %f1349, %f1312;
	selp.f32 	%f1370, %f1349, %f1312, %p548;
	selp.b32 	%r713, %r684, %r670, %p548;
	mul.f32 	%f1350, %f1339, %f1346;
	setp.gt.f32 	%p549, %f1350, %f1314;
	selp.f32 	%f1366, %f1350, %f1314, %p549;
	selp.b32 	%r709, %r684, %r671, %p549;
	mul.f32 	%f1351, %f1340, %f1343;
	setp.gt.f32 	%p550, %f1351, %f1316;
	selp.f32 	%f1377, %f1351, %f1316, %p550;
	selp.b32 	%r720, %r684, %r672, %p550;
	mul.f32 	%f1352, %f1340, %f1344;
	setp.gt.f32 	%p551, %f1352, %f1318;
	selp.f32 	%f1373, %f1352, %f1318, %p551;
	selp.b32 	%r716, %r684, %r673, %p551;
	mul.f32 	%f1353, %f1340, %f1345;
	setp.gt.f32 	%p552, %f1353, %f1320;
	selp.f32 	%f1369, %f1353, %f1320, %p552;
	selp.b32 	%r712, %r684, %r674, %p552;
	mul.f32 	%f1354, %f1340, %f1346;
	setp.gt.f32 	%p553, %f1354, %f1322;
	selp.f32 	%f1365, %f1354, %f1322, %p553;
	selp.b32 	%r708, %r684, %r675, %p553;
	mul.f32 	%f1355, %f1341, %f1343;
	setp.gt.f32 	%p554, %f1355, %f1324;
	selp.f32 	%f1376, %f1355, %f1324, %p554;
	selp.b32 	%r719, %r684, %r676, %p554;
	mul.f32 	%f1356, %f1341, %f1344;
	setp.gt.f32 	%p555, %f1356, %f1326;
	selp.f32 	%f1372, %f1356, %f1326, %p555;
	selp.b32 	%r715, %r684, %r677, %p555;
	mul.f32 	%f1357, %f1341, %f1345;
	setp.gt.f32 	%p556, %f1357, %f1328;
	selp.f32 	%f1368, %f1357, %f1328, %p556;
	selp.b32 	%r711, %r684, %r678, %p556;
	mul.f32 	%f1358, %f1341, %f1346;
	setp.gt.f32 	%p557, %f1358, %f1330;
	selp.f32 	%f1364, %f1358, %f1330, %p557;
	selp.b32 	%r707, %r684, %r679, %p557;
	mul.f32 	%f1359, %f1342, %f1343;
	setp.gt.f32 	%p558, %f1359, %f1332;
	selp.f32 	%f1375, %f1359, %f1332, %p558;
	selp.b32 	%r718, %r684, %r680, %p558;
	mul.f32 	%f1360, %f1342, %f1344;
	setp.gt.f32 	%p559, %f1360, %f1334;
	selp.f32 	%f1371, %f1360, %f1334, %p559;
	selp.b32 	%r714, %r684, %r681, %p559;
	mul.f32 	%f1361, %f1342, %f1345;
	setp.gt.f32 	%p560, %f1361, %f1336;
	selp.f32 	%f1367, %f1361, %f1336, %p560;
	selp.b32 	%r710, %r684, %r682, %p560;
	mul.f32 	%f1362, %f1342, %f1346;
	setp.gt.f32 	%p561, %f1362, %f1338;
	selp.f32 	%f1363, %f1362, %f1338, %p561;
	selp.b32 	%r706, %r684, %r683, %p561;
	bar.sync 	0;
	add.s32 	%r722, %r722, 32;
	setp.lt.s32 	%p562, %r722, %r90;
	@%p562 bra 	$L__BB30_2;
$L__BB30_35:
	shl.b32 	%r685, %r1, 6;
	shl.b32 	%r686, %r4, 2;
	add.s32 	%r55, %r685, %r686;
	shl.b32 	%r687, %r2, 6;
	shl.b32 	%r688, %r3, 2;
	add.s32 	%r689, %r687, %r688;
	setp.lt.s32 	%p563, %r55, %r88;
	setp.lt.s32 	%p564, %r689, %r89;
	and.pred  	%p565, %p563, %p564;
	@%p565 bra 	$L__BB30_36;
	bra.uni 	$L__BB30_37;
$L__BB30_36:
	mad.lo.s32 	%r690, %r689, %r88, %r55;
	cvt.s64.s32 	%rd76, %r690;
	add.s64 	%rd77, %rd76, %rd7;
	shl.b64 	%rd78, %rd77, 2;
	add.s64 	%rd79, %rd4, %rd78;
	st.global.f32 	[%rd79], %f1378;
	add.s64 	%rd80, %rd3, %rd78;
	st.global.u32 	[%rd80], %r721;
$L__BB30_37:
	setp.ge.s32 	%p566, %r55, %r88;
	add.s32 	%r82, %r689, 1;
	setp.ge.s32 	%p567, %r82, %r89;
	or.pred  	%p568, %p566, %p567;
	@%p568 bra 	$L__BB30_39;
	mad.lo.s32 	%r691, %r82, %r88, %r55;
	cvt.s64.s32 	%rd81, %r691;
	add.s64 	%rd82, %rd81, %rd7;
	shl.b64 	%rd83, %rd82, 2;
	add.s64 	%rd84, %rd4, %rd83;
	st.global.f32 	[%rd84], %f1374;
	add.s64 	%rd85, %rd3, %rd83;
	st.global.u32 	[%rd85], %r717;
$L__BB30_39:
	setp.ge.s32 	%p569, %r55, %r88;
	add.s32 	%r83, %r689, 2;
	setp.ge.s32 	%p570, %r83, %r89;
	or.pred  	%p571, %p569, %p570;
	@%p571 bra 	$L__BB30_41;
	mad.lo.s32 	%r692, %r83, %r88, %r55;
	cvt.s64.s32 	%rd86, %r692;
	add.s64 	%rd87, %rd86, %rd7;
	shl.b64 	%rd88, %rd87, 2;
	add.s64 	%rd89, %rd4, %rd88;
	st.global.f32 	[%rd89], %f1370;
	add.s64 	%rd90, %rd3, %rd88;
	st.global.u32 	[%rd90], %r713;
$L__BB30_41:
	setp.ge.s32 	%p572, %r55, %r88;
	add.s32 	%r84, %r689, 3;
	setp.ge.s32 	%p573, %r84, %r89;
	or.pred  	%p574, %p572, %p573;
	@%p574 bra 	$L__BB30_43;
	mad.lo.s32 	%r693, %r84, %r88, %r55;
	cvt.s64.s32 	%rd91, %r693;
	add.s64 	%rd92, %rd91, %rd7;
	shl.b64 	%rd93, %rd92, 2;
	add.s64 	%rd94, %rd4, %rd93;
	st.global.f32 	[%rd94], %f1366;
	add.s64 	%rd95, %rd3, %rd93;
	st.global.u32 	[%rd95], %r709;
$L__BB30_43:
	setp.ge.s32 	%p575, %r689, %r89;
	add.s32 	%r85, %r55, 1;
	setp.ge.s32 	%p576, %r85, %r88;
	or.pred  	%p577, %p576, %p575;
	@%p577 bra 	$L__BB30_45;
	mul.lo.s32 	%r694, %r689, %r88;
	cvt.s64.s32 	%rd96, %r694;
	cvt.s64.s32 	%rd97, %r55;
	add.s64 	%rd98, %rd96, %rd97;
	add.s64 	%rd99, %rd98, %rd7;
	shl.b64 	%rd100, %rd99, 2;
	add.s64 	%rd101, %rd4, %rd100;
	st.global.f32 	[%rd101+4], %f1377;
	add.s64 	%rd102, %rd3, %rd100;
	st.global.u32 	[%rd102+4], %r720;
$L__BB30_45:
	setp.ge.s32 	%p578, %r85, %r88;
	setp.ge.s32 	%p579, %r82, %r89;
	or.pred  	%p580, %p578, %p579;
	@%p580 bra 	$L__BB30_47;
	mul.lo.s32 	%r695, %r82, %r88;
	cvt.s64.s32 	%rd103, %r695;
	cvt.s64.s32 	%rd104, %r55;
	add.s64 	%rd105, %rd103, %rd104;
	add.s64 	%rd106, %rd105, %rd7;
	shl.b64 	%rd107, %rd106, 2;
	add.s64 	%rd108, %rd4, %rd107;
	st.global.f32 	[%rd108+4], %f1373;
	add.s64 	%rd109, %rd3, %rd107;
	st.global.u32 	[%rd109+4], %r716;
$L__BB30_47:
	setp.ge.s32 	%p581, %r85, %r88;
	setp.ge.s32 	%p582, %r83, %r89;
	or.pred  	%p583, %p581, %p582;
	@%p583 bra 	$L__BB30_49;
	mul.lo.s32 	%r696, %r83, %r88;
	cvt.s64.s32 	%rd110, %r696;
	cvt.s64.s32 	%rd111, %r55;
	add.s64 	%rd112, %rd110, %rd111;
	add.s64 	%rd113, %rd112, %rd7;
	shl.b64 	%rd114, %rd113, 2;
	add.s64 	%rd115, %rd4, %rd114;
	st.global.f32 	[%rd115+4], %f1369;
	add.s64 	%rd116, %rd3, %rd114;
	st.global.u32 	[%rd116+4], %r712;
$L__BB30_49:
	setp.ge.s32 	%p584, %r85, %r88;
	setp.ge.s32 	%p585, %r84, %r89;
	or.pred  	%p586, %p584, %p585;
	@%p586 bra 	$L__BB30_51;
	mul.lo.s32 	%r697, %r84, %r88;
	cvt.s64.s32 	%rd117, %r697;
	cvt.s64.s32 	%rd118, %r55;
	add.s64 	%rd119, %rd117, %rd118;
	add.s64 	%rd120, %rd119, %rd7;
	shl.b64 	%rd121, %rd120, 2;
	add.s64 	%rd122, %rd4, %rd121;
	st.global.f32 	[%rd122+4], %f1365;
	add.s64 	%rd123, %rd3, %rd121;
	st.global.u32 	[%rd123+4], %r708;
$L__BB30_51:
	setp.ge.s32 	%p587, %r689, %r89;
	add.s32 	%r86, %r55, 2;
	setp.ge.s32 	%p588, %r86, %r88;
	or.pred  	%p589, %p588, %p587;
	@%p589 bra 	$L__BB30_53;
	mul.lo.s32 	%r698, %r689, %r88;
	cvt.s64.s32 	%rd124, %r698;
	cvt.s64.s32 	%rd125, %r55;
	add.s64 	%rd126, %rd124, %rd125;
	add.s64 	%rd127, %rd126, %rd7;
	shl.b64 	%rd128, %rd127, 2;
	add.s64 	%rd129, %rd4, %rd128;
	st.global.f32 	[%rd129+8], %f1376;
	add.s64 	%rd130, %rd3, %rd128;
	st.global.u32 	[%rd130+8], %r719;
$L__BB30_53:
	setp.ge.s32 	%p590, %r86, %r88;
	setp.ge.s32 	%p591, %r82, %r89;
	or.pred  	%p592, %p590, %p591;
	@%p592 bra 	$L__BB30_55;
	mul.lo.s32 	%r699, %r82, %r88;
	cvt.s64.s32 	%rd131, %r699;
	cvt.s64.s32 	%rd132, %r55;
	add.s64 	%rd133, %rd131, %rd132;
	add.s64 	%rd134, %rd133, %rd7;
	shl.b64 	%rd135, %rd134, 2;
	add.s64 	%rd136, %rd4, %rd135;
	st.global.f32 	[%rd136+8], %f1372;
	add.s64 	%rd137, %rd3, %rd135;
	st.global.u32 	[%rd137+8], %r715;
$L__BB30_55:
	setp.ge.s32 	%p593, %r86, %r88;
	setp.ge.s32 	%p594, %r83, %r89;
	or.pred  	%p595, %p593, %p594;
	@%p595 bra 	$L__BB30_57;
	mul.lo.s32 	%r700, %r83, %r88;
	cvt.s64.s32 	%rd138, %r700;
	cvt.s64.s32 	%rd139, %r55;
	add.s64 	%rd140, %rd138, %rd139;
	add.s64 	%rd141, %rd140, %rd7;
	shl.b64 	%rd142, %rd141, 2;
	add.s64 	%rd143, %rd4, %rd142;
	st.global.f32 	[%rd143+8], %f1368;
	add.s64 	%rd144, %rd3, %rd142;
	st.global.u32 	[%rd144+8], %r711;
$L__BB30_57:
	setp.ge.s32 	%p596, %r86, %r88;
	setp.ge.s32 	%p597, %r84, %r89;
	or.pred  	%p598, %p596, %p597;
	@%p598 bra 	$L__BB30_59;
	mul.lo.s32 	%r701, %r84, %r88;
	cvt.s64.s32 	%rd145, %r701;
	cvt.s64.s32 	%rd146, %r55;
	add.s64 	%rd147, %rd145, %rd146;
	add.s64 	%rd148, %rd147, %rd7;
	shl.b64 	%rd149, %rd148, 2;
	add.s64 	%rd150, %rd4, %rd149;
	st.global.f32 	[%rd150+8], %f1364;
	add.s64 	%rd151, %rd3, %rd149;
	st.global.u32 	[%rd151+8], %r707;
$L__BB30_59:
	setp.ge.s32 	%p599, %r689, %r89;
	add.s32 	%r87, %r55, 3;
	setp.ge.s32 	%p600, %r87, %r88;
	or.pred  	%p601, %p600, %p599;
	@%p601 bra 	$L__BB30_61;
	mul.lo.s32 	%r702, %r689, %r88;
	cvt.s64.s32 	%rd152, %r702;
	cvt.s64.s32 	%rd153, %r55;
	add.s64 	%rd154, %rd152, %rd153;
	add.s64 	%rd155, %rd154, %rd7;
	shl.b64 	%rd156, %rd155, 2;
	add.s64 	%rd157, %rd4, %rd156;
	st.global.f32 	[%rd157+12], %f1375;
	add.s64 	%rd158, %rd3, %rd156;
	st.global.u32 	[%rd158+12], %r718;
$L__BB30_61:
	setp.ge.s32 	%p602, %r87, %r88;
	setp.ge.s32 	%p603, %r82, %r89;
	or.pred  	%p604, %p602, %p603;
	@%p604 bra 	$L__BB30_63;
	mul.lo.s32 	%r703, %r82, %r88;
	cvt.s64.s32 	%rd159, %r703;
	cvt.s64.s32 	%rd160, %r55;
	add.s64 	%rd161, %rd159, %rd160;
	add.s64 	%rd162, %rd161, %rd7;
	shl.b64 	%rd163, %rd162, 2;
	add.s64 	%rd164, %rd4, %rd163;
	st.global.f32 	[%rd164+12], %f1371;
	add.s64 	%rd165, %rd3, %rd163;
	st.global.u32 	[%rd165+12], %r714;
$L__BB30_63:
	setp.ge.s32 	%p605, %r87, %r88;
	setp.ge.s32 	%p606, %r83, %r89;
	or.pred  	%p607, %p605, %p606;
	@%p607 bra 	$L__BB30_65;
	mul.lo.s32 	%r704, %r83, %r88;
	cvt.s64.s32 	%rd166, %r704;
	cvt.s64.s32 	%rd167, %r55;
	add.s64 	%rd168, %rd166, %rd167;
	add.s64 	%rd169, %rd168, %rd7;
	shl.b64 	%rd170, %rd169, 2;
	add.s64 	%rd171, %rd4, %rd170;
	st.global.f32 	[%rd171+12], %f1367;
	add.s64 	%rd172, %rd3, %rd170;
	st.global.u32 	[%rd172+12], %r710;
$L__BB30_65:
	setp.ge.s32 	%p608, %r87, %r88;
	setp.ge.s32 	%p609, %r84, %r89;
	or.pred  	%p610, %p608, %p609;
	@%p610 bra 	$L__BB30_67;
	mul.lo.s32 	%r705, %r84, %r88;
	cvt.s64.s32 	%rd173, %r705;
	cvt.s64.s32 	%rd174, %r55;
	add.s64 	%rd175, %rd173, %rd174;
	add.s64 	%rd176, %rd175, %rd7;
	shl.b64 	%rd177, %rd176, 2;
	add.s64 	%rd178, %rd4, %rd177;
	st.global.f32 	[%rd178+12], %f1363;
	add.s64 	%rd179, %rd3, %rd177;
	st.global.u32 	[%rd179+12], %r706;
$L__BB30_67:
	ret;

}


// ===== COMPILED SASS (sm_100) =====

	.target	sm_100

	.elftype	@"ET_EXEC"


//--------------------- .note.nv.tkinfo           --------------------------
	.section	.note.nv.tkinfo,"",@"SHT_NOTE"
	.sectionflags	@"SHF_NOTE_NV_TKINFO"
	.tkinfo
        /*0018*/ 	.word	0x00000002
        /*0030*/ 	.string	""
        /*0030*/ 	.string	"ptxas"
        /*0030*/ 	.string	"Cuda compilation tools, release 13.0, V13.0.88"
        /*0030*/ 	.string	"Build cuda_13.0.r13.0/compiler.36424714_0"
        /*0030*/ 	.string	"-arch sm_100 -m 64 "



//--------------------- .note.nv.cuinfo           --------------------------
	.section	.note.nv.cuinfo,"",@"SHT_NOTE"
	.sectionflags	@"SHF_NOTE_NV_CUINFO"
        /*0018*/ 	.short	0x0002
        /*001a*/ 	.short	0x0064
        /*001c*/ 	.short	0x0082
	.zero		2


//--------------------- .nv.info                  --------------------------
	.section	.nv.info,"",@"SHT_CUDA_INFO"
	.align	4


	//----- nvinfo : EIATTR_REGCOUNT
	.align		4
        /*0000*/ 	.byte	0x04, 0x2f
        /*0002*/ 	.short	(.L_1 - .L_0)
	.align		4
.L_0:
        /*0004*/ 	.word	index@(tropical_maxplus_f32_nn)
        /*0008*/ 	.word	0x00000040


	//----- nvinfo : EIATTR_FRAME_SIZE
	.align		4
.L_1:
        /*000c*/ 	.byte	0x04, 0x11
        /*000e*/ 	.short	(.L_3 - .L_2)
	.align		4
.L_2:
        /*0010*/ 	.word	index@(tropical_maxplus_f32_nn)
        /*0014*/ 	.word	0x00000000


	//----- nvinfo : EIATTR_REGCOUNT
	.align		4
.L_3:
        /*0018*/ 	.byte	0x04, 0x2f
        /*001a*/ 	.short	(.L_5 - .L_4)
	.align		4
.L_4:
        /*001c*/ 	.word	index@(tropical_minplus_f32_nn)
        /*0020*/ 	.word	0x00000040


	//----- nvinfo : EIATTR_FRAME_SIZE
	.align		4
.L_5:
        /*0024*/ 	.byte	0x04, 0x11
        /*0026*/ 	.short	(.L_7 - .L_6)
	.align		4
.L_6:
        /*0028*/ 	.word	index@(tropical_minplus_f32_nn)
        /*002c*/ 	.word	0x00000000


	//----- nvinfo : EIATTR_REGCOUNT
	.align		4
.L_7:
        /*0030*/ 	.byte	0x04, 0x2f
        /*0032*/ 	.short	(.L_9 - .L_8)
	.align		4
.L_8:
        /*0034*/ 	.word	index@(tropical_maxmul_f32_nn)
        /*0038*/ 	.word	0x00000040


	//----- nvinfo : EIATTR_FRAME_SIZE
	.align		4
.L_9:
        /*003c*/ 	.byte	0x04, 0x11
        /*003e*/ 	.short	(.L_11 - .L_10)
	.align		4
.L_10:
        /*0040*/ 	.word	index@(tropical_maxmul_f32_nn)
        /*0044*/ 	.word	0x00000000


	//----- nvinfo : EIATTR_REGCOUNT
	.align		4
.L_11:
        /*0048*/ 	.byte	0x04, 0x2f
        /*004a*/ 	.short	(.L_13 - .L_12)
	.align		4
.L_12:
        /*004c*/ 	.word	index@(tropical_maxplus_f64_nn)
        /*0050*/ 	.word	0x00000064


	//----- nvinfo : EIATTR_FRAME_SIZE
	.align		4
.L_13:
        /*0054*/ 	.byte	0x04, 0x11
        /*0056*/ 	.short	(.L_15 - .L_14)
	.align		4
.L_14:
        /*0058*/ 	.word	index@(tropical_maxplus_f64_nn)
        /*005c*/ 	.word	0x00000000


	//----- nvinfo : EIATTR_REGCOUNT
	.align		4
.L_15:
        /*0060*/ 	.byte	0x04, 0x2f
        /*0062*/ 	.short	(.L_17 - .L_16)
	.align		4
.L_16:
        /*0064*/ 	.word	index@(tropical_minplus_f64_nn)
        /*0068*/ 	.word	0x00000064


	//----- nvinfo : EIATTR_FRAME_SIZE
	.align		4
.L_17:
        /*006c*/ 	.byte	0x04, 0x11
        /*006e*/ 	.short	(.L_19 - .L_18)
	.align		4
.L_18:
        /*0070*/ 	.word	index@(tropical_minplus_f64_nn)
        /*0074*/ 	.word	0x00000000


	//----- nvinfo : EIATTR_REGCOUNT
	.align		4
.L_19:
        /*0078*/ 	.byte	0x04, 0x2f
        /*007a*/ 	.short	(.L_21 - .L_20)
	.align		4
.L_20:
        /*007c*/ 	.word	index@(tropical_maxmul_f64_nn)
        /*0080*/ 	.word	0x00000064


	//----- nvinfo : EIATTR_FRAME_SIZE
	.align		4
.L_21:
        /*0084*/ 	.byte	0x04, 0x11
        /*0086*/ 	.short	(.L_23 - .L_22)
	.align		4
.L_22:
        /*0088*/ 	.word	index@(tropical_maxmul_f64_nn)
        /*008c*/ 	.word	0x00000000


	//----- nvinfo : EIATTR_REGCOUNT
	.align		4
.L_23:
        /*0090*/ 	.byte	0x04, 0x2f
        /*0092*/ 	.short	(.L_25 - .L_24)
	.align		4
.L_24:
        /*0094*/ 	.word	index@(tropical_maxplus_f32_nn_with_argmax)
        /*0098*/ 	.word	0x00000050


	//----- nvinfo : EIATTR_FRAME_SIZE
	.align		4
.L_25:
        /*009c*/ 	.byte	0x04, 0x11
        /*009e*/ 	.short	(.L_27 - .L_26)
	.align		4
.L_26:
        /*00a0*/ 	.word	index@(tropical_maxplus_f32_nn_with_argmax)
        /*00a4*/ 	.word	0x00000000


	//----- nvinfo : EIATTR_REGCOUNT
	.align		4
.L_27:
        /*00a8*/ 	.byte	0x04, 0x2f
        /*00aa*/ 	.short	(.L_29 - .L_28)
	.align		4
.L_28:
        /*00ac*/ 	.word	index@(tropical_minplus_f32_nn_with_argmax)
        /*00b0*/ 	.word	0x00000050


	//----- nvinfo : EIATTR_FRAME_SIZE
	.align		4
.L_29:
        /*00b4*/ 	.byte	0x04, 0x11
        /*00b6*/ 	.short	(.L_31 - .L_30)
	.align		4
.L_30:
        /*00b8*/ 	.word	index@(tropical_minplus_f32_nn_with_argmax)
        /*00bc*/ 	.word	0x00000000


	//----- nvinfo : EIATTR_REGCOUNT
	.align		4
.L_31:
        /*00c0*/ 	.byte	0x04, 0x2f
        /*00c2*/ 	.short	(.L_33 - .L_32)
	.align		4
.L_32:
        /*00c4*/ 	.word	index@(tropical_maxmul_f32_nn_with_argmax)
        /*00c8*/ 	.word	0x00000050


	//----- nvinfo : EIATTR_FRAME_SIZE
	.align		4
.L_33:
        /*00cc*/ 	.byte	0x04, 0x11
        /*00ce*/ 	.short	(.L_35 - .L_34)
	.align		4
.L_34:
        /*00d0*/ 	.word	index@(tropical_maxmul_f32_nn_with_argmax)
        /*00d4*/ 	.word	0x00000000


	//----- nvinfo : EIATTR_REGCOUNT
	.align		4
.L_35:
        /*00d8*/ 	.byte	0x04, 0x2f
        /*00da*/ 	.short	(.L_37 - .L_36)
	.align		4
.L_36:
        /*00dc*/ 	.word	index@(tropical_maxplus_f64_nn_with_argmax)
        /*00e0*/ 	.word	0x00000072


	//----- nvinfo : EIATTR_FRAME_SIZE
	.align		4
.L_37:
        /*00e4*/ 	.byte	0x04, 0x11
        /*00e6*/ 	.short	(.L_39 - .L_38)
	.align		4
.L_38:
        /*00e8*/ 	.word	index@(tropical_maxplus_f64_nn_with_argmax)
        /*00ec*/ 	.word	0x00000000


	//----- nvinfo : EIATTR_REGCOUNT
	.align		4
.L_39:
        /*00f0*/ 	.byte	0x04, 0x2f
        /*00f2*/ 	.short	(.L_41 - .L_40)
	.align		4
.L_40:
        /*00f4*/ 	.word	index@(tropical_minplus_f64_nn_with_argmax)
        /*00f8*/ 	.word	0x00000072


	//----- nvinfo : EIATTR_FRAME_SIZE
	.align		4
.L_41:
        /*00fc*/ 	.byte	0x04, 0x11
        /*00fe*/ 	.short	(.L_43 - .L_42)
	.align		4
.L_42:
        /*0100*/ 	.word	index@(tropical_minplus_f64_nn_with_argmax)
        /*0104*/ 	.word	0x00000000


	//----- nvinfo : EIATTR_REGCOUNT
	.align		4
.L_43:
        /*0108*/ 	.byte	0x04, 0x2f
        /*010a*/ 	.short	(.L_45 - .L_44)
	.align		4
.L_44:
        /*010c*/ 	.word	index@(tropical_maxmul_f64_nn_with_argmax)
        /*0110*/ 	.word	0x00000072


	//----- nvinfo : EIATTR_FRAME_SIZE
	.align		4
.L_45:
        /*0114*/ 	.byte	0x04, 0x11
        /*0116*/ 	.short	(.L_47 - .L_46)
	.align		4
.L_46:
        /*0118*/ 	.word	index@(tropical_maxmul_f64_nn_with_argmax)
        /*011c*/ 	.word	0x00000000


	//----- nvinfo : EIATTR_REGCOUNT
	.align		4
.L_47:
        /*0120*/ 	.byte	0x04, 0x2f
        /*0122*/ 	.short	(.L_49 - .L_48)
	.align		4
.L_48:
        /*0124*/ 	.word	index@(tropical_maxplus_i32_nn)
        /*0128*/ 	.word	0x0000003f


	//----- nvinfo : EIATTR_FRAME_SIZE
	.align		4
.L_49:
        /*012c*/ 	.byte	0x04, 0x11
        /*012e*/ 	.short	(.L_51 - .L_50)
	.align		4
.L_50:
        /*0130*/ 	.word	index@(tropical_maxplus_i32_nn)
        /*0134*/ 	.word	0x00000000


	//----- nvinfo : EIATTR_REGCOUNT
	.align		4
.L_51:
        /*0138*/ 	.byte	0x04, 0x2f
        /*013a*/ 	.short	(.L_53 - .L_52)
	.align		4
.L_52:
        /*013c*/ 	.word	index@(tropical_minplus_i32_nn)
        /*0140*/ 	.word	0x0000003f


	//----- nvinfo : EIATTR_FRAME_SIZE
	.align		4
.L_53:
        /*0144*/ 	.byte	0x04, 0x11
        /*0146*/ 	.short	(.L_55 - .L_54)
	.align		4
.L_54:
        /*0148*/ 	.word	index@(tropical_minplus_i32_nn)
        /*014c*/ 	.word	0x00000000


	//----- nvinfo : EIATTR_REGCOUNT
	.align		4
.L_55:
        /*0150*/ 	.byte	0x04, 0x2f
        /*0152*/ 	.short	(.L_57 - .L_56)
	.align		4
.L_56:
        /*0154*/ 	.word	index@(tropical_maxmul_i32_nn)
        /*0158*/ 	.word	0x00000040


	//----- nvinfo : EIATTR_FRAME_SIZE
	.align		4
.L_57:
        /*015c*/ 	.byte	0x04, 0x11
        /*015e*/ 	.short	(.L_59 - .L_58)
	.align		4
.L_58:
        /*0160*/ 	.word	index@(tropical_maxmul_i32_nn)
        /*0164*/ 	.word	0x00000000


	//----- nvinfo : EIATTR_REGCOUNT
	.align		4
.L_59:
        /*0168*/ 	.byte	0x04, 0x2f
        /*016a*/ 	.short	(.L_61 - .L_60)
	.align		4
.L_60:
        /*016c*/ 	.word	index@(tropical_maxplus_i64_nn)
        /*0170*/ 	.word	0x00000050


	//----- nvinfo : EIATTR_FRAME_SIZE
	.align		4
.L_61:
        /*0174*/ 	.byte	0x04, 0x11
        /*0176*/ 	.short	(.L_63 - .L_62)
	.align		4
.L_62:
        /*0178*/ 	.word	index@(tropical_maxplus_i64_nn)
        /*017c*/ 	.word	0x00000000


	//----- nvinfo : EIATTR_REGCOUNT
	.align		4
.L_63:
        /*0180*/ 	.byte	0x04, 0x2f
        /*0182*/ 	.short	(.L_65 - .L_64)
	.align		4
.L_64:
        /*0184*/ 	.word	index@(tropical_minplus_i64_nn)
        /*0188*/ 	.word	0x00000050


	//----- nvinfo : EIATTR_FRAME_SIZE
	.align		4
.L_65:
        /*018c*/ 	.byte	0x04, 0x11
        /*018e*/ 	.short	(.L_67 - .L_66)
	.align		4
.L_66:
        /*0190*/ 	.word	index@(tropical_minplus_i64_nn)
        /*0194*/ 	.word	0x00000000


	//----- nvinfo : EIATTR_REGCOUNT
	.align		4
.L_67:
        /*0198*/ 	.byte	0x04, 0x2f
        /*019a*/ 	.short	(.L_69 - .L_68)
	.align		4
.L_68:
        /*019c*/ 	.word	index@(tropical_maxmul_i64_nn)
        /*01a0*/ 	.word	0x00000058


	//----- nvinfo : EIATTR_FRAME_SIZE
	.align		4
.L_69:
        /*01a4*/ 	.byte	0x04, 0x11
        /*01a6*/ 	.short	(.L_71 - .L_70)
	.align		4
.L_70:
        /*01a8*/ 	.word	index@(tropical_maxmul_i64_nn)
        /*01ac*/ 	.word	0x00000000


	//----- nvinfo : EIATTR_REGCOUNT
	.align		4
.L_71:
        /*01b0*/ 	.byte	0x04, 0x2f
        /*01b2*/ 	.short	(.L_73 - .L_72)
	.align		4
.L_72:
        /*01b4*/ 	.word	index@(tropical_maxplus_i32_nn_with_argmax)
        /*01b8*/ 	.word	0x00000050


	//----- nvinfo : EIATTR_FRAME_SIZE
	.align		4
.L_73:
        /*01bc*/ 	.byte	0x04, 0x11
        /*01be*/ 	.short	(.L_75 - .L_74)
	.align		4
.L_74:
        /*01c0*/ 	.word	index@(tropical_maxplus_i32_nn_with_argmax)
        /*01c4*/ 	.word	0x00000000


	//----- nvinfo : EIATTR_REGCOUNT
	.align		4
.L_75:
        /*01c8*/ 	.byte	0x04, 0x2f
        /*01ca*/ 	.short	(.L_77 - .L_76)
	.align		4
.L_76:
        /*01cc*/ 	.word	index@(tropical_minplus_i32_nn_with_argmax)
        /*01d0*/ 	.word	0x00000050


	//----- nvinfo : EIATTR_FRAME_SIZE
	.align		4
.L_77:
        /*01d4*/ 	.byte	0x04, 0x11
        /*01d6*/ 	.short	(.L_79 - .L_78)
	.align		4
.L_78:
        /*01d8*/ 	.word	index@(tropical_minplus_i32_nn_with_argmax)
        /*01dc*/ 	.word	0x00000000


	//----- nvinfo : EIATTR_REGCOUNT
	.align		4
.L_79:
        /*01e0*/ 	.byte	0x04, 0x2f
        /*01e2*/ 	.short	(.L_81 - .L_80)
	.align		4
.L_80:
        /*01e4*/ 	.word	index@(tropical_maxmul_i32_nn_with_argmax)
        /*01e8*/ 	.word	0x00000050


	//----- nvinfo : EIATTR_FRAME_SIZE
	.align		4
.L_81:
        /*01ec*/ 	.byte	0x04, 0x11
        /*01ee*/ 	.short	(.L_83 - .L_82)
	.align		4
.L_82:
        /*01f0*/ 	.word	index@(tropical_maxmul_i32_nn_with_argmax)
        /*01f4*/ 	.word	0x00000000


	//----- nvinfo : EIATTR_REGCOUNT
	.align		4
.L_83:
        /*01f8*/ 	.byte	0x04, 0x2f
        /*01fa*/ 	.short	(.L_85 - .L_84)
	.align		4
.L_84:
        /*01fc*/ 	.word	index@(tropical_maxplus_i64_nn_with_argmax)
        /*0200*/ 	.word	0x00000060


	//----- nvinfo : EIATTR_FRAME_SIZE
	.align		4
.L_85:
        /*0204*/ 	.byte	0x04, 0x11
        /*0206*/ 	.short	(.L_87 - .L_86)
	.align		4
.L_86:
        /*0208*/ 	.word	index@(tropical_maxplus_i64_nn_with_argmax)
        /*020c*/ 	.word	0x00000000


	//----- nvinfo : EIATTR_REGCOUNT
	.align		4
.L_87:
        /*0210*/ 	.byte	0x04, 0x2f
        /*0212*/ 	.short	(.L_89 - .L_88)
	.align		4
.L_88:
        /*0214*/ 	.word	index@(tropical_minplus_i64_nn_with_argmax)
        /*0218*/ 	.word	0x0000006c


	//----- nvinfo : EIATTR_FRAME_SIZE
	.align		4
.L_89:
        /*021c*/ 	.byte	0x04, 0x11
        /*021e*/ 	.short	(.L_91 - .L_90)
	.align		4
.L_90:
        /*0220*/ 	.word	index@(tropical_minplus_i64_nn_with_argmax)
        /*0224*/ 	.word	0x00000000


	//----- nvinfo : EIATTR_REGCOUNT
	.align		4
.L_91:
        /*0228*/ 	.byte	0x04, 0x2f
        /*022a*/ 	.short	(.L_93 - .L_92)
	.align		4
.L_92:
        /*022c*/ 	.word	index@(tropical_maxmul_i64_nn_with_argmax)
        /*0230*/ 	.word	0x0000006e


	//----- nvinfo : EIATTR_FRAME_SIZE
	.align		4
.L_93:
        /*0234*/ 	.byte	0x04, 0x11
        /*0236*/ 	.short	(.L_95 - .L_94)
	.align		4
.L_94:
        /*0238*/ 	.word	index@(tropical_maxmul_i64_nn_with_argmax)
        /*023c*/ 	.word	0x00000000


	//----- nvinfo : EIATTR_REGCOUNT
	.align		4
.L_95:
        /*0240*/ 	.byte	0x04, 0x2f
        /*0242*/ 	.short	(.L_97 - .L_96)
	.align		4
.L_96:
        /*0244*/ 	.word	index@(tropical_backward_a_f32)
        /*0248*/ 	.word	0x0000000e


	//----- nvinfo : EIATTR_FRAME_SIZE
	.align		4
.L_97:
        /*024c*/ 	.byte	0x04, 0x11
        /*024e*/ 	.short	(.L_99 - .L_98)
	.align		4
.L_98:
        /*0250*/ 	.word	index@(tropical_backward_a_f32)
        /*0254*/ 	.word	0x00000000


	//----- nvinfo : EIATTR_REGCOUNT
	.align		4
.L_99:
        /*0258*/ 	.byte	0x04, 0x2f
        /*025a*/ 	.short	(.L_101 - .L_100)
	.align		4
.L_100:
        /*025c*/ 	.word	index@(tropical_backward_b_f32)
        /*0260*/ 	.word	0x0000000e


	//----- nvinfo : EIATTR_FRAME_SIZE
	.align		4
.L_101:
        /*0264*/ 	.byte	0x04, 0x11
        /*0266*/ 	.short	(.L_103 - .L_102)
	.align		4
.L_102:
        /*0268*/ 	.word	index@(tropical_backward_b_f32)
        /*026c*/ 	.word	0x00000000


	//----- nvinfo : EIATTR_REGCOUNT
	.align		4
.L_103:
        /*0270*/ 	.byte	0x04, 0x2f
        /*0272*/ 	.short	(.L_105 - .L_104)
	.align		4
.L_104:
        /*0274*/ 	.word	index@(tropical_backward_a_f64)
        /*0278*/ 	.word	0x0000000e


	//----- nvinfo : EIATTR_FRAME_SIZE
	.align		4
.L_105:
        /*027c*/ 	.byte	0x04, 0x11
        /*027e*/ 	.short	(.L_107 - .L_106)
	.align		4
.L_106:
        /*0280*/ 	.word	index@(tropical_backward_a_f64)
        /*0284*/ 	.word	0x00000000


	//----- nvinfo : EIATTR_REGCOUNT
	.align		4
.L_107:
        /*0288*/ 	.byte	0x04, 0x2f
        /*028a*/ 	.short	(.L_109 - .L_108)
	.align		4
.L_108:
        /*028c*/ 	.word	index@(tropical_backward_b_f64)
        /*0290*/ 	.word	0x0000000e


	//----- nvinfo : EIATTR_FRAME_SIZE
	.align		4
.L_109:
        /*0294*/ 	.byte	0x04, 0x11
        /*0296*/ 	.short	(.L_111 - .L_110)
	.align		4
.L_110:
        /*0298*/ 	.word	index@(tropical_backward_b_f64)
        /*029c*/ 	.word	0x00000000


	//----- nvinfo : EIATTR_REGCOUNT
	.align		4
.L_111:
        /*02a0*/ 	.byte	0x04, 0x2f
        /*02a2*/ 	.short	(.L_113 - .L_112)
	.align		4
.L_112:
        /*02a4*/ 	.word	index@(tropical_maxplus_f32_nn_batched_with_argmax)
        /*02a8*/ 	.word	0x00000050


	//----- nvinfo : EIATTR_FRAME_SIZE
	.align		4
.L_113:
        /*02ac*/ 	.byte	0x04, 0x11
        /*02ae*/ 	.short	(.L_115 - .L_114)
	.align		4
.L_114:
        /*02b0*/ 	.word	index@(tropical_maxplus_f32_nn_batched_with_argmax)
        /*02b4*/ 	.word	0x00000000


	//----- nvinfo : EIATTR_REGCOUNT
	.align		4
.L_115:
        /*02b8*/ 	.byte	0x04, 0x2f
        /*02ba*/ 	.short	(.L_117 - .L_116)
	.align		4
.L_116:
        /*02bc*/ 	.word	index@(tropical_minplus_f32_nn_batched_with_argmax)
        /*02c0*/ 	.word	0x00000050


	//----- nvinfo : EIATTR_FRAME_SIZE
	.align		4
.L_117:
        /*02c4*/ 	.byte	0x04, 0x11
        /*02c6*/ 	.short	(.L_119 - .L_118)
	.align		4
.L_118:
        /*02c8*/ 	.word	index@(tropical_minplus_f32_nn_batched_with_argmax)
        /*02cc*/ 	.word	0x00000000


	//----- nvinfo : EIATTR_REGCOUNT
	.align		4
.L_119:
        /*02d0*/ 	.byte	0x04, 0x2f
        /*02d2*/ 	.short	(.L_121 - .L_120)
	.align		4
.L_120:
        /*02d4*/ 	.word	index@(tropical_maxmul_f32_nn_batched_with_argmax)
        /*02d8*/ 	.word	0x00000050


	//----- nvinfo : EIATTR_FRAME_SIZE
	.align		4
.L_121:
        /*02dc*/ 	.byte	0x04, 0x11
        /*02de*/ 	.short	(.L_123 - .L_122)
	.align		4
.L_122:
        /*02e0*/ 	.word	index@(tropical_maxmul_f32_nn_batched_with_argmax)
        /*02e4*/ 	.word	0x00000000


	//----- nvinfo : EIATTR_MIN_STACK_SIZE
	.align		4
.L_123:
        /*02e8*/ 	.byte	0x04, 0x12
        /*02ea*/ 	.short	(.L_125 - .L_124)
	.align		4
.L_124:
        /*02ec*/ 	.word	index@(tropical_maxmul_f32_nn_batched_with_argmax)
        /*02f0*/ 	.word	0x00000000


	//----- nvinfo : EIATTR_MIN_STACK_SIZE
	.align		4
.L_125:
        /*02f4*/ 	.byte	0x04, 0x12
        /*02f6*/ 	.short	(.L_127 - .L_126)
	.align		4
.L_126:
        /*02f8*/ 	.word	index@(tropical_minplus_f32_nn_batched_with_argmax)
        /*02fc*/ 	.word	0x00000000


	//----- nvinfo : EIATTR_MIN_STACK_SIZE
	.align		4
.L_127:
        /*0300*/ 	.byte	0x04, 0x12
        /*0302*/ 	.short	(.L_129 - .L_128)
	.align		4
.L_128:
        /*0304*/ 	.word	index@(tropical_maxplus_f32_nn_batched_with_argmax)
        /*0308*/ 	.word	0x00000000


	//----- nvinfo : EIATTR_MIN_STACK_SIZE
	.align		4
.L_129:
        /*030c*/ 	.byte	0x04, 0x12
        /*030e*/ 	.short	(.L_131 - .L_130)
	.align		4
.L_130:
        /*0310*/ 	.word	index@(tropical_backward_b_f64)
        /*0314*/ 	.word	0x00000000


	//----- nvinfo : EIATTR_MIN_STACK_SIZE
	.align		4
.L_131:
        /*0318*/ 	.byte	0x04, 0x12
        /*031a*/ 	.short	(.L_133 - .L_132)
	.align		4
.L_132:
        /*031c*/ 	.word	index@(tropical_backward_a_f64)
        /*0320*/ 	.word	0x00000000


	//----- nvinfo : EIATTR_MIN_STACK_SIZE
	.align		4
.L_133:
        /*0324*/ 	.byte	0x04, 0x12
        /*0326*/ 	.short	(.L_135 - .L_134)
	.align		4
.L_134:
        /*0328*/ 	.word	index@(tropical_backward_b_f32)
        /*032c*/ 	.word	0x00000000


	//----- nvinfo : EIATTR_MIN_STACK_SIZE
	.align		4
.L_135:
        /*0330*/ 	.byte	0x04, 0x12
        /*0332*/ 	.short	(.L_137 - .L_136)
	.align		4
.L_136:
        /*0334*/ 	.word	index@(tropical_backward_a_f32)
        /*0338*/ 	.word	0x00000000


	//----- nvinfo : EIATTR_MIN_STACK_SIZE
	.align		4
.L_137:
        /*033c*/ 	.byte	0x04, 0x12
        /*033e*/ 	.short	(.L_139 - .L_138)
	.align		4
.L_138:
        /*0340*/ 	.word	index@(tropical_maxmul_i64_nn_with_argmax)
        /*0344*/ 	.word	0x00000000


	//----- nvinfo : EIATTR_MIN_STACK_SIZE
	.align		4
.L_139:
        /*0348*/ 	.byte	0x04, 0x12
        /*034a*/ 	.short	(.L_141 - .L_140)
	.align		4
.L_140:
        /*034c*/ 	.word	index@(tropical_minplus_i64_nn_with_argmax)
        /*0350*/ 	.word	0x00000000


	//----- nvinfo : EIATTR_MIN_STACK_SIZE
	.align		4
.L_141:
        /*0354*/ 	.byte	0x04, 0x12
        /*0356*/ 	.short	(.L_143 - .L_142)
	.align		4
.L_142:
        /*0358*/ 	.word	index@(tropical_maxplus_i64_nn_with_argmax)
        /*035c*/ 	.word	0x00000000


	//----- nvinfo : EIATTR_MIN_STACK_SIZE
	.align		4
.L_143:
        /*0360*/ 	.byte	0x04, 0x12
        /*0362*/ 	.short	(.L_145 - .L_144)
	.align		4
.L_144:
        /*0364*/ 	.word	index@(tropical_maxmul_i32_nn_with_argmax)
        /*0368*/ 	.word	0x00000000


	//----- nvinfo : EIATTR_MIN_STACK_SIZE
	.align		4
.L_145:
        /*036c*/ 	.byte	0x04, 0x12
        /*036e*/ 	.short	(.L_147 - .L_146)
	.align		4
.L_146:
        /*0370*/ 	.word	index@(tropical_minplus_i32_nn_with_argmax)
        /*0374*/ 	.word	0x00000000


	//----- nvinfo : EIATTR_MIN_STACK_SIZE
	.align		4
.L_147:
        /*0378*/ 	.byte	0x04, 0x12
        /*037a*/ 	.short	(.L_149 - .L_148)
	.align		4
.L_148:
        /*037c*/ 	.word	index@(tropical_maxplus_i32_nn_with_argmax)
        /*0380*/ 	.word	0x00000000


	//----- nvinfo : EIATTR_MIN_STACK_SIZE
	.align		4
.L_149:
        /*0384*/ 	.byte	0x04, 0x12
        /*0386*/ 	.short	(.L_151 - .L_150)
	.align		4
.L_150:
        /*0388*/ 	.word	index@(tropical_maxmul_i64_nn)
        /*038c*/ 	.word	0x00000000


	//----- nvinfo : EIATTR_MIN_STACK_SIZE
	.align		4
.L_151:
        /*0390*/ 	.byte	0x04, 0x12
        /*0392*/ 	.short	(.L_153 - .L_152)
	.align		4
.L_152:
        /*0394*/ 	.word	index@(tropical_minplus_i64_nn)
        /*0398*/ 	.word	0x00000000


	//----- nvinfo : EIATTR_MIN_STACK_SIZE
	.align		4
.L_153:
        /*039c*/ 	.byte	0x04, 0x12
        /*039e*/ 	.short	(.L_155 - .L_154)
	.align		4
.L_154:
        /*03a0*/ 	.word	index@(tropical_maxplus_i64_nn)
        /*03a4*/ 	.word	0x00000000


	//----- nvinfo : EIATTR_MIN_STACK_SIZE
	.align		4
.L_155:
        /*03a8*/ 	.byte	0x04, 0x12
        /*03aa*/ 	.short	(.L_157 - .L_156)
	.align		4
.L_156:
        /*03ac*/ 	.word	index@(tropical_maxmul_i32_nn)
        /*03b0*/ 	.word	0x00000000


	//----- nvinfo : EIATTR_MIN_STACK_SIZE
	.align		4
.L_157:
        /*03b4*/ 	.byte	0x04, 0x12
        /*03b6*/ 	.short	(.L_159 - .L_158)
	.align		4
.L_158:
        /*03b8*/ 	.word	index@(tropical_minplus_i32_nn)
        /*03bc*/ 	.word	0x00000000


	//----- nvinfo : EIATTR_MIN_STACK_SIZE
	.align		4
.L_159:
        /*03c0*/ 	.byte	0x04, 0x12
        /*03c2*/ 	.short	(.L_161 - .L_160)
	.align		4
.L_160:
        /*03c4*/ 	.word	index@(tropical_maxplus_i32_nn)
        /*03c8*/ 	.word	0x00000000


	//----- nvinfo : EIATTR_MIN_STACK_SIZE
	.align		4
.L_161:
        /*03cc*/ 	.byte	0x04, 0x12
        /*03ce*/ 	.short	(.L_163 - .L_162)
	.align		4
.L_162:
        /*03d0*/ 	.word	index@(tropical_maxmul_f64_nn_with_argmax)
        /*03d4*/ 	.word	0x00000000


	//----- nvinfo : EIATTR_MIN_STACK_SIZE
	.align		4
.L_163:
        /*03d8*/ 	.byte	0x04, 0x12
        /*03da*/ 	.short	(.L_165 - .L_164)
	.align		4
.L_164:
        /*03dc*/ 	.word	index@(tropical_minplus_f64_nn_with_argmax)
        /*03e0*/ 	.word	0x00000000


	//----- nvinfo : EIATTR_MIN_STACK_SIZE
	.align		4
.L_165:
        /*03e4*/ 	.byte	0x04, 0x12
        /*03e6*/ 	.short	(.L_167 - .L_166)
	.align		4
.L_166:
        /*03e8*/ 	.word	index@(tropical_maxplus_f64_nn_with_argmax)
        /*03ec*/ 	.word	0x00000000


	//----- nvinfo : EIATTR_MIN_STACK_SIZE
	.align		4
.L_167:
        /*03f0*/ 	.byte	0x04, 0x12
        /*03f2*/ 	.short	(.L_169 - .L_168)
	.align		4
.L_168:
        /*03f4*/ 	.word	index@(tropical_maxmul_f32_nn_with_argmax)
        /*03f8*/ 	.word	0x00000000


	//----- nvinfo : EIATTR_MIN_STACK_SIZE
	.align		4
.L_169:
        /*03fc*/ 	.byte	0x04, 0x12
        /*03fe*/ 	.short	(.L_171 - .L_170)
	.align		4
.L_170:
        /*0400*/ 	.word	index@(tropical_minplus_f32_nn_with_argmax)
        /*0404*/ 	.word	0x00000000


	//----- nvinfo : EIATTR_MIN_STACK_SIZE
	.align		4
.L_171:
        /*0408*/ 	.byte	0x04, 0x12
        /*040a*/ 	.short	(.L_173 - .L_172)
	.align		4
.L_172:
        /*040c*/ 	.word	index@(tropical_maxplus_f32_nn_with_argmax)
        /*0410*/ 	.word	0x00000000


	//----- nvinfo : EIATTR_MIN_STACK_SIZE
	.align		4
.L_173:
        /*0414*/ 	.byte	0x04, 0x12
        /*0416*/ 	.short	(.L_175 - .L_174)
	.align		4
.L_174:
        /*0418*/ 	.word	index@(tropical_maxmul_f64_nn)
        /*041c*/ 	.word	0x00000000


	//----- nvinfo : EIATTR_MIN_STACK_SIZE
	.align		4
.L_175:
        /*0420*/ 	.byte	0x04, 0x12
        /*0422*/ 	.short	(.L_177 - .L_176)
	.align		4
.L_176:
        /*0424*/ 	.word	index@(tropical_minplus_f64_nn)
        /*0428*/ 	.word	0x00000000


	//----- nvinfo : EIATTR_MIN_STACK_SIZE
	.align		4
.L_177:
        /*042c*/ 	.byte	0x04, 0x12
        /*042e*/ 	.short	(.L_179 - .L_178)
	.align		4
.L_178:
        /*0430*/ 	.word	index@(tropical_maxplus_f64_nn)
        /*0434*/ 	.word	0x00000000


	//----- nvinfo : EIATTR_MIN_STACK_SIZE
	.align		4
.L_179:
        /*0438*/ 	.byte	0x04, 0x12
        /*043a*/ 	.short	(.L_181 - .L_180)
	.align		4
.L_180:
        /*043c*/ 	.word	index@(tropical_maxmul_f32_nn)
        /*0440*/ 	.word	0x00000000


	//----- nvinfo : EIATTR_MIN_STACK_SIZE
	.align		4
.L_181:
        /*0444*/ 	.byte	0x04, 0x12
        /*0446*/ 	.short	(.L_183 - .L_182)
	.align		4
.L_182:
        /*0448*/ 	.word	index@(tropical_minplus_f32_nn)
        /*044c*/ 	.word	0x00000000


	//----- nvinfo : EIATTR_MIN_STACK_SIZE
	.align		4
.L_183:
        /*0450*/ 	.byte	0x04, 0x12
        /*0452*/ 	.short	(.L_185 - .L_184)
	.align		4
.L_184:
        /*0454*/ 	.word	index@(tropical_maxplus_f32_nn)
        /*0458*/ 	.word	0x00000000
.L_185:


//--------------------- .nv.compat                --------------------------
	.section	.nv.compat,"",@"SHT_CUDA_COMPAT_INFO"
	.align	4
        /*0000*/ 	.byte	0x02, 0x09, 0x00, 0x00, 0x02, 0x02, 0x01, 0x00, 0x02, 0x05, 0x05, 0x00, 0x03, 0x07, 0x01, 0x01
        /*0010*/ 	.byte	0x02, 0x03, 0x00, 0x00, 0x02, 0x06, 0x01, 0x00, 0x04, 0x0b, 0x08, 0x00, 0x01, 0x00, 0x00, 0x00
        /*0020*/ 	.byte	0x00, 0x00, 0x00, 0x00


//--------------------- .nv.info.tropical_maxmul_f32_nn_batched_with_argmax --------------------------
	.section	.nv.info.tropical_maxmul_f32_nn_batched_with_argmax,"",@"SHT_CUDA_INFO"
	.sectionflags	@""
	.align	4


	//----- nvinfo : EIATTR_CUDA_API_VERSION
	.align		4
        /*0000*/ 	.byte	0x04, 0x37
        /*0002*/ 	.short	(.L_187 - .L_186)
.L_186:
        /*0004*/ 	.word	0x00000082


	//----- nvinfo : EIATTR_KPARAM_INFO
	.align		4
.L_187:
        /*0008*/ 	.byte	0x04, 0x17
        /*000a*/ 	.short	(.L_189 - .L_188)
.L_188:
        /*000c*/ 	.word	0x00000000
        /*0010*/ 	.short	0x0009
        /*0012*/ 	.short	0x0034
        /*0014*/ 	.byte	0x00, 0xf0, 0x11, 0x00


	//----- nvinfo : EIATTR_KPARAM_INFO
	.align		4
.L_189:
        /*0018*/ 	.byte	0x04, 0x17
        /*001a*/ 	.short	(.L_191 - .L_190)
.L_190:
        /*001c*/ 	.word	0x00000000
        /*0020*/ 	.short	0x0008
        /*0022*/ 	.short	0x0030
        /*0024*/ 	.byte	0x00, 0xf0, 0x11, 0x00


	//----- nvinfo : EIATTR_KPARAM_INFO
	.align		4
.L_191:
        /*0028*/ 	.byte	0x04, 0x17
        /*002a*/ 	.short	(.L_193 - .L_192)
.L_192:
        /*002c*/ 	.word	0x00000000
        /*0030*/ 	.short	0x0007
        /*0032*/ 	.short	0x002c
        /*0034*/ 	.byte	0x00, 0xf0, 0x11, 0x00


	//----- nvinfo : EIATTR_KPARAM_INFO
	.align		4
.L_193:
        /*0038*/ 	.byte	0x04, 0x17
        /*003a*/ 	.short	(.L_195 - .L_194)
.L_194:
        /*003c*/ 	.word	0x00000000
        /*0040*/ 	.short	0x0006
        /*0042*/ 	.short	0x0028
        /*0044*/ 	.byte	0x00, 0xf0, 0x11, 0x00


	//----- nvinfo : EIATTR_KPARAM_INFO
	.align		4
.L_195:
        /*0048*/ 	.byte	0x04, 0x17
        /*004a*/ 	.short	(.L_197 - .L_196)
.L_196:
        /*004c*/ 	.word	0x00000000
        /*0050*/ 	.short	0x0005
        /*0052*/ 	.short	0x0024
        /*0054*/ 	.byte	0x00, 0xf0, 0x11, 0x00


	//----- nvinfo : EIATTR_KPARAM_INFO
	.align		4
.L_197:
        /*0058*/ 	.byte	0x04, 0x17
        /*005a*/ 	.short	(.L_199 - .L_198)
.L_198:
        /*005c*/ 	.word	0x00000000
        /*0060*/ 	.short	0x0004
        /*0062*/ 	.short	0x0020
        /*0064*/ 	.byte	0x00, 0xf0, 0x11, 0x00


	//----- nvinfo : EIATTR_KPARAM_INFO
	.align		4
.L_199:
        /*0068*/ 	.byte	0x04, 0x17
        /*006a*/ 	.short	(.L_201 - .L_200)
.L_200:
        /*006c*/ 	.word	0x00000000
        /*0070*/ 	.short	0x0003
        /*0072*/ 	.short	0x0018
        /*0074*/ 	.byte	0x00, 0xf5, 0x21, 0x00


	//----- nvinfo : EIATTR_KPARAM_INFO
	.align		4
.L_201:
        /*0078*/ 	.byte	0x04, 0x17
        /*007a*/ 	.short	(.L_203 - .L_202)
.L_202:
        /*007c*/ 	.word	0x00000000
        /*0080*/ 	.short	0x0002
        /*0082*/ 	.short	0x0010
        /*0084*/ 	.byte	0x00, 0xf5, 0x21, 0x00


	//----- nvinfo : EIATTR_KPARAM_INFO
	.align		4
.L_203:
        /*0088*/ 	.byte	0x04, 0x17
        /*008a*/ 	.short	(.L_205 - .L_204)
.L_204:
        /*008c*/ 	.word	0x00000000
        /*0090*/ 	.short	0x0001
        /*0092*/ 	.short	0x0008
        /*0094*/ 	.byte	0x00, 0xf5, 0x21, 0x00


	//----- nvinfo : EIATTR_KPARAM_INFO
	.align		4
.L_205:
        /*0098*/ 	.byte	0x04, 0x17
        /*009a*/ 	.short	(.L_207 - .L_206)
.L_206:
        /*009c*/ 	.word	0x00000000
        /*00a0*/ 	.short	0x0000
        /*00a2*/ 	.short	0x0000
        /*00a4*/ 	.byte	0x00, 0xf5, 0x21, 0x00


	//----- nvinfo : EIATTR_SPARSE_MMA_MASK
	.align		4
.L_207:
        /*00a8*/ 	.byte	0x03, 0x50
        /*00aa*/ 	.short	0x0000


	//----- nvinfo : EIATTR_MAXREG_COUNT
	.align		4
        /*00ac*/ 	.byte	0x03, 0x1b
        /*00ae*/ 	.short	0x00ff


	//----- nvinfo : EIATTR_NUM_BARRIERS
	.align		4
        /*00b0*/ 	.byte	0x02, 0x4c
        /*00b2*/ 	.byte	0x01
	.zero		1


	//----- nvinfo : EIATTR_MERCURY_ISA_VERSION
	.align		4
        /*00b4*/ 	.byte	0x03, 0x5f
        /*00b6*/ 	.short	0x0101


	//----- nvinfo : EIATTR_VRC_CTA_INIT_COUNT
	.align		4
        /*00b8*/ 	.byte	0x02, 0x4a
	.zero		1
	.zero		1


	//----- nvinfo : EIATTR_EXIT_INSTR_OFFSETS
	.align		4
        /*00bc*/ 	.byte	0x04, 0x1c
        /*00be*/ 	.short	(.L_209 - .L_208)


	//   ....[0]....
.L_208:
        /*00c0*/ 	.word	0x0000a810


	//   ....[1]....
        /*00c4*/ 	.word	0x0000a900


	//----- nvinfo : EIATTR_CRS_STACK_SIZE
	.align		4
.L_209:
        /*00c8*/ 	.byte	0x04, 0x1e
        /*00ca*/ 	.short	(.L_211 - .L_210)
.L_210:
        /*00cc*/ 	.word	0x00000000


	//----- nvinfo : EIATTR_CBANK_PARAM_SIZE
	.align		4
.L_211:
        /*00d0*/ 	.byte	0x03, 0x19
        /*00d2*/ 	.short	0x0038


	//----- nvinfo : EIATTR_PARAM_CBANK
	.align		4
        /*00d4*/ 	.byte	0x04, 0x0a
        /*00d6*/ 	.short	(.L_213 - .L_212)
	.align		4
.L_212:
        /*00d8*/ 	.word	index@(.nv.constant0.tropical_maxmul_f32_nn_batched_with_argmax)
        /*00dc*/ 	.short	0x0380
        /*00de*/ 	.short	0x0038


	//----- nvinfo : EIATTR_SW_WAR
	.align		4
.L_213:
        /*00e0*/ 	.byte	0x04, 0x36
        /*00e2*/ 	.short	(.L_215 - .L_214)
.L_214:
        /*00e4*/ 	.word	0x00000008
.L_215:


//--------------------- .nv.info.tropical_minplus_f32_nn_batched_with_argmax --------------------------
	.section	.nv.info.tropical_minplus_f32_nn_batched_with_argmax,"",@"SHT_CUDA_INFO"
	.sectionflags	@""
	.align	4


	//----- nvinfo : EIATTR_CUDA_API_VERSION
	.align		4
        /*0000*/ 	.byte	0x04, 0x37
        /*0002*/ 	.short	(.L_217 - .L_216)
.L_216:
        /*0004*/ 	.word	0x00000082


	//----- nvinfo : EIATTR_KPARAM_INFO
	.align		4
.L_217:
        /*0008*/ 	.byte	0x04, 0x17
        /*000a*/ 	.short	(.L_219 - .L_218)
.L_218:
        /*000c*/ 	.word	0x00000000
        /*0010*/ 	.short	0x0009
        /*0012*/ 	.short	0x0034
        /*0014*/ 	.byte	0x00, 0xf0, 0x11, 0x00


	//----- nvinfo : EIATTR_KPARAM_INFO
	.align		4
.L_219:
        /*0018*/ 	.byte	0x04, 0x17
        /*001a*/ 	.short	(.L_221 - .L_220)
.L_220:
        /*001c*/ 	.word	0x00000000
        /*0020*/ 	.short	0x0008
        /*0022*/ 	.short	0x0030
        /*0024*/ 	.byte	0x00, 0xf0, 0x11, 0x00


	//----- nvinfo : EIATTR_KPARAM_INFO
	.align		4
.L_221:
        /*0028*/ 	.byte	0x04, 0x17
        /*002a*/ 	.short	(.L_223 - .L_222)
.L_222:
        /*002c*/ 	.word	0x00000000
        /*0030*/ 	.short	0x0007
        /*0032*/ 	.short	0x002c
        /*0034*/ 	.byte	0x00, 0xf0, 0x11, 0x00


	//----- nvinfo : EIATTR_KPARAM_INFO
	.align		4
.L_223:
        /*0038*/ 	.byte	0x04, 0x17
        /*003a*/ 	.short	(.L_225 - .L_224)
.L_224:
        /*003c*/ 	.word	0x00000000
        /*0040*/ 	.short	0x0006
        /*0042*/ 	.short	0x0028
        /*0044*/ 	.byte	0x00, 0xf0, 0x11, 0x00


	//----- nvinfo : EIATTR_KPARAM_INFO
	.align		4
.L_225:
        /*0048*/ 	.byte	0x04, 0x17
        /*004a*/ 	.short	(.L_227 - .L_226)
.L_226:
        /*004c*/ 	.word	0x00000000
        /*0050*/ 	.short	0x0005
        /*0052*/ 	.short	0x0024
        /*0054*/ 	.byte	0x00, 0xf0, 0x11, 0x00


	//----- nvinfo : EIATTR_KPARAM_INFO
	.align		4
.L_227:
        /*0058*/ 	.byte	0x04, 0x17
        /*005a*/ 	.short	(.L_229 - .L_228)
.L_228:
        /*005c*/ 	.word	0x00000000
        /*0060*/ 	.short	0x0004
        /*0062*/ 	.short	0x0020
        /*0064*/ 	.byte	0x00, 0xf0, 0x11, 0x00


	//----- nvinfo : EIATTR_KPARAM_INFO
	.align		4
.L_229:
        /*0068*/ 	.byte	0x04, 0x17
        /*006a*/ 	.short	(.L_231 - .L_230)
.L_230:
        /*006c*/ 	.word	0x00000000
        /*0070*/ 	.short	0x0003
        /*0072*/ 	.short	0x0018
        /*0074*/ 	.byte	0x00, 0xf5, 0x21, 0x00


	//----- nvinfo : EIATTR_KPARAM_INFO
	.align		4
.L_231:
        /*0078*/ 	.byte	0x04, 0x17
        /*007a*/ 	.short	(.L_233 - .L_232)
.L_232:
        /*007c*/ 	.word	0x00000000
        /*0080*/ 	.short	0x0002
        /*0082*/ 	.short	0x0010
        /*0084*/ 	.byte	0x00, 0xf5, 0x21, 0x00


	//----- nvinfo : EIATTR_KPARAM_INFO
	.align		4
.L_233:
        /*0088*/ 	.byte	0x04, 0x17
        /*008a*/ 	.short	(.L_235 - .L_234)
.L_234:
        /*008c*/ 	.word	0x00000000
        /*0090*/ 	.short	0x0001
        /*0092*/ 	.short	0x0008
        /*0094*/ 	.byte	0x00, 0xf5, 0x21, 0x00


	//----- nvinfo : EIATTR_KPARAM_INFO
	.align		4
.L_235:
        /*0098*/ 	.byte	0x04, 0x17
        /*009a*/ 	.short	(.L_237 - .L_236)
.L_236:
        /*009c*/ 	.word	0x00000000
        /*00a0*/ 	.short	0x0000
        /*00a2*/ 	.short	0x0000
        /*00a4*/ 	.byte	0x00, 0xf5, 0x21, 0x00


	//----- nvinfo : EIATTR_SPARSE_MMA_MASK
	.align		4
.L_237:
        /*00a8*/ 	.byte	0x03, 0x50
        /*00aa*/ 	.short	0x0000


	//----- nvinfo : EIATTR_MAXREG_COUNT
	.align		4
        /*00ac*/ 	.byte	0x03, 0x1b
        /*00ae*/ 	.short	0x00ff


	//----- nvinfo : EIATTR_NUM_BARRIERS
	.align		4
        /*00b0*/ 	.byte	0x02, 0x4c
        /*00b2*/ 	.byte	0x01
	.zero		1


	//----- nvinfo : EIATTR_MERCURY_ISA_VERSION
	.align		4
        /*00b4*/ 	.byte	0x03, 0x5f
        /*00b6*/ 	.short	0x0101


	//----- nvinfo : EIATTR_VRC_CTA_INIT_COUNT
	.align		4
        /*00b8*/ 	.byte	0x02, 0x4a
	.zero		1
	.zero		1


	//----- nvinfo : EIATTR_EXIT_INSTR_OFFSETS
	.align		4
        /*00bc*/ 	.byte	0x04, 0x1c
        /*00be*/ 	.short	(.L_239 - .L_238)


	//   ....[0]....
.L_238:
        /*00c0*/ 	.word	0x0000a8e0


	//   ....[1]....
        /*00c4*/ 	.word	0x0000a9d0


	//----- nvinfo : EIATTR_CRS_STACK_SIZE
	.align		4
.L_239:
        /*00c8*/ 	.byte	0x04, 0x1e
        /*00ca*/ 	.short	(.L_241 - .L_240)
.L_240:
        /*00cc*/ 	.word	0x00000000


	//----- nvinfo : EIATTR_CBANK_PARAM_SIZE
	.align		4
.L_241:
        /*00d0*/ 	.byte	0x03, 0x19
        /*00d2*/ 	.short	0x0038


	//----- nvinfo : EIATTR_PARAM_CBANK
	.align		4
        /*00d4*/ 	.byte	0x04, 0x0a
        /*00d6*/ 	.short	(.L_243 - .L_242)
	.align		4
.L_242:
        /*00d8*/ 	.word	index@(.nv.constant0.tropical_minplus_f32_nn_batched_with_argmax)
        /*00dc*/ 	.short	0x0380
        /*00de*/ 	.short	0x0038


	//----- nvinfo : EIATTR_SW_WAR
	.align		4
.L_243:
        /*00e0*/ 	.byte	0x04, 0x36
        /*00e2*/ 	.short	(.L_245 - .L_244)
.L_244:
        /*00e4*/ 	.word	0x00000008
.L_245:


//--------------------- .nv.info.tropical_maxplus_f32_nn_batched_with_argmax --------------------------
	.section	.nv.info.tropical_maxplus_f32_nn_batched_with_argmax,"",@"SHT_CUDA_INFO"
	.sectionflags	@""
	.align	4


	//----- nvinfo : EIATTR_CUDA_API_VERSION
	.align		4
        /*0000*/ 	.byte	0x04, 0x37
        /*0002*/ 	.short	(.L_247 - .L_246)
.L_246:
        /*0004*/ 	.word	0x00000082


	//----- nvinfo : EIATTR_KPARAM_INFO
	.align		4
.L_247:
        /*0008*/ 	.byte	0x04, 0x17
        /*000a*/ 	.short	(.L_249 - .L_248)
.L_248:
        /*000c*/ 	.word	0x00000000
        /*0010*/ 	.short	0x0009
        /*0012*/ 	.short	0x0034
        /*0014*/ 	.byte	0x00, 0xf0, 0x11, 0x00


	//----- nvinfo : EIATTR_KPARAM_INFO
	.align		4
.L_249:
        /*0018*/ 	.byte	0x04, 0x17
        /*001a*/ 	.short	(.L_251 - .L_250)
.L_250:
        /*001c*/ 	.word	0x00000000
        /*0020*/ 	.short	0x0008
        /*0022*/ 	.short	0x0030
        /*0024*/ 	.byte	0x00, 0xf0, 0x11, 0x00


	//----- nvinfo : EIATTR_KPARAM_INFO
	.align		4
.L_251:
        /*0028*/ 	.byte	0x04, 0x17
        /*002a*/ 	.short	(.L_253 - .L_252)
.L_252:
        /*002c*/ 	.word	0x00000000
        /*0030*/ 	.short	0x0007
        /*0032*/ 	.short	0x002c
        /*0034*/ 	.byte	0x00, 0xf0, 0x11, 0x00


	//----- nvinfo : EIATTR_KPARAM_INFO
	.align		4
.L_253:
        /*0038*/ 	.byte	0x04, 0x17
        /*003a*/ 	.short	(.L_255 - .L_254)
.L_254:
        /*003c*/ 	.word	0x00000000
        /*0040*/ 	.short	0x0006
        /*0042*/ 	.short	0x0028
        /*0044*/ 	.byte	0x00, 0xf0, 0x11, 0x00


	//----- nvinfo : EIATTR_KPARAM_INFO
	.align		4
.L_255:
        /*0048*/ 	.byte	0x04, 0x17
        /*004a*/ 	.short	(.L_257 - .L_256)
.L_256:
        /*004c*/ 	.word	0x00000000
        /*0050*/ 	.short	0x0005
        /*0052*/ 	.short	0x0024
        /*0054*/ 	.byte	0x00, 0xf0, 0x11, 0x00


	//----- nvinfo : EIATTR_KPARAM_INFO
	.align		4
.L_257:
        /*0058*/ 	.byte	0x04, 0x17
        /*005a*/ 	.short	(.L_259 - .L_258)
.L_258:
        /*005c*/ 	.word	0x00000000
        /*0060*/ 	.short	0x0004
        /*0062*/ 	.short	0x0020
        /*0064*/ 	.byte	0x00, 0xf0, 0x11, 0x00


	//----- nvinfo : EIATTR_KPARAM_INFO
	.align		4
.L_259:
        /*0068*/ 	.byte	0x04, 0x17
        /*006a*/ 	.short	(.L_261 - .L_260)
.L_260:
        /*006c*/ 	.word	0x00000000
        /*0070*/ 	.short	0x0003
        /*0072*/ 	.short	0x0018
        /*0074*/ 	.byte	0x00, 0xf5, 0x21, 0x00


	//----- nvinfo : EIATTR_KPARAM_INFO
	.align		4
.L_261:
        /*0078*/ 	.byte	0x04, 0x17
        /*007a*/ 	.short	(.L_263 - .L_262)
.L_262:
        /*007c*/ 	.word	0x00000000
        /*0080*/ 	.short	0x0002
        /*0082*/ 	.short	0x0010
        /*0084*/ 	.byte	0x00, 0xf5, 0x21, 0x00


	//----- nvinfo : EIATTR_KPARAM_INFO
	.align		4
.L_263:
        /*0088*/ 	.byte	0x04, 0x17
        /*008a*/ 	.short	(.L_265 - .L_264)
.L_264:
        /*008c*/ 	.word	0x00000000
        /*0090*/ 	.short	0x0001
        /*0092*/ 	.short	0x0008
        /*0094*/ 	.byte	0x00, 0xf5, 0x21, 0x00


	//----- nvinfo : EIATTR_KPARAM_INFO
	.align		4
.L_265:
        /*0098*/ 	.byte	0x04, 0x17
        /*009a*/ 	.short	(.L_267 - .L_266)
.L_266:
        /*009c*/ 	.word	0x00000000
        /*00a0*/ 	.short	0x0000
        /*00a2*/ 	.short	0x0000
        /*00a4*/ 	.byte	0x00, 0xf5, 0x21, 0x00


	//----- nvinfo : EIATTR_SPARSE_MMA_MASK
	.align		4
.L_267:
        /*00a8*/ 	.byte	0x03, 0x50
        /*00aa*/ 	.short	0x0000


	//----- nvinfo : EIATTR_MAXREG_COUNT
	.align		4
        /*00ac*/ 	.byte	0x03, 0x1b
        /*00ae*/ 	.short	0x00ff


	//----- nvinfo : EIATTR_NUM_BARRIERS
	.align		4
        /*00b0*/ 	.byte	0x02, 0x4c
        /*00b2*/ 	.byte	0x01
	.zero		1


	//----- nvinfo : EIATTR_MERCURY_ISA_VERSION
	.align		4
        /*00b4*/ 	.byte	0x03, 0x5f
        /*00b6*/ 	.short	0x0101


	//----- nvinfo : EIATTR_VRC_CTA_INIT_COUNT
	.align		4
        /*00b8*/ 	.byte	0x02, 0x4a
	.zero		1
	.zero		1


	//----- nvinfo : EIATTR_EXIT_INSTR_OFFSETS
	.align		4
        /*00bc*/ 	.byte	0x04, 0x1c
        /*00be*/ 	.short	(.L_269 - .L_268)


	//   ....[0]....
.L_268:
        /*00c0*/ 	.word	0x0000a8e0


	//   ....[1]....
        /*00c4*/ 	.word	0x0000a9d0


	//----- nvinfo : EIATTR_CRS_STACK_SIZE
	.align		4
.L_269:
        /*00c8*/ 	.byte	0x04, 0x1e
        /*00ca*/ 	.short	(.L_271 - .L_270)
.L_270:
        /*00cc*/ 	.word	0x00000000


	//----- nvinfo : EIATTR_CBANK_PARAM_SIZE
	.align		4
.L_271:
        /*00d0*/ 	.byte	0x03, 0x19
        /*00d2*/ 	.short	0x0038


	//----- nvinfo : EIATTR_PARAM_CBANK
	.align		4
        /*00d4*/ 	.byte	0x04, 0x0a
        /*00d6*/ 	.short	(.L_273 - .L_272)
	.align		4
.L_272:
        /*00d8*/ 	.word	index@(.nv.constant0.tropical_maxplus_f32_nn_batched_with_argmax)
        /*00dc*/ 	.short	0x0380
        /*00de*/ 	.short	0x0038


	//----- nvinfo : EIATTR_SW_WAR
	.align		4
.L_273:
        /*00e0*/ 	.byte	0x04, 0x36
        /*00e2*/ 	.short	(.L_275 - .L_274)
.L_274:
        /*00e4*/ 	.word	0x00000008
.L_275:


//--------------------- .nv.info.tropical_backward_b_f64 --------------------------
	.section	.nv.info.tropical_backward_b_f64,"",@"SHT_CUDA_INFO"
	.sectionflags	@""
	.align	4


	//----- nvinfo : EIATTR_CUDA_API_VERSION
	.align		4
        /*0000*/ 	.byte	0x04, 0x37
        /*0002*/ 	.short	(.L_277 - .L_276)
.L_276:
        /*0004*/ 	.word	0x00000082


	//----- nvinfo : EIATTR_KPARAM_INFO
	.align		4
.L_277:
        /*0008*/ 	.byte	0x04, 0x17
        /*000a*/ 	.short	(.L_279 - .L_278)
.L_278:
        /*000c*/ 	.word	0x00000000
        /*0010*/ 	.short	0x0005
        /*0012*/ 	.short	0x0020
        /*0014*/ 	.byte	0x00, 0xf0, 0x11, 0x00


	//----- nvinfo : EIATTR_KPARAM_INFO
	.align		4
.L_279:
        /*0018*/ 	.byte	0x04, 0x17
        /*001a*/ 	.short	(.L_281 - .L_280)
.L_280:
        /*001c*/ 	.word	0x00000000
        /*0020*/ 	.short	0x0004
        /*0022*/ 	.short	0x001c
        /*0024*/ 	.byte	0x00, 0xf0, 0x11, 0x00


	//----- nvinfo : EIATTR_KPARAM_INFO
	.align		4
.L_281:
        /*0028*/ 	.byte	0x04, 0x17
        /*002a*/ 	.short	(.L_283 - .L_282)
.L_282:
        /*002c*/ 	.word	0x00000000
        /*0030*/ 	.short	0x0003
        /*0032*/ 	.short	0x0018
        /*0034*/ 	.byte	0x00, 0xf0, 0x11, 0x00


	//----- nvinfo : EIATTR_KPARAM_INFO
	.align		4
.L_283:
        /*0038*/ 	.byte	0x04, 0x17
        /*003a*/ 	.short	(.L_285 - .L_284)
.L_284:
        /*003c*/ 	.word	0x00000000
        /*0040*/ 	.short	0x0002
        /*0042*/ 	.short	0x0010
        /*0044*/ 	.byte	0x00, 0xf5, 0x21, 0x00


	//----- nvinfo : EIATTR_KPARAM_INFO
	.align		4
.L_285:
        /*0048*/ 	.byte	0x04, 0x17
        /*004a*/ 	.short	(.L_287 - .L_286)
.L_286:
        /*004c*/ 	.word	0x00000000
        /*0050*/ 	.short	0x0001
        /*0052*/ 	.short	0x0008
        /*0054*/ 	.byte	0x00, 0xf5, 0x21, 0x00


	//----- nvinfo : EIATTR_KPARAM_INFO
	.align		4
.L_287:
        /*0058*/ 	.byte	0x04, 0x17
        /*005a*/ 	.short	(.L_289 - .L_288)
.L_288:
        /*005c*/ 	.word	0x00000000
        /*0060*/ 	.short	0x0000
        /*0062*/ 	.short	0x0000
        /*0064*/ 	.byte	0x00, 0xf5, 0x21, 0x00


	//----- nvinfo : EIATTR_SPARSE_MMA_MASK
	.align		4
.L_289:
        /*0068*/ 	.byte	0x03, 0x50
        /*006a*/ 	.short	0x0000


	//----- nvinfo : EIATTR_MAXREG_COUNT
	.align		4
        /*006c*/ 	.byte	0x03, 0x1b
        /*006e*/ 	.short	0x00ff


	//----- nvinfo : EIATTR_MERCURY_ISA_VERSION
	.align		4
        /*0070*/ 	.byte	0x03, 0x5f
        /*0072*/ 	.short	0x0101


	//----- nvinfo : EIATTR_VRC_CTA_INIT_COUNT
	.align		4
        /*0074*/ 	.byte	0x02, 0x4a
	.zero		1
	.zero		1


	//----- nvinfo : EIATTR_EXIT_INSTR_OFFSETS
	.align		4
        /*0078*/ 	.byte	0x04, 0x1c
        /*007a*/ 	.short	(.L_291 - .L_290)


	//   ....[0]....
.L_290:
        /*007c*/ 	.word	0x00000080


	//   ....[1]....
        /*0080*/ 	.word	0x00000100


	//   ....[2]....
        /*0084*/ 	.word	0x000002f0


	//----- nvinfo : EIATTR_CBANK_PARAM_SIZE
	.align		4
.L_291:
        /*0088*/ 	.byte	0x03, 0x19
        /*008a*/ 	.short	0x0024


	//----- nvinfo : EIATTR_PARAM_CBANK
	.align		4
        /*008c*/ 	.byte	0x04, 0x0a
        /*008e*/ 	.short	(.L_293 - .L_292)
	.align		4
.L_292:
        /*0090*/ 	.word	index@(.nv.constant0.tropical_backward_b_f64)
        /*0094*/ 	.short	0x0380
        /*0096*/ 	.short	0x0024


	//----- nvinfo : EIATTR_SW_WAR
	.align		4
.L_293:
        /*0098*/ 	.byte	0x04, 0x36
        /*009a*/ 	.short	(.L_295 - .L_294)
.L_294:
        /*009c*/ 	.word	0x00000008
.L_295:


//--------------------- .nv.info.tropical_backward_a_f64 --------------------------
	.section	.nv.info.tropical_backward_a_f64,"",@"SHT_CUDA_INFO"
	.sectionflags	@""
	.align	4


	//----- nvinfo : EIATTR_CUDA_API_VERSION
	.align		4
        /*0000*/ 	.byte	0x04, 0x37
        /*0002*/ 	.short	(.L_297 - .L_296)
.L_296:
        /*0004*/ 	.word	0x00000082


	//----- nvinfo : EIATTR_KPARAM_INFO
	.align		4
.L_297:
        /*0008*/ 	.byte	0x04, 0x17
        /*000a*/ 	.short	(.L_299 - .L_298)
.L_298:
        /*000c*/ 	.word	0x00000000
        /*0010*/ 	.short	0x0005
        /*0012*/ 	.short	0x0020
        /*0014*/ 	.byte	0x00, 0xf0, 0x11, 0x00


	//----- nvinfo : EIATTR_KPARAM_INFO
	.align		4
.L_299:
        /*0018*/ 	.byte	0x04, 0x17
        /*001a*/ 	.short	(.L_301 - .L_300)
.L_300:
        /*001c*/ 	.word	0x00000000
        /*0020*/ 	.short	0x0004
        /*0022*/ 	.short	0x001c
        /*0024*/ 	.byte	0x00, 0xf0, 0x11, 0x00


	//----- nvinfo : EIATTR_KPARAM_INFO
	.align		4
.L_301:
        /*0028*/ 	.byte	0x04, 0x17
        /*002a*/ 	.short	(.L_303 - .L_302)
.L_302:
        /*002c*/ 	.word	0x00000000
        /*0030*/ 	.short	0x0003
        /*0032*/ 	.short	0x0018
        /*0034*/ 	.byte	0x00, 0xf0, 0x11, 0x00


	//----- nvinfo : EIATTR_KPARAM_INFO
	.align		4
.L_303:
        /*0038*/ 	.byte	0x04, 0x17
        /*003a*/ 	.short	(.L_305 - .L_304)
.L_304:
        /*003c*/ 	.word	0x00000000
        /*0040*/ 	.short	0x0002
        /*0042*/ 	.short	0x0010
        /*0044*/ 	.byte	0x00, 0xf5, 0x21, 0x00


	//----- nvinfo : EIATTR_KPARAM_INFO
	.align		4
.L_305:
        /*0048*/ 	.byte	0x04, 0x17
        /*004a*/ 	.short	(.L_307 - .L_306)
.L_306:
        /*004c*/ 	.word	0x00000000
        /*0050*/ 	.short	0x0001
        /*0052*/ 	.short	0x0008
        /*0054*/ 	.byte	0x00, 0xf5, 0x21, 0x00


	//----- nvinfo : EIATTR_KPARAM_INFO
	.align		4
.L_307:
        /*0058*/ 	.byte	0x04, 0x17
        /*005a*/ 	.short	(.L_309 - .L_308)
.L_308:
        /*005c*/ 	.word	0x00000000
        /*0060*/ 	.short	0x0000
        /*0062*/ 	.short	0x0000
        /*0064*/ 	.byte	0x00, 0xf5, 0x21, 0x00


	//----- nvinfo : EIATTR_SPARSE_MMA_MASK
	.align		4
.L_309:
        /*0068*/ 	.byte	0x03, 0x50
        /*006a*/ 	.short	0x0000


	//----- nvinfo : EIATTR_MAXREG_COUNT
	.align		4
        /*006c*/ 	.byte	0x03, 0x1b
        /*006e*/ 	.short	0x00ff


	//----- nvinfo : EIATTR_MERCURY_ISA_VERSION
	.align		4
        /*0070*/ 	.byte	0x03, 0x5f
        /*0072*/ 	.short	0x0101


	//----- nvinfo : EIATTR_VRC_CTA_INIT_COUNT
	.align		4
        /*0074*/ 	.byte	0x02, 0x4a
	.zero		1
	.zero		1


	//----- nvinfo : EIATTR_EXIT_INSTR_OFFSETS
	.align		4
        /*0078*/ 	.byte	0x04, 0x1c
        /*007a*/ 	.short	(.L_311 - .L_310)


	//   ....[0]....
.L_310:
        /*007c*/ 	.word	0x00000080


	//   ....[1]....
        /*0080*/ 	.word	0x00000100


	//   ....[2]....
        /*0084*/ 	.word	0x000002d0


	//----- nvinfo : EIATTR_CBANK_PARAM_SIZE
	.align		4
.L_311:
        /*0088*/ 	.byte	0x03, 0x19
        /*008a*/ 	.short	0x0024


	//----- nvinfo : EIATTR_PARAM_CBANK
	.align		4
        /*008c*/ 	.byte	0x04, 0x0a
        /*008e*/ 	.short	(.L_313 - .L_312)
	.align		4
.L_312:
        /*0090*/ 	.word	index@(.nv.constant0.tropical_backward_a_f64)
        /*0094*/ 	.short	0x0380
        /*0096*/ 	.short	0x0024


	//----- nvinfo : EIATTR_SW_WAR
	.align		4
.L_313:
        /*0098*/ 	.byte	0x04, 0x36
        /*009a*/ 	.short	(.L_315 - .L_314)
.L_314:
        /*009c*/ 	.word	0x00000008
.L_315:


//--------------------- .nv.info.tropical_backward_b_f32 --------------------------
	.section	.nv.info.tropical_backward_b_f32,"",@"SHT_CUDA_INFO"
	.sectionflags	@""
	.align	4


	//----- nvinfo : EIATTR_CUDA_API_VERSION
	.align		4
        /*0000*/ 	.byte	0x04, 0x37
        /*0002*/ 	.short	(.L_317 - .L_316)
.L_316:
        /*0004*/ 	.word	0x00000082


	//----- nvinfo : EIATTR_KPARAM_INFO
	.align		4
.L_317:
        /*0008*/ 	.byte	0x04, 0x17
        /*000a*/ 	.short	(.L_319 - .L_318)
.L_318:
        /*000c*/ 	.word	0x00000000
        /*0010*/ 	.short	0x0005
        /*0012*/ 	.short	0x0020
        /*0014*/ 	.byte	0x00, 0xf0, 0x11, 0x00


	//----- nvinfo : EIATTR_KPARAM_INFO
	.align		4
.L_319:
        /*0018*/ 	.byte	0x04, 0x17
        /*001a*/ 	.short	(.L_321 - .L_320)
.L_320:
        /*001c*/ 	.word	0x00000000
        /*0020*/ 	.short	0x0004
        /*0022*/ 	.short	0x001c
        /*0024*/ 	.byte	0x00, 0xf0, 0x11, 0x00


	//----- nvinfo : EIATTR_KPARAM_INFO
	.align		4
.L_321:
        /*0028*/ 	.byte	0x04, 0x17
        /*002a*/ 	.short	(.L_323 - .L_322)
.L_322:
        /*002c*/ 	.word	0x00000000
        /*0030*/ 	.short	0x0003
        /*0032*/ 	.short	0x0018
        /*0034*/ 	.byte	0x00, 0xf0, 0x11, 0x00


	//----- nvinfo : EIATTR_KPARAM_INFO
	.align		4
.L_323:
        /*0038*/ 	.byte	0x04, 0x17
        /*003a*/ 	.short	(.L_325 - .L_324)
.L_324:
        /*003c*/ 	.word	0x00000000
        /*0040*/ 	.short	0x0002
        /*0042*/ 	.short	0x0010
        /*0044*/ 	.byte	0x00, 0xf5, 0x21, 0x00


	//----- nvinfo : EIATTR_KPARAM_INFO
	.align		4
.L_325:
        /*0048*/ 	.byte	0x04, 0x17
        /*004a*/ 	.short	(.L_327 - .L_326)
.L_326:
        /*004c*/ 	.word	0x00000000
        /*0050*/ 	.short	0x0001
        /*0052*/ 	.short	0x0008
        /*0054*/ 	.byte	0x00, 0xf5, 0x21, 0x00


	//----- nvinfo : EIATTR_KPARAM_INFO
	.align		4
.L_327:
        /*0058*/ 	.byte	0x04, 0x17
        /*005a*/ 	.short	(.L_329 - .L_328)
.L_328:
        /*005c*/ 	.word	0x00000000
        /*0060*/ 	.short	0x0000
        /*0062*/ 	.short	0x0000
        /*0064*/ 	.byte	0x00, 0xf5, 0x21, 0x00


	//----- nvinfo : EIATTR_SPARSE_MMA_MASK
	.align		4
.L_329:
        /*0068*/ 	.byte	0x03, 0x50
        /*006a*/ 	.short	0x0000


	//----- nvinfo : EIATTR_MAXREG_COUNT
	.align		4
        /*006c*/ 	.byte	0x03, 0x1b
        /*006e*/ 	.short	0x00ff


	//----- nvinfo : EIATTR_MERCURY_ISA_VERSION
	.align		4
        /*0070*/ 	.byte	0x03, 0x5f
        /*0072*/ 	.short	0x0101


	//----- nvinfo : EIATTR_VRC_CTA_INIT_COUNT
	.align		4
        /*0074*/ 	.byte	0x02, 0x4a
	.zero		1
	.zero		1


	//----- nvinfo : EIATTR_EXIT_INSTR_OFFSETS
	.align		4
        /*0078*/ 	.byte	0x04, 0x1c
        /*007a*/ 	.short	(.L_331 - .L_330)


	//   ....[0]....
.L_330:
        /*007c*/ 	.word	0x00000080


	//   ....[1]....
        /*0080*/ 	.word	0x00000100


	//   ....[2]....
        /*0084*/ 	.word	0x000002f0


	//----- nvinfo : EIATTR_CBANK_PARAM_SIZE
	.align		4
.L_331:
        /*0088*/ 	.byte	0x03, 0x19
        /*008a*/ 	.short	0x0024


	//----- nvinfo : EIATTR_PARAM_CBANK
	.align		4
        /*008c*/ 	.byte	0x04, 0x0a
        /*008e*/ 	.short	(.L_333 - .L_332)
	.align		4
.L_332:
        /*0090*/ 	.word	index@(.nv.constant0.tropical_backward_b_f32)
        /*0094*/ 	.short	0x0380
        /*0096*/ 	.short	0x0024


	//----- nvinfo : EIATTR_SW_WAR
	.align		4
.L_333:
        /*0098*/ 	.byte	0x04, 0x36
        /*009a*/ 	.short	(.L_335 - .L_334)
.L_334:
        /*009c*/ 	.word	0x00000008
.L_335:


//--------------------- .nv.info.tropical_backward_a_f32 --------------------------
	.section	.nv.info.tropical_backward_a_f32,"",@"SHT_CUDA_INFO"
	.sectionflags	@""
	.align	4


	//----- nvinfo : EIATTR_CUDA_API_VERSION
	.align		4
        /*0000*/ 	.byte	0x04, 0x37
        /*0002*/ 	.short	(.L_337 - .L_336)
.L_336:
        /*0004*/ 	.word	0x00000082


	//----- nvinfo : EIATTR_KPARAM_INFO
	.align		4
.L_337:
        /*0008*/ 	.byte	0x04, 0x17
        /*000a*/ 	.short	(.L_339 - .L_338)
.L_338:
        /*000c*/ 	.word	0x00000000
        /*0010*/ 	.short	0x0005
        /*0012*/ 	.short	0x0020
        /*0014*/ 	.byte	0x00, 0xf0, 0x11, 0x00


	//----- nvinfo : EIATTR_KPARAM_INFO
	.align		4
.L_339:
        /*0018*/ 	.byte	0x04, 0x17
        /*001a*/ 	.short	(.L_341 - .L_340)
.L_340:
        /*001c*/ 	.word	0x00000000
        /*0020*/ 	.short	0x0004
        /*0022*/ 	.short	0x001c
        /*0024*/ 	.byte	0x00, 0xf0, 0x11, 0x00


	//----- nvinfo : EIATTR_KPARAM_INFO
	.align		4
.L_341:
        /*0028*/ 	.byte	0x04, 0x17
        /*002a*/ 	.short	(.L_343 - .L_342)
.L_342:
        /*002c*/ 	.word	0x00000000
        /*0030*/ 	.short	0x0003
        /*0032*/ 	.short	0x0018
        /*0034*/ 	.byte	0x00, 0xf0, 0x11, 0x00


	//----- nvinfo : EIATTR_KPARAM_INFO
	.align		4
.L_343:
        /*0038*/ 	.byte	0x04, 0x17
        /*003a*/ 	.short	(.L_345 - .L_344)
.L_344:
        /*003c*/ 	.word	0x00000000
        /*0040*/ 	.short	0x0002
        /*0042*/ 	.short	0x0010
        /*0044*/ 	.byte	0x00, 0xf5, 0x21, 0x00


	//----- nvinfo : EIATTR_KPARAM_INFO
	.align		4
.L_345:
        /*0048*/ 	.byte	0x04, 0x17
        /*004a*/ 	.short	(.L_347 - .L_346)
.L_346:
        /*004c*/ 	.word	0x00000000
        /*0050*/ 	.short	0x0001
        /*0052*/ 	.short	0x0008
        /*0054*/ 	.byte	0x00, 0xf5, 0x21, 0x00


	//----- nvinfo : EIATTR_KPARAM_INFO
	.align		4
.L_347:
        /*0058*/ 	.byte	0x04, 0x17
        /*005a*/ 	.short	(.L_349 - .L_348)
.L_348:
        /*005c*/ 	.word	0x00000000
        /*0060*/ 	.short	0x0000
        /*0062*/ 	.short	0x0000
        /*0064*/ 	.byte	0x00, 0xf5, 0x21, 0x00


	//----- nvinfo : EIATTR_SPARSE_MMA_MASK
	.align		4
.L_349:
        /*0068*/ 	.byte	0x03, 0x50
        /*006a*/ 	.short	0x0000


	//----- nvinfo : EIATTR_MAXREG_COUNT
	.align		4
        /*006c*/ 	.byte	0x03, 0x1b
        /*006e*/ 	.short	0x00ff


	//----- nvinfo : EIATTR_MERCURY_ISA_VERSION
	.align		4
        /*0070*/ 	.byte	0x03, 0x5f
        /*0072*/ 	.short	0x0101


	//----- nvinfo : EIATTR_VRC_CTA_INIT_COUNT
	.align		4
        /*0074*/ 	.byte	0x02, 0x4a
	.zero		1
	.zero		1


	//----- nvinfo : EIATTR_EXIT_INSTR_OFFSETS
	.align		4
        /*0078*/ 	.byte	0x04, 0x1c
        /*007a*/ 	.short	(.L_351 - .L_350)


	//   ....[0]....
.L_350:
        /*007c*/ 	.word	0x00000080


	//   ....[1]....
        /*0080*/ 	.word	0x00000100


	//   ....[2]....
        /*0084*/ 	.word	0x000002d0


	//----- nvinfo : EIATTR_CBANK_PARAM_SIZE
	.align		4
.L_351:
        /*0088*/ 	.byte	0x03, 0x19
        /*008a*/ 	.short	0x0024


	//----- nvinfo : EIATTR_PARAM_CBANK
	.align		4
        /*008c*/ 	.byte	0x04, 0x0a
        /*008e*/ 	.short	(.L_353 - .L_352)
	.align		4
.L_352:
        /*0090*/ 	.word	index@(.nv.constant0.tropical_backward_a_f32)
        /*0094*/ 	.short	0x0380
        /*0096*/ 	.short	0x0024


	//----- nvinfo : EIATTR_SW_WAR
	.align		4
.L_353:
        /*0098*/ 	.byte	0x04, 0x36
        /*009a*/ 	.short	(.L_355 - .L_354)
.L_354:
        /*009c*/ 	.word	0x00000008
.L_355:


//--------------------- .nv.info.tropical_maxmul_i64_nn_with_argmax --------------------------
	.section	.nv.info.tropical_maxmul_i64_nn_with_argmax,"",@"SHT_CUDA_INFO"
	.sectionflags	@""
	.align	4


	//----- nvinfo : EIATTR_CUDA_API_VERSION
	.align		4
        /*0000*/ 	.byte	0x04, 0x37
        /*0002*/ 	.short	(.L_357 - .L_356)
.L_356:
        /*0004*/ 	.word	0x00000082


	//----- nvinfo : EIATTR_KPARAM_INFO
	.align		4
.L_357:
        /*0008*/ 	.byte	0x04, 0x17
        /*000a*/ 	.short	(.L_359 - .L_358)
.L_358:
        /*000c*/ 	.word	0x00000000
        /*0010*/ 	.short	0x0006
        /*0012*/ 	.short	0x0028
        /*0014*/ 	.byte	0x00, 0xf0, 0x11, 0x00


	//----- nvinfo : EIATTR_KPARAM_INFO
	.align		4
.L_359:
        /*0018*/ 	.byte	0x04, 0x17
        /*001a*/ 	.short	(.L_361 - .L_360)
.L_360:
        /*001c*/ 	.word	0x00000000
        /*0020*/ 	.short	0x0005
        /*0022*/ 	.short	0x0024
        /*0024*/ 	.byte	0x00, 0xf0, 0x11, 0x00


	//----- nvinfo : EIATTR_KPARAM_INFO
	.align		4
.L_361:
        /*0028*/ 	.byte	0x04, 0x17
        /*002a*/ 	.short	(.L_363 - .L_362)
.L_362:
        /*002c*/ 	.word	0x00000000
        /*0030*/ 	.short	0x0004
        /*0032*/ 	.short	0x0020
        /*0034*/ 	.byte	0x00, 0xf0, 0x11, 0x00


	//----- nvinfo : EIATTR_KPARAM_INFO
	.align		4
.L_363:
        /*0038*/ 	.byte	0x04, 0x17
        /*003a*/ 	.short	(.L_365 - .L_364)
.L_364:
        /*003c*/ 	.word	0x00000000
        /*0040*/ 	.short	0x0003
        /*0042*/ 	.short	0x0018
        /*0044*/ 	.byte	0x00, 0xf5, 0x21, 0x00


	//----- nvinfo : EIATTR_KPARAM_INFO
	.align		4
.L_365:
        /*0048*/ 	.byte	0x04, 0x17
        /*004a*/ 	.short	(.L_367 - .L_366)
.L_366:
        /*004c*/ 	.word	0x00000000
        /*0050*/ 	.short	0x0002
        /*0052*/ 	.short	0x0010
        /*0054*/ 	.byte	0x00, 0xf5, 0x21, 0x00


	//----- nvinfo : EIATTR_KPARAM_INFO
	.align		4
.L_367:
        /*0058*/ 	.byte	0x04, 0x17
        /*005a*/ 	.short	(.L_369 - .L_368)
.L_368:
        /*005c*/ 	.word	0x00000000
        /*0060*/ 	.short	0x0001
        /*0062*/ 	.short	0x0008
        /*0064*/ 	.byte	0x00, 0xf5, 0x21, 0x00


	//----- nvinfo : EIATTR_KPARAM_INFO
	.align		4
.L_369:
        /*0068*/ 	.byte	0x04, 0x17
        /*006a*/ 	.short	(.L_371 - .L_370)
.L_370:
        /*006c*/ 	.word	0x00000000
        /*0070*/ 	.short	0x0000
        /*0072*/ 	.short	0x0000
        /*0074*/ 	.byte	0x00, 0xf5, 0x21, 0x00


	//----- nvinfo : EIATTR_SPARSE_MMA_MASK
	.align		4
.L_371:
        /*0078*/ 	.byte	0x03, 0x50
        /*007a*/ 	.short	0x0000


	//----- nvinfo : EIATTR_MAXREG_COUNT
	.align		4
        /*007c*/ 	.byte	0x03, 0x1b
        /*007e*/ 	.short	0x00ff


	//----- nvinfo : EIATTR_NUM_BARRIERS
	.align		4
        /*0080*/ 	.byte	0x02, 0x4c
        /*0082*/ 	.byte	0x01
	.zero		1


	//----- nvinfo : EIATTR_MERCURY_ISA_VERSION
	.align		4
        /*0084*/ 	.byte	0x03, 0x5f
        /*0086*/ 	.short	0x0101


	//----- nvinfo : EIATTR_VRC_CTA_INIT_COUNT
	.align		4
        /*0088*/ 	.byte	0x02, 0x4a
	.zero		1
	.zero		1


	//----- nvinfo : EIATTR_EXIT_INSTR_OFFSETS
	.align		4
        /*008c*/ 	.byte	0x04, 0x1c
        /*008e*/ 	.short	(.L_373 - .L_372)


	//   ....[0]....
.L_372:
        /*0090*/ 	.word	0x0000b290


	//   ....[1]....
        /*0094*/ 	.word	0x0000b350


	//----- nvinfo : EIATTR_CRS_STACK_SIZE
	.align		4
.L_373:
        /*0098*/ 	.byte	0x04, 0x1e
        /*009a*/ 	.short	(.L_375 - .L_374)
.L_374:
        /*009c*/ 	.word	0x00000000


	//----- nvinfo : EIATTR_CBANK_PARAM_SIZE
	.align		4
.L_375:
        /*00a0*/ 	.byte	0x03, 0x19
        /*00a2*/ 	.short	0x002c


	//----- nvinfo : EIATTR_PARAM_CBANK
	.align		4
        /*00a4*/ 	.byte	0x04, 0x0a
        /*00a6*/ 	.short	(.L_377 - .L_376)
	.align		4
.L_376:
        /*00a8*/ 	.word	index@(.nv.constant0.tropical_maxmul_i64_nn_with_argmax)
        /*00ac*/ 	.short	0x0380
        /*00ae*/ 	.short	0x002c


	//----- nvinfo : EIATTR_SW_WAR
	.align		4
.L_377:
        /*00b0*/ 	.byte	0x04, 0x36
        /*00b2*/ 	.short	(.L_379 - .L_378)
.L_378:
        /*00b4*/ 	.word	0x00000008
.L_379:


//--------------------- .nv.info.tropical_minplus_i64_nn_with_argmax --------------------------
	.section	.nv.info.tropical_minplus_i64_nn_with_argmax,"",@"SHT_CUDA_INFO"
	.sectionflags	@""
	.align	4


	//----- nvinfo : EIATTR_CUDA_API_VERSION
	.align		4
        /*0000*/ 	.byte	0x04, 0x37
        /*0002*/ 	.short	(.L_381 - .L_380)
.L_380:
        /*0004*/ 	.word	0x00000082


	//----- nvinfo : EIATTR_KPARAM_INFO
	.align		4
.L_381:
        /*0008*/ 	.byte	0x04, 0x17
        /*000a*/ 	.short	(.L_383 - .L_382)
.L_382:
        /*000c*/ 	.word	0x00000000
        /*0010*/ 	.short	0x0006
        /*0012*/ 	.short	0x0028
        /*0014*/ 	.byte	0x00, 0xf0, 0x11, 0x00


	//----- nvinfo : EIATTR_KPARAM_INFO
	.align		4
.L_383:
        /*0018*/ 	.byte	0x04, 0x17
        /*001a*/ 	.short	(.L_385 - .L_384)
.L_384:
        /*001c*/ 	.word	0x00000000
        /*0020*/ 	.short	0x0005
        /*0022*/ 	.short	0x0024
        /*0024*/ 	.byte	0x00, 0xf0, 0x11, 0x00


	//----- nvinfo : EIATTR_KPARAM_INFO
	.align		4
.L_385:
        /*0028*/ 	.byte	0x04, 0x17
        /*002a*/ 	.short	(.L_387 - .L_386)
.L_386:
        /*002c*/ 	.word	0x00000000
        /*0030*/ 	.short	0x0004
        /*0032*/ 	.short	0x0020
        /*0034*/ 	.byte	0x00, 0xf0, 0x11, 0x00


	//----- nvinfo : EIATTR_KPARAM_INFO
	.align		4
.L_387:
        /*0038*/ 	.byte	0x04, 0x17
        /*003a*/ 	.short	(.L_389 - .L_388)
.L_388:
        /*003c*/ 	.word	0x00000000
        /*0040*/ 	.short	0x0003
        /*0042*/ 	.short	0x0018
        /*0044*/ 	.byte	0x00, 0xf5, 0x21, 0x00


	//----- nvinfo : EIATTR_KPARAM_INFO
	.align		4
.L_389:
        /*0048*/ 	.byte	0x04, 0x17
        /*004a*/ 	.short	(.L_391 - .L_390)
.L_390:
        /*004c*/ 	.word	0x00000000
        /*0050*/ 	.short	0x0002
        /*0052*/ 	.short	0x0010
        /*0054*/ 	.byte	0x00, 0xf5, 0x21, 0x00


	//----- nvinfo : EIATTR_KPARAM_INFO
	.align		4
.L_391:
        /*0058*/ 	.byte	0x04, 0x17
        /*005a*/ 	.short	(.L_393 - .L_392)
.L_392:
        /*005c*/ 	.word	0x00000000
        /*0060*/ 	.short	0x0001
        /*0062*/ 	.short	0x0008
        /*0064*/ 	.byte	0x00, 0xf5, 0x21, 0x00


	//----- nvinfo : EIATTR_KPARAM_INFO
	.align		4
.L_393:
        /*0068*/ 	.byte	0x04, 0x17
        /*006a*/ 	.short	(.L_395 - .L_394)
.L_394:
        /*006c*/ 	.word	0x00000000
        /*0070*/ 	.short	0x0000
        /*0072*/ 	.short	0x0000
        /*0074*/ 	.byte	0x00, 0xf5, 0x21, 0x00


	//----- nvinfo : EIATTR_SPARSE_MMA_MASK
	.align		4
.L_395:
        /*0078*/ 	.byte	0x03, 0x50
        /*007a*/ 	.short	0x0000


	//----- nvinfo : EIATTR_MAXREG_COUNT
	.align		4
        /*007c*/ 	.byte	0x03, 0x1b
        /*007e*/ 	.short	0x00ff


	//----- nvinfo : EIATTR_NUM_BARRIERS
	.align		4
        /*0080*/ 	.byte	0x02, 0x4c
        /*0082*/ 	.byte	0x01
	.zero		1


	//----- nvinfo : EIATTR_MERCURY_ISA_VERSION
	.align		4
        /*0084*/ 	.byte	0x03, 0x5f
        /*0086*/ 	.short	0x0101


	//----- nvinfo : EIATTR_VRC_CTA_INIT_COUNT
	.align		4
        /*0088*/ 	.byte	0x02, 0x4a
	.zero		1
	.zero		1


	//----- nvinfo : EIATTR_EXIT_INSTR_OFFSETS
	.align		4
        /*008c*/ 	.byte	0x04, 0x1c
        /*008e*/ 	.short	(.L_397 - .L_396)


	//   ....[0]....
.L_396:
        /*0090*/ 	.word	0x00010580


	//   ....[1]....
        /*0094*/ 	.word	0x00010650


	//----- nvinfo : EIATTR_CRS_STACK_SIZE
	.align		4
.L_397:
        /*0098*/ 	.byte	0x04, 0x1e
        /*009a*/ 	.short	(.L_399 - .L_398)
.L_398:
        /*009c*/ 	.word	0x00000000


	//----- nvinfo : EIATTR_CBANK_PARAM_SIZE
	.align		4
.L_399:
        /*00a0*/ 	.byte	0x03, 0x19
        /*00a2*/ 	.short	0x002c


	//----- nvinfo : EIATTR_PARAM_CBANK
	.align		4
        /*00a4*/ 	.byte	0x04, 0x0a
        /*00a6*/ 	.short	(.L_401 - .L_400)
	.align		4
.L_400:
        /*00a8*/ 	.word	index@(.nv.constant0.tropical_minplus_i64_nn_with_argmax)
        /*00ac*/ 	.short	0x0380
        /*00ae*/ 	.short	0x002c


	//----- nvinfo : EIATTR_SW_WAR
	.align		4
.L_401:
        /*00b0*/ 	.byte	0x04, 0x36
        /*00b2*/ 	.short	(.L_403 - .L_402)
.L_402:
        /*00b4*/ 	.word	0x00000008
.L_403:


//--------------------- .nv.info.tropical_maxplus_i64_nn_with_argmax --------------------------
	.section	.nv.info.tropical_maxplus_i64_nn_with_argmax,"",@"SHT_CUDA_INFO"
	.sectionflags	@""
	.align	4


	//----- nvinfo : EIATTR_CUDA_API_VERSION
	.align		4
        /*0000*/ 	.byte	0x04, 0x37
        /*0002*/ 	.short	(.L_405 - .L_404)
.L_404:
        /*0004*/ 	.word	0x00000082


	//----- nvinfo : EIATTR_KPARAM_INFO
	.align		4
.L_405:
        /*0008*/ 	.byte	0x04, 0x17
        /*000a*/ 	.short	(.L_407 - .L_406)
.L_406:
        /*000c*/ 	.word	0x00000000
        /*0010*/ 	.short	0x0006
        /*0012*/ 	.short	0x0028
        /*0014*/ 	.byte	0x00, 0xf0, 0x11, 0x00


	//----- nvinfo : EIATTR_KPARAM_INFO
	.align		4
.L_407:
        /*0018*/ 	.byte	0x04, 0x17
        /*001a*/ 	.short	(.L_409 - .L_408)
.L_408:
        /*001c*/ 	.word	0x00000000
        /*0020*/ 	.short	0x0005
        /*0022*/ 	.short	0x0024
        /*0024*/ 	.byte	0x00, 0xf0, 0x11, 0x00


	//----- nvinfo : EIATTR_KPARAM_INFO
	.align		4
.L_409:
        /*0028*/ 	.byte	0x04, 0x17
        /*002a*/ 	.short	(.L_411 - .L_410)
.L_410:
        /*002c*/ 	.word	0x00000000
        /*0030*/ 	.short	0x0004
        /*0032*/ 	.short	0x0020
        /*0034*/ 	.byte	0x00, 0xf0, 0x11, 0x00


	//----- nvinfo : EIATTR_KPARAM_INFO
	.align		4
.L_411:
        /*0038*/ 	.byte	0x04, 0x17
        /*003a*/ 	.short	(.L_413 - .L_412)
.L_412:
        /*003c*/ 	.word	0x00000000
        /*0040*/ 	.short	0x0003
        /*0042*/ 	.short	0x0018
        /*0044*/ 	.byte	0x00, 0xf5, 0x21, 0x00


	//----- nvinfo : EIATTR_KPARAM_INFO
	.align		4
.L_413:
        /*0048*/ 	.byte	0x04, 0x17
        /*004a*/ 	.short	(.L_415 - .L_414)
.L_414:
        /*004c*/ 	.word	0x00000000
        /*0050*/ 	.short	0x0002
        /*0052*/ 	.short	0x0010
        /*0054*/ 	.byte	0x00, 0xf5, 0x21, 0x00


	//----- nvinfo : EIATTR_KPARAM_INFO
	.align		4
.L_415:
        /*0058*/ 	.byte	0x04, 0x17
        /*005a*/ 	.short	(.L_417 - .L_416)
.L_416:
        /*005c*/ 	.word	0x00000000
        /*0060*/ 	.short	0x0001
        /*0062*/ 	.short	0x0008
        /*0064*/ 	.byte	0x00, 0xf5, 0x21, 0x00


	//----- nvinfo : EIATTR_KPARAM_INFO
	.align		4
.L_417:
        /*0068*/ 	.byte	0x04, 0x17
        /*006a*/ 	.short	(.L_419 - .L_418)
.L_418:
        /*006c*/ 	.word	0x00000000
        /*0070*/ 	.short	0x0000
        /*0072*/ 	.short	0x0000
        /*0074*/ 	.byte	0x00, 0xf5, 0x21, 0x00


	//----- nvinfo : EIATTR_SPARSE_MMA_MASK
	.align		4
.L_419:
        /*0078*/ 	.byte	0x03, 0x50
        /*007a*/ 	.short	0x0000


	//----- nvinfo : EIATTR_MAXREG_COUNT
	.align		4
        /*007c*/ 	.byte	0x03, 0x1b
        /*007e*/ 	.short	0x00ff


	//----- nvinfo : EIATTR_NUM_BARRIERS
	.align		4
        /*0080*/ 	.byte	0x02, 0x4c
        /*0082*/ 	.byte	0x01
	.zero		1


	//----- nvinfo : EIATTR_MERCURY_ISA_VERSION
	.align		4
        /*0084*/ 	.byte	0x03, 0x5f
        /*0086*/ 	.short	0x0101


	//----- nvinfo : EIATTR_VRC_CTA_INIT_COUNT
	.align		4
        /*0088*/ 	.byte	0x02, 0x4a
	.zero		1
	.zero		1


	//----- nvinfo : EIATTR_EXIT_INSTR_OFFSETS
	.align		4
        /*008c*/ 	.byte	0x04, 0x1c
        /*008e*/ 	.short	(.L_421 - .L_420)


	//   ....[0]....
.L_420:
        /*0090*/ 	.word	0x0000e560


	//   ....[1]....
        /*0094*/ 	.word	0x0000e630


	//----- nvinfo : EIATTR_CRS_STACK_SIZE
	.align		4
.L_421:
        /*0098*/ 	.byte	0x04, 0x1e
        /*009a*/ 	.short	(.L_423 - .L_422)
.L_422:
        /*009c*/ 	.word	0x00000000


	//----- nvinfo : EIATTR_CBANK_PARAM_SIZE
	.align		4
.L_423:
        /*00a0*/ 	.byte	0x03, 0x19
        /*00a2*/ 	.short	0x002c


	//----- nvinfo : EIATTR_PARAM_CBANK
	.align		4
        /*00a4*/ 	.byte	0x04, 0x0a
        /*00a6*/ 	.short	(.L_425 - .L_424)
	.align		4
.L_424:
        /*00a8*/ 	.word	index@(.nv.constant0.tropical_maxplus_i64_nn_with_argmax)
        /*00ac*/ 	.short	0x0380
        /*00ae*/ 	.short	0x002c


	//----- nvinfo : EIATTR_SW_WAR
	.align		4
.L_425:
        /*00b0*/ 	.byte	0x04, 0x36
        /*00b2*/ 	.short	(.L_427 - .L_426)
.L_426:
        /*00b4*/ 	.word	0x00000008
.L_427:


//--------------------- .nv.info.tropical_maxmul_i32_nn_with_argmax --------------------------
	.section	.nv.info.tropical_maxmul_i32_nn_with_argmax,"",@"SHT_CUDA_INFO"
	.sectionflags	@""
	.align	4


	//----- nvinfo : EIATTR_CUDA_API_VERSION
	.align		4
        /*0000*/ 	.byte	0x04, 0x37
        /*0002*/ 	.short	(.L_429 - .L_428)
.L_428:
        /*0004*/ 	.word	0x00000082


	//----- nvinfo : EIATTR_KPARAM_INFO
	.align		4
.L_429:
        /*0008*/ 	.byte	0x04, 0x17
        /*000a*/ 	.short	(.L_431 - .L_430)
.L_430:
        /*000c*/ 	.word	0x00000000
        /*0010*/ 	.short	0x0006
        /*0012*/ 	.short	0x0028
        /*0014*/ 	.byte	0x00, 0xf0, 0x11, 0x00


	//----- nvinfo : EIATTR_KPARAM_INFO
	.align		4
.L_431:
        /*0018*/ 	.byte	0x04, 0x17
        /*001a*/ 	.short	(.L_433 - .L_432)
.L_432:
        /*001c*/ 	.word	0x00000000
        /*0020*/ 	.short	0x0005
        /*0022*/ 	.short	0x0024
        /*0024*/ 	.byte	0x00, 0xf0, 0x11, 0x00


	//----- nvinfo : EIATTR_KPARAM_INFO
	.align		4
.L_433:
        /*0028*/ 	.byte	0x04, 0x17
        /*002a*/ 	.short	(.L_435 - .L_434)
.L_434:
        /*002c*/ 	.word	0x00000000
        /*0030*/ 	.short	0x0004
        /*0032*/ 	.short	0x0020
        /*0034*/ 	.byte	0x00, 0xf0, 0x11, 0x00


	//----- nvinfo : EIATTR_KPARAM_INFO
	.align		4
.L_435:
        /*0038*/ 	.byte	0x04, 0x17
        /*003a*/ 	.short	(.L_437 - .L_436)
.L_436:
        /*003c*/ 	.word	0x00000000
        /*0040*/ 	.short	0x0003
        /*0042*/ 	.short	0x0018
        /*0044*/ 	.byte	0x00, 0xf5, 0x21, 0x00


	//----- nvinfo : EIATTR_KPARAM_INFO
	.align		4
.L_437:
        /*0048*/ 	.byte	0x04, 0x17
        /*004a*/ 	.short	(.L_439 - .L_438)
.L_438:
        /*004c*/ 	.word	0x00000000
        /*0050*/ 	.short	0x0002
        /*0052*/ 	.short	0x0010
        /*0054*/ 	.byte	0x00, 0xf5, 0x21, 0x00


	//----- nvinfo : EIATTR_KPARAM_INFO
	.align		4
.L_439:
        /*0058*/ 	.byte	0x04, 0x17
        /*005a*/ 	.short	(.L_441 - .L_440)
.L_440:
        /*005c*/ 	.word	0x00000000
        /*0060*/ 	.short	0x0001
        /*0062*/ 	.short	0x0008
        /*0064*/ 	.byte	0x00, 0xf5, 0x21, 0x00


	//----- nvinfo : EIATTR_KPARAM_INFO
	.align		4
.L_441:
        /*0068*/ 	.byte	0x04, 0x17
        /*006a*/ 	.short	(.L_443 - .L_442)
.L_442:
        /*006c*/ 	.word	0x00000000
        /*0070*/ 	.short	0x0000
        /*0072*/ 	.short	0x0000
        /*0074*/ 	.byte	0x00, 0xf5, 0x21, 0x00


	//----- nvinfo : EIATTR_SPARSE_MMA_MASK
	.align		4
.L_443:
        /*0078*/ 	.byte	0x03, 0x50
        /*007a*/ 	.short	0x0000


	//----- nvinfo : EIATTR_MAXREG_COUNT
	.align		4
        /*007c*/ 	.byte	0x03, 0x1b
        /*007e*/ 	.short	0x00ff


	//----- nvinfo : EIATTR_NUM_BARRIERS
	.align		4
        /*0080*/ 	.byte	0x02, 0x4c
        /*0082*/ 	.byte	0x01
	.zero		1


	//----- nvinfo : EIATTR_MERCURY_ISA_VERSION
	.align		4
        /*0084*/ 	.byte	0x03, 0x5f
        /*0086*/ 	.short	0x0101


	//----- nvinfo : EIATTR_VRC_CTA_INIT_COUNT
	.align		4
        /*0088*/ 	.byte	0x02, 0x4a
	.zero		1
	.zero		1


	//----- nvinfo : EIATTR_EXIT_INSTR_OFFSETS
	.align		4
        /*008c*/ 	.byte	0x04, 0x1c
        /*008e*/ 	.short	(.L_445 - .L_444)


	//   ....[0]....
.L_444:
        /*0090*/ 	.word	0x0000a1e0


	//   ....[1]....
        /*0094*/ 	.word	0x0000a2c0


	//----- nvinfo : EIATTR_CRS_STACK_SIZE
	.align		4
.L_445:
        /*0098*/ 	.byte	0x04, 0x1e
        /*009a*/ 	.short	(.L_447 - .L_446)
.L_446:
        /*009c*/ 	.word	0x00000000


	//----- nvinfo : EIATTR_CBANK_PARAM_SIZE
	.align		4
.L_447:
        /*00a0*/ 	.byte	0x03, 0x19
        /*00a2*/ 	.short	0x002c


	//----- nvinfo : EIATTR_PARAM_CBANK
	.align		4
        /*00a4*/ 	.byte	0x04, 0x0a
        /*00a6*/ 	.short	(.L_449 - .L_448)
	.align		4
.L_448:
        /*00a8*/ 	.word	index@(.nv.constant0.tropical_maxmul_i32_nn_with_argmax)
        /*00ac*/ 	.short	0x0380
        /*00ae*/ 	.short	0x002c


	//----- nvinfo : EIATTR_SW_WAR
	.align		4
.L_449:
        /*00b0*/ 	.byte	0x04, 0x36
        /*00b2*/ 	.short	(.L_451 - .L_450)
.L_450:
        /*00b4*/ 	.word	0x00000008
.L_451:


//--------------------- .nv.info.tropical_minplus_i32_nn_with_argmax --------------------------
	.section	.nv.info.tropical_minplus_i32_nn_with_argmax,"",@"SHT_CUDA_INFO"
	.sectionflags	@""
	.align	4


	//----- nvinfo : EIATTR_CUDA_API_VERSION
	.align		4
        /*0000*/ 	.byte	0x04, 0x37
        /*0002*/ 	.short	(.L_453 - .L_452)
.L_452:
        /*0004*/ 	.word	0x00000082


	//----- nvinfo : EIATTR_KPARAM_INFO
	.align		4
.L_453:
        /*0008*/ 	.byte	0x04, 0x17
        /*000a*/ 	.short	(.L_455 - .L_454)
.L_454:
        /*000c*/ 	.word	0x00000000
        /*0010*/ 	.short	0x0006
        /*0012*/ 	.short	0x0028
        /*0014*/ 	.byte	0x00, 0xf0, 0x11, 0x00


	//----- nvinfo : EIATTR_KPARAM_INFO
	.align		4
.L_455:
        /*0018*/ 	.byte	0x04, 0x17
        /*001a*/ 	.short	(.L_457 - .L_456)
.L_456:
        /*001c*/ 	.word	0x00000000
        /*0020*/ 	.short	0x0005
        /*0022*/ 	.short	0x0024
        /*0024*/ 	.byte	0x00, 0xf0, 0x11, 0x00


	//----- nvinfo : EIATTR_KPARAM_INFO
	.align		4
.L_457:
        /*0028*/ 	.byte	0x04, 0x17
        /*002a*/ 	.short	(.L_459 - .L_458)
.L_458:
        /*002c*/ 	.word	0x00000000
        /*0030*/ 	.short	0x0004
        /*0032*/ 	.short	0x0020
        /*0034*/ 	.byte	0x00, 0xf0, 0x11, 0x00


	//----- nvinfo : EIATTR_KPARAM_INFO
	.align		4
.L_459:
        /*0038*/ 	.byte	0x04, 0x17
        /*003a*/ 	.short	(.L_461 - .L_460)
.L_460:
        /*003c*/ 	.word	0x00000000
        /*0040*/ 	.short	0x0003
        /*0042*/ 	.short	0x0018
        /*0044*/ 	.byte	0x00, 0xf5, 0x21, 0x00


	//----- nvinfo : EIATTR_KPARAM_INFO
	.align		4
.L_461:
        /*0048*/ 	.byte	0x04, 0x17
        /*004a*/ 	.short	(.L_463 - .L_462)
.L_462:
        /*004c*/ 	.word	0x00000000
        /*0050*/ 	.short	0x0002
        /*0052*/ 	.short	0x0010
        /*0054*/ 	.byte	0x00, 0xf5, 0x21, 0x00


	//----- nvinfo : EIATTR_KPARAM_INFO
	.align		4
.L_463:
        /*0058*/ 	.byte	0x04, 0x17
        /*005a*/ 	.short	(.L_465 - .L_464)
.L_464:
        /*005c*/ 	.word	0x00000000
        /*0060*/ 	.short	0x0001
        /*0062*/ 	.short	0x0008
        /*0064*/ 	.byte	0x00, 0xf5, 0x21, 0x00


	//----- nvinfo : EIATTR_KPARAM_INFO
	.align		4
.L_465:
        /*0068*/ 	.byte	0x04, 0x17
        /*006a*/ 	.short	(.L_467 - .L_466)
.L_466:
        /*006c*/ 	.word	0x00000000
        /*0070*/ 	.short	0x0000
        /*0072*/ 	.short	0x0000
        /*0074*/ 	.byte	0x00, 0xf5, 0x21, 0x00


	//----- nvinfo : EIATTR_SPARSE_MMA_MASK
	.align		4
.L_467:
        /*0078*/ 	.byte	0x03, 0x50
        /*007a*/ 	.short	0x0000


	//----- nvinfo : EIATTR_MAXREG_COUNT
	.align		4
        /*007c*/ 	.byte	0x03, 0x1b
        /*007e*/ 	.short	0x00ff


	//----- nvinfo : EIATTR_NUM_BARRIERS
	.align		4
        /*0080*/ 	.byte	0x02, 0x4c
        /*0082*/ 	.byte	0x01
	.zero		1


	//----- nvinfo : EIATTR_MERCURY_ISA_VERSION
	.align		4
        /*0084*/ 	.byte	0x03, 0x5f
        /*0086*/ 	.short	0x0101


	//----- nvinfo : EIATTR_VRC_CTA_INIT_COUNT
	.align		4
        /*0088*/ 	.byte	0x02, 0x4a
	.zero		1
	.zero		1


	//----- nvinfo : EIATTR_EXIT_INSTR_OFFSETS
	.align		4
        /*008c*/ 	.byte	0x04, 0x1c
        /*008e*/ 	.short	(.L_469 - .L_468)


	//   ....[0]....
.L_468:
        /*0090*/ 	.word	0x0000f2c0


	//   ....[1]....
        /*0094*/ 	.word	0x0000f3a0


	//----- nvinfo : EIATTR_CRS_STACK_SIZE
	.align		4
.L_469:
        /*0098*/ 	.byte	0x04, 0x1e
        /*009a*/ 	.short	(.L_471 - .L_470)
.L_470:
        /*009c*/ 	.word	0x00000000


	//----- nvinfo : EIATTR_CBANK_PARAM_SIZE
	.align		4
.L_471:
        /*00a0*/ 	.byte	0x03, 0x19
        /*00a2*/ 	.short	0x002c


	//----- nvinfo : EIATTR_PARAM_CBANK
	.align		4
        /*00a4*/ 	.byte	0x04, 0x0a
        /*00a6*/ 	.short	(.L_473 - .L_472)
	.align		4
.L_472:
        /*00a8*/ 	.word	index@(.nv.constant0.tropical_minplus_i32_nn_with_argmax)
        /*00ac*/ 	.short	0x0380
        /*00ae*/ 	.short	0x002c


	//----- nvinfo : EIATTR_SW_WAR
	.align		4
.L_473:
        /*00b0*/ 	.byte	0x04, 0x36
        /*00b2*/ 	.short	(.L_475 - .L_474)
.L_474:
        /*00b4*/ 	.word	0x00000008
.L_475:


//--------------------- .nv.info.tropical_maxplus_i32_nn_with_argmax --------------------------
	.section	.nv.info.tropical_maxplus_i32_nn_with_argmax,"",@"SHT_CUDA_INFO"
	.sectionflags	@""
	.align	4


	//----- nvinfo : EIATTR_CUDA_API_VERSION
	.align		4
        /*0000*/ 	.byte	0x04, 0x37
        /*0002*/ 	.short	(.L_477 - .L_476)
.L_476:
        /*0004*/ 	.word	0x00000082


	//----- nvinfo : EIATTR_KPARAM_INFO
	.align		4
.L_477:
        /*0008*/ 	.byte	0x04, 0x17
        /*000a*/ 	.short	(.L_479 - .L_478)
.L_478:
        /*000c*/ 	.word	0x00000000
        /*0010*/ 	.short	0x0006
        /*0012*/ 	.short	0x0028
        /*0014*/ 	.byte	0x00, 0xf0, 0x11, 0x00


	//----- nvinfo : EIATTR_KPARAM_INFO
	.align		4
.L_479:
        /*0018*/ 	.byte	0x04, 0x17
        /*001a*/ 	.short	(.L_481 - .L_480)
.L_480:
        /*001c*/ 	.word	0x00000000
        /*0020*/ 	.short	0x0005
        /*0022*/ 	.short	0x0024
        /*0024*/ 	.byte	0x00, 0xf0, 0x11, 0x00


	//----- nvinfo : EIATTR_KPARAM_INFO
	.align		4
.L_481:
        /*0028*/ 	.byte	0x04, 0x17
        /*002a*/ 	.short	(.L_483 - .L_482)
.L_482:
        /*002c*/ 	.word	0x00000000
        /*0030*/ 	.short	0x0004
        /*0032*/ 	.short	0x0020
        /*0034*/ 	.byte	0x00, 0xf0, 0x11, 0x00


	//----- nvinfo : EIATTR_KPARAM_INFO
	.align		4
.L_483:
        /*0038*/ 	.byte	0x04, 0x17
        /*003a*/ 	.short	(.L_485 - .L_484)
.L_484:
        /*003c*/ 	.word	0x00000000
        /*0040*/ 	.short	0x0003
        /*0042*/ 	.short	0x0018
        /*0044*/ 	.byte	0x00, 0xf5, 0x21, 0x00


	//----- nvinfo : EIATTR_KPARAM_INFO
	.align		4
.L_485:
        /*0048*/ 	.byte	0x04, 0x17
        /*004a*/ 	.short	(.L_487 - .L_486)
.L_486:
        /*004c*/ 	.word	0x00000000
        /*0050*/ 	.short	0x0002
        /*0052*/ 	.short	0x0010
        /*0054*/ 	.byte	0x00, 0xf5, 0x21, 0x00


	//----- nvinfo : EIATTR_KPARAM_INFO
	.align		4
.L_487:
        /*0058*/ 	.byte	0x04, 0x17
        /*005a*/ 	.short	(.L_489 - .L_488)
.L_488:
        /*005c*/ 	.word	0x00000000
        /*0060*/ 	.short	0x0001
        /*0062*/ 	.short	0x0008
        /*0064*/ 	.byte	0x00, 0xf5, 0x21, 0x00


	//----- nvinfo : EIATTR_KPARAM_INFO
	.align		4
.L_489:
        /*0068*/ 	.byte	0x04, 0x17
        /*006a*/ 	.short	(.L_491 - .L_490)
.L_490:
        /*006c*/ 	.word	0x00000000
        /*0070*/ 	.short	0x0000
        /*0072*/ 	.short	0x0000
        /*0074*/ 	.byte	0x00, 0xf5, 0x21, 0x00


	//----- nvinfo : EIATTR_SPARSE_MMA_MASK
	.align		4
.L_491:
        /*0078*/ 	.byte	0x03, 0x50
        /*007a*/ 	.short	0x0000


	//----- nvinfo : EIATTR_MAXREG_COUNT
	.align		4
        /*007c*/ 	.byte	0x03, 0x1b
        /*007e*/ 	.short	0x00ff


	//----- nvinfo : EIATTR_NUM_BARRIERS
	.align		4
        /*0080*/ 	.byte	0x02, 0x4c
        /*0082*/ 	.byte	0x01
	.zero		1


	//----- nvinfo : EIATTR_MERCURY_ISA_VERSION
	.align		4
        /*0084*/ 	.byte	0x03, 0x5f
        /*0086*/ 	.short	0x0101


	//----- nvinfo : EIATTR_VRC_CTA_INIT_COUNT
	.align		4
        /*0088*/ 	.byte	0x02, 0x4a
	.zero		1
	.zero		1


	//----- nvinfo : EIATTR_EXIT_INSTR_OFFSETS
	.align		4
        /*008c*/ 	.byte	0x04, 0x1c
        /*008e*/ 	.short	(.L_493 - .L_492)


	//   ....[0]....
.L_492:
        /*0090*/ 	.word	0x0000f2c0


	//   ....[1]....
        /*0094*/ 	.word	0x0000f3a0


	//----- nvinfo : EIATTR_CRS_STACK_SIZE
	.align		4
.L_493:
        /*0098*/ 	.byte	0x04, 0x1e
        /*009a*/ 	.short	(.L_495 - .L_494)
.L_494:
        /*009c*/ 	.word	0x00000000


	//----- nvinfo : EIATTR_CBANK_PARAM_SIZE
	.align		4
.L_495:
        /*00a0*/ 	.byte	0x03, 0x19
        /*00a2*/ 	.short	0x002c


	//----- nvinfo : EIATTR_PARAM_CBANK
	.align		4
        /*00a4*/ 	.byte	0x04, 0x0a
        /*00a6*/ 	.short	(.L_497 - .L_496)
	.align		4
.L_496:
        /*00a8*/ 	.word	index@(.nv.constant0.tropical_maxplus_i32_nn_with_argmax)
        /*00ac*/ 	.short	0x0380
        /*00ae*/ 	.short	0x002c


	//----- nvinfo : EIATTR_SW_WAR
	.align		4
.L_497:
        /*00b0*/ 	.byte	0x04, 0x36
        /*00b2*/ 	.short	(.L_499 - .L_498)
.L_498:
        /*00b4*/ 	.word	0x00000008
.L_499:


//--------------------- .nv.info.tropical_maxmul_i64_nn --------------------------
	.section	.nv.info.tropical_maxmul_i64_nn,"",@"SHT_CUDA_INFO"
	.sectionflags	@""
	.align	4


	//----- nvinfo : EIATTR_CUDA_API_VERSION
	.align		4
        /*0000*/ 	.byte	0x04, 0x37
        /*0002*/ 	.short	(.L_501 - .L_500)
.L_500:
        /*0004*/ 	.word	0x00000082


	//----- nvinfo : EIATTR_KPARAM_INFO
	.align		4
.L_501:
        /*0008*/ 	.byte	0x04, 0x17
        /*000a*/ 	.short	(.L_503 - .L_502)
.L_502:
        /*000c*/ 	.word	0x00000000
        /*0010*/ 	.short	0x0005
        /*0012*/ 	.short	0x0020
        /*0014*/ 	.byte	0x00, 0xf0, 0x11, 0x00


	//----- nvinfo : EIATTR_KPARAM_INFO
	.align		4
.L_503:
        /*0018*/ 	.byte	0x04, 0x17
        /*001a*/ 	.short	(.L_505 - .L_504)
.L_504:
        /*001c*/ 	.word	0x00000000
        /*0020*/ 	.short	0x0004
        /*0022*/ 	.short	0x001c
        /*0024*/ 	.byte	0x00, 0xf0, 0x11, 0x00


	//----- nvinfo : EIATTR_KPARAM_INFO
	.align		4
.L_505:
        /*0028*/ 	.byte	0x04, 0x17
        /*002a*/ 	.short	(.L_507 - .L_506)
.L_506:
        /*002c*/ 	.word	0x00000000
        /*0030*/ 	.short	0x0003
        /*0032*/ 	.short	0x0018
        /*0034*/ 	.byte	0x00, 0xf0, 0x11, 0x00


	//----- nvinfo : EIATTR_KPARAM_INFO
	.align		4
.L_507:
        /*0038*/ 	.byte	0x04, 0x17
        /*003a*/ 	.short	(.L_509 - .L_508)
.L_508:
        /*003c*/ 	.word	0x00000000
        /*0040*/ 	.short	0x0002
        /*0042*/ 	.short	0x0010
        /*0044*/ 	.byte	0x00, 0xf5, 0x21, 0x00


	//----- nvinfo : EIATTR_KPARAM_INFO
	.align		4
.L_509:
        /*0048*/ 	.byte	0x04, 0x17
        /*004a*/ 	.short	(.L_511 - .L_510)
.L_510:
        /*004c*/ 	.word	0x00000000
        /*0050*/ 	.short	0x0001
        /*0052*/ 	.short	0x0008
        /*0054*/ 	.byte	0x00, 0xf5, 0x21, 0x00


	//----- nvinfo : EIATTR_KPARAM_INFO
	.align		4
.L_511:
        /*0058*/ 	.byte	0x04, 0x17
        /*005a*/ 	.short	(.L_513 - .L_512)
.L_512:
        /*005c*/ 	.word	0x00000000
        /*0060*/ 	.short	0x0000
        /*0062*/ 	.short	0x0000
        /*0064*/ 	.byte	0x00, 0xf5, 0x21, 0x00


	//----- nvinfo : EIATTR_SPARSE_MMA_MASK
	.align		4
.L_513:
        /*0068*/ 	.byte	0x03, 0x50
        /*006a*/ 	.short	0x0000


	//----- nvinfo : EIATTR_MAXREG_COUNT
	.align		4
        /*006c*/ 	.byte	0x03, 0x1b
        /*006e*/ 	.short	0x00ff


	//----- nvinfo : EIATTR_NUM_BARRIERS
	.align		4
        /*0070*/ 	.byte	0x02, 0x4c
        /*0072*/ 	.byte	0x01
	.zero		1


	//----- nvinfo : EIATTR_MERCURY_ISA_VERSION
	.align		4
        /*0074*/ 	.byte	0x03, 0x5f
        /*0076*/ 	.short	0x0101


	//----- nvinfo : EIATTR_VRC_CTA_INIT_COUNT
	.align		4
        /*0078*/ 	.byte	0x02, 0x4a
	.zero		1
	.zero		1


	//----- nvinfo : EIATTR_EXIT_INSTR_OFFSETS
	.align		4
        /*007c*/ 	.byte	0x04, 0x1c
        /*007e*/ 	.short	(.L_515 - .L_514)


	//   ....[0]....
.L_514:
        /*0080*/ 	.word	0x000098d0


	//   ....[1]....
        /*0084*/ 	.word	0x000098f0


	//----- nvinfo : EIATTR_CBANK_PARAM_SIZE
	.align		4
.L_515:
        /*0088*/ 	.byte	0x03, 0x19
        /*008a*/ 	.short	0x0024


	//----- nvinfo : EIATTR_PARAM_CBANK
	.align		4
        /*008c*/ 	.byte	0x04, 0x0a
        /*008e*/ 	.short	(.L_517 - .L_516)
	.align		4
.L_516:
        /*0090*/ 	.word	index@(.nv.constant0.tropical_maxmul_i64_nn)
        /*0094*/ 	.short	0x0380
        /*0096*/ 	.short	0x0024


	//----- nvinfo : EIATTR_SW_WAR
	.align		4
.L_517:
        /*0098*/ 	.byte	0x04, 0x36
        /*009a*/ 	.short	(.L_519 - .L_518)
.L_518:
        /*009c*/ 	.word	0x00000008
.L_519:


//--------------------- .nv.info.tropical_minplus_i64_nn --------------------------
	.section	.nv.info.tropical_minplus_i64_nn,"",@"SHT_CUDA_INFO"
	.sectionflags	@""
	.align	4


	//----- nvinfo : EIATTR_CUDA_API_VERSION
	.align		4
        /*0000*/ 	.byte	0x04, 0x37
        /*0002*/ 	.short	(.L_521 - .L_520)
.L_520:
        /*0004*/ 	.word	0x00000082


	//----- nvinfo : EIATTR_KPARAM_INFO
	.align		4
.L_521:
        /*0008*/ 	.byte	0x04, 0x17
        /*000a*/ 	.short	(.L_523 - .L_522)
.L_522:
        /*000c*/ 	.word	0x00000000
        /*0010*/ 	.short	0x0005
        /*0012*/ 	.short	0x0020
        /*0014*/ 	.byte	0x00, 0xf0, 0x11, 0x00


	//----- nvinfo : EIATTR_KPARAM_INFO
	.align		4
.L_523:
        /*0018*/ 	.byte	0x04, 0x17
        /*001a*/ 	.short	(.L_525 - .L_524)
.L_524:
        /*001c*/ 	.word	0x00000000
        /*0020*/ 	.short	0x0004
        /*0022*/ 	.short	0x001c
        /*0024*/ 	.byte	0x00, 0xf0, 0x11, 0x00


	//----- nvinfo : EIATTR_KPARAM_INFO
	.align		4
.L_525:
        /*0028*/ 	.byte	0x04, 0x17
        /*002a*/ 	.short	(.L_527 - .L_526)
.L_526:
        /*002c*/ 	.word	0x00000000
        /*0030*/ 	.short	0x0003
        /*0032*/ 	.short	0x0018
        /*0034*/ 	.byte	0x00, 0xf0, 0x11, 0x00


	//----- nvinfo : EIATTR_KPARAM_INFO
	.align		4
.L_527:
        /*0038*/ 	.byte	0x04, 0x17
        /*003a*/ 	.short	(.L_529 - .L_528)
.L_528:
        /*003c*/ 	.word	0x00000000
        /*0040*/ 	.short	0x0002
        /*0042*/ 	.short	0x0010
        /*0044*/ 	.byte	0x00, 0xf5, 0x21, 0x00


	//----- nvinfo : EIATTR_KPARAM_INFO
	.align		4
.L_529:
        /*0048*/ 	.byte	0x04, 0x17
        /*004a*/ 	.short	(.L_531 - .L_530)
.L_530:
        /*004c*/ 	.word	0x00000000
        /*0050*/ 	.short	0x0001
        /*0052*/ 	.short	0x0008
        /*0054*/ 	.byte	0x00, 0xf5, 0x21, 0x00


	//----- nvinfo : EIATTR_KPARAM_INFO
	.align		4
.L_531:
        /*0058*/ 	.byte	0x04, 0x17
        /*005a*/ 	.short	(.L_533 - .L_532)
.L_532:
        /*005c*/ 	.word	0x00000000
        /*0060*/ 	.short	0x0000
        /*0062*/ 	.short	0x0000
        /*0064*/ 	.byte	0x00, 0xf5, 0x21, 0x00


	//----- nvinfo : EIATTR_SPARSE_MMA_MASK
	.align		4
.L_533:
        /*0068*/ 	.byte	0x03, 0x50
        /*006a*/ 	.short	0x0000


	//----- nvinfo : EIATTR_MAXREG_COUNT
	.align		4
        /*006c*/ 	.byte	0x03, 0x1b
        /*006e*/ 	.short	0x00ff


	//----- nvinfo : EIATTR_NUM_BARRIERS
	.align		4
        /*0070*/ 	.byte	0x02, 0x4c
        /*0072*/ 	.byte	0x01
	.zero		1


	//----- nvinfo : EIATTR_MERCURY_ISA_VERSION
	.align		4
        /*0074*/ 	.byte	0x03, 0x5f
        /*0076*/ 	.short	0x0101


	//----- nvinfo : EIATTR_VRC_CTA_INIT_COUNT
	.align		4
        /*0078*/ 	.byte	0x02, 0x4a
	.zero		1
	.zero		1


	//----- nvinfo : EIATTR_EXIT_INSTR_OFFSETS
	.align		4
        /*007c*/ 	.byte	0x04, 0x1c
        /*007e*/ 	.short	(.L_535 - .L_534)


	//   ....[0]....
.L_534:
        /*0080*/ 	.word	0x0000caf0


	//   ....[1]....
        /*0084*/ 	.word	0x0000cb10


	//----- nvinfo : EIATTR_CBANK_PARAM_SIZE
	.align		4
.L_535:
        /*0088*/ 	.byte	0x03, 0x19
        /*008a*/ 	.short	0x0024


	//----- nvinfo : EIATTR_PARAM_CBANK
	.align		4
        /*008c*/ 	.byte	0x04, 0x0a
        /*008e*/ 	.short	(.L_537 - .L_536)
	.align		4
.L_536:
        /*0090*/ 	.word	index@(.nv.constant0.tropical_minplus_i64_nn)
        /*0094*/ 	.short	0x0380
        /*0096*/ 	.short	0x0024


	//----- nvinfo : EIATTR_SW_WAR
	.align		4
.L_537:
        /*0098*/ 	.byte	0x04, 0x36
        /*009a*/ 	.short	(.L_539 - .L_538)
.L_538:
        /*009c*/ 	.word	0x00000008
.L_539:


//--------------------- .nv.info.tropical_maxplus_i64_nn --------------------------
	.section	.nv.info.tropical_maxplus_i64_nn,"",@"SHT_CUDA_INFO"
	.sectionflags	@""
	.align	4


	//----- nvinfo : EIATTR_CUDA_API_VERSION
	.align		4
        /*0000*/ 	.byte	0x04, 0x37
        /*0002*/ 	.short	(.L_541 - .L_540)
.L_540:
        /*0004*/ 	.word	0x00000082


	//----- nvinfo : EIATTR_KPARAM_INFO
	.align		4
.L_541:
        /*0008*/ 	.byte	0x04, 0x17
        /*000a*/ 	.short	(.L_543 - .L_542)
.L_542:
        /*000c*/ 	.word	0x00000000
        /*0010*/ 	.short	0x0005
        /*0012*/ 	.short	0x0020
        /*0014*/ 	.byte	0x00, 0xf0, 0x11, 0x00


	//----- nvinfo : EIATTR_KPARAM_INFO
	.align		4
.L_543:
        /*0018*/ 	.byte	0x04, 0x17
        /*001a*/ 	.short	(.L_545 - .L_544)
.L_544:
        /*001c*/ 	.word	0x00000000
        /*0020*/ 	.short	0x0004
        /*0022*/ 	.short	0x001c
        /*0024*/ 	.byte	0x00, 0xf0, 0x11, 0x00


	//----- nvinfo : EIATTR_KPARAM_INFO
	.align		4
.L_545:
        /*0028*/ 	.byte	0x04, 0x17
        /*002a*/ 	.short	(.L_547 - .L_546)
.L_546:
        /*002c*/ 	.word	0x00000000
        /*0030*/ 	.short	0x0003
        /*0032*/ 	.short	0x0018
        /*0034*/ 	.byte	0x00, 0xf0, 0x11, 0x00


	//----- nvinfo : EIATTR_KPARAM_INFO
	.align		4
.L_547:
        /*0038*/ 	.byte	0x04, 0x17
        /*003a*/ 	.short	(.L_549 - .L_548)
.L_548:
        /*003c*/ 	.word	0x00000000
        /*0040*/ 	.short	0x0002
        /*0042*/ 	.short	0x0010
        /*0044*/ 	.byte	0x00, 0xf5, 0x21, 0x00


	//----- nvinfo : EIATTR_KPARAM_INFO
	.align		4
.L_549:
        /*0048*/ 	.byte	0x04, 0x17
        /*004a*/ 	.short	(.L_551 - .L_550)
.L_550:
        /*004c*/ 	.word	0x00000000
        /*0050*/ 	.short	0x0001
        /*0052*/ 	.short	0x0008
        /*0054*/ 	.byte	0x00, 0xf5, 0x21, 0x00


	//----- nvinfo : EIATTR_KPARAM_INFO
	.align		4
.L_551:
        /*0058*/ 	.byte	0x04, 0x17
        /*005a*/ 	.short	(.L_553 - .L_552)
.L_552:
        /*005c*/ 	.word	0x00000000
        /*0060*/ 	.short	0x0000
        /*0062*/ 	.short	0x0000
        /*0064*/ 	.byte	0x00, 0xf5, 0x21, 0x00


	//----- nvinfo : EIATTR_SPARSE_MMA_MASK
	.align		4
.L_553:
        /*0068*/ 	.byte	0x03, 0x50
        /*006a*/ 	.short	0x0000


	//----- nvinfo : EIATTR_MAXREG_COUNT
	.align		4
        /*006c*/ 	.byte	0x03, 0x1b
        /*006e*/ 	.short	0x00ff


	//----- nvinfo : EIATTR_NUM_BARRIERS
	.align		4
        /*0070*/ 	.byte	0x02, 0x4c
        /*0072*/ 	.byte	0x01
	.zero		1


	//----- nvinfo : EIATTR_MERCURY_ISA_VERSION
	.align		4
        /*0074*/ 	.byte	0x03, 0x5f
        /*0076*/ 	.short	0x0101


	//----- nvinfo : EIATTR_VRC_CTA_INIT_COUNT
	.align		4
        /*0078*/ 	.byte	0x02, 0x4a
	.zero		1
	.zero		1


	//----- nvinfo : EIATTR_EXIT_INSTR_OFFSETS
	.align		4
        /*007c*/ 	.byte	0x04, 0x1c
        /*007e*/ 	.short	(.L_555 - .L_554)


	//   ....[0]....
.L_554:
        /*0080*/ 	.word	0x0000caf0


	//   ....[1]....
        /*0084*/ 	.word	0x0000cb10


	//----- nvinfo : EIATTR_CBANK_PARAM_SIZE
	.align		4
.L_555:
        /*0088*/ 	.byte	0x03, 0x19
        /*008a*/ 	.short	0x0024


	//----- nvinfo : EIATTR_PARAM_CBANK
	.align		4
        /*008c*/ 	.byte	0x04, 0x0a
        /*008e*/ 	.short	(.L_557 - .L_556)
	.align		4
.L_556:
        /*0090*/ 	.word	index@(.nv.constant0.tropical_maxplus_i64_nn)
        /*0094*/ 	.short	0x0380
        /*0096*/ 	.short	0x0024


	//----- nvinfo : EIATTR_SW_WAR
	.align		4
.L_557:
        /*0098*/ 	.byte	0x04, 0x36
        /*009a*/ 	.short	(.L_559 - .L_558)
.L_558:
        /*009c*/ 	.word	0x00000008
.L_559:


//--------------------- .nv.info.tropical_maxmul_i32_nn --------------------------
	.section	.nv.info.tropical_maxmul_i32_nn,"",@"SHT_CUDA_INFO"
	.sectionflags	@""
	.align	4


	//----- nvinfo : EIATTR_CUDA_API_VERSION
	.align		4
        /*0000*/ 	.byte	0x04, 0x37
        /*0002*/ 	.short	(.L_561 - .L_560)
.L_560:
        /*0004*/ 	.word	0x00000082


	//----- nvinfo : EIATTR_KPARAM_INFO
	.align		4
.L_561:
        /*0008*/ 	.byte	0x04, 0x17
        /*000a*/ 	.short	(.L_563 - .L_562)
.L_562:
        /*000c*/ 	.word	0x00000000
        /*0010*/ 	.short	0x0005
        /*0012*/ 	.short	0x0020
        /*0014*/ 	.byte	0x00, 0xf0, 0x11, 0x00


	//----- nvinfo : EIATTR_KPARAM_INFO
	.align		4
.L_563:
        /*0018*/ 	.byte	0x04, 0x17
        /*001a*/ 	.short	(.L_565 - .L_564)
.L_564:
        /*001c*/ 	.word	0x00000000
        /*0020*/ 	.short	0x0004
        /*0022*/ 	.short	0x001c
        /*0024*/ 	.byte	0x00, 0xf0, 0x11, 0x00


	//----- nvinfo : EIATTR_KPARAM_INFO
	.align		4
.L_565:
        /*0028*/ 	.byte	0x04, 0x17
        /*002a*/ 	.short	(.L_567 - .L_566)
.L_566:
        /*002c*/ 	.word	0x00000000
        /*0030*/ 	.short	0x0003
        /*0032*/ 	.short	0x0018
        /*0034*/ 	.byte	0x00, 0xf0, 0x11, 0x00


	//----- nvinfo : EIATTR_KPARAM_INFO
	.align		4
.L_567:
        /*0038*/ 	.byte	0x04, 0x17
        /*003a*/ 	.short	(.L_569 - .L_568)
.L_568:
        /*003c*/ 	.word	0x00000000
        /*0040*/ 	.short	0x0002
        /*0042*/ 	.short	0x0010
        /*0044*/ 	.byte	0x00, 0xf5, 0x21, 0x00


	//----- nvinfo : EIATTR_KPARAM_INFO
	.align		4
.L_569:
        /*0048*/ 	.byte	0x04, 0x17
        /*004a*/ 	.short	(.L_571 - .L_570)
.L_570:
        /*004c*/ 	.word	0x00000000
        /*0050*/ 	.short	0x0001
        /*0052*/ 	.short	0x0008
        /*0054*/ 	.byte	0x00, 0xf5, 0x21, 0x00


	//----- nvinfo : EIATTR_KPARAM_INFO
	.align		4
.L_571:
        /*0058*/ 	.byte	0x04, 0x17
        /*005a*/ 	.short	(.L_573 - .L_572)
.L_572:
        /*005c*/ 	.word	0x00000000
        /*0060*/ 	.short	0x0000
        /*0062*/ 	.short	0x0000
        /*0064*/ 	.byte	0x00, 0xf5, 0x21, 0x00


	//----- nvinfo : EIATTR_SPARSE_MMA_MASK
	.align		4
.L_573:
        /*0068*/ 	.byte	0x03, 0x50
        /*006a*/ 	.short	0x0000


	//----- nvinfo : EIATTR_MAXREG_COUNT
	.align		4
        /*006c*/ 	.byte	0x03, 0x1b
        /*006e*/ 	.short	0x00ff


	//----- nvinfo : EIATTR_NUM_BARRIERS
	.align		4
        /*0070*/ 	.byte	0x02, 0x4c
        /*0072*/ 	.byte	0x01
	.zero		1


	//----- nvinfo : EIATTR_MERCURY_ISA_VERSION
	.align		4
        /*0074*/ 	.byte	0x03, 0x5f
        /*0076*/ 	.short	0x0101


	//----- nvinfo : EIATTR_VRC_CTA_INIT_COUNT
	.align		4
        /*0078*/ 	.byte	0x02, 0x4a
	.zero		1
	.zero		1


	//----- nvinfo : EIATTR_EXIT_INSTR_OFFSETS
	.align		4
        /*007c*/ 	.byte	0x04, 0x1c
        /*007e*/ 	.short	(.L_575 - .L_574)


	//   ....[0]....
.L_574:
        /*0080*/ 	.word	0x00005750


	//   ....[1]....
        /*0084*/ 	.word	0x00005770


	//----- nvinfo : EIATTR_CBANK_PARAM_SIZE
	.align		4
.L_575:
        /*0088*/ 	.byte	0x03, 0x19
        /*008a*/ 	.short	0x0024


	//----- nvinfo : EIATTR_PARAM_CBANK
	.align		4
        /*008c*/ 	.byte	0x04, 0x0a
        /*008e*/ 	.short	(.L_577 - .L_576)
	.align		4
.L_576:
        /*0090*/ 	.word	index@(.nv.constant0.tropical_maxmul_i32_nn)
        /*0094*/ 	.short	0x0380
        /*0096*/ 	.short	0x0024


	//----- nvinfo : EIATTR_SW_WAR
	.align		4
.L_577:
        /*0098*/ 	.byte	0x04, 0x36
        /*009a*/ 	.short	(.L_579 - .L_578)
.L_578:
        /*009c*/ 	.word	0x00000008
.L_579:


//--------------------- .nv.info.tropical_minplus_i32_nn --------------------------
	.section	.nv.info.tropical_minplus_i32_nn,"",@"SHT_CUDA_INFO"
	.sectionflags	@""
	.align	4


	//----- nvinfo : EIATTR_CUDA_API_VERSION
	.align		4
        /*0000*/ 	.byte	0x04, 0x37
        /*0002*/ 	.short	(.L_581 - .L_580)
.L_580:
        /*0004*/ 	.word	0x00000082


	//----- nvinfo : EIATTR_KPARAM_INFO
	.align		4
.L_581:
        /*0008*/ 	.byte	0x04, 0x17
        /*000a*/ 	.short	(.L_583 - .L_582)
.L_582:
        /*000c*/ 	.word	0x00000000
        /*0010*/ 	.short	0x0005
        /*0012*/ 	.short	0x0020
        /*0014*/ 	.byte	0x00, 0xf0, 0x11, 0x00


	//----- nvinfo : EIATTR_KPARAM_INFO
	.align		4
.L_583:
        /*0018*/ 	.byte	0x04, 0x17
        /*001a*/ 	.short	(.L_585 - .L_584)
.L_584:
        /*001c*/ 	.word	0x00000000
        /*0020*/ 	.short	0x0004
        /*0022*/ 	.short	0x001c
        /*0024*/ 	.byte	0x00, 0xf0, 0x11, 0x00


	//----- nvinfo : EIATTR_KPARAM_INFO
	.align		4
.L_585:
        /*0028*/ 	.byte	0x04, 0x17
        /*002a*/ 	.short	(.L_587 - .L_586)
.L_586:
        /*002c*/ 	.word	0x00000000
        /*0030*/ 	.short	0x0003
        /*0032*/ 	.short	0x0018
        /*0034*/ 	.byte	0x00, 0xf0, 0x11, 0x00


	//----- nvinfo : EIATTR_KPARAM_INFO
	.align		4
.L_587:
        /*0038*/ 	.byte	0x04, 0x17
        /*003a*/ 	.short	(.L_589 - .L_588)
.L_588:
        /*003c*/ 	.word	0x00000000
        /*0040*/ 	.short	0x0002
        /*0042*/ 	.short	0x0010
        /*0044*/ 	.byte	0x00, 0xf5, 0x21, 0x00


	//----- nvinfo : EIATTR_KPARAM_INFO
	.align		4
.L_589:
        /*0048*/ 	.byte	0x04, 0x17
        /*004a*/ 	.short	(.L_591 - .L_590)
.L_590:
        /*004c*/ 	.word	0x00000000
        /*0050*/ 	.short	0x0001
        /*0052*/ 	.short	0x0008
        /*0054*/ 	.byte	0x00, 0xf5, 0x21, 0x00


	//----- nvinfo : EIATTR_KPARAM_INFO
	.align		4
.L_591:
        /*0058*/ 	.byte	0x04, 0x17
        /*005a*/ 	.short	(.L_593 - .L_592)
.L_592:
        /*005c*/ 	.word	0x00000000
        /*0060*/ 	.short	0x0000
        /*0062*/ 	.short	0x0000
        /*0064*/ 	.byte	0x00, 0xf5, 0x21, 0x00


	//----- nvinfo : EIATTR_SPARSE_MMA_MASK
	.align		4
.L_593:
        /*0068*/ 	.byte	0x03, 0x50
        /*006a*/ 	.short	0x0000


	//----- nvinfo : EIATTR_MAXREG_COUNT
	.align		4
        /*006c*/ 	.byte	0x03, 0x1b
        /*006e*/ 	.short	0x00ff


	//----- nvinfo : EIATTR_NUM_BARRIERS
	.align		4
        /*0070*/ 	.byte	0x02, 0x4c
        /*0072*/ 	.byte	0x01
	.zero		1


	//----- nvinfo : EIATTR_MERCURY_ISA_VERSION
	.align		4
        /*0074*/ 	.byte	0x03, 0x5f
        /*0076*/ 	.short	0x0101


	//----- nvinfo : EIATTR_VRC_CTA_INIT_COUNT
	.align		4
        /*0078*/ 	.byte	0x02, 0x4a
	.zero		1
	.zero		1


	//----- nvinfo : EIATTR_EXIT_INSTR_OFFSETS
	.align		4
        /*007c*/ 	.byte	0x04, 0x1c
        /*007e*/ 	.short	(.L_595 - .L_594)


	//   ....[0]....
.L_594:
        /*0080*/ 	.word	0x0000a7f0


	//   ....[1]....
        /*0084*/ 	.word	0x0000a810


	//----- nvinfo : EIATTR_CBANK_PARAM_SIZE
	.align		4
.L_595:
        /*0088*/ 	.byte	0x03, 0x19
        /*008a*/ 	.short	0x0024


	//----- nvinfo : EIATTR_PARAM_CBANK
	.align		4
        /*008c*/ 	.byte	0x04, 0x0a
        /*008e*/ 	.short	(.L_597 - .L_596)
	.align		4
.L_596:
        /*0090*/ 	.word	index@(.nv.constant0.tropical_minplus_i32_nn)
        /*0094*/ 	.short	0x0380
        /*0096*/ 	.short	0x0024


	//----- nvinfo : EIATTR_SW_WAR
	.align		4
.L_597:
        /*0098*/ 	.byte	0x04, 0x36
        /*009a*/ 	.short	(.L_599 - .L_598)
.L_598:
        /*009c*/ 	.word	0x00000008
.L_599:


//--------------------- .nv.info.tropical_maxplus_i32_nn --------------------------
	.section	.nv.info.tropical_maxplus_i32_nn,"",@"SHT_CUDA_INFO"
	.sectionflags	@""
	.align	4


	//----- nvinfo : EIATTR_CUDA_API_VERSION
	.align		4
        /*0000*/ 	.byte	0x04, 0x37
        /*0002*/ 	.short	(.L_601 - .L_600)
.L_600:
        /*0004*/ 	.word	0x00000082


	//----- nvinfo : EIATTR_KPARAM_INFO
	.align		4
.L_601:
        /*0008*/ 	.byte	0x04, 0x17
        /*000a*/ 	.short	(.L_603 - .L_602)
.L_602:
        /*000c*/ 	.word	0x00000000
        /*0010*/ 	.short	0x0005
        /*0012*/ 	.short	0x0020
        /*0014*/ 	.byte	0x00, 0xf0, 0x11, 0x00


	//----- nvinfo : EIATTR_KPARAM_INFO
	.align		4
.L_603:
        /*0018*/ 	.byte	0x04, 0x17
        /*001a*/ 	.short	(.L_605 - .L_604)
.L_604:
        /*001c*/ 	.word	0x00000000
        /*0020*/ 	.short	0x0004
        /*0022*/ 	.short	0x001c
        /*0024*/ 	.byte	0x00, 0xf0, 0x11, 0x00


	//----- nvinfo : EIATTR_KPARAM_INFO
	.align		4
.L_605:
        /*0028*/ 	.byte	0x04, 0x17
        /*002a*/ 	.short	(.L_607 - .L_606)
.L_606:
        /*002c*/ 	.word	0x00000000
        /*0030*/ 	.short	0x0003
        /*0032*/ 	.short	0x0018
        /*0034*/ 	.byte	0x00, 0xf0, 0x11, 0x00


	//----- nvinfo : EIATTR_KPARAM_INFO
	.align		4
.L_607:
        /*0038*/ 	.byte	0x04, 0x17
        /*003a*/ 	.short	(.L_609 - .L_608)
.L_608:
        /*003c*/ 	.word	0x00000000
        /*0040*/ 	.short	0x0002
        /*0042*/ 	.short	0x0010
        /*0044*/ 	.byte	0x00, 0xf5, 0x21, 0x00


	//----- nvinfo : EIATTR_KPARAM_INFO
	.align		4
.L_609:
        /*0048*/ 	.byte	0x04, 0x17
        /*004a*/ 	.short	(.L_611 - .L_610)
.L_610:
        /*004c*/ 	.word	0x00000000
        /*0050*/ 	.short	0x0001
        /*0052*/ 	.short	0x0008
        /*0054*/ 	.byte	0x00, 0xf5, 0x21, 0x00


	//----- nvinfo : EIATTR_KPARAM_INFO
	.align		4
.L_611:
        /*0058*/ 	.byte	0x04, 0x17
        /*005a*/ 	.short	(.L_613 - .L_612)
.L_612:
        /*005c*/ 	.word	0x00000000
        /*0060*/ 	.short	0x0000
        /*0062*/ 	.short	0x0000
        /*0064*/ 	.byte	0x00, 0xf5, 0x21, 0x00


	//----- nvinfo : EIATTR_SPARSE_MMA_MASK
	.align		4
.L_613:
        /*0068*/ 	.byte	0x03, 0x50
        /*006a*/ 	.short	0x0000


	//----- nvinfo : EIATTR_MAXREG_COUNT
	.align		4
        /*006c*/ 	.byte	0x03, 0x1b
        /*006e*/ 	.short	0x00ff


	//----- nvinfo : EIATTR_NUM_BARRIERS
	.align		4
        /*0070*/ 	.byte	0x02, 0x4c
        /*0072*/ 	.byte	0x01
	.zero		1


	//----- nvinfo : EIATTR_MERCURY_ISA_VERSION
	.align		4
        /*0074*/ 	.byte	0x03, 0x5f
        /*0076*/ 	.short	0x0101


	//----- nvinfo : EIATTR_VRC_CTA_INIT_COUNT
	.align		4
        /*0078*/ 	.byte	0x02, 0x4a
	.zero		1
	.zero		1


	//----- nvinfo : EIATTR_EXIT_INSTR_OFFSETS
	.align		4
        /*007c*/ 	.byte	0x04, 0x1c
        /*007e*/ 	.short	(.L_615 - .L_614)


	//   ....[0]....
.L_614:
        /*0080*/ 	.word	0x0000a7f0


	//   ....[1]....
        /*0084*/ 	.word	0x0000a810


	//----- nvinfo : EIATTR_CBANK_PARAM_SIZE
	.align		4
.L_615:
        /*0088*/ 	.byte	0x03, 0x19
        /*008a*/ 	.short	0x0024


	//----- nvinfo : EIATTR_PARAM_CBANK
	.align		4
        /*008c*/ 	.byte	0x04, 0x0a
        /*008e*/ 	.short	(.L_617 - .L_616)
	.align		4
.L_616:
        /*0090*/ 	.word	index@(.nv.constant0.tropical_maxplus_i32_nn)
        /*0094*/ 	.short	0x0380
        /*0096*/ 	.short	0x0024


	//----- nvinfo : EIATTR_SW_WAR
	.align		4
.L_617:
        /*0098*/ 	.byte	0x04, 0x36
        /*009a*/ 	.short	(.L_619 - .L_618)
.L_618:
        /*009c*/ 	.word	0x00000008
.L_619:


//--------------------- .nv.info.tropical_maxmul_f64_nn_with_argmax --------------------------
	.section	.nv.info.tropical_maxmul_f64_nn_with_argmax,"",@"SHT_CUDA_INFO"
	.sectionflags	@""
	.align	4


	//----- nvinfo : EIATTR_CUDA_API_VERSION
	.align		4
        /*0000*/ 	.byte	0x04, 0x37
        /*0002*/ 	.short	(.L_621 - .L_620)
.L_620:
        /*0004*/ 	.word	0x00000082


	//----- nvinfo : EIATTR_KPARAM_INFO
	.align		4
.L_621:
        /*0008*/ 	.byte	0x04, 0x17
        /*000a*/ 	.short	(.L_623 - .L_622)
.L_622:
        /*000c*/ 	.word	0x00000000
        /*0010*/ 	.short	0x0006
        /*0012*/ 	.short	0x0028
        /*0014*/ 	.byte	0x00, 0xf0, 0x11, 0x00


	//----- nvinfo : EIATTR_KPARAM_INFO
	.align		4
.L_623:
        /*0018*/ 	.byte	0x04, 0x17
        /*001a*/ 	.short	(.L_625 - .L_624)
.L_624:
        /*001c*/ 	.word	0x00000000
        /*0020*/ 	.short	0x0005
        /*0022*/ 	.short	0x0024
        /*0024*/ 	.byte	0x00, 0xf0, 0x11, 0x00


	//----- nvinfo : EIATTR_KPARAM_INFO
	.align		4
.L_625:
        /*0028*/ 	.byte	0x04, 0x17
        /*002a*/ 	.short	(.L_627 - .L_626)
.L_626:
        /*002c*/ 	.word	0x00000000
        /*0030*/ 	.short	0x0004
        /*0032*/ 	.short	0x0020
        /*0034*/ 	.byte	0x00, 0xf0, 0x11, 0x00


	//----- nvinfo : EIATTR_KPARAM_INFO
	.align		4
.L_627:
        /*0038*/ 	.byte	0x04, 0x17
        /*003a*/ 	.short	(.L_629 - .L_628)
.L_628:
        /*003c*/ 	.word	0x00000000
        /*0040*/ 	.short	0x0003
        /*0042*/ 	.short	0x0018
        /*0044*/ 	.byte	0x00, 0xf5, 0x21, 0x00


	//----- nvinfo : EIATTR_KPARAM_INFO
	.align		4
.L_629:
        /*0048*/ 	.byte	0x04, 0x17
        /*004a*/ 	.short	(.L_631 - .L_630)
.L_630:
        /*004c*/ 	.word	0x00000000
        /*0050*/ 	.short	0x0002
        /*0052*/ 	.short	0x0010
        /*0054*/ 	.byte	0x00, 0xf5, 0x21, 0x00


	//----- nvinfo : EIATTR_KPARAM_INFO
	.align		4
.L_631:
        /*0058*/ 	.byte	0x04, 0x17
        /*005a*/ 	.short	(.L_633 - .L_632)
.L_632:
        /*005c*/ 	.word	0x00000000
        /*0060*/ 	.short	0x0001
        /*0062*/ 	.short	0x0008
        /*0064*/ 	.byte	0x00, 0xf5, 0x21, 0x00


	//----- nvinfo : EIATTR_KPARAM_INFO
	.align		4
.L_633:
        /*0068*/ 	.byte	0x04, 0x17
        /*006a*/ 	.short	(.L_635 - .L_634)
.L_634:
        /*006c*/ 	.word	0x00000000
        /*0070*/ 	.short	0x0000
        /*0072*/ 	.short	0x0000
        /*0074*/ 	.byte	0x00, 0xf5, 0x21, 0x00


	//----- nvinfo : EIATTR_SPARSE_MMA_MASK
	.align		4
.L_635:
        /*0078*/ 	.byte	0x03, 0x50
        /*007a*/ 	.short	0x0000


	//----- nvinfo : EIATTR_MAXREG_COUNT
	.align		4
        /*007c*/ 	.byte	0x03, 0x1b
        /*007e*/ 	.short	0x00ff


	//----- nvinfo : EIATTR_NUM_BARRIERS
	.align		4
        /*0080*/ 	.byte	0x02, 0x4c
        /*0082*/ 	.byte	0x01
	.zero		1


	//----- nvinfo : EIATTR_MERCURY_ISA_VERSION
	.align		4
        /*0084*/ 	.byte	0x03, 0x5f
        /*0086*/ 	.short	0x0101


	//----- nvinfo : EIATTR_VRC_CTA_INIT_COUNT
	.align		4
        /*0088*/ 	.byte	0x02, 0x4a
	.zero		1
	.zero		1


	//----- nvinfo : EIATTR_EXIT_INSTR_OFFSETS
	.align		4
        /*008c*/ 	.byte	0x04, 0x1c
        /*008e*/ 	.short	(.L_637 - .L_636)


	//   ....[0]....
.L_636:
        /*0090*/ 	.word	0x00007330


	//   ....[1]....
        /*0094*/ 	.word	0x000073f0


	//----- nvinfo : EIATTR_CRS_STACK_SIZE
	.align		4
.L_637:
        /*0098*/ 	.byte	0x04, 0x1e
        /*009a*/ 	.short	(.L_639 - .L_638)
.L_638:
        /*009c*/ 	.word	0x00000000


	//----- nvinfo : EIATTR_CBANK_PARAM_SIZE
	.align		4
.L_639:
        /*00a0*/ 	.byte	0x03, 0x19
        /*00a2*/ 	.short	0x002c


	//----- nvinfo : EIATTR_PARAM_CBANK
	.align		4
        /*00a4*/ 	.byte	0x04, 0x0a
        /*00a6*/ 	.short	(.L_641 - .L_640)
	.align		4
.L_640:
        /*00a8*/ 	.word	index@(.nv.constant0.tropical_maxmul_f64_nn_with_argmax)
        /*00ac*/ 	.short	0x0380
        /*00ae*/ 	.short	0x002c


	//----- nvinfo : EIATTR_SW_WAR
	.align		4
.L_641:
        /*00b0*/ 	.byte	0x04, 0x36
        /*00b2*/ 	.short	(.L_643 - .L_642)
.L_642:
        /*00b4*/ 	.word	0x00000008
.L_643:


//--------------------- .nv.info.tropical_minplus_f64_nn_with_argmax --------------------------
	.section	.nv.info.tropical_minplus_f64_nn_with_argmax,"",@"SHT_CUDA_INFO"
	.sectionflags	@""
	.align	4


	//----- nvinfo : EIATTR_CUDA_API_VERSION
	.align		4
        /*0000*/ 	.byte	0x04, 0x37
        /*0002*/ 	.short	(.L_645 - .L_644)
.L_644:
        /*0004*/ 	.word	0x00000082


	//----- nvinfo : EIATTR_KPARAM_INFO
	.align		4
.L_645:
        /*0008*/ 	.byte	0x04, 0x17
        /*000a*/ 	.short	(.L_647 - .L_646)
.L_646:
        /*000c*/ 	.word	0x00000000
        /*0010*/ 	.short	0x0006
        /*0012*/ 	.short	0x0028
        /*0014*/ 	.byte	0x00, 0xf0, 0x11, 0x00


	//----- nvinfo : EIATTR_KPARAM_INFO
	.align		4
.L_647:
        /*0018*/ 	.byte	0x04, 0x17
        /*001a*/ 	.short	(.L_649 - .L_648)
.L_648:
        /*001c*/ 	.word	0x00000000
        /*0020*/ 	.short	0x0005
        /*0022*/ 	.short	0x0024
        /*0024*/ 	.byte	0x00, 0xf0, 0x11, 0x00


	//----- nvinfo : EIATTR_KPARAM_INFO
	.align		4
.L_649:
        /*0028*/ 	.byte	0x04, 0x17
        /*002a*/ 	.short	(.L_651 - .L_650)
.L_650:
        /*002c*/ 	.word	0x00000000
        /*0030*/ 	.short	0x0004
        /*0032*/ 	.short	0x0020
        /*0034*/ 	.byte	0x00, 0xf0, 0x11, 0x00


	//----- nvinfo : EIATTR_KPARAM_INFO
	.align		4
.L_651:
        /*0038*/ 	.byte	0x04, 0x17
        /*003a*/ 	.short	(.L_653 - .L_652)
.L_652:
        /*003c*/ 	.word	0x00000000
        /*0040*/ 	.short	0x0003
        /*0042*/ 	.short	0x0018
        /*0044*/ 	.byte	0x00, 0xf5, 0x21, 0x00


	//----- nvinfo : EIATTR_KPARAM_INFO
	.align		4
.L_653:
        /*0048*/ 	.byte	0x04, 0x17
        /*004a*/ 	.short	(.L_655 - .L_654)
.L_654:
        /*004c*/ 	.word	0x00000000
        /*0050*/ 	.short	0x0002
        /*0052*/ 	.short	0x0010
        /*0054*/ 	.byte	0x00, 0xf5, 0x21, 0x00


	//----- nvinfo : EIATTR_KPARAM_INFO
	.align		4
.L_655:
        /*0058*/ 	.byte	0x04, 0x17
        /*005a*/ 	.short	(.L_657 - .L_656)
.L_656:
        /*005c*/ 	.word	0x00000000
        /*0060*/ 	.short	0x0001
        /*0062*/ 	.short	0x0008
        /*0064*/ 	.byte	0x00, 0xf5, 0x21, 0x00


	//----- nvinfo : EIATTR_KPARAM_INFO
	.align		4
.L_657:
        /*0068*/ 	.byte	0x04, 0x17
        /*006a*/ 	.short	(.L_659 - .L_658)
.L_658:
        /*006c*/ 	.word	0x00000000
        /*0070*/ 	.short	0x0000
        /*0072*/ 	.short	0x0000
        /*0074*/ 	.byte	0x00, 0xf5, 0x21, 0x00


	//----- nvinfo : EIATTR_SPARSE_MMA_MASK
	.align		4
.L_659:
        /*0078*/ 	.byte	0x03, 0x50
        /*007a*/ 	.short	0x0000


	//----- nvinfo : EIATTR_MAXREG_COUNT
	.align		4
        /*007c*/ 	.byte	0x03, 0x1b
        /*007e*/ 	.short	0x00ff


	//----- nvinfo : EIATTR_NUM_BARRIERS
	.align		4
        /*0080*/ 	.byte	0x02, 0x4c
        /*0082*/ 	.byte	0x01
	.zero		1


	//----- nvinfo : EIATTR_MERCURY_ISA_VERSION
	.align		4
        /*0084*/ 	.byte	0x03, 0x5f
        /*0086*/ 	.short	0x0101


	//----- nvinfo : EIATTR_VRC_CTA_INIT_COUNT
	.align		4
        /*0088*/ 	.byte	0x02, 0x4a
	.zero		1
	.zero		1


	//----- nvinfo : EIATTR_EXIT_INSTR_OFFSETS
	.align		4
        /*008c*/ 	.byte	0x04, 0x1c
        /*008e*/ 	.short	(.L_661 - .L_660)


	//   ....[0]....
.L_660:
        /*0090*/ 	.word	0x00007540


	//   ....[1]....
        /*0094*/ 	.word	0x00007600


	//----- nvinfo : EIATTR_CRS_STACK_SIZE
	.align		4
.L_661:
        /*0098*/ 	.byte	0x04, 0x1e
        /*009a*/ 	.short	(.L_663 - .L_662)
.L_662:
        /*009c*/ 	.word	0x00000000


	//----- nvinfo : EIATTR_CBANK_PARAM_SIZE
	.align		4
.L_663:
        /*00a0*/ 	.byte	0x03, 0x19
        /*00a2*/ 	.short	0x002c


	//----- nvinfo : EIATTR_PARAM_CBANK
	.align		4
        /*00a4*/ 	.byte	0x04, 0x0a
        /*00a6*/ 	.short	(.L_665 - .L_664)
	.align		4
.L_664:
        /*00a8*/ 	.word	index@(.nv.constant0.tropical_minplus_f64_nn_with_argmax)
        /*00ac*/ 	.short	0x0380
        /*00ae*/ 	.short	0x002c


	//----- nvinfo : EIATTR_SW_WAR
	.align		4
.L_665:
        /*00b0*/ 	.byte	0x04, 0x36
        /*00b2*/ 	.short	(.L_667 - .L_666)
.L_666:
        /*00b4*/ 	.word	0x00000008
.L_667:


//--------------------- .nv.info.tropical_maxplus_f64_nn_with_argmax --------------------------
	.section	.nv.info.tropical_maxplus_f64_nn_with_argmax,"",@"SHT_CUDA_INFO"
	.sectionflags	@""
	.align	4


	//----- nvinfo : EIATTR_CUDA_API_VERSION
	.align		4
        /*0000*/ 	.byte	0x04, 0x37
        /*0002*/ 	.short	(.L_669 - .L_668)
.L_668:
        /*0004*/ 	.word	0x00000082


	//----- nvinfo : EIATTR_KPARAM_INFO
	.align		4
.L_669:
        /*0008*/ 	.byte	0x04, 0x17
        /*000a*/ 	.short	(.L_671 - .L_670)
.L_670:
        /*000c*/ 	.word	0x00000000
        /*0010*/ 	.short	0x0006
        /*0012*/ 	.short	0x0028
        /*0014*/ 	.byte	0x00, 0xf0, 0x11, 0x00


	//----- nvinfo : EIATTR_KPARAM_INFO
	.align		4
.L_671:
        /*0018*/ 	.byte	0x04, 0x17
        /*001a*/ 	.short	(.L_673 - .L_672)
.L_672:
        /*001c*/ 	.word	0x00000000
        /*0020*/ 	.short	0x0005
        /*0022*/ 	.short	0x0024
        /*0024*/ 	.byte	0x00, 0xf0, 0x11, 0x00


	//----- nvinfo : EIATTR_KPARAM_INFO
	.align		4
.L_673:
        /*0028*/ 	.byte	0x04, 0x17
        /*002a*/ 	.short	(.L_675 - .L_674)
.L_674:
        /*002c*/ 	.word	0x00000000
        /*0030*/ 	.short	0x0004
        /*0032*/ 	.short	0x0020
        /*0034*/ 	.byte	0x00, 0xf0, 0x11, 0x00


	//----- nvinfo : EIATTR_KPARAM_INFO
	.align		4
.L_675:
        /*0038*/ 	.byte	0x04, 0x17
        /*003a*/ 	.short	(.L_677 - .L_676)
.L_676:
        /*003c*/ 	.word	0x00000000
        /*0040*/ 	.short	0x0003
        /*0042*/ 	.short	0x0018
        /*0044*/ 	.byte	0x00, 0xf5, 0x21, 0x00


	//----- nvinfo : EIATTR_KPARAM_INFO
	.align		4
.L_677:
        /*0048*/ 	.byte	0x04, 0x17
        /*004a*/ 	.short	(.L_679 - .L_678)
.L_678:
        /*004c*/ 	.word	0x00000000
        /*0050*/ 	.short	0x0002
        /*0052*/ 	.short	0x0010
        /*0054*/ 	.byte	0x00, 0xf5, 0x21, 0x00


	//----- nvinfo : EIATTR_KPARAM_INFO
	.align		4
.L_679:
        /*0058*/ 	.byte	0x04, 0x17
        /*005a*/ 	.short	(.L_681 - .L_680)
.L_680:
        /*005c*/ 	.word	0x00000000
        /*0060*/ 	.short	0x0001
        /*0062*/ 	.short	0x0008
        /*0064*/ 	.byte	0x00, 0xf5, 0x21, 0x00


	//----- nvinfo : EIATTR_KPARAM_INFO
	.align		4
.L_681:
        /*0068*/ 	.byte	0x04, 0x17
        /*006a*/ 	.short	(.L_683 - .L_682)
.L_682:
        /*006c*/ 	.word	0x00000000
        /*0070*/ 	.short	0x0000
        /*0072*/ 	.short	0x0000
        /*0074*/ 	.byte	0x00, 0xf5, 0x21, 0x00


	//----- nvinfo : EIATTR_SPARSE_MMA_MASK
	.align		4
.L_683:
        /*0078*/ 	.byte	0x03, 0x50
        /*007a*/ 	.short	0x0000


	//----- nvinfo : EIATTR_MAXREG_COUNT
	.align		4
        /*007c*/ 	.byte	0x03, 0x1b
        /*007e*/ 	.short	0x00ff


	//----- nvinfo : EIATTR_NUM_BARRIERS
	.align		4
        /*0080*/ 	.byte	0x02, 0x4c
        /*0082*/ 	.byte	0x01
	.zero		1


	//----- nvinfo : EIATTR_MERCURY_ISA_VERSION
	.align		4
        /*0084*/ 	.byte	0x03, 0x5f
        /*0086*/ 	.short	0x0101


	//----- nvinfo : EIATTR_VRC_CTA_INIT_COUNT
	.align		4
        /*0088*/ 	.byte	0x02, 0x4a
	.zero		1
	.zero		1


	//----- nvinfo : EIATTR_EXIT_INSTR_OFFSETS
	.align		4
        /*008c*/ 	.byte	0x04, 0x1c
        /*008e*/ 	.short	(.L_685 - .L_684)


	//   ....[0]....
.L_684:
        /*0090*/ 	.word	0x00007540


	//   ....[1]....
        /*0094*/ 	.word	0x00007600


	//----- nvinfo : EIATTR_CRS_STACK_SIZE
	.align		4
.L_685:
        /*0098*/ 	.byte	0x04, 0x1e
        /*009a*/ 	.short	(.L_687 - .L_686)
.L_686:
        /*009c*/ 	.word	0x00000000


	//----- nvinfo : EIATTR_CBANK_PARAM_SIZE
	.align		4
.L_687:
        /*00a0*/ 	.byte	0x03, 0x19
        /*00a2*/ 	.short	0x002c


	//----- nvinfo : EIATTR_PARAM_CBANK
	.align		4
        /*00a4*/ 	.byte	0x04, 0x0a
        /*00a6*/ 	.short	(.L_689 - .L_688)
	.align		4
.L_688:
        /*00a8*/ 	.word	index@(.nv.constant0.tropical_maxplus_f64_nn_with_argmax)
        /*00ac*/ 	.short	0x0380
        /*00ae*/ 	.short	0x002c


	//----- nvinfo : EIATTR_SW_WAR
	.align		4
.L_689:
        /*00b0*/ 	.byte	0x04, 0x36
        /*00b2*/ 	.short	(.L_691 - .L_690)
.L_690:
        /*00b4*/ 	.word	0x00000008
.L_691:


//--------------------- .nv.info.tropical_maxmul_f32_nn_with_argmax --------------------------
	.section	.nv.info.tropical_maxmul_f32_nn_with_argmax,"",@"SHT_CUDA_INFO"
	.sectionflags	@""
	.align	4


	//----- nvinfo : EIATTR_CUDA_API_VERSION
	.align		4
        /*0000*/ 	.byte	0x04, 0x37
        /*0002*/ 	.short	(.L_693 - .L_692)
.L_692:
        /*0004*/ 	.word	0x00000082


	//----- nvinfo : EIATTR_KPARAM_INFO
	.align		4
.L_693:
        /*0008*/ 	.byte	0x04, 0x17
        /*000a*/ 	.short	(.L_695 - .L_694)
.L_694:
        /*000c*/ 	.word	0x00000000
        /*0010*/ 	.short	0x0006
        /*0012*/ 	.short	0x0028
        /*0014*/ 	.byte	0x00, 0xf0, 0x11, 0x00


	//----- nvinfo : EIATTR_KPARAM_INFO
	.align		4
.L_695:
        /*0018*/ 	.byte	0x04, 0x17
        /*001a*/ 	.short	(.L_697 - .L_696)
.L_696:
        /*001c*/ 	.word	0x00000000
        /*0020*/ 	.short	0x0005
        /*0022*/ 	.short	0x0024
        /*0024*/ 	.byte	0x00, 0xf0, 0x11, 0x00


	//----- nvinfo : EIATTR_KPARAM_INFO
	.align		4
.L_697:
        /*0028*/ 	.byte	0x04, 0x17
        /*002a*/ 	.short	(.L_699 - .L_698)
.L_698:
        /*002c*/ 	.word	0x00000000
        /*0030*/ 	.short	0x0004
        /*0032*/ 	.short	0x0020
        /*0034*/ 	.byte	0x00, 0xf0, 0x11, 0x00


	//----- nvinfo : EIATTR_KPARAM_INFO
	.align		4
.L_699:
        /*0038*/ 	.byte	0x04, 0x17
        /*003a*/ 	.short	(.L_701 - .L_700)
.L_700:
        /*003c*/ 	.word	0x00000000
        /*0040*/ 	.short	0x0003
        /*0042*/ 	.short	0x0018
        /*0044*/ 	.byte	0x00, 0xf5, 0x21, 0x00


	//----- nvinfo : EIATTR_KPARAM_INFO
	.align		4
.L_701:
        /*0048*/ 	.byte	0x04, 0x17
        /*004a*/ 	.short	(.L_703 - .L_702)
.L_702:
        /*004c*/ 	.word	0x00000000
        /*0050*/ 	.short	0x0002
        /*0052*/ 	.short	0x0010
        /*0054*/ 	.byte	0x00, 0xf5, 0x21, 0x00


	//----- nvinfo : EIATTR_KPARAM_INFO
	.align		4
.L_703:
        /*0058*/ 	.byte	0x04, 0x17
        /*005a*/ 	.short	(.L_705 - .L_704)
.L_704:
        /*005c*/ 	.word	0x00000000
        /*0060*/ 	.short	0x0001
        /*0062*/ 	.short	0x0008
        /*0064*/ 	.byte	0x00, 0xf5, 0x21, 0x00


	//----- nvinfo : EIATTR_KPARAM_INFO
	.align		4
.L_705:
        /*0068*/ 	.byte	0x04, 0x17
        /*006a*/ 	.short	(.L_707 - .L_706)
.L_706:
        /*006c*/ 	.word	0x00000000
        /*0070*/ 	.short	0x0000
        /*0072*/ 	.short	0x0000
        /*0074*/ 	.byte	0x00, 0xf5, 0x21, 0x00


	//----- nvinfo : EIATTR_SPARSE_MMA_MASK
	.align		4
.L_707:
        /*0078*/ 	.byte	0x03, 0x50
        /*007a*/ 	.short	0x0000


	//----- nvinfo : EIATTR_MAXREG_COUNT
	.align		4
        /*007c*/ 	.byte	0x03, 0x1b
        /*007e*/ 	.short	0x00ff


	//----- nvinfo : EIATTR_NUM_BARRIERS
	.align		4
        /*0080*/ 	.byte	0x02, 0x4c
        /*0082*/ 	.byte	0x01
	.zero		1


	//----- nvinfo : EIATTR_MERCURY_ISA_VERSION
	.align		4
        /*0084*/ 	.byte	0x03, 0x5f
        /*0086*/ 	.short	0x0101


	//----- nvinfo : EIATTR_VRC_CTA_INIT_COUNT
	.align		4
        /*0088*/ 	.byte	0x02, 0x4a
	.zero		1
	.zero		1


	//----- nvinfo : EIATTR_EXIT_INSTR_OFFSETS
	.align		4
        /*008c*/ 	.byte	0x04, 0x1c
        /*008e*/ 	.short	(.L_709 - .L_708)


	//   ....[0]....
.L_708:
        /*0090*/ 	.word	0x0000a1c0


	//   ....[1]....
        /*0094*/ 	.word	0x0000a2a0


	//----- nvinfo : EIATTR_CRS_STACK_SIZE
	.align		4
.L_709:
        /*0098*/ 	.byte	0x04, 0x1e
        /*009a*/ 	.short	(.L_711 - .L_710)
.L_710:
        /*009c*/ 	.word	0x00000000


	//----- nvinfo : EIATTR_CBANK_PARAM_SIZE
	.align		4
.L_711:
        /*00a0*/ 	.byte	0x03, 0x19
        /*00a2*/ 	.short	0x002c


	//----- nvinfo : EIATTR_PARAM_CBANK
	.align		4
        /*00a4*/ 	.byte	0x04, 0x0a
        /*00a6*/ 	.short	(.L_713 - .L_712)
	.align		4
.L_712:
        /*00a8*/ 	.word	index@(.nv.constant0.tropical_maxmul_f32_nn_with_argmax)
        /*00ac*/ 	.short	0x0380
        /*00ae*/ 	.short	0x002c


	//----- nvinfo : EIATTR_SW_WAR
	.align		4
.L_713:
        /*00b0*/ 	.byte	0x04, 0x36
        /*00b2*/ 	.short	(.L_715 - .L_714)
.L_714:
        /*00b4*/ 	.word	0x00000008
.L_715:


//--------------------- .nv.info.tropical_minplus_f32_nn_with_argmax --------------------------
	.section	.nv.info.tropical_minplus_f32_nn_with_argmax,"",@"SHT_CUDA_INFO"
	.sectionflags	@""
	.align	4


	//----- nvinfo : EIATTR_CUDA_API_VERSION
	.align		4
        /*0000*/ 	.byte	0x04, 0x37
        /*0002*/ 	.short	(.L_717 - .L_716)
.L_716:
        /*0004*/ 	.word	0x00000082


	//----- nvinfo : EIATTR_KPARAM_INFO
	.align		4
.L_717:
        /*0008*/ 	.byte	0x04, 0x17
        /*000a*/ 	.short	(.L_719 - .L_718)
.L_718:
        /*000c*/ 	.word	0x00000000
        /*0010*/ 	.short	0x0006
        /*0012*/ 	.short	0x0028
        /*0014*/ 	.byte	0x00, 0xf0, 0x11, 0x00


	//----- nvinfo : EIATTR_KPARAM_INFO
	.align		4
.L_719:
        /*0018*/ 	.byte	0x04, 0x17
        /*001a*/ 	.short	(.L_721 - .L_720)
.L_720:
        /*001c*/ 	.word	0x00000000
        /*0020*/ 	.short	0x0005
        /*0022*/ 	.short	0x0024
        /*0024*/ 	.byte	0x00, 0xf0, 0x11, 0x00


	//----- nvinfo : EIATTR_KPARAM_INFO
	.align		4
.L_721:
        /*0028*/ 	.byte	0x04, 0x17
        /*002a*/ 	.short	(.L_723 - .L_722)
.L_722:
        /*002c*/ 	.word	0x00000000
        /*0030*/ 	.short	0x0004
        /*0032*/ 	.short	0x0020
        /*0034*/ 	.byte	0x00, 0xf0, 0x11, 0x00


	//----- nvinfo : EIATTR_KPARAM_INFO
	.align		4
.L_723:
        /*0038*/ 	.byte	0x04, 0x17
        /*003a*/ 	.short	(.L_725 - .L_724)
.L_724:
        /*003c*/ 	.word	0x00000000
        /*0040*/ 	.short	0x0003
        /*0042*/ 	.short	0x0018
        /*0044*/ 	.byte	0x00, 0xf5, 0x21, 0x00


	//----- nvinfo : EIATTR_KPARAM_INFO
	.align		4
.L_725:
        /*0048*/ 	.byte	0x04, 0x17
        /*004a*/ 	.short	(.L_727 - .L_726)
.L_726:
        /*004c*/ 	.word	0x00000000
        /*0050*/ 	.short	0x0002
        /*0052*/ 	.short	0x0010
        /*0054*/ 	.byte	0x00, 0xf5, 0x21, 0x00


	//----- nvinfo : EIATTR_KPARAM_INFO
	.align		4
.L_727:
        /*0058*/ 	.byte	0x04, 0x17
        /*005a*/ 	.short	(.L_729 - .L_728)
.L_728:
        /*005c*/ 	.word	0x00000000
        /*0060*/ 	.short	0x0001
        /*0062*/ 	.short	0x0008
        /*0064*/ 	.byte	0x00, 0xf5, 0x21, 0x00


	//----- nvinfo : EIATTR_KPARAM_INFO
	.align		4
.L_729:
        /*0068*/ 	.byte	0x04, 0x17
        /*006a*/ 	.short	(.L_731 - .L_730)
.L_730:
        /*006c*/ 	.word	0x00000000
        /*0070*/ 	.short	0x0000
        /*0072*/ 	.short	0x0000
        /*0074*/ 	.byte	0x00, 0xf5, 0x21, 0x00


	//----- nvinfo : EIATTR_SPARSE_MMA_MASK
	.align		4
.L_731:
        /*0078*/ 	.byte	0x03, 0x50
        /*007a*/ 	.short	0x0000


	//----- nvinfo : EIATTR_MAXREG_COUNT
	.align		4
        /*007c*/ 	.byte	0x03, 0x1b
        /*007e*/ 	.short	0x00ff


	//----- nvinfo : EIATTR_NUM_BARRIERS
	.align		4
        /*0080*/ 	.byte	0x02, 0x4c
        /*0082*/ 	.byte	0x01
	.zero		1


	//----- nvinfo : EIATTR_MERCURY_ISA_VERSION
	.align		4
        /*0084*/ 	.byte	0x03, 0x5f
        /*0086*/ 	.short	0x0101


	//----- nvinfo : EIATTR_VRC_CTA_INIT_COUNT
	.align		4
        /*0088*/ 	.byte	0x02, 0x4a
	.zero		1
	.zero		1


	//----- nvinfo : EIATTR_EXIT_INSTR_OFFSETS
	.align		4
        /*008c*/ 	.byte	0x04, 0x1c
        /*008e*/ 	.short	(.L_733 - .L_732)


	//   ....[0]....
.L_732:
        /*0090*/ 	.word	0x0000a2c0


	//   ....[1]....
        /*0094*/ 	.word	0x0000a3a0


	//----- nvinfo : EIATTR_CRS_STACK_SIZE
	.align		4
.L_733:
        /*0098*/ 	.byte	0x04, 0x1e
        /*009a*/ 	.short	(.L_735 - .L_734)
.L_734:
        /*009c*/ 	.word	0x00000000


	//----- nvinfo : EIATTR_CBANK_PARAM_SIZE
	.align		4
.L_735:
        /*00a0*/ 	.byte	0x03, 0x19
        /*00a2*/ 	.short	0x002c


	//----- nvinfo : EIATTR_PARAM_CBANK
	.align		4
        /*00a4*/ 	.byte	0x04, 0x0a
        /*00a6*/ 	.short	(.L_737 - .L_736)
	.align		4
.L_736:
        /*00a8*/ 	.word	index@(.nv.constant0.tropical_minplus_f32_nn_with_argmax)
        /*00ac*/ 	.short	0x0380
        /*00ae*/ 	.short	0x002c


	//----- nvinfo : EIATTR_SW_WAR
	.align		4
.L_737:
        /*00b0*/ 	.byte	0x04, 0x36
        /*00b2*/ 	.short	(.L_739 - .L_738)
.L_738:
        /*00b4*/ 	.word	0x00000008
.L_739:


//--------------------- .nv.info.tropical_maxplus_f32_nn_with_argmax --------------------------
	.section	.nv.info.tropical_maxplus_f32_nn_with_argmax,"",@"SHT_CUDA_INFO"
	.sectionflags	@""
	.align	4


	//----- nvinfo : EIATTR_CUDA_API_VERSION
	.align		4
        /*0000*/ 	.byte	0x04, 0x37
        /*0002*/ 	.short	(.L_741 - .L_740)
.L_740:
        /*0004*/ 	.word	0x00000082


	//----- nvinfo : EIATTR_KPARAM_INFO
	.align		4
.L_741:
        /*0008*/ 	.byte	0x04, 0x17
        /*000a*/ 	.short	(.L_743 - .L_742)
.L_742:
        /*000c*/ 	.word	0x00000000
        /*0010*/ 	.short	0x0006
        /*0012*/ 	.short	0x0028
        /*0014*/ 	.byte	0x00, 0xf0, 0x11, 0x00


	//----- nvinfo : EIATTR_KPARAM_INFO
	.align		4
.L_743:
        /*0018*/ 	.byte	0x04, 0x17
        /*001a*/ 	.short	(.L_745 - .L_744)
.L_744:
        /*001c*/ 	.word	0x00000000
        /*0020*/ 	.short	0x0005
        /*0022*/ 	.short	0x0024
        /*0024*/ 	.byte	0x00, 0xf0, 0x11, 0x00


	//----- nvinfo : EIATTR_KPARAM_INFO
	.align		4
.L_745:
        /*0028*/ 	.byte	0x04, 0x17
        /*002a*/ 	.short	(.L_747 - .L_746)
.L_746:
        /*002c*/ 	.word	0x00000000
        /*0030*/ 	.short	0x0004
        /*0032*/ 	.short	0x0020
        /*0034*/ 	.byte	0x00, 0xf0, 0x11, 0x00


	//----- nvinfo : EIATTR_KPARAM_INFO
	.align		4
.L_747:
        /*0038*/ 	.byte	0x04, 0x17
        /*003a*/ 	.short	(.L_749 - .L_748)
.L_748:
        /*003c*/ 	.word	0x00000000
        /*0040*/ 	.short	0x0003
        /*0042*/ 	.short	0x0018
        /*0044*/ 	.byte	0x00, 0xf5, 0x21, 0x00


	//----- nvinfo : EIATTR_KPARAM_INFO
	.align		4
.L_749:
        /*0048*/ 	.byte	0x04, 0x17
        /*004a*/ 	.short	(.L_751 - .L_750)
.L_750:
        /*004c*/ 	.word	0x00000000
        /*0050*/ 	.short	0x0002
        /*0052*/ 	.short	0x0010
        /*0054*/ 	.byte	0x00, 0xf5, 0x21, 0x00


	//----- nvinfo : EIATTR_KPARAM_INFO
	.align		4
.L_751:
        /*0058*/ 	.byte	0x04, 0x17
        /*005a*/ 	.short	(.L_753 - .L_752)
.L_752:
        /*005c*/ 	.word	0x00000000
        /*0060*/ 	.short	0x0001
        /*0062*/ 	.short	0x0008
        /*0064*/ 	.byte	0x00, 0xf5, 0x21, 0x00


	//----- nvinfo : EIATTR_KPARAM_INFO
	.align		4
.L_753:
        /*0068*/ 	.byte	0x04, 0x17
        /*006a*/ 	.short	(.L_755 - .L_754)
.L_754:
        /*006c*/ 	.word	0x00000000
        /*0070*/ 	.short	0x0000
        /*0072*/ 	.short	0x0000
        /*0074*/ 	.byte	0x00, 0xf5, 0x21, 0x00


	//----- nvinfo : EIATTR_SPARSE_MMA_MASK
	.align		4
.L_755:
        /*0078*/ 	.byte	0x03, 0x50
        /*007a*/ 	.short	0x0000


	//----- nvinfo : EIATTR_MAXREG_COUNT
	.align		4
        /*007c*/ 	.byte	0x03, 0x1b
        /*007e*/ 	.short	0x00ff


	//----- nvinfo : EIATTR_NUM_BARRIERS
	.align		4
        /*0080*/ 	.byte	0x02, 0x4c
        /*0082*/ 	.byte	0x01
	.zero		1


	//----- nvinfo : EIATTR_MERCURY_ISA_VERSION
	.align		4
        /*0084*/ 	.byte	0x03, 0x5f
        /*0086*/ 	.short	0x0101


	//----- nvinfo : EIATTR_VRC_CTA_INIT_COUNT
	.align		4
        /*0088*/ 	.byte	0x02, 0x4a
	.zero		1
	.zero		1


	//----- nvinfo : EIATTR_EXIT_INSTR_OFFSETS
	.align		4
        /*008c*/ 	.byte	0x04, 0x1c
        /*008e*/ 	.short	(.L_757 - .L_756)


	//   ....[0]....
.L_756:
        /*0090*/ 	.word	0x0000a2c0


	//   ....[1]....
        /*0094*/ 	.word	0x0000a3a0


	//----- nvinfo : EIATTR_CRS_STACK_SIZE
	.align		4
.L_757:
        /*0098*/ 	.byte	0x04, 0x1e
        /*009a*/ 	.short	(.L_759 - .L_758)
.L_758:
        /*009c*/ 	.word	0x00000000


	//----- nvinfo : EIATTR_CBANK_PARAM_SIZE
	.align		4
.L_759:
        /*00a0*/ 	.byte	0x03, 0x19
        /*00a2*/ 	.short	0x002c


	//----- nvinfo : EIATTR_PARAM_CBANK
	.align		4
        /*00a4*/ 	.byte	0x04, 0x0a
        /*00a6*/ 	.short	(.L_761 - .L_760)
	.align		4
.L_760:
        /*00a8*/ 	.word	index@(.nv.constant0.tropical_maxplus_f32_nn_with_argmax)
        /*00ac*/ 	.short	0x0380
        /*00ae*/ 	.short	0x002c


	//----- nvinfo : EIATTR_SW_WAR
	.align		4
.L_761:
        /*00b0*/ 	.byte	0x04, 0x36
        /*00b2*/ 	.short	(.L_763 - .L_762)
.L_762:
        /*00b4*/ 	.word	0x00000008
.L_763:


//--------------------- .nv.info.tropical_maxmul_f64_nn --------------------------
	.section	.nv.info.tropical_maxmul_f64_nn,"",@"SHT_CUDA_INFO"
	.sectionflags	@""
	.align	4


	//----- nvinfo : EIATTR_CUDA_API_VERSION
	.align		4
        /*0000*/ 	.byte	0x04, 0x37
        /*0002*/ 	.short	(.L_765 - .L_764)
.L_764:
        /*0004*/ 	.word	0x00000082


	//----- nvinfo : EIATTR_KPARAM_INFO
	.align		4
.L_765:
        /*0008*/ 	.byte	0x04, 0x17
        /*000a*/ 	.short	(.L_767 - .L_766)
.L_766:
        /*000c*/ 	.word	0x00000000
        /*0010*/ 	.short	0x0005
        /*0012*/ 	.short	0x0020
        /*0014*/ 	.byte	0x00, 0xf0, 0x11, 0x00


	//----- nvinfo : EIATTR_KPARAM_INFO
	.align		4
.L_767:
        /*0018*/ 	.byte	0x04, 0x17
        /*001a*/ 	.short	(.L_769 - .L_768)
.L_768:
        /*001c*/ 	.word	0x00000000
        /*0020*/ 	.short	0x0004
        /*0022*/ 	.short	0x001c
        /*0024*/ 	.byte	0x00, 0xf0, 0x11, 0x00


	//----- nvinfo : EIATTR_KPARAM_INFO
	.align		4
.L_769:
        /*0028*/ 	.byte	0x04, 0x17
        /*002a*/ 	.short	(.L_771 - .L_770)
.L_770:
        /*002c*/ 	.word	0x00000000
        /*0030*/ 	.short	0x0003
        /*0032*/ 	.short	0x0018
        /*0034*/ 	.byte	0x00, 0xf0, 0x11, 0x00


	//----- nvinfo : EIATTR_KPARAM_INFO
	.align		4
.L_771:
        /*0038*/ 	.byte	0x04, 0x17
        /*003a*/ 	.short	(.L_773 - .L_772)
.L_772:
        /*003c*/ 	.word	0x00000000
        /*0040*/ 	.short	0x0002
        /*0042*/ 	.short	0x0010
        /*0044*/ 	.byte	0x00, 0xf5, 0x21, 0x00


	//----- nvinfo : EIATTR_KPARAM_INFO
	.align		4
.L_773:
        /*0048*/ 	.byte	0x04, 0x17
        /*004a*/ 	.short	(.L_775 - .L_774)
.L_774:
        /*004c*/ 	.word	0x00000000
        /*0050*/ 	.short	0x0001
        /*0052*/ 	.short	0x0008
        /*0054*/ 	.byte	0x00, 0xf5, 0x21, 0x00


	//----- nvinfo : EIATTR_KPARAM_INFO
	.align		4
.L_775:
        /*0058*/ 	.byte	0x04, 0x17
        /*005a*/ 	.short	(.L_777 - .L_776)
.L_776:
        /*005c*/ 	.word	0x00000000
        /*0060*/ 	.short	0x0000
        /*0062*/ 	.short	0x0000
        /*0064*/ 	.byte	0x00, 0xf5, 0x21, 0x00


	//----- nvinfo : EIATTR_SPARSE_MMA_MASK
	.align		4
.L_777:
        /*0068*/ 	.byte	0x03, 0x50
        /*006a*/ 	.short	0x0000


	//----- nvinfo : EIATTR_MAXREG_COUNT
	.align		4
        /*006c*/ 	.byte	0x03, 0x1b
        /*006e*/ 	.short	0x00ff


	//----- nvinfo : EIATTR_NUM_BARRIERS
	.align		4
        /*0070*/ 	.byte	0x02, 0x4c
        /*0072*/ 	.byte	0x01
	.zero		1


	//----- nvinfo : EIATTR_MERCURY_ISA_VERSION
	.align		4
        /*0074*/ 	.byte	0x03, 0x5f
        /*0076*/ 	.short	0x0101


	//----- nvinfo : EIATTR_VRC_CTA_INIT_COUNT
	.align		4
        /*0078*/ 	.byte	0x02, 0x4a
	.zero		1
	.zero		1


	//----- nvinfo : EIATTR_EXIT_INSTR_OFFSETS
	.align		4
        /*007c*/ 	.byte	0x04, 0x1c
        /*007e*/ 	.short	(.L_779 - .L_778)


	//   ....[0]....
.L_778:
        /*0080*/ 	.word	0x0000a1f0


	//   ....[1]....
        /*0084*/ 	.word	0x0000a210


	//----- nvinfo : EIATTR_CBANK_PARAM_SIZE
	.align		4
.L_779:
        /*0088*/ 	.byte	0x03, 0x19
        /*008a*/ 	.short	0x0024


	//----- nvinfo : EIATTR_PARAM_CBANK
	.align		4
        /*008c*/ 	.byte	0x04, 0x0a
        /*008e*/ 	.short	(.L_781 - .L_780)
	.align		4
.L_780:
        /*0090*/ 	.word	index@(.nv.constant0.tropical_maxmul_f64_nn)
        /*0094*/ 	.short	0x0380
        /*0096*/ 	.short	0x0024


	//----- nvinfo : EIATTR_SW_WAR
	.align		4
.L_781:
        /*0098*/ 	.byte	0x04, 0x36
        /*009a*/ 	.short	(.L_783 - .L_782)
.L_782:
        /*009c*/ 	.word	0x00000008
.L_783:


//--------------------- .nv.info.tropical_minplus_f64_nn --------------------------
	.section	.nv.info.tropical_minplus_f64_nn,"",@"SHT_CUDA_INFO"
	.sectionflags	@""
	.align	4


	//----- nvinfo : EIATTR_CUDA_API_VERSION
	.align		4
        /*0000*/ 	.byte	0x04, 0x37
        /*0002*/ 	.short	(.L_785 - .L_784)
.L_784:
        /*0004*/ 	.word	0x00000082


	//----- nvinfo : EIATTR_KPARAM_INFO
	.align		4
.L_785:
        /*0008*/ 	.byte	0x04, 0x17
        /*000a*/ 	.short	(.L_787 - .L_786)
.L_786:
        /*000c*/ 	.word	0x00000000
        /*0010*/ 	.short	0x0005
        /*0012*/ 	.short	0x0020
        /*0014*/ 	.byte	0x00, 0xf0, 0x11, 0x00


	//----- nvinfo : EIATTR_KPARAM_INFO
	.align		4
.L_787:
        /*0018*/ 	.byte	0x04, 0x17
        /*001a*/ 	.short	(.L_789 - .L_788)
.L_788:
        /*001c*/ 	.word	0x00000000
        /*0020*/ 	.short	0x0004
        /*0022*/ 	.short	0x001c
        /*0024*/ 	.byte	0x00, 0xf0, 0x11, 0x00


	//----- nvinfo : EIATTR_KPARAM_INFO
	.align		4
.L_789:
        /*0028*/ 	.byte	0x04, 0x17
        /*002a*/ 	.short	(.L_791 - .L_790)
.L_790:
        /*002c*/ 	.word	0x00000000
        /*0030*/ 	.short	0x0003
        /*0032*/ 	.short	0x0018
        /*0034*/ 	.byte	0x00, 0xf0, 0x11, 0x00


	//----- nvinfo : EIATTR_KPARAM_INFO
	.align		4
.L_791:
        /*0038*/ 	.byte	0x04, 0x17
        /*003a*/ 	.short	(.L_793 - .L_792)
.L_792:
        /*003c*/ 	.word	0x00000000
        /*0040*/ 	.short	0x0002
        /*0042*/ 	.short	0x0010
        /*0044*/ 	.byte	0x00, 0xf5, 0x21, 0x00


	//----- nvinfo : EIATTR_KPARAM_INFO
	.align		4
.L_793:
        /*0048*/ 	.byte	0x04, 0x17
        /*004a*/ 	.short	(.L_795 - .L_794)
.L_794:
        /*004c*/ 	.word	0x00000000
        /*0050*/ 	.short	0x0001
        /*0052*/ 	.short	0x0008
        /*0054*/ 	.byte	0x00, 0xf5, 0x21, 0x00


	//----- nvinfo : EIATTR_KPARAM_INFO
	.align		4
.L_795:
        /*0058*/ 	.byte	0x04, 0x17
        /*005a*/ 	.short	(.L_797 - .L_796)
.L_796:
        /*005c*/ 	.word	0x00000000
        /*0060*/ 	.short	0x0000
        /*0062*/ 	.short	0x0000
        /*0064*/ 	.byte	0x00, 0xf5, 0x21, 0x00


	//----- nvinfo : EIATTR_SPARSE_MMA_MASK
	.align		4
.L_797:
        /*0068*/ 	.byte	0x03, 0x50
        /*006a*/ 	.short	0x0000


	//----- nvinfo : EIATTR_MAXREG_COUNT
	.align		4
        /*006c*/ 	.byte	0x03, 0x1b
        /*006e*/ 	.short	0x00ff


	//----- nvinfo : EIATTR_NUM_BARRIERS
	.align		4
        /*0070*/ 	.byte	0x02, 0x4c
        /*0072*/ 	.byte	0x01
	.zero		1


	//----- nvinfo : EIATTR_MERCURY_ISA_VERSION
	.align		4
        /*0074*/ 	.byte	0x03, 0x5f
        /*0076*/ 	.short	0x0101


	//----- nvinfo : EIATTR_VRC_CTA_INIT_COUNT
	.align		4
        /*0078*/ 	.byte	0x02, 0x4a
	.zero		1
	.zero		1


	//----- nvinfo : EIATTR_EXIT_INSTR_OFFSETS
	.align		4
        /*007c*/ 	.byte	0x04, 0x1c
        /*007e*/ 	.short	(.L_799 - .L_798)


	//   ....[0]....
.L_798:
        /*0080*/ 	.word	0x0000a400


	//   ....[1]....
        /*0084*/ 	.word	0x0000a420


	//----- nvinfo : EIATTR_CBANK_PARAM_SIZE
	.align		4
.L_799:
        /*0088*/ 	.byte	0x03, 0x19
        /*008a*/ 	.short	0x0024


	//----- nvinfo : EIATTR_PARAM_CBANK
	.align		4
        /*008c*/ 	.byte	0x04, 0x0a
        /*008e*/ 	.short	(.L_801 - .L_800)
	.align		4
.L_800:
        /*0090*/ 	.word	index@(.nv.constant0.tropical_minplus_f64_nn)
        /*0094*/ 	.short	0x0380
        /*0096*/ 	.short	0x0024


	//----- nvinfo : EIATTR_SW_WAR
	.align		4
.L_801:
        /*0098*/ 	.byte	0x04, 0x36
        /*009a*/ 	.short	(.L_803 - .L_802)
.L_802:
        /*009c*/ 	.word	0x00000008
.L_803:


//--------------------- .nv.info.tropical_maxplus_f64_nn --------------------------
	.section	.nv.info.tropical_maxplus_f64_nn,"",@"SHT_CUDA_INFO"
	.sectionflags	@""
	.align	4


	//----- nvinfo : EIATTR_CUDA_API_VERSION
	.align		4
        /*0000*/ 	.byte	0x04, 0x37
        /*0002*/ 	.short	(.L_805 - .L_804)
.L_804:
        /*0004*/ 	.word	0x00000082


	//----- nvinfo : EIATTR_KPARAM_INFO
	.align		4
.L_805:
        /*0008*/ 	.byte	0x04, 0x17
        /*000a*/ 	.short	(.L_807 - .L_806)
.L_806:
        /*000c*/ 	.word	0x00000000
        /*0010*/ 	.short	0x0005
        /*0012*/ 	.short	0x0020
        /*0014*/ 	.byte	0x00, 0xf0, 0x11, 0x00


	//----- nvinfo : EIATTR_KPARAM_INFO
	.align		4
.L_807:
        /*0018*/ 	.byte	0x04, 0x17
        /*001a*/ 	.short	(.L_809 - .L_808)
.L_808:
        /*001c*/ 	.word	0x00000000
        /*0020*/ 	.short	0x0004
        /*0022*/ 	.short	0x001c
        /*0024*/ 	.byte	0x00, 0xf0, 0x11, 0x00


	//----- nvinfo : EIATTR_KPARAM_INFO
	.align		4
.L_809:
        /*0028*/ 	.byte	0x04, 0x17
        /*002a*/ 	.short	(.L_811 - .L_810)
.L_810:
        /*002c*/ 	.word	0x00000000
        /*0030*/ 	.short	0x0003
        /*0032*/ 	.short	0x0018
        /*0034*/ 	.byte	0x00, 0xf0, 0x11, 0x00


	//----- nvinfo : EIATTR_KPARAM_INFO
	.align		4
.L_811:
        /*0038*/ 	.byte	0x04, 0x17
        /*003a*/ 	.short	(.L_813 - .L_812)
.L_812:
        /*003c*/ 	.word	0x00000000
        /*0040*/ 	.short	0x0002
        /*0042*/ 	.short	0x0010
        /*0044*/ 	.byte	0x00, 0xf5, 0x21, 0x00


	//----- nvinfo : EIATTR_KPARAM_INFO
	.align		4
.L_813:
        /*0048*/ 	.byte	0x04, 0x17
        /*004a*/ 	.short	(.L_815 - .L_814)
.L_814:
        /*004c*/ 	.word	0x00000000
        /*0050*/ 	.short	0x0001
        /*0052*/ 	.short	0x0008
        /*0054*/ 	.byte	0x00, 0xf5, 0x21, 0x00


	//----- nvinfo : EIATTR_KPARAM_INFO
	.align		4
.L_815:
        /*0058*/ 	.byte	0x04, 0x17
        /*005a*/ 	.short	(.L_817 - .L_816)
.L_816:
        /*005c*/ 	.word	0x00000000
        /*0060*/ 	.short	0x0000
        /*0062*/ 	.short	0x0000
        /*0064*/ 	.byte	0x00, 0xf5, 0x21, 0x00


	//----- nvinfo : EIATTR_SPARSE_MMA_MASK
	.align		4
.L_817:
        /*0068*/ 	.byte	0x03, 0x50
        /*006a*/ 	.short	0x0000


	//----- nvinfo : EIATTR_MAXREG_COUNT
	.align		4
        /*006c*/ 	.byte	0x03, 0x1b
        /*006e*/ 	.short	0x00ff


	//----- nvinfo : EIATTR_NUM_BARRIERS
	.align		4
        /*0070*/ 	.byte	0x02, 0x4c
        /*0072*/ 	.byte	0x01
	.zero		1


	//----- nvinfo : EIATTR_MERCURY_ISA_VERSION
	.align		4
        /*0074*/ 	.byte	0x03, 0x5f
        /*0076*/ 	.short	0x0101


	//----- nvinfo : EIATTR_VRC_CTA_INIT_COUNT
	.align		4
        /*0078*/ 	.byte	0x02, 0x4a
	.zero		1
	.zero		1


	//----- nvinfo : EIATTR_EXIT_INSTR_OFFSETS
	.align		4
        /*007c*/ 	.byte	0x04, 0x1c
        /*007e*/ 	.short	(.L_819 - .L_818)


	//   ....[0]....
.L_818:
        /*0080*/ 	.word	0x0000a400


	//   ....[1]....
        /*0084*/ 	.word	0x0000a420


	//----- nvinfo : EIATTR_CBANK_PARAM_SIZE
	.align		4
.L_819:
        /*0088*/ 	.byte	0x03, 0x19
        /*008a*/ 	.short	0x0024


	//----- nvinfo : EIATTR_PARAM_CBANK
	.align		4
        /*008c*/ 	.byte	0x04, 0x0a
        /*008e*/ 	.short	(.L_821 - .L_820)
	.align		4
.L_820:
        /*0090*/ 	.word	index@(.nv.constant0.tropical_maxplus_f64_nn)
        /*0094*/ 	.short	0x0380
        /*0096*/ 	.short	0x0024


	//----- nvinfo : EIATTR_SW_WAR
	.align		4
.L_821:
        /*0098*/ 	.byte	0x04, 0x36
        /*009a*/ 	.short	(.L_823 - .L_822)
.L_822:
        /*009c*/ 	.word	0x00000008
.L_823:


//--------------------- .nv.info.tropical_maxmul_f32_nn --------------------------
	.section	.nv.info.tropical_maxmul_f32_nn,"",@"SHT_CUDA_INFO"
	.sectionflags	@""
	.align	4


	//----- nvinfo : EIATTR_CUDA_API_VERSION
	.align		4
        /*0000*/ 	.byte	0x04, 0x37
        /*0002*/ 	.short	(.L_825 - .L_824)
.L_824:
        /*0004*/ 	.word	0x00000082


	//----- nvinfo : EIATTR_KPARAM_INFO
	.align		4
.L_825:
        /*0008*/ 	.byte	0x04, 0x17
        /*000a*/ 	.short	(.L_827 - .L_826)
.L_826:
        /*000c*/ 	.word	0x00000000
        /*0010*/ 	.short	0x0005
        /*0012*/ 	.short	0x0020
        /*0014*/ 	.byte	0x00, 0xf0, 0x11, 0x00


	//----- nvinfo : EIATTR_KPARAM_INFO
	.align		4
.L_827:
        /*0018*/ 	.byte	0x04, 0x17
        /*001a*/ 	.short	(.L_829 - .L_828)
.L_828:
        /*001c*/ 	.word	0x00000000
        /*0020*/ 	.short	0x0004
        /*0022*/ 	.short	0x001c
        /*0024*/ 	.byte	0x00, 0xf0, 0x11, 0x00


	//----- nvinfo : EIATTR_KPARAM_INFO
	.align		4
.L_829:
        /*0028*/ 	.byte	0x04, 0x17
        /*002a*/ 	.short	(.L_831 - .L_830)
.L_830:
        /*002c*/ 	.word	0x00000000
        /*0030*/ 	.short	0x0003
        /*0032*/ 	.short	0x0018
        /*0034*/ 	.byte	0x00, 0xf0, 0x11, 0x00


	//----- nvinfo : EIATTR_KPARAM_INFO
	.align		4
.L_831:
        /*0038*/ 	.byte	0x04, 0x17
        /*003a*/ 	.short	(.L_833 - .L_832)
.L_832:
        /*003c*/ 	.word	0x00000000
        /*0040*/ 	.short	0x0002
        /*0042*/ 	.short	0x0010
        /*0044*/ 	.byte	0x00, 0xf5, 0x21, 0x00


	//----- nvinfo : EIATTR_KPARAM_INFO
	.align		4
.L_833:
        /*0048*/ 	.byte	0x04, 0x17
        /*004a*/ 	.short	(.L_835 - .L_834)
.L_834:
        /*004c*/ 	.word	0x00000000
        /*0050*/ 	.short	0x0001
        /*0052*/ 	.short	0x0008
        /*0054*/ 	.byte	0x00, 0xf5, 0x21, 0x00


	//----- nvinfo : EIATTR_KPARAM_INFO
	.align		4
.L_835:
        /*0058*/ 	.byte	0x04, 0x17
        /*005a*/ 	.short	(.L_837 - .L_836)
.L_836:
        /*005c*/ 	.word	0x00000000
        /*0060*/ 	.short	0x0000
        /*0062*/ 	.short	0x0000
        /*0064*/ 	.byte	0x00, 0xf5, 0x21, 0x00


	//----- nvinfo : EIATTR_SPARSE_MMA_MASK
	.align		4
.L_837:
        /*0068*/ 	.byte	0x03, 0x50
        /*006a*/ 	.short	0x0000


	//----- nvinfo : EIATTR_MAXREG_COUNT
	.align		4
        /*006c*/ 	.byte	0x03, 0x1b
        /*006e*/ 	.short	0x00ff


	//----- nvinfo : EIATTR_NUM_BARRIERS
	.align		4
        /*0070*/ 	.byte	0x02, 0x4c
        /*0072*/ 	.byte	0x01
	.zero		1


	//----- nvinfo : EIATTR_MERCURY_ISA_VERSION
	.align		4
        /*0074*/ 	.byte	0x03, 0x5f
        /*0076*/ 	.short	0x0101


	//----- nvinfo : EIATTR_VRC_CTA_INIT_COUNT
	.align		4
        /*0078*/ 	.byte	0x02, 0x4a
	.zero		1
	.zero		1


	//----- nvinfo : EIATTR_EXIT_INSTR_OFFSETS
	.align		4
        /*007c*/ 	.byte	0x04, 0x1c
        /*007e*/ 	.short	(.L_839 - .L_838)


	//   ....[0]....
.L_838:
        /*0080*/ 	.word	0x00005750


	//   ....[1]....
        /*0084*/ 	.word	0x00005770


	//----- nvinfo : EIATTR_CBANK_PARAM_SIZE
	.align		4
.L_839:
        /*0088*/ 	.byte	0x03, 0x19
        /*008a*/ 	.short	0x0024


	//----- nvinfo : EIATTR_PARAM_CBANK
	.align		4
        /*008c*/ 	.byte	0x04, 0x0a
        /*008e*/ 	.short	(.L_841 - .L_840)
	.align		4
.L_840:
        /*0090*/ 	.word	index@(.nv.constant0.tropical_maxmul_f32_nn)
        /*0094*/ 	.short	0x0380
        /*0096*/ 	.short	0x0024


	//----- nvinfo : EIATTR_SW_WAR
	.align		4
.L_841:
        /*0098*/ 	.byte	0x04, 0x36
        /*009a*/ 	.short	(.L_843 - .L_842)
.L_842:
        /*009c*/ 	.word	0x00000008
.L_843:


//--------------------- .nv.info.tropical_minplus_f32_nn --------------------------
	.section	.nv.info.tropical_minplus_f32_nn,"",@"SHT_CUDA_INFO"
	.sectionflags	@""
	.align	4


	//----- nvinfo : EIATTR_CUDA_API_VERSION
	.align		4
        /*0000*/ 	.byte	0x04, 0x37
        /*0002*/ 	.short	(.L_845 - .L_844)
.L_844:
        /*0004*/ 	.word	0x00000082


	//----- nvinfo : EIATTR_KPARAM_INFO
	.align		4
.L_845:
        /*0008*/ 	.byte	0x04, 0x17
        /*000a*/ 	.short	(.L_847 - .L_846)
.L_846:
        /*000c*/ 	.word	0x00000000
        /*0010*/ 	.short	0x0005
        /*0012*/ 	.short	0x0020
        /*0014*/ 	.byte	0x00, 0xf0, 0x11, 0x00


	//----- nvinfo : EIATTR_KPARAM_INFO
	.align		4
.L_847:
        /*0018*/ 	.byte	0x04, 0x17
        /*001a*/ 	.short	(.L_849 - .L_848)
.L_848:
        /*001c*/ 	.word	0x00000000
        /*0020*/ 	.short	0x0004
        /*0022*/ 	.short	0x001c
        /*0024*/ 	.byte	0x00, 0xf0, 0x11, 0x00


	//----- nvinfo : EIATTR_KPARAM_INFO
	.align		4
.L_849:
        /*0028*/ 	.byte	0x04, 0x17
        /*002a*/ 	.short	(.L_851 - .L_850)
.L_850:
        /*002c*/ 	.word	0x00000000
        /*0030*/ 	.short	0x0003
        /*0032*/ 	.short	0x0018
        /*0034*/ 	.byte	0x00, 0xf0, 0x11, 0x00


	//----- nvinfo : EIATTR_KPARAM_INFO
	.align		4
.L_851:
        /*0038*/ 	.byte	0x04, 0x17
        /*003a*/ 	.short	(.L_853 - .L_852)
.L_852:
        /*003c*/ 	.word	0x00000000
        /*0040*/ 	.short	0x0002
        /*0042*/ 	.short	0x0010
        /*0044*/ 	.byte	0x00, 0xf5, 0x21, 0x00


	//----- nvinfo : EIATTR_KPARAM_INFO
	.align		4
.L_853:
        /*0048*/ 	.byte	0x04, 0x17
        /*004a*/ 	.short	(.L_855 - .L_854)
.L_854:
        /*004c*/ 	.word	0x00000000
        /*0050*/ 	.short	0x0001
        /*0052*/ 	.short	0x0008
        /*0054*/ 	.byte	0x00, 0xf5, 0x21, 0x00


	//----- nvinfo : EIATTR_KPARAM_INFO
	.align		4
.L_855:
        /*0058*/ 	.byte	0x04, 0x17
        /*005a*/ 	.short	(.L_857 - .L_856)
.L_856:
        /*005c*/ 	.word	0x00000000
        /*0060*/ 	.short	0x0000
        /*0062*/ 	.short	0x0000
        /*0064*/ 	.byte	0x00, 0xf5, 0x21, 0x00


	//----- nvinfo : EIATTR_SPARSE_MMA_MASK
	.align		4
.L_857:
        /*0068*/ 	.byte	0x03, 0x50
        /*006a*/ 	.short	0x0000


	//----- nvinfo : EIATTR_MAXREG_COUNT
	.align		4
        /*006c*/ 	.byte	0x03, 0x1b
        /*006e*/ 	.short	0x00ff


	//----- nvinfo : EIATTR_NUM_BARRIERS
	.align		4
        /*0070*/ 	.byte	0x02, 0x4c
        /*0072*/ 	.byte	0x01
	.zero		1


	//----- nvinfo : EIATTR_MERCURY_ISA_VERSION
	.align		4
        /*0074*/ 	.byte	0x03, 0x5f
        /*0076*/ 	.short	0x0101


	//----- nvinfo : EIATTR_VRC_CTA_INIT_COUNT
	.align		4
        /*0078*/ 	.byte	0x02, 0x4a
	.zero		1
	.zero		1


	//----- nvinfo : EIATTR_EXIT_INSTR_OFFSETS
	.align		4
        /*007c*/ 	.byte	0x04, 0x1c
        /*007e*/ 	.short	(.L_859 - .L_858)


	//   ....[0]....
.L_858:
        /*0080*/ 	.word	0x000057f0


	//   ....[1]....
        /*0084*/ 	.word	0x00005810


	//----- nvinfo : EIATTR_CBANK_PARAM_SIZE
	.align		4
.L_859:
        /*0088*/ 	.byte	0x03, 0x19
        /*008a*/ 	.short	0x0024


	//----- nvinfo : EIATTR_PARAM_CBANK
	.align		4
        /*008c*/ 	.byte	0x04, 0x0a
        /*008e*/ 	.short	(.L_861 - .L_860)
	.align		4
.L_860:
        /*0090*/ 	.word	index@(.nv.constant0.tropical_minplus_f32_nn)
        /*0094*/ 	.short	0x0380
        /*0096*/ 	.short	0x0024


	//----- nvinfo : EIATTR_SW_WAR
	.align		4
.L_861:
        /*0098*/ 	.byte	0x04, 0x36
        /*009a*/ 	.short	(.L_863 - .L_862)
.L_862:
        /*009c*/ 	.word	0x00000008
.L_863:


//--------------------- .nv.info.tropical_maxplus_f32_nn --------------------------
	.section	.nv.info.tropical_maxplus_f32_nn,"",@"SHT_CUDA_INFO"
	.sectionflags	@""
	.align	4


	//----- nvinfo : EIATTR_CUDA_API_VERSION
	.align		4
        /*0000*/ 	.byte	0x04, 0x37
        /*0002*/ 	.short	(.L_865 - .L_864)
.L_864:
        /*0004*/ 	.word	0x00000082


	//----- nvinfo : EIATTR_KPARAM_INFO
	.align		4
.L_865:
        /*0008*/ 	.byte	0x04, 0x17
        /*000a*/ 	.short	(.L_867 - .L_866)
.L_866:
        /*000c*/ 	.word	0x00000000
        /*0010*/ 	.short	0x0005
        /*0012*/ 	.short	0x0020
        /*0014*/ 	.byte	0x00, 0xf0, 0x11, 0x00


	//----- nvinfo : EIATTR_KPARAM_INFO
	.align		4
.L_867:
        /*0018*/ 	.byte	0x04, 0x17
        /*001a*/ 	.short	(.L_869 - .L_868)
.L_868:
        /*001c*/ 	.word	0x00000000
        /*0020*/ 	.short	0x0004
        /*0022*/ 	.short	0x001c
        /*0024*/ 	.byte	0x00, 0xf0, 0x11, 0x00


	//----- nvinfo : EIATTR_KPARAM_INFO
	.align		4
.L_869:
        /*0028*/ 	.byte	0x04, 0x17
        /*002a*/ 	.short	(.L_871 - .L_870)
.L_870:
        /*002c*/ 	.word	0x00000000
        /*0030*/ 	.short	0x0003
        /*0032*/ 	.short	0x0018
        /*0034*/ 	.byte	0x00, 0xf0, 0x11, 0x00


	//----- nvinfo : EIATTR_KPARAM_INFO
	.align		4
.L_871:
        /*0038*/ 	.byte	0x04, 0x17
        /*003a*/ 	.short	(.L_873 - .L_872)
.L_872:
        /*003c*/ 	.word	0x00000000
        /*0040*/ 	.short	0x0002
        /*0042*/ 	.short	0x0010
        /*0044*/ 	.byte	0x00, 0xf5, 0x21, 0x00


	//----- nvinfo : EIATTR_KPARAM_INFO
	.align		4
.L_873:
        /*0048*/ 	.byte	0x04, 0x17
        /*004a*/ 	.short	(.L_875 - .L_874)
.L_874:
        /*004c*/ 	.word	0x00000000
        /*0050*/ 	.short	0x0001
        /*0052*/ 	.short	0x0008
        /*0054*/ 	.byte	0x00, 0xf5, 0x21, 0x00


	//----- nvinfo : EIATTR_KPARAM_INFO
	.align		4
.L_875:
        /*0058*/ 	.byte	0x04, 0x17
        /*005a*/ 	.short	(.L_877 - .L_876)
.L_876:
        /*005c*/ 	.word	0x00000000
        /*0060*/ 	.short	0x0000
        /*0062*/ 	.short	0x0000
        /*0064*/ 	.byte	0x00, 0xf5, 0x21, 0x00


	//----- nvinfo : EIATTR_SPARSE_MMA_MASK
	.align		4
.L_877:
        /*0068*/ 	.byte	0x03, 0x50
        /*006a*/ 	.short	0x0000


	//----- nvinfo : EIATTR_MAXREG_COUNT
	.align		4
        /*006c*/ 	.byte	0x03, 0x1b
        /*006e*/ 	.short	0x00ff


	//----- nvinfo : EIATTR_NUM_BARRIERS
	.align		4
        /*0070*/ 	.byte	0x02, 0x4c
        /*0072*/ 	.byte	0x01
	.zero		1


	//----- nvinfo : EIATTR_MERCURY_ISA_VERSION
	.align		4
        /*0074*/ 	.byte	0x03, 0x5f
        /*0076*/ 	.short	0x0101


	//----- nvinfo : EIATTR_VRC_CTA_INIT_COUNT
	.align		4
        /*0078*/ 	.byte	0x02, 0x4a
	.zero		1
	.zero		1


	//----- nvinfo : EIATTR_EXIT_INSTR_OFFSETS
	.align		4
        /*007c*/ 	.byte	0x04, 0x1c
        /*007e*/ 	.short	(.L_879 - .L_878)


	//   ....[0]....
.L_878:
        /*0080*/ 	.word	0x000057f0


	//   ....[1]....
        /*0084*/ 	.word	0x00005810


	//----- nvinfo : EIATTR_CBANK_PARAM_SIZE
	.align		4
.L_879:
        /*0088*/ 	.byte	0x03, 0x19
        /*008a*/ 	.short	0x0024


	//----- nvinfo : EIATTR_PARAM_CBANK
	.align		4
        /*008c*/ 	.byte	0x04, 0x0a
        /*008e*/ 	.short	(.L_881 - .L_880)
	.align		4
.L_880:
        /*0090*/ 	.word	index@(.nv.constant0.tropical_maxplus_f32_nn)
        /*0094*/ 	.short	0x0380
        /*0096*/ 	.short	0x0024


	//----- nvinfo : EIATTR_SW_WAR
	.align		4
.L_881:
        /*0098*/ 	.byte	0x04, 0x36
        /*009a*/ 	.short	(.L_883 - .L_882)
.L_882:
        /*009c*/ 	.word	0x00000008
.L_883:


//--------------------- .nv.callgraph             --------------------------
	.section	.nv.callgraph,"",@"SHT_CUDA_CALLGRAPH"
	.align	4
	.sectionentsize	8
	.align		4
        /*0000*/ 	.word	0x00000000
	.align		4
        /*0004*/ 	.word	0xffffffff
	.align		4
        /*0008*/ 	.word	0x00000000
	.align		4
        /*000c*/ 	.word	0xfffffffe
	.align		4
        /*0010*/ 	.word	0x00000000
	.align		4
        /*0014*/ 	.word	0xfffffffd
	.align		4
        /*0018*/ 	.word	0x00000000
	.align		4
        /*001c*/ 	.word	0xfffffffc


//--------------------- .text.tropical_maxmul_f32_nn_batched_with_argmax --------------------------
	.section	.text.tropical_maxmul_f32_nn_batched_with_argmax,"ax",@progbits
	.align	128
        .global         tropical_maxmul_f32_nn_batched_with_argmax
        .type           tropical_maxmul_f32_nn_batched_with_argmax,@function
        .size           tropical_maxmul_f32_nn_batched_with_argmax,(.L_x_439 - tropical_maxmul_f32_nn_batched_with_argmax)
        .other          tropical_maxmul_f32_nn_batched_with_argmax,@"STO_CUDA_ENTRY STV_DEFAULT"
tropical_maxmul_f32_nn_batched_with_argmax:
.text.tropical_maxmul_f32_nn_batched_with_argmax:
[----:B------:R-:W-:Y:S01]  /*0000*/  LDC R1, c[0x0][0x37c] ;  /* 0x0000df00ff017b82 */ /* 0x000fe20000000800 */
[----:B------:R-:W0:Y:S07]  /*0010*/  LDCU UR6, c[0x0][0x3a0] ;  /* 0x00007400ff0677ac */ /* 0x000e2e0008000800 */
[----:B------:R-:W-:Y:S01]  /*0020*/  S2UR UR12, SR_CTAID.X ;  /* 0x00000000000c79c3 */ /* 0x000fe20000002500 */
[----:B------:R-:W1:Y:S01]  /*0030*/  S2R R3, SR_TID.X ;  /* 0x0000000000037919 */ /* 0x000e620000002100 */
[----:B------:R-:W-:Y:S01]  /*0040*/  IMAD.MOV.U32 R41, RZ, RZ, RZ ;  /* 0x000000ffff297224 */ /* 0x000fe200078e00ff */
[----:B------:R-:W2:Y:S01]  /*0050*/  LDCU.64 UR16, c[0x0][0x3a8] ;  /* 0x00007500ff1077ac */ /* 0x000ea20008000a00 */
[----:B------:R-:W-:-:S02]  /*0060*/  CS2R R54, SRZ ;  /* 0x0000000000367805 */ /* 0x000fc4000001ff00 */
[----:B------:R-:W-:Y:S02]  /*0070*/  CS2R R52, SRZ ;  /* 0x0000000000347805 */ /* 0x000fe4000001ff00 */
[----:B------:R-:W-:Y:S01]  /*0080*/  CS2R R50, SRZ ;  /* 0x0000000000327805 */ /* 0x000fe2000001ff00 */
[----:B------:R-:W3:Y:S01]  /*0090*/  LDCU.64 UR14, c[0x0][0x3b0] ;  /* 0x00007600ff0e77ac */ /* 0x000ee20008000a00 */
[----:B------:R-:W3:Y:S01]  /*00a0*/  S2UR UR11, SR_CTAID.Z ;  /* 0x00000000000b79c3 */ /* 0x000ee20000002700 */
[----:B------:R-:W-:Y:S02]  /*00b0*/  CS2R R48, SRZ ;  /* 0x0000000000307805 */ /* 0x000fe4000001ff00 */
[----:B------:R-:W-:Y:S02]  /*00c0*/  CS2R R44, SRZ ;  /* 0x00000000002c7805 */ /* 0x000fe4000001ff00 */
[----:B------:R-:W-:Y:S02]  /*00d0*/  CS2R R46, SRZ ;  /* 0x00000000002e7805 */ /* 0x000fe4000001ff00 */
[----:B------:R-:W-:-:S02]  /*00e0*/  CS2R R42, SRZ ;  /* 0x00000000002a7805 */ /* 0x000fc4000001ff00 */
[----:B------:R-:W-:Y:S02]  /*00f0*/  CS2R R38, SRZ ;  /* 0x0000000000267805 */ /* 0x000fe4000001ff00 */
[----:B------:R-:W-:Y:S02]  /*0100*/  CS2R R36, SRZ ;  /* 0x0000000000247805 */ /* 0x000fe4000001ff00 */
[----:B------:R-:W-:Y:S02]  /*0110*/  CS2R R56, SRZ ;  /* 0x0000000000387805 */ /* 0x000fe4000001ff00 */
[----:B------:R-:W-:Y:S01]  /*0120*/  CS2R R34, SRZ ;  /* 0x0000000000227805 */ /* 0x000fe2000001ff00 */
[----:B0-----:R-:W-:Y:S01]  /*0130*/  UIADD3 UR4, UPT, UPT, UR6, 0x3f, URZ ;  /* 0x0000003f06047890 */ /* 0x001fe2000fffe0ff */
[----:B------:R-:W-:Y:S01]  /*0140*/  CS2R R32, SRZ ;  /* 0x0000000000207805 */ /* 0x000fe2000001ff00 */
[----:B------:R-:W-:Y:S01]  /*0150*/  IMAD.MOV.U32 R59, RZ, RZ, RZ ;  /* 0x000000ffff3b7224 */ /* 0x000fe200078e00ff */
[----:B------:R-:W0:Y:S01]  /*0160*/  LDCU UR18, c[0x0][0x3a4] ;  /* 0x00007480ff1277ac */ /* 0x000e220008000800 */
[----:B------:R-:W-:-:S02]  /*0170*/  IMAD.MOV.U32 R69, RZ, RZ, RZ ;  /* 0x000000ffff457224 */ /* 0x000fc400078e00ff */
[----:B------:R-:W-:Y:S01]  /*0180*/  IMAD.MOV.U32 R65, RZ, RZ, RZ ;  /* 0x000000ffff417224 */ /* 0x000fe200078e00ff */
[----:B------:R-:W-:Y:S01]  /*0190*/  USHF.R.S32.HI UR5, URZ, 0x1f, UR4 ;  /* 0x0000001fff057899 */ /* 0x000fe20008011404 */
[----:B------:R-:W-:Y:S02]  /*01a0*/  IMAD.MOV.U32 R67, RZ, RZ, RZ ;  /* 0x000000ffff437224 */ /* 0x000fe400078e00ff */
[----:B------:R-:W-:Y:S01]  /*01b0*/  IMAD.MOV.U32 R61, RZ, RZ, RZ ;  /* 0x000000ffff3d7224 */ /* 0x000fe200078e00ff */
[----:B------:R-:W-:Y:S01]  /*01c0*/  ULEA.HI UR5, UR5, UR4, URZ, 0x6 ;  /* 0x0000000405057291 */ /* 0x000fe2000f8f30ff */
[----:B------:R-:W-:Y:S02]  /*01d0*/  IMAD.MOV.U32 R71, RZ, RZ, RZ ;  /* 0x000000ffff477224 */ /* 0x000fe400078e00ff */
[----:B------:R-:W-:Y:S01]  /*01e0*/  UMOV UR4, URZ ;  /* 0x000000ff00047c82 */ /* 0x000fe20008000000 */
[----:B------:R-:W-:Y:S01]  /*01f0*/  USHF.R.S32.HI UR7, URZ, 0x6, UR5 ;  /* 0x00000006ff077899 */ /* 0x000fe20008011405 */
[----:B------:R-:W-:Y:S01]  /*0200*/  IMAD.MOV.U32 R63, RZ, RZ, RZ ;  /* 0x000000ffff3f7224 */ /* 0x000fe200078e00ff */
[----:B---3--:R-:W-:-:S02]  /*0210*/  UIMAD UR10, UR11, UR14, URZ ;  /* 0x0000000e0b0a72a4 */ /* 0x008fc4000f8e02ff */
[----:B------:R-:W-:Y:S02]  /*0220*/  UIADD3 UR8, UPT, UPT, URZ, -UR7, URZ ;  /* 0x80000007ff087290 */ /* 0x000fe4000fffe0ff */
[----:B------:R-:W-:-:S03]  /*0230*/  UISETP.NE.U32.AND UP2, UPT, UR7, URZ, UPT ;  /* 0x000000ff0700728c */ /* 0x000fc6000bf45070 */
[----:B------:R-:W3:Y:S08]  /*0240*/  I2F.U32.RP R0, UR7 ;  /* 0x0000000700007d06 */ /* 0x000ef00008209000 */
[----:B---3--:R-:W3:Y:S02]  /*0250*/  MUFU.RCP R0, R0 ;  /* 0x0000000000007308 */ /* 0x008ee40000001000 */
[----:B---3--:R-:W-:-:S02]  /*0260*/  VIADD R2, R0, 0xffffffe ;  /* 0x0ffffffe00027836 */ /* 0x008fc40000000000 */
[----:B------:R-:W3:Y:S04]  /*0270*/  S2R R0, SR_TID.Y ;  /* 0x0000000000007919 */ /* 0x000ee80000002200 */
[----:B------:R-:W4:Y:S02]  /*0280*/  F2I.FTZ.U32.TRUNC.NTZ R2, R2 ;  /* 0x0000000200027305 */ /* 0x000f24000021f000 */
[----:B----4-:R-:W-:-:S13]  /*0290*/  R2UR UR5, R2 ;  /* 0x00000000020572ca */ /* 0x010fda00000e0000 */
[----:B------:R-:W-:-:S04]  /*02a0*/  UIMAD UR8, UR8, UR5, URZ ;  /* 0x00000005080872a4 */ /* 0x000fc8000f8e02ff */
[----:B------:R-:W-:Y:S02]  /*02b0*/  UIMAD.WIDE.U32 UR4, UR5, UR8, UR4 ;  /* 0x00000008050472a5 */ /* 0x000fe4000f8e0004 */
[----:B------:R-:W-:Y:S02]  /*02c0*/  UIMAD UR4, UR11, UR15, URZ ;  /* 0x0000000f0b0472a4 */ /* 0x000fe4000f8e02ff */
[----:B------:R-:W-:Y:S01]  /*02d0*/  UIMAD.WIDE.U32 UR8, UR5, UR12, URZ ;  /* 0x0000000c050872a5 */ /* 0x000fe2000f8e00ff */
[----:B------:R-:W4:Y:S03]  /*02e0*/  LDCU.64 UR14, c[0x0][0x358] ;  /* 0x00006b00ff0e77ac */ /* 0x000f260008000a00 */
[----:B------:R-:W-:-:S04]  /*02f0*/  UIADD3 UR5, UPT, UPT, -UR9, URZ, URZ ;  /* 0x000000ff09057290 */ /* 0x000fc8000fffe1ff */
[----:B------:R-:W-:-:S04]  /*0300*/  UIMAD UR5, UR7, UR5, UR12 ;  /* 0x00000005070572a4 */ /* 0x000fc8000f8e020c */
[----:B------:R-:W-:-:S11]  /*0310*/  UISETP.GE.U32.AND UP0, UPT, UR5, UR7, UPT ;  /* 0x000000070500728c */ /* 0x000fd6000bf06070 */
[----:B------:R-:W-:Y:S02]  /*0320*/  @UP0 UIADD3 UR5, UPT, UPT, -UR7, UR5, URZ ;  /* 0x0000000507050290 */ /* 0x000fe4000fffe1ff */
[----:B------:R-:W-:Y:S02]  /*0330*/  @UP0 UIADD3 UR9, UPT, UPT, UR9, 0x1, URZ ;  /* 0x0000000109090890 */ /* 0x000fe4000fffe0ff */
[----:B------:R-:W-:Y:S02]  /*0340*/  UISETP.GE.U32.AND UP1, UPT, UR5, UR7, UPT ;  /* 0x000000070500728c */ /* 0x000fe4000bf26070 */
[----:B--2---:R-:W-:Y:S02]  /*0350*/  UISETP.GE.AND UP0, UPT, UR16, 0x1, UPT ;  /* 0x000000011000788c */ /* 0x004fe4000bf06270 */
[----:B------:R-:W-:-:S07]  /*0360*/  UIMAD UR5, UR11, UR17, URZ ;  /* 0x000000110b0572a4 */ /* 0x000fce000f8e02ff */
[----:B------:R-:W-:Y:S02]  /*0370*/  @UP1 UIADD3 UR9, UPT, UPT, UR9, 0x1, URZ ;  /* 0x0000000109091890 */ /* 0x000fe4000fffe0ff */
[----:B------:R-:W-:-:S04]  /*0380*/  @!UP2 ULOP3.LUT UR9, URZ, UR7, URZ, 0x33, !UPT ;  /* 0x00000007ff09a292 */ /* 0x000fc8000f8e33ff */
[----:B------:R-:W-:-:S04]  /*0390*/  UIADD3 UR8, UPT, UPT, -UR9, URZ, URZ ;  /* 0x000000ff09087290 */ /* 0x000fc8000fffe1ff */
[----:B------:R-:W-:Y:S01]  /*03a0*/  UIMAD UR7, UR7, UR8, UR12 ;  /* 0x00000008070772a4 */ /* 0x000fe2000f8e020c */
[----:B01-34-:R-:W-:Y:S11]  /*03b0*/  BRA.U !UP0, `(.L_x_0) ;  /* 0x0000009108b07547 */ /* 0x01bff6000b800000 */
[----:B------:R-:W0:Y:S01]  /*03c0*/  S2UR UR11, SR_CgaCtaId ;  /* 0x00000000000b79c3 */ /* 0x000e220000008800 */
[----:B------:R-:W-:Y:S01]  /*03d0*/  IMAD R15, R0, 0x10, R3 ;  /* 0x00000010000f7824 */ /* 0x000fe200078e0203 */
[----:B------:R-:W-:Y:S01]  /*03e0*/  UMOV UR6, 0x400 ;  /* 0x0000040000067882 */ /* 0x000fe20000000000 */
[----:B------:R-:W-:Y:S01]  /*03f0*/  IMAD.U32 R5, RZ, RZ, UR9 ;  /* 0x00000009ff057e24 */ /* 0x000fe2000f8e00ff */
[----:B------:R-:W-:Y:S01]  /*0400*/  UIADD3 UR8, UPT, UPT, UR6, 0x2000, URZ ;  /* 0x0000200006087890 */ /* 0x000fe2000fffe0ff */
[----:B------:R-:W-:Y:S01]  /*0410*/  IMAD.U32 R17, RZ, RZ, UR16 ;  /* 0x00000010ff117e24 */ /* 0x000fe2000f8e00ff */
[--C-:B------:R-:W-:Y:S01]  /*0420*/  SHF.R.U32.HI R40, RZ, 0x5, R15.reuse ;  /* 0x00000005ff287819 */ /* 0x100fe2000001160f */
[----:B------:R-:W-:Y:S01]  /*0430*/  IMAD.MOV.U32 R41, RZ, RZ, RZ ;  /* 0x000000ffff297224 */ /* 0x000fe200078e00ff */
[----:B------:R-:W-:Y:S01]  /*0440*/  LOP3.LUT R4, R15, 0x7fe0, RZ, 0xc0, !PT ;  /* 0x00007fe00f047812 */ /* 0x000fe200078ec0ff */
[----:B------:R-:W-:Y:S01]  /*0450*/  IMAD.MOV.U32 R54, RZ, RZ, RZ ;  /* 0x000000ffff367224 */ /* 0x000fe200078e00ff */
[----:B------:R-:W1:Y:S01]  /*0460*/  LDCU UR12, c[0x0][0x3a0] ;  /* 0x00007400ff0c77ac */ /* 0x000e620008000800 */
[----:B------:R-:W-:Y:S01]  /*0470*/  IMAD R40, R5, 0x40, R40 ;  /* 0x0000004005287824 */ /* 0x000fe200078e0228 */
[----:B------:R-:W-:Y:S01]  /*0480*/  LOP3.LUT R13, R4, 0x1f, R15, 0xf8, !PT ;  /* 0x0000001f040d7812 */ /* 0x000fe200078ef80f */
[----:B------:R-:W-:Y:S01]  /*0490*/  IMAD.MOV.U32 R2, RZ, RZ, RZ ;  /* 0x000000ffff027224 */ /* 0x000fe200078e00ff */
[----:B------:R-:W2:Y:S01]  /*04a0*/  LDCU UR13, c[0x0][0x3a4] ;  /* 0x00007480ff0d77ac */ /* 0x000ea20008000800 */
[----:B------:R-:W-:Y:S01]  /*04b0*/  IMAD R14, R40, UR16, RZ ;  /* 0x00000010280e7c24 */ /* 0x000fe2000f8e02ff */
[----:B------:R-:W3:Y:S03]  /*04c0*/  LDCU UR17, c[0x0][0x3a8] ;  /* 0x00007500ff1177ac */ /* 0x000ee60008000800 */
[----:B------:R-:W-:-:S02]  /*04d0*/  IMAD R5, R17, 0x20, R14 ;  /* 0x0000002011057824 */ /* 0x000fc400078e020e */
[C-C-:B------:R-:W-:Y:S02]  /*04e0*/  IMAD R6, R17.reuse, 0x10, R14.reuse ;  /* 0x0000001011067824 */ /* 0x140fe400078e020e */
[C-C-:B------:R-:W-:Y:S01]  /*04f0*/  IMAD R8, R17.reuse, 0x10, R5.reuse ;  /* 0x0000001011087824 */ /* 0x140fe200078e0205 */
[----:B0-----:R-:W-:Y:S01]  /*0500*/  ULEA UR6, UR11, UR6, 0x18 ;  /* 0x000000060b067291 */ /* 0x001fe2000f8ec0ff */
[C---:B------:R-:W-:Y:S01]  /*0510*/  IMAD R9, R17.reuse, 0x8, R14 ;  /* 0x0000000811097824 */ /* 0x040fe200078e020e */
[----:B------:R-:W-:Y:S01]  /*0520*/  ULEA UR8, UR11, UR8, 0x18 ;  /* 0x000000080b087291 */ /* 0x000fe2000f8ec0ff */
[C---:B------:R-:W-:Y:S02]  /*0530*/  IMAD R10, R17.reuse, 0x8, R6 ;  /* 0x00000008110a7824 */ /* 0x040fe400078e0206 */
[----:B------:R-:W-:Y:S01]  /*0540*/  IMAD R11, R17, 0x8, R5 ;  /* 0x00000008110b7824 */ /* 0x000fe200078e0205 */
[----:B------:R-:W-:Y:S01]  /*0550*/  LEA R15, R15, UR6, 0x2 ;  /* 0x000000060f0f7c11 */ /* 0x000fe2000f8e10ff */
[----:B------:R-:W-:Y:S01]  /*0560*/  IMAD R12, R17, 0x8, R8 ;  /* 0x00000008110c7824 */ /* 0x000fe200078e0208 */
[----:B------:R-:W-:-:S02]  /*0570*/  LEA R4, R3, UR6, 0x4 ;  /* 0x0000000603047c11 */ /* 0x000fc4000f8e20ff */
[----:B------:R-:W-:Y:S02]  /*0580*/  LEA R13, R13, UR8, 0x2 ;  /* 0x000000080d0d7c11 */ /* 0x000fe4000f8e10ff */
[----:B-123--:R-:W-:-:S07]  /*0590*/  LEA R7, R0, UR8, 0x9 ;  /* 0x0000000800077c11 */ /* 0x00efce000f8e48ff */
.L_x_1:
[----:B------:R-:W-:Y:S01]  /*05a0*/  IMAD R23, R0, 0x10, R3 ;  /* 0x0000001000177824 */ /* 0x000fe200078e0203 */
[----:B------:R-:W-:Y:S01]  /*05b0*/  UMOV UR6, UR12 ;  /* 0x0000000c00067c82 */ /* 0x000fe20008000000 */
[----:B------:R-:W-:Y:S01]  /*05c0*/  IMAD.U32 R16, RZ, RZ, UR7 ;  /* 0x00000007ff107e24 */ /* 0x000fe2000f8e00ff */
[----:B------:R-:W-:Y:S02]  /*05d0*/  USHF.R.S32.HI UR8, URZ, 0x1f, UR5 ;  /* 0x0000001fff087899 */ /* 0x000fe40008011405 */
[C---:B------:R-:W-:Y:S02]  /*05e0*/  LOP3.LUT R25, R23.reuse, 0x3f, RZ, 0xc0, !PT ;  /* 0x0000003f17197812 */ /* 0x040fe400078ec0ff */
[----:B------:R-:W-:-:S03]  /*05f0*/  LEA.HI R58, R23, R2, RZ, 0x1a ;  /* 0x00000002173a7211 */ /* 0x000fc600078fd0ff */
[----:B------:R-:W-:Y:S01]  /*0600*/  IMAD R25, R16, 0x40, R25 ;  /* 0x0000004010197824 */ /* 0x000fe200078e0219 */
[C---:B------:R-:W-:Y:S01]  /*0610*/  ISETP.GE.AND P1, PT, R58.reuse, UR17, PT ;  /* 0x000000113a007c0c */ /* 0x040fe2000bf26270 */
[C---:B------:R-:W-:Y:S02]  /*0620*/  VIADD R22, R58.reuse, 0x4 ;  /* 0x000000043a167836 */ /* 0x040fe40000000000 */
[C---:B------:R-:W-:Y:S01]  /*0630*/  VIADD R30, R58.reuse, 0x8 ;  /* 0x000000083a1e7836 */ /* 0x040fe20000000000 */
[C---:B------:R-:W-:Y:S01]  /*0640*/  ISETP.LT.AND P1, PT, R25.reuse, UR6, !P1 ;  /* 0x0000000619007c0c */ /* 0x040fe2000cf21270 */
[C---:B------:R-:W-:Y:S01]  /*0650*/  VIADD R66, R58.reuse, 0xc ;  /* 0x0000000c3a427836 */ /* 0x040fe20000000000 */
[----:B------:R-:W-:Y:S01]  /*0660*/  ISETP.GE.AND P0, PT, R25, UR6, PT ;  /* 0x0000000619007c0c */ /* 0x000fe2000bf06270 */
[----:B------:R-:W-:-:S03]  /*0670*/  VIADD R64, R58, 0x10 ;  /* 0x000000103a407836 */ /* 0x000fc60000000000 */
[----:B------:R-:W-:Y:S02]  /*0680*/  ISETP.GE.OR P2, PT, R22, UR17, P0 ;  /* 0x0000001116007c0c */ /* 0x000fe40008746670 */
[----:B------:R-:W-:Y:S02]  /*0690*/  ISETP.GE.OR P6, PT, R30, UR17, P0 ;  /* 0x000000111e007c0c */ /* 0x000fe400087c6670 */
[----:B------:R-:W-:-:S03]  /*06a0*/  ISETP.GE.OR P4, PT, R66, UR17, P0 ;  /* 0x0000001142007c0c */ /* 0x000fc60008786670 */
[----:B------:R-:W0:Y:S01]  /*06b0*/  @P1 LDC.64 R16, c[0x0][0x380] ;  /* 0x0000e000ff101b82 */ /* 0x000e220000000a00 */
[----:B------:R-:W-:-:S05]  /*06c0*/  @P1 IMAD R18, R58, UR6, R25 ;  /* 0x000000063a121c24 */ /* 0x000fca000f8e0219 */
[----:B------:R-:W-:Y:S01]  /*06d0*/  @P1 IADD3 R24, P3, PT, R18, UR5, RZ ;  /* 0x0000000512181c10 */ /* 0x000fe2000ff7e0ff */
[--C-:B------:R-:W-:Y:S01]  /*06e0*/  @!P2 IMAD R22, R22, UR6, R25.reuse ;  /* 0x000000061616ac24 */ /* 0x100fe2000f8e0219 */
[----:B------:R-:W1:Y:S01]  /*06f0*/  @!P2 LDC.64 R20, c[0x0][0x380] ;  /* 0x0000e000ff14ab82 */ /* 0x000e620000000a00 */
[----:B------:R-:W-:Y:S01]  /*0700*/  @!P6 IMAD R30, R30, UR6, R25 ;  /* 0x000000061e1eec24 */ /* 0x000fe2000f8e0219 */
[----:B------:R-:W-:-:S06]  /*0710*/  @P1 LEA.HI.X.SX32 R27, R18, UR8, 0x1, P3 ;  /* 0x00000008121b1c11 */ /* 0x000fcc00098f0eff */
[----:B------:R-:W2:Y:S01]  /*0720*/  @!P6 LDC.64 R18, c[0x0][0x380] ;  /* 0x0000e000ff12eb82 */ /* 0x000ea20000000a00 */
[----:B0-----:R-:W-:Y:S02]  /*0730*/  @P1 LEA R26, P5, R24, R16, 0x2 ;  /* 0x00000010181a1211 */ /* 0x001fe400078a10ff */
[----:B------:R-:W-:Y:S02]  /*0740*/  @!P2 IADD3 R16, P3, PT, R22, UR5, RZ ;  /* 0x000000051610ac10 */ /* 0x000fe4000ff7e0ff */
[----:B------:R-:W-:Y:S01]  /*0750*/  @P1 LEA.HI.X R27, R24, R17, R27, 0x2, P5 ;  /* 0x00000011181b1211 */ /* 0x000fe200028f141b */
[----:B------:R-:W-:Y:S01]  /*0760*/  IMAD.MOV.U32 R24, RZ, RZ, RZ ;  /* 0x000000ffff187224 */ /* 0x000fe200078e00ff */
[----:B------:R-:W-:Y:S02]  /*0770*/  @!P2 LEA.HI.X.SX32 R22, R22, UR8, 0x1, P3 ;  /* 0x000000081616ac11 */ /* 0x000fe400098f0eff */
[----:B-1----:R-:W-:Y:S02]  /*0780*/  @!P2 LEA R28, P3, R16, R20, 0x2 ;  /* 0x00000014101ca211 */ /* 0x002fe400078610ff */
[----:B------:R-:W-:Y:S01]  /*0790*/  ISETP.GE.OR P5, PT, R64, UR17, P0 ;  /* 0x0000001140007c0c */ /* 0x000fe200087a6670 */
[----:B------:R-:W-:Y:S01]  /*07a0*/  VIADD R62, R58, 0x14 ;  /* 0x000000143a3e7836 */ /* 0x000fe20000000000 */
[----:B------:R-:W-:Y:S01]  /*07b0*/  @!P2 LEA.HI.X R29, R16, R21, R22, 0x2, P3 ;  /* 0x00000015101da211 */ /* 0x000fe200018f1416 */
[----:B------:R0:W3:Y:S01]  /*07c0*/  @P1 LDG.E.CONSTANT R24, desc[UR14][R26.64] ;  /* 0x0000000e1a181981 */ /* 0x0000e2000c1e9900 */
[----:B------:R-:W1:Y:S01]  /*07d0*/  @!P4 LDC.64 R16, c[0x0][0x380] ;  /* 0x0000e000ff10cb82 */ /* 0x000e620000000a00 */
[----:B------:R-:W-:Y:S01]  /*07e0*/  IMAD.MOV.U32 R22, RZ, RZ, RZ ;  /* 0x000000ffff167224 */ /* 0x000fe200078e00ff */
[----:B------:R-:W-:Y:S01]  /*07f0*/  @!P6 IADD3 R31, P1, PT, R30, UR5, RZ ;  /* 0x000000051e1fec10 */ /* 0x000fe2000ff3e0ff */
[----:B------:R-:W-:Y:S01]  /*0800*/  VIADD R60, R58, 0x18 ;  /* 0x000000183a3c7836 */ /* 0x000fe20000000000 */
[----:B------:R-:W-:Y:S01]  /*0810*/  ISETP.GE.OR P3, PT, R62, UR17, P0 ;  /* 0x000000113e007c0c */ /* 0x000fe20008766670 */
[----:B------:R-:W-:Y:S01]  /*0820*/  @!P4 IMAD R66, R66, UR6, R25 ;  /* 0x000000064242cc24 */ /* 0x000fe2000f8e0219 */
[----:B------:R-:W-:Y:S01]  /*0830*/  @!P6 LEA.HI.X.SX32 R68, R30, UR8, 0x1, P1 ;  /* 0x000000081e44ec11 */ /* 0x000fe200088f0eff */
[----:B------:R-:W4:Y:S02]  /*0840*/  @!P2 LDG.E.CONSTANT R22, desc[UR14][R28.64] ;  /* 0x0000000e1c16a981 */ /* 0x000f24000c1e9900 */
[----:B------:R-:W5:Y:S01]  /*0850*/  @!P5 LDC.64 R20, c[0x0][0x380] ;  /* 0x0000e000ff14db82 */ /* 0x000f620000000a00 */
[----:B--2---:R-:W-:-:S02]  /*0860*/  @!P6 LEA R30, P1, R31, R18, 0x2 ;  /* 0x000000121f1ee211 */ /* 0x004fc400078210ff */
[----:B------:R-:W-:Y:S02]  /*0870*/  ISETP.GE.OR P2, PT, R60, UR17, P0 ;  /* 0x000000113c007c0c */ /* 0x000fe40008746670 */
[----:B------:R-:W-:Y:S02]  /*0880*/  @!P6 LEA.HI.X R31, R31, R19, R68, 0x2, P1 ;  /* 0x000000131f1fe211 */ /* 0x000fe400008f1444 */
[C---:B------:R-:W-:Y:S01]  /*0890*/  @!P4 IADD3 R68, P1, PT, R66.reuse, UR5, RZ ;  /* 0x000000054244cc10 */ /* 0x040fe2000ff3e0ff */
[----:B------:R-:W2:Y:S01]  /*08a0*/  @!P3 LDC.64 R18, c[0x0][0x380] ;  /* 0x0000e000ff12bb82 */ /* 0x000ea20000000a00 */
[----:B0-----:R-:W-:Y:S02]  /*08b0*/  IMAD.MOV.U32 R26, RZ, RZ, RZ ;  /* 0x000000ffff1a7224 */ /* 0x001fe400078e00ff */
[----:B------:R-:W-:Y:S01]  /*08c0*/  @!P4 LEA.HI.X.SX32 R66, R66, UR8, 0x1, P1 ;  /* 0x000000084242cc11 */ /* 0x000fe200088f0eff */
[----:B------:R-:W-:Y:S01]  /*08d0*/  @!P5 IMAD R64, R64, UR6, R25 ;  /* 0x000000064040dc24 */ /* 0x000fe2000f8e0219 */
[----:B-1----:R-:W-:Y:S01]  /*08e0*/  @!P4 LEA R76, P1, R68, R16, 0x2 ;  /* 0x00000010444cc211 */ /* 0x002fe200078210ff */
[----:B------:R-:W-:Y:S01]  /*08f0*/  VIADD R58, R58, 0x1c ;  /* 0x0000001c3a3a7836 */ /* 0x000fe20000000000 */
[----:B------:R0:W4:Y:S02]  /*0900*/  @!P6 LDG.E.CONSTANT R26, desc[UR14][R30.64] ;  /* 0x0000000e1e1ae981 */ /* 0x000124000c1e9900 */
[----:B------:R-:W-:-:S02]  /*0910*/  @!P4 LEA.HI.X R77, R68, R17, R66, 0x2, P1 ;  /* 0x00000011444dc211 */ /* 0x000fc400008f1442 */
[----:B------:R-:W1:Y:S01]  /*0920*/  @!P2 LDC.64 R16, c[0x0][0x380] ;  /* 0x0000e000ff10ab82 */ /* 0x000e620000000a00 */
[----:B------:R-:W-:Y:S02]  /*0930*/  @!P5 IADD3 R27, P6, PT, R64, UR5, RZ ;  /* 0x00000005401bdc10 */ /* 0x000fe4000ffde0ff */
[----:B------:R-:W-:Y:S02]  /*0940*/  LOP3.LUT R23, R23, 0x1f, RZ, 0xc0, !PT ;  /* 0x0000001f17177812 */ /* 0x000fe400078ec0ff */
[----:B------:R-:W-:Y:S01]  /*0950*/  ISETP.GE.OR P0, PT, R58, UR17, P0 ;  /* 0x000000113a007c0c */ /* 0x000fe20008706670 */
[----:B0-----:R-:W-:Y:S01]  /*0960*/  IMAD.MOV.U32 R30, RZ, RZ, RZ ;  /* 0x000000ffff1e7224 */ /* 0x001fe200078e00ff */
[----:B------:R-:W-:Y:S01]  /*0970*/  @!P5 LEA.HI.X.SX32 R64, R64, UR8, 0x1, P6 ;  /* 0x000000084040dc11 */ /* 0x000fe2000b0f0eff */
[----:B------:R-:W-:Y:S01]  /*0980*/  @!P3 IMAD R62, R62, UR6, R25 ;  /* 0x000000063e3ebc24 */ /* 0x000fe2000f8e0219 */
[----:B-----5:R-:W-:Y:S01]  /*0990*/  @!P5 LEA R72, P1, R27, R20, 0x2 ;  /* 0x000000141b48d211 */ /* 0x020fe200078210ff */
[----:B------:R-:W-:-:S02]  /*09a0*/  IMAD.IADD R23, R23, 0x1, R2 ;  /* 0x0000000117177824 */ /* 0x000fc400078e0202 */
[----:B------:R1:W5:Y:S01]  /*09b0*/  @!P4 LDG.E.CONSTANT R30, desc[UR14][R76.64] ;  /* 0x0000000e4c1ec981 */ /* 0x000362000c1e9900 */
[----:B------:R-:W-:Y:S01]  /*09c0*/  @!P5 LEA.HI.X R73, R27, R21, R64, 0x2, P1 ;  /* 0x000000151b49d211 */ /* 0x000fe200008f1440 */
[----:B------:R-:W-:Y:S01]  /*09d0*/  IMAD.MOV.U32 R28, RZ, RZ, RZ ;  /* 0x000000ffff1c7224 */ /* 0x000fe200078e00ff */
[----:B------:R-:W-:Y:S02]  /*09e0*/  @!P3 IADD3 R27, P4, PT, R62, UR5, RZ ;  /* 0x000000053e1bbc10 */ /* 0x000fe4000ff9e0ff */
[----:B------:R-:W-:Y:S01]  /*09f0*/  ISETP.GE.AND P1, PT, R23, UR17, PT ;  /* 0x0000001117007c0c */ /* 0x000fe2000bf26270 */
[----:B------:R-:W-:Y:S01]  /*0a00*/  @!P2 IMAD R60, R60, UR6, R25 ;  /* 0x000000063c3cac24 */ /* 0x000fe2000f8e0219 */
[----:B------:R-:W-:Y:S01]  /*0a10*/  @!P3 LEA.HI.X.SX32 R62, R62, UR8, 0x1, P4 ;  /* 0x000000083e3ebc11 */ /* 0x000fe2000a0f0eff */
[----:B------:R0:W5:Y:S01]  /*0a20*/  @!P5 LDG.E.CONSTANT R28, desc[UR14][R72.64] ;  /* 0x0000000e481cd981 */ /* 0x000162000c1e9900 */
[----:B------:R-:W-:Y:S01]  /*0a30*/  ISETP.GE.OR P4, PT, R40, UR13, P1 ;  /* 0x0000000d28007c0c */ /* 0x000fe20008f86670 */
[----:B------:R-:W0:Y:S01]  /*0a40*/  @!P0 LDC.64 R20, c[0x0][0x380] ;  /* 0x0000e000ff148b82 */ /* 0x000e220000000a00 */
[----:B--2---:R-:W-:-:S02]  /*0a50*/  @!P3 LEA R74, P5, R27, R18, 0x2 ;  /* 0x000000121b4ab211 */ /* 0x004fc400078a10ff */
[C---:B------:R-:W-:Y:S02]  /*0a60*/  @!P2 IADD3 R18, P6, PT, R60.reuse, UR5, RZ ;  /* 0x000000053c12ac10 */ /* 0x040fe4000ffde0ff */
[----:B------:R-:W-:Y:S02]  /*0a70*/  @!P3 LEA.HI.X R75, R27, R19, R62, 0x2, P5 ;  /* 0x000000131b4bb211 */ /* 0x000fe400028f143e */
[----:B------:R-:W-:Y:S01]  /*0a80*/  @!P2 LEA.HI.X.SX32 R60, R60, UR8, 0x1, P6 ;  /* 0x000000083c3cac11 */ /* 0x000fe2000b0f0eff */
[----:B------:R-:W-:Y:S01]  /*0a90*/  VIADD R19, R40, 0x8 ;  /* 0x0000000828137836 */ /* 0x000fe20000000000 */
[----:B-1----:R-:W-:-:S04]  /*0aa0*/  @!P2 LEA R76, P6, R18, R16, 0x2 ;  /* 0x00000010124ca211 */ /* 0x002fc800078c10ff */
[----:B------:R-:W-:Y:S02]  /*0ab0*/  @!P2 LEA.HI.X R77, R18, R17, R60, 0x2, P6 ;  /* 0x00000011124da211 */ /* 0x000fe400030f143c */
[----:B------:R-:W1:Y:S01]  /*0ac0*/  @!P4 LDC.64 R16, c[0x0][0x388] ;  /* 0x0000e200ff10cb82 */ /* 0x000e620000000a00 */
[----:B------:R-:W-:Y:S01]  /*0ad0*/  ISETP.GE.OR P5, PT, R19, UR13, P1 ;  /* 0x0000000d13007c0c */ /* 0x000fe20008fa6670 */
[----:B------:R-:W-:Y:S02]  /*0ae0*/  @!P0 IMAD R25, R58, UR6, R25 ;  /* 0x000000063a198c24 */ /* 0x000fe4000f8e0219 */
[----:B------:R-:W-:Y:S02]  /*0af0*/  IMAD.MOV.U32 R58, RZ, RZ, RZ ;  /* 0x000000ffff3a7224 */ /* 0x000fe400078e00ff */
[----:B------:R-:W-:Y:S01]  /*0b00*/  IMAD.MOV.U32 R60, RZ, RZ, RZ ;  /* 0x000000ffff3c7224 */ /* 0x000fe200078e00ff */
[----:B------:R-:W-:Y:S01]  /*0b10*/  @!P0 IADD3 R27, P6, PT, R25, UR5, RZ ;  /* 0x00000005191b8c10 */ /* 0x000fe2000ffde0ff */
[----:B------:R-:W-:-:S02]  /*0b20*/  VIADD R18, R40, 0x10 ;  /* 0x0000001028127836 */ /* 0x000fc40000000000 */
[----:B------:R-:W2:Y:S01]  /*0b30*/  @!P2 LDG.E.CONSTANT R58, desc[UR14][R76.64] ;  /* 0x0000000e4c3aa981 */ /* 0x000ea2000c1e9900 */
[----:B------:R-:W-:Y:S01]  /*0b40*/  @!P0 LEA.HI.X.SX32 R62, R25, UR8, 0x1, P6 ;  /* 0x00000008193e8c11 */ /* 0x000fe2000b0f0eff */
[----:B------:R-:W-:Y:S01]  /*0b50*/  VIADD R25, R40, 0x18 ;  /* 0x0000001828197836 */ /* 0x000fe20000000000 */
[C---:B0-----:R-:W-:Y:S01]  /*0b60*/  @!P0 LEA R72, P2, R27.reuse, R20, 0x2 ;  /* 0x000000141b488211 */ /* 0x041fe200078410ff */
[----:B------:R1:W2:Y:S01]  /*0b70*/  @!P3 LDG.E.CONSTANT R60, desc[UR14][R74.64] ;  /* 0x0000000e4a3cb981 */ /* 0x0002a2000c1e9900 */
[----:B------:R-:W-:Y:S01]  /*0b80*/  ISETP.GE.OR P3, PT, R18, UR13, P1 ;  /* 0x0000000d12007c0c */ /* 0x000fe20008f66670 */
[----:B------:R-:W-:Y:S01]  /*0b90*/  @!P4 IMAD.IADD R20, R14, 0x1, R23 ;  /* 0x000000010e14c824 */ /* 0x000fe200078e0217 */
[----:B------:R-:W0:Y:S01]  /*0ba0*/  @!P5 LDC.64 R18, c[0x0][0x388] ;  /* 0x0000e200ff12db82 */ /* 0x000e220000000a00 */
[----:B------:R-:W-:Y:S01]  /*0bb0*/  @!P0 LEA.HI.X R73, R27, R21, R62, 0x2, P2 ;  /* 0x000000151b498211 */ /* 0x000fe200010f143e */
[----:B------:R-:W-:Y:S01]  /*0bc0*/  IMAD.MOV.U32 R62, RZ, RZ, RZ ;  /* 0x000000ffff3e7224 */ /* 0x000fe200078e00ff */
[----:B------:R-:W-:Y:S01]  /*0bd0*/  ISETP.GE.OR P2, PT, R25, UR13, P1 ;  /* 0x0000000d19007c0c */ /* 0x000fe20008f46670 */
[----:B------:R-:W-:-:S02]  /*0be0*/  USHF.R.S32.HI UR8, URZ, 0x1f, UR10 ;  /* 0x0000001fff087899 */ /* 0x000fc4000801140a */
[----:B------:R-:W-:Y:S02]  /*0bf0*/  @!P4 IADD3 R29, P6, PT, R20, UR10, RZ ;  /* 0x0000000a141dcc10 */ /* 0x000fe4000ffde0ff */
[----:B------:R0:W2:Y:S02]  /*0c00*/  @!P0 LDG.E.CONSTANT R62, desc[UR14][R72.64] ;  /* 0x0000000e483e8981 */ /* 0x0000a4000c1e9900 */
[----:B-1----:R-:W-:Y:S01]  /*0c10*/  @!P4 LEA R74, P0, R29, R16, 0x2 ;  /* 0x000000101d4ac211 */ /* 0x002fe200078010ff */
[----:B------:R-:W-:Y:S01]  /*0c20*/  @!P4 IMAD.X R64, RZ, RZ, UR8, P6 ;  /* 0x00000008ff40ce24 */ /* 0x000fe2000b0e06ff */
[----:B------:R-:W1:Y:S01]  /*0c30*/  @!P3 LDC.64 R20, c[0x0][0x388] ;  /* 0x0000e200ff14bb82 */ /* 0x000e620000000a00 */
[----:B------:R-:W-:Y:S02]  /*0c40*/  VIADD R16, R40, 0x20 ;  /* 0x0000002028107836 */ /* 0x000fe40000000000 */
[----:B------:R-:W-:Y:S01]  /*0c50*/  @!P5 IMAD.IADD R25, R9, 0x1, R23 ;  /* 0x000000010919d824 */ /* 0x000fe200078e0217 */
[----:B------:R-:W-:-:S02]  /*0c60*/  @!P4 LEA.HI.X R75, R29, R17, R64, 0x2, P0 ;  /* 0x000000111d4bc211 */ /* 0x000fc400000f1440 */
[----:B------:R-:W-:Y:S02]  /*0c70*/  ISETP.GE.OR P0, PT, R16, UR13, P1 ;  /* 0x0000000d10007c0c */ /* 0x000fe40008f06670 */
[----:B------:R-:W1:Y:S01]  /*0c80*/  @!P2 LDC.64 R16, c[0x0][0x388] ;  /* 0x0000e200ff10ab82 */ /* 0x000e620000000a00 */
[----:B------:R-:W-:Y:S01]  /*0c90*/  @!P5 IADD3 R27, P6, PT, R25, UR10, RZ ;  /* 0x0000000a191bdc10 */ /* 0x000fe2000ffde0ff */
[----:B------:R-:W-:-:S03]  /*0ca0*/  IMAD.MOV.U32 R64, RZ, RZ, RZ ;  /* 0x000000ffff407224 */ /* 0x000fc600078e00ff */
[----:B------:R-:W-:Y:S02]  /*0cb0*/  @!P5 LEA.HI.X.SX32 R66, R25, UR8, 0x1, P6 ;  /* 0x000000081942dc11 */ /* 0x000fe4000b0f0eff */
[C---:B0-----:R-:W-:Y:S01]  /*0cc0*/  @!P5 LEA R76, P6, R27.reuse, R18, 0x2 ;  /* 0x000000121b4cd211 */ /* 0x041fe200078c10ff */
[--C-:B------:R-:W-:Y:S01]  /*0cd0*/  @!P3 IMAD.IADD R25, R6, 0x1, R23.reuse ;  /* 0x000000010619b824 */ /* 0x100fe200078e0217 */
[----:B------:R-:W2:Y:S02]  /*0ce0*/  @!P4 LDG.E.CONSTANT R64, desc[UR14][R74.64] ;  /* 0x0000000e4a40c981 */ /* 0x000ea4000c1e9900 */
[----:B------:R-:W-:Y:S01]  /*0cf0*/  @!P5 LEA.HI.X R77, R27, R19, R66, 0x2, P6 ;  /* 0x000000131b4dd211 */ /* 0x000fe200030f1442 */
[----:B------:R-:W-:Y:S01]  /*0d00*/  IMAD.MOV.U32 R66, RZ, RZ, RZ ;  /* 0x000000ffff427224 */ /* 0x000fe200078e00ff */
[C---:B------:R-:W-:Y:S01]  /*0d10*/  @!P3 IADD3 R29, P4, PT, R25.reuse, UR10, RZ ;  /* 0x0000000a191dbc10 */ /* 0x040fe2000ff9e0ff */
[----:B------:R-:W-:Y:S01]  /*0d20*/  VIADD R31, R40, 0x28 ;  /* 0x00000028281f7836 */ /* 0x000fe20000000000 */
[----:B------:R-:W0:Y:S01]  /*0d30*/  @!P0 LDC.64 R18, c[0x0][0x388] ;  /* 0x0000e200ff128b82 */ /* 0x000e220000000a00 */
[----:B------:R-:W-:Y:S01]  /*0d40*/  @!P2 IMAD.IADD R27, R10, 0x1, R23 ;  /* 0x000000010a1ba824 */ /* 0x000fe200078e0217 */
[----:B------:R-:W-:Y:S01]  /*0d50*/  @!P3 LEA.HI.X.SX32 R68, R25, UR8, 0x1, P4 ;  /* 0x000000081944bc11 */ /* 0x000fe2000a0f0eff */
[----:B------:R1:W2:Y:S02]  /*0d60*/  @!P5 LDG.E.CONSTANT R66, desc[UR14][R76.64] ;  /* 0x0000000e4c42d981 */ /* 0x0002a4000c1e9900 */
[----:B-1----:R-:W-:-:S02]  /*0d70*/  @!P3 LEA R72, P5, R29, R20, 0x2 ;  /* 0x000000141d48b211 */ /* 0x002fc400078a10ff */
[----:B------:R-:W-:Y:S02]  /*0d80*/  ISETP.GE.OR P4, PT, R31, UR13, P1 ;  /* 0x0000000d1f007c0c */ /* 0x000fe40008f86670 */
[----:B------:R-:W-:Y:S02]  /*0d90*/  @!P2 IADD3 R25, P6, PT, R27, UR10, RZ ;  /* 0x0000000a1b19ac10 */ /* 0x000fe4000ffde0ff */
[----:B------:R-:W-:Y:S02]  /*0da0*/  @!P3 LEA.HI.X R73, R29, R21, R68, 0x2, P5 ;  /* 0x000000151d49b211 */ /* 0x000fe400028f1444 */
[----:B------:R-:W-:Y:S02]  /*0db0*/  @!P2 LEA.HI.X.SX32 R70, R27, UR8, 0x1, P6 ;  /* 0x000000081b46ac11 */ /* 0x000fe4000b0f0eff */
[----:B------:R-:W-:Y:S01]  /*0dc0*/  @!P2 LEA R20, P5, R25, R16, 0x2 ;  /* 0x000000101914a211 */ /* 0x000fe200078a10ff */
[----:B------:R-:W-:-:S03]  /*0dd0*/  IMAD.MOV.U32 R68, RZ, RZ, RZ ;  /* 0x000000ffff447224 */ /* 0x000fc600078e00ff */
[----:B------:R-:W-:Y:S01]  /*0de0*/  @!P2 LEA.HI.X R21, R25, R17, R70, 0x2, P5 ;  /* 0x000000111915a211 */ /* 0x000fe200028f1446 */
[----:B------:R-:W-:Y:S01]  /*0df0*/  @!P0 IMAD.IADD R25, R5, 0x1, R23 ;  /* 0x0000000105198824 */ /* 0x000fe200078e0217 */
[----:B------:R-:W1:Y:S01]  /*0e00*/  @!P4 LDC.64 R16, c[0x0][0x388] ;  /* 0x0000e200ff10cb82 */ /* 0x000e620000000a00 */
[----:B------:R-:W-:Y:S01]  /*0e10*/  VIADD R29, R40, 0x30 ;  /* 0x00000030281d7836 */ /* 0x000fe20000000000 */
[----:B------:R1:W2:Y:S02]  /*0e20*/  @!P3 LDG.E.CONSTANT R68, desc[UR14][R72.64] ;  /* 0x0000000e4844b981 */ /* 0x0002a4000c1e9900 */
[----:B------:R-:W-:Y:S02]  /*0e30*/  @!P0 IADD3 R27, P5, PT, R25, UR10, RZ ;  /* 0x0000000a191b8c10 */ /* 0x000fe4000ffbe0ff */
[----:B------:R-:W-:Y:S02]  /*0e40*/  ISETP.GE.OR P3, PT, R29, UR13, P1 ;  /* 0x0000000d1d007c0c */ /* 0x000fe40008f66670 */
[----:B------:R-:W-:-:S02]  /*0e50*/  @!P0 LEA.HI.X.SX32 R76, R25, UR8, 0x1, P5 ;  /* 0x00000008194c8c11 */ /* 0x000fc4000a8f0eff */
[----:B0-----:R-:W-:Y:S01]  /*0e60*/  @!P0 LEA R74, P5, R27, R18, 0x2 ;  /* 0x000000121b4a8211 */ /* 0x001fe200078a10ff */
[----:B------:R-:W-:-:S03]  /*0e70*/  VIADD R18, R40, 0x38 ;  /* 0x0000003828127836 */ /* 0x000fc60000000000 */
[----:B------:R-:W-:Y:S02]  /*0e80*/  @!P0 LEA.HI.X R75, R27, R19, R76, 0x2, P5 ;  /* 0x000000131b4b8211 */ /* 0x000fe400028f144c */
[----:B------:R-:W-:Y:S01]  /*0e90*/  CS2R R76, SRZ ;  /* 0x00000000004c7805 */ /* 0x000fe2000001ff00 */
[----:B------:R-:W-:Y:S01]  /*0ea0*/  @!P4 IMAD.IADD R25, R11, 0x1, R23 ;  /* 0x000000010b19c824 */ /* 0x000fe200078e0217 */
[----:B------:R-:W-:Y:S02]  /*0eb0*/  ISETP.GE.OR P1, PT, R18, UR13, P1 ;  /* 0x0000000d12007c0c */ /* 0x000fe40008f26670 */
[----:B------:R-:W0:Y:S02]  /*0ec0*/  @!P3 LDC.64 R18, c[0x0][0x388] ;  /* 0x0000e200ff12bb82 */ /* 0x000e240000000a00 */
[----:B------:R1:W2:Y:S01]  /*0ed0*/  @!P0 LDG.E.CONSTANT R76, desc[UR14][R74.64] ;  /* 0x0000000e4a4c8981 */ /* 0x0002a2000c1e9900 */
[----:B------:R-:W-:Y:S01]  /*0ee0*/  @!P4 IADD3 R27, P0, PT, R25, UR10, RZ ;  /* 0x0000000a191bcc10 */ /* 0x000fe2000ff1e0ff */
[----:B------:R-:W-:-:S03]  /*0ef0*/  IMAD.MOV.U32 R70, RZ, RZ, RZ ;  /* 0x000000ffff467224 */ /* 0x000fc600078e00ff */
[----:B------:R-:W-:Y:S02]  /*0f00*/  @!P4 LEA.HI.X.SX32 R25, R25, UR8, 0x1, P0 ;  /* 0x000000081919cc11 */ /* 0x000fe400080f0eff */
[C---:B-1----:R-:W-:Y:S01]  /*0f10*/  @!P4 LEA R72, P0, R27.reuse, R16, 0x2 ;  /* 0x000000101b48c211 */ /* 0x042fe200078010ff */
[----:B------:R1:W2:Y:S03]  /*0f20*/  @!P2 LDG.E.CONSTANT R70, desc[UR14][R20.64] ;  /* 0x0000000e1446a981 */ /* 0x0002a6000c1e9900 */
[----:B------:R-:W-:Y:S02]  /*0f30*/  @!P4 LEA.HI.X R73, R27, R17, R25, 0x2, P0 ;  /* 0x000000111b49c211 */ /* 0x000fe400000f1419 */
[----:B------:R-:W3:Y:S01]  /*0f40*/  @!P1 LDC.64 R16, c[0x0][0x388] ;  /* 0x0000e200ff109b82 */ /* 0x000ee20000000a00 */
[----:B------:R-:W-:Y:S02]  /*0f50*/  IMAD.MOV.U32 R74, RZ, RZ, RZ ;  /* 0x000000ffff4a7224 */ /* 0x000fe400078e00ff */
[----:B------:R3:W2:Y:S01]  /*0f60*/  @!P4 LDG.E.CONSTANT R77, desc[UR14][R72.64] ;  /* 0x0000000e484dc981 */ /* 0x0006a2000c1e9900 */
[----:B-1----:R-:W-:-:S05]  /*0f70*/  @!P3 IMAD.IADD R20, R8, 0x1, R23 ;  /* 0x000000010814b824 */ /* 0x002fca00078e0217 */
[----:B------:R-:W-:Y:S01]  /*0f80*/  @!P3 IADD3 R21, P0, PT, R20, UR10, RZ ;  /* 0x0000000a1415bc10 */ /* 0x000fe2000ff1e0ff */
[----:B------:R-:W-:-:S03]  /*0f90*/  @!P1 IMAD.IADD R23, R12, 0x1, R23 ;  /* 0x000000010c179824 */ /* 0x000fc600078e0217 */
[----:B------:R-:W-:Y:S02]  /*0fa0*/  @!P3 LEA.HI.X.SX32 R20, R20, UR8, 0x1, P0 ;  /* 0x000000081414bc11 */ /* 0x000fe400080f0eff */
[----:B0-----:R-:W-:-:S04]  /*0fb0*/  @!P3 LEA R18, P0, R21, R18, 0x2 ;  /* 0x000000121512b211 */ /* 0x001fc800078010ff */
[----:B------:R-:W-:Y:S02]  /*0fc0*/  @!P3 LEA.HI.X R19, R21, R19, R20, 0x2, P0 ;  /* 0x000000131513b211 */ /* 0x000fe400000f1414 */
[----:B------:R-:W-:-:S04]  /*0fd0*/  @!P1 IADD3 R20, P0, PT, R23, UR10, RZ ;  /* 0x0000000a17149c10 */ /* 0x000fc8000ff1e0ff */
[----:B------:R-:W-:Y:S02]  /*0fe0*/  @!P1 LEA.HI.X.SX32 R23, R23, UR8, 0x1, P0 ;  /* 0x0000000817179c11 */ /* 0x000fe400080f0eff */
[----:B---3--:R-:W-:Y:S01]  /*0ff0*/  @!P1 LEA R16, P0, R20, R16, 0x2 ;  /* 0x0000001014109211 */ /* 0x008fe200078010ff */
[----:B------:R-:W-:-:S03]  /*1000*/  IMAD.MOV.U32 R72, RZ, RZ, RZ ;  /* 0x000000ffff487224 */ /* 0x000fc600078e00ff */
[----:B------:R-:W-:-:S03]  /*1010*/  @!P1 LEA.HI.X R17, R20, R17, R23, 0x2, P0 ;  /* 0x0000001114119211 */ /* 0x000fc600000f1417 */
[----:B------:R-:W3:Y:S04]  /*1020*/  @!P3 LDG.E.CONSTANT R72, desc[UR14][R18.64] ;  /* 0x0000000e1248b981 */ /* 0x000ee8000c1e9900 */
[----:B------:R-:W3:Y:S04]  /*1030*/  @!P1 LDG.E.CONSTANT R74, desc[UR14][R16.64] ;  /* 0x0000000e104a9981 */ /* 0x000ee8000c1e9900 */
[----:B------:R-:W-:Y:S04]  /*1040*/  STS [R15], R24 ;  /* 0x000000180f007388 */ /* 0x000fe80000000800 */
[----:B----4-:R-:W-:Y:S04]  /*1050*/  STS [R15+0x400], R22 ;  /* 0x000400160f007388 */ /* 0x010fe80000000800 */
[----:B------:R-:W-:Y:S04]  /*1060*/  STS [R15+0x800], R26 ;  /* 0x0008001a0f007388 */ /* 0x000fe80000000800 */
[----:B-----5:R-:W-:Y:S04]  /*1070*/  STS [R15+0xc00], R30 ;  /* 0x000c001e0f007388 */ /* 0x020fe80000000800 */
[----:B------:R-:W-:Y:S04]  /*1080*/  STS [R15+0x1000], R28 ;  /* 0x0010001c0f007388 */ /* 0x000fe80000000800 */
[----:B--2---:R-:W-:Y:S04]  /*1090*/  STS [R15+0x1800], R58 ;  /* 0x0018003a0f007388 */ /* 0x004fe80000000800 */
[----:B------:R-:W-:Y:S04]  /*10a0*/  STS [R15+0x1400], R60 ;  /* 0x0014003c0f007388 */ /* 0x000fe80000000800 */
[----:B------:R-:W-:Y:S04]  /*10b0*/  STS [R15+0x1c00], R62 ;  /* 0x001c003e0f007388 */ /* 0x000fe80000000800 */
[----:B------:R-:W-:Y:S04]  /*10c0*/  STS [R13], R64 ;  /* 0x000000400d007388 */ /* 0x000fe80000000800 */
[----:B------:R-:W-:Y:S04]  /*10d0*/  STS [R13+0x400], R66 ;  /* 0x000400420d007388 */ /* 0x000fe80000000800 */
[----:B------:R-:W-:Y:S04]  /*10e0*/  STS [R13+0x800], R68 ;  /* 0x000800440d007388 */ /* 0x000fe80000000800 */
[----:B------:R-:W-:Y:S04]  /*10f0*/  STS [R13+0x1000], R76 ;  /* 0x0010004c0d007388 */ /* 0x000fe80000000800 */
[----:B------:R-:W-:Y:S04]  /*1100*/  STS [R13+0xc00], R70 ;  /* 0x000c00460d007388 */ /* 0x000fe80000000800 */
[----:B------:R-:W-:Y:S04]  /*1110*/  STS [R13+0x1400], R77 ;  /* 0x0014004d0d007388 */ /* 0x000fe80000000800 */
[----:B---3--:R-:W-:Y:S04]  /*1120*/  STS [R13+0x1800], R72 ;  /* 0x001800480d007388 */ /* 0x008fe80000000800 */
[----:B------:R-:W-:Y:S01]  /*1130*/  STS [R13+0x1c00], R74 ;  /* 0x001c004a0d007388 */ /* 0x000fe20000000800 */
[----:B------:R-:W-:Y:S06]  /*1140*/  BAR.SYNC.DEFER_BLOCKING 0x0 ;  /* 0x0000000000007b1d */ /* 0x000fec0000010000 */
[----:B------:R-:W-:Y:S04]  /*1150*/  LDS.128 R16, [R4] ;  /* 0x0000000004107984 */ /* 0x000fe80000000c00 */
[----:B------:R-:W0:Y:S04]  /*1160*/  LDS.128 R20, [R7] ;  /* 0x0000000007147984 */ /* 0x000e280000000c00 */
[----:B------:R-:W1:Y:S04]  /*1170*/  LDS.128 R24, [R7+0x80] ;  /* 0x0000800007187984 */ /* 0x000e680000000c00 */
[----:B------:R-:W2:Y:S01]  /*1180*/  LDS.128 R28, [R7+0x100] ;  /* 0x00010000071c7984 */ /* 0x000ea20000000c00 */
[----:B0-----:R-:W-:Y:S01]  /*1190*/  FMUL R73, R16, R20 ;  /* 0x0000001410497220 */ /* 0x001fe20000400000 */
[C---:B------:R-:W-:Y:S01]  /*11a0*/  FMUL R62, R20.reuse, R17 ;  /* 0x00000011143e7220 */ /* 0x040fe20000400000 */
[C---:B------:R-:W-:Y:S01]  /*11b0*/  FMUL R77, R20.reuse, R18 ;  /* 0x00000012144d7220 */ /* 0x040fe20000400000 */
[----:B------:R-:W-:Y:S01]  /*11c0*/  FMUL R58, R20, R19 ;  /* 0x00000013143a7220 */ /* 0x000fe20000400000 */
[----:B-1----:R-:W-:Y:S01]  /*11d0*/  FMUL R75, R16, R24 ;  /* 0x00000018104b7220 */ /* 0x002fe20000400000 */
[----:B------:R-:W-:-:S02]  /*11e0*/  FSETP.GT.AND P3, PT, R73, R32, PT ;  /* 0x000000204900720b */ /* 0x000fc40003f64000 */
[----:B------:R-:W-:Y:S02]  /*11f0*/  FSETP.GT.AND P0, PT, R62, R33, PT ;  /* 0x000000213e00720b */ /* 0x000fe40003f04000 */
[----:B------:R-:W-:Y:S02]  /*1200*/  FSETP.GT.AND P2, PT, R77, R34, PT ;  /* 0x000000224d00720b */ /* 0x000fe40003f44000 */
[----:B------:R-:W-:Y:S02]  /*1210*/  FSETP.GT.AND P1, PT, R58, R35, PT ;  /* 0x000000233a00720b */ /* 0x000fe40003f24000 */
[----:B------:R-:W-:Y:S01]  /*1220*/  FSETP.GT.AND P5, PT, R75, R56, PT ;  /* 0x000000384b00720b */ /* 0x000fe20003fa4000 */
[C---:B------:R-:W-:Y:S01]  /*1230*/  FMUL R64, R24.reuse, R19 ;  /* 0x0000001318407220 */ /* 0x040fe20000400000 */
[----:B------:R-:W-:Y:S01]  /*1240*/  FSEL R60, R73, R32, P3 ;  /* 0x00000020493c7208 */ /* 0x000fe20001800000 */
[----:B------:R-:W-:Y:S01]  /*1250*/  FMUL R73, R24, R17 ;  /* 0x0000001118497220 */ /* 0x000fe20000400000 */
[----:B------:R-:W-:-:S02]  /*1260*/  FSEL R62, R62, R33, P0 ;  /* 0x000000213e3e7208 */ /* 0x000fc40000000000 */
[----:B------:R-:W-:Y:S02]  /*1270*/  FSEL R20, R77, R34, P2 ;  /* 0x000000224d147208 */ /* 0x000fe40001000000 */
[----:B------:R-:W-:Y:S02]  /*1280*/  FSEL R58, R58, R35, P1 ;  /* 0x000000233a3a7208 */ /* 0x000fe40000800000 */
[----:B------:R-:W-:Y:S01]  /*1290*/  FSEL R56, R75, R56, P5 ;  /* 0x000000384b387208 */ /* 0x000fe20002800000 */
[----:B------:R-:W-:Y:S01]  /*12a0*/  FMUL R75, R24, R18 ;  /* 0x00000012184b7220 */ /* 0x000fe20000400000 */
[----:B------:R-:W0:Y:S01]  /*12b0*/  LDS.128 R32, [R7+0x180] ;  /* 0x0001800007207984 */ /* 0x000e220000000c00 */
[----:B------:R-:W-:Y:S02]  /*12c0*/  SEL R66, R2, R37, P3 ;  /* 0x0000002502427207 */ /* 0x000fe40001800000 */
[----:B------:R-:W-:Y:S02]  /*12d0*/  FSETP.GT.AND P6, PT, R73, R36, PT ;  /* 0x000000244900720b */ /* 0x000fe40003fc4000 */
[----:B------:R-:W-:-:S02]  /*12e0*/  FSETP.GT.AND P4, PT, R75, R38, PT ;  /* 0x000000264b00720b */ /* 0x000fc40003f84000 */
[CC--:B------:R-:W-:Y:S02]  /*12f0*/  FSETP.GT.AND P3, PT, R64.reuse, R39.reuse, PT ;  /* 0x000000274000720b */ /* 0x0c0fe40003f64000 */
[----:B------:R-:W-:Y:S02]  /*1300*/  FSEL R68, R73, R36, P6 ;  /* 0x0000002449447208 */ /* 0x000fe40003000000 */
[----:B------:R-:W-:Y:S02]  /*1310*/  FSEL R24, R75, R38, P4 ;  /* 0x000000264b187208 */ /* 0x000fe40002000000 */
[----:B------:R-:W-:Y:S02]  /*1320*/  FSEL R64, R64, R39, P3 ;  /* 0x0000002740407208 */ /* 0x000fe40001800000 */
[----:B------:R-:W1:Y:S01]  /*1330*/  LDS.128 R36, [R4+0x100] ;  /* 0x0001000004247984 */ /* 0x000e620000000c00 */
[----:B--2---:R-:W-:Y:S01]  /*1340*/  FMUL R73, R16, R28 ;  /* 0x0000001c10497220 */ /* 0x004fe20000400000 */
[----:B------:R-:W-:-:S04]  /*1350*/  SEL R49, R2, R49, P0 ;  /* 0x0000003102317207 */ /* 0x000fc80000000000 */
[----:B------:R-:W-:Y:S01]  /*1360*/  FSETP.GT.AND P0, PT, R73, R44, PT ;  /* 0x0000002c4900720b */ /* 0x000fe20003f04000 */
[----:B------:R-:W-:-:S03]  /*1370*/  FMUL R75, R28, R17 ;  /* 0x000000111c4b7220 */ /* 0x000fc60000400000 */
[----:B------:R-:W-:Y:S01]  /*1380*/  FSEL R44, R73, R44, P0 ;  /* 0x0000002c492c7208 */ /* 0x000fe20000000000 */
[----:B------:R-:W-:Y:S01]  /*1390*/  FMUL R73, R28, R18 ;  /* 0x000000121c497220 */ /* 0x000fe20000400000 */
[----:B------:R-:W-:Y:S01]  /*13a0*/  SEL R63, R2, R63, P2 ;  /* 0x0000003f023f7207 */ /* 0x000fe20001000000 */
[----:B------:R-:W-:Y:S01]  /*13b0*/  FMUL R28, R28, R19 ;  /* 0x000000131c1c7220 */ /* 0x000fe20000400000 */
[----:B------:R-:W-:Y:S02]  /*13c0*/  SEL R71, R2, R71, P1 ;  /* 0x0000004702477207 */ /* 0x000fe40000800000 */
[----:B------:R-:W-:Y:S02]  /*13d0*/  FSETP.GT.AND P2, PT, R75, R42, PT ;  /* 0x0000002a4b00720b */ /* 0x000fe40003f44000 */
[----:B------:R-:W-:Y:S02]  /*13e0*/  FSETP.GT.AND P1, PT, R73, R46, PT ;  /* 0x0000002e4900720b */ /* 0x000fe40003f24000 */
[----:B------:R-:W-:Y:S01]  /*13f0*/  FSEL R42, R75, R42, P2 ;  /* 0x0000002a4b2a7208 */ /* 0x000fe20001000000 */
[C---:B0-----:R-:W-:Y:S01]  /*1400*/  FMUL R17, R32.reuse, R17 ;  /* 0x0000001120117220 */ /* 0x041fe20000400000 */
[----:B------:R-:W-:Y:S01]  /*1410*/  FMUL R19, R32, R19 ;  /* 0x0000001320137220 */ /* 0x000fe20000400000 */
[----:B------:R-:W-:Y:S01]  /*1420*/  FSEL R46, R73, R46, P1 ;  /* 0x0000002e492e7208 */ /* 0x000fe20000800000 */
[----:B------:R-:W-:Y:S01]  /*1430*/  FMUL R73, R16, R32 ;  /* 0x0000002010497220 */ /* 0x000fe20000400000 */
[----:B------:R-:W-:Y:S01]  /*1440*/  SEL R53, R2, R53, P4 ;  /* 0x0000003502357207 */ /* 0x000fe20002000000 */
[----:B------:R-:W-:Y:S01]  /*1450*/  FMUL R75, R32, R18 ;  /* 0x00000012204b7220 */ /* 0x000fe20000400000 */
[----:B------:R-:W-:-:S02]  /*1460*/  SEL R57, R2, R57, P0 ;  /* 0x0000003902397207 */ /* 0x000fc40000000000 */
[----:B------:R-:W-:Y:S02]  /*1470*/  FSETP.GT.AND P4, PT, R17, R50, PT ;  /* 0x000000321100720b */ /* 0x000fe40003f84000 */
[----:B------:R-:W-:Y:S02]  /*1480*/  FSETP.GT.AND P0, PT, R19, R54, PT ;  /* 0x000000361300720b */ /* 0x000fe40003f04000 */
[C---:B------:R-:W-:Y:S02]  /*1490*/  SEL R61, R2.reuse, R61, P6 ;  /* 0x0000003d023d7207 */ /* 0x040fe40003000000 */
[----:B------:R-:W-:Y:S01]  /*14a0*/  SEL R47, R2, R47, P3 ;  /* 0x0000002f022f7207 */ /* 0x000fe20001800000 */
[C---:B-1----:R-:W-:Y:S01]  /*14b0*/  FMUL R18, R36.reuse, R25 ;  /* 0x0000001924127220 */ /* 0x042fe20000400000 */
[----:B------:R-:W-:Y:S01]  /*14c0*/  FSEL R50, R17, R50, P4 ;  /* 0x0000003211327208 */ /* 0x000fe20002000000 */
[----:B------:R-:W-:Y:S01]  /*14d0*/  FMUL R17, R37, R21 ;  /* 0x0000001525117220 */ /* 0x000fe20000400000 */
[----:B------:R-:W-:Y:S01]  /*14e0*/  FSEL R54, R19, R54, P0 ;  /* 0x0000003613367208 */ /* 0x000fe20000000000 */
[----:B------:R-:W-:Y:S01]  /*14f0*/  FMUL R19, R37, R25 ;  /* 0x0000001925137220 */ /* 0x000fe20000400000 */
[----:B------:R-:W-:Y:S01]  /*1500*/  FSETP.GT.AND P6, PT, R73, R48, PT ;  /* 0x000000304900720b */ /* 0x000fe20003fc4000 */
[----:B------:R-:W-:Y:S01]  /*1510*/  FMUL R16, R36, R29 ;  /* 0x0000001d24107220 */ /* 0x000fe20000400000 */
[----:B------:R-:W-:-:S02]  /*1520*/  FSETP.GT.AND P3, PT, R75, R52, PT ;  /* 0x000000344b00720b */ /* 0x000fc40003f64000 */
[----:B------:R-:W-:Y:S02]  /*1530*/  FSEL R48, R73, R48, P6 ;  /* 0x0000003049307208 */ /* 0x000fe40003000000 */
[----:B------:R-:W-:Y:S02]  /*1540*/  FSEL R52, R75, R52, P3 ;  /* 0x000000344b347208 */ /* 0x000fe40001800000 */
[C---:B------:R-:W-:Y:S02]  /*1550*/  SEL R65, R2.reuse, R65, P1 ;  /* 0x0000004102417207 */ /* 0x040fe40000800000 */
[C---:B------:R-:W-:Y:S02]  /*1560*/  SEL R51, R2.reuse, R51, P6 ;  /* 0x0000003302337207 */ /* 0x040fe40003000000 */
[C---:B------:R-:W-:Y:S02]  /*1570*/  SEL R59, R2.reuse, R59, P4 ;  /* 0x0000003b023b7207 */ /* 0x040fe40002000000 */
[----:B------:R-:W-:-:S02]  /*1580*/  SEL R55, R2, R55, P3 ;  /* 0x0000003702377207 */ /* 0x000fc40001800000 */
[----:B------:R-:W-:Y:S02]  /*1590*/  FSETP.GT.AND P1, PT, R18, R56, PT ;  /* 0x000000381200720b */ /* 0x000fe40003f24000 */
[----:B------:R-:W-:Y:S02]  /*15a0*/  FSETP.GT.AND P6, PT, R16, R44, PT ;  /* 0x0000002c1000720b */ /* 0x000fe40003fc4000 */
[----:B------:R-:W-:Y:S02]  /*15b0*/  FSETP.GT.AND P3, PT, R17, R62, PT ;  /* 0x0000003e1100720b */ /* 0x000fe40003f64000 */
[----:B------:R-:W-:Y:S02]  /*15c0*/  FSETP.GT.AND P4, PT, R19, R68, PT ;  /* 0x000000441300720b */ /* 0x000fe40003f84000 */
[----:B------:R-:W-:Y:S02]  /*15d0*/  FSEL R56, R18, R56, P1 ;  /* 0x0000003812387208 */ /* 0x000fe40000800000 */
[----:B------:R-:W-:-:S02]  /*15e0*/  FSEL R44, R16, R44, P6 ;  /* 0x0000002c102c7208 */ /* 0x000fc40003000000 */
[----:B------:R-:W-:Y:S02]  /*15f0*/  FSEL R62, R17, R62, P3 ;  /* 0x0000003e113e7208 */ /* 0x000fe40001800000 */
[----:B------:R-:W-:Y:S02]  /*1600*/  FSEL R68, R19, R68, P4 ;  /* 0x0000004413447208 */ /* 0x000fe40002000000 */
[----:B------:R-:W0:Y:S01]  /*1610*/  LDS.128 R16, [R4+0x200] ;  /* 0x0002000004107984 */ /* 0x000e220000000c00 */
[----:B------:R-:W-:Y:S01]  /*1620*/  FMUL R73, R36, R21 ;  /* 0x0000001524497220 */ /* 0x000fe20000400000 */
[C---:B------:R-:W-:Y:S02]  /*1630*/  SEL R67, R2.reuse, R67, P2 ;  /* 0x0000004302437207 */ /* 0x040fe40001000000 */
[C---:B------:R-:W-:Y:S02]  /*1640*/  SEL R43, R2.reuse, R43, P5 ;  /* 0x0000002b022b7207 */ /* 0x040fe40002800000 */
[----:B------:R-:W-:Y:S01]  /*1650*/  FSETP.GT.AND P2, PT, R73, R60, PT ;  /* 0x0000003c4900720b */ /* 0x000fe20003f44000 */
[----:B------:R-:W-:Y:S01]  /*1660*/  VIADD R32, R2, 0x1 ;  /* 0x0000000102207836 */ /* 0x000fe20000000000 */
[----:B------:R-:W-:-:S02]  /*1670*/  FSETP.GT.AND P5, PT, R28, R45, PT ;  /* 0x0000002d1c00720b */ /* 0x000fc40003fa4000 */
[----:B------:R-:W-:Y:S01]  /*1680*/  FSEL R60, R73, R60, P2 ;  /* 0x0000003c493c7208 */ /* 0x000fe20001000000 */
[----:B------:R-:W-:Y:S01]  /*1690*/  FMUL R73, R38, R21 ;  /* 0x0000001526497220 */ /* 0x000fe20000400000 */
[----:B------:R-:W-:Y:S01]  /*16a0*/  FSEL R45, R28, R45, P5 ;  /* 0x0000002d1c2d7208 */ /* 0x000fe20002800000 */
[CC--:B------:R-:W-:Y:S01]  /*16b0*/  FMUL R75, R38.reuse, R25.reuse ;  /* 0x00000019264b7220 */ /* 0x0c0fe20000400000 */
[----:B------:R-:W-:Y:S01]  /*16c0*/  FMUL R77, R39, R25 ;  /* 0x00000019274d7220 */ /* 0x000fe20000400000 */
[-C--:B------:R-:W-:Y:S01]  /*16d0*/  FMUL R25, R37, R29.reuse ;  /* 0x0000001d25197220 */ /* 0x080fe20000400000 */
[-C--:B------:R-:W-:Y:S01]  /*16e0*/  FMUL R28, R38, R29.reuse ;  /* 0x0000001d261c7220 */ /* 0x080fe20000400000 */
[----:B------:R-:W-:Y:S01]  /*16f0*/  FMUL R70, R39, R29 ;  /* 0x0000001d27467220 */ /* 0x000fe20000400000 */
[-C--:B------:R-:W-:Y:S01]  /*1700*/  FMUL R36, R36, R33.reuse ;  /* 0x0000002124247220 */ /* 0x080fe20000400000 */
[-C--:B------:R-:W-:Y:S01]  /*1710*/  FMUL R37, R37, R33.reuse ;  /* 0x0000002125257220 */ /* 0x080fe20000400000 */
[----:B------:R-:W-:Y:S01]  /*1720*/  FMUL R29, R38, R33 ;  /* 0x00000021261d7220 */ /* 0x000fe20000400000 */
[----:B------:R-:W-:Y:S01]  /*1730*/  SEL R57, R32, R57, P6 ;  /* 0x0000003920397207 */ /* 0x000fe20003000000 */
[----:B------:R-:W-:Y:S01]  /*1740*/  FMUL R33, R39, R33 ;  /* 0x0000002127217220 */ /* 0x000fe20000400000 */
[----:B------:R-:W-:-:S02]  /*1750*/  FSETP.GT.AND P6, PT, R73, R20, PT ;  /* 0x000000144900720b */ /* 0x000fc40003fc4000 */
[----:B------:R-:W-:Y:S02]  /*1760*/  SEL R69, R2, R69, P5 ;  /* 0x0000004502457207 */ /* 0x000fe40002800000 */
[----:B------:R-:W-:Y:S02]  /*1770*/  FSETP.GT.AND P5, PT, R36, R48, PT ;  /* 0x000000302400720b */ /* 0x000fe40003fa4000 */
[----:B------:R-:W-:Y:S02]  /*1780*/  FSEL R20, R73, R20, P6 ;  /* 0x0000001449147208 */ /* 0x000fe40003000000 */
[----:B------:R-:W-:Y:S02]  /*1790*/  SEL R63, R32, R63, P6 ;  /* 0x0000003f203f7207 */ /* 0x000fe40003000000 */
[----:B------:R-:W-:Y:S01]  /*17a0*/  FSETP.GT.AND P6, PT, R33, R54, PT ;  /* 0x000000362100720b */ /* 0x000fe20003fc4000 */
[----:B------:R-:W-:Y:S01]  /*17b0*/  FMUL R21, R39, R21 ;  /* 0x0000001527157220 */ /* 0x000fe20000400000 */
[----:B------:R-:W-:-:S02]  /*17c0*/  FSEL R48, R36, R48, P5 ;  /* 0x0000003024307208 */ /* 0x000fc40002800000 */
[C---:B------:R-:W-:Y:S02]  /*17d0*/  SEL R66, R32.reuse, R66, P2 ;  /* 0x0000004220427207 */ /* 0x040fe40001000000 */
[C---:B------:R-:W-:Y:S02]  /*17e0*/  SEL R43, R32.reuse, R43, P1 ;  /* 0x0000002b202b7207 */ /* 0x040fe40000800000 */
[----:B------:R-:W-:Y:S02]  /*17f0*/  SEL R51, R32, R51, P5 ;  /* 0x0000003320337207 */ /* 0x000fe40002800000 */
[----:B------:R-:W-:Y:S02]  /*1800*/  FSETP.GT.AND P2, PT, R25, R42, PT ;  /* 0x0000002a1900720b */ /* 0x000fe40003f44000 */
[----:B------:R-:W-:Y:S02]  /*1810*/  FSETP.GT.AND P1, PT, R37, R50, PT ;  /* 0x000000322500720b */ /* 0x000fe40003f24000 */
[----:B------:R-:W-:-:S02]  /*1820*/  FSETP.GT.AND P5, PT, R75, R24, PT ;  /* 0x000000184b00720b */ /* 0x000fc40003fa4000 */
[----:B------:R-:W-:Y:S02]  /*1830*/  FSEL R25, R25, R42, P2 ;  /* 0x0000002a19197208 */ /* 0x000fe40001000000 */
[----:B------:R-:W-:Y:S02]  /*1840*/  FSEL R37, R37, R50, P1 ;  /* 0x0000003225257208 */ /* 0x000fe40000800000 */
[C---:B------:R-:W-:Y:S02]  /*1850*/  SEL R49, R32.reuse, R49, P3 ;  /* 0x0000003120317207 */ /* 0x040fe40001800000 */
[----:B------:R-:W-:Y:S02]  /*1860*/  FSEL R24, R75, R24, P5 ;  /* 0x000000184b187208 */ /* 0x000fe40002800000 */
[C---:B------:R-:W-:Y:S02]  /*1870*/  SEL R61, R32.reuse, R61, P4 ;  /* 0x0000003d203d7207 */ /* 0x040fe40002000000 */
[----:B------:R-:W-:-:S02]  /*1880*/  SEL R67, R32, R67, P2 ;  /* 0x0000004320437207 */ /* 0x000fc40001000000 */
[C---:B------:R-:W-:Y:S02]  /*1890*/  SEL R59, R32.reuse, R59, P1 ;  /* 0x0000003b203b7207 */ /* 0x040fe40000800000 */
[----:B------:R-:W-:Y:S02]  /*18a0*/  SEL R53, R32, R53, P5 ;  /* 0x0000003520357207 */ /* 0x000fe40002800000 */
[----:B------:R-:W-:Y:S02]  /*18b0*/  FSETP.GT.AND P3, PT, R28, R46, PT ;  /* 0x0000002e1c00720b */ /* 0x000fe40003f64000 */
[----:B------:R-:W-:Y:S02]  /*18c0*/  FSETP.GT.AND P4, PT, R29, R52, PT ;  /* 0x000000341d00720b */ /* 0x000fe40003f84000 */
[----:B------:R-:W-:Y:S02]  /*18d0*/  FSETP.GT.AND P2, PT, R21, R58, PT ;  /* 0x0000003a1500720b */ /* 0x000fe40003f44000 */
[----:B------:R-:W-:-:S02]  /*18e0*/  FSETP.GT.AND P1, PT, R77, R64, PT ;  /* 0x000000404d00720b */ /* 0x000fc40003f24000 */
[----:B------:R-:W-:Y:S02]  /*18f0*/  FSETP.GT.AND P5, PT, R70, R45, PT ;  /* 0x0000002d4600720b */ /* 0x000fe40003fa4000 */
[C---:B------:R-:W-:Y:S02]  /*1900*/  SEL R65, R32.reuse, R65, P3 ;  /* 0x0000004120417207 */ /* 0x040fe40001800000 */
[C---:B------:R-:W-:Y:S02]  /*1910*/  SEL R55, R32.reuse, R55, P4 ;  /* 0x0000003720377207 */ /* 0x040fe40002000000 */
[C---:B------:R-:W-:Y:S02]  /*1920*/  SEL R71, R32.reuse, R71, P2 ;  /* 0x0000004720477207 */ /* 0x040fe40001000000 */
[C---:B------:R-:W-:Y:S02]  /*1930*/  SEL R47, R32.reuse, R47, P1 ;  /* 0x0000002f202f7207 */ /* 0x040fe40000800000 */
[----:B------:R-:W-:Y:S01]  /*1940*/  SEL R69, R32, R69, P5 ;  /* 0x0000004520457207 */ /* 0x000fe20002800000 */
[----:B0-----:R-:W-:Y:S01]  /*1950*/  FMUL R39, R18, R22 ;  /* 0x0000001612277220 */ /* 0x001fe20000400000 */
[----:B------:R-:W-:Y:S01]  /*1960*/  FSEL R28, R28, R46, P3 ;  /* 0x0000002e1c1c7208 */ /* 0x000fe20001800000 */
[----:B------:R-:W-:Y:S01]  /*1970*/  FMUL R46, R17, R22 ;  /* 0x00000016112e7220 */ /* 0x000fe20000400000 */
[----:B------:R-:W-:Y:S01]  /*1980*/  FSEL R29, R29, R52, P4 ;  /* 0x000000341d1d7208 */ /* 0x000fe20002000000 */
[C---:B------:R-:W-:Y:S01]  /*1990*/  FMUL R52, R16.reuse, R22 ;  /* 0x0000001610347220 */ /* 0x040fe20000400000 */
[----:B------:R-:W-:Y:S01]  /*19a0*/  FSEL R21, R21, R58, P2 ;  /* 0x0000003a15157208 */ /* 0x000fe20001000000 */
[----:B------:R-:W-:Y:S01]  /*19b0*/  FMUL R73, R19, R26 ;  /* 0x0000001a13497220 */ /* 0x000fe20000400000 */
[----:B------:R-:W-:Y:S01]  /*19c0*/  FSEL R64, R77, R64, P1 ;  /* 0x000000404d407208 */ /* 0x000fe20000800000 */
[----:B------:R-:W-:Y:S01]  /*19d0*/  FMUL R77, R17, R26 ;  /* 0x0000001a114d7220 */ /* 0x000fe20000400000 */
[----:B------:R-:W-:Y:S01]  /*19e0*/  FSEL R33, R33, R54, P6 ;  /* 0x0000003621217208 */ /* 0x000fe20003000000 */
[-C--:B------:R-:W-:Y:S01]  /*19f0*/  FMUL R54, R16, R26.reuse ;  /* 0x0000001a10367220 */ /* 0x080fe20000400000 */
[----:B------:R-:W-:Y:S01]  /*1a00*/  @!P6 SEL R32, R2, R41, P0 ;  /* 0x000000290220e207 */ /* 0x000fe20000000000 */
[----:B------:R-:W-:Y:S01]  /*1a10*/  FMUL R41, R18, R26 ;  /* 0x0000001a12297220 */ /* 0x000fe20000400000 */
[-C--:B------:R-:W-:Y:S01]  /*1a20*/  FMUL R58, R16, R30.reuse ;  /* 0x0000001e103a7220 */ /* 0x080fe20000400000 */
[-C--:B------:R-:W-:Y:S01]  /*1a30*/  FMUL R38, R17, R30.reuse ;  /* 0x0000001e11267220 */ /* 0x080fe20000400000 */
[----:B------:R-:W-:Y:S01]  /*1a40*/  FMUL R75, R18, R30 ;  /* 0x0000001e124b7220 */ /* 0x000fe20000400000 */
[C---:B------:R-:W-:Y:S01]  /*1a50*/  FMUL R22, R19.reuse, R22 ;  /* 0x0000001613167220 */ /* 0x040fe20000400000 */
[----:B------:R-:W-:Y:S01]  /*1a60*/  FMUL R30, R19, R30 ;  /* 0x0000001e131e7220 */ /* 0x000fe20000400000 */
[-C--:B------:R-:W-:Y:S01]  /*1a70*/  FMUL R50, R16, R34.reuse ;  /* 0x0000002210327220 */ /* 0x080fe20000400000 */
[-C--:B------:R-:W-:Y:S01]  /*1a80*/  FMUL R42, R17, R34.reuse ;  /* 0x00000022112a7220 */ /* 0x080fe20000400000 */
[-C--:B------:R-:W-:Y:S01]  /*1a90*/  FMUL R36, R18, R34.reuse ;  /* 0x0000002212247220 */ /* 0x080fe20000400000 */
[----:B------:R-:W-:-:S02]  /*1aa0*/  FMUL R26, R19, R34 ;  /* 0x00000022131a7220 */ /* 0x000fc40000400000 */
[----:B------:R-:W0:Y:S01]  /*1ab0*/  LDS.128 R16, [R4+0x300] ;  /* 0x0003000004107984 */ /* 0x000e220000000c00 */
[----:B------:R-:W-:Y:S01]  /*1ac0*/  VIADD R34, R2, 0x2 ;  /* 0x0000000202227836 */ /* 0x000fe20000000000 */
[----:B------:R-:W-:Y:S02]  /*1ad0*/  FSETP.GT.AND P4, PT, R52, R60, PT ;  /* 0x0000003c3400720b */ /* 0x000fe40003f84000 */
[----:B------:R-:W-:Y:S02]  /*1ae0*/  FSETP.GT.AND P2, PT, R46, R62, PT ;  /* 0x0000003e2e00720b */ /* 0x000fe40003f44000 */
[----:B------:R-:W-:Y:S02]  /*1af0*/  FSEL R60, R52, R60, P4 ;  /* 0x0000003c343c7208 */ /* 0x000fe40002000000 */
[----:B------:R-:W-:Y:S02]  /*1b00*/  SEL R66, R34, R66, P4 ;  /* 0x0000004222427207 */ /* 0x000fe40002000000 */
[----:B------:R-:W-:-:S02]  /*1b10*/  FSETP.GT.AND P0, PT, R50, R48, PT ;  /* 0x000000303200720b */ /* 0x000fc40003f04000 */
[----:B------:R-:W-:Y:S02]  /*1b20*/  FSETP.GT.AND P3, PT, R77, R68, PT ;  /* 0x000000444d00720b */ /* 0x000fe40003f64000 */
[----:B------:R-:W-:Y:S02]  /*1b30*/  FSETP.GT.AND P4, PT, R42, R37, PT ;  /* 0x000000252a00720b */ /* 0x000fe40003f84000 */
[----:B------:R-:W-:Y:S02]  /*1b40*/  FSEL R45, R70, R45, P5 ;  /* 0x0000002d462d7208 */ /* 0x000fe40002800000 */
[----:B------:R-:W-:Y:S02]  /*1b50*/  FSEL R62, R46, R62, P2 ;  /* 0x0000003e2e3e7208 */ /* 0x000fe40001000000 */
[----:B------:R-:W-:Y:S02]  /*1b60*/  SEL R49, R34, R49, P2 ;  /* 0x0000003122317207 */ /* 0x000fe40001000000 */
[----:B------:R-:W-:-:S02]  /*1b70*/  FSETP.GT.AND P1, PT, R54, R56, PT ;  /* 0x000000383600720b */ /* 0x000fc40003f24000 */
[----:B------:R-:W-:Y:S02]  /*1b80*/  FSEL R48, R50, R48, P0 ;  /* 0x0000003032307208 */ /* 0x000fe40000000000 */
[----:B------:R-:W-:Y:S02]  /*1b90*/  FSEL R68, R77, R68, P3 ;  /* 0x000000444d447208 */ /* 0x000fe40001800000 */
[----:B------:R-:W-:Y:S02]  /*1ba0*/  FSEL R37, R42, R37, P4 ;  /* 0x000000252a257208 */ /* 0x000fe40002000000 */
[----:B------:R-:W-:Y:S02]  /*1bb0*/  SEL R51, R34, R51, P0 ;  /* 0x0000003322337207 */ /* 0x000fe40000000000 */
[----:B------:R-:W-:Y:S02]  /*1bc0*/  FSETP.GT.AND P2, PT, R36, R29, PT ;  /* 0x0000001d2400720b */ /* 0x000fe40003f44000 */
[----:B------:R-:W-:-:S02]  /*1bd0*/  SEL R61, R34, R61, P3 ;  /* 0x0000003d223d7207 */ /* 0x000fc40001800000 */
[----:B------:R-:W-:Y:S02]  /*1be0*/  SEL R59, R34, R59, P4 ;  /* 0x0000003b223b7207 */ /* 0x000fe40002000000 */
[----:B------:R-:W-:Y:S02]  /*1bf0*/  FSETP.GT.AND P0, PT, R75, R28, PT ;  /* 0x0000001c4b00720b */ /* 0x000fe40003f04000 */
[----:B------:R-:W-:Y:S02]  /*1c00*/  FSETP.GT.AND P3, PT, R22, R21, PT ;  /* 0x000000151600720b */ /* 0x000fe40003f64000 */
[----:B------:R-:W-:Y:S02]  /*1c10*/  FSETP.GT.AND P4, PT, R30, R45, PT ;  /* 0x0000002d1e00720b */ /* 0x000fe40003f84000 */
[----:B------:R-:W-:Y:S02]  /*1c20*/  FSETP.GT.AND P5, PT, R58, R44, PT ;  /* 0x0000002c3a00720b */ /* 0x000fe40003fa4000 */
[----:B------:R-:W-:-:S02]  /*1c30*/  FSEL R56, R54, R56, P1 ;  /* 0x0000003836387208 */ /* 0x000fc40000800000 */
[----:B------:R-:W-:Y:S02]  /*1c40*/  SEL R43, R34, R43, P1 ;  /* 0x0000002b222b7207 */ /* 0x000fe40000800000 */
[----:B------:R-:W-:Y:S02]  /*1c50*/  FSEL R29, R36, R29, P2 ;  /* 0x0000001d241d7208 */ /* 0x000fe40001000000 */
[----:B------:R-:W-:Y:S02]  /*1c60*/  FSETP.GT.AND P6, PT, R38, R25, PT ;  /* 0x000000192600720b */ /* 0x000fe40003fc4000 */
[----:B------:R-:W-:Y:S02]  /*1c70*/  FSETP.GT.AND P1, PT, R39, R20, PT ;  /* 0x000000142700720b */ /* 0x000fe40003f24000 */
[----:B------:R-:W-:Y:S01]  /*1c80*/  FSEL R28, R75, R28, P0 ;  /* 0x0000001c4b1c7208 */ /* 0x000fe20000000000 */
[----:B0-----:R-:W-:Y:S01]  /*1c90*/  FMUL R75, R19, R23 ;  /* 0x00000017134b7220 */ /* 0x001fe20000400000 */
[----:B------:R-:W-:Y:S01]  /*1ca0*/  FSEL R36, R22, R21, P3 ;  /* 0x0000001516247208 */ /* 0x000fe20001800000 */
[----:B------:R-:W-:Y:S01]  /*1cb0*/  FMUL R22, R16, R23 ;  /* 0x0000001710167220 */ /* 0x000fe20000400000 */
[----:B------:R-:W-:Y:S01]  /*1cc0*/  FSEL R45, R30, R45, P4 ;  /* 0x0000002d1e2d7208 */ /* 0x000fe20002000000 */
[-C--:B------:R-:W-:Y:S01]  /*1cd0*/  FMUL R21, R17, R23.reuse ;  /* 0x0000001711157220 */ /* 0x080fe20000400000 */
[----:B------:R-:W-:Y:S01]  /*1ce0*/  FMUL R30, R18, R23 ;  /* 0x00000017121e7220 */ /* 0x000fe20000400000 */
[----:B------:R-:W-:Y:S01]  /*1cf0*/  FMUL R23, R16, R31 ;  /* 0x0000001f10177220 */ /* 0x000fe20000400000 */
[----:B------:R-:W-:-:S02]  /*1d00*/  FSEL R44, R58, R44, P5 ;  /* 0x0000002c3a2c7208 */ /* 0x000fc40002800000 */
[----:B------:R-:W-:Y:S02]  /*1d10*/  FSEL R25, R38, R25, P6 ;  /* 0x0000001926197208 */ /* 0x000fe40003000000 */
[----:B------:R-:W-:Y:S02]  /*1d20*/  SEL R57, R34, R57, P5 ;  /* 0x0000003922397207 */ /* 0x000fe40002800000 */
[----:B------:R-:W-:Y:S01]  /*1d30*/  FSEL R39, R39, R20, P1 ;  /* 0x0000001427277208 */ /* 0x000fe20000800000 */
[----:B------:R-:W-:Y:S01]  /*1d40*/  FMUL R20, R16, R27 ;  /* 0x0000001b10147220 */ /* 0x000fe20000400000 */
[----:B------:R-:W-:Y:S02]  /*1d50*/  SEL R67, R34, R67, P6 ;  /* 0x0000004322437207 */ /* 0x000fe40003000000 */
[----:B------:R-:W-:Y:S02]  /*1d60*/  FSETP.GT.AND P5, PT, R41, R24, PT ;  /* 0x000000182900720b */ /* 0x000fe40003fa4000 */
[----:B------:R-:W-:-:S02]  /*1d70*/  FSETP.GT.AND P6, PT, R73, R64, PT ;  /* 0x000000404900720b */ /* 0x000fc40003fc4000 */
[C---:B------:R-:W-:Y:S02]  /*1d80*/  SEL R55, R34.reuse, R55, P2 ;  /* 0x0000003722377207 */ /* 0x040fe40001000000 */
[----:B------:R-:W-:Y:S02]  /*1d90*/  SEL R63, R34, R63, P1 ;  /* 0x0000003f223f7207 */ /* 0x000fe40000800000 */
[----:B------:R-:W-:Y:S02]  /*1da0*/  FSETP.GT.AND P2, PT, R23, R44, PT ;  /* 0x0000002c1700720b */ /* 0x000fe40003f44000 */
[----:B------:R-:W-:Y:S02]  /*1db0*/  FSETP.GT.AND P1, PT, R26, R33, PT ;  /* 0x000000211a00720b */ /* 0x000fe40003f24000 */
[----:B------:R-:W-:Y:S02]  /*1dc0*/  FSEL R41, R41, R24, P5 ;  /* 0x0000001829297208 */ /* 0x000fe40002800000 */
[----:B------:R-:W-:-:S02]  /*1dd0*/  FSEL R64, R73, R64, P6 ;  /* 0x0000004049407208 */ /* 0x000fc40003000000 */
[C---:B------:R-:W-:Y:S02]  /*1de0*/  SEL R53, R34.reuse, R53, P5 ;  /* 0x0000003522357207 */ /* 0x040fe40002800000 */
[C---:B------:R-:W-:Y:S02]  /*1df0*/  SEL R65, R34.reuse, R65, P0 ;  /* 0x0000004122417207 */ /* 0x040fe40000000000 */
[----:B------:R-:W-:Y:S02]  /*1e00*/  SEL R47, R34, R47, P6 ;  /* 0x0000002f222f7207 */ /* 0x000fe40003000000 */
[----:B------:R-:W-:Y:S02]  /*1e10*/  FSETP.GT.AND P5, PT, R22, R60, PT ;  /* 0x0000003c1600720b */ /* 0x000fe40003fa4000 */
[----:B------:R-:W-:Y:S02]  /*1e20*/  FSETP.GT.AND P6, PT, R20, R56, PT ;  /* 0x000000381400720b */ /* 0x000fe40003fc4000 */
[----:B------:R-:W-:Y:S01]  /*1e30*/  FSETP.GT.AND P0, PT, R21, R62, PT ;  /* 0x0000003e1500720b */ /* 0x000fe20003f04000 */
[-C--:B------:R-:W-:Y:S01]  /*1e40*/  FMUL R24, R17, R27.reuse ;  /* 0x0000001b11187220 */ /* 0x080fe20000400000 */
[----:B------:R-:W-:Y:S01]  /*1e50*/  FSEL R46, R23, R44, P2 ;  /* 0x0000002c172e7208 */ /* 0x000fe20001000000 */
[----:B------:R-:W-:Y:S01]  /*1e60*/  FMUL R42, R18, R27 ;  /* 0x0000001b122a7220 */ /* 0x000fe20000400000 */
[----:B------:R-:W-:Y:S01]  /*1e70*/  FSEL R33, R26, R33, P1 ;  /* 0x000000211a217208 */ /* 0x000fe20000800000 */
[----:B------:R-:W-:Y:S01]  /*1e80*/  FMUL R73, R19, R27 ;  /* 0x0000001b13497220 */ /* 0x000fe20000400000 */
[----:B------:R-:W-:-:S02]  /*1e90*/  VIADD R44, R2, 0x3 ;  /* 0x00000003022c7836 */ /* 0x000fc40000000000 */
[----:B------:R-:W-:Y:S01]  /*1ea0*/  FMUL R26, R17, R31 ;  /* 0x0000001f111a7220 */ /* 0x000fe20000400000 */
[----:B------:R-:W-:Y:S01]  /*1eb0*/  FMUL R27, R16, R35 ;  /* 0x00000023101b7220 */ /* 0x000fe20000400000 */
[CC--:B------:R-:W-:Y:S01]  /*1ec0*/  FMUL R77, R18.reuse, R31.reuse ;  /* 0x0000001f124d7220 */ /* 0x0c0fe20000400000 */
[----:B------:R-:W-:Y:S01]  /*1ed0*/  FMUL R38, R19, R31 ;  /* 0x0000001f13267220 */ /* 0x000fe20000400000 */
[-C--:B------:R-:W-:Y:S01]  /*1ee0*/  FMUL R54, R17, R35.reuse ;  /* 0x0000002311367220 */ /* 0x080fe20000400000 */
[-C--:B------:R-:W-:Y:S01]  /*1ef0*/  FMUL R52, R18, R35.reuse ;  /* 0x0000002312347220 */ /* 0x080fe20000400000 */
[----:B------:R-:W-:Y:S01]  /*1f00*/  FMUL R50, R19, R35 ;  /* 0x0000002313327220 */ /* 0x000fe20000400000 */
[----:B------:R-:W-:Y:S01]  /*1f10*/  FSEL R60, R22, R60, P5 ;  /* 0x0000003c163c7208 */ /* 0x000fe20002800000 */
[----:B------:R-:W-:Y:S01]  /*1f20*/  LDS.128 R16, [R4+0x400] ;  /* 0x0004000004107984 */ /* 0x000fe20000000c00 */
[----:B------:R-:W-:Y:S02]  /*1f30*/  FSEL R56, R20, R56, P6 ;  /* 0x0000003814387208 */ /* 0x000fe40003000000 */
[----:B------:R-:W-:-:S02]  /*1f40*/  FSEL R62, R21, R62, P0 ;  /* 0x0000003e153e7208 */ /* 0x000fc40000000000 */
[----:B------:R-:W0:Y:S01]  /*1f50*/  LDS.128 R20, [R7+0x10] ;  /* 0x0000100007147984 */ /* 0x000e220000000c00 */
[C---:B------:R-:W-:Y:S02]  /*1f60*/  SEL R71, R34.reuse, R71, P3 ;  /* 0x0000004722477207 */ /* 0x040fe40001800000 */
[----:B------:R-:W-:Y:S02]  /*1f70*/  SEL R69, R34, R69, P4 ;  /* 0x0000004522457207 */ /* 0x000fe40002000000 */
[----:B------:R-:W-:Y:S02]  /*1f80*/  SEL R66, R44, R66, P5 ;  /* 0x000000422c427207 */ /* 0x000fe40002800000 */
[----:B------:R-:W-:Y:S02]  /*1f90*/  FSETP.GT.AND P3, PT, R27, R48, PT ;  /* 0x000000301b00720b */ /* 0x000fe40003f64000 */
[----:B------:R-:W-:Y:S02]  /*1fa0*/  FSETP.GT.AND P4, PT, R24, R68, PT ;  /* 0x000000441800720b */ /* 0x000fe40003f84000 */
[----:B------:R-:W-:-:S02]  /*1fb0*/  FSETP.GT.AND P5, PT, R26, R25, PT ;  /* 0x000000191a00720b */ /* 0x000fc40003fa4000 */
[----:B------:R-:W-:Y:S02]  /*1fc0*/  FSEL R48, R27, R48, P3 ;  /* 0x000000301b307208 */ /* 0x000fe40001800000 */
[----:B------:R-:W-:Y:S02]  /*1fd0*/  FSEL R68, R24, R68, P4 ;  /* 0x0000004418447208 */ /* 0x000fe40002000000 */
[----:B------:R-:W-:Y:S02]  /*1fe0*/  FSEL R58, R26, R25, P5 ;  /* 0x000000191a3a7208 */ /* 0x000fe40002800000 */
[----:B------:R-:W1:Y:S01]  /*1ff0*/  LDS.128 R24, [R7+0x90] ;  /* 0x0000900007187984 */ /* 0x000e620000000c00 */
[----:B------:R-:W-:Y:S02]  /*2000*/  SEL R51, R44, R51, P3 ;  /* 0x000000332c337207 */ /* 0x000fe40001800000 */
[----:B------:R-:W-:Y:S02]  /*2010*/  FSETP.GT.AND P3, PT, R42, R41, PT ;  /* 0x000000292a00720b */ /* 0x000fe40003f64000 */
[----:B------:R-:W-:-:S02]  /*2020*/  SEL R43, R44, R43, P6 ;  /* 0x0000002b2c2b7207 */ /* 0x000fc40003000000 */
[----:B------:R-:W-:Y:S02]  /*2030*/  FSEL R41, R42, R41, P3 ;  /* 0x000000292a297208 */ /* 0x000fe40001800000 */
[----:B------:R-:W-:Y:S02]  /*2040*/  SEL R53, R44, R53, P3 ;  /* 0x000000352c357207 */ /* 0x000fe40001800000 */
[----:B------:R-:W-:Y:S02]  /*2050*/  FSETP.GT.AND P3, PT, R50, R33, PT ;  /* 0x000000213200720b */ /* 0x000fe40003f64000 */
[----:B------:R-:W-:Y:S02]  /*2060*/  FSETP.GT.AND P6, PT, R54, R37, PT ;  /* 0x000000253600720b */ /* 0x000fe40003fc4000 */
[----:B------:R-:W-:Y:S02]  /*2070*/  SEL R57, R44, R57, P2 ;  /* 0x000000392c397207 */ /* 0x000fe40001000000 */
[----:B------:R-:W-:-:S02]  /*2080*/  FSETP.GT.AND P2, PT, R30, R39, PT ;  /* 0x000000271e00720b */ /* 0x000fc40003f44000 */
[----:B------:R-:W-:Y:S02]  /*2090*/  SEL R49, R44, R49, P0 ;  /* 0x000000312c317207 */ /* 0x000fe40000000000 */
[----:B------:R-:W-:Y:S01]  /*20a0*/  FSETP.GT.AND P0, PT, R77, R28, PT ;  /* 0x0000001c4d00720b */ /* 0x000fe20003f04000 */
[----:B0-----:R-:W-:Y:S01]  /*20b0*/  FMUL R35, R16, R20 ;  /* 0x0000001410237220 */ /* 0x001fe20000400000 */
[----:B------:R-:W-:Y:S02]  /*20c0*/  FSEL R54, R54, R37, P6 ;  /* 0x0000002536367208 */ /* 0x000fe40003000000 */
[----:B------:R-:W-:Y:S02]  /*20d0*/  SEL R59, R44, R59, P6 ;  /* 0x0000003b2c3b7207 */ /* 0x000fe40003000000 */
[----:B------:R-:W-:Y:S02]  /*20e0*/  FSEL R39, R30, R39, P2 ;  /* 0x000000271e277208 */ /* 0x000fe40001000000 */
[----:B------:R-:W-:-:S02]  /*20f0*/  SEL R61, R44, R61, P4 ;  /* 0x0000003d2c3d7207 */ /* 0x000fc40002000000 */
[C---:B------:R-:W-:Y:S02]  /*2100*/  SEL R67, R44.reuse, R67, P5 ;  /* 0x000000432c437207 */ /* 0x040fe40002800000 */
[----:B------:R-:W-:Y:S02]  /*2110*/  FSETP.GT.AND P6, PT, R73, R64, PT ;  /* 0x000000404900720b */ /* 0x000fe40003fc4000 */
[----:B------:R-:W-:Y:S02]  /*2120*/  SEL R63, R44, R63, P2 ;  /* 0x0000003f2c3f7207 */ /* 0x000fe40001000000 */
[----:B------:R-:W-:Y:S02]  /*2130*/  FSETP.GT.AND P4, PT, R52, R29, PT ;  /* 0x0000001d3400720b */ /* 0x000fe40003f84000 */
[----:B------:R-:W-:Y:S02]  /*2140*/  FSETP.GT.AND P5, PT, R75, R36, PT ;  /* 0x000000244b00720b */ /* 0x000fe40003fa4000 */
[----:B------:R-:W-:-:S02]  /*2150*/  FSEL R77, R77, R28, P0 ;  /* 0x0000001c4d4d7208 */ /* 0x000fc40000000000 */
[----:B------:R-:W-:Y:S02]  /*2160*/  FSETP.GT.AND P2, PT, R38, R45, PT ;  /* 0x0000002d2600720b */ /* 0x000fe40003f44000 */
[----:B------:R-:W-:Y:S02]  /*2170*/  SEL R65, R44, R65, P0 ;  /* 0x000000412c417207 */ /* 0x000fe40000000000 */
[----:B------:R-:W-:Y:S01]  /*2180*/  FSETP.GT.AND P0, PT, R35, R60, PT ;  /* 0x0000003c2300720b */ /* 0x000fe20003f04000 */
[----:B-1----:R-:W-:Y:S01]  /*2190*/  FMUL R37, R24, R17 ;  /* 0x0000001118257220 */ /* 0x002fe20000400000 */
[----:B------:R-:W-:Y:S01]  /*21a0*/  FSEL R64, R73, R64, P6 ;  /* 0x0000004049407208 */ /* 0x000fe20003000000 */
[----:B------:R-:W-:Y:S01]  /*21b0*/  FMUL R73, R20, R19 ;  /* 0x0000001314497220 */ /* 0x000fe20000400000 */
[C---:B------:R-:W-:Y:S02]  /*21c0*/  SEL R55, R44.reuse, R55, P4 ;  /* 0x000000372c377207 */ /* 0x040fe40002000000 */
[----:B------:R-:W-:-:S02]  /*21d0*/  SEL R71, R44, R71, P5 ;  /* 0x000000472c477207 */ /* 0x000fc40002800000 */
[C---:B------:R-:W-:Y:S02]  /*21e0*/  SEL R47, R44.reuse, R47, P6 ;  /* 0x0000002f2c2f7207 */ /* 0x040fe40003000000 */
[----:B------:R-:W-:Y:S02]  /*21f0*/  SEL R69, R44, R69, P2 ;  /* 0x000000452c457207 */ /* 0x000fe40001000000 */
[----:B------:R-:W-:Y:S02]  /*2200*/  FSEL R36, R75, R36, P5 ;  /* 0x000000244b247208 */ /* 0x000fe40002800000 */
[----:B------:R-:W-:Y:S01]  /*2210*/  FSEL R50, R50, R33, P3 ;  /* 0x0000002132327208 */ /* 0x000fe20001800000 */
[----:B------:R-:W-:Y:S01]  /*2220*/  FMUL R33, R20, R17 ;  /* 0x0000001114217220 */ /* 0x000fe20000400000 */
[----:B------:R-:W-:Y:S01]  /*2230*/  @!P3 SEL R44, R34, R32, P1 ;  /* 0x00000020222cb207 */ /* 0x000fe20000800000 */
[----:B------:R-:W-:Y:S01]  /*2240*/  FMUL R32, R20, R18 ;  /* 0x0000001214207220 */ /* 0x000fe20000400000 */
[----:B------:R-:W-:Y:S01]  /*2250*/  FSEL R60, R35, R60, P0 ;  /* 0x0000003c233c7208 */ /* 0x000fe20000000000 */
[----:B------:R-:W-:Y:S01]  /*2260*/  FMUL R35, R16, R24 ;  /* 0x0000001810237220 */ /* 0x000fe20000400000 */
[----:B------:R-:W-:-:S02]  /*2270*/  FSETP.GT.AND P1, PT, R73, R36, PT ;  /* 0x000000244900720b */ /* 0x000fc40003f24000 */
[----:B------:R-:W-:Y:S02]  /*2280*/  FSETP.GT.AND P3, PT, R37, R68, PT ;  /* 0x000000442500720b */ /* 0x000fe40003f64000 */
[----:B------:R-:W-:Y:S02]  /*2290*/  FSEL R45, R38, R45, P2 ;  /* 0x0000002d262d7208 */ /* 0x000fe40001000000 */
[----:B------:R-:W-:Y:S02]  /*22a0*/  FSETP.GT.AND P6, PT, R33, R62, PT ;  /* 0x0000003e2100720b */ /* 0x000fe40003fc4000 */
[----:B------:R-:W-:Y:S02]  /*22b0*/  FSETP.GT.AND P2, PT, R32, R39, PT ;  /* 0x000000272000720b */ /* 0x000fe40003f44000 */
[----:B------:R-:W-:Y:S02]  /*22c0*/  FSETP.GT.AND P5, PT, R35, R56, PT ;  /* 0x000000382300720b */ /* 0x000fe40003fa4000 */
[----:B------:R-:W-:Y:S01]  /*22d0*/  FSEL R42, R73, R36, P1 ;  /* 0x00000024492a7208 */ /* 0x000fe20000800000 */
[C---:B------:R-:W-:Y:S01]  /*22e0*/  FMUL R36, R24.reuse, R18 ;  /* 0x0000001218247220 */ /* 0x040fe20000400000 */
[----:B------:R-:W-:Y:S01]  /*22f0*/  FSEL R68, R37, R68, P3 ;  /* 0x0000004425447208 */ /* 0x000fe20001800000 */
[----:B------:R-:W-:Y:S01]  /*2300*/  FMUL R37, R24, R19 ;  /* 0x0000001318257220 */ /* 0x000fe20000400000 */
[----:B------:R-:W-:Y:S01]  /*2310*/  FSEL R52, R52, R29, P4 ;  /* 0x0000001d34347208 */ /* 0x000fe20002000000 */
[----:B------:R-:W-:Y:S01]  /*2320*/  VIADD R24, R2, 0x4 ;  /* 0x0000000402187836 */ /* 0x000fe20000000000 */
[----:B------:R-:W0:Y:S01]  /*2330*/  LDS.128 R28, [R7+0x110] ;  /* 0x00011000071c7984 */ /* 0x000e220000000c00 */
[----:B------:R-:W-:-:S02]  /*2340*/  FSEL R62, R33, R62, P6 ;  /* 0x0000003e213e7208 */ /* 0x000fc40003000000 */
[----:B------:R-:W-:Y:S02]  /*2350*/  FSEL R20, R32, R39, P2 ;  /* 0x0000002720147208 */ /* 0x000fe40001000000 */
[----:B------:R-:W-:Y:S02]  /*2360*/  FSEL R56, R35, R56, P5 ;  /* 0x0000003823387208 */ /* 0x000fe40002800000 */
[----:B------:R-:W1:Y:S01]  /*2370*/  LDS.128 R32, [R7+0x190] ;  /* 0x0001900007207984 */ /* 0x000e620000000c00 */
[----:B------:R-:W-:Y:S02]  /*2380*/  SEL R66, R24, R66, P0 ;  /* 0x0000004218427207 */ /* 0x000fe40000000000 */
[CC--:B------:R-:W-:Y:S02]  /*2390*/  FSETP.GT.AND P4, PT, R36.reuse, R41.reuse, PT ;  /* 0x000000292400720b */ /* 0x0c0fe40003f84000 */
[----:B------:R-:W-:Y:S02]  /*23a0*/  FSETP.GT.AND P0, PT, R37, R64, PT ;  /* 0x000000402500720b */ /* 0x000fe40003f04000 */
[----:B------:R-:W-:-:S02]  /*23b0*/  FSEL R41, R36, R41, P4 ;  /* 0x0000002924297208 */ /* 0x000fc40002000000 */
[----:B------:R-:W-:Y:S02]  /*23c0*/  FSEL R64, R37, R64, P0 ;  /* 0x0000004025407208 */ /* 0x000fe40000000000 */
[----:B------:R-:W2:Y:S01]  /*23d0*/  LDS.128 R36, [R4+0x500] ;  /* 0x0005000004247984 */ /* 0x000ea20000000c00 */
[C---:B------:R-:W-:Y:S02]  /*23e0*/  SEL R53, R24.reuse, R53, P4 ;  /* 0x0000003518357207 */ /* 0x040fe40002000000 */
[C---:B------:R-:W-:Y:S02]  /*23f0*/  SEL R49, R24.reuse, R49, P6 ;  /* 0x0000003118317207 */ /* 0x040fe40003000000 */
[C---:B------:R-:W-:Y:S02]  /*2400*/  SEL R63, R24.reuse, R63, P2 ;  /* 0x0000003f183f7207 */ /* 0x040fe40001000000 */
[----:B------:R-:W-:Y:S01]  /*2410*/  SEL R71, R24, R71, P1 ;  /* 0x0000004718477207 */ /* 0x000fe20000800000 */
[-C--:B0-----:R-:W-:Y:S01]  /*2420*/  FMUL R75, R28, R17.reuse ;  /* 0x000000111c4b7220 */ /* 0x081fe20000400000 */
[----:B------:R-:W-:Y:S01]  /*2430*/  FMUL R73, R16, R28 ;  /* 0x0000001c10497220 */ /* 0x000fe20000400000 */
[----:B------:R-:W-:Y:S01]  /*2440*/  FMUL R70, R28, R18 ;  /* 0x000000121c467220 */ /* 0x000fe20000400000 */
[----:B-1----:R-:W-:Y:S01]  /*2450*/  FMUL R17, R32, R17 ;  /* 0x0000001120117220 */ /* 0x002fe20000400000 */
[----:B------:R-:W-:-:S04]  /*2460*/  FMUL R28, R28, R19 ;  /* 0x000000131c1c7220 */ /* 0x000fc80000400000 */
[----:B------:R-:W-:Y:S01]  /*2470*/  FSETP.GT.AND P4, PT, R17, R54, PT ;  /* 0x000000361100720b */ /* 0x000fe20003f84000 */
[----:B------:R-:W-:Y:S01]  /*2480*/  FMUL R19, R32, R19 ;  /* 0x0000001320137220 */ /* 0x000fe20000400000 */
[----:B------:R-:W-:Y:S02]  /*2490*/  FSETP.GT.AND P6, PT, R73, R46, PT ;  /* 0x0000002e4900720b */ /* 0x000fe40003fc4000 */
[----:B------:R-:W-:Y:S02]  /*24a0*/  FSEL R54, R17, R54, P4 ;  /* 0x0000003611367208 */ /* 0x000fe40002000000 */
[----:B------:R-:W-:Y:S01]  /*24b0*/  FSETP.GT.AND P2, PT, R75, R58, PT ;  /* 0x0000003a4b00720b */ /* 0x000fe20003f44000 */
[----:B--2---:R-:W-:Y:S01]  /*24c0*/  FMUL R17, R36, R21 ;  /* 0x0000001524117220 */ /* 0x004fe20000400000 */
[----:B------:R-:W-:Y:S02]  /*24d0*/  FSETP.GT.AND P1, PT, R70, R77, PT ;  /* 0x0000004d4600720b */ /* 0x000fe40003f24000 */
[----:B------:R-:W-:-:S02]  /*24e0*/  FSEL R46, R73, R46, P6 ;  /* 0x0000002e492e7208 */ /* 0x000fc40003000000 */
[----:B------:R-:W-:Y:S01]  /*24f0*/  FSEL R58, R75, R58, P2 ;  /* 0x0000003a4b3a7208 */ /* 0x000fe20001000000 */
[----:B------:R-:W-:Y:S01]  /*2500*/  FMUL R75, R32, R18 ;  /* 0x00000012204b7220 */ /* 0x000fe20000400000 */
[----:B------:R-:W-:Y:S02]  /*2510*/  FSEL R77, R70, R77, P1 ;  /* 0x0000004d464d7208 */ /* 0x000fe40000800000 */
[C---:B------:R-:W-:Y:S02]  /*2520*/  SEL R57, R24.reuse, R57, P6 ;  /* 0x0000003918397207 */ /* 0x040fe40003000000 */
[----:B------:R-:W-:Y:S02]  /*2530*/  SEL R65, R24, R65, P1 ;  /* 0x0000004118417207 */ /* 0x000fe40000800000 */
[----:B------:R-:W-:Y:S02]  /*2540*/  FSETP.GT.AND P6, PT, R19, R50, PT ;  /* 0x000000321300720b */ /* 0x000fe40003fc4000 */
[----:B------:R-:W-:Y:S01]  /*2550*/  FSETP.GT.AND P1, PT, R17, R60, PT ;  /* 0x0000003c1100720b */ /* 0x000fe20003f24000 */
[----:B------:R-:W-:Y:S01]  /*2560*/  FMUL R73, R16, R32 ;  /* 0x0000002010497220 */ /* 0x000fe20000400000 */
[----:B------:R-:W-:Y:S01]  /*2570*/  SEL R43, R24, R43, P5 ;  /* 0x0000002b182b7207 */ /* 0x000fe20002800000 */
[----:B------:R-:W-:Y:S01]  /*2580*/  VIADD R32, R2, 0x5 ;  /* 0x0000000502207836 */ /* 0x000fe20000000000 */
[----:B------:R-:W-:Y:S01]  /*2590*/  SEL R47, R24, R47, P0 ;  /* 0x0000002f182f7207 */ /* 0x000fe20000000000 */
[-C--:B------:R-:W-:Y:S01]  /*25a0*/  FMUL R16, R36, R29.reuse ;  /* 0x0000001d24107220 */ /* 0x080fe20000400000 */
[----:B------:R-:W-:Y:S01]  /*25b0*/  FSEL R50, R19, R50, P6 ;  /* 0x0000003213327208 */ /* 0x000fe20003000000 */
[----:B------:R-:W-:Y:S01]  /*25c0*/  FMUL R19, R37, R29 ;  /* 0x0000001d25137220 */ /* 0x000fe20000400000 */
[----:B------:R-:W-:Y:S01]  /*25d0*/  FSEL R60, R17, R60, P1 ;  /* 0x0000003c113c7208 */ /* 0x000fe20000800000 */
[----:B------:R-:W-:Y:S01]  /*25e0*/  FMUL R17, R37, R25 ;  /* 0x0000001925117220 */ /* 0x000fe20000400000 */
[----:B------:R-:W-:-:S02]  /*25f0*/  FSETP.GT.AND P5, PT, R28, R45, PT ;  /* 0x0000002d1c00720b */ /* 0x000fc40003fa4000 */
[CC--:B------:R-:W-:Y:S02]  /*2600*/  FSETP.GT.AND P0, PT, R75.reuse, R52.reuse, PT ;  /* 0x000000344b00720b */ /* 0x0c0fe40003f04000 */
[----:B------:R-:W-:Y:S02]  /*2610*/  FSEL R45, R28, R45, P5 ;  /* 0x0000002d1c2d7208 */ /* 0x000fe40002800000 */
[----:B------:R-:W-:Y:S02]  /*2620*/  FSEL R52, R75, R52, P0 ;  /* 0x000000344b347208 */ /* 0x000fe40000000000 */
[C---:B------:R-:W-:Y:S02]  /*2630*/  SEL R69, R24.reuse, R69, P5 ;  /* 0x0000004518457207 */ /* 0x040fe40002800000 */
[----:B------:R-:W-:Y:S02]  /*2640*/  SEL R55, R24, R55, P0 ;  /* 0x0000003718377207 */ /* 0x000fe40000000000 */
[----:B------:R-:W-:-:S02]  /*2650*/  SEL R66, R32, R66, P1 ;  /* 0x0000004220427207 */ /* 0x000fc40000800000 */
[C---:B------:R-:W-:Y:S02]  /*2660*/  FSETP.GT.AND P5, PT, R16.reuse, R46, PT ;  /* 0x0000002e1000720b */ /* 0x040fe40003fa4000 */
[----:B------:R-:W-:Y:S02]  /*2670*/  FSETP.GT.AND P0, PT, R17, R68, PT ;  /* 0x000000441100720b */ /* 0x000fe40003f04000 */
[----:B------:R-:W-:Y:S02]  /*2680*/  FSETP.GT.AND P1, PT, R19, R58, PT ;  /* 0x0000003a1300720b */ /* 0x000fe40003f24000 */
[----:B------:R-:W-:Y:S02]  /*2690*/  FSEL R46, R16, R46, P5 ;  /* 0x0000002e102e7208 */ /* 0x000fe40002800000 */
[----:B------:R-:W-:Y:S02]  /*26a0*/  FSEL R68, R17, R68, P0 ;  /* 0x0000004411447208 */ /* 0x000fe40000000000 */
[----:B------:R-:W-:-:S02]  /*26b0*/  FSEL R58, R19, R58, P1 ;  /* 0x0000003a133a7208 */ /* 0x000fc40000800000 */
[----:B------:R-:W0:Y:S01]  /*26c0*/  LDS.128 R16, [R4+0x600] ;  /* 0x0006000004107984 */ /* 0x000e220000000c00 */
[----:B------:R-:W-:Y:S02]  /*26d0*/  SEL R61, R24, R61, P3 ;  /* 0x0000003d183d7207 */ /* 0x000fe40001800000 */
[----:B------:R-:W-:-:S04]  /*26e0*/  FSETP.GT.AND P3, PT, R73, R48, PT ;  /* 0x000000304900720b */ /* 0x000fc80003f64000 */
[----:B------:R-:W-:Y:S01]  /*26f0*/  FSEL R48, R73, R48, P3 ;  /* 0x0000003049307208 */ /* 0x000fe20001800000 */
[----:B------:R-:W-:Y:S01]  /*2700*/  FMUL R73, R36, R25 ;  /* 0x0000001924497220 */ /* 0x000fe20000400000 */
[----:B------:R-:W-:-:S04]  /*2710*/  SEL R67, R24, R67, P2 ;  /* 0x0000004318437207 */ /* 0x000fc80001000000 */
[----:B------:R-:W-:-:S04]  /*2720*/  FSETP.GT.AND P2, PT, R73, R56, PT ;  /* 0x000000384900720b */ /* 0x000fc80003f44000 */
[----:B------:R-:W-:Y:S01]  /*2730*/  FSEL R56, R73, R56, P2 ;  /* 0x0000003849387208 */ /* 0x000fe20001000000 */
[CC--:B------:R-:W-:Y:S01]  /*2740*/  FMUL R73, R38.reuse, R21.reuse ;  /* 0x0000001526497220 */ /* 0x0c0fe20000400000 */
[----:B------:R-:W-:Y:S01]  /*2750*/  FMUL R75, R37, R21 ;  /* 0x00000015254b7220 */ /* 0x000fe20000400000 */
[-C--:B------:R-:W-:Y:S01]  /*2760*/  FMUL R70, R38, R29.reuse ;  /* 0x0000001d26467220 */ /* 0x080fe20000400000 */
[----:B------:R-:W-:Y:S01]  /*2770*/  FMUL R72, R39, R29 ;  /* 0x0000001d27487220 */ /* 0x000fe20000400000 */
[-C--:B------:R-:W-:Y:S01]  /*2780*/  FMUL R36, R36, R33.reuse ;  /* 0x0000002124247220 */ /* 0x080fe20000400000 */
[-C--:B------:R-:W-:Y:S01]  /*2790*/  FMUL R37, R37, R33.reuse ;  /* 0x0000002125257220 */ /* 0x080fe20000400000 */
[----:B------:R-:W-:Y:S01]  /*27a0*/  FMUL R29, R38, R33 ;  /* 0x00000021261d7220 */ /* 0x000fe20000400000 */
[----:B------:R-:W-:Y:S01]  /*27b0*/  SEL R57, R32, R57, P5 ;  /* 0x0000003920397207 */ /* 0x000fe20002800000 */
[----:B------:R-:W-:Y:S01]  /*27c0*/  FMUL R33, R39, R33 ;  /* 0x0000002127217220 */ /* 0x000fe20000400000 */
[----:B------:R-:W-:Y:S01]  /*27d0*/  FSETP.GT.AND P5, PT, R73, R20, PT ;  /* 0x000000144900720b */ /* 0x000fe20003fa4000 */
[----:B------:R-:W-:Y:S01]  /*27e0*/  FMUL R28, R38, R25 ;  /* 0x00000019261c7220 */ /* 0x000fe20000400000 */
[----:B------:R-:W-:-:S02]  /*27f0*/  SEL R59, R24, R59, P4 ;  /* 0x0000003b183b7207 */ /* 0x000fc40002000000 */
[----:B------:R-:W-:Y:S02]  /*2800*/  SEL R51, R24, R51, P3 ;  /* 0x0000003318337207 */ /* 0x000fe40001800000 */
[----:B------:R-:W-:Y:S02]  /*2810*/  FSETP.GT.AND P4, PT, R36, R48, PT ;  /* 0x000000302400720b */ /* 0x000fe40003f84000 */
[----:B------:R-:W-:Y:S02]  /*2820*/  FSEL R20, R73, R20, P5 ;  /* 0x0000001449147208 */ /* 0x000fe40002800000 */
[----:B------:R-:W-:Y:S02]  /*2830*/  SEL R63, R32, R63, P5 ;  /* 0x0000003f203f7207 */ /* 0x000fe40002800000 */
[----:B------:R-:W-:Y:S01]  /*2840*/  FSETP.GT.AND P5, PT, R33, R50, PT ;  /* 0x000000322100720b */ /* 0x000fe20003fa4000 */
[C---:B------:R-:W-:Y:S01]  /*2850*/  FMUL R21, R39.reuse, R21 ;  /* 0x0000001527157220 */ /* 0x040fe20000400000 */
[----:B------:R-:W-:Y:S01]  /*2860*/  FSEL R48, R36, R48, P4 ;  /* 0x0000003024307208 */ /* 0x000fe20002000000 */
[----:B------:R-:W-:Y:S01]  /*2870*/  FMUL R25, R39, R25 ;  /* 0x0000001927197220 */ /* 0x000fe20000400000 */
[----:B------:R-:W-:-:S02]  /*2880*/  SEL R43, R32, R43, P2 ;  /* 0x0000002b202b7207 */ /* 0x000fc40001000000 */
[----:B------:R-:W-:Y:S02]  /*2890*/  SEL R51, R32, R51, P4 ;  /* 0x0000003320337207 */ /* 0x000fe40002000000 */
[----:B------:R-:W-:Y:S02]  /*28a0*/  FSETP.GT.AND P3, PT, R75, R62, PT ;  /* 0x0000003e4b00720b */ /* 0x000fe40003f64000 */
[----:B------:R-:W-:Y:S02]  /*28b0*/  FSETP.GT.AND P2, PT, R37, R54, PT ;  /* 0x000000362500720b */ /* 0x000fe40003f44000 */
[----:B------:R-:W-:Y:S02]  /*28c0*/  FSETP.GT.AND P4, PT, R28, R41, PT ;  /* 0x000000291c00720b */ /* 0x000fe40003f84000 */
[----:B------:R-:W-:Y:S02]  /*28d0*/  FSEL R62, R75, R62, P3 ;  /* 0x0000003e4b3e7208 */ /* 0x000fe40001800000 */
[----:B------:R-:W-:-:S02]  /*28e0*/  FSEL R37, R37, R54, P2 ;  /* 0x0000003625257208 */ /* 0x000fc40001000000 */
[----:B------:R-:W-:Y:S02]  /*28f0*/  SEL R49, R32, R49, P3 ;  /* 0x0000003120317207 */ /* 0x000fe40001800000 */
        /* <DEDUP_REMOVED lines=9> */
[----:B------:R-:W-:Y:S01]  /*2990*/  FSETP.GT.AND P4, PT, R72, R45, PT ;  /* 0x0000002d4800720b */ /* 0x000fe20003f84000 */
        /* <DEDUP_REMOVED lines=9> */
[----:B------:R-:W-:Y:S01]  /*2a30*/  SEL R65, R32, R65, P3 ;  /* 0x0000004120417207 */ /* 0x000fe20001800000 */
[----:B------:R-:W-:Y:S01]  /*2a40*/  FMUL R41, R18, R26 ;  /* 0x0000001a12297220 */ /* 0x000fe20000400000 */
[----:B------:R-:W-:Y:S01]  /*2a50*/  SEL R55, R32, R55, P0 ;  /* 0x0000003720377207 */ /* 0x000fe20000000000 */
[-C--:B------:R-:W-:Y:S01]  /*2a60*/  FMUL R54, R16, R30.reuse ;  /* 0x0000001e10367220 */ /* 0x080fe20000400000 */
[C---:B------:R-:W-:Y:S01]  /*2a70*/  SEL R71, R32.reuse, R71, P1 ;  /* 0x0000004720477207 */ /* 0x040fe20000800000 */
[-C--:B------:R-:W-:Y:S01]  /*2a80*/  FMUL R75, R17, R30.reuse ;  /* 0x0000001e114b7220 */ /* 0x080fe20000400000 */
[----:B------:R-:W-:Y:S01]  /*2a90*/  SEL R47, R32, R47, P2 ;  /* 0x0000002f202f7207 */ /* 0x000fe20001000000 */
[----:B------:R-:W-:Y:S01]  /*2aa0*/  FMUL R73, R18, R30 ;  /* 0x0000001e12497220 */ /* 0x000fe20000400000 */
[----:B------:R-:W-:Y:S01]  /*2ab0*/  SEL R69, R32, R69, P4 ;  /* 0x0000004520457207 */ /* 0x000fe20002000000 */
[C---:B------:R-:W-:Y:S01]  /*2ac0*/  FMUL R22, R19.reuse, R22 ;  /* 0x0000001613167220 */ /* 0x040fe20000400000 */
[----:B------:R-:W-:Y:S01]  /*2ad0*/  @!P5 SEL R32, R24, R44, P6 ;  /* 0x0000002c1820d207 */ /* 0x000fe20003000000 */
[C---:B------:R-:W-:Y:S01]  /*2ae0*/  FMUL R26, R19.reuse, R26 ;  /* 0x0000001a131a7220 */ /* 0x040fe20000400000 */
[----:B------:R-:W-:Y:S01]  /*2af0*/  FMUL R30, R19, R30 ;  /* 0x0000001e131e7220 */ /* 0x000fe20000400000 */
[-C--:B------:R-:W-:Y:S01]  /*2b00*/  FMUL R44, R16, R34.reuse ;  /* 0x00000022102c7220 */ /* 0x080fe20000400000 */
[-C--:B------:R-:W-:Y:S01]  /*2b10*/  FMUL R38, R17, R34.reuse ;  /* 0x0000002211267220 */ /* 0x080fe20000400000 */
[-C--:B------:R-:W-:Y:S01]  /*2b20*/  FMUL R36, R18, R34.reuse ;  /* 0x0000002212247220 */ /* 0x080fe20000400000 */
[----:B------:R-:W-:-:S02]  /*2b30*/  FMUL R24, R19, R34 ;  /* 0x0000002213187220 */ /* 0x000fc40000400000 */
[----:B------:R-:W0:Y:S01]  /*2b40*/  LDS.128 R16, [R4+0x700] ;  /* 0x0007000004107984 */ /* 0x000e220000000c00 */
[----:B------:R-:W-:Y:S01]  /*2b50*/  FSEL R45, R72, R45, P4 ;  /* 0x0000002d482d7208 */ /* 0x000fe20002000000 */
[----:B------:R-:W-:Y:S01]  /*2b60*/  VIADD R34, R2, 0x6 ;  /* 0x0000000602227836 */ /* 0x000fe20000000000 */
[----:B------:R-:W-:Y:S02]  /*2b70*/  FSETP.GT.AND P4, PT, R50, R60, PT ;  /* 0x0000003c3200720b */ /* 0x000fe40003f84000 */
[----:B------:R-:W-:Y:S02]  /*2b80*/  FSETP.GT.AND P0, PT, R44, R48, PT ;  /* 0x000000302c00720b */ /* 0x000fe40003f04000 */
[----:B------:R-:W-:Y:S02]  /*2b90*/  FSEL R60, R50, R60, P4 ;  /* 0x0000003c323c7208 */ /* 0x000fe40002000000 */
[----:B------:R-:W-:Y:S02]  /*2ba0*/  SEL R66, R34, R66, P4 ;  /* 0x0000004222427207 */ /* 0x000fe40002000000 */
[----:B------:R-:W-:-:S02]  /*2bb0*/  FSETP.GT.AND P3, PT, R77, R68, PT ;  /* 0x000000444d00720b */ /* 0x000fc40003f64000 */
[-C--:B------:R-:W-:Y:S02]  /*2bc0*/  FSETP.GT.AND P4, PT, R38, R37.reuse, PT ;  /* 0x000000252600720b */ /* 0x080fe40003f84000 */
[----:B------:R-:W-:Y:S02]  /*2bd0*/  FSETP.GT.AND P1, PT, R52, R56, PT ;  /* 0x000000383400720b */ /* 0x000fe40003f24000 */
[----:B------:R-:W-:Y:S02]  /*2be0*/  FSEL R25, R25, R64, P2 ;  /* 0x0000004019197208 */ /* 0x000fe40001000000 */
[----:B------:R-:W-:Y:S02]  /*2bf0*/  FSEL R48, R44, R48, P0 ;  /* 0x000000302c307208 */ /* 0x000fe40000000000 */
[----:B------:R-:W-:Y:S02]  /*2c00*/  FSEL R68, R77, R68, P3 ;  /* 0x000000444d447208 */ /* 0x000fe40001800000 */
[----:B------:R-:W-:-:S02]  /*2c10*/  FSEL R37, R38, R37, P4 ;  /* 0x0000002526257208 */ /* 0x000fc40002000000 */
[C---:B------:R-:W-:Y:S02]  /*2c20*/  SEL R51, R34.reuse, R51, P0 ;  /* 0x0000003322337207 */ /* 0x040fe40000000000 */
[C---:B------:R-:W-:Y:S02]  /*2c30*/  SEL R61, R34.reuse, R61, P3 ;  /* 0x0000003d223d7207 */ /* 0x040fe40001800000 */
[----:B------:R-:W-:Y:S02]  /*2c40*/  SEL R59, R34, R59, P4 ;  /* 0x0000003b223b7207 */ /* 0x000fe40002000000 */
[----:B------:R-:W-:Y:S02]  /*2c50*/  FSEL R56, R52, R56, P1 ;  /* 0x0000003834387208 */ /* 0x000fe40000800000 */
[----:B------:R-:W-:Y:S02]  /*2c60*/  FSETP.GT.AND P2, PT, R42, R62, PT ;  /* 0x0000003e2a00720b */ /* 0x000fe40003f44000 */
[----:B------:R-:W-:-:S02]  /*2c70*/  SEL R43, R34, R43, P1 ;  /* 0x0000002b222b7207 */ /* 0x000fc40000800000 */
[----:B------:R-:W-:Y:S02]  /*2c80*/  FSETP.GT.AND P0, PT, R73, R70, PT ;  /* 0x000000464900720b */ /* 0x000fe40003f04000 */
[----:B------:R-:W-:Y:S02]  /*2c90*/  FSETP.GT.AND P3, PT, R22, R21, PT ;  /* 0x000000151600720b */ /* 0x000fe40003f64000 */
[----:B------:R-:W-:Y:S02]  /*2ca0*/  FSETP.GT.AND P4, PT, R30, R45, PT ;  /* 0x0000002d1e00720b */ /* 0x000fe40003f84000 */
[----:B------:R-:W-:Y:S02]  /*2cb0*/  FSETP.GT.AND P5, PT, R54, R46, PT ;  /* 0x0000002e3600720b */ /* 0x000fe40003fa4000 */
[----:B------:R-:W-:Y:S02]  /*2cc0*/  FSETP.GT.AND P6, PT, R75, R58, PT ;  /* 0x0000003a4b00720b */ /* 0x000fe40003fc4000 */
[----:B------:R-:W-:-:S02]  /*2cd0*/  FSETP.GT.AND P1, PT, R39, R20, PT ;  /* 0x000000142700720b */ /* 0x000fc40003f24000 */
[----:B------:R-:W-:Y:S02]  /*2ce0*/  FSEL R62, R42, R62, P2 ;  /* 0x0000003e2a3e7208 */ /* 0x000fe40001000000 */
[----:B------:R-:W-:Y:S02]  /*2cf0*/  SEL R49, R34, R49, P2 ;  /* 0x0000003122317207 */ /* 0x000fe40001000000 */
[----:B------:R-:W-:Y:S01]  /*2d00*/  FSEL R70, R73, R70, P0 ;  /* 0x0000004649467208 */ /* 0x000fe20000000000 */
[----:B0-----:R-:W-:Y:S01]  /*2d10*/  FMUL R73, R19, R23 ;  /* 0x0000001713497220 */ /* 0x001fe20000400000 */
[----:B------:R-:W-:Y:S01]  /*2d20*/  FSEL R38, R22, R21, P3 ;  /* 0x0000001516267208 */ /* 0x000fe20001800000 */
[----:B------:R-:W-:Y:S01]  /*2d30*/  FMUL R22, R16, R23 ;  /* 0x0000001710167220 */ /* 0x000fe20000400000 */
[----:B------:R-:W-:Y:S01]  /*2d40*/  FSEL R45, R30, R45, P4 ;  /* 0x0000002d1e2d7208 */ /* 0x000fe20002000000 */
[-C--:B------:R-:W-:Y:S01]  /*2d50*/  FMUL R21, R17, R23.reuse ;  /* 0x0000001711157220 */ /* 0x080fe20000400000 */
[----:B------:R-:W-:Y:S01]  /*2d60*/  FSEL R46, R54, R46, P5 ;  /* 0x0000002e362e7208 */ /* 0x000fe20002800000 */
[----:B------:R-:W-:Y:S01]  /*2d70*/  FMUL R30, R18, R23 ;  /* 0x00000017121e7220 */ /* 0x000fe20000400000 */
[----:B------:R-:W-:Y:S01]  /*2d80*/  FSEL R58, R75, R58, P6 ;  /* 0x0000003a4b3a7208 */ /* 0x000fe20003000000 */
[----:B------:R-:W-:Y:S01]  /*2d90*/  FMUL R23, R16, R31 ;  /* 0x0000001f10177220 */ /* 0x000fe20000400000 */
[----:B------:R-:W-:-:S02]  /*2da0*/  SEL R57, R34, R57, P5 ;  /* 0x0000003922397207 */ /* 0x000fc40002800000 */
[----:B------:R-:W-:Y:S02]  /*2db0*/  FSETP.GT.AND P2, PT, R36, R29, PT ;  /* 0x0000001d2400720b */ /* 0x000fe40003f44000 */
[----:B------:R-:W-:Y:S01]  /*2dc0*/  FSEL R39, R39, R20, P1 ;  /* 0x0000001427277208 */ /* 0x000fe20000800000 */
[----:B------:R-:W-:Y:S01]  /*2dd0*/  FMUL R20, R16, R27 ;  /* 0x0000001b10147220 */ /* 0x000fe20000400000 */
[----:B------:R-:W-:Y:S02]  /*2de0*/  SEL R67, R34, R67, P6 ;  /* 0x0000004322437207 */ /* 0x000fe40003000000 */
[----:B------:R-:W-:Y:S02]  /*2df0*/  FSETP.GT.AND P5, PT, R41, R28, PT ;  /* 0x0000001c2900720b */ /* 0x000fe40003fa4000 */
[----:B------:R-:W-:Y:S02]  /*2e00*/  FSETP.GT.AND P6, PT, R26, R25, PT ;  /* 0x000000191a00720b */ /* 0x000fe40003fc4000 */
[----:B------:R-:W-:-:S02]  /*2e10*/  FSEL R29, R36, R29, P2 ;  /* 0x0000001d241d7208 */ /* 0x000fc40001000000 */
[----:B------:R-:W-:Y:S02]  /*2e20*/  SEL R63, R34, R63, P1 ;  /* 0x0000003f223f7207 */ /* 0x000fe40000800000 */
[----:B------:R-:W-:Y:S02]  /*2e30*/  FSEL R28, R41, R28, P5 ;  /* 0x0000001c291c7208 */ /* 0x000fe40002800000 */
[----:B------:R-:W-:Y:S02]  /*2e40*/  FSETP.GT.AND P1, PT, R24, R33, PT ;  /* 0x000000211800720b */ /* 0x000fe40003f24000 */
        /* <DEDUP_REMOVED lines=8> */
[----:B------:R-:W-:Y:S01]  /*2ed0*/  FSETP.GT.AND P0, PT, R21, R62, PT ;  /* 0x0000003e1500720b */ /* 0x000fe20003f04000 */
[-C--:B------:R-:W-:Y:S01]  /*2ee0*/  FMUL R25, R17, R27.reuse ;  /* 0x0000001b11197220 */ /* 0x080fe20000400000 */
[-C--:B------:R-:W-:Y:S01]  /*2ef0*/  FMUL R75, R18, R27.reuse ;  /* 0x0000001b124b7220 */ /* 0x080fe20000400000 */
[----:B------:R-:W-:Y:S01]  /*2f00*/  FMUL R41, R19, R27 ;  /* 0x0000001b13297220 */ /* 0x000fe20000400000 */
[----:B------:R-:W-:Y:S01]  /*2f10*/  FSEL R33, R24, R33, P1 ;  /* 0x0000002118217208 */ /* 0x000fe20000800000 */
[-C--:B------:R-:W-:Y:S01]  /*2f20*/  FMUL R27, R17, R31.reuse ;  /* 0x0000001f111b7220 */ /* 0x080fe20000400000 */
[-C--:B------:R-:W-:Y:S01]  /*2f30*/  FMUL R77, R18, R31.reuse ;  /* 0x0000001f124d7220 */ /* 0x080fe20000400000 */
[----:B------:R-:W-:Y:S01]  /*2f40*/  FMUL R42, R19, R31 ;  /* 0x0000001f132a7220 */ /* 0x000fe20000400000 */
[-C--:B------:R-:W-:Y:S01]  /*2f50*/  FMUL R31, R16, R35.reuse ;  /* 0x00000023101f7220 */ /* 0x080fe20000400000 */
[-C--:B------:R-:W-:Y:S01]  /*2f60*/  FMUL R24, R17, R35.reuse ;  /* 0x0000002311187220 */ /* 0x080fe20000400000 */
[-C--:B------:R-:W-:Y:S01]  /*2f70*/  FMUL R52, R18, R35.reuse ;  /* 0x0000002312347220 */ /* 0x080fe20000400000 */
[----:B------:R-:W-:Y:S01]  /*2f80*/  FMUL R50, R19, R35 ;  /* 0x0000002313327220 */ /* 0x000fe20000400000 */
[----:B------:R-:W-:Y:S01]  /*2f90*/  FSEL R60, R22, R60, P5 ;  /* 0x0000003c163c7208 */ /* 0x000fe20002800000 */
[----:B------:R-:W-:Y:S01]  /*2fa0*/  VIADD R44, R2, 0x7 ;  /* 0x00000007022c7836 */ /* 0x000fe20000000000 */
[----:B------:R-:W-:Y:S01]  /*2fb0*/  FSEL R56, R20, R56, P6 ;  /* 0x0000003814387208 */ /* 0x000fe20003000000 */
[----:B------:R-:W-:Y:S01]  /*2fc0*/  LDS.128 R16, [R4+0x800] ;  /* 0x0008000004107984 */ /* 0x000fe20000000c00 */
[----:B------:R-:W-:-:S02]  /*2fd0*/  FSEL R46, R23, R46, P2 ;  /* 0x0000002e172e7208 */ /* 0x000fc40001000000 */
[----:B------:R-:W-:Y:S02]  /*2fe0*/  FSEL R62, R21, R62, P0 ;  /* 0x0000003e153e7208 */ /* 0x000fe40000000000 */
[----:B------:R-:W0:Y:S01]  /*2ff0*/  LDS.128 R20, [R7+0x20] ;  /* 0x0000200007147984 */ /* 0x000e220000000c00 */
[----:B------:R-:W-:Y:S02]  /*3000*/  SEL R69, R34, R69, P4 ;  /* 0x0000004522457207 */ /* 0x000fe40002000000 */
[C---:B------:R-:W-:Y:S02]  /*3010*/  SEL R66, R44.reuse, R66, P5 ;  /* 0x000000422c427207 */ /* 0x040fe40002800000 */
        /* <DEDUP_REMOVED lines=8> */
[----:B------:R-:W-:Y:S02]  /*30a0*/  SEL R71, R34, R71, P3 ;  /* 0x0000004722477207 */ /* 0x000fe40001800000 */
[----:B------:R-:W-:-:S04]  /*30b0*/  FSETP.GT.AND P3, PT, R31, R48, PT ;  /* 0x000000301f00720b */ /* 0x000fc80003f64000 */
[----:B------:R-:W-:Y:S02]  /*30c0*/  FSEL R48, R31, R48, P3 ;  /* 0x000000301f307208 */ /* 0x000fe40001800000 */
[----:B------:R-:W-:Y:S02]  /*30d0*/  SEL R51, R44, R51, P3 ;  /* 0x000000332c337207 */ /* 0x000fe40001800000 */
[----:B------:R-:W-:-:S04]  /*30e0*/  FSETP.GT.AND P3, PT, R75, R28, PT ;  /* 0x0000001c4b00720b */ /* 0x000fc80003f64000 */
[----:B------:R-:W-:Y:S02]  /*30f0*/  FSEL R75, R75, R28, P3 ;  /* 0x0000001c4b4b7208 */ /* 0x000fe40001800000 */
[----:B------:R-:W-:Y:S02]  /*3100*/  SEL R53, R44, R53, P3 ;  /* 0x000000352c357207 */ /* 0x000fe40001800000 */
[----:B------:R-:W-:Y:S02]  /*3110*/  FSETP.GT.AND P3, PT, R50, R33, PT ;  /* 0x000000213200720b */ /* 0x000fe40003f64000 */
[----:B------:R-:W-:Y:S01]  /*3120*/  SEL R57, R44, R57, P2 ;  /* 0x000000392c397207 */ /* 0x000fe20001000000 */
[----:B0-----:R-:W-:Y:S01]  /*3130*/  FMUL R35, R16, R20 ;  /* 0x0000001410237220 */ /* 0x001fe20000400000 */
[----:B------:R-:W-:Y:S02]  /*3140*/  FSETP.GT.AND P2, PT, R30, R39, PT ;  /* 0x000000271e00720b */ /* 0x000fe40003f44000 */
[----:B------:R-:W-:-:S02]  /*3150*/  SEL R49, R44, R49, P0 ;  /* 0x000000312c317207 */ /* 0x000fc40000000000 */
[----:B------:R-:W-:Y:S02]  /*3160*/  FSETP.GT.AND P0, PT, R77, R70, PT ;  /* 0x000000464d00720b */ /* 0x000fe40003f04000 */
[----:B------:R-:W-:Y:S02]  /*3170*/  SEL R59, R44, R59, P6 ;  /* 0x0000003b2c3b7207 */ /* 0x000fe40003000000 */
[----:B------:R-:W-:Y:S02]  /*3180*/  FSEL R39, R30, R39, P2 ;  /* 0x000000271e277208 */ /* 0x000fe40001000000 */
[C---:B------:R-:W-:Y:S02]  /*3190*/  SEL R61, R44.reuse, R61, P4 ;  /* 0x0000003d2c3d7207 */ /* 0x040fe40002000000 */
[----:B------:R-:W-:Y:S02]  /*31a0*/  SEL R67, R44, R67, P5 ;  /* 0x000000432c437207 */ /* 0x000fe40002800000 */
[----:B------:R-:W-:-:S02]  /*31b0*/  FSETP.GT.AND P6, PT, R41, R36, PT ;  /* 0x000000242900720b */ /* 0x000fc40003fc4000 */
[----:B------:R-:W-:Y:S02]  /*31c0*/  SEL R63, R44, R63, P2 ;  /* 0x0000003f2c3f7207 */ /* 0x000fe40001000000 */
[----:B------:R-:W-:Y:S02]  /*31d0*/  FSETP.GT.AND P4, PT, R52, R29, PT ;  /* 0x0000001d3400720b */ /* 0x000fe40003f84000 */
[----:B------:R-:W-:Y:S02]  /*31e0*/  FSETP.GT.AND P5, PT, R73, R38, PT ;  /* 0x000000264900720b */ /* 0x000fe40003fa4000 */
[----:B------:R-:W-:Y:S02]  /*31f0*/  FSEL R70, R77, R70, P0 ;  /* 0x000000464d467208 */ /* 0x000fe40000000000 */
[----:B------:R-:W-:Y:S02]  /*3200*/  FSETP.GT.AND P2, PT, R42, R45, PT ;  /* 0x0000002d2a00720b */ /* 0x000fe40003f44000 */
[----:B------:R-:W-:-:S02]  /*3210*/  SEL R65, R44, R65, P0 ;  /* 0x000000412c417207 */ /* 0x000fc40000000000 */
[----:B------:R-:W-:Y:S02]  /*3220*/  FSETP.GT.AND P0, PT, R35, R60, PT ;  /* 0x0000003c2300720b */ /* 0x000fe40003f04000 */
[----:B------:R-:W-:Y:S01]  /*3230*/  FSEL R36, R41, R36, P6 ;  /* 0x0000002429247208 */ /* 0x000fe20003000000 */
[----:B------:R-:W-:Y:S01]  /*3240*/  FMUL R41, R20, R19 ;  /* 0x0000001314297220 */ /* 0x000fe20000400000 */
[C---:B------:R-:W-:Y:S02]  /*3250*/  SEL R55, R44.reuse, R55, P4 ;  /* 0x000000372c377207 */ /* 0x040fe40002000000 */
[C---:B------:R-:W-:Y:S02]  /*3260*/  SEL R71, R44.reuse, R71, P5 ;  /* 0x000000472c477207 */ /* 0x040fe40002800000 */
[C---:B------:R-:W-:Y:S02]  /*3270*/  SEL R47, R44.reuse, R47, P6 ;  /* 0x0000002f2c2f7207 */ /* 0x040fe40003000000 */
[----:B------:R-:W-:-:S02]  /*3280*/  SEL R69, R44, R69, P2 ;  /* 0x000000452c457207 */ /* 0x000fc40001000000 */
[----:B------:R-:W-:Y:S02]  /*3290*/  FSEL R38, R73, R38, P5 ;  /* 0x0000002649267208 */ /* 0x000fe40002800000 */
[----:B------:R-:W-:Y:S01]  /*32a0*/  FSEL R50, R50, R33, P3 ;  /* 0x0000002132327208 */ /* 0x000fe20001800000 */
[----:B------:R-:W-:Y:S01]  /*32b0*/  FMUL R33, R20, R17 ;  /* 0x0000001114217220 */ /* 0x000fe20000400000 */
[----:B------:R-:W-:Y:S01]  /*32c0*/  @!P3 SEL R44, R34, R32, P1 ;  /* 0x00000020222cb207 */ /* 0x000fe20000800000 */
[----:B------:R-:W-:Y:S01]  /*32d0*/  FMUL R32, R20, R18 ;  /* 0x0000001214207220 */ /* 0x000fe20000400000 */
[----:B------:R-:W-:Y:S01]  /*32e0*/  FSEL R60, R35, R60, P0 ;  /* 0x0000003c233c7208 */ /* 0x000fe20000000000 */
[----:B-1----:R-:W-:Y:S01]  /*32f0*/  FMUL R35, R16, R24 ;  /* 0x0000001810237220 */ /* 0x002fe20000400000 */
[----:B------:R-:W-:Y:S02]  /*3300*/  FSETP.GT.AND P1, PT, R41, R38, PT ;  /* 0x000000262900720b */ /* 0x000fe40003f24000 */
[----:B------:R-:W-:-:S02]  /*3310*/  FSEL R52, R52, R29, P4 ;  /* 0x0000001d34347208 */ /* 0x000fc40002000000 */
[----:B------:R-:W-:Y:S01]  /*3320*/  FSEL R42, R42, R45, P2 ;  /* 0x0000002d2a2a7208 */ /* 0x000fe20001000000 */
[----:B------:R-:W0:Y:S01]  /*3330*/  LDS.128 R28, [R7+0x120] ;  /* 0x00012000071c7984 */ /* 0x000e220000000c00 */
[----:B------:R-:W-:Y:S02]  /*3340*/  FSETP.GT.AND P6, PT, R33, R62, PT ;  /* 0x0000003e2100720b */ /* 0x000fe40003fc4000 */
[----:B------:R-:W-:Y:S02]  /*3350*/  FSETP.GT.AND P2, PT, R32, R39, PT ;  /* 0x000000272000720b */ /* 0x000fe40003f44000 */
[----:B------:R-:W-:Y:S01]  /*3360*/  FSETP.GT.AND P5, PT, R35, R56, PT ;  /* 0x000000382300720b */ /* 0x000fe20003fa4000 */
[C---:B------:R-:W-:Y:S01]  /*3370*/  FMUL R37, R24.reuse, R17 ;  /* 0x0000001118257220 */ /* 0x040fe20000400000 */
[----:B------:R-:W-:Y:S01]  /*3380*/  FSEL R41, R41, R38, P1 ;  /* 0x0000002629297208 */ /* 0x000fe20000800000 */
[C---:B------:R-:W-:Y:S01]  /*3390*/  FMUL R38, R24.reuse, R18 ;  /* 0x0000001218267220 */ /* 0x040fe20000400000 */
[----:B------:R-:W-:Y:S01]  /*33a0*/  FMUL R45, R24, R19 ;  /* 0x00000013182d7220 */ /* 0x000fe20000400000 */
[----:B------:R-:W-:Y:S01]  /*33b0*/  FSEL R62, R33, R62, P6 ;  /* 0x0000003e213e7208 */ /* 0x000fe20003000000 */
[----:B------:R-:W-:Y:S01]  /*33c0*/  VIADD R24, R2, 0x8 ;  /* 0x0000000802187836 */ /* 0x000fe20000000000 */
[----:B------:R-:W-:-:S02]  /*33d0*/  FSEL R20, R32, R39, P2 ;  /* 0x0000002720147208 */ /* 0x000fc40001000000 */
[----:B------:R-:W-:Y:S02]  /*33e0*/  FSEL R56, R35, R56, P5 ;  /* 0x0000003823387208 */ /* 0x000fe40002800000 */
[----:B------:R-:W1:Y:S01]  /*33f0*/  LDS.128 R32, [R7+0x1a0] ;  /* 0x0001a00007207984 */ /* 0x000e620000000c00 */
[----:B------:R-:W-:Y:S02]  /*3400*/  SEL R66, R24, R66, P0 ;  /* 0x0000004218427207 */ /* 0x000fe40000000000 */
[----:B------:R-:W-:Y:S02]  /*3410*/  FSETP.GT.AND P3, PT, R37, R68, PT ;  /* 0x000000442500720b */ /* 0x000fe40003f64000 */
[----:B------:R-:W-:Y:S02]  /*3420*/  FSETP.GT.AND P4, PT, R38, R75, PT ;  /* 0x0000004b2600720b */ /* 0x000fe40003f84000 */
[----:B------:R-:W-:Y:S02]  /*3430*/  FSETP.GT.AND P0, PT, R45, R36, PT ;  /* 0x000000242d00720b */ /* 0x000fe40003f04000 */
[----:B------:R-:W-:-:S02]  /*3440*/  FSEL R68, R37, R68, P3 ;  /* 0x0000004425447208 */ /* 0x000fc40001800000 */
[----:B------:R-:W-:Y:S02]  /*3450*/  FSEL R75, R38, R75, P4 ;  /* 0x0000004b264b7208 */ /* 0x000fe40002000000 */
[----:B------:R-:W-:Y:S02]  /*3460*/  FSEL R45, R45, R36, P0 ;  /* 0x000000242d2d7208 */ /* 0x000fe40000000000 */
[----:B------:R-:W2:Y:S01]  /*3470*/  LDS.128 R36, [R4+0x900] ;  /* 0x0009000004247984 */ /* 0x000ea20000000c00 */
[C---:B------:R-:W-:Y:S02]  /*3480*/  SEL R49, R24.reuse, R49, P6 ;  /* 0x0000003118317207 */ /* 0x040fe40003000000 */
[----:B------:R-:W-:Y:S01]  /*3490*/  SEL R63, R24, R63, P2 ;  /* 0x0000003f183f7207 */ /* 0x000fe20001000000 */
[----:B0-----:R-:W-:Y:S01]  /*34a0*/  FMUL R73, R16, R28 ;  /* 0x0000001c10497220 */ /* 0x001fe20000400000 */
[----:B------:R-:W-:-:S04]  /*34b0*/  FMUL R77, R28, R17 ;  /* 0x000000111c4d7220 */ /* 0x000fc80000400000 */
[----:B------:R-:W-:Y:S02]  /*34c0*/  FSETP.GT.AND P6, PT, R73, R46, PT ;  /* 0x0000002e4900720b */ /* 0x000fe40003fc4000 */
[----:B------:R-:W-:Y:S02]  /*34d0*/  FSETP.GT.AND P2, PT, R77, R58, PT ;  /* 0x0000003a4d00720b */ /* 0x000fe40003f44000 */
[----:B------:R-:W-:Y:S01]  /*34e0*/  FSEL R46, R73, R46, P6 ;  /* 0x0000002e492e7208 */ /* 0x000fe20003000000 */
[----:B------:R-:W-:Y:S01]  /*34f0*/  FMUL R73, R28, R18 ;  /* 0x000000121c497220 */ /* 0x000fe20000400000 */
[----:B------:R-:W-:Y:S01]  /*3500*/  FSEL R58, R77, R58, P2 ;  /* 0x0000003a4d3a7208 */ /* 0x000fe20001000000 */
[----:B-1----:R-:W-:Y:S01]  /*3510*/  FMUL R17, R32, R17 ;  /* 0x0000001120117220 */ /* 0x002fe20000400000 */
[----:B------:R-:W-:Y:S01]  /*3520*/  SEL R53, R24, R53, P4 ;  /* 0x0000003518357207 */ /* 0x000fe20002000000 */
[----:B------:R-:W-:-:S03]  /*3530*/  FMUL R77, R28, R19 ;  /* 0x000000131c4d7220 */ /* 0x000fc60000400000 */
[CC--:B------:R-:W-:Y:S01]  /*3540*/  FSETP.GT.AND P4, PT, R17.reuse, R54.reuse, PT ;  /* 0x000000361100720b */ /* 0x0c0fe20003f84000 */
[----:B------:R-:W-:Y:S01]  /*3550*/  FMUL R19, R32, R19 ;  /* 0x0000001320137220 */ /* 0x000fe20000400000 */
[C---:B------:R-:W-:Y:S02]  /*3560*/  SEL R71, R24.reuse, R71, P1 ;  /* 0x0000004718477207 */ /* 0x040fe40000800000 */
[----:B------:R-:W-:Y:S02]  /*3570*/  SEL R43, R24, R43, P5 ;  /* 0x0000002b182b7207 */ /* 0x000fe40002800000 */
[----:B------:R-:W-:Y:S02]  /*3580*/  FSEL R54, R17, R54, P4 ;  /* 0x0000003611367208 */ /* 0x000fe40002000000 */
[----:B------:R-:W-:Y:S02]  /*3590*/  FSETP.GT.AND P1, PT, R73, R70, PT ;  /* 0x000000464900720b */ /* 0x000fe40003f24000 */
[----:B------:R-:W-:Y:S01]  /*35a0*/  FSETP.GT.AND P5, PT, R77, R42, PT ;  /* 0x0000002a4d00720b */ /* 0x000fe20003fa4000 */
[----:B--2---:R-:W-:Y:S01]  /*35b0*/  FMUL R17, R36, R21 ;  /* 0x0000001524117220 */ /* 0x004fe20000400000 */
[----:B------:R-:W-:-:S02]  /*35c0*/  FSEL R70, R73, R70, P1 ;  /* 0x0000004649467208 */ /* 0x000fc40000800000 */
[----:B------:R-:W-:Y:S01]  /*35d0*/  FSEL R42, R77, R42, P5 ;  /* 0x0000002a4d2a7208 */ /* 0x000fe20002800000 */
[----:B------:R-:W-:Y:S01]  /*35e0*/  FMUL R77, R32, R18 ;  /* 0x00000012204d7220 */ /* 0x000fe20000400000 */
[C---:B------:R-:W-:Y:S02]  /*35f0*/  SEL R57, R24.reuse, R57, P6 ;  /* 0x0000003918397207 */ /* 0x040fe40003000000 */
[----:B------:R-:W-:Y:S02]  /*3600*/  SEL R65, R24, R65, P1 ;  /* 0x0000004118417207 */ /* 0x000fe40000800000 */
[----:B------:R-:W-:Y:S02]  /*3610*/  FSETP.GT.AND P6, PT, R19, R50, PT ;  /* 0x000000321300720b */ /* 0x000fe40003fc4000 */
[----:B------:R-:W-:Y:S01]  /*3620*/  FSETP.GT.AND P1, PT, R17, R60, PT ;  /* 0x0000003c1100720b */ /* 0x000fe20003f24000 */
[----:B------:R-:W-:Y:S01]  /*3630*/  FMUL R73, R16, R32 ;  /* 0x0000002010497220 */ /* 0x000fe20000400000 */
[----:B------:R-:W-:Y:S01]  /*3640*/  SEL R47, R24, R47, P0 ;  /* 0x0000002f182f7207 */ /* 0x000fe20000000000 */
[----:B------:R-:W-:Y:S01]  /*3650*/  VIADD R32, R2, 0x9 ;  /* 0x0000000902207836 */ /* 0x000fe20000000000 */
[----:B------:R-:W-:Y:S01]  /*3660*/  FSEL R50, R19, R50, P6 ;  /* 0x0000003213327208 */ /* 0x000fe20003000000 */
[----:B------:R-:W-:Y:S01]  /*3670*/  FMUL R16, R36, R29 ;  /* 0x0000001d24107220 */ /* 0x000fe20000400000 */
[----:B------:R-:W-:Y:S01]  /*3680*/  FSEL R60, R17, R60, P1 ;  /* 0x0000003c113c7208 */ /* 0x000fe20000800000 */
[----:B------:R-:W-:Y:S01]  /*3690*/  FMUL R17, R37, R25 ;  /* 0x0000001925117220 */ /* 0x000fe20000400000 */
[----:B------:R-:W-:Y:S01]  /*36a0*/  FSETP.GT.AND P0, PT, R77, R52, PT ;  /* 0x000000344d00720b */ /* 0x000fe20003f04000 */
[----:B------:R-:W-:Y:S01]  /*36b0*/  FMUL R19, R37, R29 ;  /* 0x0000001d25137220 */ /* 0x000fe20000400000 */
[----:B------:R-:W-:-:S02]  /*36c0*/  SEL R69, R24, R69, P5 ;  /* 0x0000004518457207 */ /* 0x000fc40002800000 */
[----:B------:R-:W-:Y:S02]  /*36d0*/  FSEL R52, R77, R52, P0 ;  /* 0x000000344d347208 */ /* 0x000fe40000000000 */
        /* <DEDUP_REMOVED lines=8> */
[----:B------:R-:W-:Y:S01]  /*3760*/  SEL R61, R24, R61, P3 ;  /* 0x0000003d183d7207 */ /* 0x000fe20001800000 */
[----:B------:R-:W0:Y:S01]  /*3770*/  LDS.128 R16, [R4+0xa00] ;  /* 0x000a000004107984 */ /* 0x000e220000000c00 */
        /* <DEDUP_REMOVED lines=16> */
[C---:B------:R-:W-:Y:S02]  /*3880*/  SEL R59, R24.reuse, R59, P4 ;  /* 0x0000003b183b7207 */ /* 0x040fe40002000000 */
[----:B------:R-:W-:Y:S02]  /*3890*/  SEL R51, R24, R51, P3 ;  /* 0x0000003318337207 */ /* 0x000fe40001800000 */
[----:B------:R-:W-:Y:S02]  /*38a0*/  FSETP.GT.AND P4, PT, R36, R48, PT ;  /* 0x000000302400720b */ /* 0x000fe40003f84000 */
[----:B------:R-:W-:Y:S02]  /*38b0*/  FSEL R20, R73, R20, P5 ;  /* 0x0000001449147208 */ /* 0x000fe40002800000 */
[----:B------:R-:W-:Y:S01]  /*38c0*/  SEL R63, R32, R63, P5 ;  /* 0x0000003f203f7207 */ /* 0x000fe20002800000 */
[----:B------:R-:W-:Y:S01]  /*38d0*/  FMUL R64, R39, R21 ;  /* 0x0000001527407220 */ /* 0x000fe20000400000 */
[----:B------:R-:W-:Y:S01]  /*38e0*/  FSETP.GT.AND P5, PT, R33, R50, PT ;  /* 0x000000322100720b */ /* 0x000fe20003fa4000 */
[-C--:B------:R-:W-:Y:S01]  /*38f0*/  FMUL R21, R38, R29.reuse ;  /* 0x0000001d26157220 */ /* 0x080fe20000400000 */
        /* <DEDUP_REMOVED lines=19> */
[----:B------:R-:W-:Y:S02]  /*3a30*/  FSETP.GT.AND P4, PT, R29, R42, PT ;  /* 0x0000002a1d00720b */ /* 0x000fe40003f84000 */
[----:B------:R-:W-:-:S02]  /*3a40*/  SEL R65, R32, R65, P3 ;  /* 0x0000004120417207 */ /* 0x000fc40001800000 */
        /* <DEDUP_REMOVED lines=8> */
[----:B------:R-:W-:Y:S01]  /*3ad0*/  FMUL R54, R16, R26 ;  /* 0x0000001a10367220 */ /* 0x000fe20000400000 */
[----:B------:R-:W-:Y:S01]  /*3ae0*/  @!P5 SEL R32, R24, R44, P6 ;  /* 0x0000002c1820d207 */ /* 0x000fe20003000000 */
[----:B------:R-:W-:Y:S01]  /*3af0*/  FMUL R44, R17, R22 ;  /* 0x00000016112c7220 */ /* 0x000fe20000400000 */
[----:B------:R-:W-:Y:S01]  /*3b00*/  FSEL R29, R29, R42, P4 ;  /* 0x0000002a1d1d7208 */ /* 0x000fe20002000000 */
[----:B------:R-:W-:Y:S01]  /*3b10*/  FMUL R77, R17, R26 ;  /* 0x0000001a114d7220 */ /* 0x000fe20000400000 */
[----:B------:R-:W-:Y:S01]  /*3b20*/  FSEL R33, R33, R50, P5 ;  /* 0x0000003221217208 */ /* 0x000fe20002800000 */
[----:B------:R-:W-:Y:S01]  /*3b30*/  FMUL R73, R18, R26 ;  /* 0x0000001a12497220 */ /* 0x000fe20000400000 */
[-C--:B------:R-:W-:Y:S01]  /*3b40*/  FMUL R64, R16, R30.reuse ;  /* 0x0000001e10407220 */ /* 0x080fe20000400000 */
[-C--:B------:R-:W-:Y:S01]  /*3b50*/  FMUL R75, R17, R30.reuse ;  /* 0x0000001e114b7220 */ /* 0x080fe20000400000 */
[----:B------:R-:W-:Y:S01]  /*3b60*/  FMUL R24, R18, R30 ;  /* 0x0000001e12187220 */ /* 0x000fe20000400000 */
[C---:B------:R-:W-:Y:S01]  /*3b70*/  FMUL R22, R19.reuse, R22 ;  /* 0x0000001613167220 */ /* 0x040fe20000400000 */
        /* <DEDUP_REMOVED lines=8> */
[C---:B------:R-:W-:Y:S02]  /*3c00*/  FSETP.GT.AND P4, PT, R52.reuse, R60, PT ;  /* 0x0000003c3400720b */ /* 0x040fe40003f84000 */
[----:B------:R-:W-:Y:S02]  /*3c10*/  FSEL R21, R21, R70, P3 ;  /* 0x0000004615157208 */ /* 0x000fe40001800000 */
[----:B------:R-:W-:Y:S02]  /*3c20*/  FSEL R60, R52, R60, P4 ;  /* 0x0000003c343c7208 */ /* 0x000fe40002000000 */
[----:B------:R-:W-:Y:S02]  /*3c30*/  FSETP.GT.AND P3, PT, R77, R68, PT ;  /* 0x000000444d00720b */ /* 0x000fe40003f64000 */
[----:B------:R-:W-:-:S02]  /*3c40*/  SEL R66, R34, R66, P4 ;  /* 0x0000004222427207 */ /* 0x000fc40002000000 */
[----:B------:R-:W-:Y:S02]  /*3c50*/  FSETP.GT.AND P1, PT, R54, R56, PT ;  /* 0x000000383600720b */ /* 0x000fe40003f24000 */
[----:B------:R-:W-:Y:S02]  /*3c60*/  FSETP.GT.AND P0, PT, R50, R48, PT ;  /* 0x000000303200720b */ /* 0x000fe40003f04000 */
[----:B------:R-:W-:Y:S02]  /*3c70*/  FSETP.GT.AND P4, PT, R38, R37, PT ;  /* 0x000000252600720b */ /* 0x000fe40003f84000 */
[----:B------:R-:W-:Y:S02]  /*3c80*/  FSEL R45, R72, R45, P2 ;  /* 0x0000002d482d7208 */ /* 0x000fe40001000000 */
[----:B------:R-:W-:Y:S02]  /*3c90*/  FSETP.GT.AND P2, PT, R44, R62, PT ;  /* 0x0000003e2c00720b */ /* 0x000fe40003f44000 */
[----:B------:R-:W-:-:S02]  /*3ca0*/  FSEL R68, R77, R68, P3 ;  /* 0x000000444d447208 */ /* 0x000fc40001800000 */
[----:B------:R-:W-:Y:S02]  /*3cb0*/  SEL R61, R34, R61, P3 ;  /* 0x0000003d223d7207 */ /* 0x000fe40001800000 */
[----:B------:R-:W-:Y:S02]  /*3cc0*/  FSEL R56, R54, R56, P1 ;  /* 0x0000003836387208 */ /* 0x000fe40000800000 */
[----:B------:R-:W-:Y:S02]  /*3cd0*/  FSEL R48, R50, R48, P0 ;  /* 0x0000003032307208 */ /* 0x000fe40000000000 */
[----:B------:R-:W-:Y:S02]  /*3ce0*/  FSEL R37, R38, R37, P4 ;  /* 0x0000002526257208 */ /* 0x000fe40002000000 */
[C---:B------:R-:W-:Y:S02]  /*3cf0*/  SEL R43, R34.reuse, R43, P1 ;  /* 0x0000002b222b7207 */ /* 0x040fe40000800000 */
[----:B------:R-:W-:-:S02]  /*3d00*/  SEL R51, R34, R51, P0 ;  /* 0x0000003322337207 */ /* 0x000fc40000000000 */
[----:B------:R-:W-:Y:S02]  /*3d10*/  FSETP.GT.AND P3, PT, R22, R41, PT ;  /* 0x000000291600720b */ /* 0x000fe40003f64000 */
[----:B------:R-:W-:Y:S02]  /*3d20*/  SEL R59, R34, R59, P4 ;  /* 0x0000003b223b7207 */ /* 0x000fe40002000000 */
[----:B------:R-:W-:Y:S02]  /*3d30*/  FSETP.GT.AND P1, PT, R39, R20, PT ;  /* 0x000000142700720b */ /* 0x000fe40003f24000 */
[----:B------:R-:W-:Y:S02]  /*3d40*/  FSETP.GT.AND P0, PT, R24, R21, PT ;  /* 0x000000151800720b */ /* 0x000fe40003f04000 */
[----:B------:R-:W-:Y:S02]  /*3d50*/  FSETP.GT.AND P4, PT, R30, R29, PT ;  /* 0x0000001d1e00720b */ /* 0x000fe40003f84000 */
[----:B------:R-:W-:-:S02]  /*3d60*/  FSETP.GT.AND P5, PT, R64, R46, PT ;  /* 0x0000002e4000720b */ /* 0x000fc40003fa4000 */
[----:B------:R-:W-:Y:S02]  /*3d70*/  FSEL R62, R44, R62, P2 ;  /* 0x0000003e2c3e7208 */ /* 0x000fe40001000000 */
[----:B------:R-:W-:Y:S02]  /*3d80*/  FSEL R44, R22, R41, P3 ;  /* 0x00000029162c7208 */ /* 0x000fe40001800000 */
        /* <DEDUP_REMOVED lines=8> */
[----:B------:R-:W-:Y:S01]  /*3e10*/  FSETP.GT.AND P6, PT, R75, R58, PT ;  /* 0x0000003a4b00720b */ /* 0x000fe20003fc4000 */
[----:B------:R-:W-:Y:S01]  /*3e20*/  FMUL R23, R16, R31 ;  /* 0x0000001f10177220 */ /* 0x000fe20000400000 */
[----:B------:R-:W-:-:S02]  /*3e30*/  SEL R57, R34, R57, P5 ;  /* 0x0000003922397207 */ /* 0x000fc40002800000 */
[C---:B------:R-:W-:Y:S02]  /*3e40*/  SEL R49, R34.reuse, R49, P2 ;  /* 0x0000003122317207 */ /* 0x040fe40001000000 */
[----:B------:R-:W-:Y:S02]  /*3e50*/  SEL R63, R34, R63, P1 ;  /* 0x0000003f223f7207 */ /* 0x000fe40000800000 */
[----:B------:R-:W-:Y:S02]  /*3e60*/  FSETP.GT.AND P5, PT, R73, R28, PT ;  /* 0x0000001c4900720b */ /* 0x000fe40003fa4000 */
[----:B------:R-:W-:Y:S02]  /*3e70*/  FSETP.GT.AND P2, PT, R42, R25, PT ;  /* 0x000000192a00720b */ /* 0x000fe40003f44000 */
[----:B------:R-:W-:Y:S02]  /*3e80*/  FSETP.GT.AND P1, PT, R36, R33, PT ;  /* 0x000000212400720b */ /* 0x000fe40003f24000 */
[----:B------:R-:W-:-:S02]  /*3e90*/  FSEL R58, R75, R58, P6 ;  /* 0x0000003a4b3a7208 */ /* 0x000fc40003000000 */
[----:B------:R-:W-:Y:S01]  /*3ea0*/  SEL R67, R34, R67, P6 ;  /* 0x0000004322437207 */ /* 0x000fe20003000000 */
[-C--:B------:R-:W-:Y:S01]  /*3eb0*/  FMUL R77, R16, R27.reuse ;  /* 0x0000001b104d7220 */ /* 0x080fe20000400000 */
[----:B------:R-:W-:Y:S01]  /*3ec0*/  FSEL R28, R73, R28, P5 ;  /* 0x0000001c491c7208 */ /* 0x000fe20002800000 */
[----:B------:R-:W-:Y:S01]  /*3ed0*/  FMUL R73, R18, R27 ;  /* 0x0000001b12497220 */ /* 0x000fe20000400000 */
[----:B------:R-:W-:Y:S01]  /*3ee0*/  FSEL R42, R42, R25, P2 ;  /* 0x000000192a2a7208 */ /* 0x000fe20001000000 */
[----:B------:R-:W-:Y:S01]  /*3ef0*/  FMUL R25, R17, R27 ;  /* 0x0000001b11197220 */ /* 0x000fe20000400000 */
[----:B------:R-:W-:Y:S02]  /*3f00*/  FSETP.GT.AND P6, PT, R26, R45, PT ;  /* 0x0000002d1a00720b */ /* 0x000fe40003fc4000 */
[----:B------:R-:W-:Y:S01]  /*3f10*/  FSEL R33, R36, R33, P1 ;  /* 0x0000002124217208 */ /* 0x000fe20000800000 */
[----:B------:R-:W-:Y:S01]  /*3f20*/  FMUL R36, R19, R27 ;  /* 0x0000001b13247220 */ /* 0x000fe20000400000 */
[----:B------:R-:W-:Y:S01]  /*3f30*/  SEL R55, R34, R55, P2 ;  /* 0x0000003722377207 */ /* 0x000fe20001000000 */
[-C--:B------:R-:W-:Y:S01]  /*3f40*/  FMUL R27, R17, R31.reuse ;  /* 0x0000001f111b7220 */ /* 0x080fe20000400000 */
[----:B------:R-:W-:Y:S01]  /*3f50*/  FSETP.GT.AND P2, PT, R23, R46, PT ;  /* 0x0000002e1700720b */ /* 0x000fe20003f44000 */
[-C--:B------:R-:W-:Y:S01]  /*3f60*/  FMUL R75, R18, R31.reuse ;  /* 0x0000001f124b7220 */ /* 0x080fe20000400000 */
[----:B------:R-:W-:Y:S01]  /*3f70*/  FMUL R50, R19, R31 ;  /* 0x0000001f13327220 */ /* 0x000fe20000400000 */
[-C--:B------:R-:W-:Y:S01]  /*3f80*/  FMUL R16, R16, R35.reuse ;  /* 0x0000002310107220 */ /* 0x080fe20000400000 */
[-C--:B------:R-:W-:Y:S01]  /*3f90*/  FMUL R24, R17, R35.reuse ;  /* 0x0000002311187220 */ /* 0x080fe20000400000 */
[-C--:B------:R-:W-:Y:S01]  /*3fa0*/  FMUL R31, R18, R35.reuse ;  /* 0x00000023121f7220 */ /* 0x080fe20000400000 */
[----:B------:R-:W-:Y:S01]  /*3fb0*/  FMUL R52, R19, R35 ;  /* 0x0000002313347220 */ /* 0x000fe20000400000 */
[----:B------:R-:W-:-:S02]  /*3fc0*/  SEL R35, R34, R47, P6 ;  /* 0x0000002f22237207 */ /* 0x000fc40003000000 */
[----:B------:R-:W-:Y:S01]  /*3fd0*/  FSEL R47, R23, R46, P2 ;  /* 0x0000002e172f7208 */ /* 0x000fe20001000000 */
[----:B------:R-:W-:Y:S01]  /*3fe0*/  VIADD R46, R2, 0xb ;  /* 0x0000000b022e7836 */ /* 0x000fe20000000000 */
[----:B------:R-:W-:Y:S02]  /*3ff0*/  FSEL R45, R26, R45, P6 ;  /* 0x0000002d1a2d7208 */ /* 0x000fe40003000000 */
[----:B------:R-:W-:Y:S02]  /*4000*/  SEL R53, R34, R53, P5 ;  /* 0x0000003522357207 */ /* 0x000fe40002800000 */
[----:B------:R-:W-:Y:S02]  /*4010*/  FSETP.GT.AND P5, PT, R20, R60, PT ;  /* 0x0000003c1400720b */ /* 0x000fe40003fa4000 */
[----:B------:R-:W-:Y:S02]  /*4020*/  FSETP.GT.AND P6, PT, R77, R56, PT ;  /* 0x000000384d00720b */ /* 0x000fe40003fc4000 */
[----:B------:R-:W-:-:S02]  /*4030*/  SEL R65, R34, R65, P0 ;  /* 0x0000004122417207 */ /* 0x000fc40000000000 */
[----:B------:R-:W-:Y:S02]  /*4040*/  SEL R71, R34, R71, P3 ;  /* 0x0000004722477207 */ /* 0x000fe40001800000 */
[----:B------:R-:W-:Y:S02]  /*4050*/  FSETP.GT.AND P3, PT, R16, R48, PT ;  /* 0x000000301000720b */ /* 0x000fe40003f64000 */
[----:B------:R-:W-:Y:S02]  /*4060*/  FSETP.GT.AND P0, PT, R21, R62, PT ;  /* 0x0000003e1500720b */ /* 0x000fe40003f04000 */
[----:B------:R-:W-:Y:S02]  /*4070*/  FSEL R60, R20, R60, P5 ;  /* 0x0000003c143c7208 */ /* 0x000fe40002800000 */
[----:B------:R-:W-:Y:S02]  /*4080*/  FSEL R56, R77, R56, P6 ;  /* 0x000000384d387208 */ /* 0x000fe40003000000 */
[----:B------:R-:W-:-:S02]  /*4090*/  SEL R69, R34, R69, P4 ;  /* 0x0000004522457207 */ /* 0x000fc40002000000 */
[C---:B------:R-:W-:Y:S02]  /*40a0*/  SEL R66, R46.reuse, R66, P5 ;  /* 0x000000422e427207 */ /* 0x040fe40002800000 */
[----:B------:R-:W-:Y:S02]  /*40b0*/  SEL R43, R46, R43, P6 ;  /* 0x0000002b2e2b7207 */ /* 0x000fe40003000000 */
[----:B------:R-:W-:Y:S02]  /*40c0*/  FSETP.GT.AND P4, PT, R25, R68, PT ;  /* 0x000000441900720b */ /* 0x000fe40003f84000 */
[----:B------:R-:W-:Y:S02]  /*40d0*/  FSETP.GT.AND P5, PT, R27, R58, PT ;  /* 0x0000003a1b00720b */ /* 0x000fe40003fa4000 */
[----:B------:R-:W-:Y:S02]  /*40e0*/  FSETP.GT.AND P6, PT, R24, R37, PT ;  /* 0x000000251800720b */ /* 0x000fe40003fc4000 */
[----:B------:R-:W-:-:S02]  /*40f0*/  FSEL R48, R16, R48, P3 ;  /* 0x0000003010307208 */ /* 0x000fc40001800000 */
[----:B------:R-:W-:Y:S01]  /*4100*/  FSEL R62, R21, R62, P0 ;  /* 0x0000003e153e7208 */ /* 0x000fe20000000000 */
[----:B------:R-:W-:Y:S01]  /*4110*/  LDS.128 R16, [R4+0xc00] ;  /* 0x000c000004107984 */ /* 0x000fe20000000c00 */
[----:B------:R-:W-:-:S03]  /*4120*/  FSEL R68, R25, R68, P4 ;  /* 0x0000004419447208 */ /* 0x000fc60002000000 */
[----:B------:R-:W0:Y:S01]  /*4130*/  LDS.128 R20, [R7+0x30] ;  /* 0x0000300007147984 */ /* 0x000e220000000c00 */
[----:B------:R-:W-:Y:S02]  /*4140*/  FSEL R58, R27, R58, P5 ;  /* 0x0000003a1b3a7208 */ /* 0x000fe40002800000 */
[----:B------:R-:W-:Y:S02]  /*4150*/  FSEL R54, R24, R37, P6 ;  /* 0x0000002518367208 */ /* 0x000fe40003000000 */
[----:B------:R-:W1:Y:S01]  /*4160*/  LDS.128 R24, [R7+0xb0] ;  /* 0x0000b00007187984 */ /* 0x000e620000000c00 */
[----:B------:R-:W-:Y:S02]  /*4170*/  SEL R51, R46, R51, P3 ;  /* 0x000000332e337207 */ /* 0x000fe40001800000 */
[----:B------:R-:W-:-:S04]  /*4180*/  FSETP.GT.AND P3, PT, R73, R28, PT ;  /* 0x0000001c4900720b */ /* 0x000fc80003f64000 */
[----:B------:R-:W-:Y:S02]  /*4190*/  FSEL R73, R73, R28, P3 ;  /* 0x0000001c49497208 */ /* 0x000fe40001800000 */
[----:B------:R-:W-:Y:S02]  /*41a0*/  SEL R53, R46, R53, P3 ;  /* 0x000000352e357207 */ /* 0x000fe40001800000 */
[----:B------:R-:W-:Y:S02]  /*41b0*/  FSETP.GT.AND P3, PT, R52, R33, PT ;  /* 0x000000213400720b */ /* 0x000fe40003f64000 */
[----:B------:R-:W-:Y:S02]  /*41c0*/  SEL R57, R46, R57, P2 ;  /* 0x000000392e397207 */ /* 0x000fe40001000000 */
[----:B------:R-:W-:Y:S02]  /*41d0*/  FSETP.GT.AND P2, PT, R30, R39, PT ;  /* 0x000000271e00720b */ /* 0x000fe40003f44000 */
[----:B------:R-:W-:-:S02]  /*41e0*/  SEL R67, R46, R67, P5 ;  /* 0x000000432e437207 */ /* 0x000fc40002800000 */
[----:B------:R-:W-:Y:S02]  /*41f0*/  FSEL R39, R30, R39, P2 ;  /* 0x000000271e277208 */ /* 0x000fe40001000000 */
[C---:B------:R-:W-:Y:S02]  /*4200*/  SEL R49, R46.reuse, R49, P0 ;  /* 0x000000312e317207 */ /* 0x040fe40000000000 */
[C---:B------:R-:W-:Y:S02]  /*4210*/  SEL R61, R46.reuse, R61, P4 ;  /* 0x0000003d2e3d7207 */ /* 0x040fe40002000000 */
[----:B------:R-:W-:Y:S02]  /*4220*/  FSETP.GT.AND P5, PT, R29, R44, PT ;  /* 0x0000002c1d00720b */ /* 0x000fe40003fa4000 */
[C---:B------:R-:W-:Y:S02]  /*4230*/  SEL R59, R46.reuse, R59, P6 ;  /* 0x0000003b2e3b7207 */ /* 0x040fe40003000000 */
[----:B------:R-:W-:-:S02]  /*4240*/  SEL R63, R46, R63, P2 ;  /* 0x0000003f2e3f7207 */ /* 0x000fc40001000000 */
[----:B------:R-:W-:Y:S02]  /*4250*/  FSETP.GT.AND P0, PT, R75, R38, PT ;  /* 0x000000264b00720b */ /* 0x000fe40003f04000 */
[----:B------:R-:W-:Y:S02]  /*4260*/  FSETP.GT.AND P4, PT, R31, R42, PT ;  /* 0x0000002a1f00720b */ /* 0x000fe40003f84000 */
[----:B------:R-:W-:Y:S02]  /*4270*/  FSETP.GT.AND P6, PT, R36, R45, PT ;  /* 0x0000002d2400720b */ /* 0x000fe40003fc4000 */
[----:B------:R-:W-:Y:S02]  /*4280*/  FSETP.GT.AND P2, PT, R50, R41, PT ;  /* 0x000000293200720b */ /* 0x000fe40003f44000 */
[----:B------:R-:W-:Y:S02]  /*4290*/  FSEL R37, R29, R44, P5 ;  /* 0x0000002c1d257208 */ /* 0x000fe40002800000 */
[----:B------:R-:W-:Y:S01]  /*42a0*/  FSEL R36, R36, R45, P6 ;  /* 0x0000002d24247208 */ /* 0x000fe20003000000 */
[----:B0-----:R-:W-:Y:S01]  /*42b0*/  FMUL R45, R16, R20 ;  /* 0x00000014102d7220 */ /* 0x001fe20000400000 */
[----:B------:R-:W-:-:S02]  /*42c0*/  SEL R65, R46, R65, P0 ;  /* 0x000000412e417207 */ /* 0x000fc40000000000 */
[C---:B------:R-:W-:Y:S02]  /*42d0*/  SEL R55, R46.reuse, R55, P4 ;  /* 0x000000372e377207 */ /* 0x040fe40002000000 */
[C---:B------:R-:W-:Y:S02]  /*42e0*/  SEL R71, R46.reuse, R71, P5 ;  /* 0x000000472e477207 */ /* 0x040fe40002800000 */
[C---:B------:R-:W-:Y:S02]  /*42f0*/  SEL R44, R46.reuse, R35, P6 ;  /* 0x000000232e2c7207 */ /* 0x040fe40003000000 */
[----:B------:R-:W-:Y:S02]  /*4300*/  SEL R69, R46, R69, P2 ;  /* 0x000000452e457207 */ /* 0x000fe40001000000 */
[----:B------:R-:W-:Y:S01]  /*4310*/  @!P3 SEL R46, R34, R32, P1 ;  /* 0x00000020222eb207 */ /* 0x000fe20000800000 */
[----:B------:R-:W-:Y:S01]  /*4320*/  FMUL R34, R20, R19 ;  /* 0x0000001314227220 */ /* 0x000fe20000400000 */
[----:B------:R-:W-:Y:S01]  /*4330*/  FSEL R52, R52, R33, P3 ;  /* 0x0000002134347208 */ /* 0x000fe20001800000 */
[C---:B------:R-:W-:Y:S01]  /*4340*/  FMUL R33, R20.reuse, R17 ;  /* 0x0000001114217220 */ /* 0x040fe20000400000 */
[----:B------:R-:W-:Y:S01]  /*4350*/  FMUL R32, R20, R18 ;  /* 0x0000001214207220 */ /* 0x000fe20000400000 */
[----:B-1----:R-:W-:Y:S01]  /*4360*/  FMUL R35, R16, R24 ;  /* 0x0000001810237220 */ /* 0x002fe20000400000 */
[----:B------:R-:W-:-:S02]  /*4370*/  FSEL R75, R75, R38, P0 ;  /* 0x000000264b4b7208 */ /* 0x000fc40000000000 */
[----:B------:R-:W-:Y:S02]  /*4380*/  FSETP.GT.AND P0, PT, R45, R60, PT ;  /* 0x0000003c2d00720b */ /* 0x000fe40003f04000 */
[----:B------:R-:W-:Y:S02]  /*4390*/  FSETP.GT.AND P1, PT, R34, R37, PT ;  /* 0x000000252200720b */ /* 0x000fe40003f24000 */
[----:B------:R-:W-:Y:S02]  /*43a0*/  FSEL R42, R31, R42, P4 ;  /* 0x0000002a1f2a7208 */ /* 0x000fe40002000000 */
[----:B------:R-:W-:Y:S01]  /*43b0*/  FSEL R41, R50, R41, P2 ;  /* 0x0000002932297208 */ /* 0x000fe20001000000 */
[----:B------:R-:W0:Y:S01]  /*43c0*/  LDS.128 R28, [R7+0x130] ;  /* 0x00013000071c7984 */ /* 0x000e220000000c00 */
[----:B------:R-:W-:Y:S02]  /*43d0*/  FSETP.GT.AND P6, PT, R33, R62, PT ;  /* 0x0000003e2100720b */ /* 0x000fe40003fc4000 */
[----:B------:R-:W-:-:S02]  /*43e0*/  FSETP.GT.AND P2, PT, R32, R39, PT ;  /* 0x000000272000720b */ /* 0x000fc40003f44000 */
[----:B------:R-:W-:Y:S02]  /*43f0*/  FSETP.GT.AND P5, PT, R35, R56, PT ;  /* 0x000000382300720b */ /* 0x000fe40003fa4000 */
[----:B------:R-:W-:Y:S01]  /*4400*/  FSEL R60, R45, R60, P0 ;  /* 0x0000003c2d3c7208 */ /* 0x000fe20000000000 */
[----:B------:R-:W-:Y:S01]  /*4410*/  FMUL R77, R24, R17 ;  /* 0x00000011184d7220 */ /* 0x000fe20000400000 */
[----:B------:R-:W-:Y:S01]  /*4420*/  FSEL R45, R34, R37, P1 ;  /* 0x00000025222d7208 */ /* 0x000fe20000800000 */
[C---:B------:R-:W-:Y:S01]  /*4430*/  FMUL R38, R24.reuse, R18 ;  /* 0x0000001218267220 */ /* 0x040fe20000400000 */
[----:B------:R-:W-:Y:S01]  /*4440*/  FMUL R37, R24, R19 ;  /* 0x0000001318257220 */ /* 0x000fe20000400000 */
[----:B------:R-:W-:Y:S01]  /*4450*/  FSEL R62, R33, R62, P6 ;  /* 0x0000003e213e7208 */ /* 0x000fe20003000000 */
[----:B------:R-:W-:Y:S01]  /*4460*/  VIADD R24, R2, 0xc ;  /* 0x0000000c02187836 */ /* 0x000fe20000000000 */
[----:B------:R-:W-:Y:S02]  /*4470*/  FSEL R20, R32, R39, P2 ;  /* 0x0000002720147208 */ /* 0x000fe40001000000 */
[----:B------:R-:W-:-:S02]  /*4480*/  FSEL R56, R35, R56, P5 ;  /* 0x0000003823387208 */ /* 0x000fc40002800000 */
[----:B------:R-:W1:Y:S01]  /*4490*/  LDS.128 R32, [R7+0x1b0] ;  /* 0x0001b00007207984 */ /* 0x000e620000000c00 */
[----:B------:R-:W-:Y:S02]  /*44a0*/  SEL R66, R24, R66, P0 ;  /* 0x0000004218427207 */ /* 0x000fe40000000000 */
[CC--:B------:R-:W-:Y:S02]  /*44b0*/  FSETP.GT.AND P4, PT, R38.reuse, R73.reuse, PT ;  /* 0x000000492600720b */ /* 0x0c0fe40003f84000 */
[CC--:B------:R-:W-:Y:S02]  /*44c0*/  FSETP.GT.AND P0, PT, R37.reuse, R36.reuse, PT ;  /* 0x000000242500720b */ /* 0x0c0fe40003f04000 */
[----:B------:R-:W-:Y:S02]  /*44d0*/  FSEL R73, R38, R73, P4 ;  /* 0x0000004926497208 */ /* 0x000fe40002000000 */
[----:B------:R-:W-:Y:S02]  /*44e0*/  FSEL R50, R37, R36, P0 ;  /* 0x0000002425327208 */ /* 0x000fe40000000000 */
[----:B------:R-:W2:Y:S01]  /*44f0*/  LDS.128 R36, [R4+0xd00] ;  /* 0x000d000004247984 */ /* 0x000ea20000000c00 */
[----:B------:R-:W-:-:S02]  /*4500*/  FSETP.GT.AND P3, PT, R77, R68, PT ;  /* 0x000000444d00720b */ /* 0x000fc40003f64000 */
[----:B------:R-:W-:Y:S02]  /*4510*/  SEL R49, R24, R49, P6 ;  /* 0x0000003118317207 */ /* 0x000fe40003000000 */
[----:B------:R-:W-:Y:S01]  /*4520*/  FSEL R68, R77, R68, P3 ;  /* 0x000000444d447208 */ /* 0x000fe20001800000 */
[----:B0-----:R-:W-:Y:S01]  /*4530*/  FMUL R64, R16, R28 ;  /* 0x0000001c10407220 */ /* 0x001fe20000400000 */
[----:B------:R-:W-:-:S04]  /*4540*/  FMUL R77, R28, R17 ;  /* 0x000000111c4d7220 */ /* 0x000fc80000400000 */
[----:B------:R-:W-:Y:S02]  /*4550*/  FSETP.GT.AND P6, PT, R64, R47, PT ;  /* 0x0000002f4000720b */ /* 0x000fe40003fc4000 */
[----:B------:R-:W-:Y:S02]  /*4560*/  SEL R53, R24, R53, P4 ;  /* 0x0000003518357207 */ /* 0x000fe40002000000 */
[----:B------:R-:W-:Y:S01]  /*4570*/  FSEL R47, R64, R47, P6 ;  /* 0x0000002f402f7208 */ /* 0x000fe20003000000 */
[----:B------:R-:W-:Y:S01]  /*4580*/  FMUL R64, R28, R18 ;  /* 0x000000121c407220 */ /* 0x000fe20000400000 */
[----:B-1----:R-:W-:Y:S01]  /*4590*/  FMUL R17, R32, R17 ;  /* 0x0000001120117220 */ /* 0x002fe20000400000 */
[----:B------:R-:W-:-:S04]  /*45a0*/  SEL R63, R24, R63, P2 ;  /* 0x0000003f183f7207 */ /* 0x000fc80001000000 */
[C---:B------:R-:W-:Y:S01]  /*45b0*/  FSETP.GT.AND P4, PT, R17.reuse, R54, PT ;  /* 0x000000361100720b */ /* 0x040fe20003f84000 */
[----:B------:R-:W-:Y:S01]  /*45c0*/  FMUL R28, R28, R19 ;  /* 0x000000131c1c7220 */ /* 0x000fe20000400000 */
[----:B------:R-:W-:Y:S01]  /*45d0*/  SEL R71, R24, R71, P1 ;  /* 0x0000004718477207 */ /* 0x000fe20000800000 */
[C---:B------:R-:W-:Y:S01]  /*45e0*/  FMUL R18, R32.reuse, R18 ;  /* 0x0000001220127220 */ /* 0x040fe20000400000 */
[----:B------:R-:W-:Y:S01]  /*45f0*/  FSEL R54, R17, R54, P4 ;  /* 0x0000003611367208 */ /* 0x000fe20002000000 */
[----:B------:R-:W-:Y:S01]  /*4600*/  FMUL R19, R32, R19 ;  /* 0x0000001320137220 */ /* 0x000fe20000400000 */
[CC--:B------:R-:W-:Y:S01]  /*4610*/  FSETP.GT.AND P2, PT, R77.reuse, R58.reuse, PT ;  /* 0x0000003a4d00720b */ /* 0x0c0fe20003f44000 */
[----:B--2---:R-:W-:Y:S01]  /*4620*/  FMUL R17, R36, R21 ;  /* 0x0000001524117220 */ /* 0x004fe20000400000 */
[-C--:B------:R-:W-:Y:S02]  /*4630*/  FSETP.GT.AND P1, PT, R64, R75.reuse, PT ;  /* 0x0000004b4000720b */ /* 0x080fe40003f24000 */
[----:B------:R-:W-:Y:S01]  /*4640*/  FSEL R58, R77, R58, P2 ;  /* 0x0000003a4d3a7208 */ /* 0x000fe20001000000 */
[----:B------:R-:W-:Y:S01]  /*4650*/  FMUL R77, R16, R32 ;  /* 0x00000020104d7220 */ /* 0x000fe20000400000 */
[----:B------:R-:W-:-:S02]  /*4660*/  FSEL R75, R64, R75, P1 ;  /* 0x0000004b404b7208 */ /* 0x000fc40000800000 */
[C---:B------:R-:W-:Y:S02]  /*4670*/  SEL R44, R24.reuse, R44, P0 ;  /* 0x0000002c182c7207 */ /* 0x040fe40000000000 */
[C---:B------:R-:W-:Y:S02]  /*4680*/  SEL R57, R24.reuse, R57, P6 ;  /* 0x0000003918397207 */ /* 0x040fe40003000000 */
[----:B------:R-:W-:Y:S02]  /*4690*/  SEL R65, R24, R65, P1 ;  /* 0x0000004118417207 */ /* 0x000fe40000800000 */
[----:B------:R-:W-:Y:S02]  /*46a0*/  FSETP.GT.AND P0, PT, R18, R42, PT ;  /* 0x0000002a1200720b */ /* 0x000fe40003f04000 */
[----:B------:R-:W-:Y:S02]  /*46b0*/  FSETP.GT.AND P6, PT, R19, R52, PT ;  /* 0x000000341300720b */ /* 0x000fe40003fc4000 */
[----:B------:R-:W-:Y:S01]  /*46c0*/  FSETP.GT.AND P1, PT, R17, R60, PT ;  /* 0x0000003c1100720b */ /* 0x000fe20003f24000 */
[----:B------:R-:W-:Y:S01]  /*46d0*/  VIADD R32, R2, 0xd ;  /* 0x0000000d02207836 */ /* 0x000fe20000000000 */
[C---:B------:R-:W-:Y:S01]  /*46e0*/  SEL R43, R24.reuse, R43, P5 ;  /* 0x0000002b182b7207 */ /* 0x040fe20002800000 */
[----:B------:R-:W-:Y:S01]  /*46f0*/  FMUL R16, R37, R21 ;  /* 0x0000001525107220 */ /* 0x000fe20000400000 */
[----:B------:R-:W-:-:S02]  /*4700*/  SEL R61, R24, R61, P3 ;  /* 0x0000003d183d7207 */ /* 0x000fc40001800000 */
[----:B------:R-:W-:Y:S01]  /*4710*/  FSEL R42, R18, R42, P0 ;  /* 0x0000002a122a7208 */ /* 0x000fe20000000000 */
[-C--:B------:R-:W-:Y:S01]  /*4720*/  FMUL R18, R36, R29.reuse ;  /* 0x0000001d24127220 */ /* 0x080fe20000400000 */
[----:B------:R-:W-:Y:S01]  /*4730*/  FSEL R52, R19, R52, P6 ;  /* 0x0000003413347208 */ /* 0x000fe20003000000 */
[----:B------:R-:W-:Y:S01]  /*4740*/  FMUL R19, R37, R29 ;  /* 0x0000001d25137220 */ /* 0x000fe20000400000 */
[----:B------:R-:W-:Y:S01]  /*4750*/  FSEL R60, R17, R60, P1 ;  /* 0x0000003c113c7208 */ /* 0x000fe20000800000 */
[----:B------:R-:W-:Y:S01]  /*4760*/  FMUL R17, R37, R25 ;  /* 0x0000001925117220 */ /* 0x000fe20000400000 */
[CC--:B------:R-:W-:Y:S02]  /*4770*/  FSETP.GT.AND P5, PT, R28.reuse, R41.reuse, PT ;  /* 0x000000291c00720b */ /* 0x0c0fe40003fa4000 */
[----:B------:R-:W-:Y:S02]  /*4780*/  FSETP.GT.AND P3, PT, R77, R48, PT ;  /* 0x000000304d00720b */ /* 0x000fe40003f64000 */
[----:B------:R-:W-:-:S02]  /*4790*/  FSEL R41, R28, R41, P5 ;  /* 0x000000291c297208 */ /* 0x000fc40002800000 */
[----:B------:R-:W-:Y:S02]  /*47a0*/  FSEL R48, R77, R48, P3 ;  /* 0x000000304d307208 */ /* 0x000fe40001800000 */
[C---:B------:R-:W-:Y:S02]  /*47b0*/  SEL R69, R24.reuse, R69, P5 ;  /* 0x0000004518457207 */ /* 0x040fe40002800000 */
[C---:B------:R-:W-:Y:S02]  /*47c0*/  SEL R51, R24.reuse, R51, P3 ;  /* 0x0000003318337207 */ /* 0x040fe40001800000 */
[----:B------:R-:W-:Y:S02]  /*47d0*/  SEL R55, R24, R55, P0 ;  /* 0x0000003718377207 */ /* 0x000fe40000000000 */
[----:B------:R-:W-:Y:S02]  /*47e0*/  SEL R66, R32, R66, P1 ;  /* 0x0000004220427207 */ /* 0x000fe40000800000 */
[----:B------:R-:W-:-:S02]  /*47f0*/  FSETP.GT.AND P5, PT, R18, R47, PT ;  /* 0x0000002f1200720b */ /* 0x000fc40003fa4000 */
[----:B------:R-:W-:Y:S02]  /*4800*/  FSETP.GT.AND P3, PT, R16, R62, PT ;  /* 0x0000003e1000720b */ /* 0x000fe40003f64000 */
[----:B------:R-:W-:Y:S02]  /*4810*/  FSETP.GT.AND P0, PT, R17, R68, PT ;  /* 0x000000441100720b */ /* 0x000fe40003f04000 */
[----:B------:R-:W-:Y:S02]  /*4820*/  FSETP.GT.AND P1, PT, R19, R58, PT ;  /* 0x0000003a1300720b */ /* 0x000fe40003f24000 */
[----:B------:R-:W-:Y:S02]  /*4830*/  FSEL R47, R18, R47, P5 ;  /* 0x0000002f122f7208 */ /* 0x000fe40002800000 */
[----:B------:R-:W-:Y:S02]  /*4840*/  FSEL R62, R16, R62, P3 ;  /* 0x0000003e103e7208 */ /* 0x000fe40001800000 */
[----:B------:R-:W-:-:S02]  /*4850*/  FSEL R68, R17, R68, P0 ;  /* 0x0000004411447208 */ /* 0x000fc40000000000 */
[----:B------:R-:W-:Y:S02]  /*4860*/  FSEL R58, R19, R58, P1 ;  /* 0x0000003a133a7208 */ /* 0x000fe40000800000 */
[----:B------:R-:W0:Y:S01]  /*4870*/  LDS.128 R16, [R4+0xe00] ;  /* 0x000e000004107984 */ /* 0x000e220000000c00 */
[----:B------:R-:W-:Y:S01]  /*4880*/  FMUL R77, R36, R25 ;  /* 0x00000019244d7220 */ /* 0x000fe20000400000 */
[----:B------:R-:W-:-:S04]  /*4890*/  SEL R67, R24, R67, P2 ;  /* 0x0000004318437207 */ /* 0x000fc80001000000 */
[----:B------:R-:W-:Y:S01]  /*48a0*/  FSETP.GT.AND P2, PT, R77, R56, PT ;  /* 0x000000384d00720b */ /* 0x000fe20003f44000 */
[----:B------:R-:W-:-:S03]  /*48b0*/  FMUL R70, R38, R29 ;  /* 0x0000001d26467220 */ /* 0x000fc60000400000 */
[----:B------:R-:W-:Y:S01]  /*48c0*/  FSEL R56, R77, R56, P2 ;  /* 0x000000384d387208 */ /* 0x000fe20001000000 */
[----:B------:R-:W-:Y:S01]  /*48d0*/  FMUL R77, R38, R21 ;  /* 0x00000015264d7220 */ /* 0x000fe20000400000 */
[C---:B------:R-:W-:Y:S01]  /*48e0*/  FMUL R72, R39.reuse, R29 ;  /* 0x0000001d27487220 */ /* 0x040fe20000400000 */
        /* <DEDUP_REMOVED lines=9> */
[----:B------:R-:W-:Y:S02]  /*4980*/  FSETP.GT.AND P4, PT, R29, R48, PT ;  /* 0x000000301d00720b */ /* 0x000fe40003f84000 */
[----:B------:R-:W-:Y:S02]  /*4990*/  FSEL R20, R77, R20, P5 ;  /* 0x000000144d147208 */ /* 0x000fe40002800000 */
[C---:B------:R-:W-:Y:S02]  /*49a0*/  SEL R63, R32.reuse, R63, P5 ;  /* 0x0000003f203f7207 */ /* 0x040fe40002800000 */
[----:B------:R-:W-:Y:S01]  /*49b0*/  FSETP.GT.AND P5, PT, R33, R52, PT ;  /* 0x000000342100720b */ /* 0x000fe20003fa4000 */
[----:B------:R-:W-:Y:S01]  /*49c0*/  FMUL R25, R39, R25 ;  /* 0x0000001927197220 */ /* 0x000fe20000400000 */
[----:B------:R-:W-:Y:S02]  /*49d0*/  FSEL R48, R29, R48, P4 ;  /* 0x000000301d307208 */ /* 0x000fe40002000000 */
[----:B------:R-:W-:-:S02]  /*49e0*/  SEL R43, R32, R43, P2 ;  /* 0x0000002b202b7207 */ /* 0x000fc40001000000 */
[----:B------:R-:W-:Y:S02]  /*49f0*/  SEL R51, R32, R51, P4 ;  /* 0x0000003320337207 */ /* 0x000fe40002000000 */
[CC--:B------:R-:W-:Y:S02]  /*4a00*/  FSETP.GT.AND P2, PT, R37.reuse, R54.reuse, PT ;  /* 0x000000362500720b */ /* 0x0c0fe40003f44000 */
[----:B------:R-:W-:Y:S02]  /*4a10*/  FSETP.GT.AND P4, PT, R28, R73, PT ;  /* 0x000000491c00720b */ /* 0x000fe40003f84000 */
[----:B------:R-:W-:Y:S02]  /*4a20*/  FSEL R37, R37, R54, P2 ;  /* 0x0000003625257208 */ /* 0x000fe40001000000 */
[----:B------:R-:W-:Y:S02]  /*4a30*/  SEL R49, R32, R49, P3 ;  /* 0x0000003120317207 */ /* 0x000fe40001800000 */
[----:B------:R-:W-:-:S02]  /*4a40*/  FSEL R28, R28, R73, P4 ;  /* 0x000000491c1c7208 */ /* 0x000fc40002000000 */
[C---:B------:R-:W-:Y:S02]  /*4a50*/  SEL R61, R32.reuse, R61, P0 ;  /* 0x0000003d203d7207 */ /* 0x040fe40000000000 */
[C---:B------:R-:W-:Y:S02]  /*4a60*/  SEL R67, R32.reuse, R67, P1 ;  /* 0x0000004320437207 */ /* 0x040fe40000800000 */
[C---:B------:R-:W-:Y:S02]  /*4a70*/  SEL R59, R32.reuse, R59, P2 ;  /* 0x0000003b203b7207 */ /* 0x040fe40001000000 */
[----:B------:R-:W-:Y:S02]  /*4a80*/  SEL R53, R32, R53, P4 ;  /* 0x0000003520357207 */ /* 0x000fe40002000000 */
[----:B------:R-:W-:Y:S02]  /*4a90*/  FSETP.GT.AND P3, PT, R70, R75, PT ;  /* 0x0000004b4600720b */ /* 0x000fe40003f64000 */
[----:B------:R-:W-:-:S02]  /*4aa0*/  FSETP.GT.AND P0, PT, R21, R42, PT ;  /* 0x0000002a1500720b */ /* 0x000fc40003f04000 */
[----:B------:R-:W-:Y:S02]  /*4ab0*/  FSETP.GT.AND P1, PT, R64, R45, PT ;  /* 0x0000002d4000720b */ /* 0x000fe40003f24000 */
[----:B------:R-:W-:Y:S02]  /*4ac0*/  FSETP.GT.AND P2, PT, R25, R50, PT ;  /* 0x000000321900720b */ /* 0x000fe40003f44000 */
[----:B------:R-:W-:Y:S01]  /*4ad0*/  FSETP.GT.AND P4, PT, R72, R41, PT ;  /* 0x000000294800720b */ /* 0x000fe20003f84000 */
[----:B0-----:R-:W-:Y:S01]  /*4ae0*/  FMUL R29, R18, R22 ;  /* 0x00000016121d7220 */ /* 0x001fe20000400000 */
[----:B------:R-:W-:Y:S01]  /*4af0*/  FSEL R70, R70, R75, P3 ;  /* 0x0000004b46467208 */ /* 0x000fe20001800000 */
[----:B------:R-:W-:Y:S01]  /*4b00*/  FMUL R77, R17, R26 ;  /* 0x0000001a114d7220 */ /* 0x000fe20000400000 */
[----:B------:R-:W-:Y:S01]  /*4b10*/  FSEL R21, R21, R42, P0 ;  /* 0x0000002a15157208 */ /* 0x000fe20000000000 */
[----:B------:R-:W-:Y:S01]  /*4b20*/  FMUL R42, R17, R22 ;  /* 0x00000016112a7220 */ /* 0x000fe20000400000 */
[----:B------:R-:W-:Y:S01]  /*4b30*/  FSEL R25, R25, R50, P2 ;  /* 0x0000003219197208 */ /* 0x000fe20001000000 */
[C---:B------:R-:W-:Y:S01]  /*4b40*/  FMUL R50, R16.reuse, R22 ;  /* 0x0000001610327220 */ /* 0x040fe20000400000 */
[----:B------:R-:W-:Y:S01]  /*4b50*/  FSEL R33, R33, R52, P5 ;  /* 0x0000003421217208 */ /* 0x000fe20002800000 */
[-C--:B------:R-:W-:Y:S01]  /*4b60*/  FMUL R52, R16, R26.reuse ;  /* 0x0000001a10347220 */ /* 0x080fe20000400000 */
[----:B------:R-:W-:Y:S01]  /*4b70*/  SEL R65, R32, R65, P3 ;  /* 0x0000004120417207 */ /* 0x000fe20001800000 */
[----:B------:R-:W-:Y:S01]  /*4b80*/  FMUL R39, R18, R26 ;  /* 0x0000001a12277220 */ /* 0x000fe20000400000 */
[----:B------:R-:W-:Y:S01]  /*4b90*/  SEL R55, R32, R55, P0 ;  /* 0x0000003720377207 */ /* 0x000fe20000000000 */
[-C--:B------:R-:W-:Y:S01]  /*4ba0*/  FMUL R54, R16, R30.reuse ;  /* 0x0000001e10367220 */ /* 0x080fe20000400000 */
[C---:B------:R-:W-:Y:S01]  /*4bb0*/  SEL R71, R32.reuse, R71, P1 ;  /* 0x0000004720477207 */ /* 0x040fe20000800000 */
[----:B------:R-:W-:Y:S01]  /*4bc0*/  FMUL R75, R17, R30 ;  /* 0x0000001e114b7220 */ /* 0x000fe20000400000 */
        /* <DEDUP_REMOVED lines=15> */
[----:B------:R-:W-:Y:S02]  /*4cc0*/  FSEL R45, R64, R45, P1 ;  /* 0x0000002d402d7208 */ /* 0x000fe40000800000 */
[----:B------:R-:W-:Y:S02]  /*4cd0*/  FSETP.GT.AND P1, PT, R52, R56, PT ;  /* 0x000000383400720b */ /* 0x000fe40003f24000 */
[----:B------:R-:W-:Y:S02]  /*4ce0*/  FSEL R60, R50, R60, P4 ;  /* 0x0000003c323c7208 */ /* 0x000fe40002000000 */
[----:B------:R-:W-:-:S02]  /*4cf0*/  SEL R66, R34, R66, P4 ;  /* 0x0000004222427207 */ /* 0x000fc40002000000 */
[----:B------:R-:W-:Y:S02]  /*4d00*/  FSETP.GT.AND P2, PT, R42, R62, PT ;  /* 0x0000003e2a00720b */ /* 0x000fe40003f44000 */
[----:B------:R-:W-:Y:S02]  /*4d10*/  FSETP.GT.AND P4, PT, R38, R37, PT ;  /* 0x000000252600720b */ /* 0x000fe40003f84000 */
[----:B------:R-:W-:Y:S02]  /*4d20*/  FSETP.GT.AND P5, PT, R54, R47, PT ;  /* 0x0000002f3600720b */ /* 0x000fe40003fa4000 */
[----:B------:R-:W-:Y:S02]  /*4d30*/  FSETP.GT.AND P0, PT, R46, R48, PT ;  /* 0x000000302e00720b */ /* 0x000fe40003f04000 */
[----:B------:R-:W-:Y:S02]  /*4d40*/  FSETP.GT.AND P6, PT, R75, R58, PT ;  /* 0x0000003a4b00720b */ /* 0x000fe40003fc4000 */
[----:B------:R-:W-:-:S02]  /*4d50*/  FSEL R56, R52, R56, P1 ;  /* 0x0000003834387208 */ /* 0x000fc40000800000 */
[----:B------:R-:W-:Y:S02]  /*4d60*/  SEL R43, R34, R43, P1 ;  /* 0x0000002b222b7207 */ /* 0x000fe40000800000 */
[----:B------:R-:W-:Y:S02]  /*4d70*/  FSETP.GT.AND P1, PT, R29, R20, PT ;  /* 0x000000141d00720b */ /* 0x000fe40003f24000 */
[----:B------:R-:W-:Y:S02]  /*4d80*/  FSEL R62, R42, R62, P2 ;  /* 0x0000003e2a3e7208 */ /* 0x000fe40001000000 */
[----:B------:R-:W-:Y:S02]  /*4d90*/  FSEL R37, R38, R37, P4 ;  /* 0x0000002526257208 */ /* 0x000fe40002000000 */
[C---:B------:R-:W-:Y:S02]  /*4da0*/  SEL R49, R34.reuse, R49, P2 ;  /* 0x0000003122317207 */ /* 0x040fe40001000000 */
[----:B------:R-:W-:-:S02]  /*4db0*/  SEL R59, R34, R59, P4 ;  /* 0x0000003b223b7207 */ /* 0x000fc40002000000 */
[----:B------:R-:W-:Y:S02]  /*4dc0*/  FSEL R47, R54, R47, P5 ;  /* 0x0000002f362f7208 */ /* 0x000fe40002800000 */
[----:B------:R-:W-:Y:S02]  /*4dd0*/  FSEL R48, R46, R48, P0 ;  /* 0x000000302e307208 */ /* 0x000fe40000000000 */
[----:B------:R-:W-:Y:S02]  /*4de0*/  FSETP.GT.AND P3, PT, R77, R68, PT ;  /* 0x000000444d00720b */ /* 0x000fe40003f64000 */
        /* <DEDUP_REMOVED lines=10> */
[----:B------:R-:W-:Y:S02]  /*4e90*/  SEL R63, R34, R63, P1 ;  /* 0x0000003f223f7207 */ /* 0x000fe40000800000 */
[----:B------:R-:W-:Y:S01]  /*4ea0*/  FSETP.GT.AND P1, PT, R24, R33, PT ;  /* 0x000000211800720b */ /* 0x000fe20003f24000 */
[-C--:B0-----:R-:W-:Y:S01]  /*4eb0*/  FMUL R46, R19, R23.reuse ;  /* 0x00000017132e7220 */ /* 0x081fe20000400000 */
[----:B------:R-:W-:Y:S01]  /*4ec0*/  FSEL R68, R77, R68, P3 ;  /* 0x000000444d447208 */ /* 0x000fe20001800000 */
[----:B------:R-:W-:Y:S01]  /*4ed0*/  FMUL R77, R16, R23 ;  /* 0x00000017104d7220 */ /* 0x000fe20000400000 */
[----:B------:R-:W-:Y:S01]  /*4ee0*/  FSEL R36, R36, R21, P2 ;  /* 0x0000001524247208 */ /* 0x000fe20001000000 */
[----:B------:R-:W-:Y:S01]  /*4ef0*/  FMUL R21, R17, R23 ;  /* 0x0000001711157220 */ /* 0x000fe20000400000 */
[----:B------:R-:W-:Y:S01]  /*4f00*/  FSEL R41, R30, R41, P4 ;  /* 0x000000291e297208 */ /* 0x000fe20002000000 */
[----:B------:R-:W-:Y:S01]  /*4f10*/  FMUL R30, R18, R23 ;  /* 0x00000017121e7220 */ /* 0x000fe20000400000 */
[----:B------:R-:W-:Y:S01]  /*4f20*/  FSEL R28, R39, R28, P5 ;  /* 0x0000001c271c7208 */ /* 0x000fe20002800000 */
[-C--:B------:R-:W-:Y:S01]  /*4f30*/  FMUL R23, R16, R27.reuse ;  /* 0x0000001b10177220 */ /* 0x080fe20000400000 */
[----:B------:R-:W-:Y:S01]  /*4f40*/  FSEL R70, R73, R70, P0 ;  /* 0x0000004649467208 */ /* 0x000fe20000000000 */
[----:B------:R-:W-:Y:S01]  /*4f50*/  FMUL R73, R18, R27 ;  /* 0x0000001b12497220 */ /* 0x000fe20000400000 */
[----:B------:R-:W-:Y:S01]  /*4f60*/  FSEL R38, R26, R25, P6 ;  /* 0x000000191a267208 */ /* 0x000fe20003000000 */
[-C--:B------:R-:W-:Y:S01]  /*4f70*/  FMUL R25, R17, R27.reuse ;  /* 0x0000001b11197220 */ /* 0x080fe20000400000 */
[----:B------:R-:W-:Y:S01]  /*4f80*/  FMUL R39, R19, R27 ;  /* 0x0000001b13277220 */ /* 0x000fe20000400000 */
[----:B------:R-:W-:Y:S01]  /*4f90*/  FSEL R33, R24, R33, P1 ;  /* 0x0000002118217208 */ /* 0x000fe20000800000 */
[-C--:B------:R-:W-:Y:S01]  /*4fa0*/  FMUL R20, R16, R31.reuse ;  /* 0x0000001f10147220 */ /* 0x080fe20000400000 */
[-C--:B------:R-:W-:Y:S01]  /*4fb0*/  FMUL R27, R17, R31.reuse ;  /* 0x0000001f111b7220 */ /* 0x080fe20000400000 */
[-C--:B------:R-:W-:Y:S01]  /*4fc0*/  FMUL R75, R18, R31.reuse ;  /* 0x0000001f124b7220 */ /* 0x080fe20000400000 */
[----:B------:R-:W-:Y:S01]  /*4fd0*/  FMUL R42, R19, R31 ;  /* 0x0000001f132a7220 */ /* 0x000fe20000400000 */
[----:B------:R-:W-:Y:S01]  /*4fe0*/  SEL R61, R34, R61, P3 ;  /* 0x0000003d223d7207 */ /* 0x000fe20001800000 */
[-C--:B------:R-:W-:Y:S01]  /*4ff0*/  FMUL R16, R16, R35.reuse ;  /* 0x0000002310107220 */ /* 0x080fe20000400000 */
[-C--:B------:R-:W-:Y:S01]  /*5000*/  FMUL R24, R17, R35.reuse ;  /* 0x0000002311187220 */ /* 0x080fe20000400000 */
[-C--:B------:R-:W-:Y:S01]  /*5010*/  FMUL R31, R18, R35.reuse ;  /* 0x00000023121f7220 */ /* 0x080fe20000400000 */
[----:B------:R-:W-:Y:S01]  /*5020*/  FMUL R50, R19, R35 ;  /* 0x0000002313327220 */ /* 0x000fe20000400000 */
[----:B------:R-:W-:-:S02]  /*5030*/  FSETP.GT.AND P3, PT, R22, R45, PT ;  /* 0x0000002d1600720b */ /* 0x000fc40003f64000 */
[----:B------:R-:W-:Y:S01]  /*5040*/  SEL R35, R34, R44, P6 ;  /* 0x0000002c22237207 */ /* 0x000fe20003000000 */
[----:B------:R-:W-:Y:S01]  /*5050*/  VIADD R44, R2, 0xf ;  /* 0x0000000f022c7836 */ /* 0x000fe20000000000 */
[----:B------:R-:W-:Y:S02]  /*5060*/  SEL R53, R34, R53, P5 ;  /* 0x0000003522357207 */ /* 0x000fe40002800000 */
[----:B------:R-:W-:Y:S02]  /*5070*/  FSETP.GT.AND P5, PT, R77, R60, PT ;  /* 0x0000003c4d00720b */ /* 0x000fe40003fa4000 */
[----:B------:R-:W-:Y:S02]  /*5080*/  FSETP.GT.AND P6, PT, R23, R56, PT ;  /* 0x000000381700720b */ /* 0x000fe40003fc4000 */
        /* <DEDUP_REMOVED lines=8> */
[----:B------:R-:W-:Y:S02]  /*5110*/  FSEL R56, R23, R56, P6 ;  /* 0x0000003817387208 */ /* 0x000fe40003000000 */
[----:B------:R-:W-:Y:S02]  /*5120*/  SEL R69, R34, R69, P4 ;  /* 0x0000004522457207 */ /* 0x000fe40002000000 */
[C---:B------:R-:W-:Y:S02]  /*5130*/  SEL R66, R44.reuse, R66, P5 ;  /* 0x000000422c427207 */ /* 0x040fe40002800000 */
[----:B------:R-:W-:Y:S02]  /*5140*/  SEL R43, R44, R43, P6 ;  /* 0x0000002b2c2b7207 */ /* 0x000fe40003000000 */
[----:B------:R-:W-:Y:S02]  /*5150*/  FSETP.GT.AND P4, PT, R25, R68, PT ;  /* 0x000000441900720b */ /* 0x000fe40003f84000 */
[----:B------:R-:W-:-:S02]  /*5160*/  FSETP.GT.AND P5, PT, R27, R58, PT ;  /* 0x0000003a1b00720b */ /* 0x000fc40003fa4000 */
[----:B------:R-:W-:Y:S02]  /*5170*/  FSETP.GT.AND P6, PT, R24, R37, PT ;  /* 0x000000251800720b */ /* 0x000fe40003fc4000 */
[----:B------:R-:W-:Y:S02]  /*5180*/  FSEL R47, R20, R47, P2 ;  /* 0x0000002f142f7208 */ /* 0x000fe40001000000 */
[----:B------:R-:W-:Y:S02]  /*5190*/  FSEL R48, R16, R48, P3 ;  /* 0x0000003010307208 */ /* 0x000fe40001800000 */
[----:B------:R-:W-:Y:S01]  /*51a0*/  FSEL R62, R21, R62, P0 ;  /* 0x0000003e153e7208 */ /* 0x000fe20000000000 */
[----:B------:R-:W-:Y:S01]  /*51b0*/  LDS.128 R16, [R4+0x1000] ;  /* 0x0010000004107984 */ /* 0x000fe20000000c00 */
[----:B------:R-:W-:Y:S02]  /*51c0*/  FSEL R68, R25, R68, P4 ;  /* 0x0000004419447208 */ /* 0x000fe40002000000 */
[----:B------:R-:W-:Y:S01]  /*51d0*/  FSEL R58, R27, R58, P5 ;  /* 0x0000003a1b3a7208 */ /* 0x000fe20002800000 */
[----:B------:R-:W0:Y:S01]  /*51e0*/  LDS.128 R20, [R7+0x40] ;  /* 0x0000400007147984 */ /* 0x000e220000000c00 */
[----:B------:R-:W-:-:S03]  /*51f0*/  FSEL R52, R24, R37, P6 ;  /* 0x0000002518347208 */ /* 0x000fc60003000000 */
[----:B------:R-:W1:Y:S01]  /*5200*/  LDS.128 R24, [R7+0xc0] ;  /* 0x0000c00007187984 */ /* 0x000e620000000c00 */
[C---:B------:R-:W-:Y:S02]  /*5210*/  SEL R51, R44.reuse, R51, P3 ;  /* 0x000000332c337207 */ /* 0x040fe40001800000 */
[CC--:B------:R-:W-:Y:S02]  /*5220*/  FSETP.GT.AND P3, PT, R73.reuse, R28.reuse, PT ;  /* 0x0000001c4900720b */ /* 0x0c0fe40003f64000 */
[C---:B------:R-:W-:Y:S02]  /*5230*/  SEL R57, R44.reuse, R57, P2 ;  /* 0x000000392c397207 */ /* 0x040fe40001000000 */
[----:B------:R-:W-:Y:S02]  /*5240*/  FSEL R73, R73, R28, P3 ;  /* 0x0000001c49497208 */ /* 0x000fe40001800000 */
[----:B------:R-:W-:Y:S02]  /*5250*/  SEL R53, R44, R53, P3 ;  /* 0x000000352c357207 */ /* 0x000fe40001800000 */
[----:B------:R-:W-:-:S02]  /*5260*/  FSETP.GT.AND P3, PT, R50, R33, PT ;  /* 0x000000213200720b */ /* 0x000fc40003f64000 */
[----:B------:R-:W-:Y:S02]  /*5270*/  FSETP.GT.AND P2, PT, R30, R29, PT ;  /* 0x0000001d1e00720b */ /* 0x000fe40003f44000 */
[----:B------:R-:W-:Y:S02]  /*5280*/  SEL R49, R44, R49, P0 ;  /* 0x000000312c317207 */ /* 0x000fe40000000000 */
[----:B------:R-:W-:Y:S02]  /*5290*/  FSEL R37, R30, R29, P2 ;  /* 0x0000001d1e257208 */ /* 0x000fe40001000000 */
[C---:B------:R-:W-:Y:S02]  /*52a0*/  SEL R63, R44.reuse, R63, P2 ;  /* 0x0000003f2c3f7207 */ /* 0x040fe40001000000 */
[C---:B------:R-:W-:Y:S02]  /*52b0*/  SEL R61, R44.reuse, R61, P4 ;  /* 0x0000003d2c3d7207 */ /* 0x040fe40002000000 */
[----:B------:R-:W-:-:S02]  /*52c0*/  SEL R67, R44, R67, P5 ;  /* 0x000000432c437207 */ /* 0x000fc40002800000 */
[----:B------:R-:W-:Y:S02]  /*52d0*/  SEL R59, R44, R59, P6 ;  /* 0x0000003b2c3b7207 */ /* 0x000fe40003000000 */
[----:B------:R-:W-:Y:S02]  /*52e0*/  FSETP.GT.AND P2, PT, R42, R41, PT ;  /* 0x000000292a00720b */ /* 0x000fe40003f44000 */
[----:B------:R-:W-:Y:S02]  /*52f0*/  FSETP.GT.AND P0, PT, R75, R70, PT ;  /* 0x000000464b00720b */ /* 0x000fe40003f04000 */
[----:B------:R-:W-:Y:S02]  /*5300*/  FSETP.GT.AND P4, PT, R31, R36, PT ;  /* 0x000000241f00720b */ /* 0x000fe40003f84000 */
[----:B------:R-:W-:Y:S02]  /*5310*/  FSETP.GT.AND P5, PT, R46, R45, PT ;  /* 0x0000002d2e00720b */ /* 0x000fe40003fa4000 */
[----:B------:R-:W-:-:S02]  /*5320*/  FSETP.GT.AND P6, PT, R39, R38, PT ;  /* 0x000000262700720b */ /* 0x000fc40003fc4000 */
[----:B------:R-:W-:Y:S02]  /*5330*/  FSEL R41, R42, R41, P2 ;  /* 0x000000292a297208 */ /* 0x000fe40001000000 */
[C---:B------:R-:W-:Y:S02]  /*5340*/  SEL R65, R44.reuse, R65, P0 ;  /* 0x000000412c417207 */ /* 0x040fe40000000000 */
[C---:B------:R-:W-:Y:S02]  /*5350*/  SEL R55, R44.reuse, R55, P4 ;  /* 0x000000372c377207 */ /* 0x040fe40002000000 */
[C---:B------:R-:W-:Y:S02]  /*5360*/  SEL R71, R44.reuse, R71, P5 ;  /* 0x000000472c477207 */ /* 0x040fe40002800000 */
[C---:B------:R-:W-:Y:S02]  /*5370*/  SEL R42, R44.reuse, R35, P6 ;  /* 0x000000232c2a7207 */ /* 0x040fe40003000000 */
[----:B------:R-:W-:-:S02]  /*5380*/  SEL R69, R44, R69, P2 ;  /* 0x000000452c457207 */ /* 0x000fc40001000000 */
[----:B------:R-:W-:Y:S01]  /*5390*/  FSEL R38, R39, R38, P6 ;  /* 0x0000002627267208 */ /* 0x000fe20003000000 */
[----:B0-----:R-:W-:Y:S01]  /*53a0*/  FMUL R39, R16, R20 ;  /* 0x0000001410277220 */ /* 0x001fe20000400000 */
[----:B------:R-:W-:Y:S01]  /*53b0*/  @!P3 SEL R44, R34, R32, P1 ;  /* 0x00000020222cb207 */ /* 0x000fe20000800000 */
[----:B------:R-:W-:Y:S01]  /*53c0*/  FMUL R32, R20, R18 ;  /* 0x0000001214207220 */ /* 0x000fe20000400000 */
[----:B------:R-:W-:Y:S01]  /*53d0*/  FSEL R50, R50, R33, P3 ;  /* 0x0000002132327208 */ /* 0x000fe20001800000 */
[C---:B------:R-:W-:Y:S01]  /*53e0*/  FMUL R33, R20.reuse, R17 ;  /* 0x0000001114217220 */ /* 0x040fe20000400000 */
[----:B------:R-:W-:Y:S01]  /*53f0*/  FMUL R34, R20, R19 ;  /* 0x0000001314227220 */ /* 0x000fe20000400000 */
[----:B-1----:R-:W-:Y:S01]  /*5400*/  FMUL R35, R16, R24 ;  /* 0x0000001810237220 */ /* 0x002fe20000400000 */
[----:B------:R-:W-:Y:S02]  /*5410*/  FSEL R45, R46, R45, P5 ;  /* 0x0000002d2e2d7208 */ /* 0x000fe40002800000 */
[----:B------:R-:W-:-:S02]  /*5420*/  FSEL R70, R75, R70, P0 ;  /* 0x000000464b467208 */ /* 0x000fc40000000000 */
[----:B------:R-:W-:Y:S02]  /*5430*/  FSETP.GT.AND P0, PT, R39, R60, PT ;  /* 0x0000003c2700720b */ /* 0x000fe40003f04000 */
[----:B------:R-:W-:Y:S02]  /*5440*/  FSETP.GT.AND P2, PT, R32, R37, PT ;  /* 0x000000252000720b */ /* 0x000fe40003f44000 */
[----:B------:R-:W-:Y:S02]  /*5450*/  FSEL R54, R31, R36, P4 ;  /* 0x000000241f367208 */ /* 0x000fe40002000000 */
[----:B------:R-:W0:Y:S01]  /*5460*/  LDS.128 R28, [R7+0x140] ;  /* 0x00014000071c7984 */ /* 0x000e220000000c00 */
[----:B------:R-:W-:Y:S02]  /*5470*/  FSETP.GT.AND P6, PT, R33, R62, PT ;  /* 0x0000003e2100720b */ /* 0x000fe40003fc4000 */
[----:B------:R-:W-:Y:S02]  /*5480*/  FSETP.GT.AND P1, PT, R34, R45, PT ;  /* 0x0000002d2200720b */ /* 0x000fe40003f24000 */
[----:B------:R-:W-:Y:S01]  /*5490*/  FSETP.GT.AND P5, PT, R35, R56, PT ;  /* 0x000000382300720b */ /* 0x000fe20003fa4000 */
[C---:B------:R-:W-:Y:S01]  /*54a0*/  FMUL R36, R24.reuse, R18 ;  /* 0x0000001218247220 */ /* 0x040fe20000400000 */
[----:B------:R-:W-:Y:S01]  /*54b0*/  FSEL R60, R39, R60, P0 ;  /* 0x0000003c273c7208 */ /* 0x000fe20000000000 */
[----:B------:R-:W-:Y:S01]  /*54c0*/  FMUL R39, R24, R17 ;  /* 0x0000001118277220 */ /* 0x000fe20000400000 */
[----:B------:R-:W-:Y:S01]  /*54d0*/  FSEL R20, R32, R37, P2 ;  /* 0x0000002520147208 */ /* 0x000fe20001000000 */
        /* <DEDUP_REMOVED lines=14> */
[----:B------:R-:W-:Y:S01]  /*55c0*/  SEL R63, R24, R63, P2 ;  /* 0x0000003f183f7207 */ /* 0x000fe20001000000 */
[----:B0-----:R-:W-:Y:S01]  /*55d0*/  FMUL R75, R28, R17 ;  /* 0x000000111c4b7220 */ /* 0x001fe20000400000 */
[----:B------:R-:W-:-:S04]  /*55e0*/  SEL R53, R24, R53, P4 ;  /* 0x0000003518357207 */ /* 0x000fc80002000000 */
[----:B------:R-:W-:Y:S01]  /*55f0*/  FSETP.GT.AND P2, PT, R75, R58, PT ;  /* 0x0000003a4b00720b */ /* 0x000fe20003f44000 */
[----:B------:R-:W-:-:S03]  /*5600*/  FMUL R64, R16, R28 ;  /* 0x0000001c10407220 */ /* 0x000fc60000400000 */
[----:B------:R-:W-:Y:S01]  /*5610*/  FSEL R58, R75, R58, P2 ;  /* 0x0000003a4b3a7208 */ /* 0x000fe20001000000 */
[----:B------:R-:W-:Y:S01]  /*5620*/  FMUL R75, R28, R18 ;  /* 0x000000121c4b7220 */ /* 0x000fe20000400000 */
[----:B-1----:R-:W-:Y:S01]  /*5630*/  FMUL R17, R32, R17 ;  /* 0x0000001120117220 */ /* 0x002fe20000400000 */
[----:B------:R-:W-:-:S04]  /*5640*/  SEL R49, R24, R49, P6 ;  /* 0x0000003118317207 */ /* 0x000fc80003000000 */
[CC--:B------:R-:W-:Y:S01]  /*5650*/  FSETP.GT.AND P4, PT, R17.reuse, R52.reuse, PT ;  /* 0x000000341100720b */ /* 0x0c0fe20003f84000 */
[----:B------:R-:W-:Y:S01]  /*5660*/  FMUL R28, R28, R19 ;  /* 0x000000131c1c7220 */ /* 0x000fe20000400000 */
[----:B------:R-:W-:Y:S01]  /*5670*/  SEL R71, R24, R71, P1 ;  /* 0x0000004718477207 */ /* 0x000fe20000800000 */
[----:B------:R-:W-:Y:S01]  /*5680*/  FMUL R19, R32, R19 ;  /* 0x0000001320137220 */ /* 0x000fe20000400000 */
[----:B------:R-:W-:Y:S02]  /*5690*/  FSEL R52, R17, R52, P4 ;  /* 0x0000003411347208 */ /* 0x000fe40002000000 */
[----:B------:R-:W-:Y:S02]  /*56a0*/  FSETP.GT.AND P6, PT, R64, R47, PT ;  /* 0x0000002f4000720b */ /* 0x000fe40003fc4000 */
[C---:B------:R-:W-:Y:S01]  /*56b0*/  FSETP.GT.AND P1, PT, R75.reuse, R70, PT ;  /* 0x000000464b00720b */ /* 0x040fe20003f24000 */
[----:B--2---:R-:W-:Y:S01]  /*56c0*/  FMUL R17, R36, R21 ;  /* 0x0000001524117220 */ /* 0x004fe20000400000 */
[----:B------:R-:W-:Y:S01]  /*56d0*/  FSEL R47, R64, R47, P6 ;  /* 0x0000002f402f7208 */ /* 0x000fe20003000000 */
[----:B------:R-:W-:Y:S01]  /*56e0*/  FMUL R77, R32, R18 ;  /* 0x00000012204d7220 */ /* 0x000fe20000400000 */
[----:B------:R-:W-:-:S02]  /*56f0*/  FSEL R70, R75, R70, P1 ;  /* 0x000000464b467208 */ /* 0x000fc40000800000 */
        /* <DEDUP_REMOVED lines=20> */
[CC--:B------:R-:W-:Y:S02]  /*5840*/  FSETP.GT.AND P5, PT, R16.reuse, R47.reuse, PT ;  /* 0x0000002f1000720b */ /* 0x0c0fe40003fa4000 */
[----:B------:R-:W-:Y:S02]  /*5850*/  FSETP.GT.AND P0, PT, R17, R68, PT ;  /* 0x000000441100720b */ /* 0x000fe40003f04000 */
[----:B------:R-:W-:Y:S02]  /*5860*/  FSETP.GT.AND P1, PT, R19, R58, PT ;  /* 0x0000003a1300720b */ /* 0x000fe40003f24000 */
[----:B------:R-:W-:Y:S02]  /*5870*/  FSEL R47, R16, R47, P5 ;  /* 0x0000002f102f7208 */ /* 0x000fe40002800000 */
[----:B------:R-:W-:Y:S02]  /*5880*/  FSEL R68, R17, R68, P0 ;  /* 0x0000004411447208 */ /* 0x000fe40000000000 */
[----:B------:R-:W-:-:S02]  /*5890*/  FSEL R58, R19, R58, P1 ;  /* 0x0000003a133a7208 */ /* 0x000fc40000800000 */
[----:B------:R-:W-:Y:S01]  /*58a0*/  SEL R61, R24, R61, P3 ;  /* 0x0000003d183d7207 */ /* 0x000fe20001800000 */
[----:B------:R-:W0:Y:S01]  /*58b0*/  LDS.128 R16, [R4+0x1200] ;  /* 0x0012000004107984 */ /* 0x000e220000000c00 */
[----:B------:R-:W-:-:S04]  /*58c0*/  FSETP.GT.AND P3, PT, R75, R48, PT ;  /* 0x000000304b00720b */ /* 0x000fc80003f64000 */
[----:B------:R-:W-:Y:S01]  /*58d0*/  FSEL R48, R75, R48, P3 ;  /* 0x000000304b307208 */ /* 0x000fe20001800000 */
[----:B------:R-:W-:Y:S01]  /*58e0*/  FMUL R75, R36, R25 ;  /* 0x00000019244b7220 */ /* 0x000fe20000400000 */
[----:B------:R-:W-:-:S04]  /*58f0*/  SEL R67, R24, R67, P2 ;  /* 0x0000004318437207 */ /* 0x000fc80001000000 */
[----:B------:R-:W-:Y:S01]  /*5900*/  FSETP.GT.AND P2, PT, R75, R56, PT ;  /* 0x000000384b00720b */ /* 0x000fe20003f44000 */
[----:B------:R-:W-:-:S03]  /*5910*/  FMUL R77, R37, R21 ;  /* 0x00000015254d7220 */ /* 0x000fc60000400000 */
[----:B------:R-:W-:Y:S01]  /*5920*/  FSEL R56, R75, R56, P2 ;  /* 0x000000384b387208 */ /* 0x000fe20001000000 */
[CC--:B------:R-:W-:Y:S01]  /*5930*/  FMUL R75, R38.reuse, R21.reuse ;  /* 0x00000015264b7220 */ /* 0x0c0fe20000400000 */
[C---:B------:R-:W-:Y:S01]  /*5940*/  FMUL R64, R39.reuse, R21 ;  /* 0x0000001527407220 */ /* 0x040fe20000400000 */
        /* <DEDUP_REMOVED lines=45> */
[----:B------:R-:W-:Y:S01]  /*5c20*/  FSEL R25, R25, R46, P2 ;  /* 0x0000002e19197208 */ /* 0x000fe20001000000 */
[C---:B------:R-:W-:Y:S01]  /*5c30*/  FMUL R46, R17.reuse, R22 ;  /* 0x00000016112e7220 */ /* 0x040fe20000400000 */
[----:B------:R-:W-:Y:S01]  /*5c40*/  @!P5 SEL R32, R24, R44, P6 ;  /* 0x0000002c1820d207 */ /* 0x000fe20003000000 */
        /* <DEDUP_REMOVED lines=27> */
[----:B------:R-:W-:Y:S02]  /*5e00*/  FSETP.GT.AND P6, PT, R75, R58, PT ;  /* 0x0000003a4b00720b */ /* 0x000fe40003fc4000 */
[----:B------:R-:W-:Y:S02]  /*5e10*/  SEL R43, R34, R43, P1 ;  /* 0x0000002b222b7207 */ /* 0x000fe40000800000 */
[----:B------:R-:W-:Y:S02]  /*5e20*/  FSETP.GT.AND P1, PT, R39, R20, PT ;  /* 0x000000142700720b */ /* 0x000fe40003f24000 */
[----:B------:R-:W-:Y:S02]  /*5e30*/  FSEL R48, R50, R48, P0 ;  /* 0x0000003032307208 */ /* 0x000fe40000000000 */
[----:B------:R-:W-:Y:S02]  /*5e40*/  FSEL R62, R46, R62, P2 ;  /* 0x0000003e2e3e7208 */ /* 0x000fe40001000000 */
[----:B------:R-:W-:-:S02]  /*5e50*/  FSEL R68, R77, R68, P3 ;  /* 0x000000444d447208 */ /* 0x000fc40001800000 */
[----:B------:R-:W-:Y:S02]  /*5e60*/  FSEL R37, R38, R37, P4 ;  /* 0x0000002526257208 */ /* 0x000fe40002000000 */
[C---:B------:R-:W-:Y:S02]  /*5e70*/  SEL R51, R34.reuse, R51, P0 ;  /* 0x0000003322337207 */ /* 0x040fe40000000000 */
[C---:B------:R-:W-:Y:S02]  /*5e80*/  SEL R49, R34.reuse, R49, P2 ;  /* 0x0000003122317207 */ /* 0x040fe40001000000 */
[C---:B------:R-:W-:Y:S02]  /*5e90*/  SEL R61, R34.reuse, R61, P3 ;  /* 0x0000003d223d7207 */ /* 0x040fe40001800000 */
[----:B------:R-:W-:Y:S02]  /*5ea0*/  SEL R59, R34, R59, P4 ;  /* 0x0000003b223b7207 */ /* 0x000fe40002000000 */
[----:B------:R-:W-:-:S02]  /*5eb0*/  FSEL R47, R64, R47, P5 ;  /* 0x0000002f402f7208 */ /* 0x000fc40002800000 */
[----:B------:R-:W-:Y:S02]  /*5ec0*/  FSEL R58, R75, R58, P6 ;  /* 0x0000003a4b3a7208 */ /* 0x000fe40003000000 */
[----:B------:R-:W-:Y:S02]  /*5ed0*/  SEL R57, R34, R57, P5 ;  /* 0x0000003922397207 */ /* 0x000fe40002800000 */
[----:B------:R-:W-:Y:S02]  /*5ee0*/  FSETP.GT.AND P0, PT, R24, R21, PT ;  /* 0x000000151800720b */ /* 0x000fe40003f04000 */
[----:B------:R-:W-:Y:S02]  /*5ef0*/  FSETP.GT.AND P2, PT, R44, R29, PT ;  /* 0x0000001d2c00720b */ /* 0x000fe40003f44000 */
[----:B------:R-:W-:Y:S02]  /*5f00*/  FSETP.GT.AND P3, PT, R22, R45, PT ;  /* 0x0000002d1600720b */ /* 0x000fe40003f64000 */
[----:B------:R-:W-:-:S02]  /*5f10*/  SEL R67, R34, R67, P6 ;  /* 0x0000004322437207 */ /* 0x000fc40003000000 */
[----:B------:R-:W-:Y:S02]  /*5f20*/  FSETP.GT.AND P4, PT, R30, R41, PT ;  /* 0x000000291e00720b */ /* 0x000fe40003f84000 */
[----:B------:R-:W-:Y:S02]  /*5f30*/  FSETP.GT.AND P5, PT, R73, R28, PT ;  /* 0x0000001c4900720b */ /* 0x000fe40003fa4000 */
[----:B------:R-:W-:Y:S02]  /*5f40*/  FSEL R39, R39, R20, P1 ;  /* 0x0000001427277208 */ /* 0x000fe40000800000 */
[----:B------:R-:W-:Y:S02]  /*5f50*/  FSETP.GT.AND P6, PT, R26, R25, PT ;  /* 0x000000191a00720b */ /* 0x000fe40003fc4000 */
[----:B------:R-:W-:Y:S02]  /*5f60*/  SEL R63, R34, R63, P1 ;  /* 0x0000003f223f7207 */ /* 0x000fe40000800000 */
[----:B------:R-:W-:Y:S01]  /*5f70*/  FSETP.GT.AND P1, PT, R36, R33, PT ;  /* 0x000000212400720b */ /* 0x000fe20003f24000 */
[----:B0-----:R-:W-:Y:S01]  /*5f80*/  FMUL R46, R19, R23 ;  /* 0x00000017132e7220 */ /* 0x001fe20000400000 */
[----:B------:R-:W-:Y:S01]  /*5f90*/  FSEL R38, R24, R21, P0 ;  /* 0x0000001518267208 */ /* 0x000fe20000000000 */
[----:B------:R-:W-:Y:S01]  /*5fa0*/  FMUL R21, R17, R23 ;  /* 0x0000001711157220 */ /* 0x000fe20000400000 */
[----:B------:R-:W-:-:S02]  /*5fb0*/  FSEL R29, R44, R29, P2 ;  /* 0x0000001d2c1d7208 */ /* 0x000fc40001000000 */
[----:B------:R-:W-:Y:S01]  /*5fc0*/  FSEL R45, R22, R45, P3 ;  /* 0x0000002d162d7208 */ /* 0x000fe20001800000 */
[----:B------:R-:W-:Y:S01]  /*5fd0*/  FMUL R22, R16, R23 ;  /* 0x0000001710167220 */ /* 0x000fe20000400000 */
        /* <DEDUP_REMOVED lines=8> */
[----:B------:R-:W-:Y:S01]  /*6060*/  FMUL R73, R19, R27 ;  /* 0x0000001b13497220 */ /* 0x000fe20000400000 */
[-C--:B------:R-:W-:Y:S01]  /*6070*/  FMUL R20, R16, R31.reuse ;  /* 0x0000001f10147220 */ /* 0x080fe20000400000 */
[-C--:B------:R-:W-:Y:S01]  /*6080*/  FMUL R27, R17, R31.reuse ;  /* 0x0000001f111b7220 */ /* 0x080fe20000400000 */
[-C--:B------:R-:W-:Y:S01]  /*6090*/  FMUL R77, R18, R31.reuse ;  /* 0x0000001f124d7220 */ /* 0x080fe20000400000 */
[----:B------:R-:W-:Y:S01]  /*60a0*/  FMUL R36, R19, R31 ;  /* 0x0000001f13247220 */ /* 0x000fe20000400000 */
[-C--:B------:R-:W-:Y:S01]  /*60b0*/  FMUL R31, R16, R35.reuse ;  /* 0x00000023101f7220 */ /* 0x080fe20000400000 */
[-C--:B------:R-:W-:Y:S01]  /*60c0*/  FMUL R24, R17, R35.reuse ;  /* 0x0000002311187220 */ /* 0x080fe20000400000 */
[-C--:B------:R-:W-:Y:S01]  /*60d0*/  FMUL R52, R18, R35.reuse ;  /* 0x0000002312347220 */ /* 0x080fe20000400000 */
[----:B------:R-:W-:Y:S01]  /*60e0*/  FMUL R50, R19, R35 ;  /* 0x0000002313327220 */ /* 0x000fe20000400000 */
[----:B------:R-:W-:Y:S01]  /*60f0*/  SEL R35, R34, R42, P6 ;  /* 0x0000002a22237207 */ /* 0x000fe20003000000 */
[----:B------:R-:W-:Y:S01]  /*6100*/  VIADD R42, R2, 0x13 ;  /* 0x00000013022a7836 */ /* 0x000fe20000000000 */
[----:B------:R-:W-:Y:S01]  /*6110*/  SEL R53, R34, R53, P5 ;  /* 0x0000003522357207 */ /* 0x000fe20002800000 */
[----:B------:R-:W-:Y:S01]  /*6120*/  LDS.128 R16, [R4+0x1400] ;  /* 0x0014000004107984 */ /* 0x000fe20000000c00 */
[----:B------:R-:W-:-:S02]  /*6130*/  FSETP.GT.AND P5, PT, R22, R60, PT ;  /* 0x0000003c1600720b */ /* 0x000fc40003fa4000 */
[----:B------:R-:W-:Y:S02]  /*6140*/  FSETP.GT.AND P6, PT, R23, R56, PT ;  /* 0x000000381700720b */ /* 0x000fe40003fc4000 */
[C---:B------:R-:W-:Y:S02]  /*6150*/  SEL R65, R34.reuse, R65, P0 ;  /* 0x0000004122417207 */ /* 0x040fe40000000000 */
[----:B------:R-:W-:Y:S02]  /*6160*/  SEL R55, R34, R55, P2 ;  /* 0x0000003722377207 */ /* 0x000fe40001000000 */
        /* <DEDUP_REMOVED lines=12> */
[----:B------:R-:W0:Y:S01]  /*6230*/  LDS.128 R20, [R7+0x50] ;  /* 0x0000500007147984 */ /* 0x000e220000000c00 */
[----:B------:R-:W-:Y:S02]  /*6240*/  FSEL R68, R25, R68, P4 ;  /* 0x0000004419447208 */ /* 0x000fe40002000000 */
[----:B------:R-:W-:Y:S02]  /*6250*/  FSEL R58, R27, R58, P5 ;  /* 0x0000003a1b3a7208 */ /* 0x000fe40002800000 */
[----:B------:R-:W-:-:S02]  /*6260*/  FSEL R54, R24, R37, P6 ;  /* 0x0000002518367208 */ /* 0x000fc40003000000 */
        /* <DEDUP_REMOVED lines=9> */
[C---:B------:R-:W-:Y:S02]  /*6300*/  SEL R57, R42.reuse, R57, P2 ;  /* 0x000000392a397207 */ /* 0x040fe40001000000 */
[C---:B------:R-:W-:Y:S02]  /*6310*/  SEL R67, R42.reuse, R67, P5 ;  /* 0x000000432a437207 */ /* 0x040fe40002800000 */
[----:B------:R-:W-:-:S02]  /*6320*/  SEL R59, R42, R59, P6 ;  /* 0x0000003b2a3b7207 */ /* 0x000fc40003000000 */
[----:B------:R-:W-:Y:S02]  /*6330*/  FSETP.GT.AND P2, PT, R30, R39, PT ;  /* 0x000000271e00720b */ /* 0x000fe40003f44000 */
[----:B------:R-:W-:Y:S02]  /*6340*/  FSETP.GT.AND P5, PT, R46, R45, PT ;  /* 0x0000002d2e00720b */ /* 0x000fe40003fa4000 */
[----:B------:R-:W-:Y:S02]  /*6350*/  FSETP.GT.AND P6, PT, R73, R44, PT ;  /* 0x0000002c4900720b */ /* 0x000fe40003fc4000 */
[----:B------:R-:W-:Y:S02]  /*6360*/  FSEL R39, R30, R39, P2 ;  /* 0x000000271e277208 */ /* 0x000fe40001000000 */
[C---:B------:R-:W-:Y:S02]  /*6370*/  SEL R49, R42.reuse, R49, P0 ;  /* 0x000000312a317207 */ /* 0x040fe40000000000 */
[----:B------:R-:W-:-:S02]  /*6380*/  SEL R61, R42, R61, P4 ;  /* 0x0000003d2a3d7207 */ /* 0x000fc40002000000 */
[----:B------:R-:W-:Y:S01]  /*6390*/  FSEL R37, R46, R45, P5 ;  /* 0x0000002d2e257208 */ /* 0x000fe20002800000 */
[----:B0-----:R-:W-:Y:S01]  /*63a0*/  FMUL R46, R20, R18 ;  /* 0x00000012142e7220 */ /* 0x001fe20000400000 */
[----:B------:R-:W-:Y:S02]  /*63b0*/  SEL R63, R42, R63, P2 ;  /* 0x0000003f2a3f7207 */ /* 0x000fe40001000000 */
[----:B------:R-:W-:Y:S01]  /*63c0*/  FSEL R44, R73, R44, P6 ;  /* 0x0000002c492c7208 */ /* 0x000fe20003000000 */
[----:B------:R-:W-:Y:S01]  /*63d0*/  FMUL R73, R16, R20 ;  /* 0x0000001410497220 */ /* 0x000fe20000400000 */
[----:B------:R-:W-:Y:S01]  /*63e0*/  FSEL R50, R50, R33, P3 ;  /* 0x0000002132327208 */ /* 0x000fe20001800000 */
[C---:B------:R-:W-:Y:S01]  /*63f0*/  FMUL R33, R20.reuse, R17 ;  /* 0x0000001114217220 */ /* 0x040fe20000400000 */
[----:B------:R-:W-:Y:S01]  /*6400*/  FSETP.GT.AND P0, PT, R77, R38, PT ;  /* 0x000000264d00720b */ /* 0x000fe20003f04000 */
[----:B------:R-:W-:Y:S01]  /*6410*/  FMUL R20, R20, R19 ;  /* 0x0000001314147220 */ /* 0x000fe20000400000 */
[----:B------:R-:W-:-:S02]  /*6420*/  FSETP.GT.AND P4, PT, R52, R29, PT ;  /* 0x0000001d3400720b */ /* 0x000fc40003f84000 */
[----:B------:R-:W-:Y:S02]  /*6430*/  FSETP.GT.AND P2, PT, R36, R41, PT ;  /* 0x000000292400720b */ /* 0x000fe40003f44000 */
[----:B------:R-:W-:Y:S01]  /*6440*/  SEL R45, R42, R35, P6 ;  /* 0x000000232a2d7207 */ /* 0x000fe20003000000 */
[----:B-1----:R-:W-:Y:S01]  /*6450*/  FMUL R35, R16, R24 ;  /* 0x0000001810237220 */ /* 0x002fe20000400000 */
[C---:B------:R-:W-:Y:S02]  /*6460*/  SEL R65, R42.reuse, R65, P0 ;  /* 0x000000412a417207 */ /* 0x040fe40000000000 */
[C---:B------:R-:W-:Y:S02]  /*6470*/  SEL R55, R42.reuse, R55, P4 ;  /* 0x000000372a377207 */ /* 0x040fe40002000000 */
[C---:B------:R-:W-:Y:S02]  /*6480*/  SEL R71, R42.reuse, R71, P5 ;  /* 0x000000472a477207 */ /* 0x040fe40002800000 */
[----:B------:R-:W-:-:S02]  /*6490*/  SEL R69, R42, R69, P2 ;  /* 0x000000452a457207 */ /* 0x000fc40001000000 */
[----:B------:R-:W-:Y:S02]  /*64a0*/  FSEL R77, R77, R38, P0 ;  /* 0x000000264d4d7208 */ /* 0x000fe40000000000 */
[----:B------:R-:W-:Y:S02]  /*64b0*/  @!P3 SEL R42, R34, R32, P1 ;  /* 0x00000020222ab207 */ /* 0x000fe40000800000 */
[----:B------:R-:W-:Y:S02]  /*64c0*/  FSETP.GT.AND P0, PT, R73, R60, PT ;  /* 0x0000003c4900720b */ /* 0x000fe40003f04000 */
[----:B------:R-:W-:Y:S02]  /*64d0*/  FSETP.GT.AND P1, PT, R20, R37, PT ;  /* 0x000000251400720b */ /* 0x000fe40003f24000 */
[----:B------:R-:W-:Y:S02]  /*64e0*/  FSEL R52, R52, R29, P4 ;  /* 0x0000001d34347208 */ /* 0x000fe40002000000 */
[----:B------:R-:W0:Y:S01]  /*64f0*/  LDS.128 R28, [R7+0x150] ;  /* 0x00015000071c7984 */ /* 0x000e220000000c00 */
[----:B------:R-:W-:-:S02]  /*6500*/  FSETP.GT.AND P6, PT, R33, R62, PT ;  /* 0x0000003e2100720b */ /* 0x000fc40003fc4000 */
[----:B------:R-:W-:Y:S02]  /*6510*/  FSETP.GT.AND P5, PT, R35, R56, PT ;  /* 0x000000382300720b */ /* 0x000fe40003fa4000 */
[----:B------:R-:W-:Y:S01]  /*6520*/  FSEL R41, R36, R41, P2 ;  /* 0x0000002924297208 */ /* 0x000fe20001000000 */
        /* <DEDUP_REMOVED lines=8> */
[----:B------:R-:W1:Y:S01]  /*65b0*/  LDS.128 R32, [R7+0x1d0] ;  /* 0x0001d00007207984 */ /* 0x000e620000000c00 */
[----:B------:R-:W-:Y:S02]  /*65c0*/  FSETP.GT.AND P2, PT, R46, R39, PT ;  /* 0x000000272e00720b */ /* 0x000fe40003f44000 */
[----:B------:R-:W-:Y:S02]  /*65d0*/  SEL R66, R24, R66, P0 ;  /* 0x0000004218427207 */ /* 0x000fe40000000000 */
[----:B------:R-:W-:Y:S02]  /*65e0*/  FSETP.GT.AND P4, PT, R36, R75, PT ;  /* 0x0000004b2400720b */ /* 0x000fe40003f84000 */
[----:B------:R-:W-:Y:S02]  /*65f0*/  FSETP.GT.AND P0, PT, R37, R44, PT ;  /* 0x0000002c2500720b */ /* 0x000fe40003f04000 */
[----:B------:R-:W-:Y:S02]  /*6600*/  FSEL R46, R46, R39, P2 ;  /* 0x000000272e2e7208 */ /* 0x000fe40001000000 */
[----:B------:R-:W-:-:S02]  /*6610*/  FSEL R75, R36, R75, P4 ;  /* 0x0000004b244b7208 */ /* 0x000fc40002000000 */
[----:B------:R-:W-:Y:S02]  /*6620*/  FSEL R44, R37, R44, P0 ;  /* 0x0000002c252c7208 */ /* 0x000fe40000000000 */
[----:B------:R-:W2:Y:S01]  /*6630*/  LDS.128 R36, [R4+0x1500] ;  /* 0x0015000004247984 */ /* 0x000ea20000000c00 */
[CC--:B------:R-:W-:Y:S02]  /*6640*/  FSETP.GT.AND P3, PT, R73.reuse, R68.reuse, PT ;  /* 0x000000444900720b */ /* 0x0c0fe40003f64000 */
        /* <DEDUP_REMOVED lines=16> */
[CC--:B------:R-:W-:Y:S02]  /*6750*/  FSETP.GT.AND P2, PT, R73.reuse, R58.reuse, PT ;  /* 0x0000003a4900720b */ /* 0x0c0fe40003f44000 */
[----:B------:R-:W-:Y:S01]  /*6760*/  FSETP.GT.AND P1, PT, R64, R77, PT ;  /* 0x0000004d4000720b */ /* 0x000fe20003f24000 */
[----:B--2---:R-:W-:Y:S01]  /*6770*/  FMUL R17, R36, R21 ;  /* 0x0000001524117220 */ /* 0x004fe20000400000 */
        /* <DEDUP_REMOVED lines=38> */
[----:B------:R-:W-:-:S04]  /*69e0*/  FSETP.GT.AND P2, PT, R73, R56, PT ;  /* 0x000000384900720b */ /* 0x000fc80003f44000 */
[----:B------:R-:W-:Y:S01]  /*69f0*/  FSEL R56, R73, R56, P2 ;  /* 0x0000003849387208 */ /* 0x000fe20001000000 */
        /* <DEDUP_REMOVED lines=33> */
[----:B------:R-:W-:Y:S02]  /*6c10*/  FSETP.GT.AND P4, PT, R70, R41, PT ;  /* 0x000000294600720b */ /* 0x000fe40003f84000 */
[C---:B------:R-:W-:Y:S02]  /*6c20*/  SEL R65, R32.reuse, R65, P3 ;  /* 0x0000004120417207 */ /* 0x040fe40001800000 */
[C---:B------:R-:W-:Y:S02]  /*6c30*/  SEL R55, R32.reuse, R55, P0 ;  /* 0x0000003720377207 */ /* 0x040fe40000000000 */
[----:B------:R-:W-:-:S02]  /*6c40*/  SEL R71, R32, R71, P1 ;  /* 0x0000004720477207 */ /* 0x000fc40000800000 */
        /* <DEDUP_REMOVED lines=32> */
[----:B------:R-:W-:Y:S02]  /*6e50*/  SEL R43, R34, R43, P1 ;  /* 0x0000002b222b7207 */ /* 0x000fe40000800000 */
[----:B------:R-:W-:Y:S02]  /*6e60*/  FSETP.GT.AND P0, PT, R44, R48, PT ;  /* 0x000000302c00720b */ /* 0x000fe40003f04000 */
[----:B------:R-:W-:Y:S02]  /*6e70*/  FSETP.GT.AND P4, PT, R38, R37, PT ;  /* 0x000000252600720b */ /* 0x000fe40003f84000 */
[----:B------:R-:W-:Y:S02]  /*6e80*/  FSETP.GT.AND P1, PT, R21, R46, PT ;  /* 0x0000002e1500720b */ /* 0x000fe40003f24000 */
[----:B------:R-:W-:Y:S02]  /*6e90*/  FSETP.GT.AND P3, PT, R36, R68, PT ;  /* 0x000000442400720b */ /* 0x000fe40003f64000 */
[----:B------:R-:W-:-:S02]  /*6ea0*/  FSEL R48, R44, R48, P0 ;  /* 0x000000302c307208 */ /* 0x000fc40000000000 */
[----:B------:R-:W-:Y:S02]  /*6eb0*/  FSEL R37, R38, R37, P4 ;  /* 0x0000002526257208 */ /* 0x000fe40002000000 */
[C---:B------:R-:W-:Y:S02]  /*6ec0*/  SEL R51, R34.reuse, R51, P0 ;  /* 0x0000003322337207 */ /* 0x040fe40000000000 */
[----:B------:R-:W-:Y:S02]  /*6ed0*/  FSEL R46, R21, R46, P1 ;  /* 0x0000002e152e7208 */ /* 0x000fe40000800000 */
[C---:B------:R-:W-:Y:S02]  /*6ee0*/  SEL R59, R34.reuse, R59, P4 ;  /* 0x0000003b223b7207 */ /* 0x040fe40002000000 */
[----:B------:R-:W-:Y:S02]  /*6ef0*/  SEL R63, R34, R63, P1 ;  /* 0x0000003f223f7207 */ /* 0x000fe40000800000 */
[----:B------:R-:W-:-:S02]  /*6f00*/  FSEL R68, R36, R68, P3 ;  /* 0x0000004424447208 */ /* 0x000fc40001800000 */
[----:B------:R-:W-:Y:S02]  /*6f10*/  FSETP.GT.AND P0, PT, R75, R64, PT ;  /* 0x000000404b00720b */ /* 0x000fe40003f04000 */
[----:B------:R-:W-:Y:S02]  /*6f20*/  SEL R61, R34, R61, P3 ;  /* 0x0000003d223d7207 */ /* 0x000fe40001800000 */
[----:B------:R-:W-:Y:S02]  /*6f30*/  FSETP.GT.AND P4, PT, R30, R41, PT ;  /* 0x000000291e00720b */ /* 0x000fe40003f84000 */
[----:B------:R-:W-:Y:S02]  /*6f40*/  FSETP.GT.AND P1, PT, R22, R33, PT ;  /* 0x000000211600720b */ /* 0x000fe40003f24000 */
[----:B------:R-:W-:Y:S02]  /*6f50*/  FSETP.GT.AND P5, PT, R54, R47, PT ;  /* 0x0000002f3600720b */ /* 0x000fe40003fa4000 */
[----:B------:R-:W-:-:S02]  /*6f60*/  FSETP.GT.AND P2, PT, R42, R62, PT ;  /* 0x0000003e2a00720b */ /* 0x000fc40003f44000 */
[----:B------:R-:W-:Y:S02]  /*6f70*/  FSETP.GT.AND P6, PT, R77, R58, PT ;  /* 0x0000003a4d00720b */ /* 0x000fe40003fc4000 */
        /* <DEDUP_REMOVED lines=10> */
[----:B------:R-:W-:-:S02]  /*7020*/  FSEL R62, R42, R62, P2 ;  /* 0x0000003e2a3e7208 */ /* 0x000fc40001000000 */
[----:B------:R-:W-:Y:S02]  /*7030*/  FSEL R58, R77, R58, P6 ;  /* 0x0000003a4d3a7208 */ /* 0x000fe40003000000 */
[C---:B------:R-:W-:Y:S02]  /*7040*/  SEL R57, R34.reuse, R57, P5 ;  /* 0x0000003922397207 */ /* 0x040fe40002800000 */
[C---:B------:R-:W-:Y:S02]  /*7050*/  SEL R49, R34.reuse, R49, P2 ;  /* 0x0000003122317207 */ /* 0x040fe40001000000 */
[----:B------:R-:W-:Y:S02]  /*7060*/  SEL R67, R34, R67, P6 ;  /* 0x0000004322437207 */ /* 0x000fe40003000000 */
[----:B------:R-:W-:Y:S01]  /*7070*/  FSEL R39, R39, R20, P3 ;  /* 0x0000001427277208 */ /* 0x000fe20001800000 */
[----:B------:R-:W-:Y:S01]  /*7080*/  FMUL R20, R16, R31 ;  /* 0x0000001f10147220 */ /* 0x000fe20000400000 */
[----:B------:R-:W-:-:S02]  /*7090*/  FSETP.GT.AND P5, PT, R73, R28, PT ;  /* 0x0000001c4900720b */ /* 0x000fc40003fa4000 */
[----:B------:R-:W-:Y:S02]  /*70a0*/  FSETP.GT.AND P2, PT, R24, R29, PT ;  /* 0x0000001d1800720b */ /* 0x000fe40003f44000 */
[----:B------:R-:W-:Y:S02]  /*70b0*/  FSETP.GT.AND P6, PT, R26, R25, PT ;  /* 0x000000191a00720b */ /* 0x000fe40003fc4000 */
[----:B------:R-:W-:Y:S02]  /*70c0*/  FSEL R28, R73, R28, P5 ;  /* 0x0000001c491c7208 */ /* 0x000fe40002800000 */
[----:B------:R-:W-:Y:S02]  /*70d0*/  FSEL R29, R24, R29, P2 ;  /* 0x0000001d181d7208 */ /* 0x000fe40001000000 */
[----:B------:R-:W-:Y:S02]  /*70e0*/  FSEL R36, R26, R25, P6 ;  /* 0x000000191a247208 */ /* 0x000fe40003000000 */
[----:B------:R-:W-:-:S02]  /*70f0*/  SEL R53, R34, R53, P5 ;  /* 0x0000003522357207 */ /* 0x000fc40002800000 */
[C---:B------:R-:W-:Y:S02]  /*7100*/  SEL R65, R34.reuse, R65, P0 ;  /* 0x0000004122417207 */ /* 0x040fe40000000000 */
[C---:B------:R-:W-:Y:S02]  /*7110*/  SEL R55, R34.reuse, R55, P2 ;  /* 0x0000003722377207 */ /* 0x040fe40001000000 */
[----:B------:R-:W-:Y:S02]  /*7120*/  SEL R45, R34, R45, P6 ;  /* 0x0000002d222d7207 */ /* 0x000fe40003000000 */
[----:B------:R-:W-:Y:S02]  /*7130*/  FSETP.GT.AND P5, PT, R22, R60, PT ;  /* 0x0000003c1600720b */ /* 0x000fe40003fa4000 */
[----:B------:R-:W-:Y:S02]  /*7140*/  FSETP.GT.AND P6, PT, R23, R56, PT ;  /* 0x000000381700720b */ /* 0x000fe40003fc4000 */
[----:B------:R-:W-:-:S02]  /*7150*/  FSETP.GT.AND P2, PT, R20, R47, PT ;  /* 0x0000002f1400720b */ /* 0x000fc40003f44000 */
[----:B------:R-:W-:Y:S01]  /*7160*/  FSETP.GT.AND P0, PT, R21, R62, PT ;  /* 0x0000003e1500720b */ /* 0x000fe20003f04000 */
[-C--:B------:R-:W-:Y:S01]  /*7170*/  FMUL R25, R17, R27.reuse ;  /* 0x0000001b11197220 */ /* 0x080fe20000400000 */
[-C--:B------:R-:W-:Y:S01]  /*7180*/  FMUL R77, R18, R27.reuse ;  /* 0x0000001b124d7220 */ /* 0x080fe20000400000 */
[----:B------:R-:W-:Y:S01]  /*7190*/  FMUL R73, R19, R27 ;  /* 0x0000001b13497220 */ /* 0x000fe20000400000 */
[----:B------:R-:W-:Y:S02]  /*71a0*/  VIADD R44, R2, 0x17 ;  /* 0x00000017022c7836 */ /* 0x000fe40000000000 */
        /* <DEDUP_REMOVED lines=8> */
[----:B------:R-:W-:Y:S01]  /*7230*/  LDS.128 R16, [R4+0x1800] ;  /* 0x0018000004107984 */ /* 0x000fe20000000c00 */
[----:B------:R-:W-:-:S02]  /*7240*/  FSEL R56, R23, R56, P6 ;  /* 0x0000003817387208 */ /* 0x000fc40003000000 */
[----:B------:R-:W-:Y:S02]  /*7250*/  FSEL R47, R20, R47, P2 ;  /* 0x0000002f142f7208 */ /* 0x000fe40001000000 */
[----:B------:R-:W-:Y:S02]  /*7260*/  FSEL R62, R21, R62, P0 ;  /* 0x0000003e153e7208 */ /* 0x000fe40000000000 */
[----:B------:R-:W0:Y:S01]  /*7270*/  LDS.128 R20, [R7+0x60] ;  /* 0x0000600007147984 */ /* 0x000e220000000c00 */
[----:B------:R-:W-:Y:S02]  /*7280*/  SEL R69, R34, R69, P4 ;  /* 0x0000004522457207 */ /* 0x000fe40002000000 */
[C---:B------:R-:W-:Y:S02]  /*7290*/  SEL R66, R44.reuse, R66, P5 ;  /* 0x000000422c427207 */ /* 0x040fe40002800000 */
[----:B------:R-:W-:Y:S02]  /*72a0*/  SEL R43, R44, R43, P6 ;  /* 0x0000002b2c2b7207 */ /* 0x000fe40003000000 */
[----:B------:R-:W-:-:S02]  /*72b0*/  FSETP.GT.AND P4, PT, R25, R68, PT ;  /* 0x000000441900720b */ /* 0x000fc40003f84000 */
[----:B------:R-:W-:Y:S02]  /*72c0*/  FSETP.GT.AND P5, PT, R27, R58, PT ;  /* 0x0000003a1b00720b */ /* 0x000fe40003fa4000 */
[CC--:B------:R-:W-:Y:S02]  /*72d0*/  FSETP.GT.AND P6, PT, R24.reuse, R37.reuse, PT ;  /* 0x000000251800720b */ /* 0x0c0fe40003fc4000 */
[----:B------:R-:W-:Y:S02]  /*72e0*/  FSEL R68, R25, R68, P4 ;  /* 0x0000004419447208 */ /* 0x000fe40002000000 */
[----:B------:R-:W-:Y:S02]  /*72f0*/  FSEL R58, R27, R58, P5 ;  /* 0x0000003a1b3a7208 */ /* 0x000fe40002800000 */
[----:B------:R-:W-:Y:S02]  /*7300*/  FSEL R54, R24, R37, P6 ;  /* 0x0000002518367208 */ /* 0x000fe40003000000 */
[----:B------:R-:W1:Y:S01]  /*7310*/  LDS.128 R24, [R7+0xe0] ;  /* 0x0000e00007187984 */ /* 0x000e620000000c00 */
[----:B------:R-:W-:-:S02]  /*7320*/  SEL R71, R34, R71, P3 ;  /* 0x0000004722477207 */ /* 0x000fc40001800000 */
[----:B------:R-:W-:-:S04]  /*7330*/  FSETP.GT.AND P3, PT, R31, R48, PT ;  /* 0x000000301f00720b */ /* 0x000fc80003f64000 */
[----:B------:R-:W-:Y:S02]  /*7340*/  FSEL R48, R31, R48, P3 ;  /* 0x000000301f307208 */ /* 0x000fe40001800000 */
[C---:B------:R-:W-:Y:S02]  /*7350*/  SEL R51, R44.reuse, R51, P3 ;  /* 0x000000332c337207 */ /* 0x040fe40001800000 */
[CC--:B------:R-:W-:Y:S02]  /*7360*/  FSETP.GT.AND P3, PT, R77.reuse, R28.reuse, PT ;  /* 0x0000001c4d00720b */ /* 0x0c0fe40003f64000 */
[C---:B------:R-:W-:Y:S02]  /*7370*/  SEL R49, R44.reuse, R49, P0 ;  /* 0x000000312c317207 */ /* 0x040fe40000000000 */
[----:B------:R-:W-:Y:S02]  /*7380*/  FSEL R77, R77, R28, P3 ;  /* 0x0000001c4d4d7208 */ /* 0x000fe40001800000 */
[----:B------:R-:W-:-:S02]  /*7390*/  SEL R53, R44, R53, P3 ;  /* 0x000000352c357207 */ /* 0x000fc40001800000 */
[----:B------:R-:W-:Y:S02]  /*73a0*/  FSETP.GT.AND P3, PT, R50, R33, PT ;  /* 0x000000213200720b */ /* 0x000fe40003f64000 */
[----:B------:R-:W-:Y:S01]  /*73b0*/  FSETP.GT.AND P0, PT, R42, R64, PT ;  /* 0x000000402a00720b */ /* 0x000fe20003f04000 */
[----:B0-----:R-:W-:Y:S01]  /*73c0*/  FMUL R35, R16, R20 ;  /* 0x0000001410237220 */ /* 0x001fe20000400000 */
[----:B------:R-:W-:Y:S02]  /*73d0*/  SEL R57, R44, R57, P2 ;  /* 0x000000392c397207 */ /* 0x000fe40001000000 */
[----:B------:R-:W-:Y:S02]  /*73e0*/  FSETP.GT.AND P2, PT, R75, R46, PT ;  /* 0x0000002e4b00720b */ /* 0x000fe40003f44000 */
[----:B------:R-:W-:Y:S02]  /*73f0*/  FSEL R42, R42, R64, P0 ;  /* 0x000000402a2a7208 */ /* 0x000fe40000000000 */
[----:B------:R-:W-:-:S02]  /*7400*/  SEL R65, R44, R65, P0 ;  /* 0x000000412c417207 */ /* 0x000fc40000000000 */
[----:B------:R-:W-:Y:S02]  /*7410*/  FSETP.GT.AND P0, PT, R35, R60, PT ;  /* 0x0000003c2300720b */ /* 0x000fe40003f04000 */
[----:B------:R-:W-:Y:S02]  /*7420*/  FSEL R46, R75, R46, P2 ;  /* 0x0000002e4b2e7208 */ /* 0x000fe40001000000 */
[C---:B------:R-:W-:Y:S02]  /*7430*/  SEL R61, R44.reuse, R61, P4 ;  /* 0x0000003d2c3d7207 */ /* 0x040fe40002000000 */
[C---:B------:R-:W-:Y:S02]  /*7440*/  SEL R67, R44.reuse, R67, P5 ;  /* 0x000000432c437207 */ /* 0x040fe40002800000 */
[C---:B------:R-:W-:Y:S02]  /*7450*/  SEL R59, R44.reuse, R59, P6 ;  /* 0x0000003b2c3b7207 */ /* 0x040fe40003000000 */
[----:B------:R-:W-:Y:S01]  /*7460*/  SEL R63, R44, R63, P2 ;  /* 0x0000003f2c3f7207 */ /* 0x000fe20001000000 */
[----:B-1----:R-:W-:Y:S01]  /*7470*/  FMUL R37, R24, R17 ;  /* 0x0000001118257220 */ /* 0x002fe20000400000 */
[----:B------:R-:W-:-:S02]  /*7480*/  FSETP.GT.AND P4, PT, R52, R29, PT ;  /* 0x0000001d3400720b */ /* 0x000fc40003f84000 */
[----:B------:R-:W-:Y:S02]  /*7490*/  FSETP.GT.AND P5, PT, R30, R39, PT ;  /* 0x000000271e00720b */ /* 0x000fe40003fa4000 */
[----:B------:R-:W-:Y:S02]  /*74a0*/  FSETP.GT.AND P6, PT, R73, R36, PT ;  /* 0x000000244900720b */ /* 0x000fe40003fc4000 */
[----:B------:R-:W-:Y:S02]  /*74b0*/  FSETP.GT.AND P2, PT, R38, R41, PT ;  /* 0x000000292600720b */ /* 0x000fe40003f44000 */
[----:B------:R-:W-:Y:S01]  /*74c0*/  FSEL R50, R50, R33, P3 ;  /* 0x0000002132327208 */ /* 0x000fe20001800000 */
[----:B------:R-:W-:Y:S01]  /*74d0*/  FMUL R33, R20, R17 ;  /* 0x0000001114217220 */ /* 0x000fe20000400000 */
[----:B------:R-:W-:Y:S01]  /*74e0*/  FSEL R60, R35, R60, P0 ;  /* 0x0000003c233c7208 */ /* 0x000fe20000000000 */
[----:B------:R-:W-:Y:S01]  /*74f0*/  FMUL R35, R16, R24 ;  /* 0x0000001810237220 */ /* 0x000fe20000400000 */
[----:B------:R-:W-:-:S02]  /*7500*/  SEL R55, R44, R55, P4 ;  /* 0x000000372c377207 */ /* 0x000fc40002000000 */
[C---:B------:R-:W-:Y:S02]  /*7510*/  SEL R71, R44.reuse, R71, P5 ;  /* 0x000000472c477207 */ /* 0x040fe40002800000 */
[C---:B------:R-:W-:Y:S02]  /*7520*/  SEL R45, R44.reuse, R45, P6 ;  /* 0x0000002d2c2d7207 */ /* 0x040fe40003000000 */
[----:B------:R-:W-:Y:S02]  /*7530*/  SEL R69, R44, R69, P2 ;  /* 0x000000452c457207 */ /* 0x000fe40001000000 */
[----:B------:R-:W-:Y:S02]  /*7540*/  @!P3 SEL R44, R34, R32, P1 ;  /* 0x00000020222cb207 */ /* 0x000fe40000800000 */
[----:B------:R-:W-:Y:S02]  /*7550*/  FSETP.GT.AND P3, PT, R37, R68, PT ;  /* 0x000000442500720b */ /* 0x000fe40003f64000 */
[----:B------:R-:W-:-:S02]  /*7560*/  FSEL R52, R52, R29, P4 ;  /* 0x0000001d34347208 */ /* 0x000fc40002000000 */
[----:B------:R-:W-:Y:S02]  /*7570*/  FSEL R39, R30, R39, P5 ;  /* 0x000000271e277208 */ /* 0x000fe40002800000 */
[----:B------:R-:W-:Y:S01]  /*7580*/  FSEL R36, R73, R36, P6 ;  /* 0x0000002449247208 */ /* 0x000fe20003000000 */
[----:B------:R-:W0:Y:S01]  /*7590*/  LDS.128 R28, [R7+0x160] ;  /* 0x00016000071c7984 */ /* 0x000e220000000c00 */
[----:B------:R-:W-:Y:S02]  /*75a0*/  FSETP.GT.AND P6, PT, R33, R62, PT ;  /* 0x0000003e2100720b */ /* 0x000fe40003fc4000 */
[----:B------:R-:W-:Y:S02]  /*75b0*/  FSETP.GT.AND P5, PT, R35, R56, PT ;  /* 0x000000382300720b */ /* 0x000fe40003fa4000 */
[----:B------:R-:W-:Y:S01]  /*75c0*/  FSEL R41, R38, R41, P2 ;  /* 0x0000002926297208 */ /* 0x000fe20001000000 */
[C---:B------:R-:W-:Y:S01]  /*75d0*/  FMUL R38, R24.reuse, R18 ;  /* 0x0000001218267220 */ /* 0x040fe20000400000 */
[----:B------:R-:W-:Y:S01]  /*75e0*/  FSEL R68, R37, R68, P3 ;  /* 0x0000004425447208 */ /* 0x000fe20001800000 */
[-C--:B------:R-:W-:Y:S01]  /*75f0*/  FMUL R37, R24, R19.reuse ;  /* 0x0000001318257220 */ /* 0x080fe20000400000 */
[----:B------:R-:W-:Y:S01]  /*7600*/  FMUL R73, R20, R18 ;  /* 0x0000001214497220 */ /* 0x000fe20000400000 */
[----:B------:R-:W-:Y:S01]  /*7610*/  FSEL R62, R33, R62, P6 ;  /* 0x0000003e213e7208 */ /* 0x000fe20003000000 */
[----:B------:R-:W-:Y:S01]  /*7620*/  VIADD R24, R2, 0x18 ;  /* 0x0000001802187836 */ /* 0x000fe20000000000 */
[----:B------:R-:W-:Y:S01]  /*7630*/  FSEL R56, R35, R56, P5 ;  /* 0x0000003823387208 */ /* 0x000fe20002800000 */
[----:B------:R-:W-:Y:S01]  /*7640*/  FMUL R20, R20, R19 ;  /* 0x0000001314147220 */ /* 0x000fe20000400000 */
[----:B------:R-:W1:Y:S01]  /*7650*/  LDS.128 R32, [R7+0x1e0] ;  /* 0x0001e00007207984 */ /* 0x000e620000000c00 */
[----:B------:R-:W-:-:S02]  /*7660*/  FSETP.GT.AND P4, PT, R38, R77, PT ;  /* 0x0000004d2600720b */ /* 0x000fc40003f84000 */
[----:B------:R-:W-:Y:S02]  /*7670*/  SEL R66, R24, R66, P0 ;  /* 0x0000004218427207 */ /* 0x000fe40000000000 */
[CC--:B------:R-:W-:Y:S02]  /*7680*/  FSETP.GT.AND P1, PT, R20.reuse, R39.reuse, PT ;  /* 0x000000271400720b */ /* 0x0c0fe40003f24000 */
[CC--:B------:R-:W-:Y:S02]  /*7690*/  FSETP.GT.AND P0, PT, R37.reuse, R36.reuse, PT ;  /* 0x000000242500720b */ /* 0x0c0fe40003f04000 */
[----:B------:R-:W-:Y:S02]  /*76a0*/  FSEL R20, R20, R39, P1 ;  /* 0x0000002714147208 */ /* 0x000fe40000800000 */
[----:B------:R-:W-:Y:S02]  /*76b0*/  FSEL R77, R38, R77, P4 ;  /* 0x0000004d264d7208 */ /* 0x000fe40002000000 */
[----:B------:R-:W-:-:S02]  /*76c0*/  FSEL R64, R37, R36, P0 ;  /* 0x0000002425407208 */ /* 0x000fc40000000000 */
[----:B------:R-:W2:Y:S01]  /*76d0*/  LDS.128 R36, [R4+0x1900] ;  /* 0x0019000004247984 */ /* 0x000ea20000000c00 */
[----:B------:R-:W-:-:S04]  /*76e0*/  FSETP.GT.AND P2, PT, R73, R46, PT ;  /* 0x0000002e4900720b */ /* 0x000fc80003f44000 */
[----:B------:R-:W-:Y:S02]  /*76f0*/  FSEL R46, R73, R46, P2 ;  /* 0x0000002e492e7208 */ /* 0x000fe40001000000 */
[----:B------:R-:W-:Y:S01]  /*7700*/  SEL R63, R24, R63, P2 ;  /* 0x0000003f183f7207 */ /* 0x000fe20001000000 */
[----:B0-----:R-:W-:Y:S01]  /*7710*/  FMUL R73, R28, R17 ;  /* 0x000000111c497220 */ /* 0x001fe20000400000 */
[----:B------:R-:W-:-:S04]  /*7720*/  SEL R53, R24, R53, P4 ;  /* 0x0000003518357207 */ /* 0x000fc80002000000 */
[----:B------:R-:W-:Y:S01]  /*7730*/  FSETP.GT.AND P2, PT, R73, R58, PT ;  /* 0x0000003a4900720b */ /* 0x000fe20003f44000 */
[----:B------:R-:W-:-:S03]  /*7740*/  FMUL R70, R16, R28 ;  /* 0x0000001c10467220 */ /* 0x000fc60000400000 */
[----:B------:R-:W-:Y:S01]  /*7750*/  FSEL R58, R73, R58, P2 ;  /* 0x0000003a493a7208 */ /* 0x000fe20001000000 */
[----:B-1----:R-:W-:Y:S01]  /*7760*/  FMUL R17, R32, R17 ;  /* 0x0000001120117220 */ /* 0x002fe20000400000 */
[----:B------:R-:W-:-:S04]  /*7770*/  FMUL R73, R28, R18 ;  /* 0x000000121c497220 */ /* 0x000fc80000400000 */
[CC--:B------:R-:W-:Y:S01]  /*7780*/  FSETP.GT.AND P4, PT, R17.reuse, R54.reuse, PT ;  /* 0x000000361100720b */ /* 0x0c0fe20003f84000 */
[----:B------:R-:W-:Y:S01]  /*7790*/  FMUL R28, R28, R19 ;  /* 0x000000131c1c7220 */ /* 0x000fe20000400000 */
[----:B------:R-:W-:Y:S01]  /*77a0*/  SEL R49, R24, R49, P6 ;  /* 0x0000003118317207 */ /* 0x000fe20003000000 */
[----:B------:R-:W-:Y:S01]  /*77b0*/  FMUL R19, R32, R19 ;  /* 0x0000001320137220 */ /* 0x000fe20000400000 */
[----:B------:R-:W-:Y:S02]  /*77c0*/  SEL R71, R24, R71, P1 ;  /* 0x0000004718477207 */ /* 0x000fe40000800000 */
[----:B------:R-:W-:Y:S02]  /*77d0*/  FSEL R54, R17, R54, P4 ;  /* 0x0000003611367208 */ /* 0x000fe40002000000 */
[----:B------:R-:W-:Y:S02]  /*77e0*/  FSETP.GT.AND P6, PT, R70, R47, PT ;  /* 0x0000002f4600720b */ /* 0x000fe40003fc4000 */
[C---:B------:R-:W-:Y:S01]  /*77f0*/  FSETP.GT.AND P1, PT, R73.reuse, R42, PT ;  /* 0x0000002a4900720b */ /* 0x040fe20003f24000 */
[----:B--2---:R-:W-:Y:S01]  /*7800*/  FMUL R17, R36, R21 ;  /* 0x0000001524117220 */ /* 0x004fe20000400000 */
[----:B------:R-:W-:Y:S01]  /*7810*/  FSEL R47, R70, R47, P6 ;  /* 0x0000002f462f7208 */ /* 0x000fe20003000000 */
[----:B------:R-:W-:Y:S01]  /*7820*/  FMUL R75, R32, R18 ;  /* 0x00000012204b7220 */ /* 0x000fe20000400000 */
[----:B------:R-:W-:Y:S01]  /*7830*/  FSEL R42, R73, R42, P1 ;  /* 0x0000002a492a7208 */ /* 0x000fe20000800000 */
[----:B------:R-:W-:Y:S01]  /*7840*/  FMUL R73, R16, R32 ;  /* 0x0000002010497220 */ /* 0x000fe20000400000 */
[----:B------:R-:W-:-:S02]  /*7850*/  SEL R57, R24, R57, P6 ;  /* 0x0000003918397207 */ /* 0x000fc40003000000 */
[----:B------:R-:W-:Y:S02]  /*7860*/  SEL R65, R24, R65, P1 ;  /* 0x0000004118417207 */ /* 0x000fe40000800000 */
[----:B------:R-:W-:Y:S02]  /*7870*/  FSETP.GT.AND P6, PT, R19, R50, PT ;  /* 0x000000321300720b */ /* 0x000fe40003fc4000 */
[----:B------:R-:W-:Y:S01]  /*7880*/  FSETP.GT.AND P1, PT, R17, R60, PT ;  /* 0x0000003c1100720b */ /* 0x000fe20003f24000 */
[----:B------:R-:W-:Y:S01]  /*7890*/  VIADD R32, R2, 0x19 ;  /* 0x0000001902207836 */ /* 0x000fe20000000000 */
[C---:B------:R-:W-:Y:S01]  /*78a0*/  SEL R43, R24.reuse, R43, P5 ;  /* 0x0000002b182b7207 */ /* 0x040fe20002800000 */
[----:B------:R-:W-:Y:S01]  /*78b0*/  FMUL R16, R37, R21 ;  /* 0x0000001525107220 */ /* 0x000fe20000400000 */
[----:B------:R-:W-:Y:S01]  /*78c0*/  SEL R61, R24, R61, P3 ;  /* 0x0000003d183d7207 */ /* 0x000fe20001800000 */
[----:B------:R-:W-:Y:S01]  /*78d0*/  FMUL R18, R36, R29 ;  /* 0x0000001d24127220 */ /* 0x000fe20000400000 */
[----:B------:R-:W-:-:S02]  /*78e0*/  SEL R45, R24, R45, P0 ;  /* 0x0000002d182d7207 */ /* 0x000fc40000000000 */
[----:B------:R-:W-:Y:S01]  /*78f0*/  FSEL R50, R19, R50, P6 ;  /* 0x0000003213327208 */ /* 0x000fe20003000000 */
[----:B------:R-:W-:Y:S01]  /*7900*/  FMUL R19, R37, R29 ;  /* 0x0000001d25137220 */ /* 0x000fe20000400000 */
[----:B------:R-:W-:Y:S01]  /*7910*/  FSEL R60, R17, R60, P1 ;  /* 0x0000003c113c7208 */ /* 0x000fe20000800000 */
[----:B------:R-:W-:Y:S01]  /*7920*/  FMUL R17, R37, R25 ;  /* 0x0000001925117220 */ /* 0x000fe20000400000 */
[CC--:B------:R-:W-:Y:S02]  /*7930*/  FSETP.GT.AND P5, PT, R28.reuse, R41.reuse, PT ;  /* 0x000000291c00720b */ /* 0x0c0fe40003fa4000 */
[----:B------:R-:W-:Y:S02]  /*7940*/  FSETP.GT.AND P3, PT, R73, R48, PT ;  /* 0x000000304900720b */ /* 0x000fe40003f64000 */
[----:B------:R-:W-:Y:S02]  /*7950*/  FSETP.GT.AND P0, PT, R75, R52, PT ;  /* 0x000000344b00720b */ /* 0x000fe40003f04000 */
[----:B------:R-:W-:-:S02]  /*7960*/  FSEL R41, R28, R41, P5 ;  /* 0x000000291c297208 */ /* 0x000fc40002800000 */
[----:B------:R-:W-:Y:S02]  /*7970*/  FSEL R48, R73, R48, P3 ;  /* 0x0000003049307208 */ /* 0x000fe40001800000 */
[----:B------:R-:W-:Y:S02]  /*7980*/  FSEL R52, R75, R52, P0 ;  /* 0x000000344b347208 */ /* 0x000fe40000000000 */
[C---:B------:R-:W-:Y:S02]  /*7990*/  SEL R69, R24.reuse, R69, P5 ;  /* 0x0000004518457207 */ /* 0x040fe40002800000 */
[C---:B------:R-:W-:Y:S02]  /*79a0*/  SEL R51, R24.reuse, R51, P3 ;  /* 0x0000003318337207 */ /* 0x040fe40001800000 */
[----:B------:R-:W-:Y:S02]  /*79b0*/  SEL R55, R24, R55, P0 ;  /* 0x0000003718377207 */ /* 0x000fe40000000000 */
[----:B------:R-:W-:-:S02]  /*79c0*/  SEL R66, R32, R66, P1 ;  /* 0x0000004220427207 */ /* 0x000fc40000800000 */
[-C--:B------:R-:W-:Y:S02]  /*79d0*/  FSETP.GT.AND P5, PT, R18, R47.reuse, PT ;  /* 0x0000002f1200720b */ /* 0x080fe40003fa4000 */
        /* <DEDUP_REMOVED lines=53> */
[C---:B------:R-:W-:Y:S01]  /*7d30*/  FMUL R54, R16.reuse, R26 ;  /* 0x0000001a10367220 */ /* 0x040fe20000400000 */
        /* <DEDUP_REMOVED lines=32> */
[----:B------:R-:W-:-:S02]  /*7f40*/  FSETP.GT.AND P6, PT, R77, R58, PT ;  /* 0x0000003a4d00720b */ /* 0x000fc40003fc4000 */
[----:B------:R-:W-:Y:S02]  /*7f50*/  FSETP.GT.AND P3, PT, R36, R68, PT ;  /* 0x000000442400720b */ /* 0x000fe40003f64000 */
[----:B------:R-:W-:Y:S02]  /*7f60*/  FSEL R48, R50, R48, P0 ;  /* 0x0000003032307208 */ /* 0x000fe40000000000 */
[----:B------:R-:W-:Y:S02]  /*7f70*/  FSEL R37, R38, R37, P4 ;  /* 0x0000002526257208 */ /* 0x000fe40002000000 */
[C---:B------:R-:W-:Y:S02]  /*7f80*/  SEL R51, R34.reuse, R51, P0 ;  /* 0x0000003322337207 */ /* 0x040fe40000000000 */
[----:B------:R-:W-:Y:S02]  /*7f90*/  FSEL R46, R21, R46, P1 ;  /* 0x0000002e152e7208 */ /* 0x000fe40000800000 */
[----:B------:R-:W-:-:S02]  /*7fa0*/  SEL R59, R34, R59, P4 ;  /* 0x0000003b223b7207 */ /* 0x000fc40002000000 */
[----:B------:R-:W-:Y:S02]  /*7fb0*/  SEL R63, R34, R63, P1 ;  /* 0x0000003f223f7207 */ /* 0x000fe40000800000 */
[----:B------:R-:W-:Y:S02]  /*7fc0*/  FSEL R47, R64, R47, P5 ;  /* 0x0000002f402f7208 */ /* 0x000fe40002800000 */
[----:B------:R-:W-:Y:S02]  /*7fd0*/  FSEL R58, R77, R58, P6 ;  /* 0x0000003a4d3a7208 */ /* 0x000fe40003000000 */
[C---:B------:R-:W-:Y:S02]  /*7fe0*/  SEL R57, R34.reuse, R57, P5 ;  /* 0x0000003922397207 */ /* 0x040fe40002800000 */
[----:B------:R-:W-:Y:S02]  /*7ff0*/  FSETP.GT.AND P0, PT, R75, R42, PT ;  /* 0x0000002a4b00720b */ /* 0x000fe40003f04000 */
[----:B------:R-:W-:-:S02]  /*8000*/  SEL R67, R34, R67, P6 ;  /* 0x0000004322437207 */ /* 0x000fc40003000000 */
[----:B------:R-:W-:Y:S02]  /*8010*/  FSETP.GT.AND P4, PT, R30, R41, PT ;  /* 0x000000291e00720b */ /* 0x000fe40003f84000 */
[----:B------:R-:W-:Y:S02]  /*8020*/  FSETP.GT.AND P1, PT, R22, R33, PT ;  /* 0x000000211600720b */ /* 0x000fe40003f24000 */
[----:B------:R-:W-:Y:S02]  /*8030*/  FSEL R68, R36, R68, P3 ;  /* 0x0000004424447208 */ /* 0x000fe40001800000 */
[----:B------:R-:W-:Y:S02]  /*8040*/  FSETP.GT.AND P5, PT, R73, R28, PT ;  /* 0x0000001c4900720b */ /* 0x000fe40003fa4000 */
[----:B------:R-:W-:Y:S02]  /*8050*/  SEL R61, R34, R61, P3 ;  /* 0x0000003d223d7207 */ /* 0x000fe40001800000 */
        /* <DEDUP_REMOVED lines=9> */
[C---:B------:R-:W-:Y:S01]  /*80f0*/  FMUL R22, R16.reuse, R23 ;  /* 0x0000001710167220 */ /* 0x040fe20000400000 */
[----:B------:R-:W-:Y:S01]  /*8100*/  FSEL R28, R73, R28, P5 ;  /* 0x0000001c491c7208 */ /* 0x000fe20002800000 */
[----:B------:R-:W-:Y:S01]  /*8110*/  FMUL R23, R16, R27 ;  /* 0x0000001b10177220 */ /* 0x000fe20000400000 */
[----:B------:R-:W-:Y:S01]  /*8120*/  FSEL R36, R26, R25, P6 ;  /* 0x000000191a247208 */ /* 0x000fe20003000000 */
[-C--:B------:R-:W-:Y:S01]  /*8130*/  FMUL R25, R17, R27.reuse ;  /* 0x0000001b11197220 */ /* 0x080fe20000400000 */
[----:B------:R-:W-:Y:S01]  /*8140*/  FSEL R62, R44, R62, P2 ;  /* 0x0000003e2c3e7208 */ /* 0x000fe20001000000 */
[----:B------:R-:W-:Y:S01]  /*8150*/  FMUL R77, R18, R27 ;  /* 0x0000001b124d7220 */ /* 0x000fe20000400000 */
[----:B------:R-:W-:Y:S01]  /*8160*/  SEL R49, R34, R49, P2 ;  /* 0x0000003122317207 */ /* 0x000fe20001000000 */
[----:B------:R-:W-:Y:S01]  /*8170*/  FMUL R73, R19, R27 ;  /* 0x0000001b13497220 */ /* 0x000fe20000400000 */
[----:B------:R-:W-:Y:S01]  /*8180*/  FSEL R39, R39, R20, P3 ;  /* 0x0000001427277208 */ /* 0x000fe20001800000 */
[----:B------:R-:W-:Y:S01]  /*8190*/  FMUL R20, R16, R31 ;  /* 0x0000001f10147220 */ /* 0x000fe20000400000 */
[----:B------:R-:W-:Y:S01]  /*81a0*/  FSETP.GT.AND P2, PT, R24, R29, PT ;  /* 0x0000001d1800720b */ /* 0x000fe20003f44000 */
[-C--:B------:R-:W-:Y:S01]  /*81b0*/  FMUL R27, R17, R31.reuse ;  /* 0x0000001f111b7220 */ /* 0x080fe20000400000 */
[-C--:B------:R-:W-:Y:S01]  /*81c0*/  FMUL R44, R18, R31.reuse ;  /* 0x0000001f122c7220 */ /* 0x080fe20000400000 */
[----:B------:R-:W-:Y:S01]  /*81d0*/  FMUL R38, R19, R31 ;  /* 0x0000001f13267220 */ /* 0x000fe20000400000 */
[----:B------:R-:W-:Y:S01]  /*81e0*/  FMUL R31, R16, R35 ;  /* 0x00000023101f7220 */ /* 0x000fe20000400000 */
[----:B------:R-:W-:Y:S01]  /*81f0*/  FSEL R29, R24, R29, P2 ;  /* 0x0000001d181d7208 */ /* 0x000fe20001000000 */
[-C--:B------:R-:W-:Y:S01]  /*8200*/  FMUL R24, R17, R35.reuse ;  /* 0x0000002311187220 */ /* 0x080fe20000400000 */
[-C--:B------:R-:W-:Y:S01]  /*8210*/  FMUL R52, R18, R35.reuse ;  /* 0x0000002312347220 */ /* 0x080fe20000400000 */
[----:B------:R-:W-:Y:S01]  /*8220*/  FMUL R50, R19, R35 ;  /* 0x0000002313327220 */ /* 0x000fe20000400000 */
[C---:B------:R-:W-:Y:S01]  /*8230*/  SEL R71, R34.reuse, R71, P3 ;  /* 0x0000004722477207 */ /* 0x040fe20001800000 */
[----:B------:R-:W-:Y:S01]  /*8240*/  LDS.128 R16, [R4+0x1c00] ;  /* 0x001c000004107984 */ /* 0x000fe20000000c00 */
[----:B------:R-:W-:-:S02]  /*8250*/  SEL R53, R34, R53, P5 ;  /* 0x0000003522357207 */ /* 0x000fc40002800000 */
[C---:B------:R-:W-:Y:S02]  /*8260*/  SEL R65, R34.reuse, R65, P0 ;  /* 0x0000004122417207 */ /* 0x040fe40000000000 */
[C---:B------:R-:W-:Y:S02]  /*8270*/  SEL R55, R34.reuse, R55, P2 ;  /* 0x0000003722377207 */ /* 0x040fe40001000000 */
[----:B------:R-:W-:Y:S02]  /*8280*/  SEL R35, R34, R45, P6 ;  /* 0x0000002d22237207 */ /* 0x000fe40003000000 */
[----:B------:R-:W-:Y:S02]  /*8290*/  FSETP.GT.AND P3, PT, R31, R48, PT ;  /* 0x000000301f00720b */ /* 0x000fe40003f64000 */
[----:B------:R-:W-:Y:S02]  /*82a0*/  FSETP.GT.AND P5, PT, R22, R60, PT ;  /* 0x0000003c1600720b */ /* 0x000fe40003fa4000 */
[----:B------:R-:W-:-:S02]  /*82b0*/  FSETP.GT.AND P6, PT, R23, R56, PT ;  /* 0x000000381700720b */ /* 0x000fc40003fc4000 */
[-C--:B------:R-:W-:Y:S02]  /*82c0*/  FSETP.GT.AND P2, PT, R20, R47.reuse, PT ;  /* 0x0000002f1400720b */ /* 0x080fe40003f44000 */
[----:B------:R-:W-:Y:S02]  /*82d0*/  FSETP.GT.AND P0, PT, R21, R62, PT ;  /* 0x0000003e1500720b */ /* 0x000fe40003f04000 */
[----:B------:R-:W-:Y:S01]  /*82e0*/  FSEL R45, R31, R48, P3 ;  /* 0x000000301f2d7208 */ /* 0x000fe20001800000 */
[----:B------:R-:W-:Y:S01]  /*82f0*/  VIADD R48, R2, 0x1b ;  /* 0x0000001b02307836 */ /* 0x000fe20000000000 */
[----:B------:R-:W-:Y:S02]  /*8300*/  FSEL R60, R22, R60, P5 ;  /* 0x0000003c163c7208 */ /* 0x000fe40002800000 */
[----:B------:R-:W-:Y:S02]  /*8310*/  FSEL R56, R23, R56, P6 ;  /* 0x0000003817387208 */ /* 0x000fe40003000000 */
        /* <DEDUP_REMOVED lines=14> */
[----:B------:R-:W-:-:S02]  /*8400*/  FSETP.GT.AND P3, PT, R77, R28, PT ;  /* 0x0000001c4d00720b */ /* 0x000fc40003f64000 */
[----:B------:R-:W-:Y:S02]  /*8410*/  SEL R49, R48, R49, P0 ;  /* 0x0000003130317207 */ /* 0x000fe40000000000 */
[----:B------:R-:W-:Y:S02]  /*8420*/  FSEL R77, R77, R28, P3 ;  /* 0x0000001c4d4d7208 */ /* 0x000fe40001800000 */
[----:B------:R-:W-:Y:S02]  /*8430*/  FSETP.GT.AND P0, PT, R44, R42, PT ;  /* 0x0000002a2c00720b */ /* 0x000fe40003f04000 */
[----:B------:R-:W-:Y:S02]  /*8440*/  SEL R53, R48, R53, P3 ;  /* 0x0000003530357207 */ /* 0x000fe40001800000 */
[----:B------:R-:W-:Y:S02]  /*8450*/  FSETP.GT.AND P3, PT, R50, R33, PT ;  /* 0x000000213200720b */ /* 0x000fe40003f64000 */
[----:B------:R-:W-:-:S02]  /*8460*/  SEL R57, R48, R57, P2 ;  /* 0x0000003930397207 */ /* 0x000fc40001000000 */
[----:B------:R-:W-:Y:S01]  /*8470*/  FSETP.GT.AND P2, PT, R75, R46, PT ;  /* 0x0000002e4b00720b */ /* 0x000fe20003f44000 */
[----:B0-----:R-:W-:Y:S01]  /*8480*/  FMUL R37, R16, R20 ;  /* 0x0000001410257220 */ /* 0x001fe20000400000 */
[----:B------:R-:W-:Y:S02]  /*8490*/  FSEL R42, R44, R42, P0 ;  /* 0x0000002a2c2a7208 */ /* 0x000fe40000000000 */
[C---:B------:R-:W-:Y:S02]  /*84a0*/  SEL R65, R48.reuse, R65, P0 ;  /* 0x0000004130417207 */ /* 0x040fe40000000000 */
[----:B------:R-:W-:Y:S02]  /*84b0*/  FSETP.GT.AND P0, PT, R37, R60, PT ;  /* 0x0000003c2500720b */ /* 0x000fe40003f04000 */
[----:B------:R-:W-:Y:S02]  /*84c0*/  SEL R59, R48, R59, P6 ;  /* 0x0000003b303b7207 */ /* 0x000fe40003000000 */
[----:B------:R-:W-:-:S02]  /*84d0*/  FSETP.GT.AND P6, PT, R73, R36, PT ;  /* 0x000000244900720b */ /* 0x000fc40003fc4000 */
[----:B------:R-:W-:Y:S02]  /*84e0*/  FSEL R46, R75, R46, P2 ;  /* 0x0000002e4b2e7208 */ /* 0x000fe40001000000 */
[C---:B------:R-:W-:Y:S02]  /*84f0*/  SEL R61, R48.reuse, R61, P4 ;  /* 0x0000003d303d7207 */ /* 0x040fe40002000000 */
[C---:B------:R-:W-:Y:S02]  /*8500*/  SEL R67, R48.reuse, R67, P5 ;  /* 0x0000004330437207 */ /* 0x040fe40002800000 */
[----:B------:R-:W-:Y:S02]  /*8510*/  SEL R63, R48, R63, P2 ;  /* 0x0000003f303f7207 */ /* 0x000fe40001000000 */
[----:B------:R-:W-:Y:S02]  /*8520*/  FSETP.GT.AND P4, PT, R52, R29, PT ;  /* 0x0000001d3400720b */ /* 0x000fe40003f84000 */
[----:B------:R-:W-:-:S02]  /*8530*/  FSETP.GT.AND P5, PT, R30, R39, PT ;  /* 0x000000271e00720b */ /* 0x000fc40003fa4000 */
[----:B------:R-:W-:Y:S02]  /*8540*/  FSETP.GT.AND P2, PT, R38, R41, PT ;  /* 0x000000292600720b */ /* 0x000fe40003f44000 */
[----:B------:R-:W-:Y:S01]  /*8550*/  FSEL R60, R37, R60, P0 ;  /* 0x0000003c253c7208 */ /* 0x000fe20000000000 */
[----:B-1----:R-:W-:Y:S01]  /*8560*/  FMUL R37, R24, R17 ;  /* 0x0000001118257220 */ /* 0x002fe20000400000 */
[----:B------:R-:W-:Y:S01]  /*8570*/  FSEL R50, R50, R33, P3 ;  /* 0x0000002132327208 */ /* 0x000fe20001800000 */
[----:B------:R-:W-:Y:S01]  /*8580*/  FMUL R33, R20, R17 ;  /* 0x0000001114217220 */ /* 0x000fe20000400000 */
[----:B------:R-:W-:Y:S01]  /*8590*/  SEL R44, R48, R35, P6 ;  /* 0x00000023302c7207 */ /* 0x000fe20003000000 */
[----:B------:R-:W-:Y:S01]  /*85a0*/  FMUL R35, R16, R24 ;  /* 0x0000001810237220 */ /* 0x000fe20000400000 */
[C---:B------:R-:W-:Y:S02]  /*85b0*/  SEL R55, R48.reuse, R55, P4 ;  /* 0x0000003730377207 */ /* 0x040fe40002000000 */
[----:B------:R-:W-:-:S02]  /*85c0*/  SEL R71, R48, R71, P5 ;  /* 0x0000004730477207 */ /* 0x000fc40002800000 */
[----:B------:R-:W-:Y:S02]  /*85d0*/  SEL R69, R48, R69, P2 ;  /* 0x0000004530457207 */ /* 0x000fe40001000000 */
[----:B------:R-:W-:Y:S02]  /*85e0*/  @!P3 SEL R48, R34, R32, P1 ;  /* 0x000000202230b207 */ /* 0x000fe40000800000 */
[----:B------:R-:W-:Y:S02]  /*85f0*/  FSEL R52, R52, R29, P4 ;  /* 0x0000001d34347208 */ /* 0x000fe40002000000 */
[----:B------:R-:W-:Y:S02]  /*8600*/  FSEL R39, R30, R39, P5 ;  /* 0x000000271e277208 */ /* 0x000fe40002800000 */
[----:B------:R-:W-:Y:S01]  /*8610*/  FSEL R36, R73, R36, P6 ;  /* 0x0000002449247208 */ /* 0x000fe20003000000 */
[----:B------:R-:W0:Y:S01]  /*8620*/  LDS.128 R28, [R7+0x170] ;  /* 0x00017000071c7984 */ /* 0x000e220000000c00 */
[----:B------:R-:W-:Y:S01]  /*8630*/  FSETP.GT.AND P3, PT, R37, R68, PT ;  /* 0x000000442500720b */ /* 0x000fe20003f64000 */
[----:B------:R-:W-:Y:S01]  /*8640*/  FMUL R73, R20, R18 ;  /* 0x0000001214497220 */ /* 0x000fe20000400000 */
[----:B------:R-:W-:-:S02]  /*8650*/  FSETP.GT.AND P6, PT, R33, R62, PT ;  /* 0x0000003e2100720b */ /* 0x000fc40003fc4000 */
[----:B------:R-:W-:Y:S02]  /*8660*/  FSETP.GT.AND P5, PT, R35, R56, PT ;  /* 0x000000382300720b */ /* 0x000fe40003fa4000 */
[----:B------:R-:W-:Y:S01]  /*8670*/  FSEL R41, R38, R41, P2 ;  /* 0x0000002926297208 */ /* 0x000fe20001000000 */
[C---:B------:R-:W-:Y:S01]  /*8680*/  FMUL R38, R24.reuse, R18 ;  /* 0x0000001218267220 */ /* 0x040fe20000400000 */
[----:B------:R-:W-:Y:S01]  /*8690*/  FSEL R68, R37, R68, P3 ;  /* 0x0000004425447208 */ /* 0x000fe20001800000 */
[-C--:B------:R-:W-:Y:S01]  /*86a0*/  FMUL R37, R24, R19.reuse ;  /* 0x0000001318257220 */ /* 0x080fe20000400000 */
[----:B------:R-:W-:Y:S01]  /*86b0*/  FSETP.GT.AND P2, PT, R73, R46, PT ;  /* 0x0000002e4900720b */ /* 0x000fe20003f44000 */
[----:B------:R-:W-:Y:S01]  /*86c0*/  VIADD R24, R2, 0x1c ;  /* 0x0000001c02187836 */ /* 0x000fe20000000000 */
[----:B------:R-:W-:Y:S01]  /*86d0*/  FSEL R62, R33, R62, P6 ;  /* 0x0000003e213e7208 */ /* 0x000fe20003000000 */
[----:B------:R-:W-:Y:S01]  /*86e0*/  FMUL R20, R20, R19 ;  /* 0x0000001314147220 */ /* 0x000fe20000400000 */
[----:B------:R-:W-:-:S02]  /*86f0*/  FSEL R56, R35, R56, P5 ;  /* 0x0000003823387208 */ /* 0x000fc40002800000 */
[----:B------:R-:W1:Y:S01]  /*8700*/  LDS.128 R32, [R7+0x1f0] ;  /* 0x0001f00007207984 */ /* 0x000e620000000c00 */
[----:B------:R-:W-:Y:S02]  /*8710*/  FSEL R46, R73, R46, P2 ;  /* 0x0000002e492e7208 */ /* 0x000fe40001000000 */
        /* <DEDUP_REMOVED lines=10> */
[----:B------:R-:W-:-:S04]  /*87c0*/  FMUL R66, R16, R28 ;  /* 0x0000001c10427220 */ /* 0x000fc80000400000 */
[CC--:B------:R-:W-:Y:S02]  /*87d0*/  FSETP.GT.AND P2, PT, R75.reuse, R58.reuse, PT ;  /* 0x0000003a4b00720b */ /* 0x0c0fe40003f44000 */
[----:B------:R-:W-:Y:S02]  /*87e0*/  SEL R61, R24, R61, P3 ;  /* 0x0000003d183d7207 */ /* 0x000fe40001800000 */
[----:B------:R-:W-:Y:S01]  /*87f0*/  FSEL R58, R75, R58, P2 ;  /* 0x0000003a4b3a7208 */ /* 0x000fe20001000000 */
[----:B------:R-:W-:Y:S01]  /*8800*/  FMUL R75, R28, R18 ;  /* 0x000000121c4b7220 */ /* 0x000fe20000400000 */
[----:B------:R-:W-:Y:S01]  /*8810*/  SEL R53, R24, R53, P4 ;  /* 0x0000003518357207 */ /* 0x000fe20002000000 */
[----:B-1----:R-:W-:Y:S01]  /*8820*/  FMUL R16, R16, R32 ;  /* 0x0000002010107220 */ /* 0x002fe20000400000 */
[----:B------:R-:W-:Y:S01]  /*8830*/  FMUL R17, R32, R17 ;  /* 0x0000001120117220 */ /* 0x000fe20000400000 */
[----:B------:R-:W-:-:S03]  /*8840*/  SEL R71, R24, R71, P1 ;  /* 0x0000004718477207 */ /* 0x000fc60000800000 */
[----:B------:R-:W-:Y:S02]  /*8850*/  FSETP.GT.AND P3, PT, R16, R45, PT ;  /* 0x0000002d1000720b */ /* 0x000fe40003f64000 */
[----:B------:R-:W-:Y:S01]  /*8860*/  FSETP.GT.AND P4, PT, R17, R54, PT ;  /* 0x000000361100720b */ /* 0x000fe20003f84000 */
[----:B------:R-:W-:Y:S01]  /*8870*/  FMUL R28, R28, R19 ;  /* 0x000000131c1c7220 */ /* 0x000fe20000400000 */
[----:B------:R-:W-:Y:S01]  /*8880*/  SEL R49, R24, R49, P6 ;  /* 0x0000003118317207 */ /* 0x000fe20003000000 */
[C---:B------:R-:W-:Y:S01]  /*8890*/  FMUL R18, R32.reuse, R18 ;  /* 0x0000001220127220 */ /* 0x040fe20000400000 */
[----:B------:R-:W-:Y:S01]  /*88a0*/  FSETP.GT.AND P1, PT, R75, R42, PT ;  /* 0x0000002a4b00720b */ /* 0x000fe20003f24000 */
[----:B------:R-:W-:Y:S01]  /*88b0*/  FMUL R19, R32, R19 ;  /* 0x0000001320137220 */ /* 0x000fe20000400000 */
[----:B------:R-:W-:Y:S02]  /*88c0*/  FSEL R45, R16, R45, P3 ;  /* 0x0000002d102d7208 */ /* 0x000fe40001800000 */
[----:B------:R-:W-:-:S02]  /*88d0*/  FSEL R54, R17, R54, P4 ;  /* 0x0000003611367208 */ /* 0x000fc40002000000 */
[----:B------:R-:W-:Y:S01]  /*88e0*/  FSETP.GT.AND P6, PT, R66, R47, PT ;  /* 0x0000002f4200720b */ /* 0x000fe20003fc4000 */
[C---:B--2---:R-:W-:Y:S01]  /*88f0*/  FMUL R17, R36.reuse, R21 ;  /* 0x0000001524117220 */ /* 0x044fe20000400000 */
[----:B------:R-:W-:Y:S01]  /*8900*/  FMUL R16, R36, R25 ;  /* 0x0000001924107220 */ /* 0x000fe20000400000 */
[----:B------:R-:W-:Y:S02]  /*8910*/  SEL R43, R24, R43, P5 ;  /* 0x0000002b182b7207 */ /* 0x000fe40002800000 */
[----:B------:R-:W-:Y:S02]  /*8920*/  FSEL R42, R75, R42, P1 ;  /* 0x0000002a4b2a7208 */ /* 0x000fe40000800000 */
[----:B------:R-:W-:Y:S02]  /*8930*/  FSEL R47, R66, R47, P6 ;  /* 0x0000002f422f7208 */ /* 0x000fe40003000000 */
[----:B------:R-:W-:Y:S02]  /*8940*/  FSETP.GT.AND P5, PT, R28, R41, PT ;  /* 0x000000291c00720b */ /* 0x000fe40003fa4000 */
[----:B------:R-:W-:-:S02]  /*8950*/  SEL R75, R24, R44, P0 ;  /* 0x0000002c184b7207 */ /* 0x000fc40000000000 */
[C---:B------:R-:W-:Y:S02]  /*8960*/  SEL R57, R24.reuse, R57, P6 ;  /* 0x0000003918397207 */ /* 0x040fe40003000000 */
[C---:B------:R-:W-:Y:S02]  /*8970*/  SEL R67, R24.reuse, R67, P2 ;  /* 0x0000004318437207 */ /* 0x040fe40001000000 */
[----:B------:R-:W-:Y:S02]  /*8980*/  SEL R65, R24, R65, P1 ;  /* 0x0000004118417207 */ /* 0x000fe40000800000 */
[----:B------:R-:W-:Y:S02]  /*8990*/  FSETP.GT.AND P0, PT, R18, R52, PT ;  /* 0x000000341200720b */ /* 0x000fe40003f04000 */
[----:B------:R-:W-:Y:S02]  /*89a0*/  FSETP.GT.AND P6, PT, R19, R50, PT ;  /* 0x000000321300720b */ /* 0x000fe40003fc4000 */
[----:B------:R-:W-:-:S02]  /*89b0*/  FSETP.GT.AND P1, PT, R17, R60, PT ;  /* 0x0000003c1100720b */ /* 0x000fc40003f24000 */
[----:B------:R-:W-:Y:S02]  /*89c0*/  FSETP.GT.AND P2, PT, R16, R56, PT ;  /* 0x000000381000720b */ /* 0x000fe40003f44000 */
[----:B------:R-:W-:Y:S01]  /*89d0*/  FSEL R41, R28, R41, P5 ;  /* 0x000000291c297208 */ /* 0x000fe20002800000 */
[----:B------:R-:W-:Y:S01]  /*89e0*/  VIADD R28, R2, 0x1d ;  /* 0x0000001d021c7836 */ /* 0x000fe20000000000 */
[----:B------:R-:W-:Y:S01]  /*89f0*/  FSEL R52, R18, R52, P0 ;  /* 0x0000003412347208 */ /* 0x000fe20000000000 */
[-C--:B------:R-:W-:Y:S01]  /*8a00*/  FMUL R18, R36, R29.reuse ;  /* 0x0000001d24127220 */ /* 0x080fe20000400000 */
[----:B------:R-:W-:Y:S01]  /*8a10*/  FSEL R50, R19, R50, P6 ;  /* 0x0000003213327208 */ /* 0x000fe20003000000 */
[----:B------:R-:W-:Y:S01]  /*8a20*/  FMUL R19, R37, R29 ;  /* 0x0000001d25137220 */ /* 0x000fe20000400000 */
[----:B------:R-:W-:Y:S01]  /*8a30*/  FSEL R60, R17, R60, P1 ;  /* 0x0000003c113c7208 */ /* 0x000fe20000800000 */
[C---:B------:R-:W-:Y:S01]  /*8a40*/  FMUL R17, R37.reuse, R25 ;  /* 0x0000001925117220 */ /* 0x040fe20000400000 */
[----:B------:R-:W-:Y:S01]  /*8a50*/  FSEL R56, R16, R56, P2 ;  /* 0x0000003810387208 */ /* 0x000fe20001000000 */
[----:B------:R-:W-:Y:S01]  /*8a60*/  FMUL R16, R37, R21 ;  /* 0x0000001525107220 */ /* 0x000fe20000400000 */
[----:B------:R-:W-:-:S02]  /*8a70*/  SEL R69, R24, R69, P5 ;  /* 0x0000004518457207 */ /* 0x000fc40002800000 */
[C---:B------:R-:W-:Y:S02]  /*8a80*/  SEL R51, R24.reuse, R51, P3 ;  /* 0x0000003318337207 */ /* 0x040fe40001800000 */
[----:B------:R-:W-:Y:S02]  /*8a90*/  SEL R55, R24, R55, P0 ;  /* 0x0000003718377207 */ /* 0x000fe40000000000 */
[----:B------:R-:W-:Y:S02]  /*8aa0*/  SEL R73, R28, R73, P1 ;  /* 0x000000491c497207 */ /* 0x000fe40000800000 */
[----:B------:R-:W-:Y:S02]  /*8ab0*/  FSETP.GT.AND P5, PT, R18, R47, PT ;  /* 0x0000002f1200720b */ /* 0x000fe40003fa4000 */
[----:B------:R-:W-:Y:S02]  /*8ac0*/  FSETP.GT.AND P3, PT, R16, R62, PT ;  /* 0x0000003e1000720b */ /* 0x000fe40003f64000 */
[----:B------:R-:W-:-:S02]  /*8ad0*/  FSETP.GT.AND P0, PT, R17, R68, PT ;  /* 0x000000441100720b */ /* 0x000fc40003f04000 */
[----:B------:R-:W-:Y:S02]  /*8ae0*/  FSETP.GT.AND P1, PT, R19, R58, PT ;  /* 0x0000003a1300720b */ /* 0x000fe40003f24000 */
[----:B------:R-:W-:Y:S02]  /*8af0*/  FSEL R47, R18, R47, P5 ;  /* 0x0000002f122f7208 */ /* 0x000fe40002800000 */
[----:B------:R-:W-:Y:S02]  /*8b00*/  FSEL R62, R16, R62, P3 ;  /* 0x0000003e103e7208 */ /* 0x000fe40001800000 */
[----:B------:R-:W-:Y:S02]  /*8b10*/  FSEL R68, R17, R68, P0 ;  /* 0x0000004411447208 */ /* 0x000fe40000000000 */
[----:B------:R-:W-:Y:S02]  /*8b20*/  FSEL R58, R19, R58, P1 ;  /* 0x0000003a133a7208 */ /* 0x000fe40000800000 */
[----:B------:R-:W0:Y:S01]  /*8b30*/  LDS.128 R16, [R4+0x1e00] ;  /* 0x001e000004107984 */ /* 0x000e220000000c00 */
        /* <DEDUP_REMOVED lines=50> */
[-C--:B------:R-:W-:Y:S01]  /*8e60*/  FMUL R64, R16, R30.reuse ;  /* 0x0000001e10407220 */ /* 0x080fe20000400000 */
[CC--:B------:R-:W-:Y:S01]  /*8e70*/  FMUL R38, R17.reuse, R30.reuse ;  /* 0x0000001e11267220 */ /* 0x0c0fe20000400000 */
[----:B------:R-:W-:Y:S01]  /*8e80*/  FMUL R24, R18, R30 ;  /* 0x0000001e12187220 */ /* 0x000fe20000400000 */
[-C--:B------:R-:W-:Y:S01]  /*8e90*/  FMUL R46, R16, R34.reuse ;  /* 0x00000022102e7220 */ /* 0x080fe20000400000 */
[-C--:B------:R-:W-:Y:S01]  /*8ea0*/  FMUL R50, R17, R34.reuse ;  /* 0x0000002211327220 */ /* 0x080fe20000400000 */
[----:B------:R-:W-:Y:S01]  /*8eb0*/  FMUL R48, R18, R34 ;  /* 0x0000002212307220 */ /* 0x000fe20000400000 */
[C---:B------:R-:W-:Y:S01]  /*8ec0*/  FMUL R22, R19.reuse, R22 ;  /* 0x0000001613167220 */ /* 0x040fe20000400000 */
[C---:B------:R-:W-:Y:S01]  /*8ed0*/  FMUL R26, R19.reuse, R26 ;  /* 0x0000001a131a7220 */ /* 0x040fe20000400000 */
[C---:B------:R-:W-:Y:S01]  /*8ee0*/  FMUL R30, R19.reuse, R30 ;  /* 0x0000001e131e7220 */ /* 0x040fe20000400000 */
[----:B------:R-:W-:-:S02]  /*8ef0*/  FMUL R34, R19, R34 ;  /* 0x0000002213227220 */ /* 0x000fc40000400000 */
[----:B------:R-:W0:Y:S01]  /*8f00*/  LDS.128 R16, [R4+0x1f00] ;  /* 0x001f000004107984 */ /* 0x000e220000000c00 */
[----:B------:R-:W-:Y:S02]  /*8f10*/  FSEL R42, R66, R42, P3 ;  /* 0x0000002a422a7208 */ /* 0x000fe40001800000 */
[----:B------:R-:W-:Y:S02]  /*8f20*/  FSETP.GT.AND P3, PT, R20, R62, PT ;  /* 0x0000003e1400720b */ /* 0x000fe40003f64000 */
[----:B------:R-:W-:Y:S02]  /*8f30*/  FSETP.GT.AND P0, PT, R54, R56, PT ;  /* 0x000000383600720b */ /* 0x000fe40003f04000 */
[----:B------:R-:W-:Y:S01]  /*8f40*/  FSEL R62, R20, R62, P3 ;  /* 0x0000003e143e7208 */ /* 0x000fe20001800000 */
[----:B------:R-:W-:Y:S01]  /*8f50*/  VIADD R20, R2, 0x1e ;  /* 0x0000001e02147836 */ /* 0x000fe20000000000 */
[----:B------:R-:W-:Y:S01]  /*8f60*/  BAR.SYNC.DEFER_BLOCKING 0x0 ;  /* 0x0000000000007b1d */ /* 0x000fe20000010000 */
[----:B------:R-:W-:-:S02]  /*8f70*/  FSETP.GT.AND P6, PT, R52, R60, PT ;  /* 0x0000003c3400720b */ /* 0x000fc40003fc4000 */
[----:B------:R-:W-:Y:S02]  /*8f80*/  FSEL R56, R54, R56, P0 ;  /* 0x0000003836387208 */ /* 0x000fe40000000000 */
[----:B------:R-:W-:Y:S02]  /*8f90*/  FSEL R60, R52, R60, P6 ;  /* 0x0000003c343c7208 */ /* 0x000fe40003000000 */
[----:B------:R-:W-:Y:S02]  /*8fa0*/  SEL R54, R20, R73, P6 ;  /* 0x0000004914367207 */ /* 0x000fe40003000000 */
[----:B------:R-:W-:Y:S02]  /*8fb0*/  FSETP.GT.AND P6, PT, R50, R37, PT ;  /* 0x000000253200720b */ /* 0x000fe40003fc4000 */
[----:B------:R-:W-:Y:S02]  /*8fc0*/  FSEL R41, R70, R41, P4 ;  /* 0x0000002946297208 */ /* 0x000fe40002000000 */
[----:B------:R-:W-:-:S02]  /*8fd0*/  FSETP.GT.AND P2, PT, R46, R45, PT ;  /* 0x0000002d2e00720b */ /* 0x000fc40003f44000 */
[----:B------:R-:W-:Y:S02]  /*8fe0*/  FSEL R50, R50, R37, P6 ;  /* 0x0000002532327208 */ /* 0x000fe40003000000 */
[----:B------:R-:W-:Y:S02]  /*8ff0*/  SEL R66, R20, R59, P6 ;  /* 0x0000003b14427207 */ /* 0x000fe40003000000 */
[----:B------:R-:W-:Y:S02]  /*9000*/  FSETP.GT.AND P5, PT, R38, R58, PT ;  /* 0x0000003a2600720b */ /* 0x000fe40003fa4000 */
[----:B------:R-:W-:Y:S02]  /*9010*/  FSETP.GT.AND P6, PT, R30, R41, PT ;  /* 0x000000291e00720b */ /* 0x000fe40003fc4000 */
[----:B------:R-:W-:Y:S02]  /*9020*/  FSETP.GT.AND P1, PT, R64, R47, PT ;  /* 0x0000002f4000720b */ /* 0x000fe40003f24000 */
[----:B------:R-:W-:-:S02]  /*9030*/  FSETP.GT.AND P4, PT, R36, R68, PT ;  /* 0x000000442400720b */ /* 0x000fc40003f84000 */
[----:B------:R-:W-:Y:S02]  /*9040*/  SEL R70, R20, R43, P0 ;  /* 0x0000002b14467207 */ /* 0x000fe40000000000 */
[----:B------:R-:W-:Y:S02]  /*9050*/  FSEL R45, R46, R45, P2 ;  /* 0x0000002d2e2d7208 */ /* 0x000fe40001000000 */
[----:B------:R-:W-:Y:S02]  /*9060*/  FSETP.GT.AND P0, PT, R39, R32, PT ;  /* 0x000000202700720b */ /* 0x000fe40003f04000 */
[----:B------:R-:W-:Y:S02]  /*9070*/  FSEL R58, R38, R58, P5 ;  /* 0x0000003a263a7208 */ /* 0x000fe40002800000 */
[----:B------:R-:W-:Y:S02]  /*9080*/  SEL R46, R20, R51, P2 ;  /* 0x00000033142e7207 */ /* 0x000fe40001000000 */
[----:B------:R-:W-:Y:S01]  /*9090*/  FSEL R30, R30, R41, P6 ;  /* 0x000000291e1e7208 */ /* 0x000fe20003000000 */
[----:B0-----:R-:W-:Y:S01]  /*90a0*/  FMUL R41, R16, R27 ;  /* 0x0000001b10297220 */ /* 0x001fe20000400000 */
[----:B------:R-:W-:Y:S01]  /*90b0*/  FSEL R47, R64, R47, P1 ;  /* 0x0000002f402f7208 */ /* 0x000fe20000800000 */
[----:B------:R-:W-:Y:S01]  /*90c0*/  FMUL R37, R16, R23 ;  /* 0x0000001710257220 */ /* 0x000fe20000400000 */
[----:B------:R-:W-:-:S02]  /*90d0*/  SEL R38, R20, R57, P1 ;  /* 0x0000003914267207 */ /* 0x000fc40000800000 */
[----:B------:R-:W-:Y:S02]  /*90e0*/  FSETP.GT.AND P2, PT, R24, R42, PT ;  /* 0x0000002a1800720b */ /* 0x000fe40003f44000 */
[----:B------:R-:W-:Y:S02]  /*90f0*/  FSEL R36, R36, R68, P4 ;  /* 0x0000004424247208 */ /* 0x000fe40002000000 */
[----:B------:R-:W-:Y:S02]  /*9100*/  FSETP.GT.AND P1, PT, R77, R44, PT ;  /* 0x0000002c4d00720b */ /* 0x000fe40003f24000 */
[----:B------:R-:W-:Y:S02]  /*9110*/  SEL R72, R20, R61, P4 ;  /* 0x0000003d14487207 */ /* 0x000fe40002000000 */
[----:B------:R-:W-:Y:S02]  /*9120*/  FSEL R39, R39, R32, P0 ;  /* 0x0000002027277208 */ /* 0x000fe40000000000 */
[----:B------:R-:W-:-:S02]  /*9130*/  FSETP.GT.AND P4, PT, R22, R21, PT ;  /* 0x000000151600720b */ /* 0x000fc40003f84000 */
[----:B------:R-:W-:Y:S02]  /*9140*/  SEL R64, R20, R63, P0 ;  /* 0x0000003f14407207 */ /* 0x000fe40000000000 */
[----:B------:R-:W-:Y:S02]  /*9150*/  FSETP.GT.AND P0, PT, R34, R33, PT ;  /* 0x000000212200720b */ /* 0x000fe40003f04000 */
[----:B------:R-:W-:Y:S02]  /*9160*/  FSEL R24, R24, R42, P2 ;  /* 0x0000002a18187208 */ /* 0x000fe40001000000 */
[C---:B------:R-:W-:Y:S02]  /*9170*/  SEL R76, R20.reuse, R65, P2 ;  /* 0x00000041144c7207 */ /* 0x040fe40001000000 */
[----:B------:R-:W-:Y:S02]  /*9180*/  FSEL R77, R77, R44, P1 ;  /* 0x0000002c4d4d7208 */ /* 0x000fe40000800000 */
[----:B------:R-:W-:-:S02]  /*9190*/  SEL R68, R20, R67, P5 ;  /* 0x0000004314447207 */ /* 0x000fc40002800000 */
[C---:B------:R-:W-:Y:S02]  /*91a0*/  SEL R53, R20.reuse, R53, P1 ;  /* 0x0000003514357207 */ /* 0x040fe40000800000 */
[----:B------:R-:W-:Y:S02]  /*91b0*/  FSETP.GT.AND P2, PT, R41, R56, PT ;  /* 0x000000382900720b */ /* 0x000fe40003f44000 */
[----:B------:R-:W-:Y:S01]  /*91c0*/  SEL R52, R20, R49, P3 ;  /* 0x0000003114347207 */ /* 0x000fe20001800000 */
[----:B------:R-:W-:Y:S01]  /*91d0*/  FMUL R49, R17, R27 ;  /* 0x0000001b11317220 */ /* 0x000fe20000400000 */
[----:B------:R-:W-:Y:S02]  /*91e0*/  FSETP.GT.AND P5, PT, R26, R25, PT ;  /* 0x000000191a00720b */ /* 0x000fe40003fa4000 */
[----:B------:R-:W-:Y:S02]  /*91f0*/  FSEL R21, R22, R21, P4 ;  /* 0x0000001516157208 */ /* 0x000fe40002000000 */
[----:B------:R-:W-:-:S02]  /*9200*/  FSETP.GT.AND P1, PT, R37, R60, PT ;  /* 0x0000003c2500720b */ /* 0x000fc40003f24000 */
[----:B------:R-:W-:Y:S02]  /*9210*/  FSETP.GT.AND P3, PT, R48, R29, PT ;  /* 0x0000001d3000720b */ /* 0x000fe40003f64000 */
[----:B------:R-:W-:Y:S01]  /*9220*/  FSEL R22, R34, R33, P0 ;  /* 0x0000002122167208 */ /* 0x000fe20000000000 */
[----:B------:R-:W-:Y:S01]  /*9230*/  FMUL R33, R17, R23 ;  /* 0x0000001711217220 */ /* 0x000fe20000400000 */
[----:B------:R-:W-:Y:S01]  /*9240*/  FSEL R56, R41, R56, P2 ;  /* 0x0000003829387208 */ /* 0x000fe20001000000 */
[----:B------:R-:W-:Y:S01]  /*9250*/  FMUL R44, R16, R31 ;  /* 0x0000001f102c7220 */ /* 0x000fe20000400000 */
[----:B------:R-:W-:Y:S01]  /*9260*/  FSEL R25, R26, R25, P5 ;  /* 0x000000191a197208 */ /* 0x000fe20002800000 */
[----:B------:R-:W-:Y:S01]  /*9270*/  VIADD R41, R2, 0x1f ;  /* 0x0000001f02297836 */ /* 0x000fe20000000000 */
[----:B------:R-:W-:Y:S01]  /*9280*/  FSEL R32, R37, R60, P1 ;  /* 0x0000003c25207208 */ /* 0x000fe20000800000 */
[----:B------:R-:W-:Y:S01]  /*9290*/  FMUL R59, R18, R27 ;  /* 0x0000001b123b7220 */ /* 0x000fe20000400000 */
[----:B------:R-:W-:Y:S01]  /*92a0*/  FSEL R29, R48, R29, P3 ;  /* 0x0000001d301d7208 */ /* 0x000fe20001800000 */
[----:B------:R-:W-:Y:S01]  /*92b0*/  FMUL R26, R19, R27 ;  /* 0x0000001b131a7220 */ /* 0x000fe20000400000 */
[----:B------:R-:W-:Y:S01]  /*92c0*/  FMUL R51, R17, R35 ;  /* 0x0000002311337220 */ /* 0x000fe20000400000 */
[----:B------:R-:W-:Y:S01]  /*92d0*/  SEL R60, R20, R69, P6 ;  /* 0x00000045143c7207 */ /* 0x000fe20003000000 */
[-C--:B------:R-:W-:Y:S01]  /*92e0*/  FMUL R34, R18, R23.reuse ;  /* 0x0000001712227220 */ /* 0x080fe20000400000 */
[----:B------:R-:W-:Y:S01]  /*92f0*/  FMUL R74, R19, R23 ;  /* 0x00000017134a7220 */ /* 0x000fe20000400000 */
[----:B------:R-:W-:Y:S01]  /*9300*/  FMUL R27, R17, R31 ;  /* 0x0000001f111b7220 */ /* 0x000fe20000400000 */
[----:B------:R-:W-:Y:S01]  /*9310*/  FMUL R48, R16, R35 ;  /* 0x0000002310307220 */ /* 0x000fe20000400000 */
[----:B------:R-:W-:Y:S01]  /*9320*/  SEL R75, R20, R75, P5 ;  /* 0x0000004b144b7207 */ /* 0x000fe20002800000 */
[C---:B------:R-:W-:Y:S01]  /*9330*/  FMUL R23, R18.reuse, R31 ;  /* 0x0000001f12177220 */ /* 0x040fe20000400000 */
[----:B------:R-:W-:Y:S01]  /*9340*/  FSETP.GT.AND P6, PT, R49, R36, PT ;  /* 0x000000243100720b */ /* 0x000fe20003fc4000 */
[----:B------:R-:W-:Y:S01]  /*9350*/  FMUL R17, R18, R35 ;  /* 0x0000002312117220 */ /* 0x000fe20000400000 */
[----:B------:R-:W-:-:S02]  /*9360*/  FSETP.GT.AND P5, PT, R33, R62, PT ;  /* 0x0000003e2100720b */ /* 0x000fc40003fa4000 */
[----:B------:R-:W-:Y:S02]  /*9370*/  SEL R18, R20, R55, P3 ;  /* 0x0000003714127207 */ /* 0x000fe40001800000 */
[----:B------:R-:W-:Y:S02]  /*9380*/  FSETP.GT.AND P3, PT, R44, R47, PT ;  /* 0x0000002f2c00720b */ /* 0x000fe40003f64000 */
[----:B------:R-:W-:Y:S02]  /*9390*/  SEL R43, R41, R70, P2 ;  /* 0x00000046292b7207 */ /* 0x000fe40001000000 */
[----:B------:R-:W-:Y:S02]  /*93a0*/  SEL R16, R20, R71, P4 ;  /* 0x0000004714107207 */ /* 0x000fe40002000000 */
[----:B------:R-:W-:Y:S02]  /*93b0*/  FSETP.GT.AND P2, PT, R51, R50, PT ;  /* 0x000000323300720b */ /* 0x000fe40003f44000 */
[----:B------:R-:W-:Y:S01]  /*93c0*/  FSEL R36, R49, R36, P6 ;  /* 0x0000002431247208 */ /* 0x000fe20003000000 */
[----:B------:R-:W-:Y:S01]  /*93d0*/  VIADD R2, R2, 0x20 ;  /* 0x0000002002027836 */ /* 0x000fe20000000000 */
[----:B------:R-:W-:-:S02]  /*93e0*/  FSETP.GT.AND P4, PT, R48, R45, PT ;  /* 0x0000002d3000720b */ /* 0x000fc40003f84000 */
[----:B------:R-:W-:Y:S02]  /*93f0*/  FSEL R33, R33, R62, P5 ;  /* 0x0000003e21217208 */ /* 0x000fe40002800000 */
[----:B------:R-:W-:Y:S01]  /*9400*/  SEL R49, R41, R52, P5 ;  /* 0x0000003429317207 */ /* 0x000fe20002800000 */
[----:B------:R-:W-:Y:S01]  /*9410*/  FMUL R31, R19, R31 ;  /* 0x0000001f131f7220 */ /* 0x000fe20000400000 */
[----:B------:R-:W-:Y:S01]  /*9420*/  FSETP.GT.AND P5, PT, R23, R24, PT ;  /* 0x000000181700720b */ /* 0x000fe20003fa4000 */
[----:B------:R-:W-:Y:S01]  /*9430*/  FMUL R19, R19, R35 ;  /* 0x0000002313137220 */ /* 0x000fe20000400000 */
[----:B------:R-:W-:Y:S02]  /*9440*/  FSEL R44, R44, R47, P3 ;  /* 0x0000002f2c2c7208 */ /* 0x000fe40001800000 */
[----:B------:R-:W-:Y:S02]  /*9450*/  SEL R57, R41, R38, P3 ;  /* 0x0000002629397207 */ /* 0x000fe40001800000 */
[----:B------:R-:W-:-:S02]  /*9460*/  FSEL R50, R51, R50, P2 ;  /* 0x0000003233327208 */ /* 0x000fc40001000000 */
[-C--:B------:R-:W-:Y:S02]  /*9470*/  FSETP.GT.AND P3, PT, R34, R39.reuse, PT ;  /* 0x000000272200720b */ /* 0x080fe40003f64000 */
[----:B------:R-:W-:Y:S02]  /*9480*/  SEL R51, R41, R46, P4 ;  /* 0x0000002e29337207 */ /* 0x000fe40002000000 */
[----:B------:R-:W-:Y:S02]  /*9490*/  FSEL R46, R23, R24, P5 ;  /* 0x00000018172e7208 */ /* 0x000fe40002800000 */
[----:B------:R-:W-:Y:S02]  /*94a0*/  SEL R65, R41, R76, P5 ;  /* 0x0000004c29417207 */ /* 0x000fe40002800000 */
[----:B------:R-:W-:Y:S02]  /*94b0*/  ISETP.GE.AND P5, PT, R2, UR17, PT ;  /* 0x0000001102007c0c */ /* 0x000fe4000bfa6270 */
[----:B------:R-:W-:-:S02]  /*94c0*/  FSEL R34, R34, R39, P3 ;  /* 0x0000002722227208 */ /* 0x000fc40001800000 */
[----:B------:R-:W-:Y:S02]  /*94d0*/  SEL R63, R41, R64, P3 ;  /* 0x00000040293f7207 */ /* 0x000fe40001800000 */
[----:B------:R-:W-:Y:S02]  /*94e0*/  FSETP.GT.AND P3, PT, R19, R22, PT ;  /* 0x000000161300720b */ /* 0x000fe40003f64000 */
[----:B------:R-:W-:Y:S02]  /*94f0*/  FSEL R48, R48, R45, P4 ;  /* 0x0000002d30307208 */ /* 0x000fe40002000000 */
[----:B------:R-:W-:Y:S02]  /*9500*/  SEL R37, R41, R54, P1 ;  /* 0x0000003629257207 */ /* 0x000fe40000800000 */
[----:B------:R-:W-:Y:S02]  /*9510*/  FSETP.GT.AND P4, PT, R59, R77, PT ;  /* 0x0000004d3b00720b */ /* 0x000fe40003f84000 */
        /* <DEDUP_REMOVED lines=11> */
[C---:B------:R-:W-:Y:S02]  /*95d0*/  SEL R55, R41.reuse, R18, P6 ;  /* 0x0000001229377207 */ /* 0x040fe40003000000 */
[----:B------:R-:W-:-:S02]  /*95e0*/  SEL R71, R41, R16, P1 ;  /* 0x0000001029477207 */ /* 0x000fc40000800000 */
[C---:B------:R-:W-:Y:S02]  /*95f0*/  SEL R47, R41.reuse, R75, P2 ;  /* 0x0000004b292f7207 */ /* 0x040fe40001000000 */
[----:B------:R-:W-:Y:S02]  /*9600*/  SEL R69, R41, R60, P4 ;  /* 0x0000003c29457207 */ /* 0x000fe40002000000 */
[----:B------:R-:W-:Y:S02]  /*9610*/  FSEL R52, R17, R29, P6 ;  /* 0x0000001d11347208 */ /* 0x000fe40003000000 */
[----:B------:R-:W-:Y:S02]  /*9620*/  FSEL R35, R74, R21, P1 ;  /* 0x000000154a237208 */ /* 0x000fe40000800000 */
[----:B------:R-:W-:Y:S02]  /*9630*/  FSEL R39, R26, R25, P2 ;  /* 0x000000191a277208 */ /* 0x000fe40001000000 */
[----:B------:R-:W-:-:S02]  /*9640*/  FSEL R45, R31, R30, P4 ;  /* 0x0000001e1f2d7208 */ /* 0x000fc40002000000 */
[----:B------:R-:W-:Y:S02]  /*9650*/  FSEL R54, R19, R22, P3 ;  /* 0x0000001613367208 */ /* 0x000fe40001800000 */
[----:B------:R-:W-:Y:S01]  /*9660*/  @!P3 SEL R41, R20, R28, P0 ;  /* 0x0000001c1429b207 */ /* 0x000fe20000000000 */
[----:B------:R-:W-:Y:S06]  /*9670*/  @!P5 BRA `(.L_x_1) ;  /* 0xffffff6c00c8d947 */ /* 0x000fec000383ffff */
.L_x_0:
[----:B------:R-:W-:Y:S01]  /*9680*/  IMAD.U32 R5, RZ, RZ, UR9 ;  /* 0x00000009ff057e24 */ /* 0x000fe2000f8e00ff */
[----:B------:R-:W-:Y:S01]  /*9690*/  USHF.R.S32.HI UR5, URZ, 0x1f, UR4 ;  /* 0x0000001fff057899 */ /* 0x000fe20008011404 */
[----:B------:R-:W-:Y:S01]  /*96a0*/  IMAD.U32 R2, RZ, RZ, UR7 ;  /* 0x00000007ff027e24 */ /* 0x000fe2000f8e00ff */
[----:B------:R-:W-:Y:S01]  /*96b0*/  BSSY.RECONVERGENT B0, `(.L_x_2) ;  /* 0x0000017000007945 */ /* 0x000fe20003800200 */
[----:B------:R-:W-:Y:S02]  /*96c0*/  IMAD R0, R5, 0x10, R0 ;  /* 0x0000001005007824 */ /* 0x000fe400078e0200 */
[----:B------:R-:W-:Y:S02]  /*96d0*/  IMAD R3, R2, 0x10, R3 ;  /* 0x0000001002037824 */ /* 0x000fe400078e0203 */
[----:B------:R-:W-:Y:S02]  /*96e0*/  IMAD.SHL.U32 R0, R0, 0x4, RZ ;  /* 0x0000000400007824 */ /* 0x000fe400078e00ff */
[----:B------:R-:W-:-:S02]  /*96f0*/  IMAD.SHL.U32 R3, R3, 0x4, RZ ;  /* 0x0000000403037824 */ /* 0x000fc400078e00ff */
[C---:B------:R-:W-:Y:S01]  /*9700*/  VIADD R2, R0.reuse, 0x1 ;  /* 0x0000000100027836 */ /* 0x040fe20000000000 */
[C---:B------:R-:W-:Y:S01]  /*9710*/  ISETP.GE.AND P0, PT, R0.reuse, UR18, PT ;  /* 0x0000001200007c0c */ /* 0x040fe2000bf06270 */
[----:B------:R-:W-:-:S03]  /*9720*/  VIADD R4, R0, 0x2 ;  /* 0x0000000200047836 */ /* 0x000fc60000000000 */
[----:B------:R-:W-:Y:S02]  /*9730*/  ISETP.LT.AND P0, PT, R3, UR6, !P0 ;  /* 0x0000000603007c0c */ /* 0x000fe4000c701270 */
[----:B------:R-:W-:-:S11]  /*9740*/  ISETP.GE.AND P1, PT, R2, UR18, PT ;  /* 0x0000001202007c0c */ /* 0x000fd6000bf26270 */
[----:B------:R-:W-:Y:S05]  /*9750*/  @!P0 BRA `(.L_x_3) ;  /* 0x0000000000308947 */ /* 0x000fea0003800000 */
[----:B------:R-:W0:Y:S01]  /*9760*/  LDCU.128 UR8, c[0x0][0x390] ;  /* 0x00007200ff0877ac */ /* 0x000e220008000c00 */
[----:B------:R-:W-:-:S05]  /*9770*/  IMAD R5, R0, UR6, R3 ;  /* 0x0000000600057c24 */ /* 0x000fca000f8e0203 */
[----:B------:R-:W-:-:S04]  /*9780*/  IADD3 R6, P0, PT, R5, UR4, RZ ;  /* 0x0000000405067c10 */ /* 0x000fc8000ff1e0ff */
[----:B------:R-:W-:Y:S01]  /*9790*/  LEA.HI.X.SX32 R5, R5, UR5, 0x1, P0 ;  /* 0x0000000505057c11 */ /* 0x000fe200080f0eff */
[----:B------:R-:W-:-:S03]  /*97a0*/  IMAD.SHL.U32 R8, R6, 0x4, RZ ;  /* 0x0000000406087824 */ /* 0x000fc600078e00ff */
[----:B------:R-:W-:Y:S02]  /*97b0*/  SHF.L.U64.HI R5, R6, 0x2, R5 ;  /* 0x0000000206057819 */ /* 0x000fe40000010205 */
[C---:B0-----:R-:W-:Y:S02]  /*97c0*/  IADD3 R6, P0, PT, R8.reuse, UR8, RZ ;  /* 0x0000000808067c10 */ /* 0x041fe4000ff1e0ff */
[----:B------:R-:W-:Y:S02]  /*97d0*/  IADD3 R8, P2, PT, R8, UR10, RZ ;  /* 0x0000000a08087c10 */ /* 0x000fe4000ff5e0ff */
[C---:B------:R-:W-:Y:S02]  /*97e0*/  IADD3.X R7, PT, PT, R5.reuse, UR9, RZ, P0, !PT ;  /* 0x0000000905077c10 */ /* 0x040fe400087fe4ff */
[----:B------:R-:W-:-:S03]  /*97f0*/  IADD3.X R9, PT, PT, R5, UR11, RZ, P2, !PT ;  /* 0x0000000b05097c10 */ /* 0x000fc600097fe4ff */
[----:B------:R0:W-:Y:S04]  /*9800*/  STG.E desc[UR14][R6.64], R32 ;  /* 0x0000002006007986 */ /* 0x0001e8000c10190e */
[----:B------:R0:W-:Y:S02]  /*9810*/  STG.E desc[UR14][R8.64], R37 ;  /* 0x0000002508007986 */ /* 0x0001e4000c10190e */
.L_x_3:
[----:B------:R-:W-:Y:S05]  /*9820*/  BSYNC.RECONVERGENT B0 ;  /* 0x0000000000007941 */ /* 0x000fea0003800200 */
.L_x_2:
[----:B------:R-:W-:Y:S01]  /*9830*/  ISETP.GE.OR P0, PT, R3, UR6, P1 ;  /* 0x0000000603007c0c */ /* 0x000fe20008f06670 */
[----:B------:R-:W-:Y:S01]  /*9840*/  BSSY.RECONVERGENT B0, `(.L_x_4) ;  /* 0x0000010000007945 */ /* 0x000fe20003800200 */
[----:B------:R-:W-:Y:S01]  /*9850*/  ISETP.GE.AND P2, PT, R4, UR18, PT ;  /* 0x0000001204007c0c */ /* 0x000fe2000bf46270 */
[----:B0-----:R-:W-:-:S10]  /*9860*/  VIADD R6, R0, 0x3 ;  /* 0x0000000300067836 */ /* 0x001fd40000000000 */
[----:B------:R-:W-:Y:S05]  /*9870*/  @P0 BRA `(.L_x_5) ;  /* 0x0000000000300947 */ /* 0x000fea0003800000 */
        /* <DEDUP_REMOVED lines=12> */
.L_x_5:
[----:B------:R-:W-:Y:S05]  /*9940*/  BSYNC.RECONVERGENT B0 ;  /* 0x0000000000007941 */ /* 0x000fea0003800200 */
.L_x_4:
[----:B------:R-:W-:Y:S01]  /*9950*/  ISETP.GE.OR P3, PT, R3, UR6, P2 ;  /* 0x0000000603007c0c */ /* 0x000fe20009766670 */
[----:B------:R-:W-:Y:S01]  /*9960*/  BSSY.RECONVERGENT B0, `(.L_x_6) ;  /* 0x000000f000007945 */ /* 0x000fe20003800200 */
[----:B------:R-:W-:-:S11]  /*9970*/  ISETP.GE.AND P0, PT, R6, UR18, PT ;  /* 0x0000001206007c0c */ /* 0x000fd6000bf06270 */
[----:B------:R-:W-:Y:S05]  /*9980*/  @P3 BRA `(.L_x_7) ;  /* 0x0000000000303947 */ /* 0x000fea0003800000 */
[----:B------:R-:W1:Y:S01]  /*9990*/  LDCU.128 UR8, c[0x0][0x390] ;  /* 0x00007200ff0877ac */ /* 0x000e620008000c00 */
[----:B------:R-:W-:-:S05]  /*99a0*/  IMAD R5, R4, UR6, R3 ;  /* 0x0000000604057c24 */ /* 0x000fca000f8e0203 */
[----:B------:R-:W-:-:S04]  /*99b0*/  IADD3 R7, P3, PT, R5, UR4, RZ ;  /* 0x0000000405077c10 */ /* 0x000fc8000ff7e0ff */
[----:B0-----:R-:W-:Y:S01]  /*99c0*/  LEA.HI.X.SX32 R8, R5, UR5, 0x1, P3 ;  /* 0x0000000505087c11 */ /* 0x001fe200098f0eff */
[----:B------:R-:W-:-:S03]  /*99d0*/  IMAD.SHL.U32 R10, R7, 0x4, RZ ;  /* 0x00000004070a7824 */ /* 0x000fc600078e00ff */
[----:B------:R-:W-:Y:S02]  /*99e0*/  SHF.L.U64.HI R5, R7, 0x2, R8 ;  /* 0x0000000207057819 */ /* 0x000fe40000010208 */
[C---:B-1----:R-:W-:Y:S02]  /*99f0*/  IADD3 R8, P3, PT, R10.reuse, UR8, RZ ;  /* 0x000000080a087c10 */ /* 0x042fe4000ff7e0ff */
[----:B------:R-:W-:Y:S02]  /*9a00*/  IADD3 R10, P4, PT, R10, UR10, RZ ;  /* 0x0000000a0a0a7c10 */ /* 0x000fe4000ff9e0ff */
[C---:B------:R-:W-:Y:S02]  /*9a10*/  IADD3.X R9, PT, PT, R5.reuse, UR9, RZ, P3, !PT ;  /* 0x0000000905097c10 */ /* 0x040fe40009ffe4ff */
[----:B------:R-:W-:-:S03]  /*9a20*/  IADD3.X R11, PT, PT, R5, UR11, RZ, P4, !PT ;  /* 0x0000000b050b7c10 */ /* 0x000fc6000a7fe4ff */
[----:B------:R1:W-:Y:S04]  /*9a30*/  STG.E desc[UR14][R8.64], R44 ;  /* 0x0000002c08007986 */ /* 0x0003e8000c10190e */
[----:B------:R1:W-:Y:S02]  /*9a40*/  STG.E desc[UR14][R10.64], R57 ;  /* 0x000000390a007986 */ /* 0x0003e4000c10190e */
.L_x_7:
[----:B------:R-:W-:Y:S05]  /*9a50*/  BSYNC.RECONVERGENT B0 ;  /* 0x0000000000007941 */ /* 0x000fea0003800200 */
.L_x_6:
[C---:B------:R-:W-:Y:S01]  /*9a60*/  ISETP.GE.OR P4, PT, R3.reuse, UR6, P0 ;  /* 0x0000000603007c0c */ /* 0x040fe20008786670 */
[----:B------:R-:W-:Y:S01]  /*9a70*/  BSSY.RECONVERGENT B0, `(.L_x_8) ;  /* 0x0000010000007945 */ /* 0x000fe20003800200 */
[----:B------:R-:W-:Y:S01]  /*9a80*/  ISETP.GE.AND P3, PT, R0, UR18, PT ;  /* 0x0000001200007c0c */ /* 0x000fe2000bf66270 */
[----:B------:R-:W-:-:S10]  /*9a90*/  VIADD R12, R3, 0x1 ;  /* 0x00000001030c7836 */ /* 0x000fd40000000000 */
[----:B------:R-:W-:Y:S05]  /*9aa0*/  @P4 BRA `(.L_x_9) ;  /* 0x0000000000304947 */ /* 0x000fea0003800000 */
[----:B------:R-:W2:Y:S01]  /*9ab0*/  LDCU.128 UR8, c[0x0][0x390] ;  /* 0x00007200ff0877ac */ /* 0x000ea20008000c00 */
[----:B------:R-:W-:-:S05]  /*9ac0*/  IMAD R5, R6, UR6, R3 ;  /* 0x0000000606057c24 */ /* 0x000fca000f8e0203 */
[----:B------:R-:W-:-:S04]  /*9ad0*/  IADD3 R7, P4, PT, R5, UR4, RZ ;  /* 0x0000000405077c10 */ /* 0x000fc8000ff9e0ff */
[----:B01----:R-:W-:Y:S01]  /*9ae0*/  LEA.HI.X.SX32 R8, R5, UR5, 0x1, P4 ;  /* 0x0000000505087c11 */ /* 0x003fe2000a0f0eff */
[----:B------:R-:W-:-:S03]  /*9af0*/  IMAD.SHL.U32 R10, R7, 0x4, RZ ;  /* 0x00000004070a7824 */ /* 0x000fc600078e00ff */
[----:B------:R-:W-:Y:S02]  /*9b00*/  SHF.L.U64.HI R5, R7, 0x2, R8 ;  /* 0x0000000207057819 */ /* 0x000fe40000010208 */
[C---:B--2---:R-:W-:Y:S02]  /*9b10*/  IADD3 R8, P4, PT, R10.reuse, UR8, RZ ;  /* 0x000000080a087c10 */ /* 0x044fe4000ff9e0ff */
[----:B------:R-:W-:Y:S02]  /*9b20*/  IADD3 R10, P5, PT, R10, UR10, RZ ;  /* 0x0000000a0a0a7c10 */ /* 0x000fe4000ffbe0ff */
[C---:B------:R-:W-:Y:S02]  /*9b30*/  IADD3.X R9, PT, PT, R5.reuse, UR9, RZ, P4, !PT ;  /* 0x0000000905097c10 */ /* 0x040fe4000a7fe4ff */
[----:B------:R-:W-:-:S03]  /*9b40*/  IADD3.X R11, PT, PT, R5, UR11, RZ, P5, !PT ;  /* 0x0000000b050b7c10 */ /* 0x000fc6000affe4ff */
[----:B------:R2:W-:Y:S04]  /*9b50*/  STG.E desc[UR14][R8.64], R48 ;  /* 0x0000003008007986 */ /* 0x0005e8000c10190e */
[----:B------:R2:W-:Y:S02]  /*9b60*/  STG.E desc[UR14][R10.64], R51 ;  /* 0x000000330a007986 */ /* 0x0005e4000c10190e */
.L_x_9:
[----:B------:R-:W-:Y:S05]  /*9b70*/  BSYNC.RECONVERGENT B0 ;  /* 0x0000000000007941 */ /* 0x000fea0003800200 */
.L_x_8:
[----:B------:R-:W-:Y:S01]  /*9b80*/  ISETP.GE.OR P4, PT, R12, UR6, P3 ;  /* 0x000000060c007c0c */ /* 0x000fe20009f86670 */
[----:B------:R-:W-:-:S12]  /*9b90*/  BSSY.RECONVERGENT B0, `(.L_x_10) ;  /* 0x0000010000007945 */ /* 0x000fd80003800200 */
[----:B------:R-:W-:Y:S05]  /*9ba0*/  @P4 BRA `(.L_x_11) ;  /* 0x0000000000384947 */ /* 0x000fea0003800000 */
[----:B------:R-:W3:Y:S01]  /*9bb0*/  LDCU.128 UR8, c[0x0][0x390] ;  /* 0x00007200ff0877ac */ /* 0x000ee20008000c00 */
[----:B012---:R-:W-:Y:S01]  /*9bc0*/  IMAD R8, R0, UR6, RZ ;  /* 0x0000000600087c24 */ /* 0x007fe2000f8e02ff */
[----:B------:R-:W-:-:S04]  /*9bd0*/  SHF.R.S32.HI R10, RZ, 0x1f, R3 ;  /* 0x0000001fff0a7819 */ /* 0x000fc80000011403 */
[----:B------:R-:W-:Y:S02]  /*9be0*/  SHF.R.S32.HI R5, RZ, 0x1f, R8 ;  /* 0x0000001fff057819 */ /* 0x000fe40000011408 */
[----:B------:R-:W-:-:S04]  /*9bf0*/  IADD3 R8, P4, P5, R8, UR4, R3 ;  /* 0x0000000408087c10 */ /* 0x000fc8000fd9e003 */
[----:B------:R-:W-:Y:S01]  /*9c00*/  IADD3.X R5, PT, PT, R5, UR5, R10, P4, P5 ;  /* 0x0000000505057c10 */ /* 0x000fe2000a7ea40a */
[----:B------:R-:W-:-:S03]  /*9c10*/  IMAD.SHL.U32 R10, R8, 0x4, RZ ;  /* 0x00000004080a7824 */ /* 0x000fc600078e00ff */
[----:B------:R-:W-:Y:S02]  /*9c20*/  SHF.L.U64.HI R5, R8, 0x2, R5 ;  /* 0x0000000208057819 */ /* 0x000fe40000010205 */
[C---:B---3--:R-:W-:Y:S02]  /*9c30*/  IADD3 R8, P4, PT, R10.reuse, UR8, RZ ;  /* 0x000000080a087c10 */ /* 0x048fe4000ff9e0ff */
[----:B------:R-:W-:Y:S02]  /*9c40*/  IADD3 R10, P5, PT, R10, UR10, RZ ;  /* 0x0000000a0a0a7c10 */ /* 0x000fe4000ffbe0ff */
[C---:B------:R-:W-:Y:S02]  /*9c50*/  IADD3.X R9, PT, PT, R5.reuse, UR9, RZ, P4, !PT ;  /* 0x0000000905097c10 */ /* 0x040fe4000a7fe4ff */
[----:B------:R-:W-:-:S03]  /*9c60*/  IADD3.X R11, PT, PT, R5, UR11, RZ, P5, !PT ;  /* 0x0000000b050b7c10 */ /* 0x000fc6000affe4ff */
[----:B------:R3:W-:Y:S04]  /*9c70*/  STG.E desc[UR14][R8.64+0x4], R33 ;  /* 0x0000042108007986 */ /* 0x0007e8000c10190e */
[----:B------:R3:W-:Y:S02]  /*9c80*/  STG.E desc[UR14][R10.64+0x4], R49 ;  /* 0x000004310a007986 */ /* 0x0007e4000c10190e */
.L_x_11:
[----:B------:R-:W-:Y:S05]  /*9c90*/  BSYNC.RECONVERGENT B0 ;  /* 0x0000000000007941 */ /* 0x000fea0003800200 */
.L_x_10:
[----:B------:R-:W-:Y:S01]  /*9ca0*/  ISETP.GE.OR P4, PT, R12, UR6, P1 ;  /* 0x000000060c007c0c */ /* 0x000fe20008f86670 */
[----:B------:R-:W-:-:S12]  /*9cb0*/  BSSY.RECONVERGENT B0, `(.L_x_12) ;  /* 0x0000010000007945 */ /* 0x000fd80003800200 */
[----:B------:R-:W-:Y:S05]  /*9cc0*/  @P4 BRA `(.L_x_13) ;  /* 0x0000000000384947 */ /* 0x000fea0003800000 */
[----:B------:R-:W4:Y:S01]  /*9cd0*/  LDCU.128 UR8, c[0x0][0x390] ;  /* 0x00007200ff0877ac */ /* 0x000f220008000c00 */
[----:B0123--:R-:W-:Y:S01]  /*9ce0*/  IMAD R8, R2, UR6, RZ ;  /* 0x0000000602087c24 */ /* 0x00ffe2000f8e02ff */
[----:B------:R-:W-:-:S04]  /*9cf0*/  SHF.R.S32.HI R10, RZ, 0x1f, R3 ;  /* 0x0000001fff0a7819 */ /* 0x000fc80000011403 */
[----:B------:R-:W-:Y:S02]  /*9d00*/  SHF.R.S32.HI R5, RZ, 0x1f, R8 ;  /* 0x0000001fff057819 */ /* 0x000fe40000011408 */
[----:B------:R-:W-:-:S04]  /*9d10*/  IADD3 R8, P4, P5, R8, UR4, R3 ;  /* 0x0000000408087c10 */ /* 0x000fc8000fd9e003 */
[----:B------:R-:W-:Y:S01]  /*9d20*/  IADD3.X R5, PT, PT, R5, UR5, R10, P4, P5 ;  /* 0x0000000505057c10 */ /* 0x000fe2000a7ea40a */
[----:B------:R-:W-:-:S03]  /*9d30*/  IMAD.SHL.U32 R10, R8, 0x4, RZ ;  /* 0x00000004080a7824 */ /* 0x000fc600078e00ff */
[----:B------:R-:W-:Y:S02]  /*9d40*/  SHF.L.U64.HI R5, R8, 0x2, R5 ;  /* 0x0000000208057819 */ /* 0x000fe40000010205 */
[C---:B----4-:R-:W-:Y:S02]  /*9d50*/  IADD3 R8, P4, PT, R10.reuse, UR8, RZ ;  /* 0x000000080a087c10 */ /* 0x050fe4000ff9e0ff */
[----:B------:R-:W-:Y:S02]  /*9d60*/  IADD3 R10, P5, PT, R10, UR10, RZ ;  /* 0x0000000a0a0a7c10 */ /* 0x000fe4000ffbe0ff */
[C---:B------:R-:W-:Y:S02]  /*9d70*/  IADD3.X R9, PT, PT, R5.reuse, UR9, RZ, P4, !PT ;  /* 0x0000000905097c10 */ /* 0x040fe4000a7fe4ff */
[----:B------:R-:W-:-:S03]  /*9d80*/  IADD3.X R11, PT, PT, R5, UR11, RZ, P5, !PT ;  /* 0x0000000b050b7c10 */ /* 0x000fc6000affe4ff */
[----:B------:R4:W-:Y:S04]  /*9d90*/  STG.E desc[UR14][R8.64+0x4], R36 ;  /* 0x0000042408007986 */ /* 0x0009e8000c10190e */
[----:B------:R4:W-:Y:S02]  /*9da0*/  STG.E desc[UR14][R10.64+0x4], R61 ;  /* 0x0000043d0a007986 */ /* 0x0009e4000c10190e */
.L_x_13:
[----:B------:R-:W-:Y:S05]  /*9db0*/  BSYNC.RECONVERGENT B0 ;  /* 0x0000000000007941 */ /* 0x000fea0003800200 */
.L_x_12:
[----:B------:R-:W-:Y:S01]  /*9dc0*/  ISETP.GE.OR P4, PT, R12, UR6, P2 ;  /* 0x000000060c007c0c */ /* 0x000fe20009786670 */
[----:B------:R-:W-:-:S12]  /*9dd0*/  BSSY.RECONVERGENT B0, `(.L_x_14) ;  /* 0x0000010000007945 */ /* 0x000fd80003800200 */
[----:B------:R-:W-:Y:S05]  /*9de0*/  @P4 BRA `(.L_x_15) ;  /* 0x0000000000384947 */ /* 0x000fea0003800000 */
[----:B------:R-:W5:Y:S01]  /*9df0*/  LDCU.128 UR8, c[0x0][0x390] ;  /* 0x00007200ff0877ac */ /* 0x000f620008000c00 */
[----:B01234-:R-:W-:Y:S01]  /*9e00*/  IMAD R8, R4, UR6, RZ ;  /* 0x0000000604087c24 */ /* 0x01ffe2000f8e02ff */
[----:B------:R-:W-:-:S04]  /*9e10*/  SHF.R.S32.HI R10, RZ, 0x1f, R3 ;  /* 0x0000001fff0a7819 */ /* 0x000fc80000011403 */
[----:B------:R-:W-:Y:S02]  /*9e20*/  SHF.R.S32.HI R5, RZ, 0x1f, R8 ;  /* 0x0000001fff057819 */ /* 0x000fe40000011408 */
[----:B------:R-:W-:-:S04]  /*9e30*/  IADD3 R8, P4, P5, R8, UR4, R3 ;  /* 0x0000000408087c10 */ /* 0x000fc8000fd9e003 */
[----:B------:R-:W-:Y:S01]  /*9e40*/  IADD3.X R5, PT, PT, R5, UR5, R10, P4, P5 ;  /* 0x0000000505057c10 */ /* 0x000fe2000a7ea40a */
[----:B------:R-:W-:-:S03]  /*9e50*/  IMAD.SHL.U32 R10, R8, 0x4, RZ ;  /* 0x00000004080a7824 */ /* 0x000fc600078e00ff */
[----:B------:R-:W-:Y:S02]  /*9e60*/  SHF.L.U64.HI R5, R8, 0x2, R5 ;  /* 0x0000000208057819 */ /* 0x000fe40000010205 */
[C---:B-----5:R-:W-:Y:S02]  /*9e70*/  IADD3 R8, P4, PT, R10.reuse, UR8, RZ ;  /* 0x000000080a087c10 */ /* 0x060fe4000ff9e0ff */
[----:B------:R-:W-:Y:S02]  /*9e80*/  IADD3 R10, P5, PT, R10, UR10, RZ ;  /* 0x0000000a0a0a7c10 */ /* 0x000fe4000ffbe0ff */
[C---:B------:R-:W-:Y:S02]  /*9e90*/  IADD3.X R9, PT, PT, R5.reuse, UR9, RZ, P4, !PT ;  /* 0x0000000905097c10 */ /* 0x040fe4000a7fe4ff */
[----:B------:R-:W-:-:S03]  /*9ea0*/  IADD3.X R11, PT, PT, R5, UR11, RZ, P5, !PT ;  /* 0x0000000b050b7c10 */ /* 0x000fc6000affe4ff */
[----:B------:R0:W-:Y:S04]  /*9eb0*/  STG.E desc[UR14][R8.64+0x4], R42 ;  /* 0x0000042a08007986 */ /* 0x0001e8000c10190e */
[----:B------:R0:W-:Y:S02]  /*9ec0*/  STG.E desc[UR14][R10.64+0x4], R67 ;  /* 0x000004430a007986 */ /* 0x0001e4000c10190e */
.L_x_15:
[----:B------:R-:W-:Y:S05]  /*9ed0*/  BSYNC.RECONVERGENT B0 ;  /* 0x0000000000007941 */ /* 0x000fea0003800200 */
.L_x_14:
[----:B------:R-:W-:Y:S01]  /*9ee0*/  ISETP.GE.OR P4, PT, R12, UR6, P0 ;  /* 0x000000060c007c0c */ /* 0x000fe20008786670 */
[----:B------:R-:W-:Y:S01]  /*9ef0*/  BSSY.RECONVERGENT B0, `(.L_x_16) ;  /* 0x0000011000007945 */ /* 0x000fe20003800200 */
[----:B------:R-:W-:-:S11]  /*9f00*/  VIADD R7, R3, 0x2 ;  /* 0x0000000203077836 */ /* 0x000fd60000000000 */
        /* <DEDUP_REMOVED lines=15> */
.L_x_17:
[----:B------:R-:W-:Y:S05]  /*a000*/  BSYNC.RECONVERGENT B0 ;  /* 0x0000000000007941 */ /* 0x000fea0003800200 */
.L_x_16:
        /* <DEDUP_REMOVED lines=17> */
.L_x_19:
[----:B------:R-:W-:Y:S05]  /*a120*/  BSYNC.RECONVERGENT B0 ;  /* 0x0000000000007941 */ /* 0x000fea0003800200 */
.L_x_18:
        /* <DEDUP_REMOVED lines=17> */
.L_x_21:
[----:B------:R-:W-:Y:S05]  /*a240*/  BSYNC.RECONVERGENT B0 ;  /* 0x0000000000007941 */ /* 0x000fea0003800200 */
.L_x_20:
        /* <DEDUP_REMOVED lines=17> */
.L_x_23:
[----:B------:R-:W-:Y:S05]  /*a360*/  BSYNC.RECONVERGENT B0 ;  /* 0x0000000000007941 */ /* 0x000fea0003800200 */
.L_x_22:
        /* <DEDUP_REMOVED lines=18> */
.L_x_25:
[----:B------:R-:W-:Y:S05]  /*a490*/  BSYNC.RECONVERGENT B0 ;  /* 0x0000000000007941 */ /* 0x000fea0003800200 */
.L_x_24:
[----:B------:R-:W-:Y:S01]  /*a4a0*/  ISETP.GE.OR P3, PT, R7, UR6, P3 ;  /* 0x0000000607007c0c */ /* 0x000fe20009f66670 */
[----:B------:R-:W-:-:S12]  /*a4b0*/  BSSY.RECONVERGENT B0, `(.L_x_26) ;  /* 0x0000010000007945 */ /* 0x000fd80003800200 */
[----:B------:R-:W-:Y:S05]  /*a4c0*/  @P3 BRA `(.L_x_27) ;  /* 0x0000000000383947 */ /* 0x000fea0003800000 */
[----:B------:R-:W5:Y:S01]  /*a4d0*/  LDCU.128 UR8, c[0x0][0x390] ;  /* 0x00007200ff0877ac */ /* 0x000f620008000c00 */
[----:B------:R-:W-:Y:S01]  /*a4e0*/  IMAD R0, R0, UR6, RZ ;  /* 0x0000000600007c24 */ /* 0x000fe2000f8e02ff */
[----:B01234-:R-:W-:-:S04]  /*a4f0*/  SHF.R.S32.HI R8, RZ, 0x1f, R3 ;  /* 0x0000001fff087819 */ /* 0x01ffc80000011403 */
        /* <DEDUP_REMOVED lines=11> */
.L_x_27:
[----:B------:R-:W-:Y:S05]  /*a5b0*/  BSYNC.RECONVERGENT B0 ;  /* 0x0000000000007941 */ /* 0x000fea0003800200 */
.L_x_26:
[----:B------:R-:W-:Y:S01]  /*a5c0*/  ISETP.GE.OR P1, PT, R7, UR6, P1 ;  /* 0x0000000607007c0c */ /* 0x000fe20008f26670 */
[----:B------:R-:W-:-:S12]  /*a5d0*/  BSSY.RECONVERGENT B0, `(.L_x_28) ;  /* 0x0000010000007945 */ /* 0x000fd80003800200 */
[----:B------:R-:W-:Y:S05]  /*a5e0*/  @P1 BRA `(.L_x_29) ;  /* 0x0000000000381947 */ /* 0x000fea0003800000 */
[----:B------:R-:W5:Y:S01]  /*a5f0*/  LDCU.128 UR8, c[0x0][0x390] ;  /* 0x00007200ff0877ac */ /* 0x000f620008000c00 */
[----:B------:R-:W-:Y:S01]  /*a600*/  IMAD R2, R2, UR6, RZ ;  /* 0x0000000602027c24 */ /* 0x000fe2000f8e02ff */
[----:B------:R-:W-:-:S04]  /*a610*/  SHF.R.S32.HI R5, RZ, 0x1f, R3 ;  /* 0x0000001fff057819 */ /* 0x000fc80000011403 */
[----:B------:R-:W-:Y:S02]  /*a620*/  SHF.R.S32.HI R0, RZ, 0x1f, R2 ;  /* 0x0000001fff007819 */ /* 0x000fe40000011402 */
[----:B------:R-:W-:-:S04]  /*a630*/  IADD3 R2, P1, P3, R2, UR4, R3 ;  /* 0x0000000402027c10 */ /* 0x000fc8000fb3e003 */
[----:B------:R-:W-:Y:S01]  /*a640*/  IADD3.X R5, PT, PT, R0, UR5, R5, P1, P3 ;  /* 0x0000000500057c10 */ /* 0x000fe20008fe6405 */
[----:B01234-:R-:W-:-:S03]  /*a650*/  IMAD.SHL.U32 R10, R2, 0x4, RZ ;  /* 0x00000004020a7824 */ /* 0x01ffc600078e00ff */
[----:B------:R-:W-:Y:S02]  /*a660*/  SHF.L.U64.HI R5, R2, 0x2, R5 ;  /* 0x0000000202057819 */ /* 0x000fe40000010205 */
[C---:B-----5:R-:W-:Y:S02]  /*a670*/  IADD3 R8, P1, PT, R10.reuse, UR8, RZ ;  /* 0x000000080a087c10 */ /* 0x060fe4000ff3e0ff */
[----:B------:R-:W-:Y:S02]  /*a680*/  IADD3 R10, P3, PT, R10, UR10, RZ ;  /* 0x0000000a0a0a7c10 */ /* 0x000fe4000ff7e0ff */
[C---:B------:R-:W-:Y:S02]  /*a690*/  IADD3.X R9, PT, PT, R5.reuse, UR9, RZ, P1, !PT ;  /* 0x0000000905097c10 */ /* 0x040fe40008ffe4ff */
[----:B------:R-:W-:-:S03]  /*a6a0*/  IADD3.X R11, PT, PT, R5, UR11, RZ, P3, !PT ;  /* 0x0000000b050b7c10 */ /* 0x000fc60009ffe4ff */
[----:B------:R0:W-:Y:S04]  /*a6b0*/  STG.E desc[UR14][R8.64+0xc], R39 ;  /* 0x00000c2708007986 */ /* 0x0001e8000c10190e */
[----:B------:R0:W-:Y:S02]  /*a6c0*/  STG.E desc[UR14][R10.64+0xc], R47 ;  /* 0x00000c2f0a007986 */ /* 0x0001e4000c10190e */
.L_x_29:
[----:B------:R-:W-:Y:S05]  /*a6d0*/  BSYNC.RECONVERGENT B0 ;  /* 0x0000000000007941 */ /* 0x000fea0003800200 */
.L_x_28:
        /* <DEDUP_REMOVED lines=17> */
.L_x_31:
[----:B------:R-:W-:Y:S05]  /*a7f0*/  BSYNC.RECONVERGENT B0 ;  /* 0x0000000000007941 */ /* 0x000fea0003800200 */
.L_x_30:
[----:B------:R-:W-:-:S13]  /*a800*/  ISETP.GE.OR P0, PT, R7, UR6, P0 ;  /* 0x0000000607007c0c */ /* 0x000fda0008706670 */
[----:B------:R-:W-:Y:S05]  /*a810*/  @P0 EXIT ;  /* 0x000000000000094d */ /* 0x000fea0003800000 */
[----:B------:R-:W5:Y:S01]  /*a820*/  LDCU.128 UR8, c[0x0][0x390] ;  /* 0x00007200ff0877ac */ /* 0x000f620008000c00 */
[----:B------:R-:W-:Y:S01]  /*a830*/  IMAD R6, R6, UR6, RZ ;  /* 0x0000000606067c24 */ /* 0x000fe2000f8e02ff */
[----:B0-----:R-:W-:-:S04]  /*a840*/  SHF.R.S32.HI R5, RZ, 0x1f, R3 ;  /* 0x0000001fff057819 */ /* 0x001fc80000011403 */
[----:B------:R-:W-:Y:S02]  /*a850*/  IADD3 R3, P0, P1, R6, UR4, R3 ;  /* 0x0000000406037c10 */ /* 0x000fe4000f91e003 */
[----:B------:R-:W-:-:S03]  /*a860*/  SHF.R.S32.HI R6, RZ, 0x1f, R6 ;  /* 0x0000001fff067819 */ /* 0x000fc60000011406 */
[----:B------:R-:W-:Y:S01]  /*a870*/  IMAD.SHL.U32 R4, R3, 0x4, RZ ;  /* 0x0000000403047824 */ /* 0x000fe200078e00ff */
[----:B------:R-:W-:-:S04]  /*a880*/  IADD3.X R6, PT, PT, R6, UR5, R5, P0, P1 ;  /* 0x0000000506067c10 */ /* 0x000fc800087e2405 */
[----:B------:R-:W-:Y:S02]  /*a890*/  SHF.L.U64.HI R6, R3, 0x2, R6 ;  /* 0x0000000203067819 */ /* 0x000fe40000010206 */
[C---:B-----5:R-:W-:Y:S02]  /*a8a0*/  IADD3 R2, P0, PT, R4.reuse, UR8, RZ ;  /* 0x0000000804027c10 */ /* 0x060fe4000ff1e0ff */
[----:B------:R-:W-:Y:S02]  /*a8b0*/  IADD3 R4, P1, PT, R4, UR10, RZ ;  /* 0x0000000a04047c10 */ /* 0x000fe4000ff3e0ff */
[C---:B------:R-:W-:Y:S02]  /*a8c0*/  IADD3.X R3, PT, PT, R6.reuse, UR9, RZ, P0, !PT ;  /* 0x0000000906037c10 */ /* 0x040fe400087fe4ff */
[----:B------:R-:W-:-:S03]  /*a8d0*/  IADD3.X R5, PT, PT, R6, UR11, RZ, P1, !PT ;  /* 0x0000000b06057c10 */ /* 0x000fc60008ffe4ff */
[----:B------:R-:W-:Y:S04]  /*a8e0*/  STG.E desc[UR14][R2.64+0xc], R54 ;  /* 0x00000c3602007986 */ /* 0x000fe8000c10190e */
[----:B------:R-:W-:Y:S01]  /*a8f0*/  STG.E desc[UR14][R4.64+0xc], R41 ;  /* 0x00000c2904007986 */ /* 0x000fe2000c10190e */
[----:B------:R-:W-:Y:S05]  /*a900*/  EXIT ;  /* 0x000000000000794d */ /* 0x000fea0003800000 */
.L_x_32:
[----:B------:R-:W-:-:S00]  /*a910*/  BRA `(.L_x_32) ;  /* 0xfffffffc00fc7947 */ /* 0x000fc0000383ffff */
[----:B------:R-:W-:-:S00]  /*a920*/  NOP ;  /* 0x0000000000007918 */ /* 0x000fc00000000000 */
        /* <DEDUP_REMOVED lines=13> */
.L_x_439:


//--------------------- .text.tropical_minplus_f32_nn_batched_with_argmax --------------------------
	.section	.text.tropical_minplus_f32_nn_batched_with_argmax,"ax",@progbits
	.align	128
        .global         tropical_minplus_f32_nn_batched_with_argmax
        .type           tropical_minplus_f32_nn_batched_with_argmax,@function
        .size           tropical_minplus_f32_nn_batched_with_argmax,(.L_x_440 - tropical_minplus_f32_nn_batched_with_argmax)
        .other          tropical_minplus_f32_nn_batched_with_argmax,@"STO_CUDA_ENTRY STV_DEFAULT"
tropical_minplus_f32_nn_batched_with_argmax:
.text.tropical_minplus_f32_nn_batched_with_argmax:
[----:B------:R-:W-:Y:S01]  /*0000*/  LDC R1, c[0x0][0x37c] ;  /* 0x0000df00ff017b82 */ /* 0x000fe20000000800 */
[----:B------:R-:W0:Y:S07]  /*0010*/  LDCU UR6, c[0x0][0x3a0] ;  /* 0x00007400ff0677ac */ /* 0x000e2e0008000800 */
[----:B------:R-:W-:Y:S01]  /*0020*/  S2UR UR12, SR_CTAID.X ;  /* 0x00000000000c79c3 */ /* 0x000fe20000002500 */
[----:B------:R-:W1:Y:S01]  /*0030*/  S2R R3, SR_TID.X ;  /* 0x0000000000037919 */ /* 0x000e620000002100 */
[----:B------:R-:W-:Y:S01]  /*0040*/  IMAD.MOV.U32 R41, RZ, RZ, RZ ;  /* 0x000000ffff297224 */ /* 0x000fe200078e00ff */
[----:B------:R-:W2:Y:S01]  /*0050*/  LDCU.64 UR16, c[0x0][0x3a8] ;  /* 0x00007500ff1077ac */ /* 0x000ea20008000a00 */
[----:B------:R-:W-:-:S02]  /*0060*/  IMAD.MOV.U32 R54, RZ, RZ, 0x7f800000 ;  /* 0x7f800000ff367424 */ /* 0x000fc400078e00ff */
[----:B------:R-:W-:Y:S01]  /*0070*/  IMAD.MOV.U32 R52, RZ, RZ, 0x7f800000 ;  /* 0x7f800000ff347424 */ /* 0x000fe200078e00ff */
[----:B------:R-:W3:Y:S01]  /*0080*/  LDCU.64 UR14, c[0x0][0x3b0] ;  /* 0x00007600ff0e77ac */ /* 0x000ee20008000a00 */
[----:B------:R-:W3:Y:S01]  /*0090*/  S2UR UR11, SR_CTAID.Z ;  /* 0x00000000000b79c3 */ /* 0x000ee20000002700 */
[----:B------:R-:W-:Y:S02]  /*00a0*/  IMAD.MOV.U32 R50, RZ, RZ, 0x7f800000 ;  /* 0x7f800000ff327424 */ /* 0x000fe400078e00ff */
[----:B------:R-:W-:Y:S01]  /*00b0*/  IMAD.MOV.U32 R48, RZ, RZ, 0x7f800000 ;  /* 0x7f800000ff307424 */ /* 0x000fe200078e00ff */
[----:B------:R-:W4:Y:S01]  /*00c0*/  LDCU UR18, c[0x0][0x3a4] ;  /* 0x00007480ff1277ac */ /* 0x000f220008000800 */
[----:B------:R-:W-:Y:S02]  /*00d0*/  IMAD.MOV.U32 R45, RZ, RZ, 0x7f800000 ;  /* 0x7f800000ff2d7424 */ /* 0x000fe400078e00ff */
[----:B------:R-:W-:Y:S01]  /*00e0*/  IMAD.MOV.U32 R46, RZ, RZ, 0x7f800000 ;  /* 0x7f800000ff2e7424 */ /* 0x000fe200078e00ff */
[----:B0-----:R-:W-:Y:S01]  /*00f0*/  UIADD3 UR4, UPT, UPT, UR6, 0x3f, URZ ;  /* 0x0000003f06047890 */ /* 0x001fe2000fffe0ff */
[----:B------:R-:W-:-:S02]  /*0100*/  IMAD.MOV.U32 R42, RZ, RZ, 0x7f800000 ;  /* 0x7f800000ff2a7424 */ /* 0x000fc400078e00ff */
[----:B------:R-:W-:Y:S01]  /*0110*/  IMAD.MOV.U32 R44, RZ, RZ, 0x7f800000 ;  /* 0x7f800000ff2c7424 */ /* 0x000fe200078e00ff */
[----:B------:R-:W-:Y:S01]  /*0120*/  USHF.R.S32.HI UR5, URZ, 0x1f, UR4 ;  /* 0x0000001fff057899 */ /* 0x000fe20008011404 */
[----:B------:R-:W-:Y:S02]  /*0130*/  IMAD.MOV.U32 R39, RZ, RZ, 0x7f800000 ;  /* 0x7f800000ff277424 */ /* 0x000fe400078e00ff */
[----:B------:R-:W-:Y:S01]  /*0140*/  IMAD.MOV.U32 R38, RZ, RZ, 0x7f800000 ;  /* 0x7f800000ff267424 */ /* 0x000fe200078e00ff */
[----:B------:R-:W-:Y:S01]  /*0150*/  ULEA.HI UR5, UR5, UR4, URZ, 0x6 ;  /* 0x0000000405057291 */ /* 0x000fe2000f8f30ff */
[----:B------:R-:W-:Y:S02]  /*0160*/  IMAD.MOV.U32 R36, RZ, RZ, 0x7f800000 ;  /* 0x7f800000ff247424 */ /* 0x000fe400078e00ff */
[----:B------:R-:W-:Y:S01]  /*0170*/  UMOV UR4, URZ ;  /* 0x000000ff00047c82 */ /* 0x000fe20008000000 */
[----:B------:R-:W-:Y:S01]  /*0180*/  USHF.R.S32.HI UR7, URZ, 0x6, UR5 ;  /* 0x00000006ff077899 */ /* 0x000fe20008011405 */
[----:B------:R-:W-:-:S02]  /*0190*/  IMAD.MOV.U32 R56, RZ, RZ, 0x7f800000 ;  /* 0x7f800000ff387424 */ /* 0x000fc400078e00ff */
[----:B------:R-:W-:Y:S01]  /*01a0*/  IMAD.MOV.U32 R35, RZ, RZ, 0x7f800000 ;  /* 0x7f800000ff237424 */ /* 0x000fe200078e00ff */
[----:B------:R-:W-:Y:S01]  /*01b0*/  UIADD3 UR8, UPT, UPT, URZ, -UR7, URZ ;  /* 0x80000007ff087290 */ /* 0x000fe2000fffe0ff */
[----:B------:R-:W-:Y:S01]  /*01c0*/  IMAD.MOV.U32 R34, RZ, RZ, 0x7f800000 ;  /* 0x7f800000ff227424 */ /* 0x000fe200078e00ff */
[----:B------:R-:W-:Y:S01]  /*01d0*/  UISETP.NE.U32.AND UP2, UPT, UR7, URZ, UPT ;  /* 0x000000ff0700728c */ /* 0x000fe2000bf45070 */
[----:B------:R-:W-:Y:S01]  /*01e0*/  IMAD.MOV.U32 R33, RZ, RZ, 0x7f800000 ;  /* 0x7f800000ff217424 */ /* 0x000fe200078e00ff */
[----:B---3--:R-:W-:Y:S01]  /*01f0*/  UIMAD UR10, UR11, UR14, URZ ;  /* 0x0000000e0b0a72a4 */ /* 0x008fe2000f8e02ff */
[----:B------:R-:W0:Y:S01]  /*0200*/  I2F.U32.RP R0, UR7 ;  /* 0x0000000700007d06 */ /* 0x000e220008209000 */
[----:B------:R-:W-:Y:S02]  /*0210*/  IMAD.MOV.U32 R32, RZ, RZ, 0x7f800000 ;  /* 0x7f800000ff207424 */ /* 0x000fe400078e00ff */
[----:B------:R-:W-:Y:S02]  /*0220*/  IMAD.MOV.U32 R55, RZ, RZ, RZ ;  /* 0x000000ffff377224 */ /* 0x000fe400078e00ff */
[----:B------:R-:W-:-:S02]  /*0230*/  IMAD.MOV.U32 R59, RZ, RZ, RZ ;  /* 0x000000ffff3b7224 */ /* 0x000fc400078e00ff */
[----:B------:R-:W-:Y:S02]  /*0240*/  IMAD.MOV.U32 R51, RZ, RZ, RZ ;  /* 0x000000ffff337224 */ /* 0x000fe400078e00ff */
[----:B------:R-:W-:Y:S02]  /*0250*/  IMAD.MOV.U32 R69, RZ, RZ, RZ ;  /* 0x000000ffff457224 */ /* 0x000fe400078e00ff */
[----:B------:R-:W-:Y:S02]  /*0260*/  IMAD.MOV.U32 R65, RZ, RZ, RZ ;  /* 0x000000ffff417224 */ /* 0x000fe400078e00ff */
[----:B------:R-:W-:Y:S01]  /*0270*/  IMAD.MOV.U32 R67, RZ, RZ, RZ ;  /* 0x000000ffff437224 */ /* 0x000fe200078e00ff */
[----:B0-----:R-:W0:Y:S01]  /*0280*/  MUFU.RCP R0, R0 ;  /* 0x0000000000007308 */ /* 0x001e220000001000 */
[----:B------:R-:W-:Y:S02]  /*0290*/  IMAD.MOV.U32 R57, RZ, RZ, RZ ;  /* 0x000000ffff397224 */ /* 0x000fe400078e00ff */
[----:B------:R-:W-:-:S02]  /*02a0*/  IMAD.MOV.U32 R47, RZ, RZ, RZ ;  /* 0x000000ffff2f7224 */ /* 0x000fc400078e00ff */
[----:B------:R-:W-:Y:S02]  /*02b0*/  IMAD.MOV.U32 R53, RZ, RZ, RZ ;  /* 0x000000ffff357224 */ /* 0x000fe400078e00ff */
[----:B------:R-:W-:Y:S02]  /*02c0*/  IMAD.MOV.U32 R61, RZ, RZ, RZ ;  /* 0x000000ffff3d7224 */ /* 0x000fe400078e00ff */
[----:B------:R-:W-:Y:S02]  /*02d0*/  IMAD.MOV.U32 R43, RZ, RZ, RZ ;  /* 0x000000ffff2b7224 */ /* 0x000fe400078e00ff */
[----:B------:R-:W-:Y:S02]  /*02e0*/  IMAD.MOV.U32 R71, RZ, RZ, RZ ;  /* 0x000000ffff477224 */ /* 0x000fe400078e00ff */
[----:B------:R-:W-:Y:S02]  /*02f0*/  IMAD.MOV.U32 R63, RZ, RZ, RZ ;  /* 0x000000ffff3f7224 */ /* 0x000fe400078e00ff */
[----:B------:R-:W-:-:S02]  /*0300*/  IMAD.MOV.U32 R49, RZ, RZ, RZ ;  /* 0x000000ffff317224 */ /* 0x000fc400078e00ff */
[----:B0-----:R-:W-:Y:S02]  /*0310*/  VIADD R2, R0, 0xffffffe ;  /* 0x0ffffffe00027836 */ /* 0x001fe40000000000 */
[----:B------:R-:W0:Y:S01]  /*0320*/  S2R R0, SR_TID.Y ;  /* 0x0000000000007919 */ /* 0x000e220000002200 */
[----:B------:R-:W-:-:S03]  /*0330*/  IMAD.MOV.U32 R37, RZ, RZ, RZ ;  /* 0x000000ffff257224 */ /* 0x000fc600078e00ff */
[----:B------:R-:W3:Y:S02]  /*0340*/  F2I.FTZ.U32.TRUNC.NTZ R2, R2 ;  /* 0x0000000200027305 */ /* 0x000ee4000021f000 */
[----:B---3--:R-:W-:-:S13]  /*0350*/  R2UR UR5, R2 ;  /* 0x00000000020572ca */ /* 0x008fda00000e0000 */
[----:B------:R-:W-:-:S04]  /*0360*/  UIMAD UR8, UR8, UR5, URZ ;  /* 0x00000005080872a4 */ /* 0x000fc8000f8e02ff */
[----:B------:R-:W-:Y:S02]  /*0370*/  UIMAD.WIDE.U32 UR4, UR5, UR8, UR4 ;  /* 0x00000008050472a5 */ /* 0x000fe4000f8e0004 */
[----:B------:R-:W-:Y:S02]  /*0380*/  UIMAD UR4, UR11, UR15, URZ ;  /* 0x0000000f0b0472a4 */ /* 0x000fe4000f8e02ff */
[----:B------:R-:W-:Y:S01]  /*0390*/  UIMAD.WIDE.U32 UR8, UR5, UR12, URZ ;  /* 0x0000000c050872a5 */ /* 0x000fe2000f8e00ff */
[----:B------:R-:W3:Y:S03]  /*03a0*/  LDCU.64 UR14, c[0x0][0x358] ;  /* 0x00006b00ff0e77ac */ /* 0x000ee60008000a00 */
        /* <DEDUP_REMOVED lines=22> */
[----:B------:R-:W-:Y:S01]  /*0510*/  IMAD.MOV.U32 R54, RZ, RZ, 0x7f800000 ;  /* 0x7f800000ff367424 */ /* 0x000fe200078e00ff */
        /* <DEDUP_REMOVED lines=20> */
.L_x_34:
        /* <DEDUP_REMOVED lines=28> */
[----:B------:R-:W-:Y:S01]  /*0820*/  IMAD.MOV.U32 R24, RZ, RZ, 0x7f800000 ;  /* 0x7f800000ff187424 */ /* 0x000fe200078e00ff */
[----:B------:R-:W-:Y:S02]  /*0830*/  @!P2 LEA.HI.X.SX32 R22, R22, UR8, 0x1, P3 ;  /* 0x000000081616ac11 */ /* 0x000fe400098f0eff */
[----:B-1----:R-:W-:Y:S02]  /*0840*/  @!P2 LEA R28, P3, R16, R20, 0x2 ;  /* 0x00000014101ca211 */ /* 0x002fe400078610ff */
[----:B------:R-:W-:Y:S01]  /*0850*/  ISETP.GE.OR P5, PT, R64, UR17, P0 ;  /* 0x0000001140007c0c */ /* 0x000fe200087a6670 */
[----:B------:R-:W-:Y:S01]  /*0860*/  VIADD R62, R58, 0x14 ;  /* 0x000000143a3e7836 */ /* 0x000fe20000000000 */
[----:B------:R-:W-:Y:S01]  /*0870*/  @!P2 LEA.HI.X R29, R16, R21, R22, 0x2, P3 ;  /* 0x00000015101da211 */ /* 0x000fe200018f1416 */
[----:B------:R0:W3:Y:S01]  /*0880*/  @P1 LDG.E.CONSTANT R24, desc[UR14][R26.64] ;  /* 0x0000000e1a181981 */ /* 0x0000e2000c1e9900 */
[----:B------:R-:W1:Y:S01]  /*0890*/  @!P4 LDC.64 R16, c[0x0][0x380] ;  /* 0x0000e000ff10cb82 */ /* 0x000e620000000a00 */
[----:B------:R-:W-:Y:S01]  /*08a0*/  IMAD.MOV.U32 R22, RZ, RZ, 0x7f800000 ;  /* 0x7f800000ff167424 */ /* 0x000fe200078e00ff */
        /* <DEDUP_REMOVED lines=12> */
[----:B0-----:R-:W-:Y:S02]  /*0970*/  IMAD.MOV.U32 R26, RZ, RZ, 0x7f800000 ;  /* 0x7f800000ff1a7424 */ /* 0x001fe400078e00ff */
        /* <DEDUP_REMOVED lines=10> */
[----:B0-----:R-:W-:Y:S01]  /*0a20*/  IMAD.MOV.U32 R30, RZ, RZ, 0x7f800000 ;  /* 0x7f800000ff1e7424 */ /* 0x001fe200078e00ff */
[----:B------:R-:W-:Y:S01]  /*0a30*/  @!P5 LEA.HI.X.SX32 R64, R64, UR8, 0x1, P6 ;  /* 0x000000084040dc11 */ /* 0x000fe2000b0f0eff */
[----:B------:R-:W-:Y:S01]  /*0a40*/  @!P3 IMAD R62, R62, UR6, R25 ;  /* 0x000000063e3ebc24 */ /* 0x000fe2000f8e0219 */
[----:B-----5:R-:W-:Y:S01]  /*0a50*/  @!P5 LEA R72, P1, R27, R20, 0x2 ;  /* 0x000000141b48d211 */ /* 0x020fe200078210ff */
[----:B------:R-:W-:-:S02]  /*0a60*/  IMAD.IADD R23, R23, 0x1, R2 ;  /* 0x0000000117177824 */ /* 0x000fc400078e0202 */
[----:B------:R1:W5:Y:S01]  /*0a70*/  @!P4 LDG.E.CONSTANT R30, desc[UR14][R76.64] ;  /* 0x0000000e4c1ec981 */ /* 0x000362000c1e9900 */
[----:B------:R-:W-:Y:S01]  /*0a80*/  @!P5 LEA.HI.X R73, R27, R21, R64, 0x2, P1 ;  /* 0x000000151b49d211 */ /* 0x000fe200008f1440 */
[----:B------:R-:W-:Y:S01]  /*0a90*/  IMAD.MOV.U32 R28, RZ, RZ, 0x7f800000 ;  /* 0x7f800000ff1c7424 */ /* 0x000fe200078e00ff */
        /* <DEDUP_REMOVED lines=17> */
[----:B------:R-:W-:Y:S02]  /*0bb0*/  IMAD.MOV.U32 R58, RZ, RZ, 0x7f800000 ;  /* 0x7f800000ff3a7424 */ /* 0x000fe400078e00ff */
[----:B------:R-:W-:Y:S01]  /*0bc0*/  IMAD.MOV.U32 R60, RZ, RZ, 0x7f800000 ;  /* 0x7f800000ff3c7424 */ /* 0x000fe200078e00ff */
        /* <DEDUP_REMOVED lines=11> */
[----:B------:R-:W-:Y:S01]  /*0c80*/  IMAD.MOV.U32 R62, RZ, RZ, 0x7f800000 ;  /* 0x7f800000ff3e7424 */ /* 0x000fe200078e00ff */
        /* <DEDUP_REMOVED lines=13> */
[----:B------:R-:W-:-:S03]  /*0d60*/  IMAD.MOV.U32 R64, RZ, RZ, 0x7f800000 ;  /* 0x7f800000ff407424 */ /* 0x000fc600078e00ff */
[----:B------:R-:W-:Y:S02]  /*0d70*/  @!P5 LEA.HI.X.SX32 R66, R25, UR8, 0x1, P6 ;  /* 0x000000081942dc11 */ /* 0x000fe4000b0f0eff */
[C---:B0-----:R-:W-:Y:S01]  /*0d80*/  @!P5 LEA R76, P6, R27.reuse, R18, 0x2 ;  /* 0x000000121b4cd211 */ /* 0x041fe200078c10ff */
[--C-:B------:R-:W-:Y:S01]  /*0d90*/  @!P3 IMAD.IADD R25, R6, 0x1, R23.reuse ;  /* 0x000000010619b824 */ /* 0x100fe200078e0217 */
[----:B------:R-:W2:Y:S02]  /*0da0*/  @!P4 LDG.E.CONSTANT R64, desc[UR14][R74.64] ;  /* 0x0000000e4a40c981 */ /* 0x000ea4000c1e9900 */
[----:B------:R-:W-:Y:S01]  /*0db0*/  @!P5 LEA.HI.X R77, R27, R19, R66, 0x2, P6 ;  /* 0x000000131b4dd211 */ /* 0x000fe200030f1442 */
[----:B------:R-:W-:Y:S01]  /*0dc0*/  IMAD.MOV.U32 R66, RZ, RZ, 0x7f800000 ;  /* 0x7f800000ff427424 */ /* 0x000fe200078e00ff */
        /* <DEDUP_REMOVED lines=12> */
[----:B------:R-:W-:-:S03]  /*0e90*/  IMAD.MOV.U32 R68, RZ, RZ, 0x7f800000 ;  /* 0x7f800000ff447424 */ /* 0x000fc600078e00ff */
        /* <DEDUP_REMOVED lines=10> */
[----:B------:R-:W-:Y:S01]  /*0f40*/  @!P0 LEA.HI.X R75, R27, R19, R76, 0x2, P5 ;  /* 0x000000131b4b8211 */ /* 0x000fe200028f144c */
[----:B------:R-:W-:Y:S02]  /*0f50*/  IMAD.MOV.U32 R76, RZ, RZ, 0x7f800000 ;  /* 0x7f800000ff4c7424 */ /* 0x000fe400078e00ff */
[----:B------:R-:W-:Y:S01]  /*0f60*/  @!P4 IMAD.IADD R25, R11, 0x1, R23 ;  /* 0x000000010b19c824 */ /* 0x000fe200078e0217 */
[----:B------:R-:W-:Y:S02]  /*0f70*/  ISETP.GE.OR P1, PT, R18, UR13, P1 ;  /* 0x0000000d12007c0c */ /* 0x000fe40008f26670 */
[----:B------:R-:W0:Y:S01]  /*0f80*/  @!P3 LDC.64 R18, c[0x0][0x388] ;  /* 0x0000e200ff12bb82 */ /* 0x000e220000000a00 */
[----:B------:R-:W2:Y:S01]  /*0f90*/  @!P0 LDG.E.CONSTANT R76, desc[UR14][R74.64] ;  /* 0x0000000e4a4c8981 */ /* 0x000ea2000c1e9900 */
[----:B------:R-:W-:Y:S01]  /*0fa0*/  @!P4 IADD3 R27, P0, PT, R25, UR10, RZ ;  /* 0x0000000a191bcc10 */ /* 0x000fe2000ff1e0ff */
[----:B------:R-:W-:-:S03]  /*0fb0*/  IMAD.MOV.U32 R70, RZ, RZ, 0x7f800000 ;  /* 0x7f800000ff467424 */ /* 0x000fc600078e00ff */
[----:B------:R-:W-:Y:S02]  /*0fc0*/  @!P4 LEA.HI.X.SX32 R25, R25, UR8, 0x1, P0 ;  /* 0x000000081919cc11 */ /* 0x000fe400080f0eff */
[C---:B-1----:R-:W-:Y:S01]  /*0fd0*/  @!P4 LEA R72, P0, R27.reuse, R16, 0x2 ;  /* 0x000000101b48c211 */ /* 0x042fe200078010ff */
[----:B------:R1:W2:Y:S03]  /*0fe0*/  @!P2 LDG.E.CONSTANT R70, desc[UR14][R20.64] ;  /* 0x0000000e1446a981 */ /* 0x0002a6000c1e9900 */
[----:B------:R-:W-:Y:S02]  /*0ff0*/  @!P4 LEA.HI.X R73, R27, R17, R25, 0x2, P0 ;  /* 0x000000111b49c211 */ /* 0x000fe400000f1419 */
[----:B------:R-:W3:Y:S01]  /*1000*/  @!P1 LDC.64 R16, c[0x0][0x388] ;  /* 0x0000e200ff109b82 */ /* 0x000ee20000000a00 */
[----:B-1----:R-:W-:-:S05]  /*1010*/  @!P3 IMAD.IADD R20, R8, 0x1, R23 ;  /* 0x000000010814b824 */ /* 0x002fca00078e0217 */
[----:B------:R-:W-:Y:S01]  /*1020*/  @!P3 IADD3 R21, P0, PT, R20, UR10, RZ ;  /* 0x0000000a1415bc10 */ /* 0x000fe2000ff1e0ff */
[----:B------:R-:W-:-:S03]  /*1030*/  @!P1 IMAD.IADD R23, R12, 0x1, R23 ;  /* 0x000000010c179824 */ /* 0x000fc600078e0217 */
[----:B------:R-:W-:Y:S02]  /*1040*/  @!P3 LEA.HI.X.SX32 R20, R20, UR8, 0x1, P0 ;  /* 0x000000081414bc11 */ /* 0x000fe400080f0eff */
[----:B0-----:R-:W-:Y:S01]  /*1050*/  @!P3 LEA R18, P0, R21, R18, 0x2 ;  /* 0x000000121512b211 */ /* 0x001fe200078010ff */
[----:B------:R-:W-:-:S03]  /*1060*/  IMAD.MOV.U32 R77, RZ, RZ, 0x7f800000 ;  /* 0x7f800000ff4d7424 */ /* 0x000fc600078e00ff */
[----:B------:R-:W-:Y:S02]  /*1070*/  @!P3 LEA.HI.X R19, R21, R19, R20, 0x2, P0 ;  /* 0x000000131513b211 */ /* 0x000fe400000f1414 */
[C---:B------:R-:W-:Y:S01]  /*1080*/  @!P1 IADD3 R20, P0, PT, R23.reuse, UR10, RZ ;  /* 0x0000000a17149c10 */ /* 0x040fe2000ff1e0ff */
[----:B------:R0:W2:Y:S03]  /*1090*/  @!P4 LDG.E.CONSTANT R77, desc[UR14][R72.64] ;  /* 0x0000000e484dc981 */ /* 0x0000a6000c1e9900 */
[----:B------:R-:W-:Y:S02]  /*10a0*/  @!P1 LEA.HI.X.SX32 R23, R23, UR8, 0x1, P0 ;  /* 0x0000000817179c11 */ /* 0x000fe400080f0eff */
[----:B---3--:R-:W-:Y:S01]  /*10b0*/  @!P1 LEA R16, P0, R20, R16, 0x2 ;  /* 0x0000001014109211 */ /* 0x008fe200078010ff */
[----:B------:R-:W-:-:S03]  /*10c0*/  IMAD.MOV.U32 R74, RZ, RZ, 0x7f800000 ;  /* 0x7f800000ff4a7424 */ /* 0x000fc600078e00ff */
[----:B------:R-:W-:Y:S01]  /*10d0*/  @!P1 LEA.HI.X R17, R20, R17, R23, 0x2, P0 ;  /* 0x0000001114119211 */ /* 0x000fe200000f1417 */
[----:B0-----:R-:W-:-:S04]  /*10e0*/  IMAD.MOV.U32 R72, RZ, RZ, 0x7f800000 ;  /* 0x7f800000ff487424 */ /* 0x001fc800078e00ff */
        /* <DEDUP_REMOVED lines=23> */
[----:B0-----:R-:W-:Y:S01]  /*1260*/  FADD R73, R16, R20 ;  /* 0x0000001410497221 */ /* 0x001fe20000000000 */
[C---:B------:R-:W-:Y:S01]  /*1270*/  FADD R62, R20.reuse, R17 ;  /* 0x00000011143e7221 */ /* 0x040fe20000000000 */
[C---:B------:R-:W-:Y:S01]  /*1280*/  FADD R77, R20.reuse, R18 ;  /* 0x00000012144d7221 */ /* 0x040fe20000000000 */
[----:B------:R-:W-:Y:S01]  /*1290*/  FADD R58, R20, R19 ;  /* 0x00000013143a7221 */ /* 0x000fe20000000000 */
[----:B-1----:R-:W-:Y:S01]  /*12a0*/  FADD R75, R16, R24 ;  /* 0x00000018104b7221 */ /* 0x002fe20000000000 */
[----:B------:R-:W-:-:S02]  /*12b0*/  FSETP.GEU.AND P3, PT, R73, R32, PT ;  /* 0x000000204900720b */ /* 0x000fc40003f6e000 */
[----:B------:R-:W-:Y:S02]  /*12c0*/  FSETP.GEU.AND P0, PT, R62, R33, PT ;  /* 0x000000213e00720b */ /* 0x000fe40003f0e000 */
[----:B------:R-:W-:Y:S02]  /*12d0*/  FSETP.GEU.AND P2, PT, R77, R34, PT ;  /* 0x000000224d00720b */ /* 0x000fe40003f4e000 */
[----:B------:R-:W-:Y:S02]  /*12e0*/  FSETP.GEU.AND P1, PT, R58, R35, PT ;  /* 0x000000233a00720b */ /* 0x000fe40003f2e000 */
[----:B------:R-:W-:Y:S01]  /*12f0*/  FSETP.GEU.AND P5, PT, R75, R56, PT ;  /* 0x000000384b00720b */ /* 0x000fe20003fae000 */
[C---:B------:R-:W-:Y:S01]  /*1300*/  FADD R64, R24.reuse, R19 ;  /* 0x0000001318407221 */ /* 0x040fe20000000000 */
[----:B------:R-:W-:Y:S01]  /*1310*/  FSEL R60, R73, R32, !P3 ;  /* 0x00000020493c7208 */ /* 0x000fe20005800000 */
[----:B------:R-:W-:Y:S01]  /*1320*/  FADD R73, R24, R17 ;  /* 0x0000001118497221 */ /* 0x000fe20000000000 */
[----:B------:R-:W-:-:S02]  /*1330*/  FSEL R62, R62, R33, !P0 ;  /* 0x000000213e3e7208 */ /* 0x000fc40004000000 */
[----:B------:R-:W-:Y:S02]  /*1340*/  FSEL R20, R77, R34, !P2 ;  /* 0x000000224d147208 */ /* 0x000fe40005000000 */
[----:B------:R-:W-:Y:S02]  /*1350*/  FSEL R58, R58, R35, !P1 ;  /* 0x000000233a3a7208 */ /* 0x000fe40004800000 */
[----:B------:R-:W-:Y:S01]  /*1360*/  FSEL R56, R75, R56, !P5 ;  /* 0x000000384b387208 */ /* 0x000fe20006800000 */
[----:B------:R-:W-:Y:S01]  /*1370*/  FADD R75, R24, R18 ;  /* 0x00000012184b7221 */ /* 0x000fe20000000000 */
[----:B------:R-:W0:Y:S01]  /*1380*/  LDS.128 R32, [R7+0x180] ;  /* 0x0001800007207984 */ /* 0x000e220000000c00 */
[----:B------:R-:W-:Y:S02]  /*1390*/  SEL R66, R2, R37, !P3 ;  /* 0x0000002502427207 */ /* 0x000fe40005800000 */
[----:B------:R-:W-:Y:S02]  /*13a0*/  FSETP.GEU.AND P6, PT, R73, R36, PT ;  /* 0x000000244900720b */ /* 0x000fe40003fce000 */
[----:B------:R-:W-:-:S02]  /*13b0*/  FSETP.GEU.AND P4, PT, R75, R38, PT ;  /* 0x000000264b00720b */ /* 0x000fc40003f8e000 */
[CC--:B------:R-:W-:Y:S02]  /*13c0*/  FSETP.GEU.AND P3, PT, R64.reuse, R39.reuse, PT ;  /* 0x000000274000720b */ /* 0x0c0fe40003f6e000 */
[----:B------:R-:W-:Y:S02]  /*13d0*/  FSEL R68, R73, R36, !P6 ;  /* 0x0000002449447208 */ /* 0x000fe40007000000 */
[----:B------:R-:W-:Y:S02]  /*13e0*/  FSEL R24, R75, R38, !P4 ;  /* 0x000000264b187208 */ /* 0x000fe40006000000 */
[----:B------:R-:W-:Y:S02]  /*13f0*/  FSEL R64, R64, R39, !P3 ;  /* 0x0000002740407208 */ /* 0x000fe40005800000 */
[----:B------:R-:W1:Y:S01]  /*1400*/  LDS.128 R36, [R4+0x100] ;  /* 0x0001000004247984 */ /* 0x000e620000000c00 */
[----:B--2---:R-:W-:Y:S01]  /*1410*/  FADD R73, R16, R28 ;  /* 0x0000001c10497221 */ /* 0x004fe20000000000 */
[----:B------:R-:W-:-:S04]  /*1420*/  SEL R49, R2, R49, !P0 ;  /* 0x0000003102317207 */ /* 0x000fc80004000000 */
[----:B------:R-:W-:Y:S01]  /*1430*/  FSETP.GEU.AND P0, PT, R73, R44, PT ;  /* 0x0000002c4900720b */ /* 0x000fe20003f0e000 */
[----:B------:R-:W-:-:S03]  /*1440*/  FADD R75, R28, R17 ;  /* 0x000000111c4b7221 */ /* 0x000fc60000000000 */
[----:B------:R-:W-:Y:S01]  /*1450*/  FSEL R44, R73, R44, !P0 ;  /* 0x0000002c492c7208 */ /* 0x000fe20004000000 */
[----:B------:R-:W-:Y:S01]  /*1460*/  FADD R73, R28, R18 ;  /* 0x000000121c497221 */ /* 0x000fe20000000000 */
[----:B------:R-:W-:Y:S01]  /*1470*/  SEL R63, R2, R63, !P2 ;  /* 0x0000003f023f7207 */ /* 0x000fe20005000000 */
[----:B------:R-:W-:Y:S01]  /*1480*/  FADD R28, R28, R19 ;  /* 0x000000131c1c7221 */ /* 0x000fe20000000000 */
[----:B------:R-:W-:Y:S02]  /*1490*/  SEL R71, R2, R71, !P1 ;  /* 0x0000004702477207 */ /* 0x000fe40004800000 */
[----:B------:R-:W-:Y:S02]  /*14a0*/  FSETP.GEU.AND P2, PT, R75, R42, PT ;  /* 0x0000002a4b00720b */ /* 0x000fe40003f4e000 */
[----:B------:R-:W-:Y:S02]  /*14b0*/  FSETP.GEU.AND P1, PT, R73, R46, PT ;  /* 0x0000002e4900720b */ /* 0x000fe40003f2e000 */
[----:B------:R-:W-:Y:S01]  /*14c0*/  FSEL R42, R75, R42, !P2 ;  /* 0x0000002a4b2a7208 */ /* 0x000fe20005000000 */
[C---:B0-----:R-:W-:Y:S01]  /*14d0*/  FADD R17, R32.reuse, R17 ;  /* 0x0000001120117221 */ /* 0x041fe20000000000 */
[----:B------:R-:W-:Y:S01]  /*14e0*/  FADD R19, R32, R19 ;  /* 0x0000001320137221 */ /* 0x000fe20000000000 */
[----:B------:R-:W-:Y:S01]  /*14f0*/  FSEL R46, R73, R46, !P1 ;  /* 0x0000002e492e7208 */ /* 0x000fe20004800000 */
[----:B------:R-:W-:Y:S01]  /*1500*/  FADD R73, R16, R32 ;  /* 0x0000002010497221 */ /* 0x000fe20000000000 */
[----:B------:R-:W-:Y:S01]  /*1510*/  SEL R53, R2, R53, !P4 ;  /* 0x0000003502357207 */ /* 0x000fe20006000000 */
[----:B------:R-:W-:Y:S01]  /*1520*/  FADD R75, R32, R18 ;  /* 0x00000012204b7221 */ /* 0x000fe20000000000 */
[----:B------:R-:W-:-:S02]  /*1530*/  SEL R57, R2, R57, !P0 ;  /* 0x0000003902397207 */ /* 0x000fc40004000000 */
[----:B------:R-:W-:Y:S02]  /*1540*/  FSETP.GEU.AND P4, PT, R17, R50, PT ;  /* 0x000000321100720b */ /* 0x000fe40003f8e000 */
[----:B------:R-:W-:Y:S02]  /*1550*/  FSETP.GEU.AND P0, PT, R19, R54, PT ;  /* 0x000000361300720b */ /* 0x000fe40003f0e000 */
[C---:B------:R-:W-:Y:S02]  /*1560*/  SEL R61, R2.reuse, R61, !P6 ;  /* 0x0000003d023d7207 */ /* 0x040fe40007000000 */
[----:B------:R-:W-:Y:S01]  /*1570*/  SEL R47, R2, R47, !P3 ;  /* 0x0000002f022f7207 */ /* 0x000fe20005800000 */
[C---:B-1----:R-:W-:Y:S01]  /*1580*/  FADD R18, R36.reuse, R25 ;  /* 0x0000001924127221 */ /* 0x042fe20000000000 */
[----:B------:R-:W-:Y:S01]  /*1590*/  FSEL R50, R17, R50, !P4 ;  /* 0x0000003211327208 */ /* 0x000fe20006000000 */
[----:B------:R-:W-:Y:S01]  /*15a0*/  FADD R17, R37, R21 ;  /* 0x0000001525117221 */ /* 0x000fe20000000000 */
[----:B------:R-:W-:Y:S01]  /*15b0*/  FSEL R54, R19, R54, !P0 ;  /* 0x0000003613367208 */ /* 0x000fe20004000000 */
[----:B------:R-:W-:Y:S01]  /*15c0*/  FADD R19, R37, R25 ;  /* 0x0000001925137221 */ /* 0x000fe20000000000 */
[----:B------:R-:W-:Y:S01]  /*15d0*/  FSETP.GEU.AND P6, PT, R73, R48, PT ;  /* 0x000000304900720b */ /* 0x000fe20003fce000 */
[----:B------:R-:W-:Y:S01]  /*15e0*/  FADD R16, R36, R29 ;  /* 0x0000001d24107221 */ /* 0x000fe20000000000 */
[----:B------:R-:W-:-:S02]  /*15f0*/  FSETP.GEU.AND P3, PT, R75, R52, PT ;  /* 0x000000344b00720b */ /* 0x000fc40003f6e000 */
[----:B------:R-:W-:Y:S02]  /*1600*/  FSEL R48, R73, R48, !P6 ;  /* 0x0000003049307208 */ /* 0x000fe40007000000 */
[----:B------:R-:W-:Y:S02]  /*1610*/  FSEL R52, R75, R52, !P3 ;  /* 0x000000344b347208 */ /* 0x000fe40005800000 */
[C---:B------:R-:W-:Y:S02]  /*1620*/  SEL R65, R2.reuse, R65, !P1 ;  /* 0x0000004102417207 */ /* 0x040fe40004800000 */
[C---:B------:R-:W-:Y:S02]  /*1630*/  SEL R51, R2.reuse, R51, !P6 ;  /* 0x0000003302337207 */ /* 0x040fe40007000000 */
[C---:B------:R-:W-:Y:S02]  /*1640*/  SEL R59, R2.reuse, R59, !P4 ;  /* 0x0000003b023b7207 */ /* 0x040fe40006000000 */
[----:B------:R-:W-:-:S02]  /*1650*/  SEL R55, R2, R55, !P3 ;  /* 0x0000003702377207 */ /* 0x000fc40005800000 */
[----:B------:R-:W-:Y:S02]  /*1660*/  FSETP.GEU.AND P1, PT, R18, R56, PT ;  /* 0x000000381200720b */ /* 0x000fe40003f2e000 */
[----:B------:R-:W-:Y:S02]  /*1670*/  FSETP.GEU.AND P6, PT, R16, R44, PT ;  /* 0x0000002c1000720b */ /* 0x000fe40003fce000 */
[----:B------:R-:W-:Y:S02]  /*1680*/  FSETP.GEU.AND P3, PT, R17, R62, PT ;  /* 0x0000003e1100720b */ /* 0x000fe40003f6e000 */
[----:B------:R-:W-:Y:S02]  /*1690*/  FSETP.GEU.AND P4, PT, R19, R68, PT ;  /* 0x000000441300720b */ /* 0x000fe40003f8e000 */
[----:B------:R-:W-:Y:S02]  /*16a0*/  FSEL R56, R18, R56, !P1 ;  /* 0x0000003812387208 */ /* 0x000fe40004800000 */
[----:B------:R-:W-:-:S02]  /*16b0*/  FSEL R44, R16, R44, !P6 ;  /* 0x0000002c102c7208 */ /* 0x000fc40007000000 */
[----:B------:R-:W-:Y:S02]  /*16c0*/  FSEL R62, R17, R62, !P3 ;  /* 0x0000003e113e7208 */ /* 0x000fe40005800000 */
[----:B------:R-:W-:Y:S02]  /*16d0*/  FSEL R68, R19, R68, !P4 ;  /* 0x0000004413447208 */ /* 0x000fe40006000000 */
[----:B------:R-:W0:Y:S01]  /*16e0*/  LDS.128 R16, [R4+0x200] ;  /* 0x0002000004107984 */ /* 0x000e220000000c00 */
[----:B------:R-:W-:Y:S01]  /*16f0*/  FADD R73, R36, R21 ;  /* 0x0000001524497221 */ /* 0x000fe20000000000 */
[C---:B------:R-:W-:Y:S02]  /*1700*/  SEL R67, R2.reuse, R67, !P2 ;  /* 0x0000004302437207 */ /* 0x040fe40005000000 */
[C---:B------:R-:W-:Y:S02]  /*1710*/  SEL R43, R2.reuse, R43, !P5 ;  /* 0x0000002b022b7207 */ /* 0x040fe40006800000 */
[----:B------:R-:W-:Y:S01]  /*1720*/  FSETP.GEU.AND P2, PT, R73, R60, PT ;  /* 0x0000003c4900720b */ /* 0x000fe20003f4e000 */
[----:B------:R-:W-:Y:S01]  /*1730*/  VIADD R32, R2, 0x1 ;  /* 0x0000000102207836 */ /* 0x000fe20000000000 */
[----:B------:R-:W-:-:S02]  /*1740*/  FSETP.GEU.AND P5, PT, R28, R45, PT ;  /* 0x0000002d1c00720b */ /* 0x000fc40003fae000 */
[----:B------:R-:W-:Y:S01]  /*1750*/  FSEL R60, R73, R60, !P2 ;  /* 0x0000003c493c7208 */ /* 0x000fe20005000000 */
[----:B------:R-:W-:Y:S01]  /*1760*/  FADD R73, R38, R21 ;  /* 0x0000001526497221 */ /* 0x000fe20000000000 */
[----:B------:R-:W-:Y:S01]  /*1770*/  FSEL R45, R28, R45, !P5 ;  /* 0x0000002d1c2d7208 */ /* 0x000fe20006800000 */
[C-C-:B------:R-:W-:Y:S01]  /*1780*/  FADD R75, R38.reuse, R25.reuse ;  /* 0x00000019264b7221 */ /* 0x140fe20000000000 */
[----:B------:R-:W-:Y:S01]  /*1790*/  FADD R77, R39, R25 ;  /* 0x00000019274d7221 */ /* 0x000fe20000000000 */
[--C-:B------:R-:W-:Y:S01]  /*17a0*/  FADD R25, R37, R29.reuse ;  /* 0x0000001d25197221 */ /* 0x100fe20000000000 */
[--C-:B------:R-:W-:Y:S01]  /*17b0*/  FADD R28, R38, R29.reuse ;  /* 0x0000001d261c7221 */ /* 0x100fe20000000000 */
[----:B------:R-:W-:Y:S01]  /*17c0*/  FADD R70, R39, R29 ;  /* 0x0000001d27467221 */ /* 0x000fe20000000000 */
[--C-:B------:R-:W-:Y:S01]  /*17d0*/  FADD R36, R36, R33.reuse ;  /* 0x0000002124247221 */ /* 0x100fe20000000000 */
[--C-:B------:R-:W-:Y:S01]  /*17e0*/  FADD R37, R37, R33.reuse ;  /* 0x0000002125257221 */ /* 0x100fe20000000000 */
[--C-:B------:R-:W-:Y:S01]  /*17f0*/  FADD R29, R38, R33.reuse ;  /* 0x00000021261d7221 */ /* 0x100fe20000000000 */
[----:B------:R-:W-:Y:S01]  /*1800*/  SEL R57, R32, R57, !P6 ;  /* 0x0000003920397207 */ /* 0x000fe20007000000 */
[----:B------:R-:W-:Y:S01]  /*1810*/  FADD R33, R39, R33 ;  /* 0x0000002127217221 */ /* 0x000fe20000000000 */
[----:B------:R-:W-:-:S02]  /*1820*/  FSETP.GEU.AND P6, PT, R73, R20, PT ;  /* 0x000000144900720b */ /* 0x000fc40003fce000 */
[----:B------:R-:W-:Y:S02]  /*1830*/  SEL R69, R2, R69, !P5 ;  /* 0x0000004502457207 */ /* 0x000fe40006800000 */
[----:B------:R-:W-:Y:S02]  /*1840*/  FSETP.GEU.AND P5, PT, R36, R48, PT ;  /* 0x000000302400720b */ /* 0x000fe40003fae000 */
[----:B------:R-:W-:Y:S02]  /*1850*/  FSEL R20, R73, R20, !P6 ;  /* 0x0000001449147208 */ /* 0x000fe40007000000 */
[----:B------:R-:W-:Y:S02]  /*1860*/  SEL R63, R32, R63, !P6 ;  /* 0x0000003f203f7207 */ /* 0x000fe40007000000 */
[----:B------:R-:W-:Y:S01]  /*1870*/  FSETP.GEU.AND P6, PT, R33, R54, PT ;  /* 0x000000362100720b */ /* 0x000fe20003fce000 */
[----:B------:R-:W-:Y:S01]  /*1880*/  FADD R21, R39, R21 ;  /* 0x0000001527157221 */ /* 0x000fe20000000000 */
[----:B------:R-:W-:-:S02]  /*1890*/  FSEL R48, R36, R48, !P5 ;  /* 0x0000003024307208 */ /* 0x000fc40006800000 */
[C---:B------:R-:W-:Y:S02]  /*18a0*/  SEL R66, R32.reuse, R66, !P2 ;  /* 0x0000004220427207 */ /* 0x040fe40005000000 */
[C---:B------:R-:W-:Y:S02]  /*18b0*/  SEL R43, R32.reuse, R43, !P1 ;  /* 0x0000002b202b7207 */ /* 0x040fe40004800000 */
[----:B------:R-:W-:Y:S02]  /*18c0*/  SEL R51, R32, R51, !P5 ;  /* 0x0000003320337207 */ /* 0x000fe40006800000 */
[----:B------:R-:W-:Y:S02]  /*18d0*/  FSETP.GEU.AND P2, PT, R25, R42, PT ;  /* 0x0000002a1900720b */ /* 0x000fe40003f4e000 */
[----:B------:R-:W-:Y:S02]  /*18e0*/  FSETP.GEU.AND P1, PT, R37, R50, PT ;  /* 0x000000322500720b */ /* 0x000fe40003f2e000 */
[----:B------:R-:W-:-:S02]  /*18f0*/  FSETP.GEU.AND P5, PT, R75, R24, PT ;  /* 0x000000184b00720b */ /* 0x000fc40003fae000 */
[----:B------:R-:W-:Y:S02]  /*1900*/  FSEL R25, R25, R42, !P2 ;  /* 0x0000002a19197208 */ /* 0x000fe40005000000 */
[----:B------:R-:W-:Y:S02]  /*1910*/  FSEL R37, R37, R50, !P1 ;  /* 0x0000003225257208 */ /* 0x000fe40004800000 */
[C---:B------:R-:W-:Y:S02]  /*1920*/  SEL R49, R32.reuse, R49, !P3 ;  /* 0x0000003120317207 */ /* 0x040fe40005800000 */
[----:B------:R-:W-:Y:S02]  /*1930*/  FSEL R24, R75, R24, !P5 ;  /* 0x000000184b187208 */ /* 0x000fe40006800000 */
[C---:B------:R-:W-:Y:S02]  /*1940*/  SEL R61, R32.reuse, R61, !P4 ;  /* 0x0000003d203d7207 */ /* 0x040fe40006000000 */
[----:B------:R-:W-:-:S02]  /*1950*/  SEL R67, R32, R67, !P2 ;  /* 0x0000004320437207 */ /* 0x000fc40005000000 */
[C---:B------:R-:W-:Y:S02]  /*1960*/  SEL R59, R32.reuse, R59, !P1 ;  /* 0x0000003b203b7207 */ /* 0x040fe40004800000 */
[----:B------:R-:W-:Y:S02]  /*1970*/  SEL R53, R32, R53, !P5 ;  /* 0x0000003520357207 */ /* 0x000fe40006800000 */
[----:B------:R-:W-:Y:S02]  /*1980*/  FSETP.GEU.AND P3, PT, R28, R46, PT ;  /* 0x0000002e1c00720b */ /* 0x000fe40003f6e000 */
[----:B------:R-:W-:Y:S02]  /*1990*/  FSETP.GEU.AND P4, PT, R29, R52, PT ;  /* 0x000000341d00720b */ /* 0x000fe40003f8e000 */
[----:B------:R-:W-:Y:S02]  /*19a0*/  FSETP.GEU.AND P2, PT, R21, R58, PT ;  /* 0x0000003a1500720b */ /* 0x000fe40003f4e000 */
[----:B------:R-:W-:-:S02]  /*19b0*/  FSETP.GEU.AND P1, PT, R77, R64, PT ;  /* 0x000000404d00720b */ /* 0x000fc40003f2e000 */
[----:B------:R-:W-:Y:S02]  /*19c0*/  FSETP.GEU.AND P5, PT, R70, R45, PT ;  /* 0x0000002d4600720b */ /* 0x000fe40003fae000 */
[C---:B------:R-:W-:Y:S02]  /*19d0*/  SEL R65, R32.reuse, R65, !P3 ;  /* 0x0000004120417207 */ /* 0x040fe40005800000 */
[C---:B------:R-:W-:Y:S02]  /*19e0*/  SEL R55, R32.reuse, R55, !P4 ;  /* 0x0000003720377207 */ /* 0x040fe40006000000 */
[C---:B------:R-:W-:Y:S02]  /*19f0*/  SEL R71, R32.reuse, R71, !P2 ;  /* 0x0000004720477207 */ /* 0x040fe40005000000 */
[C---:B------:R-:W-:Y:S02]  /*1a00*/  SEL R47, R32.reuse, R47, !P1 ;  /* 0x0000002f202f7207 */ /* 0x040fe40004800000 */
[----:B------:R-:W-:Y:S01]  /*1a10*/  SEL R69, R32, R69, !P5 ;  /* 0x0000004520457207 */ /* 0x000fe20006800000 */
[--C-:B0-----:R-:W-:Y:S01]  /*1a20*/  FADD R39, R18, R22.reuse ;  /* 0x0000001612277221 */ /* 0x101fe20000000000 */
[----:B------:R-:W-:Y:S01]  /*1a30*/  FSEL R28, R28, R46, !P3 ;  /* 0x0000002e1c1c7208 */ /* 0x000fe20005800000 */
[--C-:B------:R-:W-:Y:S01]  /*1a40*/  FADD R46, R17, R22.reuse ;  /* 0x00000016112e7221 */ /* 0x100fe20000000000 */
[----:B------:R-:W-:Y:S01]  /*1a50*/  FSEL R29, R29, R52, !P4 ;  /* 0x000000341d1d7208 */ /* 0x000fe20006000000 */
[C---:B------:R-:W-:Y:S01]  /*1a60*/  FADD R52, R16.reuse, R22 ;  /* 0x0000001610347221 */ /* 0x040fe20000000000 */
[----:B------:R-:W-:Y:S01]  /*1a70*/  FSEL R21, R21, R58, !P2 ;  /* 0x0000003a15157208 */ /* 0x000fe20005000000 */
[--C-:B------:R-:W-:Y:S01]  /*1a80*/  FADD R73, R19, R26.reuse ;  /* 0x0000001a13497221 */ /* 0x100fe20000000000 */
[----:B------:R-:W-:Y:S01]  /*1a90*/  FSEL R64, R77, R64, !P1 ;  /* 0x000000404d407208 */ /* 0x000fe20004800000 */
[--C-:B------:R-:W-:Y:S01]  /*1aa0*/  FADD R77, R17, R26.reuse ;  /* 0x0000001a114d7221 */ /* 0x100fe20000000000 */
[----:B------:R-:W-:Y:S01]  /*1ab0*/  FSEL R33, R33, R54, !P6 ;  /* 0x0000003621217208 */ /* 0x000fe20007000000 */
[--C-:B------:R-:W-:Y:S01]  /*1ac0*/  FADD R54, R16, R26.reuse ;  /* 0x0000001a10367221 */ /* 0x100fe20000000000 */
[----:B------:R-:W-:Y:S01]  /*1ad0*/  @P6 SEL R32, R2, R41, !P0 ;  /* 0x0000002902206207 */ /* 0x000fe20004000000 */
[----:B------:R-:W-:Y:S01]  /*1ae0*/  FADD R41, R18, R26 ;  /* 0x0000001a12297221 */ /* 0x000fe20000000000 */
[--C-:B------:R-:W-:Y:S01]  /*1af0*/  FADD R58, R16, R30.reuse ;  /* 0x0000001e103a7221 */ /* 0x100fe20000000000 */
[--C-:B------:R-:W-:Y:S01]  /*1b00*/  FADD R38, R17, R30.reuse ;  /* 0x0000001e11267221 */ /* 0x100fe20000000000 */
[----:B------:R-:W-:Y:S01]  /*1b10*/  FADD R75, R18, R30 ;  /* 0x0000001e124b7221 */ /* 0x000fe20000000000 */
[C---:B------:R-:W-:Y:S01]  /*1b20*/  FADD R22, R19.reuse, R22 ;  /* 0x0000001613167221 */ /* 0x040fe20000000000 */
[----:B------:R-:W-:Y:S01]  /*1b30*/  FADD R30, R19, R30 ;  /* 0x0000001e131e7221 */ /* 0x000fe20000000000 */
[--C-:B------:R-:W-:Y:S01]  /*1b40*/  FADD R50, R16, R34.reuse ;  /* 0x0000002210327221 */ /* 0x100fe20000000000 */
[--C-:B------:R-:W-:Y:S01]  /*1b50*/  FADD R42, R17, R34.reuse ;  /* 0x00000022112a7221 */ /* 0x100fe20000000000 */
[--C-:B------:R-:W-:Y:S01]  /*1b60*/  FADD R36, R18, R34.reuse ;  /* 0x0000002212247221 */ /* 0x100fe20000000000 */
[----:B------:R-:W-:-:S02]  /*1b70*/  FADD R26, R19, R34 ;  /* 0x00000022131a7221 */ /* 0x000fc40000000000 */
[----:B------:R-:W0:Y:S01]  /*1b80*/  LDS.128 R16, [R4+0x300] ;  /* 0x0003000004107984 */ /* 0x000e220000000c00 */
[----:B------:R-:W-:Y:S01]  /*1b90*/  VIADD R34, R2, 0x2 ;  /* 0x0000000202227836 */ /* 0x000fe20000000000 */
[----:B------:R-:W-:Y:S02]  /*1ba0*/  FSETP.GEU.AND P4, PT, R52, R60, PT ;  /* 0x0000003c3400720b */ /* 0x000fe40003f8e000 */
[----:B------:R-:W-:Y:S02]  /*1bb0*/  FSETP.GEU.AND P2, PT, R46, R62, PT ;  /* 0x0000003e2e00720b */ /* 0x000fe40003f4e000 */
[----:B------:R-:W-:Y:S02]  /*1bc0*/  FSEL R60, R52, R60, !P4 ;  /* 0x0000003c343c7208 */ /* 0x000fe40006000000 */
[----:B------:R-:W-:Y:S02]  /*1bd0*/  SEL R66, R34, R66, !P4 ;  /* 0x0000004222427207 */ /* 0x000fe40006000000 */
[----:B------:R-:W-:-:S02]  /*1be0*/  FSETP.GEU.AND P0, PT, R50, R48, PT ;  /* 0x000000303200720b */ /* 0x000fc40003f0e000 */
[----:B------:R-:W-:Y:S02]  /*1bf0*/  FSETP.GEU.AND P3, PT, R77, R68, PT ;  /* 0x000000444d00720b */ /* 0x000fe40003f6e000 */
[----:B------:R-:W-:Y:S02]  /*1c00*/  FSETP.GEU.AND P4, PT, R42, R37, PT ;  /* 0x000000252a00720b */ /* 0x000fe40003f8e000 */
[----:B------:R-:W-:Y:S02]  /*1c10*/  FSEL R45, R70, R45, !P5 ;  /* 0x0000002d462d7208 */ /* 0x000fe40006800000 */
[----:B------:R-:W-:Y:S02]  /*1c20*/  FSEL R62, R46, R62, !P2 ;  /* 0x0000003e2e3e7208 */ /* 0x000fe40005000000 */
[----:B------:R-:W-:Y:S02]  /*1c30*/  SEL R49, R34, R49, !P2 ;  /* 0x0000003122317207 */ /* 0x000fe40005000000 */
[----:B------:R-:W-:-:S02]  /*1c40*/  FSETP.GEU.AND P1, PT, R54, R56, PT ;  /* 0x000000383600720b */ /* 0x000fc40003f2e000 */
[----:B------:R-:W-:Y:S02]  /*1c50*/  FSEL R48, R50, R48, !P0 ;  /* 0x0000003032307208 */ /* 0x000fe40004000000 */
[----:B------:R-:W-:Y:S02]  /*1c60*/  FSEL R68, R77, R68, !P3 ;  /* 0x000000444d447208 */ /* 0x000fe40005800000 */
[----:B------:R-:W-:Y:S02]  /*1c70*/  FSEL R37, R42, R37, !P4 ;  /* 0x000000252a257208 */ /* 0x000fe40006000000 */
[----:B------:R-:W-:Y:S02]  /*1c80*/  SEL R51, R34, R51, !P0 ;  /* 0x0000003322337207 */ /* 0x000fe40004000000 */
[----:B------:R-:W-:Y:S02]  /*1c90*/  FSETP.GEU.AND P2, PT, R36, R29, PT ;  /* 0x0000001d2400720b */ /* 0x000fe40003f4e000 */
[----:B------:R-:W-:-:S02]  /*1ca0*/  SEL R61, R34, R61, !P3 ;  /* 0x0000003d223d7207 */ /* 0x000fc40005800000 */
[----:B------:R-:W-:Y:S02]  /*1cb0*/  SEL R59, R34, R59, !P4 ;  /* 0x0000003b223b7207 */ /* 0x000fe40006000000 */
[----:B------:R-:W-:Y:S02]  /*1cc0*/  FSETP.GEU.AND P0, PT, R75, R28, PT ;  /* 0x0000001c4b00720b */ /* 0x000fe40003f0e000 */
[----:B------:R-:W-:Y:S02]  /*1cd0*/  FSETP.GEU.AND P3, PT, R22, R21, PT ;  /* 0x000000151600720b */ /* 0x000fe40003f6e000 */
[----:B------:R-:W-:Y:S02]  /*1ce0*/  FSETP.GEU.AND P4, PT, R30, R45, PT ;  /* 0x0000002d1e00720b */ /* 0x000fe40003f8e000 */
[----:B------:R-:W-:Y:S02]  /*1cf0*/  FSETP.GEU.AND P5, PT, R58, R44, PT ;  /* 0x0000002c3a00720b */ /* 0x000fe40003fae000 */
[----:B------:R-:W-:-:S02]  /*1d00*/  FSEL R56, R54, R56, !P1 ;  /* 0x0000003836387208 */ /* 0x000fc40004800000 */
[----:B------:R-:W-:Y:S02]  /*1d10*/  SEL R43, R34, R43, !P1 ;  /* 0x0000002b222b7207 */ /* 0x000fe40004800000 */
[----:B------:R-:W-:Y:S02]  /*1d20*/  FSEL R29, R36, R29, !P2 ;  /* 0x0000001d241d7208 */ /* 0x000fe40005000000 */
[----:B------:R-:W-:Y:S02]  /*1d30*/  FSETP.GEU.AND P6, PT, R38, R25, PT ;  /* 0x000000192600720b */ /* 0x000fe40003fce000 */
[----:B------:R-:W-:Y:S02]  /*1d40*/  FSETP.GEU.AND P1, PT, R39, R20, PT ;  /* 0x000000142700720b */ /* 0x000fe40003f2e000 */
[----:B------:R-:W-:Y:S01]  /*1d50*/  FSEL R28, R75, R28, !P0 ;  /* 0x0000001c4b1c7208 */ /* 0x000fe20004000000 */
[--C-:B0-----:R-:W-:Y:S01]  /*1d60*/  FADD R75, R19, R23.reuse ;  /* 0x00000017134b7221 */ /* 0x101fe20000000000 */
[----:B------:R-:W-:Y:S01]  /*1d70*/  FSEL R36, R22, R21, !P3 ;  /* 0x0000001516247208 */ /* 0x000fe20005800000 */
[--C-:B------:R-:W-:Y:S01]  /*1d80*/  FADD R22, R16, R23.reuse ;  /* 0x0000001710167221 */ /* 0x100fe20000000000 */
[----:B------:R-:W-:Y:S01]  /*1d90*/  FSEL R45, R30, R45, !P4 ;  /* 0x0000002d1e2d7208 */ /* 0x000fe20006000000 */
[--C-:B------:R-:W-:Y:S01]  /*1da0*/  FADD R21, R17, R23.reuse ;  /* 0x0000001711157221 */ /* 0x100fe20000000000 */
[----:B------:R-:W-:Y:S01]  /*1db0*/  FADD R30, R18, R23 ;  /* 0x00000017121e7221 */ /* 0x000fe20000000000 */
[----:B------:R-:W-:Y:S01]  /*1dc0*/  FADD R23, R16, R31 ;  /* 0x0000001f10177221 */ /* 0x000fe20000000000 */
[----:B------:R-:W-:-:S02]  /*1dd0*/  FSEL R44, R58, R44, !P5 ;  /* 0x0000002c3a2c7208 */ /* 0x000fc40006800000 */
[----:B------:R-:W-:Y:S02]  /*1de0*/  FSEL R25, R38, R25, !P6 ;  /* 0x0000001926197208 */ /* 0x000fe40007000000 */
[----:B------:R-:W-:Y:S02]  /*1df0*/  SEL R57, R34, R57, !P5 ;  /* 0x0000003922397207 */ /* 0x000fe40006800000 */
[----:B------:R-:W-:Y:S01]  /*1e00*/  FSEL R39, R39, R20, !P1 ;  /* 0x0000001427277208 */ /* 0x000fe20004800000 */
[----:B------:R-:W-:Y:S01]  /*1e10*/  FADD R20, R16, R27 ;  /* 0x0000001b10147221 */ /* 0x000fe20000000000 */
[----:B------:R-:W-:Y:S02]  /*1e20*/  SEL R67, R34, R67, !P6 ;  /* 0x0000004322437207 */ /* 0x000fe40007000000 */
[----:B------:R-:W-:Y:S02]  /*1e30*/  FSETP.GEU.AND P5, PT, R41, R24, PT ;  /* 0x000000182900720b */ /* 0x000fe40003fae000 */
[----:B------:R-:W-:-:S02]  /*1e40*/  FSETP.GEU.AND P6, PT, R73, R64, PT ;  /* 0x000000404900720b */ /* 0x000fc40003fce000 */
[C---:B------:R-:W-:Y:S02]  /*1e50*/  SEL R55, R34.reuse, R55, !P2 ;  /* 0x0000003722377207 */ /* 0x040fe40005000000 */
[----:B------:R-:W-:Y:S02]  /*1e60*/  SEL R63, R34, R63, !P1 ;  /* 0x0000003f223f7207 */ /* 0x000fe40004800000 */
[----:B------:R-:W-:Y:S02]  /*1e70*/  FSETP.GEU.AND P2, PT, R23, R44, PT ;  /* 0x0000002c1700720b */ /* 0x000fe40003f4e000 */
[----:B------:R-:W-:Y:S02]  /*1e80*/  FSETP.GEU.AND P1, PT, R26, R33, PT ;  /* 0x000000211a00720b */ /* 0x000fe40003f2e000 */
[----:B------:R-:W-:Y:S02]  /*1e90*/  FSEL R41, R41, R24, !P5 ;  /* 0x0000001829297208 */ /* 0x000fe40006800000 */
[----:B------:R-:W-:-:S02]  /*1ea0*/  FSEL R64, R73, R64, !P6 ;  /* 0x0000004049407208 */ /* 0x000fc40007000000 */
[C---:B------:R-:W-:Y:S02]  /*1eb0*/  SEL R53, R34.reuse, R53, !P5 ;  /* 0x0000003522357207 */ /* 0x040fe40006800000 */
[C---:B------:R-:W-:Y:S02]  /*1ec0*/  SEL R65, R34.reuse, R65, !P0 ;  /* 0x0000004122417207 */ /* 0x040fe40004000000 */
[----:B------:R-:W-:Y:S02]  /*1ed0*/  SEL R47, R34, R47, !P6 ;  /* 0x0000002f222f7207 */ /* 0x000fe40007000000 */
[----:B------:R-:W-:Y:S02]  /*1ee0*/  FSETP.GEU.AND P5, PT, R22, R60, PT ;  /* 0x0000003c1600720b */ /* 0x000fe40003fae000 */
[----:B------:R-:W-:Y:S02]  /*1ef0*/  FSETP.GEU.AND P6, PT, R20, R56, PT ;  /* 0x000000381400720b */ /* 0x000fe40003fce000 */
[----:B------:R-:W-:Y:S01]  /*1f00*/  FSETP.GEU.AND P0, PT, R21, R62, PT ;  /* 0x0000003e1500720b */ /* 0x000fe20003f0e000 */
[--C-:B------:R-:W-:Y:S01]  /*1f10*/  FADD R24, R17, R27.reuse ;  /* 0x0000001b11187221 */ /* 0x100fe20000000000 */
[----:B------:R-:W-:Y:S01]  /*1f20*/  FSEL R46, R23, R44, !P2 ;  /* 0x0000002c172e7208 */ /* 0x000fe20005000000 */
[--C-:B------:R-:W-:Y:S01]  /*1f30*/  FADD R42, R18, R27.reuse ;  /* 0x0000001b122a7221 */ /* 0x100fe20000000000 */
[----:B------:R-:W-:Y:S01]  /*1f40*/  FSEL R33, R26, R33, !P1 ;  /* 0x000000211a217208 */ /* 0x000fe20004800000 */
[----:B------:R-:W-:Y:S01]  /*1f50*/  FADD R73, R19, R27 ;  /* 0x0000001b13497221 */ /* 0x000fe20000000000 */
[----:B------:R-:W-:-:S02]  /*1f60*/  VIADD R44, R2, 0x3 ;  /* 0x00000003022c7836 */ /* 0x000fc40000000000 */
[----:B------:R-:W-:Y:S01]  /*1f70*/  FADD R26, R17, R31 ;  /* 0x0000001f111a7221 */ /* 0x000fe20000000000 */
[----:B------:R-:W-:Y:S01]  /*1f80*/  FADD R27, R16, R35 ;  /* 0x00000023101b7221 */ /* 0x000fe20000000000 */
[C-C-:B------:R-:W-:Y:S01]  /*1f90*/  FADD R77, R18.reuse, R31.reuse ;  /* 0x0000001f124d7221 */ /* 0x140fe20000000000 */
[----:B------:R-:W-:Y:S01]  /*1fa0*/  FADD R38, R19, R31 ;  /* 0x0000001f13267221 */ /* 0x000fe20000000000 */
[--C-:B------:R-:W-:Y:S01]  /*1fb0*/  FADD R54, R17, R35.reuse ;  /* 0x0000002311367221 */ /* 0x100fe20000000000 */
[--C-:B------:R-:W-:Y:S01]  /*1fc0*/  FADD R52, R18, R35.reuse ;  /* 0x0000002312347221 */ /* 0x100fe20000000000 */
[----:B------:R-:W-:Y:S01]  /*1fd0*/  FADD R50, R19, R35 ;  /* 0x0000002313327221 */ /* 0x000fe20000000000 */
[----:B------:R-:W-:Y:S01]  /*1fe0*/  FSEL R60, R22, R60, !P5 ;  /* 0x0000003c163c7208 */ /* 0x000fe20006800000 */
[----:B------:R-:W-:Y:S01]  /*1ff0*/  LDS.128 R16, [R4+0x400] ;  /* 0x0004000004107984 */ /* 0x000fe20000000c00 */
[----:B------:R-:W-:Y:S02]  /*2000*/  FSEL R56, R20, R56, !P6 ;  /* 0x0000003814387208 */ /* 0x000fe40007000000 */
[----:B------:R-:W-:-:S02]  /*2010*/  FSEL R62, R21, R62, !P0 ;  /* 0x0000003e153e7208 */ /* 0x000fc40004000000 */
[----:B------:R-:W0:Y:S01]  /*2020*/  LDS.128 R20, [R7+0x10] ;  /* 0x0000100007147984 */ /* 0x000e220000000c00 */
[C---:B------:R-:W-:Y:S02]  /*2030*/  SEL R71, R34.reuse, R71, !P3 ;  /* 0x0000004722477207 */ /* 0x040fe40005800000 */
[----:B------:R-:W-:Y:S02]  /*2040*/  SEL R69, R34, R69, !P4 ;  /* 0x0000004522457207 */ /* 0x000fe40006000000 */
[----:B------:R-:W-:Y:S02]  /*2050*/  SEL R66, R44, R66, !P5 ;  /* 0x000000422c427207 */ /* 0x000fe40006800000 */
[----:B------:R-:W-:Y:S02]  /*2060*/  FSETP.GEU.AND P3, PT, R27, R48, PT ;  /* 0x000000301b00720b */ /* 0x000fe40003f6e000 */
[----:B------:R-:W-:Y:S02]  /*2070*/  FSETP.GEU.AND P4, PT, R24, R68, PT ;  /* 0x000000441800720b */ /* 0x000fe40003f8e000 */
[----:B------:R-:W-:-:S02]  /*2080*/  FSETP.GEU.AND P5, PT, R26, R25, PT ;  /* 0x000000191a00720b */ /* 0x000fc40003fae000 */
[----:B------:R-:W-:Y:S02]  /*2090*/  FSEL R48, R27, R48, !P3 ;  /* 0x000000301b307208 */ /* 0x000fe40005800000 */
[----:B------:R-:W-:Y:S02]  /*20a0*/  FSEL R68, R24, R68, !P4 ;  /* 0x0000004418447208 */ /* 0x000fe40006000000 */
[----:B------:R-:W-:Y:S02]  /*20b0*/  FSEL R58, R26, R25, !P5 ;  /* 0x000000191a3a7208 */ /* 0x000fe40006800000 */
[----:B------:R-:W1:Y:S01]  /*20c0*/  LDS.128 R24, [R7+0x90] ;  /* 0x0000900007187984 */ /* 0x000e620000000c00 */
[----:B------:R-:W-:Y:S02]  /*20d0*/  SEL R51, R44, R51, !P3 ;  /* 0x000000332c337207 */ /* 0x000fe40005800000 */
[----:B------:R-:W-:Y:S02]  /*20e0*/  FSETP.GEU.AND P3, PT, R42, R41, PT ;  /* 0x000000292a00720b */ /* 0x000fe40003f6e000 */
[----:B------:R-:W-:-:S02]  /*20f0*/  SEL R43, R44, R43, !P6 ;  /* 0x0000002b2c2b7207 */ /* 0x000fc40007000000 */
[----:B------:R-:W-:Y:S02]  /*2100*/  FSEL R41, R42, R41, !P3 ;  /* 0x000000292a297208 */ /* 0x000fe40005800000 */
[----:B------:R-:W-:Y:S02]  /*2110*/  SEL R53, R44, R53, !P3 ;  /* 0x000000352c357207 */ /* 0x000fe40005800000 */
[----:B------:R-:W-:Y:S02]  /*2120*/  FSETP.GEU.AND P3, PT, R50, R33, PT ;  /* 0x000000213200720b */ /* 0x000fe40003f6e000 */
[----:B------:R-:W-:Y:S02]  /*2130*/  FSETP.GEU.AND P6, PT, R54, R37, PT ;  /* 0x000000253600720b */ /* 0x000fe40003fce000 */
[----:B------:R-:W-:Y:S02]  /*2140*/  SEL R57, R44, R57, !P2 ;  /* 0x000000392c397207 */ /* 0x000fe40005000000 */
[----:B------:R-:W-:-:S02]  /*2150*/  FSETP.GEU.AND P2, PT, R30, R39, PT ;  /* 0x000000271e00720b */ /* 0x000fc40003f4e000 */
[----:B------:R-:W-:Y:S02]  /*2160*/  SEL R49, R44, R49, !P0 ;  /* 0x000000312c317207 */ /* 0x000fe40004000000 */
[----:B------:R-:W-:Y:S01]  /*2170*/  FSETP.GEU.AND P0, PT, R77, R28, PT ;  /* 0x0000001c4d00720b */ /* 0x000fe20003f0e000 */
[----:B0-----:R-:W-:Y:S01]  /*2180*/  FADD R35, R16, R20 ;  /* 0x0000001410237221 */ /* 0x001fe20000000000 */
[----:B------:R-:W-:Y:S02]  /*2190*/  FSEL R54, R54, R37, !P6 ;  /* 0x0000002536367208 */ /* 0x000fe40007000000 */
[----:B------:R-:W-:Y:S02]  /*21a0*/  SEL R59, R44, R59, !P6 ;  /* 0x0000003b2c3b7207 */ /* 0x000fe40007000000 */
[----:B------:R-:W-:Y:S02]  /*21b0*/  FSEL R39, R30, R39, !P2 ;  /* 0x000000271e277208 */ /* 0x000fe40005000000 */
[----:B------:R-:W-:-:S02]  /*21c0*/  SEL R61, R44, R61, !P4 ;  /* 0x0000003d2c3d7207 */ /* 0x000fc40006000000 */
[C---:B------:R-:W-:Y:S02]  /*21d0*/  SEL R67, R44.reuse, R67, !P5 ;  /* 0x000000432c437207 */ /* 0x040fe40006800000 */
[----:B------:R-:W-:Y:S02]  /*21e0*/  FSETP.GEU.AND P6, PT, R73, R64, PT ;  /* 0x000000404900720b */ /* 0x000fe40003fce000 */
[----:B------:R-:W-:Y:S02]  /*21f0*/  SEL R63, R44, R63, !P2 ;  /* 0x0000003f2c3f7207 */ /* 0x000fe40005000000 */
[----:B------:R-:W-:Y:S02]  /*2200*/  FSETP.GEU.AND P4, PT, R52, R29, PT ;  /* 0x0000001d3400720b */ /* 0x000fe40003f8e000 */
[----:B------:R-:W-:Y:S02]  /*2210*/  FSETP.GEU.AND P5, PT, R75, R36, PT ;  /* 0x000000244b00720b */ /* 0x000fe40003fae000 */
[----:B------:R-:W-:-:S02]  /*2220*/  FSEL R77, R77, R28, !P0 ;  /* 0x0000001c4d4d7208 */ /* 0x000fc40004000000 */
[----:B------:R-:W-:Y:S02]  /*2230*/  FSETP.GEU.AND P2, PT, R38, R45, PT ;  /* 0x0000002d2600720b */ /* 0x000fe40003f4e000 */
[----:B------:R-:W-:Y:S02]  /*2240*/  SEL R65, R44, R65, !P0 ;  /* 0x000000412c417207 */ /* 0x000fe40004000000 */
[----:B------:R-:W-:Y:S01]  /*2250*/  FSETP.GEU.AND P0, PT, R35, R60, PT ;  /* 0x0000003c2300720b */ /* 0x000fe20003f0e000 */
[----:B-1----:R-:W-:Y:S01]  /*2260*/  FADD R37, R24, R17 ;  /* 0x0000001118257221 */ /* 0x002fe20000000000 */
[----:B------:R-:W-:Y:S01]  /*2270*/  FSEL R64, R73, R64, !P6 ;  /* 0x0000004049407208 */ /* 0x000fe20007000000 */
[----:B------:R-:W-:Y:S01]  /*2280*/  FADD R73, R20, R19 ;  /* 0x0000001314497221 */ /* 0x000fe20000000000 */
[C---:B------:R-:W-:Y:S02]  /*2290*/  SEL R55, R44.reuse, R55, !P4 ;  /* 0x000000372c377207 */ /* 0x040fe40006000000 */
[----:B------:R-:W-:-:S02]  /*22a0*/  SEL R71, R44, R71, !P5 ;  /* 0x000000472c477207 */ /* 0x000fc40006800000 */
[C---:B------:R-:W-:Y:S02]  /*22b0*/  SEL R47, R44.reuse, R47, !P6 ;  /* 0x0000002f2c2f7207 */ /* 0x040fe40007000000 */
[----:B------:R-:W-:Y:S02]  /*22c0*/  SEL R69, R44, R69, !P2 ;  /* 0x000000452c457207 */ /* 0x000fe40005000000 */
[----:B------:R-:W-:Y:S02]  /*22d0*/  FSEL R36, R75, R36, !P5 ;  /* 0x000000244b247208 */ /* 0x000fe40006800000 */
[----:B------:R-:W-:Y:S01]  /*22e0*/  FSEL R50, R50, R33, !P3 ;  /* 0x0000002132327208 */ /* 0x000fe20005800000 */
[----:B------:R-:W-:Y:S01]  /*22f0*/  FADD R33, R20, R17 ;  /* 0x0000001114217221 */ /* 0x000fe20000000000 */
[----:B------:R-:W-:Y:S01]  /*2300*/  @P3 SEL R44, R34, R32, !P1 ;  /* 0x00000020222c3207 */ /* 0x000fe20004800000 */
[----:B------:R-:W-:Y:S01]  /*2310*/  FADD R32, R20, R18 ;  /* 0x0000001214207221 */ /* 0x000fe20000000000 */
[----:B------:R-:W-:Y:S01]  /*2320*/  FSEL R60, R35, R60, !P0 ;  /* 0x0000003c233c7208 */ /* 0x000fe20004000000 */
[----:B------:R-:W-:Y:S01]  /*2330*/  FADD R35, R16, R24 ;  /* 0x0000001810237221 */ /* 0x000fe20000000000 */
[----:B------:R-:W-:-:S02]  /*2340*/  FSETP.GEU.AND P1, PT, R73, R36, PT ;  /* 0x000000244900720b */ /* 0x000fc40003f2e000 */
[----:B------:R-:W-:Y:S02]  /*2350*/  FSETP.GEU.AND P3, PT, R37, R68, PT ;  /* 0x000000442500720b */ /* 0x000fe40003f6e000 */
[----:B------:R-:W-:Y:S02]  /*2360*/  FSEL R45, R38, R45, !P2 ;  /* 0x0000002d262d7208 */ /* 0x000fe40005000000 */
[----:B------:R-:W-:Y:S02]  /*2370*/  FSETP.GEU.AND P6, PT, R33, R62, PT ;  /* 0x0000003e2100720b */ /* 0x000fe40003fce000 */
[----:B------:R-:W-:Y:S02]  /*2380*/  FSETP.GEU.AND P2, PT, R32, R39, PT ;  /* 0x000000272000720b */ /* 0x000fe40003f4e000 */
[----:B------:R-:W-:Y:S02]  /*2390*/  FSETP.GEU.AND P5, PT, R35, R56, PT ;  /* 0x000000382300720b */ /* 0x000fe40003fae000 */
[----:B------:R-:W-:Y:S01]  /*23a0*/  FSEL R42, R73, R36, !P1 ;  /* 0x00000024492a7208 */ /* 0x000fe20004800000 */
[C---:B------:R-:W-:Y:S01]  /*23b0*/  FADD R36, R24.reuse, R18 ;  /* 0x0000001218247221 */ /* 0x040fe20000000000 */
[----:B------:R-:W-:Y:S01]  /*23c0*/  FSEL R68, R37, R68, !P3 ;  /* 0x0000004425447208 */ /* 0x000fe20005800000 */
[----:B------:R-:W-:Y:S01]  /*23d0*/  FADD R37, R24, R19 ;  /* 0x0000001318257221 */ /* 0x000fe20000000000 */
[----:B------:R-:W-:Y:S01]  /*23e0*/  FSEL R52, R52, R29, !P4 ;  /* 0x0000001d34347208 */ /* 0x000fe20006000000 */
[----:B------:R-:W-:Y:S01]  /*23f0*/  VIADD R24, R2, 0x4 ;  /* 0x0000000402187836 */ /* 0x000fe20000000000 */
[----:B------:R-:W0:Y:S01]  /*2400*/  LDS.128 R28, [R7+0x110] ;  /* 0x00011000071c7984 */ /* 0x000e220000000c00 */
[----:B------:R-:W-:-:S02]  /*2410*/  FSEL R62, R33, R62, !P6 ;  /* 0x0000003e213e7208 */ /* 0x000fc40007000000 */
[----:B------:R-:W-:Y:S02]  /*2420*/  FSEL R20, R32, R39, !P2 ;  /* 0x0000002720147208 */ /* 0x000fe40005000000 */
[----:B------:R-:W-:Y:S02]  /*2430*/  FSEL R56, R35, R56, !P5 ;  /* 0x0000003823387208 */ /* 0x000fe40006800000 */
[----:B------:R-:W1:Y:S01]  /*2440*/  LDS.128 R32, [R7+0x190] ;  /* 0x0001900007207984 */ /* 0x000e620000000c00 */
[----:B------:R-:W-:Y:S02]  /*2450*/  SEL R66, R24, R66, !P0 ;  /* 0x0000004218427207 */ /* 0x000fe40004000000 */
[CC--:B------:R-:W-:Y:S02]  /*2460*/  FSETP.GEU.AND P4, PT, R36.reuse, R41.reuse, PT ;  /* 0x000000292400720b */ /* 0x0c0fe40003f8e000 */
[----:B------:R-:W-:Y:S02]  /*2470*/  FSETP.GEU.AND P0, PT, R37, R64, PT ;  /* 0x000000402500720b */ /* 0x000fe40003f0e000 */
[----:B------:R-:W-:-:S02]  /*2480*/  FSEL R41, R36, R41, !P4 ;  /* 0x0000002924297208 */ /* 0x000fc40006000000 */
[----:B------:R-:W-:Y:S02]  /*2490*/  FSEL R64, R37, R64, !P0 ;  /* 0x0000004025407208 */ /* 0x000fe40004000000 */
[----:B------:R-:W2:Y:S01]  /*24a0*/  LDS.128 R36, [R4+0x500] ;  /* 0x0005000004247984 */ /* 0x000ea20000000c00 */
[C---:B------:R-:W-:Y:S02]  /*24b0*/  SEL R53, R24.reuse, R53, !P4 ;  /* 0x0000003518357207 */ /* 0x040fe40006000000 */
[C---:B------:R-:W-:Y:S02]  /*24c0*/  SEL R49, R24.reuse, R49, !P6 ;  /* 0x0000003118317207 */ /* 0x040fe40007000000 */
[C---:B------:R-:W-:Y:S02]  /*24d0*/  SEL R63, R24.reuse, R63, !P2 ;  /* 0x0000003f183f7207 */ /* 0x040fe40005000000 */
[----:B------:R-:W-:Y:S01]  /*24e0*/  SEL R71, R24, R71, !P1 ;  /* 0x0000004718477207 */ /* 0x000fe20004800000 */
[--C-:B0-----:R-:W-:Y:S01]  /*24f0*/  FADD R75, R28, R17.reuse ;  /* 0x000000111c4b7221 */ /* 0x101fe20000000000 */
[----:B------:R-:W-:Y:S01]  /*2500*/  FADD R73, R16, R28 ;  /* 0x0000001c10497221 */ /* 0x000fe20000000000 */
[----:B------:R-:W-:Y:S01]  /*2510*/  FADD R70, R28, R18 ;  /* 0x000000121c467221 */ /* 0x000fe20000000000 */
[----:B-1----:R-:W-:Y:S01]  /*2520*/  FADD R17, R32, R17 ;  /* 0x0000001120117221 */ /* 0x002fe20000000000 */
[----:B------:R-:W-:-:S04]  /*2530*/  FADD R28, R28, R19 ;  /* 0x000000131c1c7221 */ /* 0x000fc80000000000 */
[----:B------:R-:W-:Y:S01]  /*2540*/  FSETP.GEU.AND P4, PT, R17, R54, PT ;  /* 0x000000361100720b */ /* 0x000fe20003f8e000 */
[----:B------:R-:W-:Y:S01]  /*2550*/  FADD R19, R32, R19 ;  /* 0x0000001320137221 */ /* 0x000fe20000000000 */
[----:B------:R-:W-:Y:S02]  /*2560*/  FSETP.GEU.AND P6, PT, R73, R46, PT ;  /* 0x0000002e4900720b */ /* 0x000fe40003fce000 */
[----:B------:R-:W-:Y:S02]  /*2570*/  FSEL R54, R17, R54, !P4 ;  /* 0x0000003611367208 */ /* 0x000fe40006000000 */
[----:B------:R-:W-:Y:S01]  /*2580*/  FSETP.GEU.AND P2, PT, R75, R58, PT ;  /* 0x0000003a4b00720b */ /* 0x000fe20003f4e000 */
[----:B--2---:R-:W-:Y:S01]  /*2590*/  FADD R17, R36, R21 ;  /* 0x0000001524117221 */ /* 0x004fe20000000000 */
[----:B------:R-:W-:Y:S02]  /*25a0*/  FSETP.GEU.AND P1, PT, R70, R77, PT ;  /* 0x0000004d4600720b */ /* 0x000fe40003f2e000 */
[----:B------:R-:W-:-:S02]  /*25b0*/  FSEL R46, R73, R46, !P6 ;  /* 0x0000002e492e7208 */ /* 0x000fc40007000000 */
[----:B------:R-:W-:Y:S01]  /*25c0*/  FSEL R58, R75, R58, !P2 ;  /* 0x0000003a4b3a7208 */ /* 0x000fe20005000000 */
[----:B------:R-:W-:Y:S01]  /*25d0*/  FADD R75, R32, R18 ;  /* 0x00000012204b7221 */ /* 0x000fe20000000000 */
[----:B------:R-:W-:Y:S02]  /*25e0*/  FSEL R77, R70, R77, !P1 ;  /* 0x0000004d464d7208 */ /* 0x000fe40004800000 */
[C---:B------:R-:W-:Y:S02]  /*25f0*/  SEL R57, R24.reuse, R57, !P6 ;  /* 0x0000003918397207 */ /* 0x040fe40007000000 */
[----:B------:R-:W-:Y:S02]  /*2600*/  SEL R65, R24, R65, !P1 ;  /* 0x0000004118417207 */ /* 0x000fe40004800000 */
[----:B------:R-:W-:Y:S02]  /*2610*/  FSETP.GEU.AND P6, PT, R19, R50, PT ;  /* 0x000000321300720b */ /* 0x000fe40003fce000 */
[----:B------:R-:W-:Y:S01]  /*2620*/  FSETP.GEU.AND P1, PT, R17, R60, PT ;  /* 0x0000003c1100720b */ /* 0x000fe20003f2e000 */
[----:B------:R-:W-:Y:S01]  /*2630*/  FADD R73, R16, R32 ;  /* 0x0000002010497221 */ /* 0x000fe20000000000 */
[----:B------:R-:W-:Y:S01]  /*2640*/  SEL R43, R24, R43, !P5 ;  /* 0x0000002b182b7207 */ /* 0x000fe20006800000 */
[----:B------:R-:W-:Y:S01]  /*2650*/  VIADD R32, R2, 0x5 ;  /* 0x0000000502207836 */ /* 0x000fe20000000000 */
[----:B------:R-:W-:Y:S01]  /*2660*/  SEL R47, R24, R47, !P0 ;  /* 0x0000002f182f7207 */ /* 0x000fe20004000000 */
[--C-:B------:R-:W-:Y:S01]  /*2670*/  FADD R16, R36, R29.reuse ;  /* 0x0000001d24107221 */ /* 0x100fe20000000000 */
[----:B------:R-:W-:Y:S01]  /*2680*/  FSEL R50, R19, R50, !P6 ;  /* 0x0000003213327208 */ /* 0x000fe20007000000 */
[----:B------:R-:W-:Y:S01]  /*2690*/  FADD R19, R37, R29 ;  /* 0x0000001d25137221 */ /* 0x000fe20000000000 */
[----:B------:R-:W-:Y:S01]  /*26a0*/  FSEL R60, R17, R60, !P1 ;  /* 0x0000003c113c7208 */ /* 0x000fe20004800000 */
[----:B------:R-:W-:Y:S01]  /*26b0*/  FADD R17, R37, R25 ;  /* 0x0000001925117221 */ /* 0x000fe20000000000 */
[----:B------:R-:W-:-:S02]  /*26c0*/  FSETP.GEU.AND P5, PT, R28, R45, PT ;  /* 0x0000002d1c00720b */ /* 0x000fc40003fae000 */
[CC--:B------:R-:W-:Y:S02]  /*26d0*/  FSETP.GEU.AND P0, PT, R75.reuse, R52.reuse, PT ;  /* 0x000000344b00720b */ /* 0x0c0fe40003f0e000 */
[----:B------:R-:W-:Y:S02]  /*26e0*/  FSEL R45, R28, R45, !P5 ;  /* 0x0000002d1c2d7208 */ /* 0x000fe40006800000 */
[----:B------:R-:W-:Y:S02]  /*26f0*/  FSEL R52, R75, R52, !P0 ;  /* 0x000000344b347208 */ /* 0x000fe40004000000 */
[C---:B------:R-:W-:Y:S02]  /*2700*/  SEL R69, R24.reuse, R69, !P5 ;  /* 0x0000004518457207 */ /* 0x040fe40006800000 */
[----:B------:R-:W-:Y:S02]  /*2710*/  SEL R55, R24, R55, !P0 ;  /* 0x0000003718377207 */ /* 0x000fe40004000000 */
[----:B------:R-:W-:-:S02]  /*2720*/  SEL R66, R32, R66, !P1 ;  /* 0x0000004220427207 */ /* 0x000fc40004800000 */
[C---:B------:R-:W-:Y:S02]  /*2730*/  FSETP.GEU.AND P5, PT, R16.reuse, R46, PT ;  /* 0x0000002e1000720b */ /* 0x040fe40003fae000 */
[----:B------:R-:W-:Y:S02]  /*2740*/  FSETP.GEU.AND P0, PT, R17, R68, PT ;  /* 0x000000441100720b */ /* 0x000fe40003f0e000 */
[----:B------:R-:W-:Y:S02]  /*2750*/  FSETP.GEU.AND P1, PT, R19, R58, PT ;  /* 0x0000003a1300720b */ /* 0x000fe40003f2e000 */
[----:B------:R-:W-:Y:S02]  /*2760*/  FSEL R46, R16, R46, !P5 ;  /* 0x0000002e102e7208 */ /* 0x000fe40006800000 */
[----:B------:R-:W-:Y:S02]  /*2770*/  FSEL R68, R17, R68, !P0 ;  /* 0x0000004411447208 */ /* 0x000fe40004000000 */
[----:B------:R-:W-:-:S02]  /*2780*/  FSEL R58, R19, R58, !P1 ;  /* 0x0000003a133a7208 */ /* 0x000fc40004800000 */
[----:B------:R-:W0:Y:S01]  /*2790*/  LDS.128 R16, [R4+0x600] ;  /* 0x0006000004107984 */ /* 0x000e220000000c00 */
[----:B------:R-:W-:Y:S02]  /*27a0*/  SEL R61, R24, R61, !P3 ;  /* 0x0000003d183d7207 */ /* 0x000fe40005800000 */
[----:B------:R-:W-:-:S04]  /*27b0*/  FSETP.GEU.AND P3, PT, R73, R48, PT ;  /* 0x000000304900720b */ /* 0x000fc80003f6e000 */
[----:B------:R-:W-:Y:S01]  /*27c0*/  FSEL R48, R73, R48, !P3 ;  /* 0x0000003049307208 */ /* 0x000fe20005800000 */
[----:B------:R-:W-:Y:S01]  /*27d0*/  FADD R73, R36, R25 ;  /* 0x0000001924497221 */ /* 0x000fe20000000000 */
[----:B------:R-:W-:-:S04]  /*27e0*/  SEL R67, R24, R67, !P2 ;  /* 0x0000004318437207 */ /* 0x000fc80005000000 */
[----:B------:R-:W-:-:S04]  /*27f0*/  FSETP.GEU.AND P2, PT, R73, R56, PT ;  /* 0x000000384900720b */ /* 0x000fc80003f4e000 */
[----:B------:R-:W-:Y:S01]  /*2800*/  FSEL R56, R73, R56, !P2 ;  /* 0x0000003849387208 */ /* 0x000fe20005000000 */
[C-C-:B------:R-:W-:Y:S01]  /*2810*/  FADD R73, R38.reuse, R21.reuse ;  /* 0x0000001526497221 */ /* 0x140fe20000000000 */
[----:B------:R-:W-:Y:S01]  /*2820*/  FADD R75, R37, R21 ;  /* 0x00000015254b7221 */ /* 0x000fe20000000000 */
[--C-:B------:R-:W-:Y:S01]  /*2830*/  FADD R70, R38, R29.reuse ;  /* 0x0000001d26467221 */ /* 0x100fe20000000000 */
[----:B------:R-:W-:Y:S01]  /*2840*/  FADD R72, R39, R29 ;  /* 0x0000001d27487221 */ /* 0x000fe20000000000 */
[--C-:B------:R-:W-:Y:S01]  /*2850*/  FADD R36, R36, R33.reuse ;  /* 0x0000002124247221 */ /* 0x100fe20000000000 */
[--C-:B------:R-:W-:Y:S01]  /*2860*/  FADD R37, R37, R33.reuse ;  /* 0x0000002125257221 */ /* 0x100fe20000000000 */
[--C-:B------:R-:W-:Y:S01]  /*2870*/  FADD R29, R38, R33.reuse ;  /* 0x00000021261d7221 */ /* 0x100fe20000000000 */
[----:B------:R-:W-:Y:S01]  /*2880*/  SEL R57, R32, R57, !P5 ;  /* 0x0000003920397207 */ /* 0x000fe20006800000 */
[----:B------:R-:W-:Y:S01]  /*2890*/  FADD R33, R39, R33 ;  /* 0x0000002127217221 */ /* 0x000fe20000000000 */
[----:B------:R-:W-:Y:S01]  /*28a0*/  FSETP.GEU.AND P5, PT, R73, R20, PT ;  /* 0x000000144900720b */ /* 0x000fe20003fae000 */
[----:B------:R-:W-:Y:S01]  /*28b0*/  FADD R28, R38, R25 ;  /* 0x00000019261c7221 */ /* 0x000fe20000000000 */
[----:B------:R-:W-:-:S02]  /*28c0*/  SEL R59, R24, R59, !P4 ;  /* 0x0000003b183b7207 */ /* 0x000fc40006000000 */
[----:B------:R-:W-:Y:S02]  /*28d0*/  SEL R51, R24, R51, !P3 ;  /* 0x0000003318337207 */ /* 0x000fe40005800000 */
[----:B------:R-:W-:Y:S02]  /*28e0*/  FSETP.GEU.AND P4, PT, R36, R48, PT ;  /* 0x000000302400720b */ /* 0x000fe40003f8e000 */
[----:B------:R-:W-:Y:S02]  /*28f0*/  FSEL R20, R73, R20, !P5 ;  /* 0x0000001449147208 */ /* 0x000fe40006800000 */
[----:B------:R-:W-:Y:S02]  /*2900*/  SEL R63, R32, R63, !P5 ;  /* 0x0000003f203f7207 */ /* 0x000fe40006800000 */
[----:B------:R-:W-:Y:S01]  /*2910*/  FSETP.GEU.AND P5, PT, R33, R50, PT ;  /* 0x000000322100720b */ /* 0x000fe20003fae000 */
[C---:B------:R-:W-:Y:S01]  /*2920*/  FADD R21, R39.reuse, R21 ;  /* 0x0000001527157221 */ /* 0x040fe20000000000 */
[----:B------:R-:W-:Y:S01]  /*2930*/  FSEL R48, R36, R48, !P4 ;  /* 0x0000003024307208 */ /* 0x000fe20006000000 */
[----:B------:R-:W-:Y:S01]  /*2940*/  FADD R25, R39, R25 ;  /* 0x0000001927197221 */ /* 0x000fe20000000000 */
[----:B------:R-:W-:-:S02]  /*2950*/  SEL R43, R32, R43, !P2 ;  /* 0x0000002b202b7207 */ /* 0x000fc40005000000 */
[----:B------:R-:W-:Y:S02]  /*2960*/  SEL R51, R32, R51, !P4 ;  /* 0x0000003320337207 */ /* 0x000fe40006000000 */
[----:B------:R-:W-:Y:S02]  /*2970*/  FSETP.GEU.AND P3, PT, R75, R62, PT ;  /* 0x0000003e4b00720b */ /* 0x000fe40003f6e000 */
[----:B------:R-:W-:Y:S02]  /*2980*/  FSETP.GEU.AND P2, PT, R37, R54, PT ;  /* 0x000000362500720b */ /* 0x000fe40003f4e000 */
[----:B------:R-:W-:Y:S02]  /*2990*/  FSETP.GEU.AND P4, PT, R28, R41, PT ;  /* 0x000000291c00720b */ /* 0x000fe40003f8e000 */
[----:B------:R-:W-:Y:S02]  /*29a0*/  FSEL R62, R75, R62, !P3 ;  /* 0x0000003e4b3e7208 */ /* 0x000fe40005800000 */
[----:B------:R-:W-:-:S02]  /*29b0*/  FSEL R37, R37, R54, !P2 ;  /* 0x0000003625257208 */ /* 0x000fc40005000000 */
[----:B------:R-:W-:Y:S02]  /*29c0*/  SEL R49, R32, R49, !P3 ;  /* 0x0000003120317207 */ /* 0x000fe40005800000 */
        /* <DEDUP_REMOVED lines=9> */
[----:B------:R-:W-:Y:S01]  /*2a60*/  FSETP.GEU.AND P4, PT, R72, R45, PT ;  /* 0x0000002d4800720b */ /* 0x000fe20003f8e000 */
[----:B0-----:R-:W-:Y:S01]  /*2a70*/  FADD R39, R18, R22 ;  /* 0x0000001612277221 */ /* 0x001fe20000000000 */
[----:B------:R-:W-:Y:S01]  /*2a80*/  FSEL R70, R70, R77, !P3 ;  /* 0x0000004d46467208 */ /* 0x000fe20005800000 */
[--C-:B------:R-:W-:Y:S01]  /*2a90*/  FADD R77, R17, R26.reuse ;  /* 0x0000001a114d7221 */ /* 0x100fe20000000000 */
[----:B------:R-:W-:Y:S01]  /*2aa0*/  FSEL R29, R29, R52, !P0 ;  /* 0x000000341d1d7208 */ /* 0x000fe20004000000 */
[C---:B------:R-:W-:Y:S01]  /*2ab0*/  FADD R52, R16.reuse, R26 ;  /* 0x0000001a10347221 */ /* 0x040fe20000000000 */
[----:B------:R-:W-:Y:S01]  /*2ac0*/  FSEL R21, R21, R42, !P1 ;  /* 0x0000002a15157208 */ /* 0x000fe20004800000 */
[--C-:B------:R-:W-:Y:S01]  /*2ad0*/  FADD R42, R17, R22.reuse ;  /* 0x00000016112a7221 */ /* 0x100fe20000000000 */
[----:B------:R-:W-:Y:S01]  /*2ae0*/  FSEL R33, R33, R50, !P5 ;  /* 0x0000003221217208 */ /* 0x000fe20006800000 */
[----:B------:R-:W-:Y:S01]  /*2af0*/  FADD R50, R16, R22 ;  /* 0x0000001610327221 */ /* 0x000fe20000000000 */
[----:B------:R-:W-:Y:S01]  /*2b00*/  SEL R65, R32, R65, !P3 ;  /* 0x0000004120417207 */ /* 0x000fe20005800000 */
[----:B------:R-:W-:Y:S01]  /*2b10*/  FADD R41, R18, R26 ;  /* 0x0000001a12297221 */ /* 0x000fe20000000000 */
[----:B------:R-:W-:Y:S01]  /*2b20*/  SEL R55, R32, R55, !P0 ;  /* 0x0000003720377207 */ /* 0x000fe20004000000 */
[--C-:B------:R-:W-:Y:S01]  /*2b30*/  FADD R54, R16, R30.reuse ;  /* 0x0000001e10367221 */ /* 0x100fe20000000000 */
[C---:B------:R-:W-:Y:S01]  /*2b40*/  SEL R71, R32.reuse, R71, !P1 ;  /* 0x0000004720477207 */ /* 0x040fe20004800000 */
[--C-:B------:R-:W-:Y:S01]  /*2b50*/  FADD R75, R17, R30.reuse ;  /* 0x0000001e114b7221 */ /* 0x100fe20000000000 */
[----:B------:R-:W-:Y:S01]  /*2b60*/  SEL R47, R32, R47, !P2 ;  /* 0x0000002f202f7207 */ /* 0x000fe20005000000 */
[----:B------:R-:W-:Y:S01]  /*2b70*/  FADD R73, R18, R30 ;  /* 0x0000001e12497221 */ /* 0x000fe20000000000 */
[----:B------:R-:W-:Y:S01]  /*2b80*/  SEL R69, R32, R69, !P4 ;  /* 0x0000004520457207 */ /* 0x000fe20006000000 */
[C---:B------:R-:W-:Y:S01]  /*2b90*/  FADD R22, R19.reuse, R22 ;  /* 0x0000001613167221 */ /* 0x040fe20000000000 */
[----:B------:R-:W-:Y:S01]  /*2ba0*/  @P5 SEL R32, R24, R44, !P6 ;  /* 0x0000002c18205207 */ /* 0x000fe20007000000 */
[C---:B------:R-:W-:Y:S01]  /*2bb0*/  FADD R26, R19.reuse, R26 ;  /* 0x0000001a131a7221 */ /* 0x040fe20000000000 */
[----:B------:R-:W-:Y:S01]  /*2bc0*/  FADD R30, R19, R30 ;  /* 0x0000001e131e7221 */ /* 0x000fe20000000000 */
[--C-:B------:R-:W-:Y:S01]  /*2bd0*/  FADD R44, R16, R34.reuse ;  /* 0x00000022102c7221 */ /* 0x100fe20000000000 */
[--C-:B------:R-:W-:Y:S01]  /*2be0*/  FADD R38, R17, R34.reuse ;  /* 0x0000002211267221 */ /* 0x100fe20000000000 */
[--C-:B------:R-:W-:Y:S01]  /*2bf0*/  FADD R36, R18, R34.reuse ;  /* 0x0000002212247221 */ /* 0x100fe20000000000 */
[----:B------:R-:W-:-:S02]  /*2c00*/  FADD R24, R19, R34 ;  /* 0x0000002213187221 */ /* 0x000fc40000000000 */
[----:B------:R-:W0:Y:S01]  /*2c10*/  LDS.128 R16, [R4+0x700] ;  /* 0x0007000004107984 */ /* 0x000e220000000c00 */
[----:B------:R-:W-:Y:S01]  /*2c20*/  FSEL R45, R72, R45, !P4 ;  /* 0x0000002d482d7208 */ /* 0x000fe20006000000 */
[----:B------:R-:W-:Y:S01]  /*2c30*/  VIADD R34, R2, 0x6 ;  /* 0x0000000602227836 */ /* 0x000fe20000000000 */
[----:B------:R-:W-:Y:S02]  /*2c40*/  FSETP.GEU.AND P4, PT, R50, R60, PT ;  /* 0x0000003c3200720b */ /* 0x000fe40003f8e000 */
[----:B------:R-:W-:Y:S02]  /*2c50*/  FSETP.GEU.AND P0, PT, R44, R48, PT ;  /* 0x000000302c00720b */ /* 0x000fe40003f0e000 */
[----:B------:R-:W-:Y:S02]  /*2c60*/  FSEL R60, R50, R60, !P4 ;  /* 0x0000003c323c7208 */ /* 0x000fe40006000000 */
[----:B------:R-:W-:Y:S02]  /*2c70*/  SEL R66, R34, R66, !P4 ;  /* 0x0000004222427207 */ /* 0x000fe40006000000 */
[----:B------:R-:W-:-:S02]  /*2c80*/  FSETP.GEU.AND P3, PT, R77, R68, PT ;  /* 0x000000444d00720b */ /* 0x000fc40003f6e000 */
[-C--:B------:R-:W-:Y:S02]  /*2c90*/  FSETP.GEU.AND P4, PT, R38, R37.reuse, PT ;  /* 0x000000252600720b */ /* 0x080fe40003f8e000 */
[----:B------:R-:W-:Y:S02]  /*2ca0*/  FSETP.GEU.AND P1, PT, R52, R56, PT ;  /* 0x000000383400720b */ /* 0x000fe40003f2e000 */
[----:B------:R-:W-:Y:S02]  /*2cb0*/  FSEL R25, R25, R64, !P2 ;  /* 0x0000004019197208 */ /* 0x000fe40005000000 */
[----:B------:R-:W-:Y:S02]  /*2cc0*/  FSEL R48, R44, R48, !P0 ;  /* 0x000000302c307208 */ /* 0x000fe40004000000 */
[----:B------:R-:W-:Y:S02]  /*2cd0*/  FSEL R68, R77, R68, !P3 ;  /* 0x000000444d447208 */ /* 0x000fe40005800000 */
[----:B------:R-:W-:-:S02]  /*2ce0*/  FSEL R37, R38, R37, !P4 ;  /* 0x0000002526257208 */ /* 0x000fc40006000000 */
[C---:B------:R-:W-:Y:S02]  /*2cf0*/  SEL R51, R34.reuse, R51, !P0 ;  /* 0x0000003322337207 */ /* 0x040fe40004000000 */
[C---:B------:R-:W-:Y:S02]  /*2d00*/  SEL R61, R34.reuse, R61, !P3 ;  /* 0x0000003d223d7207 */ /* 0x040fe40005800000 */
[----:B------:R-:W-:Y:S02]  /*2d10*/  SEL R59, R34, R59, !P4 ;  /* 0x0000003b223b7207 */ /* 0x000fe40006000000 */
[----:B------:R-:W-:Y:S02]  /*2d20*/  FSEL R56, R52, R56, !P1 ;  /* 0x0000003834387208 */ /* 0x000fe40004800000 */
[----:B------:R-:W-:Y:S02]  /*2d30*/  FSETP.GEU.AND P2, PT, R42, R62, PT ;  /* 0x0000003e2a00720b */ /* 0x000fe40003f4e000 */
[----:B------:R-:W-:-:S02]  /*2d40*/  SEL R43, R34, R43, !P1 ;  /* 0x0000002b222b7207 */ /* 0x000fc40004800000 */
[----:B------:R-:W-:Y:S02]  /*2d50*/  FSETP.GEU.AND P0, PT, R73, R70, PT ;  /* 0x000000464900720b */ /* 0x000fe40003f0e000 */
[----:B------:R-:W-:Y:S02]  /*2d60*/  FSETP.GEU.AND P3, PT, R22, R21, PT ;  /* 0x000000151600720b */ /* 0x000fe40003f6e000 */
[----:B------:R-:W-:Y:S02]  /*2d70*/  FSETP.GEU.AND P4, PT, R30, R45, PT ;  /* 0x0000002d1e00720b */ /* 0x000fe40003f8e000 */
[----:B------:R-:W-:Y:S02]  /*2d80*/  FSETP.GEU.AND P5, PT, R54, R46, PT ;  /* 0x0000002e3600720b */ /* 0x000fe40003fae000 */
[----:B------:R-:W-:Y:S02]  /*2d90*/  FSETP.GEU.AND P6, PT, R75, R58, PT ;  /* 0x0000003a4b00720b */ /* 0x000fe40003fce000 */
[----:B------:R-:W-:-:S02]  /*2da0*/  FSETP.GEU.AND P1, PT, R39, R20, PT ;  /* 0x000000142700720b */ /* 0x000fc40003f2e000 */
[----:B------:R-:W-:Y:S02]  /*2db0*/  FSEL R62, R42, R62, !P2 ;  /* 0x0000003e2a3e7208 */ /* 0x000fe40005000000 */
[----:B------:R-:W-:Y:S02]  /*2dc0*/  SEL R49, R34, R49, !P2 ;  /* 0x0000003122317207 */ /* 0x000fe40005000000 */
[----:B------:R-:W-:Y:S01]  /*2dd0*/  FSEL R70, R73, R70, !P0 ;  /* 0x0000004649467208 */ /* 0x000fe20004000000 */
[--C-:B0-----:R-:W-:Y:S01]  /*2de0*/  FADD R73, R19, R23.reuse ;  /* 0x0000001713497221 */ /* 0x101fe20000000000 */
[----:B------:R-:W-:Y:S01]  /*2df0*/  FSEL R38, R22, R21, !P3 ;  /* 0x0000001516267208 */ /* 0x000fe20005800000 */
[--C-:B------:R-:W-:Y:S01]  /*2e00*/  FADD R22, R16, R23.reuse ;  /* 0x0000001710167221 */ /* 0x100fe20000000000 */
[----:B------:R-:W-:Y:S01]  /*2e10*/  FSEL R45, R30, R45, !P4 ;  /* 0x0000002d1e2d7208 */ /* 0x000fe20006000000 */
[--C-:B------:R-:W-:Y:S01]  /*2e20*/  FADD R21, R17, R23.reuse ;  /* 0x0000001711157221 */ /* 0x100fe20000000000 */
[----:B------:R-:W-:Y:S01]  /*2e30*/  FSEL R46, R54, R46, !P5 ;  /* 0x0000002e362e7208 */ /* 0x000fe20006800000 */
[----:B------:R-:W-:Y:S01]  /*2e40*/  FADD R30, R18, R23 ;  /* 0x00000017121e7221 */ /* 0x000fe20000000000 */
[----:B------:R-:W-:Y:S01]  /*2e50*/  FSEL R58, R75, R58, !P6 ;  /* 0x0000003a4b3a7208 */ /* 0x000fe20007000000 */
[----:B------:R-:W-:Y:S01]  /*2e60*/  FADD R23, R16, R31 ;  /* 0x0000001f10177221 */ /* 0x000fe20000000000 */
[----:B------:R-:W-:-:S02]  /*2e70*/  SEL R57, R34, R57, !P5 ;  /* 0x0000003922397207 */ /* 0x000fc40006800000 */
[----:B------:R-:W-:Y:S02]  /*2e80*/  FSETP.GEU.AND P2, PT, R36, R29, PT ;  /* 0x0000001d2400720b */ /* 0x000fe40003f4e000 */
[----:B------:R-:W-:Y:S01]  /*2e90*/  FSEL R39, R39, R20, !P1 ;  /* 0x0000001427277208 */ /* 0x000fe20004800000 */
[----:B------:R-:W-:Y:S01]  /*2ea0*/  FADD R20, R16, R27 ;  /* 0x0000001b10147221 */ /* 0x000fe20000000000 */
[----:B------:R-:W-:Y:S02]  /*2eb0*/  SEL R67, R34, R67, !P6 ;  /* 0x0000004322437207 */ /* 0x000fe40007000000 */
[----:B------:R-:W-:Y:S02]  /*2ec0*/  FSETP.GEU.AND P5, PT, R41, R28, PT ;  /* 0x0000001c2900720b */ /* 0x000fe40003fae000 */
[----:B------:R-:W-:Y:S02]  /*2ed0*/  FSETP.GEU.AND P6, PT, R26, R25, PT ;  /* 0x000000191a00720b */ /* 0x000fe40003fce000 */
[----:B------:R-:W-:-:S02]  /*2ee0*/  FSEL R29, R36, R29, !P2 ;  /* 0x0000001d241d7208 */ /* 0x000fc40005000000 */
[----:B------:R-:W-:Y:S02]  /*2ef0*/  SEL R63, R34, R63, !P1 ;  /* 0x0000003f223f7207 */ /* 0x000fe40004800000 */
[----:B------:R-:W-:Y:S02]  /*2f00*/  FSEL R28, R41, R28, !P5 ;  /* 0x0000001c291c7208 */ /* 0x000fe40006800000 */
[----:B------:R-:W-:Y:S02]  /*2f10*/  FSETP.GEU.AND P1, PT, R24, R33, PT ;  /* 0x000000211800720b */ /* 0x000fe40003f2e000 */
        /* <DEDUP_REMOVED lines=8> */
[----:B------:R-:W-:Y:S01]  /*2fa0*/  FSETP.GEU.AND P0, PT, R21, R62, PT ;  /* 0x0000003e1500720b */ /* 0x000fe20003f0e000 */
[--C-:B------:R-:W-:Y:S01]  /*2fb0*/  FADD R25, R17, R27.reuse ;  /* 0x0000001b11197221 */ /* 0x100fe20000000000 */
[--C-:B------:R-:W-:Y:S01]  /*2fc0*/  FADD R75, R18, R27.reuse ;  /* 0x0000001b124b7221 */ /* 0x100fe20000000000 */
[----:B------:R-:W-:Y:S01]  /*2fd0*/  FADD R41, R19, R27 ;  /* 0x0000001b13297221 */ /* 0x000fe20000000000 */
[----:B------:R-:W-:Y:S01]  /*2fe0*/  FSEL R33, R24, R33, !P1 ;  /* 0x0000002118217208 */ /* 0x000fe20004800000 */
[--C-:B------:R-:W-:Y:S01]  /*2ff0*/  FADD R27, R17, R31.reuse ;  /* 0x0000001f111b7221 */ /* 0x100fe20000000000 */
[--C-:B------:R-:W-:Y:S01]  /*3000*/  FADD R77, R18, R31.reuse ;  /* 0x0000001f124d7221 */ /* 0x100fe20000000000 */
[----:B------:R-:W-:Y:S01]  /*3010*/  FADD R42, R19, R31 ;  /* 0x0000001f132a7221 */ /* 0x000fe20000000000 */
[--C-:B------:R-:W-:Y:S01]  /*3020*/  FADD R31, R16, R35.reuse ;  /* 0x00000023101f7221 */ /* 0x100fe20000000000 */
[--C-:B------:R-:W-:Y:S01]  /*3030*/  FADD R24, R17, R35.reuse ;  /* 0x0000002311187221 */ /* 0x100fe20000000000 */
[--C-:B------:R-:W-:Y:S01]  /*3040*/  FADD R52, R18, R35.reuse ;  /* 0x0000002312347221 */ /* 0x100fe20000000000 */
[----:B------:R-:W-:Y:S01]  /*3050*/  FADD R50, R19, R35 ;  /* 0x0000002313327221 */ /* 0x000fe20000000000 */
[----:B------:R-:W-:Y:S01]  /*3060*/  FSEL R60, R22, R60, !P5 ;  /* 0x0000003c163c7208 */ /* 0x000fe20006800000 */
[----:B------:R-:W-:Y:S01]  /*3070*/  VIADD R44, R2, 0x7 ;  /* 0x00000007022c7836 */ /* 0x000fe20000000000 */
[----:B------:R-:W-:Y:S01]  /*3080*/  FSEL R56, R20, R56, !P6 ;  /* 0x0000003814387208 */ /* 0x000fe20007000000 */
[----:B------:R-:W-:Y:S01]  /*3090*/  LDS.128 R16, [R4+0x800] ;  /* 0x0008000004107984 */ /* 0x000fe20000000c00 */
[----:B------:R-:W-:-:S02]  /*30a0*/  FSEL R46, R23, R46, !P2 ;  /* 0x0000002e172e7208 */ /* 0x000fc40005000000 */
[----:B------:R-:W-:Y:S02]  /*30b0*/  FSEL R62, R21, R62, !P0 ;  /* 0x0000003e153e7208 */ /* 0x000fe40004000000 */
[----:B------:R-:W0:Y:S01]  /*30c0*/  LDS.128 R20, [R7+0x20] ;  /* 0x0000200007147984 */ /* 0x000e220000000c00 */
[----:B------:R-:W-:Y:S02]  /*30d0*/  SEL R69, R34, R69, !P4 ;  /* 0x0000004522457207 */ /* 0x000fe40006000000 */
[C---:B------:R-:W-:Y:S02]  /*30e0*/  SEL R66, R44.reuse, R66, !P5 ;  /* 0x000000422c427207 */ /* 0x040fe40006800000 */
        /* <DEDUP_REMOVED lines=8> */
[----:B------:R-:W-:Y:S02]  /*3170*/  SEL R71, R34, R71, !P3 ;  /* 0x0000004722477207 */ /* 0x000fe40005800000 */
[----:B------:R-:W-:-:S04]  /*3180*/  FSETP.GEU.AND P3, PT, R31, R48, PT ;  /* 0x000000301f00720b */ /* 0x000fc80003f6e000 */
[----:B------:R-:W-:Y:S02]  /*3190*/  FSEL R48, R31, R48, !P3 ;  /* 0x000000301f307208 */ /* 0x000fe40005800000 */
[----:B------:R-:W-:Y:S02]  /*31a0*/  SEL R51, R44, R51, !P3 ;  /* 0x000000332c337207 */ /* 0x000fe40005800000 */
[----:B------:R-:W-:-:S04]  /*31b0*/  FSETP.GEU.AND P3, PT, R75, R28, PT ;  /* 0x0000001c4b00720b */ /* 0x000fc80003f6e000 */
[----:B------:R-:W-:Y:S02]  /*31c0*/  FSEL R75, R75, R28, !P3 ;  /* 0x0000001c4b4b7208 */ /* 0x000fe40005800000 */
[----:B------:R-:W-:Y:S02]  /*31d0*/  SEL R53, R44, R53, !P3 ;  /* 0x000000352c357207 */ /* 0x000fe40005800000 */
[----:B------:R-:W-:Y:S02]  /*31e0*/  FSETP.GEU.AND P3, PT, R50, R33, PT ;  /* 0x000000213200720b */ /* 0x000fe40003f6e000 */
[----:B------:R-:W-:Y:S01]  /*31f0*/  SEL R57, R44, R57, !P2 ;  /* 0x000000392c397207 */ /* 0x000fe20005000000 */
[----:B0-----:R-:W-:Y:S01]  /*3200*/  FADD R35, R16, R20 ;  /* 0x0000001410237221 */ /* 0x001fe20000000000 */
[----:B------:R-:W-:Y:S02]  /*3210*/  FSETP.GEU.AND P2, PT, R30, R39, PT ;  /* 0x000000271e00720b */ /* 0x000fe40003f4e000 */
[----:B------:R-:W-:-:S02]  /*3220*/  SEL R49, R44, R49, !P0 ;  /* 0x000000312c317207 */ /* 0x000fc40004000000 */
[----:B------:R-:W-:Y:S02]  /*3230*/  FSETP.GEU.AND P0, PT, R77, R70, PT ;  /* 0x000000464d00720b */ /* 0x000fe40003f0e000 */
[----:B------:R-:W-:Y:S02]  /*3240*/  SEL R59, R44, R59, !P6 ;  /* 0x0000003b2c3b7207 */ /* 0x000fe40007000000 */
[----:B------:R-:W-:Y:S02]  /*3250*/  FSEL R39, R30, R39, !P2 ;  /* 0x000000271e277208 */ /* 0x000fe40005000000 */
[C---:B------:R-:W-:Y:S02]  /*3260*/  SEL R61, R44.reuse, R61, !P4 ;  /* 0x0000003d2c3d7207 */ /* 0x040fe40006000000 */
[----:B------:R-:W-:Y:S02]  /*3270*/  SEL R67, R44, R67, !P5 ;  /* 0x000000432c437207 */ /* 0x000fe40006800000 */
[----:B------:R-:W-:-:S02]  /*3280*/  FSETP.GEU.AND P6, PT, R41, R36, PT ;  /* 0x000000242900720b */ /* 0x000fc40003fce000 */
[----:B------:R-:W-:Y:S02]  /*3290*/  SEL R63, R44, R63, !P2 ;  /* 0x0000003f2c3f7207 */ /* 0x000fe40005000000 */
[----:B------:R-:W-:Y:S02]  /*32a0*/  FSETP.GEU.AND P4, PT, R52, R29, PT ;  /* 0x0000001d3400720b */ /* 0x000fe40003f8e000 */
[----:B------:R-:W-:Y:S02]  /*32b0*/  FSETP.GEU.AND P5, PT, R73, R38, PT ;  /* 0x000000264900720b */ /* 0x000fe40003fae000 */
[----:B------:R-:W-:Y:S02]  /*32c0*/  FSEL R70, R77, R70, !P0 ;  /* 0x000000464d467208 */ /* 0x000fe40004000000 */
[----:B------:R-:W-:Y:S02]  /*32d0*/  FSETP.GEU.AND P2, PT, R42, R45, PT ;  /* 0x0000002d2a00720b */ /* 0x000fe40003f4e000 */
[----:B------:R-:W-:-:S02]  /*32e0*/  SEL R65, R44, R65, !P0 ;  /* 0x000000412c417207 */ /* 0x000fc40004000000 */
[----:B------:R-:W-:Y:S02]  /*32f0*/  FSETP.GEU.AND P0, PT, R35, R60, PT ;  /* 0x0000003c2300720b */ /* 0x000fe40003f0e000 */
[----:B------:R-:W-:Y:S01]  /*3300*/  FSEL R36, R41, R36, !P6 ;  /* 0x0000002429247208 */ /* 0x000fe20007000000 */
[----:B------:R-:W-:Y:S01]  /*3310*/  FADD R41, R20, R19 ;  /* 0x0000001314297221 */ /* 0x000fe20000000000 */
[C---:B------:R-:W-:Y:S02]  /*3320*/  SEL R55, R44.reuse, R55, !P4 ;  /* 0x000000372c377207 */ /* 0x040fe40006000000 */
[C---:B------:R-:W-:Y:S02]  /*3330*/  SEL R71, R44.reuse, R71, !P5 ;  /* 0x000000472c477207 */ /* 0x040fe40006800000 */
[C---:B------:R-:W-:Y:S02]  /*3340*/  SEL R47, R44.reuse, R47, !P6 ;  /* 0x0000002f2c2f7207 */ /* 0x040fe40007000000 */
[----:B------:R-:W-:-:S02]  /*3350*/  SEL R69, R44, R69, !P2 ;  /* 0x000000452c457207 */ /* 0x000fc40005000000 */
[----:B------:R-:W-:Y:S02]  /*3360*/  FSEL R38, R73, R38, !P5 ;  /* 0x0000002649267208 */ /* 0x000fe40006800000 */
[----:B------:R-:W-:Y:S01]  /*3370*/  FSEL R50, R50, R33, !P3 ;  /* 0x0000002132327208 */ /* 0x000fe20005800000 */
[----:B------:R-:W-:Y:S01]  /*3380*/  FADD R33, R20, R17 ;  /* 0x0000001114217221 */ /* 0x000fe20000000000 */
[----:B------:R-:W-:Y:S01]  /*3390*/  @P3 SEL R44, R34, R32, !P1 ;  /* 0x00000020222c3207 */ /* 0x000fe20004800000 */
[----:B------:R-:W-:Y:S01]  /*33a0*/  FADD R32, R20, R18 ;  /* 0x0000001214207221 */ /* 0x000fe20000000000 */
[----:B------:R-:W-:Y:S01]  /*33b0*/  FSEL R60, R35, R60, !P0 ;  /* 0x0000003c233c7208 */ /* 0x000fe20004000000 */
[----:B-1----:R-:W-:Y:S01]  /*33c0*/  FADD R35, R16, R24 ;  /* 0x0000001810237221 */ /* 0x002fe20000000000 */
[----:B------:R-:W-:Y:S02]  /*33d0*/  FSETP.GEU.AND P1, PT, R41, R38, PT ;  /* 0x000000262900720b */ /* 0x000fe40003f2e000 */
[----:B------:R-:W-:-:S02]  /*33e0*/  FSEL R52, R52, R29, !P4 ;  /* 0x0000001d34347208 */ /* 0x000fc40006000000 */
[----:B------:R-:W-:Y:S01]  /*33f0*/  FSEL R42, R42, R45, !P2 ;  /* 0x0000002d2a2a7208 */ /* 0x000fe20005000000 */
[----:B------:R-:W0:Y:S01]  /*3400*/  LDS.128 R28, [R7+0x120] ;  /* 0x00012000071c7984 */ /* 0x000e220000000c00 */
[----:B------:R-:W-:Y:S02]  /*3410*/  FSETP.GEU.AND P6, PT, R33, R62, PT ;  /* 0x0000003e2100720b */ /* 0x000fe40003fce000 */
[-C--:B------:R-:W-:Y:S02]  /*3420*/  FSETP.GEU.AND P2, PT, R32, R39.reuse, PT ;  /* 0x000000272000720b */ /* 0x080fe40003f4e000 */
[----:B------:R-:W-:Y:S01]  /*3430*/  FSETP.GEU.AND P5, PT, R35, R56, PT ;  /* 0x000000382300720b */ /* 0x000fe20003fae000 */
[C---:B------:R-:W-:Y:S01]  /*3440*/  FADD R37, R24.reuse, R17 ;  /* 0x0000001118257221 */ /* 0x040fe20000000000 */
[----:B------:R-:W-:Y:S01]  /*3450*/  FSEL R41, R41, R38, !P1 ;  /* 0x0000002629297208 */ /* 0x000fe20004800000 */
[C---:B------:R-:W-:Y:S01]  /*3460*/  FADD R38, R24.reuse, R18 ;  /* 0x0000001218267221 */ /* 0x040fe20000000000 */
[----:B------:R-:W-:Y:S01]  /*3470*/  FADD R45, R24, R19 ;  /* 0x00000013182d7221 */ /* 0x000fe20000000000 */
[----:B------:R-:W-:Y:S01]  /*3480*/  FSEL R62, R33, R62, !P6 ;  /* 0x0000003e213e7208 */ /* 0x000fe20007000000 */
[----:B------:R-:W-:Y:S01]  /*3490*/  VIADD R24, R2, 0x8 ;  /* 0x0000000802187836 */ /* 0x000fe20000000000 */
[----:B------:R-:W-:-:S02]  /*34a0*/  FSEL R20, R32, R39, !P2 ;  /* 0x0000002720147208 */ /* 0x000fc40005000000 */
[----:B------:R-:W-:Y:S02]  /*34b0*/  FSEL R56, R35, R56, !P5 ;  /* 0x0000003823387208 */ /* 0x000fe40006800000 */
[----:B------:R-:W1:Y:S01]  /*34c0*/  LDS.128 R32, [R7+0x1a0] ;  /* 0x0001a00007207984 */ /* 0x000e620000000c00 */
[----:B------:R-:W-:Y:S02]  /*34d0*/  SEL R66, R24, R66, !P0 ;  /* 0x0000004218427207 */ /* 0x000fe40004000000 */
[----:B------:R-:W-:Y:S02]  /*34e0*/  FSETP.GEU.AND P3, PT, R37, R68, PT ;  /* 0x000000442500720b */ /* 0x000fe40003f6e000 */
[----:B------:R-:W-:Y:S02]  /*34f0*/  FSETP.GEU.AND P4, PT, R38, R75, PT ;  /* 0x0000004b2600720b */ /* 0x000fe40003f8e000 */
[----:B------:R-:W-:Y:S02]  /*3500*/  FSETP.GEU.AND P0, PT, R45, R36, PT ;  /* 0x000000242d00720b */ /* 0x000fe40003f0e000 */
[----:B------:R-:W-:-:S02]  /*3510*/  FSEL R68, R37, R68, !P3 ;  /* 0x0000004425447208 */ /* 0x000fc40005800000 */
[----:B------:R-:W-:Y:S02]  /*3520*/  FSEL R75, R38, R75, !P4 ;  /* 0x0000004b264b7208 */ /* 0x000fe40006000000 */
[----:B------:R-:W-:Y:S02]  /*3530*/  FSEL R45, R45, R36, !P0 ;  /* 0x000000242d2d7208 */ /* 0x000fe40004000000 */
[----:B------:R-:W2:Y:S01]  /*3540*/  LDS.128 R36, [R4+0x900] ;  /* 0x0009000004247984 */ /* 0x000ea20000000c00 */
[C---:B------:R-:W-:Y:S02]  /*3550*/  SEL R49, R24.reuse, R49, !P6 ;  /* 0x0000003118317207 */ /* 0x040fe40007000000 */
[----:B------:R-:W-:Y:S01]  /*3560*/  SEL R63, R24, R63, !P2 ;  /* 0x0000003f183f7207 */ /* 0x000fe20005000000 */
[----:B0-----:R-:W-:Y:S01]  /*3570*/  FADD R73, R16, R28 ;  /* 0x0000001c10497221 */ /* 0x001fe20000000000 */
[----:B------:R-:W-:-:S04]  /*3580*/  FADD R77, R28, R17 ;  /* 0x000000111c4d7221 */ /* 0x000fc80000000000 */
[----:B------:R-:W-:Y:S02]  /*3590*/  FSETP.GEU.AND P6, PT, R73, R46, PT ;  /* 0x0000002e4900720b */ /* 0x000fe40003fce000 */
[----:B------:R-:W-:Y:S02]  /*35a0*/  FSETP.GEU.AND P2, PT, R77, R58, PT ;  /* 0x0000003a4d00720b */ /* 0x000fe40003f4e000 */
[----:B------:R-:W-:Y:S01]  /*35b0*/  FSEL R46, R73, R46, !P6 ;  /* 0x0000002e492e7208 */ /* 0x000fe20007000000 */
[----:B------:R-:W-:Y:S01]  /*35c0*/  FADD R73, R28, R18 ;  /* 0x000000121c497221 */ /* 0x000fe20000000000 */
[----:B------:R-:W-:Y:S01]  /*35d0*/  FSEL R58, R77, R58, !P2 ;  /* 0x0000003a4d3a7208 */ /* 0x000fe20005000000 */
[----:B-1----:R-:W-:Y:S01]  /*35e0*/  FADD R17, R32, R17 ;  /* 0x0000001120117221 */ /* 0x002fe20000000000 */
[----:B------:R-:W-:Y:S01]  /*35f0*/  SEL R53, R24, R53, !P4 ;  /* 0x0000003518357207 */ /* 0x000fe20006000000 */
[----:B------:R-:W-:-:S03]  /*3600*/  FADD R77, R28, R19 ;  /* 0x000000131c4d7221 */ /* 0x000fc60000000000 */
[CC--:B------:R-:W-:Y:S01]  /*3610*/  FSETP.GEU.AND P4, PT, R17.reuse, R54.reuse, PT ;  /* 0x000000361100720b */ /* 0x0c0fe20003f8e000 */
[----:B------:R-:W-:Y:S01]  /*3620*/  FADD R19, R32, R19 ;  /* 0x0000001320137221 */ /* 0x000fe20000000000 */
[C---:B------:R-:W-:Y:S02]  /*3630*/  SEL R71, R24.reuse, R71, !P1 ;  /* 0x0000004718477207 */ /* 0x040fe40004800000 */
[----:B------:R-:W-:Y:S02]  /*3640*/  SEL R43, R24, R43, !P5 ;  /* 0x0000002b182b7207 */ /* 0x000fe40006800000 */
[----:B------:R-:W-:Y:S02]  /*3650*/  FSEL R54, R17, R54, !P4 ;  /* 0x0000003611367208 */ /* 0x000fe40006000000 */
[----:B------:R-:W-:Y:S02]  /*3660*/  FSETP.GEU.AND P1, PT, R73, R70, PT ;  /* 0x000000464900720b */ /* 0x000fe40003f2e000 */
[----:B------:R-:W-:Y:S01]  /*3670*/  FSETP.GEU.AND P5, PT, R77, R42, PT ;  /* 0x0000002a4d00720b */ /* 0x000fe20003fae000 */
[----:B--2---:R-:W-:Y:S01]  /*3680*/  FADD R17, R36, R21 ;  /* 0x0000001524117221 */ /* 0x004fe20000000000 */
[----:B------:R-:W-:-:S02]  /*3690*/  FSEL R70, R73, R70, !P1 ;  /* 0x0000004649467208 */ /* 0x000fc40004800000 */
[----:B------:R-:W-:Y:S01]  /*36a0*/  FSEL R42, R77, R42, !P5 ;  /* 0x0000002a4d2a7208 */ /* 0x000fe20006800000 */
[----:B------:R-:W-:Y:S01]  /*36b0*/  FADD R77, R32, R18 ;  /* 0x00000012204d7221 */ /* 0x000fe20000000000 */
[C---:B------:R-:W-:Y:S02]  /*36c0*/  SEL R57, R24.reuse, R57, !P6 ;  /* 0x0000003918397207 */ /* 0x040fe40007000000 */
[----:B------:R-:W-:Y:S02]  /*36d0*/  SEL R65, R24, R65, !P1 ;  /* 0x0000004118417207 */ /* 0x000fe40004800000 */
[----:B------:R-:W-:Y:S02]  /*36e0*/  FSETP.GEU.AND P6, PT, R19, R50, PT ;  /* 0x000000321300720b */ /* 0x000fe40003fce000 */
[----:B------:R-:W-:Y:S01]  /*36f0*/  FSETP.GEU.AND P1, PT, R17, R60, PT ;  /* 0x0000003c1100720b */ /* 0x000fe20003f2e000 */
[----:B------:R-:W-:Y:S01]  /*3700*/  FADD R73, R16, R32 ;  /* 0x0000002010497221 */ /* 0x000fe20000000000 */
[----:B------:R-:W-:Y:S01]  /*3710*/  SEL R47, R24, R47, !P0 ;  /* 0x0000002f182f7207 */ /* 0x000fe20004000000 */
[----:B------:R-:W-:Y:S01]  /*3720*/  VIADD R32, R2, 0x9 ;  /* 0x0000000902207836 */ /* 0x000fe20000000000 */
[----:B------:R-:W-:Y:S01]  /*3730*/  FSEL R50, R19, R50, !P6 ;  /* 0x0000003213327208 */ /* 0x000fe20007000000 */
[----:B------:R-:W-:Y:S01]  /*3740*/  FADD R16, R36, R29 ;  /* 0x0000001d24107221 */ /* 0x000fe20000000000 */
[----:B------:R-:W-:Y:S01]  /*3750*/  FSEL R60, R17, R60, !P1 ;  /* 0x0000003c113c7208 */ /* 0x000fe20004800000 */
[----:B------:R-:W-:Y:S01]  /*3760*/  FADD R17, R37, R25 ;  /* 0x0000001925117221 */ /* 0x000fe20000000000 */
[----:B------:R-:W-:Y:S01]  /*3770*/  FSETP.GEU.AND P0, PT, R77, R52, PT ;  /* 0x000000344d00720b */ /* 0x000fe20003f0e000 */
[----:B------:R-:W-:Y:S01]  /*3780*/  FADD R19, R37, R29 ;  /* 0x0000001d25137221 */ /* 0x000fe20000000000 */
[----:B------:R-:W-:-:S02]  /*3790*/  SEL R69, R24, R69, !P5 ;  /* 0x0000004518457207 */ /* 0x000fc40006800000 */
[----:B------:R-:W-:Y:S02]  /*37a0*/  FSEL R52, R77, R52, !P0 ;  /* 0x000000344d347208 */ /* 0x000fe40004000000 */
        /* <DEDUP_REMOVED lines=8> */
[----:B------:R-:W-:Y:S01]  /*3830*/  SEL R61, R24, R61, !P3 ;  /* 0x0000003d183d7207 */ /* 0x000fe20005800000 */
[----:B------:R-:W0:Y:S01]  /*3840*/  LDS.128 R16, [R4+0xa00] ;  /* 0x000a000004107984 */ /* 0x000e220000000c00 */
        /* <DEDUP_REMOVED lines=16> */
[C---:B------:R-:W-:Y:S02]  /*3950*/  SEL R59, R24.reuse, R59, !P4 ;  /* 0x0000003b183b7207 */ /* 0x040fe40006000000 */
[----:B------:R-:W-:Y:S02]  /*3960*/  SEL R51, R24, R51, !P3 ;  /* 0x0000003318337207 */ /* 0x000fe40005800000 */
[----:B------:R-:W-:Y:S02]  /*3970*/  FSETP.GEU.AND P4, PT, R36, R48, PT ;  /* 0x000000302400720b */ /* 0x000fe40003f8e000 */
[----:B------:R-:W-:Y:S02]  /*3980*/  FSEL R20, R73, R20, !P5 ;  /* 0x0000001449147208 */ /* 0x000fe40006800000 */
[----:B------:R-:W-:Y:S01]  /*3990*/  SEL R63, R32, R63, !P5 ;  /* 0x0000003f203f7207 */ /* 0x000fe20006800000 */
[----:B------:R-:W-:Y:S01]  /*39a0*/  FADD R64, R39, R21 ;  /* 0x0000001527407221 */ /* 0x000fe20000000000 */
[----:B------:R-:W-:Y:S01]  /*39b0*/  FSETP.GEU.AND P5, PT, R33, R50, PT ;  /* 0x000000322100720b */ /* 0x000fe20003fae000 */
[--C-:B------:R-:W-:Y:S01]  /*39c0*/  FADD R21, R38, R29.reuse ;  /* 0x0000001d26157221 */ /* 0x100fe20000000000 */
        /* <DEDUP_REMOVED lines=19> */
[----:B------:R-:W-:Y:S02]  /*3b00*/  FSETP.GEU.AND P4, PT, R29, R42, PT ;  /* 0x0000002a1d00720b */ /* 0x000fe40003f8e000 */
[----:B------:R-:W-:-:S02]  /*3b10*/  SEL R65, R32, R65, !P3 ;  /* 0x0000004120417207 */ /* 0x000fc40005800000 */
[C---:B------:R-:W-:Y:S02]  /*3b20*/  SEL R55, R32.reuse, R55, !P0 ;  /* 0x0000003720377207 */ /* 0x040fe40004000000 */
[C---:B------:R-:W-:Y:S02]  /*3b30*/  SEL R71, R32.reuse, R71, !P1 ;  /* 0x0000004720477207 */ /* 0x040fe40004800000 */
[C---:B------:R-:W-:Y:S02]  /*3b40*/  SEL R47, R32.reuse, R47, !P2 ;  /* 0x0000002f202f7207 */ /* 0x040fe40005000000 */
[----:B------:R-:W-:Y:S01]  /*3b50*/  SEL R69, R32, R69, !P4 ;  /* 0x0000004520457207 */ /* 0x000fe20006000000 */
[--C-:B0-----:R-:W-:Y:S01]  /*3b60*/  FADD R39, R18, R22.reuse ;  /* 0x0000001612277221 */ /* 0x101fe20000000000 */
[----:B------:R-:W-:Y:S01]  /*3b70*/  FSEL R25, R25, R52, !P0 ;  /* 0x0000003419197208 */ /* 0x000fe20004000000 */
[----:B------:R-:W-:Y:S01]  /*3b80*/  FADD R52, R16, R22 ;  /* 0x0000001610347221 */ /* 0x000fe20000000000 */
[----:B------:R-:W-:Y:S01]  /*3b90*/  FSEL R41, R64, R41, !P1 ;  /* 0x0000002940297208 */ /* 0x000fe20004800000 */
[----:B------:R-:W-:Y:S01]  /*3ba0*/  FADD R54, R16, R26 ;  /* 0x0000001a10367221 */ /* 0x000fe20000000000 */
[----:B------:R-:W-:Y:S01]  /*3bb0*/  @P5 SEL R32, R24, R44, !P6 ;  /* 0x0000002c18205207 */ /* 0x000fe20007000000 */
[----:B------:R-:W-:Y:S01]  /*3bc0*/  FADD R44, R17, R22 ;  /* 0x00000016112c7221 */ /* 0x000fe20000000000 */
[----:B------:R-:W-:Y:S01]  /*3bd0*/  FSEL R29, R29, R42, !P4 ;  /* 0x0000002a1d1d7208 */ /* 0x000fe20006000000 */
[--C-:B------:R-:W-:Y:S01]  /*3be0*/  FADD R77, R17, R26.reuse ;  /* 0x0000001a114d7221 */ /* 0x100fe20000000000 */
[----:B------:R-:W-:Y:S01]  /*3bf0*/  FSEL R33, R33, R50, !P5 ;  /* 0x0000003221217208 */ /* 0x000fe20006800000 */
[----:B------:R-:W-:Y:S01]  /*3c00*/  FADD R73, R18, R26 ;  /* 0x0000001a12497221 */ /* 0x000fe20000000000 */
[--C-:B------:R-:W-:Y:S01]  /*3c10*/  FADD R64, R16, R30.reuse ;  /* 0x0000001e10407221 */ /* 0x100fe20000000000 */
[--C-:B------:R-:W-:Y:S01]  /*3c20*/  FADD R75, R17, R30.reuse ;  /* 0x0000001e114b7221 */ /* 0x100fe20000000000 */
[----:B------:R-:W-:Y:S01]  /*3c30*/  FADD R24, R18, R30 ;  /* 0x0000001e12187221 */ /* 0x000fe20000000000 */
[C---:B------:R-:W-:Y:S01]  /*3c40*/  FADD R22, R19.reuse, R22 ;  /* 0x0000001613167221 */ /* 0x040fe20000000000 */
        /* <DEDUP_REMOVED lines=8> */
[C---:B------:R-:W-:Y:S02]  /*3cd0*/  FSETP.GEU.AND P4, PT, R52.reuse, R60, PT ;  /* 0x0000003c3400720b */ /* 0x040fe40003f8e000 */
[----:B------:R-:W-:Y:S02]  /*3ce0*/  FSEL R21, R21, R70, !P3 ;  /* 0x0000004615157208 */ /* 0x000fe40005800000 */
[----:B------:R-:W-:Y:S02]  /*3cf0*/  FSEL R60, R52, R60, !P4 ;  /* 0x0000003c343c7208 */ /* 0x000fe40006000000 */
[----:B------:R-:W-:Y:S02]  /*3d00*/  FSETP.GEU.AND P3, PT, R77, R68, PT ;  /* 0x000000444d00720b */ /* 0x000fe40003f6e000 */
[----:B------:R-:W-:-:S02]  /*3d10*/  SEL R66, R34, R66, !P4 ;  /* 0x0000004222427207 */ /* 0x000fc40006000000 */
[----:B------:R-:W-:Y:S02]  /*3d20*/  FSETP.GEU.AND P1, PT, R54, R56, PT ;  /* 0x000000383600720b */ /* 0x000fe40003f2e000 */
[----:B------:R-:W-:Y:S02]  /*3d30*/  FSETP.GEU.AND P0, PT, R50, R48, PT ;  /* 0x000000303200720b */ /* 0x000fe40003f0e000 */
[----:B------:R-:W-:Y:S02]  /*3d40*/  FSETP.GEU.AND P4, PT, R38, R37, PT ;  /* 0x000000252600720b */ /* 0x000fe40003f8e000 */
[----:B------:R-:W-:Y:S02]  /*3d50*/  FSEL R45, R72, R45, !P2 ;  /* 0x0000002d482d7208 */ /* 0x000fe40005000000 */
[----:B------:R-:W-:Y:S02]  /*3d60*/  FSETP.GEU.AND P2, PT, R44, R62, PT ;  /* 0x0000003e2c00720b */ /* 0x000fe40003f4e000 */
[----:B------:R-:W-:-:S02]  /*3d70*/  FSEL R68, R77, R68, !P3 ;  /* 0x000000444d447208 */ /* 0x000fc40005800000 */
[----:B------:R-:W-:Y:S02]  /*3d80*/  SEL R61, R34, R61, !P3 ;  /* 0x0000003d223d7207 */ /* 0x000fe40005800000 */
[----:B------:R-:W-:Y:S02]  /*3d90*/  FSEL R56, R54, R56, !P1 ;  /* 0x0000003836387208 */ /* 0x000fe40004800000 */
[----:B------:R-:W-:Y:S02]  /*3da0*/  FSEL R48, R50, R48, !P0 ;  /* 0x0000003032307208 */ /* 0x000fe40004000000 */
[----:B------:R-:W-:Y:S02]  /*3db0*/  FSEL R37, R38, R37, !P4 ;  /* 0x0000002526257208 */ /* 0x000fe40006000000 */
[C---:B------:R-:W-:Y:S02]  /*3dc0*/  SEL R43, R34.reuse, R43, !P1 ;  /* 0x0000002b222b7207 */ /* 0x040fe40004800000 */
[----:B------:R-:W-:-:S02]  /*3dd0*/  SEL R51, R34, R51, !P0 ;  /* 0x0000003322337207 */ /* 0x000fc40004000000 */
[----:B------:R-:W-:Y:S02]  /*3de0*/  FSETP.GEU.AND P3, PT, R22, R41, PT ;  /* 0x000000291600720b */ /* 0x000fe40003f6e000 */
[----:B------:R-:W-:Y:S02]  /*3df0*/  SEL R59, R34, R59, !P4 ;  /* 0x0000003b223b7207 */ /* 0x000fe40006000000 */
[----:B------:R-:W-:Y:S02]  /*3e00*/  FSETP.GEU.AND P1, PT, R39, R20, PT ;  /* 0x000000142700720b */ /* 0x000fe40003f2e000 */
[----:B------:R-:W-:Y:S02]  /*3e10*/  FSETP.GEU.AND P0, PT, R24, R21, PT ;  /* 0x000000151800720b */ /* 0x000fe40003f0e000 */
[----:B------:R-:W-:Y:S02]  /*3e20*/  FSETP.GEU.AND P4, PT, R30, R29, PT ;  /* 0x0000001d1e00720b */ /* 0x000fe40003f8e000 */
[----:B------:R-:W-:-:S02]  /*3e30*/  FSETP.GEU.AND P5, PT, R64, R46, PT ;  /* 0x0000002e4000720b */ /* 0x000fc40003fae000 */
[----:B------:R-:W-:Y:S02]  /*3e40*/  FSEL R62, R44, R62, !P2 ;  /* 0x0000003e2c3e7208 */ /* 0x000fe40005000000 */
[----:B------:R-:W-:Y:S02]  /*3e50*/  FSEL R44, R22, R41, !P3 ;  /* 0x00000029162c7208 */ /* 0x000fe40005800000 */
        /* <DEDUP_REMOVED lines=8> */
[----:B------:R-:W-:Y:S01]  /*3ee0*/  FSETP.GEU.AND P6, PT, R75, R58, PT ;  /* 0x0000003a4b00720b */ /* 0x000fe20003fce000 */
[----:B------:R-:W-:Y:S01]  /*3ef0*/  FADD R23, R16, R31 ;  /* 0x0000001f10177221 */ /* 0x000fe20000000000 */
[----:B------:R-:W-:-:S02]  /*3f00*/  SEL R57, R34, R57, !P5 ;  /* 0x0000003922397207 */ /* 0x000fc40006800000 */
[C---:B------:R-:W-:Y:S02]  /*3f10*/  SEL R49, R34.reuse, R49, !P2 ;  /* 0x0000003122317207 */ /* 0x040fe40005000000 */
[----:B------:R-:W-:Y:S02]  /*3f20*/  SEL R63, R34, R63, !P1 ;  /* 0x0000003f223f7207 */ /* 0x000fe40004800000 */
[----:B------:R-:W-:Y:S02]  /*3f30*/  FSETP.GEU.AND P5, PT, R73, R28, PT ;  /* 0x0000001c4900720b */ /* 0x000fe40003fae000 */
[----:B------:R-:W-:Y:S02]  /*3f40*/  FSETP.GEU.AND P2, PT, R42, R25, PT ;  /* 0x000000192a00720b */ /* 0x000fe40003f4e000 */
[----:B------:R-:W-:Y:S02]  /*3f50*/  FSETP.GEU.AND P1, PT, R36, R33, PT ;  /* 0x000000212400720b */ /* 0x000fe40003f2e000 */
[----:B------:R-:W-:-:S02]  /*3f60*/  FSEL R58, R75, R58, !P6 ;  /* 0x0000003a4b3a7208 */ /* 0x000fc40007000000 */
[----:B------:R-:W-:Y:S01]  /*3f70*/  SEL R67, R34, R67, !P6 ;  /* 0x0000004322437207 */ /* 0x000fe20007000000 */
[--C-:B------:R-:W-:Y:S01]  /*3f80*/  FADD R77, R16, R27.reuse ;  /* 0x0000001b104d7221 */ /* 0x100fe20000000000 */
[----:B------:R-:W-:Y:S01]  /*3f90*/  FSEL R28, R73, R28, !P5 ;  /* 0x0000001c491c7208 */ /* 0x000fe20006800000 */
[--C-:B------:R-:W-:Y:S01]  /*3fa0*/  FADD R73, R18, R27.reuse ;  /* 0x0000001b12497221 */ /* 0x100fe20000000000 */
[----:B------:R-:W-:Y:S01]  /*3fb0*/  FSEL R42, R42, R25, !P2 ;  /* 0x000000192a2a7208 */ /* 0x000fe20005000000 */
[--C-:B------:R-:W-:Y:S01]  /*3fc0*/  FADD R25, R17, R27.reuse ;  /* 0x0000001b11197221 */ /* 0x100fe20000000000 */
[----:B------:R-:W-:Y:S02]  /*3fd0*/  FSETP.GEU.AND P6, PT, R26, R45, PT ;  /* 0x0000002d1a00720b */ /* 0x000fe40003fce000 */
[----:B------:R-:W-:Y:S01]  /*3fe0*/  FSEL R33, R36, R33, !P1 ;  /* 0x0000002124217208 */ /* 0x000fe20004800000 */
[----:B------:R-:W-:Y:S01]  /*3ff0*/  FADD R36, R19, R27 ;  /* 0x0000001b13247221 */ /* 0x000fe20000000000 */
[----:B------:R-:W-:Y:S01]  /*4000*/  SEL R55, R34, R55, !P2 ;  /* 0x0000003722377207 */ /* 0x000fe20005000000 */
[--C-:B------:R-:W-:Y:S01]  /*4010*/  FADD R27, R17, R31.reuse ;  /* 0x0000001f111b7221 */ /* 0x100fe20000000000 */
[----:B------:R-:W-:Y:S01]  /*4020*/  FSETP.GEU.AND P2, PT, R23, R46, PT ;  /* 0x0000002e1700720b */ /* 0x000fe20003f4e000 */
[--C-:B------:R-:W-:Y:S01]  /*4030*/  FADD R75, R18, R31.reuse ;  /* 0x0000001f124b7221 */ /* 0x100fe20000000000 */
[----:B------:R-:W-:Y:S01]  /*4040*/  FADD R50, R19, R31 ;  /* 0x0000001f13327221 */ /* 0x000fe20000000000 */
[--C-:B------:R-:W-:Y:S01]  /*4050*/  FADD R16, R16, R35.reuse ;  /* 0x0000002310107221 */ /* 0x100fe20000000000 */
[--C-:B------:R-:W-:Y:S01]  /*4060*/  FADD R24, R17, R35.reuse ;  /* 0x0000002311187221 */ /* 0x100fe20000000000 */
[--C-:B------:R-:W-:Y:S01]  /*4070*/  FADD R31, R18, R35.reuse ;  /* 0x00000023121f7221 */ /* 0x100fe20000000000 */
[----:B------:R-:W-:Y:S01]  /*4080*/  FADD R52, R19, R35 ;  /* 0x0000002313347221 */ /* 0x000fe20000000000 */
[----:B------:R-:W-:-:S02]  /*4090*/  SEL R35, R34, R47, !P6 ;  /* 0x0000002f22237207 */ /* 0x000fc40007000000 */
[----:B------:R-:W-:Y:S01]  /*40a0*/  FSEL R47, R23, R46, !P2 ;  /* 0x0000002e172f7208 */ /* 0x000fe20005000000 */
[----:B------:R-:W-:Y:S01]  /*40b0*/  VIADD R46, R2, 0xb ;  /* 0x0000000b022e7836 */ /* 0x000fe20000000000 */
[----:B------:R-:W-:Y:S02]  /*40c0*/  FSEL R45, R26, R45, !P6 ;  /* 0x0000002d1a2d7208 */ /* 0x000fe40007000000 */
[----:B------:R-:W-:Y:S02]  /*40d0*/  SEL R53, R34, R53, !P5 ;  /* 0x0000003522357207 */ /* 0x000fe40006800000 */
[----:B------:R-:W-:Y:S02]  /*40e0*/  FSETP.GEU.AND P5, PT, R20, R60, PT ;  /* 0x0000003c1400720b */ /* 0x000fe40003fae000 */
[----:B------:R-:W-:Y:S02]  /*40f0*/  FSETP.GEU.AND P6, PT, R77, R56, PT ;  /* 0x000000384d00720b */ /* 0x000fe40003fce000 */
[----:B------:R-:W-:-:S02]  /*4100*/  SEL R65, R34, R65, !P0 ;  /* 0x0000004122417207 */ /* 0x000fc40004000000 */
[----:B------:R-:W-:Y:S02]  /*4110*/  SEL R71, R34, R71, !P3 ;  /* 0x0000004722477207 */ /* 0x000fe40005800000 */
[----:B------:R-:W-:Y:S02]  /*4120*/  FSETP.GEU.AND P3, PT, R16, R48, PT ;  /* 0x000000301000720b */ /* 0x000fe40003f6e000 */
[----:B------:R-:W-:Y:S02]  /*4130*/  FSETP.GEU.AND P0, PT, R21, R62, PT ;  /* 0x0000003e1500720b */ /* 0x000fe40003f0e000 */
[----:B------:R-:W-:Y:S02]  /*4140*/  FSEL R60, R20, R60, !P5 ;  /* 0x0000003c143c7208 */ /* 0x000fe40006800000 */
[----:B------:R-:W-:Y:S02]  /*4150*/  FSEL R56, R77, R56, !P6 ;  /* 0x000000384d387208 */ /* 0x000fe40007000000 */
[----:B------:R-:W-:-:S02]  /*4160*/  SEL R69, R34, R69, !P4 ;  /* 0x0000004522457207 */ /* 0x000fc40006000000 */
[C---:B------:R-:W-:Y:S02]  /*4170*/  SEL R66, R46.reuse, R66, !P5 ;  /* 0x000000422e427207 */ /* 0x040fe40006800000 */
[----:B------:R-:W-:Y:S02]  /*4180*/  SEL R43, R46, R43, !P6 ;  /* 0x0000002b2e2b7207 */ /* 0x000fe40007000000 */
[----:B------:R-:W-:Y:S02]  /*4190*/  FSETP.GEU.AND P4, PT, R25, R68, PT ;  /* 0x000000441900720b */ /* 0x000fe40003f8e000 */
[----:B------:R-:W-:Y:S02]  /*41a0*/  FSETP.GEU.AND P5, PT, R27, R58, PT ;  /* 0x0000003a1b00720b */ /* 0x000fe40003fae000 */
[----:B------:R-:W-:Y:S02]  /*41b0*/  FSETP.GEU.AND P6, PT, R24, R37, PT ;  /* 0x000000251800720b */ /* 0x000fe40003fce000 */
[----:B------:R-:W-:-:S02]  /*41c0*/  FSEL R48, R16, R48, !P3 ;  /* 0x0000003010307208 */ /* 0x000fc40005800000 */
[----:B------:R-:W-:Y:S01]  /*41d0*/  FSEL R62, R21, R62, !P0 ;  /* 0x0000003e153e7208 */ /* 0x000fe20004000000 */
[----:B------:R-:W-:Y:S01]  /*41e0*/  LDS.128 R16, [R4+0xc00] ;  /* 0x000c000004107984 */ /* 0x000fe20000000c00 */
[----:B------:R-:W-:-:S03]  /*41f0*/  FSEL R68, R25, R68, !P4 ;  /* 0x0000004419447208 */ /* 0x000fc60006000000 */
[----:B------:R-:W0:Y:S01]  /*4200*/  LDS.128 R20, [R7+0x30] ;  /* 0x0000300007147984 */ /* 0x000e220000000c00 */
[----:B------:R-:W-:Y:S02]  /*4210*/  FSEL R58, R27, R58, !P5 ;  /* 0x0000003a1b3a7208 */ /* 0x000fe40006800000 */
[----:B------:R-:W-:Y:S02]  /*4220*/  FSEL R54, R24, R37, !P6 ;  /* 0x0000002518367208 */ /* 0x000fe40007000000 */
[----:B------:R-:W1:Y:S01]  /*4230*/  LDS.128 R24, [R7+0xb0] ;  /* 0x0000b00007187984 */ /* 0x000e620000000c00 */
[----:B------:R-:W-:Y:S02]  /*4240*/  SEL R51, R46, R51, !P3 ;  /* 0x000000332e337207 */ /* 0x000fe40005800000 */
[----:B------:R-:W-:-:S04]  /*4250*/  FSETP.GEU.AND P3, PT, R73, R28, PT ;  /* 0x0000001c4900720b */ /* 0x000fc80003f6e000 */
[----:B------:R-:W-:Y:S02]  /*4260*/  FSEL R73, R73, R28, !P3 ;  /* 0x0000001c49497208 */ /* 0x000fe40005800000 */
[----:B------:R-:W-:Y:S02]  /*4270*/  SEL R53, R46, R53, !P3 ;  /* 0x000000352e357207 */ /* 0x000fe40005800000 */
[----:B------:R-:W-:Y:S02]  /*4280*/  FSETP.GEU.AND P3, PT, R52, R33, PT ;  /* 0x000000213400720b */ /* 0x000fe40003f6e000 */
[----:B------:R-:W-:Y:S02]  /*4290*/  SEL R57, R46, R57, !P2 ;  /* 0x000000392e397207 */ /* 0x000fe40005000000 */
[----:B------:R-:W-:Y:S02]  /*42a0*/  FSETP.GEU.AND P2, PT, R30, R39, PT ;  /* 0x000000271e00720b */ /* 0x000fe40003f4e000 */
[----:B------:R-:W-:-:S02]  /*42b0*/  SEL R67, R46, R67, !P5 ;  /* 0x000000432e437207 */ /* 0x000fc40006800000 */
[----:B------:R-:W-:Y:S02]  /*42c0*/  FSEL R39, R30, R39, !P2 ;  /* 0x000000271e277208 */ /* 0x000fe40005000000 */
[C---:B------:R-:W-:Y:S02]  /*42d0*/  SEL R49, R46.reuse, R49, !P0 ;  /* 0x000000312e317207 */ /* 0x040fe40004000000 */
[C---:B------:R-:W-:Y:S02]  /*42e0*/  SEL R61, R46.reuse, R61, !P4 ;  /* 0x0000003d2e3d7207 */ /* 0x040fe40006000000 */
[----:B------:R-:W-:Y:S02]  /*42f0*/  FSETP.GEU.AND P5, PT, R29, R44, PT ;  /* 0x0000002c1d00720b */ /* 0x000fe40003fae000 */
[C---:B------:R-:W-:Y:S02]  /*4300*/  SEL R59, R46.reuse, R59, !P6 ;  /* 0x0000003b2e3b7207 */ /* 0x040fe40007000000 */
[----:B------:R-:W-:-:S02]  /*4310*/  SEL R63, R46, R63, !P2 ;  /* 0x0000003f2e3f7207 */ /* 0x000fc40005000000 */
[----:B------:R-:W-:Y:S02]  /*4320*/  FSETP.GEU.AND P0, PT, R75, R38, PT ;  /* 0x000000264b00720b */ /* 0x000fe40003f0e000 */
[----:B------:R-:W-:Y:S02]  /*4330*/  FSETP.GEU.AND P4, PT, R31, R42, PT ;  /* 0x0000002a1f00720b */ /* 0x000fe40003f8e000 */
[----:B------:R-:W-:Y:S02]  /*4340*/  FSETP.GEU.AND P6, PT, R36, R45, PT ;  /* 0x0000002d2400720b */ /* 0x000fe40003fce000 */
[----:B------:R-:W-:Y:S02]  /*4350*/  FSETP.GEU.AND P2, PT, R50, R41, PT ;  /* 0x000000293200720b */ /* 0x000fe40003f4e000 */
[----:B------:R-:W-:Y:S02]  /*4360*/  FSEL R37, R29, R44, !P5 ;  /* 0x0000002c1d257208 */ /* 0x000fe40006800000 */
[----:B------:R-:W-:Y:S01]  /*4370*/  FSEL R36, R36, R45, !P6 ;  /* 0x0000002d24247208 */ /* 0x000fe20007000000 */
[----:B0-----:R-:W-:Y:S01]  /*4380*/  FADD R45, R16, R20 ;  /* 0x00000014102d7221 */ /* 0x001fe20000000000 */
[----:B------:R-:W-:-:S02]  /*4390*/  SEL R65, R46, R65, !P0 ;  /* 0x000000412e417207 */ /* 0x000fc40004000000 */
[C---:B------:R-:W-:Y:S02]  /*43a0*/  SEL R55, R46.reuse, R55, !P4 ;  /* 0x000000372e377207 */ /* 0x040fe40006000000 */
[C---:B------:R-:W-:Y:S02]  /*43b0*/  SEL R71, R46.reuse, R71, !P5 ;  /* 0x000000472e477207 */ /* 0x040fe40006800000 */
[C---:B------:R-:W-:Y:S02]  /*43c0*/  SEL R44, R46.reuse, R35, !P6 ;  /* 0x000000232e2c7207 */ /* 0x040fe40007000000 */
[----:B------:R-:W-:Y:S02]  /*43d0*/  SEL R69, R46, R69, !P2 ;  /* 0x000000452e457207 */ /* 0x000fe40005000000 */
[----:B------:R-:W-:Y:S01]  /*43e0*/  @P3 SEL R46, R34, R32, !P1 ;  /* 0x00000020222e3207 */ /* 0x000fe20004800000 */
[----:B------:R-:W-:Y:S01]  /*43f0*/  FADD R34, R20, R19 ;  /* 0x0000001314227221 */ /* 0x000fe20000000000 */
[----:B------:R-:W-:Y:S01]  /*4400*/  FSEL R52, R52, R33, !P3 ;  /* 0x0000002134347208 */ /* 0x000fe20005800000 */
[C---:B------:R-:W-:Y:S01]  /*4410*/  FADD R33, R20.reuse, R17 ;  /* 0x0000001114217221 */ /* 0x040fe20000000000 */
[----:B------:R-:W-:Y:S01]  /*4420*/  FADD R32, R20, R18 ;  /* 0x0000001214207221 */ /* 0x000fe20000000000 */
[----:B-1----:R-:W-:Y:S01]  /*4430*/  FADD R35, R16, R24 ;  /* 0x0000001810237221 */ /* 0x002fe20000000000 */
[----:B------:R-:W-:-:S02]  /*4440*/  FSEL R75, R75, R38, !P0 ;  /* 0x000000264b4b7208 */ /* 0x000fc40004000000 */
[----:B------:R-:W-:Y:S02]  /*4450*/  FSETP.GEU.AND P0, PT, R45, R60, PT ;  /* 0x0000003c2d00720b */ /* 0x000fe40003f0e000 */
[----:B------:R-:W-:Y:S02]  /*4460*/  FSETP.GEU.AND P1, PT, R34, R37, PT ;  /* 0x000000252200720b */ /* 0x000fe40003f2e000 */
[----:B------:R-:W-:Y:S02]  /*4470*/  FSEL R42, R31, R42, !P4 ;  /* 0x0000002a1f2a7208 */ /* 0x000fe40006000000 */
[----:B------:R-:W-:Y:S01]  /*4480*/  FSEL R41, R50, R41, !P2 ;  /* 0x0000002932297208 */ /* 0x000fe20005000000 */
[----:B------:R-:W0:Y:S01]  /*4490*/  LDS.128 R28, [R7+0x130] ;  /* 0x00013000071c7984 */ /* 0x000e220000000c00 */
[----:B------:R-:W-:Y:S02]  /*44a0*/  FSETP.GEU.AND P6, PT, R33, R62, PT ;  /* 0x0000003e2100720b */ /* 0x000fe40003fce000 */
[----:B------:R-:W-:-:S02]  /*44b0*/  FSETP.GEU.AND P2, PT, R32, R39, PT ;  /* 0x000000272000720b */ /* 0x000fc40003f4e000 */
[----:B------:R-:W-:Y:S02]  /*44c0*/  FSETP.GEU.AND P5, PT, R35, R56, PT ;  /* 0x000000382300720b */ /* 0x000fe40003fae000 */
[----:B------:R-:W-:Y:S01]  /*44d0*/  FSEL R60, R45, R60, !P0 ;  /* 0x0000003c2d3c7208 */ /* 0x000fe20004000000 */
[----:B------:R-:W-:Y:S01]  /*44e0*/  FADD R77, R24, R17 ;  /* 0x00000011184d7221 */ /* 0x000fe20000000000 */
[----:B------:R-:W-:Y:S01]  /*44f0*/  FSEL R45, R34, R37, !P1 ;  /* 0x00000025222d7208 */ /* 0x000fe20004800000 */
[C---:B------:R-:W-:Y:S01]  /*4500*/  FADD R38, R24.reuse, R18 ;  /* 0x0000001218267221 */ /* 0x040fe20000000000 */
[----:B------:R-:W-:Y:S01]  /*4510*/  FADD R37, R24, R19 ;  /* 0x0000001318257221 */ /* 0x000fe20000000000 */
[----:B------:R-:W-:Y:S01]  /*4520*/  FSEL R62, R33, R62, !P6 ;  /* 0x0000003e213e7208 */ /* 0x000fe20007000000 */
[----:B------:R-:W-:Y:S01]  /*4530*/  VIADD R24, R2, 0xc ;  /* 0x0000000c02187836 */ /* 0x000fe20000000000 */
[----:B------:R-:W-:Y:S02]  /*4540*/  FSEL R20, R32, R39, !P2 ;  /* 0x0000002720147208 */ /* 0x000fe40005000000 */
[----:B------:R-:W-:-:S02]  /*4550*/  FSEL R56, R35, R56, !P5 ;  /* 0x0000003823387208 */ /* 0x000fc40006800000 */
[----:B------:R-:W1:Y:S01]  /*4560*/  LDS.128 R32, [R7+0x1b0] ;  /* 0x0001b00007207984 */ /* 0x000e620000000c00 */
[----:B------:R-:W-:Y:S02]  /*4570*/  SEL R66, R24, R66, !P0 ;  /* 0x0000004218427207 */ /* 0x000fe40004000000 */
[CC--:B------:R-:W-:Y:S02]  /*4580*/  FSETP.GEU.AND P4, PT, R38.reuse, R73.reuse, PT ;  /* 0x000000492600720b */ /* 0x0c0fe40003f8e000 */
[CC--:B------:R-:W-:Y:S02]  /*4590*/  FSETP.GEU.AND P0, PT, R37.reuse, R36.reuse, PT ;  /* 0x000000242500720b */ /* 0x0c0fe40003f0e000 */
[----:B------:R-:W-:Y:S02]  /*45a0*/  FSEL R73, R38, R73, !P4 ;  /* 0x0000004926497208 */ /* 0x000fe40006000000 */
[----:B------:R-:W-:Y:S02]  /*45b0*/  FSEL R50, R37, R36, !P0 ;  /* 0x0000002425327208 */ /* 0x000fe40004000000 */
[----:B------:R-:W2:Y:S01]  /*45c0*/  LDS.128 R36, [R4+0xd00] ;  /* 0x000d000004247984 */ /* 0x000ea20000000c00 */
[----:B------:R-:W-:-:S02]  /*45d0*/  FSETP.GEU.AND P3, PT, R77, R68, PT ;  /* 0x000000444d00720b */ /* 0x000fc40003f6e000 */
[----:B------:R-:W-:Y:S02]  /*45e0*/  SEL R49, R24, R49, !P6 ;  /* 0x0000003118317207 */ /* 0x000fe40007000000 */
[----:B------:R-:W-:Y:S01]  /*45f0*/  FSEL R68, R77, R68, !P3 ;  /* 0x000000444d447208 */ /* 0x000fe20005800000 */
[----:B0-----:R-:W-:Y:S01]  /*4600*/  FADD R64, R16, R28 ;  /* 0x0000001c10407221 */ /* 0x001fe20000000000 */
[----:B------:R-:W-:-:S04]  /*4610*/  FADD R77, R28, R17 ;  /* 0x000000111c4d7221 */ /* 0x000fc80000000000 */
[----:B------:R-:W-:Y:S02]  /*4620*/  FSETP.GEU.AND P6, PT, R64, R47, PT ;  /* 0x0000002f4000720b */ /* 0x000fe40003fce000 */
[----:B------:R-:W-:Y:S02]  /*4630*/  SEL R53, R24, R53, !P4 ;  /* 0x0000003518357207 */ /* 0x000fe40006000000 */
[----:B------:R-:W-:Y:S01]  /*4640*/  FSEL R47, R64, R47, !P6 ;  /* 0x0000002f402f7208 */ /* 0x000fe20007000000 */
[----:B------:R-:W-:Y:S01]  /*4650*/  FADD R64, R28, R18 ;  /* 0x000000121c407221 */ /* 0x000fe20000000000 */
[----:B-1----:R-:W-:Y:S01]  /*4660*/  FADD R17, R32, R17 ;  /* 0x0000001120117221 */ /* 0x002fe20000000000 */
[----:B------:R-:W-:-:S04]  /*4670*/  SEL R63, R24, R63, !P2 ;  /* 0x0000003f183f7207 */ /* 0x000fc80005000000 */
[CC--:B------:R-:W-:Y:S01]  /*4680*/  FSETP.GEU.AND P4, PT, R17.reuse, R54.reuse, PT ;  /* 0x000000361100720b */ /* 0x0c0fe20003f8e000 */
[--C-:B------:R-:W-:Y:S01]  /*4690*/  FADD R28, R28, R19.reuse ;  /* 0x000000131c1c7221 */ /* 0x100fe20000000000 */
[----:B------:R-:W-:Y:S01]  /*46a0*/  SEL R71, R24, R71, !P1 ;  /* 0x0000004718477207 */ /* 0x000fe20004800000 */
[C---:B------:R-:W-:Y:S01]  /*46b0*/  FADD R18, R32.reuse, R18 ;  /* 0x0000001220127221 */ /* 0x040fe20000000000 */
[----:B------:R-:W-:Y:S01]  /*46c0*/  FSEL R54, R17, R54, !P4 ;  /* 0x0000003611367208 */ /* 0x000fe20006000000 */
[----:B------:R-:W-:Y:S01]  /*46d0*/  FADD R19, R32, R19 ;  /* 0x0000001320137221 */ /* 0x000fe20000000000 */
[CC--:B------:R-:W-:Y:S01]  /*46e0*/  FSETP.GEU.AND P2, PT, R77.reuse, R58.reuse, PT ;  /* 0x0000003a4d00720b */ /* 0x0c0fe20003f4e000 */
[----:B--2---:R-:W-:Y:S01]  /*46f0*/  FADD R17, R36, R21 ;  /* 0x0000001524117221 */ /* 0x004fe20000000000 */
[-C--:B------:R-:W-:Y:S02]  /*4700*/  FSETP.GEU.AND P1, PT, R64, R75.reuse, PT ;  /* 0x0000004b4000720b */ /* 0x080fe40003f2e000 */
[----:B------:R-:W-:Y:S01]  /*4710*/  FSEL R58, R77, R58, !P2 ;  /* 0x0000003a4d3a7208 */ /* 0x000fe20005000000 */
[----:B------:R-:W-:Y:S01]  /*4720*/  FADD R77, R16, R32 ;  /* 0x00000020104d7221 */ /* 0x000fe20000000000 */
[----:B------:R-:W-:-:S02]  /*4730*/  FSEL R75, R64, R75, !P1 ;  /* 0x0000004b404b7208 */ /* 0x000fc40004800000 */
[C---:B------:R-:W-:Y:S02]  /*4740*/  SEL R44, R24.reuse, R44, !P0 ;  /* 0x0000002c182c7207 */ /* 0x040fe40004000000 */
[C---:B------:R-:W-:Y:S02]  /*4750*/  SEL R57, R24.reuse, R57, !P6 ;  /* 0x0000003918397207 */ /* 0x040fe40007000000 */
[----:B------:R-:W-:Y:S02]  /*4760*/  SEL R65, R24, R65, !P1 ;  /* 0x0000004118417207 */ /* 0x000fe40004800000 */
[----:B------:R-:W-:Y:S02]  /*4770*/  FSETP.GEU.AND P0, PT, R18, R42, PT ;  /* 0x0000002a1200720b */ /* 0x000fe40003f0e000 */
[----:B------:R-:W-:Y:S02]  /*4780*/  FSETP.GEU.AND P6, PT, R19, R52, PT ;  /* 0x000000341300720b */ /* 0x000fe40003fce000 */
[----:B------:R-:W-:Y:S01]  /*4790*/  FSETP.GEU.AND P1, PT, R17, R60, PT ;  /* 0x0000003c1100720b */ /* 0x000fe20003f2e000 */
[----:B------:R-:W-:Y:S01]  /*47a0*/  VIADD R32, R2, 0xd ;  /* 0x0000000d02207836 */ /* 0x000fe20000000000 */
[C---:B------:R-:W-:Y:S01]  /*47b0*/  SEL R43, R24.reuse, R43, !P5 ;  /* 0x0000002b182b7207 */ /* 0x040fe20006800000 */
[----:B------:R-:W-:Y:S01]  /*47c0*/  FADD R16, R37, R21 ;  /* 0x0000001525107221 */ /* 0x000fe20000000000 */
[----:B------:R-:W-:-:S02]  /*47d0*/  SEL R61, R24, R61, !P3 ;  /* 0x0000003d183d7207 */ /* 0x000fc40005800000 */
[----:B------:R-:W-:Y:S01]  /*47e0*/  FSEL R42, R18, R42, !P0 ;  /* 0x0000002a122a7208 */ /* 0x000fe20004000000 */
[--C-:B------:R-:W-:Y:S01]  /*47f0*/  FADD R18, R36, R29.reuse ;  /* 0x0000001d24127221 */ /* 0x100fe20000000000 */
[----:B------:R-:W-:Y:S01]  /*4800*/  FSEL R52, R19, R52, !P6 ;  /* 0x0000003413347208 */ /* 0x000fe20007000000 */
[----:B------:R-:W-:Y:S01]  /*4810*/  FADD R19, R37, R29 ;  /* 0x0000001d25137221 */ /* 0x000fe20000000000 */
[----:B------:R-:W-:Y:S01]  /*4820*/  FSEL R60, R17, R60, !P1 ;  /* 0x0000003c113c7208 */ /* 0x000fe20004800000 */
[----:B------:R-:W-:Y:S01]  /*4830*/  FADD R17, R37, R25 ;  /* 0x0000001925117221 */ /* 0x000fe20000000000 */
[CC--:B------:R-:W-:Y:S02]  /*4840*/  FSETP.GEU.AND P5, PT, R28.reuse, R41.reuse, PT ;  /* 0x000000291c00720b */ /* 0x0c0fe40003fae000 */
[----:B------:R-:W-:Y:S02]  /*4850*/  FSETP.GEU.AND P3, PT, R77, R48, PT ;  /* 0x000000304d00720b */ /* 0x000fe40003f6e000 */
[----:B------:R-:W-:-:S02]  /*4860*/  FSEL R41, R28, R41, !P5 ;  /* 0x000000291c297208 */ /* 0x000fc40006800000 */
[----:B------:R-:W-:Y:S02]  /*4870*/  FSEL R48, R77, R48, !P3 ;  /* 0x000000304d307208 */ /* 0x000fe40005800000 */
[C---:B------:R-:W-:Y:S02]  /*4880*/  SEL R69, R24.reuse, R69, !P5 ;  /* 0x0000004518457207 */ /* 0x040fe40006800000 */
[C---:B------:R-:W-:Y:S02]  /*4890*/  SEL R51, R24.reuse, R51, !P3 ;  /* 0x0000003318337207 */ /* 0x040fe40005800000 */
[----:B------:R-:W-:Y:S02]  /*48a0*/  SEL R55, R24, R55, !P0 ;  /* 0x0000003718377207 */ /* 0x000fe40004000000 */
[----:B------:R-:W-:Y:S02]  /*48b0*/  SEL R66, R32, R66, !P1 ;  /* 0x0000004220427207 */ /* 0x000fe40004800000 */
[----:B------:R-:W-:-:S02]  /*48c0*/  FSETP.GEU.AND P5, PT, R18, R47, PT ;  /* 0x0000002f1200720b */ /* 0x000fc40003fae000 */
[----:B------:R-:W-:Y:S02]  /*48d0*/  FSETP.GEU.AND P3, PT, R16, R62, PT ;  /* 0x0000003e1000720b */ /* 0x000fe40003f6e000 */
[----:B------:R-:W-:Y:S02]  /*48e0*/  FSETP.GEU.AND P0, PT, R17, R68, PT ;  /* 0x000000441100720b */ /* 0x000fe40003f0e000 */
[----:B------:R-:W-:Y:S02]  /*48f0*/  FSETP.GEU.AND P1, PT, R19, R58, PT ;  /* 0x0000003a1300720b */ /* 0x000fe40003f2e000 */
[----:B------:R-:W-:Y:S02]  /*4900*/  FSEL R47, R18, R47, !P5 ;  /* 0x0000002f122f7208 */ /* 0x000fe40006800000 */
[----:B------:R-:W-:Y:S02]  /*4910*/  FSEL R62, R16, R62, !P3 ;  /* 0x0000003e103e7208 */ /* 0x000fe40005800000 */
[----:B------:R-:W-:-:S02]  /*4920*/  FSEL R68, R17, R68, !P0 ;  /* 0x0000004411447208 */ /* 0x000fc40004000000 */
[----:B------:R-:W-:Y:S02]  /*4930*/  FSEL R58, R19, R58, !P1 ;  /* 0x0000003a133a7208 */ /* 0x000fe40004800000 */
[----:B------:R-:W0:Y:S01]  /*4940*/  LDS.128 R16, [R4+0xe00] ;  /* 0x000e000004107984 */ /* 0x000e220000000c00 */
[----:B------:R-:W-:Y:S01]  /*4950*/  FADD R77, R36, R25 ;  /* 0x00000019244d7221 */ /* 0x000fe20000000000 */
[----:B------:R-:W-:-:S04]  /*4960*/  SEL R67, R24, R67, !P2 ;  /* 0x0000004318437207 */ /* 0x000fc80005000000 */
[----:B------:R-:W-:Y:S01]  /*4970*/  FSETP.GEU.AND P2, PT, R77, R56, PT ;  /* 0x000000384d00720b */ /* 0x000fe20003f4e000 */
[----:B------:R-:W-:-:S03]  /*4980*/  FADD R70, R38, R29 ;  /* 0x0000001d26467221 */ /* 0x000fc60000000000 */
[----:B------:R-:W-:Y:S01]  /*4990*/  FSEL R56, R77, R56, !P2 ;  /* 0x000000384d387208 */ /* 0x000fe20005000000 */
[----:B------:R-:W-:Y:S01]  /*49a0*/  FADD R77, R38, R21 ;  /* 0x00000015264d7221 */ /* 0x000fe20000000000 */
[C---:B------:R-:W-:Y:S01]  /*49b0*/  FADD R72, R39.reuse, R29 ;  /* 0x0000001d27487221 */ /* 0x040fe20000000000 */
        /* <DEDUP_REMOVED lines=9> */
[----:B------:R-:W-:Y:S02]  /*4a50*/  FSETP.GEU.AND P4, PT, R29, R48, PT ;  /* 0x000000301d00720b */ /* 0x000fe40003f8e000 */
[----:B------:R-:W-:Y:S02]  /*4a60*/  FSEL R20, R77, R20, !P5 ;  /* 0x000000144d147208 */ /* 0x000fe40006800000 */
[C---:B------:R-:W-:Y:S02]  /*4a70*/  SEL R63, R32.reuse, R63, !P5 ;  /* 0x0000003f203f7207 */ /* 0x040fe40006800000 */
[----:B------:R-:W-:Y:S01]  /*4a80*/  FSETP.GEU.AND P5, PT, R33, R52, PT ;  /* 0x000000342100720b */ /* 0x000fe20003fae000 */
[----:B------:R-:W-:Y:S01]  /*4a90*/  FADD R25, R39, R25 ;  /* 0x0000001927197221 */ /* 0x000fe20000000000 */
[----:B------:R-:W-:Y:S02]  /*4aa0*/  FSEL R48, R29, R48, !P4 ;  /* 0x000000301d307208 */ /* 0x000fe40006000000 */
[----:B------:R-:W-:-:S02]  /*4ab0*/  SEL R43, R32, R43, !P2 ;  /* 0x0000002b202b7207 */ /* 0x000fc40005000000 */
[----:B------:R-:W-:Y:S02]  /*4ac0*/  SEL R51, R32, R51, !P4 ;  /* 0x0000003320337207 */ /* 0x000fe40006000000 */
[CC--:B------:R-:W-:Y:S02]  /*4ad0*/  FSETP.GEU.AND P2, PT, R37.reuse, R54.reuse, PT ;  /* 0x000000362500720b */ /* 0x0c0fe40003f4e000 */
[----:B------:R-:W-:Y:S02]  /*4ae0*/  FSETP.GEU.AND P4, PT, R28, R73, PT ;  /* 0x000000491c00720b */ /* 0x000fe40003f8e000 */
[----:B------:R-:W-:Y:S02]  /*4af0*/  FSEL R37, R37, R54, !P2 ;  /* 0x0000003625257208 */ /* 0x000fe40005000000 */
[----:B------:R-:W-:Y:S02]  /*4b00*/  SEL R49, R32, R49, !P3 ;  /* 0x0000003120317207 */ /* 0x000fe40005800000 */
[----:B------:R-:W-:-:S02]  /*4b10*/  FSEL R28, R28, R73, !P4 ;  /* 0x000000491c1c7208 */ /* 0x000fc40006000000 */
[C---:B------:R-:W-:Y:S02]  /*4b20*/  SEL R61, R32.reuse, R61, !P0 ;  /* 0x0000003d203d7207 */ /* 0x040fe40004000000 */
[C---:B------:R-:W-:Y:S02]  /*4b30*/  SEL R67, R32.reuse, R67, !P1 ;  /* 0x0000004320437207 */ /* 0x040fe40004800000 */
[C---:B------:R-:W-:Y:S02]  /*4b40*/  SEL R59, R32.reuse, R59, !P2 ;  /* 0x0000003b203b7207 */ /* 0x040fe40005000000 */
[----:B------:R-:W-:Y:S02]  /*4b50*/  SEL R53, R32, R53, !P4 ;  /* 0x0000003520357207 */ /* 0x000fe40006000000 */
[----:B------:R-:W-:Y:S02]  /*4b60*/  FSETP.GEU.AND P3, PT, R70, R75, PT ;  /* 0x0000004b4600720b */ /* 0x000fe40003f6e000 */
[----:B------:R-:W-:-:S02]  /*4b70*/  FSETP.GEU.AND P0, PT, R21, R42, PT ;  /* 0x0000002a1500720b */ /* 0x000fc40003f0e000 */
[----:B------:R-:W-:Y:S02]  /*4b80*/  FSETP.GEU.AND P1, PT, R64, R45, PT ;  /* 0x0000002d4000720b */ /* 0x000fe40003f2e000 */
[----:B------:R-:W-:Y:S02]  /*4b90*/  FSETP.GEU.AND P2, PT, R25, R50, PT ;  /* 0x000000321900720b */ /* 0x000fe40003f4e000 */
[----:B------:R-:W-:Y:S01]  /*4ba0*/  FSETP.GEU.AND P4, PT, R72, R41, PT ;  /* 0x000000294800720b */ /* 0x000fe20003f8e000 */
[----:B0-----:R-:W-:Y:S01]  /*4bb0*/  FADD R29, R18, R22 ;  /* 0x00000016121d7221 */ /* 0x001fe20000000000 */
[----:B------:R-:W-:Y:S01]  /*4bc0*/  FSEL R70, R70, R75, !P3 ;  /* 0x0000004b46467208 */ /* 0x000fe20005800000 */
[----:B------:R-:W-:Y:S01]  /*4bd0*/  FADD R77, R17, R26 ;  /* 0x0000001a114d7221 */ /* 0x000fe20000000000 */
[----:B------:R-:W-:Y:S01]  /*4be0*/  FSEL R21, R21, R42, !P0 ;  /* 0x0000002a15157208 */ /* 0x000fe20004000000 */
[--C-:B------:R-:W-:Y:S01]  /*4bf0*/  FADD R42, R17, R22.reuse ;  /* 0x00000016112a7221 */ /* 0x100fe20000000000 */
[----:B------:R-:W-:Y:S01]  /*4c00*/  FSEL R25, R25, R50, !P2 ;  /* 0x0000003219197208 */ /* 0x000fe20005000000 */
[C---:B------:R-:W-:Y:S01]  /*4c10*/  FADD R50, R16.reuse, R22 ;  /* 0x0000001610327221 */ /* 0x040fe20000000000 */
[----:B------:R-:W-:Y:S01]  /*4c20*/  FSEL R33, R33, R52, !P5 ;  /* 0x0000003421217208 */ /* 0x000fe20006800000 */
[--C-:B------:R-:W-:Y:S01]  /*4c30*/  FADD R52, R16, R26.reuse ;  /* 0x0000001a10347221 */ /* 0x100fe20000000000 */
        /* <DEDUP_REMOVED lines=21> */
[----:B------:R-:W-:Y:S02]  /*4d90*/  FSEL R45, R64, R45, !P1 ;  /* 0x0000002d402d7208 */ /* 0x000fe40004800000 */
[----:B------:R-:W-:Y:S02]  /*4da0*/  FSETP.GEU.AND P1, PT, R52, R56, PT ;  /* 0x000000383400720b */ /* 0x000fe40003f2e000 */
[----:B------:R-:W-:Y:S02]  /*4db0*/  FSEL R60, R50, R60, !P4 ;  /* 0x0000003c323c7208 */ /* 0x000fe40006000000 */
[----:B------:R-:W-:-:S02]  /*4dc0*/  SEL R66, R34, R66, !P4 ;  /* 0x0000004222427207 */ /* 0x000fc40006000000 */
[----:B------:R-:W-:Y:S02]  /*4dd0*/  FSETP.GEU.AND P2, PT, R42, R62, PT ;  /* 0x0000003e2a00720b */ /* 0x000fe40003f4e000 */
[----:B------:R-:W-:Y:S02]  /*4de0*/  FSETP.GEU.AND P4, PT, R38, R37, PT ;  /* 0x000000252600720b */ /* 0x000fe40003f8e000 */
[----:B------:R-:W-:Y:S02]  /*4df0*/  FSETP.GEU.AND P5, PT, R54, R47, PT ;  /* 0x0000002f3600720b */ /* 0x000fe40003fae000 */
[----:B------:R-:W-:Y:S02]  /*4e00*/  FSETP.GEU.AND P0, PT, R46, R48, PT ;  /* 0x000000302e00720b */ /* 0x000fe40003f0e000 */
[----:B------:R-:W-:Y:S02]  /*4e10*/  FSETP.GEU.AND P6, PT, R75, R58, PT ;  /* 0x0000003a4b00720b */ /* 0x000fe40003fce000 */
[----:B------:R-:W-:-:S02]  /*4e20*/  FSEL R56, R52, R56, !P1 ;  /* 0x0000003834387208 */ /* 0x000fc40004800000 */
[----:B------:R-:W-:Y:S02]  /*4e30*/  SEL R43, R34, R43, !P1 ;  /* 0x0000002b222b7207 */ /* 0x000fe40004800000 */
[----:B------:R-:W-:Y:S02]  /*4e40*/  FSETP.GEU.AND P1, PT, R29, R20, PT ;  /* 0x000000141d00720b */ /* 0x000fe40003f2e000 */
[----:B------:R-:W-:Y:S02]  /*4e50*/  FSEL R62, R42, R62, !P2 ;  /* 0x0000003e2a3e7208 */ /* 0x000fe40005000000 */
[----:B------:R-:W-:Y:S02]  /*4e60*/  FSEL R37, R38, R37, !P4 ;  /* 0x0000002526257208 */ /* 0x000fe40006000000 */
[C---:B------:R-:W-:Y:S02]  /*4e70*/  SEL R49, R34.reuse, R49, !P2 ;  /* 0x0000003122317207 */ /* 0x040fe40005000000 */
[----:B------:R-:W-:-:S02]  /*4e80*/  SEL R59, R34, R59, !P4 ;  /* 0x0000003b223b7207 */ /* 0x000fc40006000000 */
[----:B------:R-:W-:Y:S02]  /*4e90*/  FSEL R47, R54, R47, !P5 ;  /* 0x0000002f362f7208 */ /* 0x000fe40006800000 */
[----:B------:R-:W-:Y:S02]  /*4ea0*/  FSEL R48, R46, R48, !P0 ;  /* 0x000000302e307208 */ /* 0x000fe40004000000 */
[----:B------:R-:W-:Y:S02]  /*4eb0*/  FSETP.GEU.AND P3, PT, R77, R68, PT ;  /* 0x000000444d00720b */ /* 0x000fe40003f6e000 */
        /* <DEDUP_REMOVED lines=10> */
[----:B------:R-:W-:Y:S02]  /*4f60*/  SEL R63, R34, R63, !P1 ;  /* 0x0000003f223f7207 */ /* 0x000fe40004800000 */
[----:B------:R-:W-:Y:S01]  /*4f70*/  FSETP.GEU.AND P1, PT, R24, R33, PT ;  /* 0x000000211800720b */ /* 0x000fe20003f2e000 */
        /* <DEDUP_REMOVED lines=8> */
[--C-:B------:R-:W-:Y:S01]  /*5000*/  FADD R23, R16, R27.reuse ;  /* 0x0000001b10177221 */ /* 0x100fe20000000000 */
[----:B------:R-:W-:Y:S01]  /*5010*/  FSEL R70, R73, R70, !P0 ;  /* 0x0000004649467208 */ /* 0x000fe20004000000 */
[--C-:B------:R-:W-:Y:S01]  /*5020*/  FADD R73, R18, R27.reuse ;  /* 0x0000001b12497221 */ /* 0x100fe20000000000 */
[----:B------:R-:W-:Y:S01]  /*5030*/  FSEL R38, R26, R25, !P6 ;  /* 0x000000191a267208 */ /* 0x000fe20007000000 */
[--C-:B------:R-:W-:Y:S01]  /*5040*/  FADD R25, R17, R27.reuse ;  /* 0x0000001b11197221 */ /* 0x100fe20000000000 */
[----:B------:R-:W-:Y:S01]  /*5050*/  FADD R39, R19, R27 ;  /* 0x0000001b13277221 */ /* 0x000fe20000000000 */
[----:B------:R-:W-:Y:S01]  /*5060*/  FSEL R33, R24, R33, !P1 ;  /* 0x0000002118217208 */ /* 0x000fe20004800000 */
[--C-:B------:R-:W-:Y:S01]  /*5070*/  FADD R20, R16, R31.reuse ;  /* 0x0000001f10147221 */ /* 0x100fe20000000000 */
[--C-:B------:R-:W-:Y:S01]  /*5080*/  FADD R27, R17, R31.reuse ;  /* 0x0000001f111b7221 */ /* 0x100fe20000000000 */
[--C-:B------:R-:W-:Y:S01]  /*5090*/  FADD R75, R18, R31.reuse ;  /* 0x0000001f124b7221 */ /* 0x100fe20000000000 */
[----:B------:R-:W-:Y:S01]  /*50a0*/  FADD R42, R19, R31 ;  /* 0x0000001f132a7221 */ /* 0x000fe20000000000 */
[----:B------:R-:W-:Y:S01]  /*50b0*/  SEL R61, R34, R61, !P3 ;  /* 0x0000003d223d7207 */ /* 0x000fe20005800000 */
[--C-:B------:R-:W-:Y:S01]  /*50c0*/  FADD R16, R16, R35.reuse ;  /* 0x0000002310107221 */ /* 0x100fe20000000000 */
[--C-:B------:R-:W-:Y:S01]  /*50d0*/  FADD R24, R17, R35.reuse ;  /* 0x0000002311187221 */ /* 0x100fe20000000000 */
[--C-:B------:R-:W-:Y:S01]  /*50e0*/  FADD R31, R18, R35.reuse ;  /* 0x00000023121f7221 */ /* 0x100fe20000000000 */
[----:B------:R-:W-:Y:S01]  /*50f0*/  FADD R50, R19, R35 ;  /* 0x0000002313327221 */ /* 0x000fe20000000000 */
[----:B------:R-:W-:-:S02]  /*5100*/  FSETP.GEU.AND P3, PT, R22, R45, PT ;  /* 0x0000002d1600720b */ /* 0x000fc40003f6e000 */
[----:B------:R-:W-:Y:S01]  /*5110*/  SEL R35, R34, R44, !P6 ;  /* 0x0000002c22237207 */ /* 0x000fe20007000000 */
[----:B------:R-:W-:Y:S01]  /*5120*/  VIADD R44, R2, 0xf ;  /* 0x0000000f022c7836 */ /* 0x000fe20000000000 */
[----:B------:R-:W-:Y:S02]  /*5130*/  SEL R53, R34, R53, !P5 ;  /* 0x0000003522357207 */ /* 0x000fe40006800000 */
[----:B------:R-:W-:Y:S02]  /*5140*/  FSETP.GEU.AND P5, PT, R77, R60, PT ;  /* 0x0000003c4d00720b */ /* 0x000fe40003fae000 */
[----:B------:R-:W-:Y:S02]  /*5150*/  FSETP.GEU.AND P6, PT, R23, R56, PT ;  /* 0x000000381700720b */ /* 0x000fe40003fce000 */
        /* <DEDUP_REMOVED lines=8> */
[----:B------:R-:W-:Y:S02]  /*51e0*/  FSEL R56, R23, R56, !P6 ;  /* 0x0000003817387208 */ /* 0x000fe40007000000 */
[----:B------:R-:W-:Y:S02]  /*51f0*/  SEL R69, R34, R69, !P4 ;  /* 0x0000004522457207 */ /* 0x000fe40006000000 */
[C---:B------:R-:W-:Y:S02]  /*5200*/  SEL R66, R44.reuse, R66, !P5 ;  /* 0x000000422c427207 */ /* 0x040fe40006800000 */
[----:B------:R-:W-:Y:S02]  /*5210*/  SEL R43, R44, R43, !P6 ;  /* 0x0000002b2c2b7207 */ /* 0x000fe40007000000 */
[----:B------:R-:W-:Y:S02]  /*5220*/  FSETP.GEU.AND P4, PT, R25, R68, PT ;  /* 0x000000441900720b */ /* 0x000fe40003f8e000 */
[----:B------:R-:W-:-:S02]  /*5230*/  FSETP.GEU.AND P5, PT, R27, R58, PT ;  /* 0x0000003a1b00720b */ /* 0x000fc40003fae000 */
[----:B------:R-:W-:Y:S02]  /*5240*/  FSETP.GEU.AND P6, PT, R24, R37, PT ;  /* 0x000000251800720b */ /* 0x000fe40003fce000 */
[----:B------:R-:W-:Y:S02]  /*5250*/  FSEL R47, R20, R47, !P2 ;  /* 0x0000002f142f7208 */ /* 0x000fe40005000000 */
[----:B------:R-:W-:Y:S02]  /*5260*/  FSEL R48, R16, R48, !P3 ;  /* 0x0000003010307208 */ /* 0x000fe40005800000 */
[----:B------:R-:W-:Y:S01]  /*5270*/  FSEL R62, R21, R62, !P0 ;  /* 0x0000003e153e7208 */ /* 0x000fe20004000000 */
[----:B------:R-:W-:Y:S01]  /*5280*/  LDS.128 R16, [R4+0x1000] ;  /* 0x0010000004107984 */ /* 0x000fe20000000c00 */
[----:B------:R-:W-:Y:S02]  /*5290*/  FSEL R68, R25, R68, !P4 ;  /* 0x0000004419447208 */ /* 0x000fe40006000000 */
[----:B------:R-:W-:Y:S01]  /*52a0*/  FSEL R58, R27, R58, !P5 ;  /* 0x0000003a1b3a7208 */ /* 0x000fe20006800000 */
[----:B------:R-:W0:Y:S01]  /*52b0*/  LDS.128 R20, [R7+0x40] ;  /* 0x0000400007147984 */ /* 0x000e220000000c00 */
[----:B------:R-:W-:-:S03]  /*52c0*/  FSEL R52, R24, R37, !P6 ;  /* 0x0000002518347208 */ /* 0x000fc60007000000 */
[----:B------:R-:W1:Y:S01]  /*52d0*/  LDS.128 R24, [R7+0xc0] ;  /* 0x0000c00007187984 */ /* 0x000e620000000c00 */
[C---:B------:R-:W-:Y:S02]  /*52e0*/  SEL R51, R44.reuse, R51, !P3 ;  /* 0x000000332c337207 */ /* 0x040fe40005800000 */
[CC--:B------:R-:W-:Y:S02]  /*52f0*/  FSETP.GEU.AND P3, PT, R73.reuse, R28.reuse, PT ;  /* 0x0000001c4900720b */ /* 0x0c0fe40003f6e000 */
[C---:B------:R-:W-:Y:S02]  /*5300*/  SEL R57, R44.reuse, R57, !P2 ;  /* 0x000000392c397207 */ /* 0x040fe40005000000 */
[----:B------:R-:W-:Y:S02]  /*5310*/  FSEL R73, R73, R28, !P3 ;  /* 0x0000001c49497208 */ /* 0x000fe40005800000 */
[----:B------:R-:W-:Y:S02]  /*5320*/  SEL R53, R44, R53, !P3 ;  /* 0x000000352c357207 */ /* 0x000fe40005800000 */
[----:B------:R-:W-:-:S02]  /*5330*/  FSETP.GEU.AND P3, PT, R50, R33, PT ;  /* 0x000000213200720b */ /* 0x000fc40003f6e000 */
[----:B------:R-:W-:Y:S02]  /*5340*/  FSETP.GEU.AND P2, PT, R30, R29, PT ;  /* 0x0000001d1e00720b */ /* 0x000fe40003f4e000 */
[----:B------:R-:W-:Y:S02]  /*5350*/  SEL R49, R44, R49, !P0 ;  /* 0x000000312c317207 */ /* 0x000fe40004000000 */
[----:B------:R-:W-:Y:S02]  /*5360*/  FSEL R37, R30, R29, !P2 ;  /* 0x0000001d1e257208 */ /* 0x000fe40005000000 */
[C---:B------:R-:W-:Y:S02]  /*5370*/  SEL R63, R44.reuse, R63, !P2 ;  /* 0x0000003f2c3f7207 */ /* 0x040fe40005000000 */
[C---:B------:R-:W-:Y:S02]  /*5380*/  SEL R61, R44.reuse, R61, !P4 ;  /* 0x0000003d2c3d7207 */ /* 0x040fe40006000000 */
[----:B------:R-:W-:-:S02]  /*5390*/  SEL R67, R44, R67, !P5 ;  /* 0x000000432c437207 */ /* 0x000fc40006800000 */
[----:B------:R-:W-:Y:S02]  /*53a0*/  SEL R59, R44, R59, !P6 ;  /* 0x0000003b2c3b7207 */ /* 0x000fe40007000000 */
[----:B------:R-:W-:Y:S02]  /*53b0*/  FSETP.GEU.AND P2, PT, R42, R41, PT ;  /* 0x000000292a00720b */ /* 0x000fe40003f4e000 */
[----:B------:R-:W-:Y:S02]  /*53c0*/  FSETP.GEU.AND P0, PT, R75, R70, PT ;  /* 0x000000464b00720b */ /* 0x000fe40003f0e000 */
[----:B------:R-:W-:Y:S02]  /*53d0*/  FSETP.GEU.AND P4, PT, R31, R36, PT ;  /* 0x000000241f00720b */ /* 0x000fe40003f8e000 */
[----:B------:R-:W-:Y:S02]  /*53e0*/  FSETP.GEU.AND P5, PT, R46, R45, PT ;  /* 0x0000002d2e00720b */ /* 0x000fe40003fae000 */
[----:B------:R-:W-:-:S02]  /*53f0*/  FSETP.GEU.AND P6, PT, R39, R38, PT ;  /* 0x000000262700720b */ /* 0x000fc40003fce000 */
[----:B------:R-:W-:Y:S02]  /*5400*/  FSEL R41, R42, R41, !P2 ;  /* 0x000000292a297208 */ /* 0x000fe40005000000 */
[C---:B------:R-:W-:Y:S02]  /*5410*/  SEL R65, R44.reuse, R65, !P0 ;  /* 0x000000412c417207 */ /* 0x040fe40004000000 */
[C---:B------:R-:W-:Y:S02]  /*5420*/  SEL R55, R44.reuse, R55, !P4 ;  /* 0x000000372c377207 */ /* 0x040fe40006000000 */
[C---:B------:R-:W-:Y:S02]  /*5430*/  SEL R71, R44.reuse, R71, !P5 ;  /* 0x000000472c477207 */ /* 0x040fe40006800000 */
[C---:B------:R-:W-:Y:S02]  /*5440*/  SEL R42, R44.reuse, R35, !P6 ;  /* 0x000000232c2a7207 */ /* 0x040fe40007000000 */
[----:B------:R-:W-:-:S02]  /*5450*/  SEL R69, R44, R69, !P2 ;  /* 0x000000452c457207 */ /* 0x000fc40005000000 */
[----:B------:R-:W-:Y:S01]  /*5460*/  FSEL R38, R39, R38, !P6 ;  /* 0x0000002627267208 */ /* 0x000fe20007000000 */
[----:B0-----:R-:W-:Y:S01]  /*5470*/  FADD R39, R16, R20 ;  /* 0x0000001410277221 */ /* 0x001fe20000000000 */
[----:B------:R-:W-:Y:S01]  /*5480*/  @P3 SEL R44, R34, R32, !P1 ;  /* 0x00000020222c3207 */ /* 0x000fe20004800000 */
[----:B------:R-:W-:Y:S01]  /*5490*/  FADD R32, R20, R18 ;  /* 0x0000001214207221 */ /* 0x000fe20000000000 */
[----:B------:R-:W-:Y:S01]  /*54a0*/  FSEL R50, R50, R33, !P3 ;  /* 0x0000002132327208 */ /* 0x000fe20005800000 */
[C---:B------:R-:W-:Y:S01]  /*54b0*/  FADD R33, R20.reuse, R17 ;  /* 0x0000001114217221 */ /* 0x040fe20000000000 */
[----:B------:R-:W-:Y:S01]  /*54c0*/  FADD R34, R20, R19 ;  /* 0x0000001314227221 */ /* 0x000fe20000000000 */
[----:B-1----:R-:W-:Y:S01]  /*54d0*/  FADD R35, R16, R24 ;  /* 0x0000001810237221 */ /* 0x002fe20000000000 */
[----:B------:R-:W-:Y:S02]  /*54e0*/  FSEL R45, R46, R45, !P5 ;  /* 0x0000002d2e2d7208 */ /* 0x000fe40006800000 */
[----:B------:R-:W-:-:S02]  /*54f0*/  FSEL R70, R75, R70, !P0 ;  /* 0x000000464b467208 */ /* 0x000fc40004000000 */
[----:B------:R-:W-:Y:S02]  /*5500*/  FSETP.GEU.AND P0, PT, R39, R60, PT ;  /* 0x0000003c2700720b */ /* 0x000fe40003f0e000 */
[----:B------:R-:W-:Y:S02]  /*5510*/  FSETP.GEU.AND P2, PT, R32, R37, PT ;  /* 0x000000252000720b */ /* 0x000fe40003f4e000 */
[----:B------:R-:W-:Y:S02]  /*5520*/  FSEL R54, R31, R36, !P4 ;  /* 0x000000241f367208 */ /* 0x000fe40006000000 */
[----:B------:R-:W0:Y:S01]  /*5530*/  LDS.128 R28, [R7+0x140] ;  /* 0x00014000071c7984 */ /* 0x000e220000000c00 */
[----:B------:R-:W-:Y:S02]  /*5540*/  FSETP.GEU.AND P6, PT, R33, R62, PT ;  /* 0x0000003e2100720b */ /* 0x000fe40003fce000 */
[----:B------:R-:W-:Y:S02]  /*5550*/  FSETP.GEU.AND P1, PT, R34, R45, PT ;  /* 0x0000002d2200720b */ /* 0x000fe40003f2e000 */
[----:B------:R-:W-:Y:S01]  /*5560*/  FSETP.GEU.AND P5, PT, R35, R56, PT ;  /* 0x000000382300720b */ /* 0x000fe20003fae000 */
[C---:B------:R-:W-:Y:S01]  /*5570*/  FADD R36, R24.reuse, R18 ;  /* 0x0000001218247221 */ /* 0x040fe20000000000 */
[----:B------:R-:W-:Y:S01]  /*5580*/  FSEL R60, R39, R60, !P0 ;  /* 0x0000003c273c7208 */ /* 0x000fe20004000000 */
[----:B------:R-:W-:Y:S01]  /*5590*/  FADD R39, R24, R17 ;  /* 0x0000001118277221 */ /* 0x000fe20000000000 */
[----:B------:R-:W-:Y:S01]  /*55a0*/  FSEL R20, R32, R37, !P2 ;  /* 0x0000002520147208 */ /* 0x000fe20005000000 */
        /* <DEDUP_REMOVED lines=14> */
[----:B------:R-:W-:Y:S01]  /*5690*/  SEL R63, R24, R63, !P2 ;  /* 0x0000003f183f7207 */ /* 0x000fe20005000000 */
[----:B0-----:R-:W-:Y:S01]  /*56a0*/  FADD R75, R28, R17 ;  /* 0x000000111c4b7221 */ /* 0x001fe20000000000 */
[----:B------:R-:W-:-:S04]  /*56b0*/  SEL R53, R24, R53, !P4 ;  /* 0x0000003518357207 */ /* 0x000fc80006000000 */
[----:B------:R-:W-:Y:S01]  /*56c0*/  FSETP.GEU.AND P2, PT, R75, R58, PT ;  /* 0x0000003a4b00720b */ /* 0x000fe20003f4e000 */
[----:B------:R-:W-:-:S03]  /*56d0*/  FADD R64, R16, R28 ;  /* 0x0000001c10407221 */ /* 0x000fc60000000000 */
[----:B------:R-:W-:Y:S01]  /*56e0*/  FSEL R58, R75, R58, !P2 ;  /* 0x0000003a4b3a7208 */ /* 0x000fe20005000000 */
[----:B------:R-:W-:Y:S01]  /*56f0*/  FADD R75, R28, R18 ;  /* 0x000000121c4b7221 */ /* 0x000fe20000000000 */
[----:B-1----:R-:W-:Y:S01]  /*5700*/  FADD R17, R32, R17 ;  /* 0x0000001120117221 */ /* 0x002fe20000000000 */
[----:B------:R-:W-:-:S04]  /*5710*/  SEL R49, R24, R49, !P6 ;  /* 0x0000003118317207 */ /* 0x000fc80007000000 */
[CC--:B------:R-:W-:Y:S01]  /*5720*/  FSETP.GEU.AND P4, PT, R17.reuse, R52.reuse, PT ;  /* 0x000000341100720b */ /* 0x0c0fe20003f8e000 */
[--C-:B------:R-:W-:Y:S01]  /*5730*/  FADD R28, R28, R19.reuse ;  /* 0x000000131c1c7221 */ /* 0x100fe20000000000 */
[----:B------:R-:W-:Y:S01]  /*5740*/  SEL R71, R24, R71, !P1 ;  /* 0x0000004718477207 */ /* 0x000fe20004800000 */
[----:B------:R-:W-:Y:S01]  /*5750*/  FADD R19, R32, R19 ;  /* 0x0000001320137221 */ /* 0x000fe20000000000 */
[----:B------:R-:W-:Y:S02]  /*5760*/  FSEL R52, R17, R52, !P4 ;  /* 0x0000003411347208 */ /* 0x000fe40006000000 */
[-C--:B------:R-:W-:Y:S02]  /*5770*/  FSETP.GEU.AND P6, PT, R64, R47.reuse, PT ;  /* 0x0000002f4000720b */ /* 0x080fe40003fce000 */
[CC--:B------:R-:W-:Y:S01]  /*5780*/  FSETP.GEU.AND P1, PT, R75.reuse, R70.reuse, PT ;  /* 0x000000464b00720b */ /* 0x0c0fe20003f2e000 */
[----:B--2---:R-:W-:Y:S01]  /*5790*/  FADD R17, R36, R21 ;  /* 0x0000001524117221 */ /* 0x004fe20000000000 */
[----:B------:R-:W-:Y:S01]  /*57a0*/  FSEL R47, R64, R47, !P6 ;  /* 0x0000002f402f7208 */ /* 0x000fe20007000000 */
[----:B------:R-:W-:Y:S01]  /*57b0*/  FADD R77, R32, R18 ;  /* 0x00000012204d7221 */ /* 0x000fe20000000000 */
[----:B------:R-:W-:-:S02]  /*57c0*/  FSEL R70, R75, R70, !P1 ;  /* 0x000000464b467208 */ /* 0x000fc40004800000 */
        /* <DEDUP_REMOVED lines=20> */
[CC--:B------:R-:W-:Y:S02]  /*5910*/  FSETP.GEU.AND P5, PT, R16.reuse, R47.reuse, PT ;  /* 0x0000002f1000720b */ /* 0x0c0fe40003fae000 */
[----:B------:R-:W-:Y:S02]  /*5920*/  FSETP.GEU.AND P0, PT, R17, R68, PT ;  /* 0x000000441100720b */ /* 0x000fe40003f0e000 */
[----:B------:R-:W-:Y:S02]  /*5930*/  FSETP.GEU.AND P1, PT, R19, R58, PT ;  /* 0x0000003a1300720b */ /* 0x000fe40003f2e000 */
[----:B------:R-:W-:Y:S02]  /*5940*/  FSEL R47, R16, R47, !P5 ;  /* 0x0000002f102f7208 */ /* 0x000fe40006800000 */
[----:B------:R-:W-:Y:S02]  /*5950*/  FSEL R68, R17, R68, !P0 ;  /* 0x0000004411447208 */ /* 0x000fe40004000000 */
[----:B------:R-:W-:-:S02]  /*5960*/  FSEL R58, R19, R58, !P1 ;  /* 0x0000003a133a7208 */ /* 0x000fc40004800000 */
[----:B------:R-:W-:Y:S01]  /*5970*/  SEL R61, R24, R61, !P3 ;  /* 0x0000003d183d7207 */ /* 0x000fe20005800000 */
[----:B------:R-:W0:Y:S01]  /*5980*/  LDS.128 R16, [R4+0x1200] ;  /* 0x0012000004107984 */ /* 0x000e220000000c00 */
[----:B------:R-:W-:-:S04]  /*5990*/  FSETP.GEU.AND P3, PT, R75, R48, PT ;  /* 0x000000304b00720b */ /* 0x000fc80003f6e000 */
[----:B------:R-:W-:Y:S01]  /*59a0*/  FSEL R48, R75, R48, !P3 ;  /* 0x000000304b307208 */ /* 0x000fe20005800000 */
[----:B------:R-:W-:Y:S01]  /*59b0*/  FADD R75, R36, R25 ;  /* 0x00000019244b7221 */ /* 0x000fe20000000000 */
[----:B------:R-:W-:-:S04]  /*59c0*/  SEL R67, R24, R67, !P2 ;  /* 0x0000004318437207 */ /* 0x000fc80005000000 */
[----:B------:R-:W-:Y:S01]  /*59d0*/  FSETP.GEU.AND P2, PT, R75, R56, PT ;  /* 0x000000384b00720b */ /* 0x000fe20003f4e000 */
[----:B------:R-:W-:-:S03]  /*59e0*/  FADD R77, R37, R21 ;  /* 0x00000015254d7221 */ /* 0x000fc60000000000 */
[----:B------:R-:W-:Y:S01]  /*59f0*/  FSEL R56, R75, R56, !P2 ;  /* 0x000000384b387208 */ /* 0x000fe20005000000 */
[C-C-:B------:R-:W-:Y:S01]  /*5a00*/  FADD R75, R38.reuse, R21.reuse ;  /* 0x00000015264b7221 */ /* 0x140fe20000000000 */
[C---:B------:R-:W-:Y:S01]  /*5a10*/  FADD R64, R39.reuse, R21 ;  /* 0x0000001527407221 */ /* 0x040fe20000000000 */
        /* <DEDUP_REMOVED lines=35> */
[C---:B------:R-:W-:Y:S02]  /*5c50*/  SEL R65, R32.reuse, R65, !P3 ;  /* 0x0000004120417207 */ /* 0x040fe40005800000 */
        /* <DEDUP_REMOVED lines=9> */
[----:B------:R-:W-:Y:S01]  /*5cf0*/  FSEL R25, R25, R46, !P2 ;  /* 0x0000002e19197208 */ /* 0x000fe20005000000 */
[C---:B------:R-:W-:Y:S01]  /*5d00*/  FADD R46, R17.reuse, R22 ;  /* 0x00000016112e7221 */ /* 0x040fe20000000000 */
[----:B------:R-:W-:Y:S01]  /*5d10*/  @P5 SEL R32, R24, R44, !P6 ;  /* 0x0000002c18205207 */ /* 0x000fe20007000000 */
        /* <DEDUP_REMOVED lines=27> */
[----:B------:R-:W-:Y:S02]  /*5ed0*/  FSETP.GEU.AND P6, PT, R75, R58, PT ;  /* 0x0000003a4b00720b */ /* 0x000fe40003fce000 */
[----:B------:R-:W-:Y:S02]  /*5ee0*/  SEL R43, R34, R43, !P1 ;  /* 0x0000002b222b7207 */ /* 0x000fe40004800000 */
[----:B------:R-:W-:Y:S02]  /*5ef0*/  FSETP.GEU.AND P1, PT, R39, R20, PT ;  /* 0x000000142700720b */ /* 0x000fe40003f2e000 */
[----:B------:R-:W-:Y:S02]  /*5f00*/  FSEL R48, R50, R48, !P0 ;  /* 0x0000003032307208 */ /* 0x000fe40004000000 */
[----:B------:R-:W-:Y:S02]  /*5f10*/  FSEL R62, R46, R62, !P2 ;  /* 0x0000003e2e3e7208 */ /* 0x000fe40005000000 */
[----:B------:R-:W-:-:S02]  /*5f20*/  FSEL R68, R77, R68, !P3 ;  /* 0x000000444d447208 */ /* 0x000fc40005800000 */
[----:B------:R-:W-:Y:S02]  /*5f30*/  FSEL R37, R38, R37, !P4 ;  /* 0x0000002526257208 */ /* 0x000fe40006000000 */
[C---:B------:R-:W-:Y:S02]  /*5f40*/  SEL R51, R34.reuse, R51, !P0 ;  /* 0x0000003322337207 */ /* 0x040fe40004000000 */
[C---:B------:R-:W-:Y:S02]  /*5f50*/  SEL R49, R34.reuse, R49, !P2 ;  /* 0x0000003122317207 */ /* 0x040fe40005000000 */
[C---:B------:R-:W-:Y:S02]  /*5f60*/  SEL R61, R34.reuse, R61, !P3 ;  /* 0x0000003d223d7207 */ /* 0x040fe40005800000 */
[----:B------:R-:W-:Y:S02]  /*5f70*/  SEL R59, R34, R59, !P4 ;  /* 0x0000003b223b7207 */ /* 0x000fe40006000000 */
[----:B------:R-:W-:-:S02]  /*5f80*/  FSEL R47, R64, R47, !P5 ;  /* 0x0000002f402f7208 */ /* 0x000fc40006800000 */
[----:B------:R-:W-:Y:S02]  /*5f90*/  FSEL R58, R75, R58, !P6 ;  /* 0x0000003a4b3a7208 */ /* 0x000fe40007000000 */
[----:B------:R-:W-:Y:S02]  /*5fa0*/  SEL R57, R34, R57, !P5 ;  /* 0x0000003922397207 */ /* 0x000fe40006800000 */
[----:B------:R-:W-:Y:S02]  /*5fb0*/  FSETP.GEU.AND P0, PT, R24, R21, PT ;  /* 0x000000151800720b */ /* 0x000fe40003f0e000 */
[----:B------:R-:W-:Y:S02]  /*5fc0*/  FSETP.GEU.AND P2, PT, R44, R29, PT ;  /* 0x0000001d2c00720b */ /* 0x000fe40003f4e000 */
[----:B------:R-:W-:Y:S02]  /*5fd0*/  FSETP.GEU.AND P3, PT, R22, R45, PT ;  /* 0x0000002d1600720b */ /* 0x000fe40003f6e000 */
[----:B------:R-:W-:-:S02]  /*5fe0*/  SEL R67, R34, R67, !P6 ;  /* 0x0000004322437207 */ /* 0x000fc40007000000 */
[----:B------:R-:W-:Y:S02]  /*5ff0*/  FSETP.GEU.AND P4, PT, R30, R41, PT ;  /* 0x000000291e00720b */ /* 0x000fe40003f8e000 */
[----:B------:R-:W-:Y:S02]  /*6000*/  FSETP.GEU.AND P5, PT, R73, R28, PT ;  /* 0x0000001c4900720b */ /* 0x000fe40003fae000 */
[----:B------:R-:W-:Y:S02]  /*6010*/  FSEL R39, R39, R20, !P1 ;  /* 0x0000001427277208 */ /* 0x000fe40004800000 */
[----:B------:R-:W-:Y:S02]  /*6020*/  FSETP.GEU.AND P6, PT, R26, R25, PT ;  /* 0x000000191a00720b */ /* 0x000fe40003fce000 */
[----:B------:R-:W-:Y:S02]  /*6030*/  SEL R63, R34, R63, !P1 ;  /* 0x0000003f223f7207 */ /* 0x000fe40004800000 */
[----:B------:R-:W-:Y:S01]  /*6040*/  FSETP.GEU.AND P1, PT, R36, R33, PT ;  /* 0x000000212400720b */ /* 0x000fe20003f2e000 */
[--C-:B0-----:R-:W-:Y:S01]  /*6050*/  FADD R46, R19, R23.reuse ;  /* 0x00000017132e7221 */ /* 0x101fe20000000000 */
[----:B------:R-:W-:Y:S01]  /*6060*/  FSEL R38, R24, R21, !P0 ;  /* 0x0000001518267208 */ /* 0x000fe20004000000 */
[----:B------:R-:W-:Y:S01]  /*6070*/  FADD R21, R17, R23 ;  /* 0x0000001711157221 */ /* 0x000fe20000000000 */
[----:B------:R-:W-:-:S02]  /*6080*/  FSEL R29, R44, R29, !P2 ;  /* 0x0000001d2c1d7208 */ /* 0x000fc40005000000 */
        /* <DEDUP_REMOVED lines=11> */
[--C-:B------:R-:W-:Y:S01]  /*6140*/  FADD R20, R16, R31.reuse ;  /* 0x0000001f10147221 */ /* 0x100fe20000000000 */
[--C-:B------:R-:W-:Y:S01]  /*6150*/  FADD R27, R17, R31.reuse ;  /* 0x0000001f111b7221 */ /* 0x100fe20000000000 */
[--C-:B------:R-:W-:Y:S01]  /*6160*/  FADD R77, R18, R31.reuse ;  /* 0x0000001f124d7221 */ /* 0x100fe20000000000 */
[----:B------:R-:W-:Y:S01]  /*6170*/  FADD R36, R19, R31 ;  /* 0x0000001f13247221 */ /* 0x000fe20000000000 */
[--C-:B------:R-:W-:Y:S01]  /*6180*/  FADD R31, R16, R35.reuse ;  /* 0x00000023101f7221 */ /* 0x100fe20000000000 */
[--C-:B------:R-:W-:Y:S01]  /*6190*/  FADD R24, R17, R35.reuse ;  /* 0x0000002311187221 */ /* 0x100fe20000000000 */
[--C-:B------:R-:W-:Y:S01]  /*61a0*/  FADD R52, R18, R35.reuse ;  /* 0x0000002312347221 */ /* 0x100fe20000000000 */
[----:B------:R-:W-:Y:S01]  /*61b0*/  FADD R50, R19, R35 ;  /* 0x0000002313327221 */ /* 0x000fe20000000000 */
[----:B------:R-:W-:Y:S01]  /*61c0*/  SEL R35, R34, R42, !P6 ;  /* 0x0000002a22237207 */ /* 0x000fe20007000000 */
[----:B------:R-:W-:Y:S01]  /*61d0*/  VIADD R42, R2, 0x13 ;  /* 0x00000013022a7836 */ /* 0x000fe20000000000 */
[----:B------:R-:W-:Y:S01]  /*61e0*/  SEL R53, R34, R53, !P5 ;  /* 0x0000003522357207 */ /* 0x000fe20006800000 */
[----:B------:R-:W-:Y:S01]  /*61f0*/  LDS.128 R16, [R4+0x1400] ;  /* 0x0014000004107984 */ /* 0x000fe20000000c00 */
[----:B------:R-:W-:-:S02]  /*6200*/  FSETP.GEU.AND P5, PT, R22, R60, PT ;  /* 0x0000003c1600720b */ /* 0x000fc40003fae000 */
[----:B------:R-:W-:Y:S02]  /*6210*/  FSETP.GEU.AND P6, PT, R23, R56, PT ;  /* 0x000000381700720b */ /* 0x000fe40003fce000 */
[C---:B------:R-:W-:Y:S02]  /*6220*/  SEL R65, R34.reuse, R65, !P0 ;  /* 0x0000004122417207 */ /* 0x040fe40004000000 */
[----:B------:R-:W-:Y:S02]  /*6230*/  SEL R55, R34, R55, !P2 ;  /* 0x0000003722377207 */ /* 0x000fe40005000000 */
        /* <DEDUP_REMOVED lines=12> */
[----:B------:R-:W0:Y:S01]  /*6300*/  LDS.128 R20, [R7+0x50] ;  /* 0x0000500007147984 */ /* 0x000e220000000c00 */
[----:B------:R-:W-:Y:S02]  /*6310*/  FSEL R68, R25, R68, !P4 ;  /* 0x0000004419447208 */ /* 0x000fe40006000000 */
[----:B------:R-:W-:Y:S02]  /*6320*/  FSEL R58, R27, R58, !P5 ;  /* 0x0000003a1b3a7208 */ /* 0x000fe40006800000 */
[----:B------:R-:W-:-:S02]  /*6330*/  FSEL R54, R24, R37, !P6 ;  /* 0x0000002518367208 */ /* 0x000fc40007000000 */
        /* <DEDUP_REMOVED lines=9> */
[C---:B------:R-:W-:Y:S02]  /*63d0*/  SEL R57, R42.reuse, R57, !P2 ;  /* 0x000000392a397207 */ /* 0x040fe40005000000 */
[C---:B------:R-:W-:Y:S02]  /*63e0*/  SEL R67, R42.reuse, R67, !P5 ;  /* 0x000000432a437207 */ /* 0x040fe40006800000 */
[----:B------:R-:W-:-:S02]  /*63f0*/  SEL R59, R42, R59, !P6 ;  /* 0x0000003b2a3b7207 */ /* 0x000fc40007000000 */
[----:B------:R-:W-:Y:S02]  /*6400*/  FSETP.GEU.AND P2, PT, R30, R39, PT ;  /* 0x000000271e00720b */ /* 0x000fe40003f4e000 */
[----:B------:R-:W-:Y:S02]  /*6410*/  FSETP.GEU.AND P5, PT, R46, R45, PT ;  /* 0x0000002d2e00720b */ /* 0x000fe40003fae000 */
[----:B------:R-:W-:Y:S02]  /*6420*/  FSETP.GEU.AND P6, PT, R73, R44, PT ;  /* 0x0000002c4900720b */ /* 0x000fe40003fce000 */
[----:B------:R-:W-:Y:S02]  /*6430*/  FSEL R39, R30, R39, !P2 ;  /* 0x000000271e277208 */ /* 0x000fe40005000000 */
[C---:B------:R-:W-:Y:S02]  /*6440*/  SEL R49, R42.reuse, R49, !P0 ;  /* 0x000000312a317207 */ /* 0x040fe40004000000 */
[----:B------:R-:W-:-:S02]  /*6450*/  SEL R61, R42, R61, !P4 ;  /* 0x0000003d2a3d7207 */ /* 0x000fc40006000000 */
[----:B------:R-:W-:Y:S01]  /*6460*/  FSEL R37, R46, R45, !P5 ;  /* 0x0000002d2e257208 */ /* 0x000fe20006800000 */
[----:B0-----:R-:W-:Y:S01]  /*6470*/  FADD R46, R20, R18 ;  /* 0x00000012142e7221 */ /* 0x001fe20000000000 */
[----:B------:R-:W-:Y:S02]  /*6480*/  SEL R63, R42, R63, !P2 ;  /* 0x0000003f2a3f7207 */ /* 0x000fe40005000000 */
[----:B------:R-:W-:Y:S01]  /*6490*/  FSEL R44, R73, R44, !P6 ;  /* 0x0000002c492c7208 */ /* 0x000fe20007000000 */
[----:B------:R-:W-:Y:S01]  /*64a0*/  FADD R73, R16, R20 ;  /* 0x0000001410497221 */ /* 0x000fe20000000000 */
[----:B------:R-:W-:Y:S01]  /*64b0*/  FSEL R50, R50, R33, !P3 ;  /* 0x0000002132327208 */ /* 0x000fe20005800000 */
[C---:B------:R-:W-:Y:S01]  /*64c0*/  FADD R33, R20.reuse, R17 ;  /* 0x0000001114217221 */ /* 0x040fe20000000000 */
[----:B------:R-:W-:Y:S01]  /*64d0*/  FSETP.GEU.AND P0, PT, R77, R38, PT ;  /* 0x000000264d00720b */ /* 0x000fe20003f0e000 */
[----:B------:R-:W-:Y:S01]  /*64e0*/  FADD R20, R20, R19 ;  /* 0x0000001314147221 */ /* 0x000fe20000000000 */
[----:B------:R-:W-:-:S02]  /*64f0*/  FSETP.GEU.AND P4, PT, R52, R29, PT ;  /* 0x0000001d3400720b */ /* 0x000fc40003f8e000 */
[----:B------:R-:W-:Y:S02]  /*6500*/  FSETP.GEU.AND P2, PT, R36, R41, PT ;  /* 0x000000292400720b */ /* 0x000fe40003f4e000 */
[----:B------:R-:W-:Y:S01]  /*6510*/  SEL R45, R42, R35, !P6 ;  /* 0x000000232a2d7207 */ /* 0x000fe20007000000 */
[----:B-1----:R-:W-:Y:S01]  /*6520*/  FADD R35, R16, R24 ;  /* 0x0000001810237221 */ /* 0x002fe20000000000 */
[C---:B------:R-:W-:Y:S02]  /*6530*/  SEL R65, R42.reuse, R65, !P0 ;  /* 0x000000412a417207 */ /* 0x040fe40004000000 */
[C---:B------:R-:W-:Y:S02]  /*6540*/  SEL R55, R42.reuse, R55, !P4 ;  /* 0x000000372a377207 */ /* 0x040fe40006000000 */
[C---:B------:R-:W-:Y:S02]  /*6550*/  SEL R71, R42.reuse, R71, !P5 ;  /* 0x000000472a477207 */ /* 0x040fe40006800000 */
[----:B------:R-:W-:-:S02]  /*6560*/  SEL R69, R42, R69, !P2 ;  /* 0x000000452a457207 */ /* 0x000fc40005000000 */
[----:B------:R-:W-:Y:S02]  /*6570*/  FSEL R77, R77, R38, !P0 ;  /* 0x000000264d4d7208 */ /* 0x000fe40004000000 */
[----:B------:R-:W-:Y:S02]  /*6580*/  @P3 SEL R42, R34, R32, !P1 ;  /* 0x00000020222a3207 */ /* 0x000fe40004800000 */
[----:B------:R-:W-:Y:S02]  /*6590*/  FSETP.GEU.AND P0, PT, R73, R60, PT ;  /* 0x0000003c4900720b */ /* 0x000fe40003f0e000 */
[----:B------:R-:W-:Y:S02]  /*65a0*/  FSETP.GEU.AND P1, PT, R20, R37, PT ;  /* 0x000000251400720b */ /* 0x000fe40003f2e000 */
[----:B------:R-:W-:Y:S02]  /*65b0*/  FSEL R52, R52, R29, !P4 ;  /* 0x0000001d34347208 */ /* 0x000fe40006000000 */
[----:B------:R-:W0:Y:S01]  /*65c0*/  LDS.128 R28, [R7+0x150] ;  /* 0x00015000071c7984 */ /* 0x000e220000000c00 */
[----:B------:R-:W-:-:S02]  /*65d0*/  FSETP.GEU.AND P6, PT, R33, R62, PT ;  /* 0x0000003e2100720b */ /* 0x000fc40003fce000 */
[----:B------:R-:W-:Y:S02]  /*65e0*/  FSETP.GEU.AND P5, PT, R35, R56, PT ;  /* 0x000000382300720b */ /* 0x000fe40003fae000 */
[----:B------:R-:W-:Y:S01]  /*65f0*/  FSEL R41, R36, R41, !P2 ;  /* 0x0000002924297208 */ /* 0x000fe20005000000 */
        /* <DEDUP_REMOVED lines=8> */
[----:B------:R-:W1:Y:S01]  /*6680*/  LDS.128 R32, [R7+0x1d0] ;  /* 0x0001d00007207984 */ /* 0x000e620000000c00 */
[----:B------:R-:W-:Y:S02]  /*6690*/  FSETP.GEU.AND P2, PT, R46, R39, PT ;  /* 0x000000272e00720b */ /* 0x000fe40003f4e000 */
[----:B------:R-:W-:Y:S02]  /*66a0*/  SEL R66, R24, R66, !P0 ;  /* 0x0000004218427207 */ /* 0x000fe40004000000 */
[----:B------:R-:W-:Y:S02]  /*66b0*/  FSETP.GEU.AND P4, PT, R36, R75, PT ;  /* 0x0000004b2400720b */ /* 0x000fe40003f8e000 */
[----:B------:R-:W-:Y:S02]  /*66c0*/  FSETP.GEU.AND P0, PT, R37, R44, PT ;  /* 0x0000002c2500720b */ /* 0x000fe40003f0e000 */
[----:B------:R-:W-:Y:S02]  /*66d0*/  FSEL R46, R46, R39, !P2 ;  /* 0x000000272e2e7208 */ /* 0x000fe40005000000 */
[----:B------:R-:W-:-:S02]  /*66e0*/  FSEL R75, R36, R75, !P4 ;  /* 0x0000004b244b7208 */ /* 0x000fc40006000000 */
[----:B------:R-:W-:Y:S02]  /*66f0*/  FSEL R44, R37, R44, !P0 ;  /* 0x0000002c252c7208 */ /* 0x000fe40004000000 */
[----:B------:R-:W2:Y:S01]  /*6700*/  LDS.128 R36, [R4+0x1500] ;  /* 0x0015000004247984 */ /* 0x000ea20000000c00 */
[CC--:B------:R-:W-:Y:S02]  /*6710*/  FSETP.GEU.AND P3, PT, R73.reuse, R68.reuse, PT ;  /* 0x000000444900720b */ /* 0x0c0fe40003f6e000 */
        /* <DEDUP_REMOVED lines=16> */
[CC--:B------:R-:W-:Y:S02]  /*6820*/  FSETP.GEU.AND P2, PT, R73.reuse, R58.reuse, PT ;  /* 0x0000003a4900720b */ /* 0x0c0fe40003f4e000 */
[-C--:B------:R-:W-:Y:S01]  /*6830*/  FSETP.GEU.AND P1, PT, R64, R77.reuse, PT ;  /* 0x0000004d4000720b */ /* 0x080fe20003f2e000 */
[----:B--2---:R-:W-:Y:S01]  /*6840*/  FADD R17, R36, R21 ;  /* 0x0000001524117221 */ /* 0x004fe20000000000 */
        /* <DEDUP_REMOVED lines=38> */
[----:B------:R-:W-:-:S04]  /*6ab0*/  FSETP.GEU.AND P2, PT, R73, R56, PT ;  /* 0x000000384900720b */ /* 0x000fc80003f4e000 */
[----:B------:R-:W-:Y:S01]  /*6ac0*/  FSEL R56, R73, R56, !P2 ;  /* 0x0000003849387208 */ /* 0x000fe20005000000 */
        /* <DEDUP_REMOVED lines=33> */
[----:B------:R-:W-:Y:S02]  /*6ce0*/  FSETP.GEU.AND P4, PT, R70, R41, PT ;  /* 0x000000294600720b */ /* 0x000fe40003f8e000 */
[C---:B------:R-:W-:Y:S02]  /*6cf0*/  SEL R65, R32.reuse, R65, !P3 ;  /* 0x0000004120417207 */ /* 0x040fe40005800000 */
[C---:B------:R-:W-:Y:S02]  /*6d00*/  SEL R55, R32.reuse, R55, !P0 ;  /* 0x0000003720377207 */ /* 0x040fe40004000000 */
[----:B------:R-:W-:-:S02]  /*6d10*/  SEL R71, R32, R71, !P1 ;  /* 0x0000004720477207 */ /* 0x000fc40004800000 */
[C---:B------:R-:W-:Y:S02]  /*6d20*/  SEL R45, R32.reuse, R45, !P2 ;  /* 0x0000002d202d7207 */ /* 0x040fe40005000000 */
[----:B------:R-:W-:Y:S01]  /*6d30*/  SEL R69, R32, R69, !P4 ;  /* 0x0000004520457207 */ /* 0x000fe20006000000 */
[----:B0-----:R-:W-:Y:S01]  /*6d40*/  FADD R39, R19, R22 ;  /* 0x0000001613277221 */ /* 0x001fe20000000000 */
        /* <DEDUP_REMOVED lines=8> */
[----:B------:R-:W-:Y:S01]  /*6dd0*/  @P5 SEL R32, R24, R42, !P6 ;  /* 0x0000002a18205207 */ /* 0x000fe20007000000 */
[----:B------:R-:W-:Y:S01]  /*6de0*/  FADD R42, R17, R22 ;  /* 0x00000016112a7221 */ /* 0x000fe20000000000 */
[----:B------:R-:W-:Y:S01]  /*6df0*/  FSEL R25, R25, R44, !P2 ;  /* 0x0000002c19197208 */ /* 0x000fe20005000000 */
        /* <DEDUP_REMOVED lines=18> */
[----:B------:R-:W-:Y:S02]  /*6f20*/  SEL R43, R34, R43, !P1 ;  /* 0x0000002b222b7207 */ /* 0x000fe40004800000 */
[----:B------:R-:W-:Y:S02]  /*6f30*/  FSETP.GEU.AND P0, PT, R44, R48, PT ;  /* 0x000000302c00720b */ /* 0x000fe40003f0e000 */
[----:B------:R-:W-:Y:S02]  /*6f40*/  FSETP.GEU.AND P4, PT, R38, R37, PT ;  /* 0x000000252600720b */ /* 0x000fe40003f8e000 */
[----:B------:R-:W-:Y:S02]  /*6f50*/  FSETP.GEU.AND P1, PT, R21, R46, PT ;  /* 0x0000002e1500720b */ /* 0x000fe40003f2e000 */
[----:B------:R-:W-:Y:S02]  /*6f60*/  FSETP.GEU.AND P3, PT, R36, R68, PT ;  /* 0x000000442400720b */ /* 0x000fe40003f6e000 */
[----:B------:R-:W-:-:S02]  /*6f70*/  FSEL R48, R44, R48, !P0 ;  /* 0x000000302c307208 */ /* 0x000fc40004000000 */
[----:B------:R-:W-:Y:S02]  /*6f80*/  FSEL R37, R38, R37, !P4 ;  /* 0x0000002526257208 */ /* 0x000fe40006000000 */
[C---:B------:R-:W-:Y:S02]  /*6f90*/  SEL R51, R34.reuse, R51, !P0 ;  /* 0x0000003322337207 */ /* 0x040fe40004000000 */
[----:B------:R-:W-:Y:S02]  /*6fa0*/  FSEL R46, R21, R46, !P1 ;  /* 0x0000002e152e7208 */ /* 0x000fe40004800000 */
[C---:B------:R-:W-:Y:S02]  /*6fb0*/  SEL R59, R34.reuse, R59, !P4 ;  /* 0x0000003b223b7207 */ /* 0x040fe40006000000 */
[----:B------:R-:W-:Y:S02]  /*6fc0*/  SEL R63, R34, R63, !P1 ;  /* 0x0000003f223f7207 */ /* 0x000fe40004800000 */
[----:B------:R-:W-:-:S02]  /*6fd0*/  FSEL R68, R36, R68, !P3 ;  /* 0x0000004424447208 */ /* 0x000fc40005800000 */
[----:B------:R-:W-:Y:S02]  /*6fe0*/  FSETP.GEU.AND P0, PT, R75, R64, PT ;  /* 0x000000404b00720b */ /* 0x000fe40003f0e000 */
[----:B------:R-:W-:Y:S02]  /*6ff0*/  SEL R61, R34, R61, !P3 ;  /* 0x0000003d223d7207 */ /* 0x000fe40005800000 */
[----:B------:R-:W-:Y:S02]  /*7000*/  FSETP.GEU.AND P4, PT, R30, R41, PT ;  /* 0x000000291e00720b */ /* 0x000fe40003f8e000 */
[----:B------:R-:W-:Y:S02]  /*7010*/  FSETP.GEU.AND P1, PT, R22, R33, PT ;  /* 0x000000211600720b */ /* 0x000fe40003f2e000 */
[----:B------:R-:W-:Y:S02]  /*7020*/  FSETP.GEU.AND P5, PT, R54, R47, PT ;  /* 0x0000002f3600720b */ /* 0x000fe40003fae000 */
[----:B------:R-:W-:-:S02]  /*7030*/  FSETP.GEU.AND P2, PT, R42, R62, PT ;  /* 0x0000003e2a00720b */ /* 0x000fc40003f4e000 */
[----:B------:R-:W-:Y:S02]  /*7040*/  FSETP.GEU.AND P6, PT, R77, R58, PT ;  /* 0x0000003a4d00720b */ /* 0x000fe40003fce000 */
        /* <DEDUP_REMOVED lines=10> */
[----:B------:R-:W-:-:S02]  /*70f0*/  FSEL R62, R42, R62, !P2 ;  /* 0x0000003e2a3e7208 */ /* 0x000fc40005000000 */
[----:B------:R-:W-:Y:S02]  /*7100*/  FSEL R58, R77, R58, !P6 ;  /* 0x0000003a4d3a7208 */ /* 0x000fe40007000000 */
[C---:B------:R-:W-:Y:S02]  /*7110*/  SEL R57, R34.reuse, R57, !P5 ;  /* 0x0000003922397207 */ /* 0x040fe40006800000 */
[C---:B------:R-:W-:Y:S02]  /*7120*/  SEL R49, R34.reuse, R49, !P2 ;  /* 0x0000003122317207 */ /* 0x040fe40005000000 */
[----:B------:R-:W-:Y:S02]  /*7130*/  SEL R67, R34, R67, !P6 ;  /* 0x0000004322437207 */ /* 0x000fe40007000000 */
[----:B------:R-:W-:Y:S01]  /*7140*/  FSEL R39, R39, R20, !P3 ;  /* 0x0000001427277208 */ /* 0x000fe20005800000 */
[----:B------:R-:W-:Y:S01]  /*7150*/  FADD R20, R16, R31 ;  /* 0x0000001f10147221 */ /* 0x000fe20000000000 */
[----:B------:R-:W-:-:S02]  /*7160*/  FSETP.GEU.AND P5, PT, R73, R28, PT ;  /* 0x0000001c4900720b */ /* 0x000fc40003fae000 */
[----:B------:R-:W-:Y:S02]  /*7170*/  FSETP.GEU.AND P2, PT, R24, R29, PT ;  /* 0x0000001d1800720b */ /* 0x000fe40003f4e000 */
[----:B------:R-:W-:Y:S02]  /*7180*/  FSETP.GEU.AND P6, PT, R26, R25, PT ;  /* 0x000000191a00720b */ /* 0x000fe40003fce000 */
[----:B------:R-:W-:Y:S02]  /*7190*/  FSEL R28, R73, R28, !P5 ;  /* 0x0000001c491c7208 */ /* 0x000fe40006800000 */
[----:B------:R-:W-:Y:S02]  /*71a0*/  FSEL R29, R24, R29, !P2 ;  /* 0x0000001d181d7208 */ /* 0x000fe40005000000 */
[----:B------:R-:W-:Y:S02]  /*71b0*/  FSEL R36, R26, R25, !P6 ;  /* 0x000000191a247208 */ /* 0x000fe40007000000 */
[----:B------:R-:W-:-:S02]  /*71c0*/  SEL R53, R34, R53, !P5 ;  /* 0x0000003522357207 */ /* 0x000fc40006800000 */
[C---:B------:R-:W-:Y:S02]  /*71d0*/  SEL R65, R34.reuse, R65, !P0 ;  /* 0x0000004122417207 */ /* 0x040fe40004000000 */
[C---:B------:R-:W-:Y:S02]  /*71e0*/  SEL R55, R34.reuse, R55, !P2 ;  /* 0x0000003722377207 */ /* 0x040fe40005000000 */
[----:B------:R-:W-:Y:S02]  /*71f0*/  SEL R45, R34, R45, !P6 ;  /* 0x0000002d222d7207 */ /* 0x000fe40007000000 */
[----:B------:R-:W-:Y:S02]  /*7200*/  FSETP.GEU.AND P5, PT, R22, R60, PT ;  /* 0x0000003c1600720b */ /* 0x000fe40003fae000 */
[----:B------:R-:W-:Y:S02]  /*7210*/  FSETP.GEU.AND P6, PT, R23, R56, PT ;  /* 0x000000381700720b */ /* 0x000fe40003fce000 */
[----:B------:R-:W-:-:S02]  /*7220*/  FSETP.GEU.AND P2, PT, R20, R47, PT ;  /* 0x0000002f1400720b */ /* 0x000fc40003f4e000 */
[----:B------:R-:W-:Y:S01]  /*7230*/  FSETP.GEU.AND P0, PT, R21, R62, PT ;  /* 0x0000003e1500720b */ /* 0x000fe20003f0e000 */
[--C-:B------:R-:W-:Y:S01]  /*7240*/  FADD R25, R17, R27.reuse ;  /* 0x0000001b11197221 */ /* 0x100fe20000000000 */
[--C-:B------:R-:W-:Y:S01]  /*7250*/  FADD R77, R18, R27.reuse ;  /* 0x0000001b124d7221 */ /* 0x100fe20000000000 */
[----:B------:R-:W-:Y:S01]  /*7260*/  FADD R73, R19, R27 ;  /* 0x0000001b13497221 */ /* 0x000fe20000000000 */
[----:B------:R-:W-:Y:S02]  /*7270*/  VIADD R44, R2, 0x17 ;  /* 0x00000017022c7836 */ /* 0x000fe40000000000 */
        /* <DEDUP_REMOVED lines=8> */
[----:B------:R-:W-:Y:S01]  /*7300*/  LDS.128 R16, [R4+0x1800] ;  /* 0x0018000004107984 */ /* 0x000fe20000000c00 */
[----:B------:R-:W-:-:S02]  /*7310*/  FSEL R56, R23, R56, !P6 ;  /* 0x0000003817387208 */ /* 0x000fc40007000000 */
[----:B------:R-:W-:Y:S02]  /*7320*/  FSEL R47, R20, R47, !P2 ;  /* 0x0000002f142f7208 */ /* 0x000fe40005000000 */
[----:B------:R-:W-:Y:S02]  /*7330*/  FSEL R62, R21, R62, !P0 ;  /* 0x0000003e153e7208 */ /* 0x000fe40004000000 */
[----:B------:R-:W0:Y:S01]  /*7340*/  LDS.128 R20, [R7+0x60] ;  /* 0x0000600007147984 */ /* 0x000e220000000c00 */
[----:B------:R-:W-:Y:S02]  /*7350*/  SEL R69, R34, R69, !P4 ;  /* 0x0000004522457207 */ /* 0x000fe40006000000 */
[C---:B------:R-:W-:Y:S02]  /*7360*/  SEL R66, R44.reuse, R66, !P5 ;  /* 0x000000422c427207 */ /* 0x040fe40006800000 */
[----:B------:R-:W-:Y:S02]  /*7370*/  SEL R43, R44, R43, !P6 ;  /* 0x0000002b2c2b7207 */ /* 0x000fe40007000000 */
[----:B------:R-:W-:-:S02]  /*7380*/  FSETP.GEU.AND P4, PT, R25, R68, PT ;  /* 0x000000441900720b */ /* 0x000fc40003f8e000 */
[----:B------:R-:W-:Y:S02]  /*7390*/  FSETP.GEU.AND P5, PT, R27, R58, PT ;  /* 0x0000003a1b00720b */ /* 0x000fe40003fae000 */
[CC--:B------:R-:W-:Y:S02]  /*73a0*/  FSETP.GEU.AND P6, PT, R24.reuse, R37.reuse, PT ;  /* 0x000000251800720b */ /* 0x0c0fe40003fce000 */
[----:B------:R-:W-:Y:S02]  /*73b0*/  FSEL R68, R25, R68, !P4 ;  /* 0x0000004419447208 */ /* 0x000fe40006000000 */
[----:B------:R-:W-:Y:S02]  /*73c0*/  FSEL R58, R27, R58, !P5 ;  /* 0x0000003a1b3a7208 */ /* 0x000fe40006800000 */
[----:B------:R-:W-:Y:S02]  /*73d0*/  FSEL R54, R24, R37, !P6 ;  /* 0x0000002518367208 */ /* 0x000fe40007000000 */
[----:B------:R-:W1:Y:S01]  /*73e0*/  LDS.128 R24, [R7+0xe0] ;  /* 0x0000e00007187984 */ /* 0x000e620000000c00 */
[----:B------:R-:W-:-:S02]  /*73f0*/  SEL R71, R34, R71, !P3 ;  /* 0x0000004722477207 */ /* 0x000fc40005800000 */
[----:B------:R-:W-:-:S04]  /*7400*/  FSETP.GEU.AND P3, PT, R31, R48, PT ;  /* 0x000000301f00720b */ /* 0x000fc80003f6e000 */
[----:B------:R-:W-:Y:S02]  /*7410*/  FSEL R48, R31, R48, !P3 ;  /* 0x000000301f307208 */ /* 0x000fe40005800000 */
[C---:B------:R-:W-:Y:S02]  /*7420*/  SEL R51, R44.reuse, R51, !P3 ;  /* 0x000000332c337207 */ /* 0x040fe40005800000 */
[CC--:B------:R-:W-:Y:S02]  /*7430*/  FSETP.GEU.AND P3, PT, R77.reuse, R28.reuse, PT ;  /* 0x0000001c4d00720b */ /* 0x0c0fe40003f6e000 */
[C---:B------:R-:W-:Y:S02]  /*7440*/  SEL R49, R44.reuse, R49, !P0 ;  /* 0x000000312c317207 */ /* 0x040fe40004000000 */
[----:B------:R-:W-:Y:S02]  /*7450*/  FSEL R77, R77, R28, !P3 ;  /* 0x0000001c4d4d7208 */ /* 0x000fe40005800000 */
[----:B------:R-:W-:-:S02]  /*7460*/  SEL R53, R44, R53, !P3 ;  /* 0x000000352c357207 */ /* 0x000fc40005800000 */
[----:B------:R-:W-:Y:S02]  /*7470*/  FSETP.GEU.AND P3, PT, R50, R33, PT ;  /* 0x000000213200720b */ /* 0x000fe40003f6e000 */
[----:B------:R-:W-:Y:S01]  /*7480*/  FSETP.GEU.AND P0, PT, R42, R64, PT ;  /* 0x000000402a00720b */ /* 0x000fe20003f0e000 */
[----:B0-----:R-:W-:Y:S01]  /*7490*/  FADD R35, R16, R20 ;  /* 0x0000001410237221 */ /* 0x001fe20000000000 */
[----:B------:R-:W-:Y:S02]  /*74a0*/  SEL R57, R44, R57, !P2 ;  /* 0x000000392c397207 */ /* 0x000fe40005000000 */
[----:B------:R-:W-:Y:S02]  /*74b0*/  FSETP.GEU.AND P2, PT, R75, R46, PT ;  /* 0x0000002e4b00720b */ /* 0x000fe40003f4e000 */
[----:B------:R-:W-:Y:S02]  /*74c0*/  FSEL R42, R42, R64, !P0 ;  /* 0x000000402a2a7208 */ /* 0x000fe40004000000 */
[----:B------:R-:W-:-:S02]  /*74d0*/  SEL R65, R44, R65, !P0 ;  /* 0x000000412c417207 */ /* 0x000fc40004000000 */
[----:B------:R-:W-:Y:S02]  /*74e0*/  FSETP.GEU.AND P0, PT, R35, R60, PT ;  /* 0x0000003c2300720b */ /* 0x000fe40003f0e000 */
[----:B------:R-:W-:Y:S02]  /*74f0*/  FSEL R46, R75, R46, !P2 ;  /* 0x0000002e4b2e7208 */ /* 0x000fe40005000000 */
[C---:B------:R-:W-:Y:S02]  /*7500*/  SEL R61, R44.reuse, R61, !P4 ;  /* 0x0000003d2c3d7207 */ /* 0x040fe40006000000 */
[C---:B------:R-:W-:Y:S02]  /*7510*/  SEL R67, R44.reuse, R67, !P5 ;  /* 0x000000432c437207 */ /* 0x040fe40006800000 */
[C---:B------:R-:W-:Y:S02]  /*7520*/  SEL R59, R44.reuse, R59, !P6 ;  /* 0x0000003b2c3b7207 */ /* 0x040fe40007000000 */
[----:B------:R-:W-:Y:S01]  /*7530*/  SEL R63, R44, R63, !P2 ;  /* 0x0000003f2c3f7207 */ /* 0x000fe20005000000 */
[----:B-1----:R-:W-:Y:S01]  /*7540*/  FADD R37, R24, R17 ;  /* 0x0000001118257221 */ /* 0x002fe20000000000 */
[----:B------:R-:W-:-:S02]  /*7550*/  FSETP.GEU.AND P4, PT, R52, R29, PT ;  /* 0x0000001d3400720b */ /* 0x000fc40003f8e000 */
[----:B------:R-:W-:Y:S02]  /*7560*/  FSETP.GEU.AND P5, PT, R30, R39, PT ;  /* 0x000000271e00720b */ /* 0x000fe40003fae000 */
[----:B------:R-:W-:Y:S02]  /*7570*/  FSETP.GEU.AND P6, PT, R73, R36, PT ;  /* 0x000000244900720b */ /* 0x000fe40003fce000 */
[----:B------:R-:W-:Y:S02]  /*7580*/  FSETP.GEU.AND P2, PT, R38, R41, PT ;  /* 0x000000292600720b */ /* 0x000fe40003f4e000 */
[----:B------:R-:W-:Y:S01]  /*7590*/  FSEL R50, R50, R33, !P3 ;  /* 0x0000002132327208 */ /* 0x000fe20005800000 */
[----:B------:R-:W-:Y:S01]  /*75a0*/  FADD R33, R20, R17 ;  /* 0x0000001114217221 */ /* 0x000fe20000000000 */
[----:B------:R-:W-:Y:S01]  /*75b0*/  FSEL R60, R35, R60, !P0 ;  /* 0x0000003c233c7208 */ /* 0x000fe20004000000 */
[----:B------:R-:W-:Y:S01]  /*75c0*/  FADD R35, R16, R24 ;  /* 0x0000001810237221 */ /* 0x000fe20000000000 */
[----:B------:R-:W-:-:S02]  /*75d0*/  SEL R55, R44, R55, !P4 ;  /* 0x000000372c377207 */ /* 0x000fc40006000000 */
[C---:B------:R-:W-:Y:S02]  /*75e0*/  SEL R71, R44.reuse, R71, !P5 ;  /* 0x000000472c477207 */ /* 0x040fe40006800000 */
[C---:B------:R-:W-:Y:S02]  /*75f0*/  SEL R45, R44.reuse, R45, !P6 ;  /* 0x0000002d2c2d7207 */ /* 0x040fe40007000000 */
[----:B------:R-:W-:Y:S02]  /*7600*/  SEL R69, R44, R69, !P2 ;  /* 0x000000452c457207 */ /* 0x000fe40005000000 */
[----:B------:R-:W-:Y:S02]  /*7610*/  @P3 SEL R44, R34, R32, !P1 ;  /* 0x00000020222c3207 */ /* 0x000fe40004800000 */
[----:B------:R-:W-:Y:S02]  /*7620*/  FSETP.GEU.AND P3, PT, R37, R68, PT ;  /* 0x000000442500720b */ /* 0x000fe40003f6e000 */
[----:B------:R-:W-:-:S02]  /*7630*/  FSEL R52, R52, R29, !P4 ;  /* 0x0000001d34347208 */ /* 0x000fc40006000000 */
[----:B------:R-:W-:Y:S02]  /*7640*/  FSEL R39, R30, R39, !P5 ;  /* 0x000000271e277208 */ /* 0x000fe40006800000 */
[----:B------:R-:W-:Y:S01]  /*7650*/  FSEL R36, R73, R36, !P6 ;  /* 0x0000002449247208 */ /* 0x000fe20007000000 */
[----:B------:R-:W0:Y:S01]  /*7660*/  LDS.128 R28, [R7+0x160] ;  /* 0x00016000071c7984 */ /* 0x000e220000000c00 */
[----:B------:R-:W-:Y:S02]  /*7670*/  FSETP.GEU.AND P6, PT, R33, R62, PT ;  /* 0x0000003e2100720b */ /* 0x000fe40003fce000 */
[----:B------:R-:W-:Y:S02]  /*7680*/  FSETP.GEU.AND P5, PT, R35, R56, PT ;  /* 0x000000382300720b */ /* 0x000fe40003fae000 */
[----:B------:R-:W-:Y:S01]  /*7690*/  FSEL R41, R38, R41, !P2 ;  /* 0x0000002926297208 */ /* 0x000fe20005000000 */
[C-C-:B------:R-:W-:Y:S01]  /*76a0*/  FADD R38, R24.reuse, R18.reuse ;  /* 0x0000001218267221 */ /* 0x140fe20000000000 */
[----:B------:R-:W-:Y:S01]  /*76b0*/  FSEL R68, R37, R68, !P3 ;  /* 0x0000004425447208 */ /* 0x000fe20005800000 */
[--C-:B------:R-:W-:Y:S01]  /*76c0*/  FADD R37, R24, R19.reuse ;  /* 0x0000001318257221 */ /* 0x100fe20000000000 */
[----:B------:R-:W-:Y:S01]  /*76d0*/  FADD R73, R20, R18 ;  /* 0x0000001214497221 */ /* 0x000fe20000000000 */
[----:B------:R-:W-:Y:S01]  /*76e0*/  FSEL R62, R33, R62, !P6 ;  /* 0x0000003e213e7208 */ /* 0x000fe20007000000 */
[----:B------:R-:W-:Y:S01]  /*76f0*/  VIADD R24, R2, 0x18 ;  /* 0x0000001802187836 */ /* 0x000fe20000000000 */
[----:B------:R-:W-:Y:S01]  /*7700*/  FSEL R56, R35, R56, !P5 ;  /* 0x0000003823387208 */ /* 0x000fe20006800000 */
[----:B------:R-:W-:Y:S01]  /*7710*/  FADD R20, R20, R19 ;  /* 0x0000001314147221 */ /* 0x000fe20000000000 */
[----:B------:R-:W1:Y:S01]  /*7720*/  LDS.128 R32, [R7+0x1e0] ;  /* 0x0001e00007207984 */ /* 0x000e620000000c00 */
[----:B------:R-:W-:-:S02]  /*7730*/  FSETP.GEU.AND P4, PT, R38, R77, PT ;  /* 0x0000004d2600720b */ /* 0x000fc40003f8e000 */
[----:B------:R-:W-:Y:S02]  /*7740*/  SEL R66, R24, R66, !P0 ;  /* 0x0000004218427207 */ /* 0x000fe40004000000 */
[CC--:B------:R-:W-:Y:S02]  /*7750*/  FSETP.GEU.AND P1, PT, R20.reuse, R39.reuse, PT ;  /* 0x000000271400720b */ /* 0x0c0fe40003f2e000 */
[CC--:B------:R-:W-:Y:S02]  /*7760*/  FSETP.GEU.AND P0, PT, R37.reuse, R36.reuse, PT ;  /* 0x000000242500720b */ /* 0x0c0fe40003f0e000 */
[----:B------:R-:W-:Y:S02]  /*7770*/  FSEL R20, R20, R39, !P1 ;  /* 0x0000002714147208 */ /* 0x000fe40004800000 */
[----:B------:R-:W-:Y:S02]  /*7780*/  FSEL R77, R38, R77, !P4 ;  /* 0x0000004d264d7208 */ /* 0x000fe40006000000 */
[----:B------:R-:W-:-:S02]  /*7790*/  FSEL R64, R37, R36, !P0 ;  /* 0x0000002425407208 */ /* 0x000fc40004000000 */
[----:B------:R-:W2:Y:S01]  /*77a0*/  LDS.128 R36, [R4+0x1900] ;  /* 0x0019000004247984 */ /* 0x000ea20000000c00 */
[----:B------:R-:W-:-:S04]  /*77b0*/  FSETP.GEU.AND P2, PT, R73, R46, PT ;  /* 0x0000002e4900720b */ /* 0x000fc80003f4e000 */
[----:B------:R-:W-:Y:S02]  /*77c0*/  FSEL R46, R73, R46, !P2 ;  /* 0x0000002e492e7208 */ /* 0x000fe40005000000 */
[----:B------:R-:W-:Y:S01]  /*77d0*/  SEL R63, R24, R63, !P2 ;  /* 0x0000003f183f7207 */ /* 0x000fe20005000000 */
[----:B0-----:R-:W-:Y:S01]  /*77e0*/  FADD R73, R28, R17 ;  /* 0x000000111c497221 */ /* 0x001fe20000000000 */
[----:B------:R-:W-:-:S04]  /*77f0*/  SEL R53, R24, R53, !P4 ;  /* 0x0000003518357207 */ /* 0x000fc80006000000 */
[----:B------:R-:W-:Y:S01]  /*7800*/  FSETP.GEU.AND P2, PT, R73, R58, PT ;  /* 0x0000003a4900720b */ /* 0x000fe20003f4e000 */
[----:B------:R-:W-:-:S03]  /*7810*/  FADD R70, R16, R28 ;  /* 0x0000001c10467221 */ /* 0x000fc60000000000 */
[----:B------:R-:W-:Y:S01]  /*7820*/  FSEL R58, R73, R58, !P2 ;  /* 0x0000003a493a7208 */ /* 0x000fe20005000000 */
[----:B-1----:R-:W-:Y:S01]  /*7830*/  FADD R17, R32, R17 ;  /* 0x0000001120117221 */ /* 0x002fe20000000000 */
[----:B------:R-:W-:-:S04]  /*7840*/  FADD R73, R28, R18 ;  /* 0x000000121c497221 */ /* 0x000fc80000000000 */
[CC--:B------:R-:W-:Y:S01]  /*7850*/  FSETP.GEU.AND P4, PT, R17.reuse, R54.reuse, PT ;  /* 0x000000361100720b */ /* 0x0c0fe20003f8e000 */
[--C-:B------:R-:W-:Y:S01]  /*7860*/  FADD R28, R28, R19.reuse ;  /* 0x000000131c1c7221 */ /* 0x100fe20000000000 */
[----:B------:R-:W-:Y:S01]  /*7870*/  SEL R49, R24, R49, !P6 ;  /* 0x0000003118317207 */ /* 0x000fe20007000000 */
[----:B------:R-:W-:Y:S01]  /*7880*/  FADD R19, R32, R19 ;  /* 0x0000001320137221 */ /* 0x000fe20000000000 */
[----:B------:R-:W-:Y:S02]  /*7890*/  SEL R71, R24, R71, !P1 ;  /* 0x0000004718477207 */ /* 0x000fe40004800000 */
[----:B------:R-:W-:Y:S02]  /*78a0*/  FSEL R54, R17, R54, !P4 ;  /* 0x0000003611367208 */ /* 0x000fe40006000000 */
[-C--:B------:R-:W-:Y:S02]  /*78b0*/  FSETP.GEU.AND P6, PT, R70, R47.reuse, PT ;  /* 0x0000002f4600720b */ /* 0x080fe40003fce000 */
[CC--:B------:R-:W-:Y:S01]  /*78c0*/  FSETP.GEU.AND P1, PT, R73.reuse, R42.reuse, PT ;  /* 0x0000002a4900720b */ /* 0x0c0fe20003f2e000 */
[----:B--2---:R-:W-:Y:S01]  /*78d0*/  FADD R17, R36, R21 ;  /* 0x0000001524117221 */ /* 0x004fe20000000000 */
[----:B------:R-:W-:Y:S01]  /*78e0*/  FSEL R47, R70, R47, !P6 ;  /* 0x0000002f462f7208 */ /* 0x000fe20007000000 */
[----:B------:R-:W-:Y:S01]  /*78f0*/  FADD R75, R32, R18 ;  /* 0x00000012204b7221 */ /* 0x000fe20000000000 */
[----:B------:R-:W-:Y:S01]  /*7900*/  FSEL R42, R73, R42, !P1 ;  /* 0x0000002a492a7208 */ /* 0x000fe20004800000 */
[----:B------:R-:W-:Y:S01]  /*7910*/  FADD R73, R16, R32 ;  /* 0x0000002010497221 */ /* 0x000fe20000000000 */
[----:B------:R-:W-:-:S02]  /*7920*/  SEL R57, R24, R57, !P6 ;  /* 0x0000003918397207 */ /* 0x000fc40007000000 */
[----:B------:R-:W-:Y:S02]  /*7930*/  SEL R65, R24, R65, !P1 ;  /* 0x0000004118417207 */ /* 0x000fe40004800000 */
[----:B------:R-:W-:Y:S02]  /*7940*/  FSETP.GEU.AND P6, PT, R19, R50, PT ;  /* 0x000000321300720b */ /* 0x000fe40003fce000 */
[----:B------:R-:W-:Y:S01]  /*7950*/  FSETP.GEU.AND P1, PT, R17, R60, PT ;  /* 0x0000003c1100720b */ /* 0x000fe20003f2e000 */
[----:B------:R-:W-:Y:S01]  /*7960*/  VIADD R32, R2, 0x19 ;  /* 0x0000001902207836 */ /* 0x000fe20000000000 */
[C---:B------:R-:W-:Y:S01]  /*7970*/  SEL R43, R24.reuse, R43, !P5 ;  /* 0x0000002b182b7207 */ /* 0x040fe20006800000 */
[----:B------:R-:W-:Y:S01]  /*7980*/  FADD R16, R37, R21 ;  /* 0x0000001525107221 */ /* 0x000fe20000000000 */
[----:B------:R-:W-:Y:S01]  /*7990*/  SEL R61, R24, R61, !P3 ;  /* 0x0000003d183d7207 */ /* 0x000fe20005800000 */
[----:B------:R-:W-:Y:S01]  /*79a0*/  FADD R18, R36, R29 ;  /* 0x0000001d24127221 */ /* 0x000fe20000000000 */
[----:B------:R-:W-:-:S02]  /*79b0*/  SEL R45, R24, R45, !P0 ;  /* 0x0000002d182d7207 */ /* 0x000fc40004000000 */
[----:B------:R-:W-:Y:S01]  /*79c0*/  FSEL R50, R19, R50, !P6 ;  /* 0x0000003213327208 */ /* 0x000fe20007000000 */
[----:B------:R-:W-:Y:S01]  /*79d0*/  FADD R19, R37, R29 ;  /* 0x0000001d25137221 */ /* 0x000fe20000000000 */
[----:B------:R-:W-:Y:S01]  /*79e0*/  FSEL R60, R17, R60, !P1 ;  /* 0x0000003c113c7208 */ /* 0x000fe20004800000 */
[----:B------:R-:W-:Y:S01]  /*79f0*/  FADD R17, R37, R25 ;  /* 0x0000001925117221 */ /* 0x000fe20000000000 */
[CC--:B------:R-:W-:Y:S02]  /*7a00*/  FSETP.GEU.AND P5, PT, R28.reuse, R41.reuse, PT ;  /* 0x000000291c00720b */ /* 0x0c0fe40003fae000 */
[----:B------:R-:W-:Y:S02]  /*7a10*/  FSETP.GEU.AND P3, PT, R73, R48, PT ;  /* 0x000000304900720b */ /* 0x000fe40003f6e000 */
[----:B------:R-:W-:Y:S02]  /*7a20*/  FSETP.GEU.AND P0, PT, R75, R52, PT ;  /* 0x000000344b00720b */ /* 0x000fe40003f0e000 */
[----:B------:R-:W-:-:S02]  /*7a30*/  FSEL R41, R28, R41, !P5 ;  /* 0x000000291c297208 */ /* 0x000fc40006800000 */
[----:B------:R-:W-:Y:S02]  /*7a40*/  FSEL R48, R73, R48, !P3 ;  /* 0x0000003049307208 */ /* 0x000fe40005800000 */
[----:B------:R-:W-:Y:S02]  /*7a50*/  FSEL R52, R75, R52, !P0 ;  /* 0x000000344b347208 */ /* 0x000fe40004000000 */
[C---:B------:R-:W-:Y:S02]  /*7a60*/  SEL R69, R24.reuse, R69, !P5 ;  /* 0x0000004518457207 */ /* 0x040fe40006800000 */
[C---:B------:R-:W-:Y:S02]  /*7a70*/  SEL R51, R24.reuse, R51, !P3 ;  /* 0x0000003318337207 */ /* 0x040fe40005800000 */
[----:B------:R-:W-:Y:S02]  /*7a80*/  SEL R55, R24, R55, !P0 ;  /* 0x0000003718377207 */ /* 0x000fe40004000000 */
[----:B------:R-:W-:-:S02]  /*7a90*/  SEL R66, R32, R66, !P1 ;  /* 0x0000004220427207 */ /* 0x000fc40004800000 */
[-C--:B------:R-:W-:Y:S02]  /*7aa0*/  FSETP.GEU.AND P5, PT, R18, R47.reuse, PT ;  /* 0x0000002f1200720b */ /* 0x080fe40003fae000 */
        /* <DEDUP_REMOVED lines=53> */
[C---:B------:R-:W-:Y:S01]  /*7e00*/  FADD R54, R16.reuse, R26 ;  /* 0x0000001a10367221 */ /* 0x040fe20000000000 */
[----:B------:R-:W-:Y:S01]  /*7e10*/  FSEL R29, R29, R52, !P0 ;  /* 0x000000341d1d7208 */ /* 0x000fe20004000000 */
[--C-:B------:R-:W-:Y:S01]  /*7e20*/  FADD R52, R16, R22.reuse ;  /* 0x0000001610347221 */ /* 0x100fe20000000000 */
[----:B------:R-:W-:Y:S01]  /*7e30*/  FSEL R20, R21, R20, !P1 ;  /* 0x0000001415147208 */ /* 0x000fe20004800000 */
[----:B------:R-:W-:Y:S01]  /*7e40*/  FADD R21, R18, R22 ;  /* 0x0000001612157221 */ /* 0x000fe20000000000 */
[----:B------:R-:W-:Y:S01]  /*7e50*/  FSEL R25, R25, R64, !P2 ;  /* 0x0000004019197208 */ /* 0x000fe20005000000 */
[C---:B------:R-:W-:Y:S01]  /*7e60*/  FADD R36, R17.reuse, R26 ;  /* 0x0000001a11247221 */ /* 0x040fe20000000000 */
        /* <DEDUP_REMOVED lines=26> */
[----:B------:R-:W-:-:S02]  /*8010*/  FSETP.GEU.AND P6, PT, R77, R58, PT ;  /* 0x0000003a4d00720b */ /* 0x000fc40003fce000 */
[----:B------:R-:W-:Y:S02]  /*8020*/  FSETP.GEU.AND P3, PT, R36, R68, PT ;  /* 0x000000442400720b */ /* 0x000fe40003f6e000 */
[----:B------:R-:W-:Y:S02]  /*8030*/  FSEL R48, R50, R48, !P0 ;  /* 0x0000003032307208 */ /* 0x000fe40004000000 */
[----:B------:R-:W-:Y:S02]  /*8040*/  FSEL R37, R38, R37, !P4 ;  /* 0x0000002526257208 */ /* 0x000fe40006000000 */
[C---:B------:R-:W-:Y:S02]  /*8050*/  SEL R51, R34.reuse, R51, !P0 ;  /* 0x0000003322337207 */ /* 0x040fe40004000000 */
[----:B------:R-:W-:Y:S02]  /*8060*/  FSEL R46, R21, R46, !P1 ;  /* 0x0000002e152e7208 */ /* 0x000fe40004800000 */
[----:B------:R-:W-:-:S02]  /*8070*/  SEL R59, R34, R59, !P4 ;  /* 0x0000003b223b7207 */ /* 0x000fc40006000000 */
[----:B------:R-:W-:Y:S02]  /*8080*/  SEL R63, R34, R63, !P1 ;  /* 0x0000003f223f7207 */ /* 0x000fe40004800000 */
[----:B------:R-:W-:Y:S02]  /*8090*/  FSEL R47, R64, R47, !P5 ;  /* 0x0000002f402f7208 */ /* 0x000fe40006800000 */
[----:B------:R-:W-:Y:S02]  /*80a0*/  FSEL R58, R77, R58, !P6 ;  /* 0x0000003a4d3a7208 */ /* 0x000fe40007000000 */
[C---:B------:R-:W-:Y:S02]  /*80b0*/  SEL R57, R34.reuse, R57, !P5 ;  /* 0x0000003922397207 */ /* 0x040fe40006800000 */
[----:B------:R-:W-:Y:S02]  /*80c0*/  FSETP.GEU.AND P0, PT, R75, R42, PT ;  /* 0x0000002a4b00720b */ /* 0x000fe40003f0e000 */
[----:B------:R-:W-:-:S02]  /*80d0*/  SEL R67, R34, R67, !P6 ;  /* 0x0000004322437207 */ /* 0x000fc40007000000 */
[----:B------:R-:W-:Y:S02]  /*80e0*/  FSETP.GEU.AND P4, PT, R30, R41, PT ;  /* 0x000000291e00720b */ /* 0x000fe40003f8e000 */
[----:B------:R-:W-:Y:S02]  /*80f0*/  FSETP.GEU.AND P1, PT, R22, R33, PT ;  /* 0x000000211600720b */ /* 0x000fe40003f2e000 */
[----:B------:R-:W-:Y:S02]  /*8100*/  FSEL R68, R36, R68, !P3 ;  /* 0x0000004424447208 */ /* 0x000fe40005800000 */
[----:B------:R-:W-:Y:S02]  /*8110*/  FSETP.GEU.AND P5, PT, R73, R28, PT ;  /* 0x0000001c4900720b */ /* 0x000fe40003fae000 */
[----:B------:R-:W-:Y:S02]  /*8120*/  SEL R61, R34, R61, !P3 ;  /* 0x0000003d223d7207 */ /* 0x000fe40005800000 */
        /* <DEDUP_REMOVED lines=16> */
[----:B------:R-:W-:Y:S01]  /*8230*/  SEL R49, R34, R49, !P2 ;  /* 0x0000003122317207 */ /* 0x000fe20005000000 */
[----:B------:R-:W-:Y:S01]  /*8240*/  FADD R73, R19, R27 ;  /* 0x0000001b13497221 */ /* 0x000fe20000000000 */
[----:B------:R-:W-:Y:S01]  /*8250*/  FSEL R39, R39, R20, !P3 ;  /* 0x0000001427277208 */ /* 0x000fe20005800000 */
[--C-:B------:R-:W-:Y:S01]  /*8260*/  FADD R20, R16, R31.reuse ;  /* 0x0000001f10147221 */ /* 0x100fe20000000000 */
[-C--:B------:R-:W-:Y:S01]  /*8270*/  FSETP.GEU.AND P2, PT, R24, R29.reuse, PT ;  /* 0x0000001d1800720b */ /* 0x080fe20003f4e000 */
[--C-:B------:R-:W-:Y:S01]  /*8280*/  FADD R27, R17, R31.reuse ;  /* 0x0000001f111b7221 */ /* 0x100fe20000000000 */
[--C-:B------:R-:W-:Y:S01]  /*8290*/  FADD R44, R18, R31.reuse ;  /* 0x0000001f122c7221 */ /* 0x100fe20000000000 */
[----:B------:R-:W-:Y:S01]  /*82a0*/  FADD R38, R19, R31 ;  /* 0x0000001f13267221 */ /* 0x000fe20000000000 */
[--C-:B------:R-:W-:Y:S01]  /*82b0*/  FADD R31, R16, R35.reuse ;  /* 0x00000023101f7221 */ /* 0x100fe20000000000 */
[----:B------:R-:W-:Y:S01]  /*82c0*/  FSEL R29, R24, R29, !P2 ;  /* 0x0000001d181d7208 */ /* 0x000fe20005000000 */
[--C-:B------:R-:W-:Y:S01]  /*82d0*/  FADD R24, R17, R35.reuse ;  /* 0x0000002311187221 */ /* 0x100fe20000000000 */
[--C-:B------:R-:W-:Y:S01]  /*82e0*/  FADD R52, R18, R35.reuse ;  /* 0x0000002312347221 */ /* 0x100fe20000000000 */
[----:B------:R-:W-:Y:S01]  /*82f0*/  FADD R50, R19, R35 ;  /* 0x0000002313327221 */ /* 0x000fe20000000000 */
[C---:B------:R-:W-:Y:S01]  /*8300*/  SEL R71, R34.reuse, R71, !P3 ;  /* 0x0000004722477207 */ /* 0x040fe20005800000 */
[----:B------:R-:W-:Y:S01]  /*8310*/  LDS.128 R16, [R4+0x1c00] ;  /* 0x001c000004107984 */ /* 0x000fe20000000c00 */
[----:B------:R-:W-:-:S02]  /*8320*/  SEL R53, R34, R53, !P5 ;  /* 0x0000003522357207 */ /* 0x000fc40006800000 */
[C---:B------:R-:W-:Y:S02]  /*8330*/  SEL R65, R34.reuse, R65, !P0 ;  /* 0x0000004122417207 */ /* 0x040fe40004000000 */
[C---:B------:R-:W-:Y:S02]  /*8340*/  SEL R55, R34.reuse, R55, !P2 ;  /* 0x0000003722377207 */ /* 0x040fe40005000000 */
[----:B------:R-:W-:Y:S02]  /*8350*/  SEL R35, R34, R45, !P6 ;  /* 0x0000002d22237207 */ /* 0x000fe40007000000 */
[----:B------:R-:W-:Y:S02]  /*8360*/  FSETP.GEU.AND P3, PT, R31, R48, PT ;  /* 0x000000301f00720b */ /* 0x000fe40003f6e000 */
[----:B------:R-:W-:Y:S02]  /*8370*/  FSETP.GEU.AND P5, PT, R22, R60, PT ;  /* 0x0000003c1600720b */ /* 0x000fe40003fae000 */
[----:B------:R-:W-:-:S02]  /*8380*/  FSETP.GEU.AND P6, PT, R23, R56, PT ;  /* 0x000000381700720b */ /* 0x000fc40003fce000 */
[-C--:B------:R-:W-:Y:S02]  /*8390*/  FSETP.GEU.AND P2, PT, R20, R47.reuse, PT ;  /* 0x0000002f1400720b */ /* 0x080fe40003f4e000 */
[----:B------:R-:W-:Y:S02]  /*83a0*/  FSETP.GEU.AND P0, PT, R21, R62, PT ;  /* 0x0000003e1500720b */ /* 0x000fe40003f0e000 */
[----:B------:R-:W-:Y:S01]  /*83b0*/  FSEL R45, R31, R48, !P3 ;  /* 0x000000301f2d7208 */ /* 0x000fe20005800000 */
[----:B------:R-:W-:Y:S01]  /*83c0*/  VIADD R48, R2, 0x1b ;  /* 0x0000001b02307836 */ /* 0x000fe20000000000 */
[----:B------:R-:W-:Y:S02]  /*83d0*/  FSEL R60, R22, R60, !P5 ;  /* 0x0000003c163c7208 */ /* 0x000fe40006800000 */
[----:B------:R-:W-:Y:S02]  /*83e0*/  FSEL R56, R23, R56, !P6 ;  /* 0x0000003817387208 */ /* 0x000fe40007000000 */
        /* <DEDUP_REMOVED lines=14> */
[----:B------:R-:W-:-:S02]  /*84d0*/  FSETP.GEU.AND P3, PT, R77, R28, PT ;  /* 0x0000001c4d00720b */ /* 0x000fc40003f6e000 */
[----:B------:R-:W-:Y:S02]  /*84e0*/  SEL R49, R48, R49, !P0 ;  /* 0x0000003130317207 */ /* 0x000fe40004000000 */
[----:B------:R-:W-:Y:S02]  /*84f0*/  FSEL R77, R77, R28, !P3 ;  /* 0x0000001c4d4d7208 */ /* 0x000fe40005800000 */
[----:B------:R-:W-:Y:S02]  /*8500*/  FSETP.GEU.AND P0, PT, R44, R42, PT ;  /* 0x0000002a2c00720b */ /* 0x000fe40003f0e000 */
[----:B------:R-:W-:Y:S02]  /*8510*/  SEL R53, R48, R53, !P3 ;  /* 0x0000003530357207 */ /* 0x000fe40005800000 */
[----:B------:R-:W-:Y:S02]  /*8520*/  FSETP.GEU.AND P3, PT, R50, R33, PT ;  /* 0x000000213200720b */ /* 0x000fe40003f6e000 */
[----:B------:R-:W-:-:S02]  /*8530*/  SEL R57, R48, R57, !P2 ;  /* 0x0000003930397207 */ /* 0x000fc40005000000 */
[----:B------:R-:W-:Y:S01]  /*8540*/  FSETP.GEU.AND P2, PT, R75, R46, PT ;  /* 0x0000002e4b00720b */ /* 0x000fe20003f4e000 */
[----:B0-----:R-:W-:Y:S01]  /*8550*/  FADD R37, R16, R20 ;  /* 0x0000001410257221 */ /* 0x001fe20000000000 */
[----:B------:R-:W-:Y:S02]  /*8560*/  FSEL R42, R44, R42, !P0 ;  /* 0x0000002a2c2a7208 */ /* 0x000fe40004000000 */
[C---:B------:R-:W-:Y:S02]  /*8570*/  SEL R65, R48.reuse, R65, !P0 ;  /* 0x0000004130417207 */ /* 0x040fe40004000000 */
[----:B------:R-:W-:Y:S02]  /*8580*/  FSETP.GEU.AND P0, PT, R37, R60, PT ;  /* 0x0000003c2500720b */ /* 0x000fe40003f0e000 */
[----:B------:R-:W-:Y:S02]  /*8590*/  SEL R59, R48, R59, !P6 ;  /* 0x0000003b303b7207 */ /* 0x000fe40007000000 */
[----:B------:R-:W-:-:S02]  /*85a0*/  FSETP.GEU.AND P6, PT, R73, R36, PT ;  /* 0x000000244900720b */ /* 0x000fc40003fce000 */
[----:B------:R-:W-:Y:S02]  /*85b0*/  FSEL R46, R75, R46, !P2 ;  /* 0x0000002e4b2e7208 */ /* 0x000fe40005000000 */
[C---:B------:R-:W-:Y:S02]  /*85c0*/  SEL R61, R48.reuse, R61, !P4 ;  /* 0x0000003d303d7207 */ /* 0x040fe40006000000 */
[C---:B------:R-:W-:Y:S02]  /*85d0*/  SEL R67, R48.reuse, R67, !P5 ;  /* 0x0000004330437207 */ /* 0x040fe40006800000 */
[----:B------:R-:W-:Y:S02]  /*85e0*/  SEL R63, R48, R63, !P2 ;  /* 0x0000003f303f7207 */ /* 0x000fe40005000000 */
[----:B------:R-:W-:Y:S02]  /*85f0*/  FSETP.GEU.AND P4, PT, R52, R29, PT ;  /* 0x0000001d3400720b */ /* 0x000fe40003f8e000 */
[----:B------:R-:W-:-:S02]  /*8600*/  FSETP.GEU.AND P5, PT, R30, R39, PT ;  /* 0x000000271e00720b */ /* 0x000fc40003fae000 */
[----:B------:R-:W-:Y:S02]  /*8610*/  FSETP.GEU.AND P2, PT, R38, R41, PT ;  /* 0x000000292600720b */ /* 0x000fe40003f4e000 */
[----:B------:R-:W-:Y:S01]  /*8620*/  FSEL R60, R37, R60, !P0 ;  /* 0x0000003c253c7208 */ /* 0x000fe20004000000 */
[--C-:B-1----:R-:W-:Y:S01]  /*8630*/  FADD R37, R24, R17.reuse ;  /* 0x0000001118257221 */ /* 0x102fe20000000000 */
[----:B------:R-:W-:Y:S01]  /*8640*/  FSEL R50, R50, R33, !P3 ;  /* 0x0000002132327208 */ /* 0x000fe20005800000 */
[----:B------:R-:W-:Y:S01]  /*8650*/  FADD R33, R20, R17 ;  /* 0x0000001114217221 */ /* 0x000fe20000000000 */
[----:B------:R-:W-:Y:S01]  /*8660*/  SEL R44, R48, R35, !P6 ;  /* 0x00000023302c7207 */ /* 0x000fe20007000000 */
[----:B------:R-:W-:Y:S01]  /*8670*/  FADD R35, R16, R24 ;  /* 0x0000001810237221 */ /* 0x000fe20000000000 */
[C---:B------:R-:W-:Y:S02]  /*8680*/  SEL R55, R48.reuse, R55, !P4 ;  /* 0x0000003730377207 */ /* 0x040fe40006000000 */
[----:B------:R-:W-:-:S02]  /*8690*/  SEL R71, R48, R71, !P5 ;  /* 0x0000004730477207 */ /* 0x000fc40006800000 */
[----:B------:R-:W-:Y:S02]  /*86a0*/  SEL R69, R48, R69, !P2 ;  /* 0x0000004530457207 */ /* 0x000fe40005000000 */
[----:B------:R-:W-:Y:S02]  /*86b0*/  @P3 SEL R48, R34, R32, !P1 ;  /* 0x0000002022303207 */ /* 0x000fe40004800000 */
[----:B------:R-:W-:Y:S02]  /*86c0*/  FSEL R52, R52, R29, !P4 ;  /* 0x0000001d34347208 */ /* 0x000fe40006000000 */
[----:B------:R-:W-:Y:S02]  /*86d0*/  FSEL R39, R30, R39, !P5 ;  /* 0x000000271e277208 */ /* 0x000fe40006800000 */
[----:B------:R-:W-:Y:S01]  /*86e0*/  FSEL R36, R73, R36, !P6 ;  /* 0x0000002449247208 */ /* 0x000fe20007000000 */
[----:B------:R-:W0:Y:S01]  /*86f0*/  LDS.128 R28, [R7+0x170] ;  /* 0x00017000071c7984 */ /* 0x000e220000000c00 */
[----:B------:R-:W-:Y:S01]  /*8700*/  FSETP.GEU.AND P3, PT, R37, R68, PT ;  /* 0x000000442500720b */ /* 0x000fe20003f6e000 */
[----:B------:R-:W-:Y:S01]  /*8710*/  FADD R73, R20, R18 ;  /* 0x0000001214497221 */ /* 0x000fe20000000000 */
[----:B------:R-:W-:-:S02]  /*8720*/  FSETP.GEU.AND P6, PT, R33, R62, PT ;  /* 0x0000003e2100720b */ /* 0x000fc40003fce000 */
[----:B------:R-:W-:Y:S02]  /*8730*/  FSETP.GEU.AND P5, PT, R35, R56, PT ;  /* 0x000000382300720b */ /* 0x000fe40003fae000 */
[----:B------:R-:W-:Y:S01]  /*8740*/  FSEL R41, R38, R41, !P2 ;  /* 0x0000002926297208 */ /* 0x000fe20005000000 */
[C---:B------:R-:W-:Y:S01]  /*8750*/  FADD R38, R24.reuse, R18 ;  /* 0x0000001218267221 */ /* 0x040fe20000000000 */
[----:B------:R-:W-:Y:S01]  /*8760*/  FSEL R68, R37, R68, !P3 ;  /* 0x0000004425447208 */ /* 0x000fe20005800000 */
[--C-:B------:R-:W-:Y:S01]  /*8770*/  FADD R37, R24, R19.reuse ;  /* 0x0000001318257221 */ /* 0x100fe20000000000 */
[----:B------:R-:W-:Y:S01]  /*8780*/  FSETP.GEU.AND P2, PT, R73, R46, PT ;  /* 0x0000002e4900720b */ /* 0x000fe20003f4e000 */
[----:B------:R-:W-:Y:S01]  /*8790*/  VIADD R24, R2, 0x1c ;  /* 0x0000001c02187836 */ /* 0x000fe20000000000 */
[----:B------:R-:W-:Y:S01]  /*87a0*/  FSEL R62, R33, R62, !P6 ;  /* 0x0000003e213e7208 */ /* 0x000fe20007000000 */
[----:B------:R-:W-:Y:S01]  /*87b0*/  FADD R20, R20, R19 ;  /* 0x0000001314147221 */ /* 0x000fe20000000000 */
[----:B------:R-:W-:-:S02]  /*87c0*/  FSEL R56, R35, R56, !P5 ;  /* 0x0000003823387208 */ /* 0x000fc40006800000 */
[----:B------:R-:W1:Y:S01]  /*87d0*/  LDS.128 R32, [R7+0x1f0] ;  /* 0x0001f00007207984 */ /* 0x000e620000000c00 */
[----:B------:R-:W-:Y:S02]  /*87e0*/  FSEL R46, R73, R46, !P2 ;  /* 0x0000002e492e7208 */ /* 0x000fe40005000000 */
        /* <DEDUP_REMOVED lines=10> */
[----:B------:R-:W-:-:S04]  /*8890*/  FADD R66, R16, R28 ;  /* 0x0000001c10427221 */ /* 0x000fc80000000000 */
[CC--:B------:R-:W-:Y:S02]  /*88a0*/  FSETP.GEU.AND P2, PT, R75.reuse, R58.reuse, PT ;  /* 0x0000003a4b00720b */ /* 0x0c0fe40003f4e000 */
[----:B------:R-:W-:Y:S02]  /*88b0*/  SEL R61, R24, R61, !P3 ;  /* 0x0000003d183d7207 */ /* 0x000fe40005800000 */
[----:B------:R-:W-:Y:S01]  /*88c0*/  FSEL R58, R75, R58, !P2 ;  /* 0x0000003a4b3a7208 */ /* 0x000fe20005000000 */
[----:B------:R-:W-:Y:S01]  /*88d0*/  FADD R75, R28, R18 ;  /* 0x000000121c4b7221 */ /* 0x000fe20000000000 */
[----:B------:R-:W-:Y:S01]  /*88e0*/  SEL R53, R24, R53, !P4 ;  /* 0x0000003518357207 */ /* 0x000fe20006000000 */
[----:B-1----:R-:W-:Y:S01]  /*88f0*/  FADD R16, R16, R32 ;  /* 0x0000002010107221 */ /* 0x002fe20000000000 */
[----:B------:R-:W-:Y:S01]  /*8900*/  FADD R17, R32, R17 ;  /* 0x0000001120117221 */ /* 0x000fe20000000000 */
[----:B------:R-:W-:-:S03]  /*8910*/  SEL R71, R24, R71, !P1 ;  /* 0x0000004718477207 */ /* 0x000fc60004800000 */
[----:B------:R-:W-:Y:S02]  /*8920*/  FSETP.GEU.AND P3, PT, R16, R45, PT ;  /* 0x0000002d1000720b */ /* 0x000fe40003f6e000 */
[----:B------:R-:W-:Y:S01]  /*8930*/  FSETP.GEU.AND P4, PT, R17, R54, PT ;  /* 0x000000361100720b */ /* 0x000fe20003f8e000 */
[--C-:B------:R-:W-:Y:S01]  /*8940*/  FADD R28, R28, R19.reuse ;  /* 0x000000131c1c7221 */ /* 0x100fe20000000000 */
[----:B------:R-:W-:Y:S01]  /*8950*/  SEL R49, R24, R49, !P6 ;  /* 0x0000003118317207 */ /* 0x000fe20007000000 */
[C---:B------:R-:W-:Y:S01]  /*8960*/  FADD R18, R32.reuse, R18 ;  /* 0x0000001220127221 */ /* 0x040fe20000000000 */
[----:B------:R-:W-:Y:S01]  /*8970*/  FSETP.GEU.AND P1, PT, R75, R42, PT ;  /* 0x0000002a4b00720b */ /* 0x000fe20003f2e000 */
[----:B------:R-:W-:Y:S01]  /*8980*/  FADD R19, R32, R19 ;  /* 0x0000001320137221 */ /* 0x000fe20000000000 */
[----:B------:R-:W-:Y:S02]  /*8990*/  FSEL R45, R16, R45, !P3 ;  /* 0x0000002d102d7208 */ /* 0x000fe40005800000 */
[----:B------:R-:W-:-:S02]  /*89a0*/  FSEL R54, R17, R54, !P4 ;  /* 0x0000003611367208 */ /* 0x000fc40006000000 */
[----:B------:R-:W-:Y:S01]  /*89b0*/  FSETP.GEU.AND P6, PT, R66, R47, PT ;  /* 0x0000002f4200720b */ /* 0x000fe20003fce000 */
[C---:B--2---:R-:W-:Y:S01]  /*89c0*/  FADD R17, R36.reuse, R21 ;  /* 0x0000001524117221 */ /* 0x044fe20000000000 */
[----:B------:R-:W-:Y:S01]  /*89d0*/  FADD R16, R36, R25 ;  /* 0x0000001924107221 */ /* 0x000fe20000000000 */
[----:B------:R-:W-:Y:S02]  /*89e0*/  SEL R43, R24, R43, !P5 ;  /* 0x0000002b182b7207 */ /* 0x000fe40006800000 */
[----:B------:R-:W-:Y:S02]  /*89f0*/  FSEL R42, R75, R42, !P1 ;  /* 0x0000002a4b2a7208 */ /* 0x000fe40004800000 */
[----:B------:R-:W-:Y:S02]  /*8a00*/  FSEL R47, R66, R47, !P6 ;  /* 0x0000002f422f7208 */ /* 0x000fe40007000000 */
[----:B------:R-:W-:Y:S02]  /*8a10*/  FSETP.GEU.AND P5, PT, R28, R41, PT ;  /* 0x000000291c00720b */ /* 0x000fe40003fae000 */
[----:B------:R-:W-:-:S02]  /*8a20*/  SEL R75, R24, R44, !P0 ;  /* 0x0000002c184b7207 */ /* 0x000fc40004000000 */
[C---:B------:R-:W-:Y:S02]  /*8a30*/  SEL R57, R24.reuse, R57, !P6 ;  /* 0x0000003918397207 */ /* 0x040fe40007000000 */
[C---:B------:R-:W-:Y:S02]  /*8a40*/  SEL R67, R24.reuse, R67, !P2 ;  /* 0x0000004318437207 */ /* 0x040fe40005000000 */
[----:B------:R-:W-:Y:S02]  /*8a50*/  SEL R65, R24, R65, !P1 ;  /* 0x0000004118417207 */ /* 0x000fe40004800000 */
[----:B------:R-:W-:Y:S02]  /*8a60*/  FSETP.GEU.AND P0, PT, R18, R52, PT ;  /* 0x000000341200720b */ /* 0x000fe40003f0e000 */
[----:B------:R-:W-:Y:S02]  /*8a70*/  FSETP.GEU.AND P6, PT, R19, R50, PT ;  /* 0x000000321300720b */ /* 0x000fe40003fce000 */
[----:B------:R-:W-:-:S02]  /*8a80*/  FSETP.GEU.AND P1, PT, R17, R60, PT ;  /* 0x0000003c1100720b */ /* 0x000fc40003f2e000 */
[----:B------:R-:W-:Y:S02]  /*8a90*/  FSETP.GEU.AND P2, PT, R16, R56, PT ;  /* 0x000000381000720b */ /* 0x000fe40003f4e000 */
[----:B------:R-:W-:Y:S01]  /*8aa0*/  FSEL R41, R28, R41, !P5 ;  /* 0x000000291c297208 */ /* 0x000fe20006800000 */
[----:B------:R-:W-:Y:S01]  /*8ab0*/  VIADD R28, R2, 0x1d ;  /* 0x0000001d021c7836 */ /* 0x000fe20000000000 */
[----:B------:R-:W-:Y:S01]  /*8ac0*/  FSEL R52, R18, R52, !P0 ;  /* 0x0000003412347208 */ /* 0x000fe20004000000 */
[--C-:B------:R-:W-:Y:S01]  /*8ad0*/  FADD R18, R36, R29.reuse ;  /* 0x0000001d24127221 */ /* 0x100fe20000000000 */
[----:B------:R-:W-:Y:S01]  /*8ae0*/  FSEL R50, R19, R50, !P6 ;  /* 0x0000003213327208 */ /* 0x000fe20007000000 */
[----:B------:R-:W-:Y:S01]  /*8af0*/  FADD R19, R37, R29 ;  /* 0x0000001d25137221 */ /* 0x000fe20000000000 */
[----:B------:R-:W-:Y:S01]  /*8b00*/  FSEL R60, R17, R60, !P1 ;  /* 0x0000003c113c7208 */ /* 0x000fe20004800000 */
[C---:B------:R-:W-:Y:S01]  /*8b10*/  FADD R17, R37.reuse, R25 ;  /* 0x0000001925117221 */ /* 0x040fe20000000000 */
[----:B------:R-:W-:Y:S01]  /*8b20*/  FSEL R56, R16, R56, !P2 ;  /* 0x0000003810387208 */ /* 0x000fe20005000000 */
[----:B------:R-:W-:Y:S01]  /*8b30*/  FADD R16, R37, R21 ;  /* 0x0000001525107221 */ /* 0x000fe20000000000 */
[----:B------:R-:W-:-:S02]  /*8b40*/  SEL R69, R24, R69, !P5 ;  /* 0x0000004518457207 */ /* 0x000fc40006800000 */
[C---:B------:R-:W-:Y:S02]  /*8b50*/  SEL R51, R24.reuse, R51, !P3 ;  /* 0x0000003318337207 */ /* 0x040fe40005800000 */
[----:B------:R-:W-:Y:S02]  /*8b60*/  SEL R55, R24, R55, !P0 ;  /* 0x0000003718377207 */ /* 0x000fe40004000000 */
[----:B------:R-:W-:Y:S02]  /*8b70*/  SEL R73, R28, R73, !P1 ;  /* 0x000000491c497207 */ /* 0x000fe40004800000 */
[----:B------:R-:W-:Y:S02]  /*8b80*/  FSETP.GEU.AND P5, PT, R18, R47, PT ;  /* 0x0000002f1200720b */ /* 0x000fe40003fae000 */
[----:B------:R-:W-:Y:S02]  /*8b90*/  FSETP.GEU.AND P3, PT, R16, R62, PT ;  /* 0x0000003e1000720b */ /* 0x000fe40003f6e000 */
[----:B------:R-:W-:-:S02]  /*8ba0*/  FSETP.GEU.AND P0, PT, R17, R68, PT ;  /* 0x000000441100720b */ /* 0x000fc40003f0e000 */
[----:B------:R-:W-:Y:S02]  /*8bb0*/  FSETP.GEU.AND P1, PT, R19, R58, PT ;  /* 0x0000003a1300720b */ /* 0x000fe40003f2e000 */
[----:B------:R-:W-:Y:S02]  /*8bc0*/  FSEL R47, R18, R47, !P5 ;  /* 0x0000002f122f7208 */ /* 0x000fe40006800000 */
[----:B------:R-:W-:Y:S02]  /*8bd0*/  FSEL R62, R16, R62, !P3 ;  /* 0x0000003e103e7208 */ /* 0x000fe40005800000 */
[----:B------:R-:W-:Y:S02]  /*8be0*/  FSEL R68, R17, R68, !P0 ;  /* 0x0000004411447208 */ /* 0x000fe40004000000 */
[----:B------:R-:W-:Y:S02]  /*8bf0*/  FSEL R58, R19, R58, !P1 ;  /* 0x0000003a133a7208 */ /* 0x000fe40004800000 */
[----:B------:R-:W0:Y:S01]  /*8c00*/  LDS.128 R16, [R4+0x1e00] ;  /* 0x001e000004107984 */ /* 0x000e220000000c00 */
        /* <DEDUP_REMOVED lines=39> */
[--C-:B0-----:R-:W-:Y:S01]  /*8e80*/  FADD R39, R18, R22.reuse ;  /* 0x0000001612277221 */ /* 0x101fe20000000000 */
[----:B------:R-:W-:Y:S01]  /*8e90*/  FSEL R29, R29, R52, !P0 ;  /* 0x000000341d1d7208 */ /* 0x000fe20004000000 */
[C-C-:B------:R-:W-:Y:S01]  /*8ea0*/  FADD R52, R16.reuse, R22.reuse ;  /* 0x0000001610347221 */ /* 0x140fe20000000000 */
[----:B------:R-:W-:Y:S01]  /*8eb0*/  FSEL R21, R21, R20, !P1 ;  /* 0x0000001415157208 */ /* 0x000fe20004800000 */
[----:B------:R-:W-:Y:S01]  /*8ec0*/  FADD R20, R17, R22 ;  /* 0x0000001611147221 */ /* 0x000fe20000000000 */
[----:B------:R-:W-:Y:S01]  /*8ed0*/  FSEL R25, R25, R64, !P2 ;  /* 0x0000004019197208 */ /* 0x000fe20005000000 */
[--C-:B------:R-:W-:Y:S01]  /*8ee0*/  FADD R54, R16, R26.reuse ;  /* 0x0000001a10367221 */ /* 0x100fe20000000000 */
[----:B------:R-:W-:Y:S01]  /*8ef0*/  FSEL R33, R33, R50, !P5 ;  /* 0x0000003221217208 */ /* 0x000fe20006800000 */
[C-C-:B------:R-:W-:Y:S01]  /*8f00*/  FADD R36, R17.reuse, R26.reuse ;  /* 0x0000001a11247221 */ /* 0x140fe20000000000 */
[----:B------:R-:W-:Y:S01]  /*8f10*/  @P5 SEL R28, R24, R48, !P6 ;  /* 0x00000030181c5207 */ /* 0x000fe20007000000 */
[----:B------:R-:W-:Y:S01]  /*8f20*/  FADD R77, R18, R26 ;  /* 0x0000001a124d7221 */ /* 0x000fe20000000000 */
[--C-:B------:R-:W-:Y:S01]  /*8f30*/  FADD R64, R16, R30.reuse ;  /* 0x0000001e10407221 */ /* 0x100fe20000000000 */
[C-C-:B------:R-:W-:Y:S01]  /*8f40*/  FADD R38, R17.reuse, R30.reuse ;  /* 0x0000001e11267221 */ /* 0x140fe20000000000 */
[----:B------:R-:W-:Y:S01]  /*8f50*/  FADD R24, R18, R30 ;  /* 0x0000001e12187221 */ /* 0x000fe20000000000 */
[--C-:B------:R-:W-:Y:S01]  /*8f60*/  FADD R46, R16, R34.reuse ;  /* 0x00000022102e7221 */ /* 0x100fe20000000000 */
[--C-:B------:R-:W-:Y:S01]  /*8f70*/  FADD R50, R17, R34.reuse ;  /* 0x0000002211327221 */ /* 0x100fe20000000000 */
[----:B------:R-:W-:Y:S01]  /*8f80*/  FADD R48, R18, R34 ;  /* 0x0000002212307221 */ /* 0x000fe20000000000 */
[C---:B------:R-:W-:Y:S01]  /*8f90*/  FADD R22, R19.reuse, R22 ;  /* 0x0000001613167221 */ /* 0x040fe20000000000 */
[C---:B------:R-:W-:Y:S01]  /*8fa0*/  FADD R26, R19.reuse, R26 ;  /* 0x0000001a131a7221 */ /* 0x040fe20000000000 */
[C---:B------:R-:W-:Y:S01]  /*8fb0*/  FADD R30, R19.reuse, R30 ;  /* 0x0000001e131e7221 */ /* 0x040fe20000000000 */
[----:B------:R-:W-:-:S02]  /*8fc0*/  FADD R34, R19, R34 ;  /* 0x0000002213227221 */ /* 0x000fc40000000000 */
[----:B------:R-:W0:Y:S01]  /*8fd0*/  LDS.128 R16, [R4+0x1f00] ;  /* 0x001f000004107984 */ /* 0x000e220000000c00 */
[----:B------:R-:W-:Y:S02]  /*8fe0*/  FSEL R42, R66, R42, !P3 ;  /* 0x0000002a422a7208 */ /* 0x000fe40005800000 */
[----:B------:R-:W-:Y:S02]  /*8ff0*/  FSETP.GEU.AND P3, PT, R20, R62, PT ;  /* 0x0000003e1400720b */ /* 0x000fe40003f6e000 */
[----:B------:R-:W-:Y:S02]  /*9000*/  FSETP.GEU.AND P0, PT, R54, R56, PT ;  /* 0x000000383600720b */ /* 0x000fe40003f0e000 */
[----:B------:R-:W-:Y:S01]  /*9010*/  FSEL R62, R20, R62, !P3 ;  /* 0x0000003e143e7208 */ /* 0x000fe20005800000 */
[----:B------:R-:W-:Y:S01]  /*9020*/  VIADD R20, R2, 0x1e ;  /* 0x0000001e02147836 */ /* 0x000fe20000000000 */
[----:B------:R-:W-:Y:S01]  /*9030*/  BAR.SYNC.DEFER_BLOCKING 0x0 ;  /* 0x0000000000007b1d */ /* 0x000fe20000010000 */
[----:B------:R-:W-:-:S02]  /*9040*/  FSETP.GEU.AND P6, PT, R52, R60, PT ;  /* 0x0000003c3400720b */ /* 0x000fc40003fce000 */
[----:B------:R-:W-:Y:S02]  /*9050*/  FSEL R56, R54, R56, !P0 ;  /* 0x0000003836387208 */ /* 0x000fe40004000000 */
[----:B------:R-:W-:Y:S02]  /*9060*/  FSEL R60, R52, R60, !P6 ;  /* 0x0000003c343c7208 */ /* 0x000fe40007000000 */
[----:B------:R-:W-:Y:S02]  /*9070*/  SEL R54, R20, R73, !P6 ;  /* 0x0000004914367207 */ /* 0x000fe40007000000 */
[----:B------:R-:W-:Y:S02]  /*9080*/  FSETP.GEU.AND P6, PT, R50, R37, PT ;  /* 0x000000253200720b */ /* 0x000fe40003fce000 */
[----:B------:R-:W-:Y:S02]  /*9090*/  FSEL R41, R70, R41, !P4 ;  /* 0x0000002946297208 */ /* 0x000fe40006000000 */
[----:B------:R-:W-:-:S02]  /*90a0*/  FSETP.GEU.AND P2, PT, R46, R45, PT ;  /* 0x0000002d2e00720b */ /* 0x000fc40003f4e000 */
[----:B------:R-:W-:Y:S02]  /*90b0*/  FSEL R50, R50, R37, !P6 ;  /* 0x0000002532327208 */ /* 0x000fe40007000000 */
[----:B------:R-:W-:Y:S02]  /*90c0*/  SEL R66, R20, R59, !P6 ;  /* 0x0000003b14427207 */ /* 0x000fe40007000000 */
[----:B------:R-:W-:Y:S02]  /*90d0*/  FSETP.GEU.AND P5, PT, R38, R58, PT ;  /* 0x0000003a2600720b */ /* 0x000fe40003fae000 */
[----:B------:R-:W-:Y:S02]  /*90e0*/  FSETP.GEU.AND P6, PT, R30, R41, PT ;  /* 0x000000291e00720b */ /* 0x000fe40003fce000 */
[----:B------:R-:W-:Y:S02]  /*90f0*/  FSETP.GEU.AND P1, PT, R64, R47, PT ;  /* 0x0000002f4000720b */ /* 0x000fe40003f2e000 */
[----:B------:R-:W-:-:S02]  /*9100*/  FSETP.GEU.AND P4, PT, R36, R68, PT ;  /* 0x000000442400720b */ /* 0x000fc40003f8e000 */
[----:B------:R-:W-:Y:S02]  /*9110*/  SEL R70, R20, R43, !P0 ;  /* 0x0000002b14467207 */ /* 0x000fe40004000000 */
[----:B------:R-:W-:Y:S02]  /*9120*/  FSEL R45, R46, R45, !P2 ;  /* 0x0000002d2e2d7208 */ /* 0x000fe40005000000 */
[----:B------:R-:W-:Y:S02]  /*9130*/  FSETP.GEU.AND P0, PT, R39, R32, PT ;  /* 0x000000202700720b */ /* 0x000fe40003f0e000 */
[----:B------:R-:W-:Y:S02]  /*9140*/  FSEL R58, R38, R58, !P5 ;  /* 0x0000003a263a7208 */ /* 0x000fe40006800000 */
[----:B------:R-:W-:Y:S02]  /*9150*/  SEL R46, R20, R51, !P2 ;  /* 0x00000033142e7207 */ /* 0x000fe40005000000 */
[----:B------:R-:W-:Y:S01]  /*9160*/  FSEL R30, R30, R41, !P6 ;  /* 0x000000291e1e7208 */ /* 0x000fe20007000000 */
[----:B0-----:R-:W-:Y:S01]  /*9170*/  FADD R41, R16, R27 ;  /* 0x0000001b10297221 */ /* 0x001fe20000000000 */
[----:B------:R-:W-:Y:S01]  /*9180*/  FSEL R47, R64, R47, !P1 ;  /* 0x0000002f402f7208 */ /* 0x000fe20004800000 */
[----:B------:R-:W-:Y:S01]  /*9190*/  FADD R37, R16, R23 ;  /* 0x0000001710257221 */ /* 0x000fe20000000000 */
[----:B------:R-:W-:-:S02]  /*91a0*/  SEL R38, R20, R57, !P1 ;  /* 0x0000003914267207 */ /* 0x000fc40004800000 */
[----:B------:R-:W-:Y:S02]  /*91b0*/  FSETP.GEU.AND P2, PT, R24, R42, PT ;  /* 0x0000002a1800720b */ /* 0x000fe40003f4e000 */
[----:B------:R-:W-:Y:S02]  /*91c0*/  FSEL R36, R36, R68, !P4 ;  /* 0x0000004424247208 */ /* 0x000fe40006000000 */
[----:B------:R-:W-:Y:S02]  /*91d0*/  FSETP.GEU.AND P1, PT, R77, R44, PT ;  /* 0x0000002c4d00720b */ /* 0x000fe40003f2e000 */
[----:B------:R-:W-:Y:S02]  /*91e0*/  SEL R72, R20, R61, !P4 ;  /* 0x0000003d14487207 */ /* 0x000fe40006000000 */
[----:B------:R-:W-:Y:S02]  /*91f0*/  FSEL R39, R39, R32, !P0 ;  /* 0x0000002027277208 */ /* 0x000fe40004000000 */
[----:B------:R-:W-:-:S02]  /*9200*/  FSETP.GEU.AND P4, PT, R22, R21, PT ;  /* 0x000000151600720b */ /* 0x000fc40003f8e000 */
[----:B------:R-:W-:Y:S02]  /*9210*/  SEL R64, R20, R63, !P0 ;  /* 0x0000003f14407207 */ /* 0x000fe40004000000 */
[----:B------:R-:W-:Y:S02]  /*9220*/  FSETP.GEU.AND P0, PT, R34, R33, PT ;  /* 0x000000212200720b */ /* 0x000fe40003f0e000 */
[----:B------:R-:W-:Y:S02]  /*9230*/  FSEL R24, R24, R42, !P2 ;  /* 0x0000002a18187208 */ /* 0x000fe40005000000 */
[C---:B------:R-:W-:Y:S02]  /*9240*/  SEL R76, R20.reuse, R65, !P2 ;  /* 0x00000041144c7207 */ /* 0x040fe40005000000 */
[----:B------:R-:W-:Y:S02]  /*9250*/  FSEL R77, R77, R44, !P1 ;  /* 0x0000002c4d4d7208 */ /* 0x000fe40004800000 */
[----:B------:R-:W-:-:S02]  /*9260*/  SEL R68, R20, R67, !P5 ;  /* 0x0000004314447207 */ /* 0x000fc40006800000 */
[C---:B------:R-:W-:Y:S02]  /*9270*/  SEL R53, R20.reuse, R53, !P1 ;  /* 0x0000003514357207 */ /* 0x040fe40004800000 */
[----:B------:R-:W-:Y:S02]  /*9280*/  FSETP.GEU.AND P2, PT, R41, R56, PT ;  /* 0x000000382900720b */ /* 0x000fe40003f4e000 */
[----:B------:R-:W-:Y:S01]  /*9290*/  SEL R52, R20, R49, !P3 ;  /* 0x0000003114347207 */ /* 0x000fe20005800000 */
[----:B------:R-:W-:Y:S01]  /*92a0*/  FADD R49, R17, R27 ;  /* 0x0000001b11317221 */ /* 0x000fe20000000000 */
[----:B------:R-:W-:Y:S02]  /*92b0*/  FSETP.GEU.AND P5, PT, R26, R25, PT ;  /* 0x000000191a00720b */ /* 0x000fe40003fae000 */
[----:B------:R-:W-:Y:S02]  /*92c0*/  FSEL R21, R22, R21, !P4 ;  /* 0x0000001516157208 */ /* 0x000fe40006000000 */
[----:B------:R-:W-:-:S02]  /*92d0*/  FSETP.GEU.AND P1, PT, R37, R60, PT ;  /* 0x0000003c2500720b */ /* 0x000fc40003f2e000 */
[----:B------:R-:W-:Y:S02]  /*92e0*/  FSETP.GEU.AND P3, PT, R48, R29, PT ;  /* 0x0000001d3000720b */ /* 0x000fe40003f6e000 */
[----:B------:R-:W-:Y:S01]  /*92f0*/  FSEL R22, R34, R33, !P0 ;  /* 0x0000002122167208 */ /* 0x000fe20004000000 */
[----:B------:R-:W-:Y:S01]  /*9300*/  FADD R33, R17, R23 ;  /* 0x0000001711217221 */ /* 0x000fe20000000000 */
[----:B------:R-:W-:Y:S01]  /*9310*/  FSEL R56, R41, R56, !P2 ;  /* 0x0000003829387208 */ /* 0x000fe20005000000 */
[----:B------:R-:W-:Y:S01]  /*9320*/  FADD R44, R16, R31 ;  /* 0x0000001f102c7221 */ /* 0x000fe20000000000 */
[----:B------:R-:W-:Y:S01]  /*9330*/  FSEL R25, R26, R25, !P5 ;  /* 0x000000191a197208 */ /* 0x000fe20006800000 */
[----:B------:R-:W-:Y:S01]  /*9340*/  VIADD R41, R2, 0x1f ;  /* 0x0000001f02297836 */ /* 0x000fe20000000000 */
[----:B------:R-:W-:Y:S01]  /*9350*/  FSEL R32, R37, R60, !P1 ;  /* 0x0000003c25207208 */ /* 0x000fe20004800000 */
[--C-:B------:R-:W-:Y:S01]  /*9360*/  FADD R59, R18, R27.reuse ;  /* 0x0000001b123b7221 */ /* 0x100fe20000000000 */
[----:B------:R-:W-:Y:S01]  /*9370*/  FSEL R29, R48, R29, !P3 ;  /* 0x0000001d301d7208 */ /* 0x000fe20005800000 */
[----:B------:R-:W-:Y:S01]  /*9380*/  FADD R26, R19, R27 ;  /* 0x0000001b131a7221 */ /* 0x000fe20000000000 */
[----:B------:R-:W-:Y:S01]  /*9390*/  FADD R51, R17, R35 ;  /* 0x0000002311337221 */ /* 0x000fe20000000000 */
[----:B------:R-:W-:Y:S01]  /*93a0*/  SEL R60, R20, R69, !P6 ;  /* 0x00000045143c7207 */ /* 0x000fe20007000000 */
[--C-:B------:R-:W-:Y:S01]  /*93b0*/  FADD R34, R18, R23.reuse ;  /* 0x0000001712227221 */ /* 0x100fe20000000000 */
[----:B------:R-:W-:Y:S01]  /*93c0*/  FADD R74, R19, R23 ;  /* 0x00000017134a7221 */ /* 0x000fe20000000000 */
[----:B------:R-:W-:Y:S01]  /*93d0*/  FADD R27, R17, R31 ;  /* 0x0000001f111b7221 */ /* 0x000fe20000000000 */
[----:B------:R-:W-:Y:S01]  /*93e0*/  FADD R48, R16, R35 ;  /* 0x0000002310307221 */ /* 0x000fe20000000000 */
[----:B------:R-:W-:Y:S01]  /*93f0*/  SEL R75, R20, R75, !P5 ;  /* 0x0000004b144b7207 */ /* 0x000fe20006800000 */
[C---:B------:R-:W-:Y:S01]  /*9400*/  FADD R23, R18.reuse, R31 ;  /* 0x0000001f12177221 */ /* 0x040fe20000000000 */
[----:B------:R-:W-:Y:S01]  /*9410*/  FSETP.GEU.AND P6, PT, R49, R36, PT ;  /* 0x000000243100720b */ /* 0x000fe20003fce000 */
[----:B------:R-:W-:Y:S01]  /*9420*/  FADD R17, R18, R35 ;  /* 0x0000002312117221 */ /* 0x000fe20000000000 */
[----:B------:R-:W-:-:S02]  /*9430*/  FSETP.GEU.AND P5, PT, R33, R62, PT ;  /* 0x0000003e2100720b */ /* 0x000fc40003fae000 */
[----:B------:R-:W-:Y:S02]  /*9440*/  SEL R18, R20, R55, !P3 ;  /* 0x0000003714127207 */ /* 0x000fe40005800000 */
[----:B------:R-:W-:Y:S02]  /*9450*/  FSETP.GEU.AND P3, PT, R44, R47, PT ;  /* 0x0000002f2c00720b */ /* 0x000fe40003f6e000 */
[----:B------:R-:W-:Y:S02]  /*9460*/  SEL R43, R41, R70, !P2 ;  /* 0x00000046292b7207 */ /* 0x000fe40005000000 */
[----:B------:R-:W-:Y:S02]  /*9470*/  SEL R16, R20, R71, !P4 ;  /* 0x0000004714107207 */ /* 0x000fe40006000000 */
[----:B------:R-:W-:Y:S02]  /*9480*/  FSETP.GEU.AND P2, PT, R51, R50, PT ;  /* 0x000000323300720b */ /* 0x000fe40003f4e000 */
[----:B------:R-:W-:Y:S01]  /*9490*/  FSEL R36, R49, R36, !P6 ;  /* 0x0000002431247208 */ /* 0x000fe20007000000 */
[----:B------:R-:W-:Y:S01]  /*94a0*/  VIADD R2, R2, 0x20 ;  /* 0x0000002002027836 */ /* 0x000fe20000000000 */
[----:B------:R-:W-:-:S02]  /*94b0*/  FSETP.GEU.AND P4, PT, R48, R45, PT ;  /* 0x0000002d3000720b */ /* 0x000fc40003f8e000 */
[----:B------:R-:W-:Y:S02]  /*94c0*/  FSEL R33, R33, R62, !P5 ;  /* 0x0000003e21217208 */ /* 0x000fe40006800000 */
[----:B------:R-:W-:Y:S01]  /*94d0*/  SEL R49, R41, R52, !P5 ;  /* 0x0000003429317207 */ /* 0x000fe20006800000 */
[----:B------:R-:W-:Y:S01]  /*94e0*/  FADD R31, R19, R31 ;  /* 0x0000001f131f7221 */ /* 0x000fe20000000000 */
[----:B------:R-:W-:Y:S01]  /*94f0*/  FSETP.GEU.AND P5, PT, R23, R24, PT ;  /* 0x000000181700720b */ /* 0x000fe20003fae000 */
[----:B------:R-:W-:Y:S01]  /*9500*/  FADD R19, R19, R35 ;  /* 0x0000002313137221 */ /* 0x000fe20000000000 */
[----:B------:R-:W-:Y:S02]  /*9510*/  FSEL R44, R44, R47, !P3 ;  /* 0x0000002f2c2c7208 */ /* 0x000fe40005800000 */
[----:B------:R-:W-:Y:S02]  /*9520*/  SEL R57, R41, R38, !P3 ;  /* 0x0000002629397207 */ /* 0x000fe40005800000 */
[----:B------:R-:W-:-:S02]  /*9530*/  FSEL R50, R51, R50, !P2 ;  /* 0x0000003233327208 */ /* 0x000fc40005000000 */
[-C--:B------:R-:W-:Y:S02]  /*9540*/  FSETP.GEU.AND P3, PT, R34, R39.reuse, PT ;  /* 0x000000272200720b */ /* 0x080fe40003f6e000 */
[----:B------:R-:W-:Y:S02]  /*9550*/  SEL R51, R41, R46, !P4 ;  /* 0x0000002e29337207 */ /* 0x000fe40006000000 */
[----:B------:R-:W-:Y:S02]  /*9560*/  FSEL R46, R23, R24, !P5 ;  /* 0x00000018172e7208 */ /* 0x000fe40006800000 */
[----:B------:R-:W-:Y:S02]  /*9570*/  SEL R65, R41, R76, !P5 ;  /* 0x0000004c29417207 */ /* 0x000fe40006800000 */
[----:B------:R-:W-:Y:S02]  /*9580*/  ISETP.GE.AND P5, PT, R2, UR17, PT ;  /* 0x0000001102007c0c */ /* 0x000fe4000bfa6270 */
[----:B------:R-:W-:-:S02]  /*9590*/  FSEL R34, R34, R39, !P3 ;  /* 0x0000002722227208 */ /* 0x000fc40005800000 */
[----:B------:R-:W-:Y:S02]  /*95a0*/  SEL R63, R41, R64, !P3 ;  /* 0x00000040293f7207 */ /* 0x000fe40005800000 */
[----:B------:R-:W-:Y:S02]  /*95b0*/  FSETP.GEU.AND P3, PT, R19, R22, PT ;  /* 0x000000161300720b */ /* 0x000fe40003f6e000 */
[----:B------:R-:W-:Y:S02]  /*95c0*/  FSEL R48, R48, R45, !P4 ;  /* 0x0000002d30307208 */ /* 0x000fe40006000000 */
[----:B------:R-:W-:Y:S02]  /*95d0*/  SEL R37, R41, R54, !P1 ;  /* 0x0000003629257207 */ /* 0x000fe40004800000 */
[----:B------:R-:W-:Y:S02]  /*95e0*/  FSETP.GEU.AND P4, PT, R59, R77, PT ;  /* 0x0000004d3b00720b */ /* 0x000fe40003f8e000 */
        /* <DEDUP_REMOVED lines=11> */
[C---:B------:R-:W-:Y:S02]  /*96a0*/  SEL R55, R41.reuse, R18, !P6 ;  /* 0x0000001229377207 */ /* 0x040fe40007000000 */
[----:B------:R-:W-:-:S02]  /*96b0*/  SEL R71, R41, R16, !P1 ;  /* 0x0000001029477207 */ /* 0x000fc40004800000 */
[C---:B------:R-:W-:Y:S02]  /*96c0*/  SEL R47, R41.reuse, R75, !P2 ;  /* 0x0000004b292f7207 */ /* 0x040fe40005000000 */
[----:B------:R-:W-:Y:S02]  /*96d0*/  SEL R69, R41, R60, !P4 ;  /* 0x0000003c29457207 */ /* 0x000fe40006000000 */
[----:B------:R-:W-:Y:S02]  /*96e0*/  FSEL R52, R17, R29, !P6 ;  /* 0x0000001d11347208 */ /* 0x000fe40007000000 */
[----:B------:R-:W-:Y:S02]  /*96f0*/  FSEL R35, R74, R21, !P1 ;  /* 0x000000154a237208 */ /* 0x000fe40004800000 */
[----:B------:R-:W-:Y:S02]  /*9700*/  FSEL R39, R26, R25, !P2 ;  /* 0x000000191a277208 */ /* 0x000fe40005000000 */
[----:B------:R-:W-:-:S02]  /*9710*/  FSEL R45, R31, R30, !P4 ;  /* 0x0000001e1f2d7208 */ /* 0x000fc40006000000 */
[----:B------:R-:W-:Y:S02]  /*9720*/  FSEL R54, R19, R22, !P3 ;  /* 0x0000001613367208 */ /* 0x000fe40005800000 */
[----:B------:R-:W-:Y:S01]  /*9730*/  @P3 SEL R41, R20, R28, !P0 ;  /* 0x0000001c14293207 */ /* 0x000fe20004000000 */
[----:B------:R-:W-:Y:S06]  /*9740*/  @!P5 BRA `(.L_x_34) ;  /* 0xffffff6c00c4d947 */ /* 0x000fec000383ffff */
.L_x_33:
        /* <DEDUP_REMOVED lines=26> */
.L_x_36:
[----:B------:R-:W-:Y:S05]  /*98f0*/  BSYNC.RECONVERGENT B0 ;  /* 0x0000000000007941 */ /* 0x000fea0003800200 */
.L_x_35:
        /* <DEDUP_REMOVED lines=17> */
.L_x_38:
[----:B------:R-:W-:Y:S05]  /*9a10*/  BSYNC.RECONVERGENT B0 ;  /* 0x0000000000007941 */ /* 0x000fea0003800200 */
.L_x_37:
        /* <DEDUP_REMOVED lines=16> */
.L_x_40:
[----:B------:R-:W-:Y:S05]  /*9b20*/  BSYNC.RECONVERGENT B0 ;  /* 0x0000000000007941 */ /* 0x000fea0003800200 */
.L_x_39:
        /* <DEDUP_REMOVED lines=17> */
.L_x_42:
[----:B------:R-:W-:Y:S05]  /*9c40*/  BSYNC.RECONVERGENT B0 ;  /* 0x0000000000007941 */ /* 0x000fea0003800200 */
.L_x_41:
        /* <DEDUP_REMOVED lines=17> */
.L_x_44:
[----:B------:R-:W-:Y:S05]  /*9d60*/  BSYNC.RECONVERGENT B0 ;  /* 0x0000000000007941 */ /* 0x000fea0003800200 */
.L_x_43:
        /* <DEDUP_REMOVED lines=17> */
.L_x_46:
[----:B------:R-:W-:Y:S05]  /*9e80*/  BSYNC.RECONVERGENT B0 ;  /* 0x0000000000007941 */ /* 0x000fea0003800200 */
.L_x_45:
        /* <DEDUP_REMOVED lines=17> */
.L_x_48:
[----:B------:R-:W-:Y:S05]  /*9fa0*/  BSYNC.RECONVERGENT B0 ;  /* 0x0000000000007941 */ /* 0x000fea0003800200 */
.L_x_47:
        /* <DEDUP_REMOVED lines=18> */
.L_x_50:
[----:B------:R-:W-:Y:S05]  /*a0d0*/  BSYNC.RECONVERGENT B0 ;  /* 0x0000000000007941 */ /* 0x000fea0003800200 */
.L_x_49:
        /* <DEDUP_REMOVED lines=17> */
.L_x_52:
[----:B------:R-:W-:Y:S05]  /*a1f0*/  BSYNC.RECONVERGENT B0 ;  /* 0x0000000000007941 */ /* 0x000fea0003800200 */
.L_x_51:
        /* <DEDUP_REMOVED lines=17> */
.L_x_54:
[----:B------:R-:W-:Y:S05]  /*a310*/  BSYNC.RECONVERGENT B0 ;  /* 0x0000000000007941 */ /* 0x000fea0003800200 */
.L_x_53:
        /* <DEDUP_REMOVED lines=17> */
.L_x_56:
[----:B------:R-:W-:Y:S05]  /*a430*/  BSYNC.RECONVERGENT B0 ;  /* 0x0000000000007941 */ /* 0x000fea0003800200 */
.L_x_55:
        /* <DEDUP_REMOVED lines=18> */
.L_x_58:
[----:B------:R-:W-:Y:S05]  /*a560*/  BSYNC.RECONVERGENT B0 ;  /* 0x0000000000007941 */ /* 0x000fea0003800200 */
.L_x_57:
        /* <DEDUP_REMOVED lines=17> */
.L_x_60:
[----:B------:R-:W-:Y:S05]  /*a680*/  BSYNC.RECONVERGENT B0 ;  /* 0x0000000000007941 */ /* 0x000fea0003800200 */
.L_x_59:
        /* <DEDUP_REMOVED lines=17> */
.L_x_62:
[----:B------:R-:W-:Y:S05]  /*a7a0*/  BSYNC.RECONVERGENT B0 ;  /* 0x0000000000007941 */ /* 0x000fea0003800200 */
.L_x_61:
        /* <DEDUP_REMOVED lines=17> */
.L_x_64:
[----:B------:R-:W-:Y:S05]  /*a8c0*/  BSYNC.RECONVERGENT B0 ;  /* 0x0000000000007941 */ /* 0x000fea0003800200 */
.L_x_63:
        /* <DEDUP_REMOVED lines=17> */
.L_x_65:
        /* <DEDUP_REMOVED lines=10> */
.L_x_440:


//--------------------- .text.tropical_maxplus_f32_nn_batched_with_argmax --------------------------
	.section	.text.tropical_maxplus_f32_nn_batched_with_argmax,"ax",@progbits
	.align	128
        .global         tropical_maxplus_f32_nn_batched_with_argmax
        .type           tropical_maxplus_f32_nn_batched_with_argmax,@function
        .size           tropical_maxplus_f32_nn_batched_with_argmax,(.L_x_441 - tropical_maxplus_f32_nn_batched_with_argmax)
        .other          tropical_maxplus_f32_nn_batched_with_argmax,@"STO_CUDA_ENTRY STV_DEFAULT"
tropical_maxplus_f32_nn_batched_with_argmax:
.text.tropical_maxplus_f32_nn_batched_with_argmax:
[----:B------:R-:W-:Y:S01]  /*0000*/  LDC R1, c[0x0][0x37c] ;  /* 0x0000df00ff017b82 */ /* 0x000fe20000000800 */
[----:B------:R-:W0:Y:S07]  /*0010*/  LDCU UR6, c[0x0][0x3a0] ;  /* 0x00007400ff0677ac */ /* 0x000e2e0008000800 */
[----:B------:R-:W-:Y:S01]  /*0020*/  S2UR UR12, SR_CTAID.X ;  /* 0x00000000000c79c3 */ /* 0x000fe20000002500 */
[----:B------:R-:W1:Y:S01]  /*0030*/  S2R R3, SR_TID.X ;  /* 0x0000000000037919 */ /* 0x000e620000002100 */
[----:B------:R-:W-:Y:S01]  /*0040*/  IMAD.MOV.U32 R41, RZ, RZ, RZ ;  /* 0x000000ffff297224 */ /* 0x000fe200078e00ff */
[----:B------:R-:W2:Y:S01]  /*0050*/  LDCU.64 UR16, c[0x0][0x3a8] ;  /* 0x00007500ff1077ac */ /* 0x000ea20008000a00 */
[----:B------:R-:W-:-:S02]  /*0060*/  IMAD.MOV.U32 R54, RZ, RZ, -0x800000 ;  /* 0xff800000ff367424 */ /* 0x000fc400078e00ff */
[----:B------:R-:W-:Y:S01]  /*0070*/  IMAD.MOV.U32 R52, RZ, RZ, -0x800000 ;  /* 0xff800000ff347424 */ /* 0x000fe200078e00ff */
[----:B------:R-:W3:Y:S01]  /*0080*/  LDCU.64 UR14, c[0x0][0x3b0] ;  /* 0x00007600ff0e77ac */ /* 0x000ee20008000a00 */
[----:B------:R-:W3:Y:S01]  /*0090*/  S2UR UR11, SR_CTAID.Z ;  /* 0x00000000000b79c3 */ /* 0x000ee20000002700 */
[----:B------:R-:W-:Y:S02]  /*00a0*/  IMAD.MOV.U32 R50, RZ, RZ, -0x800000 ;  /* 0xff800000ff327424 */ /* 0x000fe400078e00ff */
[----:B------:R-:W-:Y:S01]  /*00b0*/  IMAD.MOV.U32 R48, RZ, RZ, -0x800000 ;  /* 0xff800000ff307424 */ /* 0x000fe200078e00ff */
[----:B------:R-:W4:Y:S01]  /*00c0*/  LDCU UR18, c[0x0][0x3a4] ;  /* 0x00007480ff1277ac */ /* 0x000f220008000800 */
[----:B------:R-:W-:Y:S02]  /*00d0*/  IMAD.MOV.U32 R45, RZ, RZ, -0x800000 ;  /* 0xff800000ff2d7424 */ /* 0x000fe400078e00ff */
[----:B------:R-:W-:Y:S01]  /*00e0*/  IMAD.MOV.U32 R46, RZ, RZ, -0x800000 ;  /* 0xff800000ff2e7424 */ /* 0x000fe200078e00ff */
[----:B0-----:R-:W-:Y:S01]  /*00f0*/  UIADD3 UR4, UPT, UPT, UR6, 0x3f, URZ ;  /* 0x0000003f06047890 */ /* 0x001fe2000fffe0ff */
[----:B------:R-:W-:-:S02]  /*0100*/  IMAD.MOV.U32 R42, RZ, RZ, -0x800000 ;  /* 0xff800000ff2a7424 */ /* 0x000fc400078e00ff */
[----:B------:R-:W-:Y:S01]  /*0110*/  IMAD.MOV.U32 R44, RZ, RZ, -0x800000 ;  /* 0xff800000ff2c7424 */ /* 0x000fe200078e00ff */
[----:B------:R-:W-:Y:S01]  /*0120*/  USHF.R.S32.HI UR5, URZ, 0x1f, UR4 ;  /* 0x0000001fff057899 */ /* 0x000fe20008011404 */
[----:B------:R-:W-:Y:S02]  /*0130*/  IMAD.MOV.U32 R39, RZ, RZ, -0x800000 ;  /* 0xff800000ff277424 */ /* 0x000fe400078e00ff */
[----:B------:R-:W-:Y:S01]  /*0140*/  IMAD.MOV.U32 R38, RZ, RZ, -0x800000 ;  /* 0xff800000ff267424 */ /* 0x000fe200078e00ff */
[----:B------:R-:W-:Y:S01]  /*0150*/  ULEA.HI UR5, UR5, UR4, URZ, 0x6 ;  /* 0x0000000405057291 */ /* 0x000fe2000f8f30ff */
[----:B------:R-:W-:Y:S02]  /*0160*/  IMAD.MOV.U32 R36, RZ, RZ, -0x800000 ;  /* 0xff800000ff247424 */ /* 0x000fe400078e00ff */
[----:B------:R-:W-:Y:S01]  /*0170*/  UMOV UR4, URZ ;  /* 0x000000ff00047c82 */ /* 0x000fe20008000000 */
[----:B------:R-:W-:Y:S01]  /*0180*/  USHF.R.S32.HI UR7, URZ, 0x6, UR5 ;  /* 0x00000006ff077899 */ /* 0x000fe20008011405 */
[----:B------:R-:W-:-:S02]  /*0190*/  IMAD.MOV.U32 R56, RZ, RZ, -0x800000 ;  /* 0xff800000ff387424 */ /* 0x000fc400078e00ff */
[----:B------:R-:W-:Y:S01]  /*01a0*/  IMAD.MOV.U32 R35, RZ, RZ, -0x800000 ;  /* 0xff800000ff237424 */ /* 0x000fe200078e00ff */
[----:B------:R-:W-:Y:S01]  /*01b0*/  UIADD3 UR8, UPT, UPT, URZ, -UR7, URZ ;  /* 0x80000007ff087290 */ /* 0x000fe2000fffe0ff */
[----:B------:R-:W-:Y:S01]  /*01c0*/  IMAD.MOV.U32 R34, RZ, RZ, -0x800000 ;  /* 0xff800000ff227424 */ /* 0x000fe200078e00ff */
[----:B------:R-:W-:Y:S01]  /*01d0*/  UISETP.NE.U32.AND UP2, UPT, UR7, URZ, UPT ;  /* 0x000000ff0700728c */ /* 0x000fe2000bf45070 */
[----:B------:R-:W-:Y:S01]  /*01e0*/  IMAD.MOV.U32 R33, RZ, RZ, -0x800000 ;  /* 0xff800000ff217424 */ /* 0x000fe200078e00ff */
[----:B---3--:R-:W-:Y:S01]  /*01f0*/  UIMAD UR10, UR11, UR14, URZ ;  /* 0x0000000e0b0a72a4 */ /* 0x008fe2000f8e02ff */
[----:B------:R-:W0:Y:S01]  /*0200*/  I2F.U32.RP R0, UR7 ;  /* 0x0000000700007d06 */ /* 0x000e220008209000 */
[----:B------:R-:W-:Y:S02]  /*0210*/  IMAD.MOV.U32 R32, RZ, RZ, -0x800000 ;  /* 0xff800000ff207424 */ /* 0x000fe400078e00ff */
        /* <DEDUP_REMOVED lines=47> */
[----:B------:R-:W-:Y:S01]  /*0510*/  IMAD.MOV.U32 R54, RZ, RZ, -0x800000 ;  /* 0xff800000ff367424 */ /* 0x000fe200078e00ff */
        /* <DEDUP_REMOVED lines=20> */
.L_x_67:
        /* <DEDUP_REMOVED lines=28> */
[----:B------:R-:W-:Y:S01]  /*0820*/  IMAD.MOV.U32 R24, RZ, RZ, -0x800000 ;  /* 0xff800000ff187424 */ /* 0x000fe200078e00ff */
[----:B------:R-:W-:Y:S02]  /*0830*/  @!P2 LEA.HI.X.SX32 R22, R22, UR8, 0x1, P3 ;  /* 0x000000081616ac11 */ /* 0x000fe400098f0eff */
[----:B-1----:R-:W-:Y:S02]  /*0840*/  @!P2 LEA R28, P3, R16, R20, 0x2 ;  /* 0x00000014101ca211 */ /* 0x002fe400078610ff */
[----:B------:R-:W-:Y:S01]  /*0850*/  ISETP.GE.OR P5, PT, R64, UR17, P0 ;  /* 0x0000001140007c0c */ /* 0x000fe200087a6670 */
[----:B------:R-:W-:Y:S01]  /*0860*/  VIADD R62, R58, 0x14 ;  /* 0x000000143a3e7836 */ /* 0x000fe20000000000 */
[----:B------:R-:W-:Y:S01]  /*0870*/  @!P2 LEA.HI.X R29, R16, R21, R22, 0x2, P3 ;  /* 0x00000015101da211 */ /* 0x000fe200018f1416 */
[----:B------:R0:W3:Y:S01]  /*0880*/  @P1 LDG.E.CONSTANT R24, desc[UR14][R26.64] ;  /* 0x0000000e1a181981 */ /* 0x0000e2000c1e9900 */
[----:B------:R-:W1:Y:S01]  /*0890*/  @!P4 LDC.64 R16, c[0x0][0x380] ;  /* 0x0000e000ff10cb82 */ /* 0x000e620000000a00 */
[----:B------:R-:W-:Y:S01]  /*08a0*/  IMAD.MOV.U32 R22, RZ, RZ, -0x800000 ;  /* 0xff800000ff167424 */ /* 0x000fe200078e00ff */
        /* <DEDUP_REMOVED lines=12> */
[----:B0-----:R-:W-:Y:S02]  /*0970*/  IMAD.MOV.U32 R26, RZ, RZ, -0x800000 ;  /* 0xff800000ff1a7424 */ /* 0x001fe400078e00ff */
        /* <DEDUP_REMOVED lines=10> */
[----:B0-----:R-:W-:Y:S01]  /*0a20*/  IMAD.MOV.U32 R30, RZ, RZ, -0x800000 ;  /* 0xff800000ff1e7424 */ /* 0x001fe200078e00ff */
[----:B------:R-:W-:Y:S01]  /*0a30*/  @!P5 LEA.HI.X.SX32 R64, R64, UR8, 0x1, P6 ;  /* 0x000000084040dc11 */ /* 0x000fe2000b0f0eff */
[----:B------:R-:W-:Y:S01]  /*0a40*/  @!P3 IMAD R62, R62, UR6, R25 ;  /* 0x000000063e3ebc24 */ /* 0x000fe2000f8e0219 */
[----:B-----5:R-:W-:Y:S01]  /*0a50*/  @!P5 LEA R72, P1, R27, R20, 0x2 ;  /* 0x000000141b48d211 */ /* 0x020fe200078210ff */
[----:B------:R-:W-:-:S02]  /*0a60*/  IMAD.IADD R23, R23, 0x1, R2 ;  /* 0x0000000117177824 */ /* 0x000fc400078e0202 */
[----:B------:R1:W5:Y:S01]  /*0a70*/  @!P4 LDG.E.CONSTANT R30, desc[UR14][R76.64] ;  /* 0x0000000e4c1ec981 */ /* 0x000362000c1e9900 */
[----:B------:R-:W-:Y:S01]  /*0a80*/  @!P5 LEA.HI.X R73, R27, R21, R64, 0x2, P1 ;  /* 0x000000151b49d211 */ /* 0x000fe200008f1440 */
[----:B------:R-:W-:Y:S01]  /*0a90*/  IMAD.MOV.U32 R28, RZ, RZ, -0x800000 ;  /* 0xff800000ff1c7424 */ /* 0x000fe200078e00ff */
        /* <DEDUP_REMOVED lines=17> */
[----:B------:R-:W-:Y:S02]  /*0bb0*/  IMAD.MOV.U32 R58, RZ, RZ, -0x800000 ;  /* 0xff800000ff3a7424 */ /* 0x000fe400078e00ff */
[----:B------:R-:W-:Y:S01]  /*0bc0*/  IMAD.MOV.U32 R60, RZ, RZ, -0x800000 ;  /* 0xff800000ff3c7424 */ /* 0x000fe200078e00ff */
        /* <DEDUP_REMOVED lines=11> */
[----:B------:R-:W-:Y:S01]  /*0c80*/  IMAD.MOV.U32 R62, RZ, RZ, -0x800000 ;  /* 0xff800000ff3e7424 */ /* 0x000fe200078e00ff */
        /* <DEDUP_REMOVED lines=13> */
[----:B------:R-:W-:-:S03]  /*0d60*/  IMAD.MOV.U32 R64, RZ, RZ, -0x800000 ;  /* 0xff800000ff407424 */ /* 0x000fc600078e00ff */
[----:B------:R-:W-:Y:S02]  /*0d70*/  @!P5 LEA.HI.X.SX32 R66, R25, UR8, 0x1, P6 ;  /* 0x000000081942dc11 */ /* 0x000fe4000b0f0eff */
[C---:B0-----:R-:W-:Y:S01]  /*0d80*/  @!P5 LEA R76, P6, R27.reuse, R18, 0x2 ;  /* 0x000000121b4cd211 */ /* 0x041fe200078c10ff */
[--C-:B------:R-:W-:Y:S01]  /*0d90*/  @!P3 IMAD.IADD R25, R6, 0x1, R23.reuse ;  /* 0x000000010619b824 */ /* 0x100fe200078e0217 */
[----:B------:R-:W2:Y:S02]  /*0da0*/  @!P4 LDG.E.CONSTANT R64, desc[UR14][R74.64] ;  /* 0x0000000e4a40c981 */ /* 0x000ea4000c1e9900 */
[----:B------:R-:W-:Y:S01]  /*0db0*/  @!P5 LEA.HI.X R77, R27, R19, R66, 0x2, P6 ;  /* 0x000000131b4dd211 */ /* 0x000fe200030f1442 */
[----:B------:R-:W-:Y:S01]  /*0dc0*/  IMAD.MOV.U32 R66, RZ, RZ, -0x800000 ;  /* 0xff800000ff427424 */ /* 0x000fe200078e00ff */
        /* <DEDUP_REMOVED lines=12> */
[----:B------:R-:W-:-:S03]  /*0e90*/  IMAD.MOV.U32 R68, RZ, RZ, -0x800000 ;  /* 0xff800000ff447424 */ /* 0x000fc600078e00ff */
        /* <DEDUP_REMOVED lines=11> */
[----:B------:R-:W-:Y:S02]  /*0f50*/  IMAD.MOV.U32 R76, RZ, RZ, -0x800000 ;  /* 0xff800000ff4c7424 */ /* 0x000fe400078e00ff */
[----:B------:R-:W-:Y:S01]  /*0f60*/  @!P4 IMAD.IADD R25, R11, 0x1, R23 ;  /* 0x000000010b19c824 */ /* 0x000fe200078e0217 */
[----:B------:R-:W-:Y:S02]  /*0f70*/  ISETP.GE.OR P1, PT, R18, UR13, P1 ;  /* 0x0000000d12007c0c */ /* 0x000fe40008f26670 */
[----:B------:R-:W0:Y:S01]  /*0f80*/  @!P3 LDC.64 R18, c[0x0][0x388] ;  /* 0x0000e200ff12bb82 */ /* 0x000e220000000a00 */
[----:B------:R-:W2:Y:S01]  /*0f90*/  @!P0 LDG.E.CONSTANT R76, desc[UR14][R74.64] ;  /* 0x0000000e4a4c8981 */ /* 0x000ea2000c1e9900 */
[----:B------:R-:W-:Y:S01]  /*0fa0*/  @!P4 IADD3 R27, P0, PT, R25, UR10, RZ ;  /* 0x0000000a191bcc10 */ /* 0x000fe2000ff1e0ff */
[----:B------:R-:W-:-:S03]  /*0fb0*/  IMAD.MOV.U32 R70, RZ, RZ, -0x800000 ;  /* 0xff800000ff467424 */ /* 0x000fc600078e00ff */
        /* <DEDUP_REMOVED lines=10> */
[----:B------:R-:W-:-:S03]  /*1060*/  IMAD.MOV.U32 R77, RZ, RZ, -0x800000 ;  /* 0xff800000ff4d7424 */ /* 0x000fc600078e00ff */
[----:B------:R-:W-:Y:S02]  /*1070*/  @!P3 LEA.HI.X R19, R21, R19, R20, 0x2, P0 ;  /* 0x000000131513b211 */ /* 0x000fe400000f1414 */
[C---:B------:R-:W-:Y:S01]  /*1080*/  @!P1 IADD3 R20, P0, PT, R23.reuse, UR10, RZ ;  /* 0x0000000a17149c10 */ /* 0x040fe2000ff1e0ff */
[----:B------:R0:W2:Y:S03]  /*1090*/  @!P4 LDG.E.CONSTANT R77, desc[UR14][R72.64] ;  /* 0x0000000e484dc981 */ /* 0x0000a6000c1e9900 */
[----:B------:R-:W-:Y:S02]  /*10a0*/  @!P1 LEA.HI.X.SX32 R23, R23, UR8, 0x1, P0 ;  /* 0x0000000817179c11 */ /* 0x000fe400080f0eff */
[----:B---3--:R-:W-:Y:S01]  /*10b0*/  @!P1 LEA R16, P0, R20, R16, 0x2 ;  /* 0x0000001014109211 */ /* 0x008fe200078010ff */
[----:B------:R-:W-:-:S03]  /*10c0*/  IMAD.MOV.U32 R74, RZ, RZ, -0x800000 ;  /* 0xff800000ff4a7424 */ /* 0x000fc600078e00ff */
[----:B------:R-:W-:Y:S01]  /*10d0*/  @!P1 LEA.HI.X R17, R20, R17, R23, 0x2, P0 ;  /* 0x0000001114119211 */ /* 0x000fe200000f1417 */
[----:B0-----:R-:W-:-:S04]  /*10e0*/  IMAD.MOV.U32 R72, RZ, RZ, -0x800000 ;  /* 0xff800000ff487424 */ /* 0x001fc800078e00ff */
        /* <DEDUP_REMOVED lines=28> */
[----:B------:R-:W-:-:S02]  /*12b0*/  FSETP.GT.AND P3, PT, R73, R32, PT ;  /* 0x000000204900720b */ /* 0x000fc40003f64000 */
[----:B------:R-:W-:Y:S02]  /*12c0*/  FSETP.GT.AND P0, PT, R62, R33, PT ;  /* 0x000000213e00720b */ /* 0x000fe40003f04000 */
[----:B------:R-:W-:Y:S02]  /*12d0*/  FSETP.GT.AND P2, PT, R77, R34, PT ;  /* 0x000000224d00720b */ /* 0x000fe40003f44000 */
[----:B------:R-:W-:Y:S02]  /*12e0*/  FSETP.GT.AND P1, PT, R58, R35, PT ;  /* 0x000000233a00720b */ /* 0x000fe40003f24000 */
[----:B------:R-:W-:Y:S01]  /*12f0*/  FSETP.GT.AND P5, PT, R75, R56, PT ;  /* 0x000000384b00720b */ /* 0x000fe20003fa4000 */
[C---:B------:R-:W-:Y:S01]  /*1300*/  FADD R64, R24.reuse, R19 ;  /* 0x0000001318407221 */ /* 0x040fe20000000000 */
[----:B------:R-:W-:Y:S01]  /*1310*/  FSEL R60, R73, R32, P3 ;  /* 0x00000020493c7208 */ /* 0x000fe20001800000 */
[----:B------:R-:W-:Y:S01]  /*1320*/  FADD R73, R24, R17 ;  /* 0x0000001118497221 */ /* 0x000fe20000000000 */
[----:B------:R-:W-:-:S02]  /*1330*/  FSEL R62, R62, R33, P0 ;  /* 0x000000213e3e7208 */ /* 0x000fc40000000000 */
[----:B------:R-:W-:Y:S02]  /*1340*/  FSEL R20, R77, R34, P2 ;  /* 0x000000224d147208 */ /* 0x000fe40001000000 */
[----:B------:R-:W-:Y:S02]  /*1350*/  FSEL R58, R58, R35, P1 ;  /* 0x000000233a3a7208 */ /* 0x000fe40000800000 */
[----:B------:R-:W-:Y:S01]  /*1360*/  FSEL R56, R75, R56, P5 ;  /* 0x000000384b387208 */ /* 0x000fe20002800000 */
[----:B------:R-:W-:Y:S01]  /*1370*/  FADD R75, R24, R18 ;  /* 0x00000012184b7221 */ /* 0x000fe20000000000 */
        /* <DEDUP_REMOVED lines=9> */
[----:B--2---:R-:W-:Y:S01]  /*1410*/  FADD R73, R16, R28 ;  /* 0x0000001c10497221 */ /* 0x004fe20000000000 */
[----:B------:R-:W-:-:S04]  /*1420*/  SEL R49, R2, R49, P0 ;  /* 0x0000003102317207 */ /* 0x000fc80000000000 */
[----:B------:R-:W-:Y:S01]  /*1430*/  FSETP.GT.AND P0, PT, R73, R44, PT ;  /* 0x0000002c4900720b */ /* 0x000fe20003f04000 */
[----:B------:R-:W-:-:S03]  /*1440*/  FADD R75, R28, R17 ;  /* 0x000000111c4b7221 */ /* 0x000fc60000000000 */
[----:B------:R-:W-:Y:S01]  /*1450*/  FSEL R44, R73, R44, P0 ;  /* 0x0000002c492c7208 */ /* 0x000fe20000000000 */
[----:B------:R-:W-:Y:S01]  /*1460*/  FADD R73, R28, R18 ;  /* 0x000000121c497221 */ /* 0x000fe20000000000 */
[----:B------:R-:W-:Y:S01]  /*1470*/  SEL R63, R2, R63, P2 ;  /* 0x0000003f023f7207 */ /* 0x000fe20001000000 */
[----:B------:R-:W-:Y:S01]  /*1480*/  FADD R28, R28, R19 ;  /* 0x000000131c1c7221 */ /* 0x000fe20000000000 */
[----:B------:R-:W-:Y:S02]  /*1490*/  SEL R71, R2, R71, P1 ;  /* 0x0000004702477207 */ /* 0x000fe40000800000 */
[----:B------:R-:W-:Y:S02]  /*14a0*/  FSETP.GT.AND P2, PT, R75, R42, PT ;  /* 0x0000002a4b00720b */ /* 0x000fe40003f44000 */
[----:B------:R-:W-:Y:S02]  /*14b0*/  FSETP.GT.AND P1, PT, R73, R46, PT ;  /* 0x0000002e4900720b */ /* 0x000fe40003f24000 */
[----:B------:R-:W-:Y:S01]  /*14c0*/  FSEL R42, R75, R42, P2 ;  /* 0x0000002a4b2a7208 */ /* 0x000fe20001000000 */
[C---:B0-----:R-:W-:Y:S01]  /*14d0*/  FADD R17, R32.reuse, R17 ;  /* 0x0000001120117221 */ /* 0x041fe20000000000 */
[----:B------:R-:W-:Y:S01]  /*14e0*/  FADD R19, R32, R19 ;  /* 0x0000001320137221 */ /* 0x000fe20000000000 */
[----:B------:R-:W-:Y:S01]  /*14f0*/  FSEL R46, R73, R46, P1 ;  /* 0x0000002e492e7208 */ /* 0x000fe20000800000 */
[----:B------:R-:W-:Y:S01]  /*1500*/  FADD R73, R16, R32 ;  /* 0x0000002010497221 */ /* 0x000fe20000000000 */
[----:B------:R-:W-:Y:S01]  /*1510*/  SEL R53, R2, R53, P4 ;  /* 0x0000003502357207 */ /* 0x000fe20002000000 */
[----:B------:R-:W-:Y:S01]  /*1520*/  FADD R75, R32, R18 ;  /* 0x00000012204b7221 */ /* 0x000fe20000000000 */
[----:B------:R-:W-:-:S02]  /*1530*/  SEL R57, R2, R57, P0 ;  /* 0x0000003902397207 */ /* 0x000fc40000000000 */
[----:B------:R-:W-:Y:S02]  /*1540*/  FSETP.GT.AND P4, PT, R17, R50, PT ;  /* 0x000000321100720b */ /* 0x000fe40003f84000 */
[----:B------:R-:W-:Y:S02]  /*1550*/  FSETP.GT.AND P0, PT, R19, R54, PT ;  /* 0x000000361300720b */ /* 0x000fe40003f04000 */
[C---:B------:R-:W-:Y:S02]  /*1560*/  SEL R61, R2.reuse, R61, P6 ;  /* 0x0000003d023d7207 */ /* 0x040fe40003000000 */
[----:B------:R-:W-:Y:S01]  /*1570*/  SEL R47, R2, R47, P3 ;  /* 0x0000002f022f7207 */ /* 0x000fe20001800000 */
[C---:B-1----:R-:W-:Y:S01]  /*1580*/  FADD R18, R36.reuse, R25 ;  /* 0x0000001924127221 */ /* 0x042fe20000000000 */
[----:B------:R-:W-:Y:S01]  /*1590*/  FSEL R50, R17, R50, P4 ;  /* 0x0000003211327208 */ /* 0x000fe20002000000 */
[----:B------:R-:W-:Y:S01]  /*15a0*/  FADD R17, R37, R21 ;  /* 0x0000001525117221 */ /* 0x000fe20000000000 */
[----:B------:R-:W-:Y:S01]  /*15b0*/  FSEL R54, R19, R54, P0 ;  /* 0x0000003613367208 */ /* 0x000fe20000000000 */
[----:B------:R-:W-:Y:S01]  /*15c0*/  FADD R19, R37, R25 ;  /* 0x0000001925137221 */ /* 0x000fe20000000000 */
[----:B------:R-:W-:Y:S01]  /*15d0*/  FSETP.GT.AND P6, PT, R73, R48, PT ;  /* 0x000000304900720b */ /* 0x000fe20003fc4000 */
[----:B------:R-:W-:Y:S01]  /*15e0*/  FADD R16, R36, R29 ;  /* 0x0000001d24107221 */ /* 0x000fe20000000000 */
        /* <DEDUP_REMOVED lines=16> */
[----:B------:R-:W-:Y:S01]  /*16f0*/  FADD R73, R36, R21 ;  /* 0x0000001524497221 */ /* 0x000fe20000000000 */
[C---:B------:R-:W-:Y:S02]  /*1700*/  SEL R67, R2.reuse, R67, P2 ;  /* 0x0000004302437207 */ /* 0x040fe40001000000 */
[C---:B------:R-:W-:Y:S02]  /*1710*/  SEL R43, R2.reuse, R43, P5 ;  /* 0x0000002b022b7207 */ /* 0x040fe40002800000 */
[----:B------:R-:W-:Y:S01]  /*1720*/  FSETP.GT.AND P2, PT, R73, R60, PT ;  /* 0x0000003c4900720b */ /* 0x000fe20003f44000 */
[----:B------:R-:W-:Y:S01]  /*1730*/  VIADD R32, R2, 0x1 ;  /* 0x0000000102207836 */ /* 0x000fe20000000000 */
[----:B------:R-:W-:-:S02]  /*1740*/  FSETP.GT.AND P5, PT, R28, R45, PT ;  /* 0x0000002d1c00720b */ /* 0x000fc40003fa4000 */
[----:B------:R-:W-:Y:S01]  /*1750*/  FSEL R60, R73, R60, P2 ;  /* 0x0000003c493c7208 */ /* 0x000fe20001000000 */
[----:B------:R-:W-:Y:S01]  /*1760*/  FADD R73, R38, R21 ;  /* 0x0000001526497221 */ /* 0x000fe20000000000 */
[----:B------:R-:W-:Y:S01]  /*1770*/  FSEL R45, R28, R45, P5 ;  /* 0x0000002d1c2d7208 */ /* 0x000fe20002800000 */
        /* <DEDUP_REMOVED lines=8> */
[----:B------:R-:W-:Y:S01]  /*1800*/  SEL R57, R32, R57, P6 ;  /* 0x0000003920397207 */ /* 0x000fe20003000000 */
[----:B------:R-:W-:Y:S01]  /*1810*/  FADD R33, R39, R33 ;  /* 0x0000002127217221 */ /* 0x000fe20000000000 */
[----:B------:R-:W-:-:S02]  /*1820*/  FSETP.GT.AND P6, PT, R73, R20, PT ;  /* 0x000000144900720b */ /* 0x000fc40003fc4000 */
[----:B------:R-:W-:Y:S02]  /*1830*/  SEL R69, R2, R69, P5 ;  /* 0x0000004502457207 */ /* 0x000fe40002800000 */
[----:B------:R-:W-:Y:S02]  /*1840*/  FSETP.GT.AND P5, PT, R36, R48, PT ;  /* 0x000000302400720b */ /* 0x000fe40003fa4000 */
[----:B------:R-:W-:Y:S02]  /*1850*/  FSEL R20, R73, R20, P6 ;  /* 0x0000001449147208 */ /* 0x000fe40003000000 */
[----:B------:R-:W-:Y:S02]  /*1860*/  SEL R63, R32, R63, P6 ;  /* 0x0000003f203f7207 */ /* 0x000fe40003000000 */
[----:B------:R-:W-:Y:S01]  /*1870*/  FSETP.GT.AND P6, PT, R33, R54, PT ;  /* 0x000000362100720b */ /* 0x000fe20003fc4000 */
[----:B------:R-:W-:Y:S01]  /*1880*/  FADD R21, R39, R21 ;  /* 0x0000001527157221 */ /* 0x000fe20000000000 */
        /* <DEDUP_REMOVED lines=25> */
[--C-:B0-----:R-:W-:Y:S01]  /*1a20*/  FADD R39, R18, R22.reuse ;  /* 0x0000001612277221 */ /* 0x101fe20000000000 */
[----:B------:R-:W-:Y:S01]  /*1a30*/  FSEL R28, R28, R46, P3 ;  /* 0x0000002e1c1c7208 */ /* 0x000fe20001800000 */
[--C-:B------:R-:W-:Y:S01]  /*1a40*/  FADD R46, R17, R22.reuse ;  /* 0x00000016112e7221 */ /* 0x100fe20000000000 */
[----:B------:R-:W-:Y:S01]  /*1a50*/  FSEL R29, R29, R52, P4 ;  /* 0x000000341d1d7208 */ /* 0x000fe20002000000 */
[C---:B------:R-:W-:Y:S01]  /*1a60*/  FADD R52, R16.reuse, R22 ;  /* 0x0000001610347221 */ /* 0x040fe20000000000 */
[----:B------:R-:W-:Y:S01]  /*1a70*/  FSEL R21, R21, R58, P2 ;  /* 0x0000003a15157208 */ /* 0x000fe20001000000 */
[--C-:B------:R-:W-:Y:S01]  /*1a80*/  FADD R73, R19, R26.reuse ;  /* 0x0000001a13497221 */ /* 0x100fe20000000000 */
[----:B------:R-:W-:Y:S01]  /*1a90*/  FSEL R64, R77, R64, P1 ;  /* 0x000000404d407208 */ /* 0x000fe20000800000 */
[--C-:B------:R-:W-:Y:S01]  /*1aa0*/  FADD R77, R17, R26.reuse ;  /* 0x0000001a114d7221 */ /* 0x100fe20000000000 */
[----:B------:R-:W-:Y:S01]  /*1ab0*/  FSEL R33, R33, R54, P6 ;  /* 0x0000003621217208 */ /* 0x000fe20003000000 */
[--C-:B------:R-:W-:Y:S01]  /*1ac0*/  FADD R54, R16, R26.reuse ;  /* 0x0000001a10367221 */ /* 0x100fe20000000000 */
[----:B------:R-:W-:Y:S01]  /*1ad0*/  @!P6 SEL R32, R2, R41, P0 ;  /* 0x000000290220e207 */ /* 0x000fe20000000000 */
        /* <DEDUP_REMOVED lines=40> */
[--C-:B0-----:R-:W-:Y:S01]  /*1d60*/  FADD R75, R19, R23.reuse ;  /* 0x00000017134b7221 */ /* 0x101fe20000000000 */
[----:B------:R-:W-:Y:S01]  /*1d70*/  FSEL R36, R22, R21, P3 ;  /* 0x0000001516247208 */ /* 0x000fe20001800000 */
[--C-:B------:R-:W-:Y:S01]  /*1d80*/  FADD R22, R16, R23.reuse ;  /* 0x0000001710167221 */ /* 0x100fe20000000000 */
[----:B------:R-:W-:Y:S01]  /*1d90*/  FSEL R45, R30, R45, P4 ;  /* 0x0000002d1e2d7208 */ /* 0x000fe20002000000 */
[--C-:B------:R-:W-:Y:S01]  /*1da0*/  FADD R21, R17, R23.reuse ;  /* 0x0000001711157221 */ /* 0x100fe20000000000 */
[----:B------:R-:W-:Y:S01]  /*1db0*/  FADD R30, R18, R23 ;  /* 0x00000017121e7221 */ /* 0x000fe20000000000 */
[----:B------:R-:W-:Y:S01]  /*1dc0*/  FADD R23, R16, R31 ;  /* 0x0000001f10177221 */ /* 0x000fe20000000000 */
[----:B------:R-:W-:-:S02]  /*1dd0*/  FSEL R44, R58, R44, P5 ;  /* 0x0000002c3a2c7208 */ /* 0x000fc40002800000 */
[----:B------:R-:W-:Y:S02]  /*1de0*/  FSEL R25, R38, R25, P6 ;  /* 0x0000001926197208 */ /* 0x000fe40003000000 */
[----:B------:R-:W-:Y:S02]  /*1df0*/  SEL R57, R34, R57, P5 ;  /* 0x0000003922397207 */ /* 0x000fe40002800000 */
[----:B------:R-:W-:Y:S01]  /*1e00*/  FSEL R39, R39, R20, P1 ;  /* 0x0000001427277208 */ /* 0x000fe20000800000 */
[----:B------:R-:W-:Y:S01]  /*1e10*/  FADD R20, R16, R27 ;  /* 0x0000001b10147221 */ /* 0x000fe20000000000 */
        /* <DEDUP_REMOVED lines=15> */
[--C-:B------:R-:W-:Y:S01]  /*1f10*/  FADD R24, R17, R27.reuse ;  /* 0x0000001b11187221 */ /* 0x100fe20000000000 */
[----:B------:R-:W-:Y:S01]  /*1f20*/  FSEL R46, R23, R44, P2 ;  /* 0x0000002c172e7208 */ /* 0x000fe20001000000 */
[--C-:B------:R-:W-:Y:S01]  /*1f30*/  FADD R42, R18, R27.reuse ;  /* 0x0000001b122a7221 */ /* 0x100fe20000000000 */
[----:B------:R-:W-:Y:S01]  /*1f40*/  FSEL R33, R26, R33, P1 ;  /* 0x000000211a217208 */ /* 0x000fe20000800000 */
        /* <DEDUP_REMOVED lines=35> */
[----:B0-----:R-:W-:Y:S01]  /*2180*/  FADD R35, R16, R20 ;  /* 0x0000001410237221 */ /* 0x001fe20000000000 */
        /* <DEDUP_REMOVED lines=13> */
[----:B-1----:R-:W-:Y:S01]  /*2260*/  FADD R37, R24, R17 ;  /* 0x0000001118257221 */ /* 0x002fe20000000000 */
[----:B------:R-:W-:Y:S01]  /*2270*/  FSEL R64, R73, R64, P6 ;  /* 0x0000004049407208 */ /* 0x000fe20003000000 */
[----:B------:R-:W-:Y:S01]  /*2280*/  FADD R73, R20, R19 ;  /* 0x0000001314497221 */ /* 0x000fe20000000000 */
[C---:B------:R-:W-:Y:S02]  /*2290*/  SEL R55, R44.reuse, R55, P4 ;  /* 0x000000372c377207 */ /* 0x040fe40002000000 */
[----:B------:R-:W-:-:S02]  /*22a0*/  SEL R71, R44, R71, P5 ;  /* 0x000000472c477207 */ /* 0x000fc40002800000 */
[C---:B------:R-:W-:Y:S02]  /*22b0*/  SEL R47, R44.reuse, R47, P6 ;  /* 0x0000002f2c2f7207 */ /* 0x040fe40003000000 */
[----:B------:R-:W-:Y:S02]  /*22c0*/  SEL R69, R44, R69, P2 ;  /* 0x000000452c457207 */ /* 0x000fe40001000000 */
[----:B------:R-:W-:Y:S02]  /*22d0*/  FSEL R36, R75, R36, P5 ;  /* 0x000000244b247208 */ /* 0x000fe40002800000 */
[----:B------:R-:W-:Y:S01]  /*22e0*/  FSEL R50, R50, R33, P3 ;  /* 0x0000002132327208 */ /* 0x000fe20001800000 */
[----:B------:R-:W-:Y:S01]  /*22f0*/  FADD R33, R20, R17 ;  /* 0x0000001114217221 */ /* 0x000fe20000000000 */
[----:B------:R-:W-:Y:S01]  /*2300*/  @!P3 SEL R44, R34, R32, P1 ;  /* 0x00000020222cb207 */ /* 0x000fe20000800000 */
[----:B------:R-:W-:Y:S01]  /*2310*/  FADD R32, R20, R18 ;  /* 0x0000001214207221 */ /* 0x000fe20000000000 */
[----:B------:R-:W-:Y:S01]  /*2320*/  FSEL R60, R35, R60, P0 ;  /* 0x0000003c233c7208 */ /* 0x000fe20000000000 */
[----:B------:R-:W-:Y:S01]  /*2330*/  FADD R35, R16, R24 ;  /* 0x0000001810237221 */ /* 0x000fe20000000000 */
[----:B------:R-:W-:-:S02]  /*2340*/  FSETP.GT.AND P1, PT, R73, R36, PT ;  /* 0x000000244900720b */ /* 0x000fc40003f24000 */
[----:B------:R-:W-:Y:S02]  /*2350*/  FSETP.GT.AND P3, PT, R37, R68, PT ;  /* 0x000000442500720b */ /* 0x000fe40003f64000 */
[----:B------:R-:W-:Y:S02]  /*2360*/  FSEL R45, R38, R45, P2 ;  /* 0x0000002d262d7208 */ /* 0x000fe40001000000 */
[----:B------:R-:W-:Y:S02]  /*2370*/  FSETP.GT.AND P6, PT, R33, R62, PT ;  /* 0x0000003e2100720b */ /* 0x000fe40003fc4000 */
[----:B------:R-:W-:Y:S02]  /*2380*/  FSETP.GT.AND P2, PT, R32, R39, PT ;  /* 0x000000272000720b */ /* 0x000fe40003f44000 */
[----:B------:R-:W-:Y:S02]  /*2390*/  FSETP.GT.AND P5, PT, R35, R56, PT ;  /* 0x000000382300720b */ /* 0x000fe40003fa4000 */
[----:B------:R-:W-:Y:S01]  /*23a0*/  FSEL R42, R73, R36, P1 ;  /* 0x00000024492a7208 */ /* 0x000fe20000800000 */
[C---:B------:R-:W-:Y:S01]  /*23b0*/  FADD R36, R24.reuse, R18 ;  /* 0x0000001218247221 */ /* 0x040fe20000000000 */
[----:B------:R-:W-:Y:S01]  /*23c0*/  FSEL R68, R37, R68, P3 ;  /* 0x0000004425447208 */ /* 0x000fe20001800000 */
[----:B------:R-:W-:Y:S01]  /*23d0*/  FADD R37, R24, R19 ;  /* 0x0000001318257221 */ /* 0x000fe20000000000 */
        /* <DEDUP_REMOVED lines=17> */
[--C-:B0-----:R-:W-:Y:S01]  /*24f0*/  FADD R75, R28, R17.reuse ;  /* 0x000000111c4b7221 */ /* 0x101fe20000000000 */
[----:B------:R-:W-:Y:S01]  /*2500*/  FADD R73, R16, R28 ;  /* 0x0000001c10497221 */ /* 0x000fe20000000000 */
[----:B------:R-:W-:Y:S01]  /*2510*/  FADD R70, R28, R18 ;  /* 0x000000121c467221 */ /* 0x000fe20000000000 */
[----:B-1----:R-:W-:Y:S01]  /*2520*/  FADD R17, R32, R17 ;  /* 0x0000001120117221 */ /* 0x002fe20000000000 */
[----:B------:R-:W-:-:S04]  /*2530*/  FADD R28, R28, R19 ;  /* 0x000000131c1c7221 */ /* 0x000fc80000000000 */
[----:B------:R-:W-:Y:S01]  /*2540*/  FSETP.GT.AND P4, PT, R17, R54, PT ;  /* 0x000000361100720b */ /* 0x000fe20003f84000 */
[----:B------:R-:W-:Y:S01]  /*2550*/  FADD R19, R32, R19 ;  /* 0x0000001320137221 */ /* 0x000fe20000000000 */
[----:B------:R-:W-:Y:S02]  /*2560*/  FSETP.GT.AND P6, PT, R73, R46, PT ;  /* 0x0000002e4900720b */ /* 0x000fe40003fc4000 */
[----:B------:R-:W-:Y:S02]  /*2570*/  FSEL R54, R17, R54, P4 ;  /* 0x0000003611367208 */ /* 0x000fe40002000000 */
[----:B------:R-:W-:Y:S01]  /*2580*/  FSETP.GT.AND P2, PT, R75, R58, PT ;  /* 0x0000003a4b00720b */ /* 0x000fe20003f44000 */
[----:B--2---:R-:W-:Y:S01]  /*2590*/  FADD R17, R36, R21 ;  /* 0x0000001524117221 */ /* 0x004fe20000000000 */
[----:B------:R-:W-:Y:S02]  /*25a0*/  FSETP.GT.AND P1, PT, R70, R77, PT ;  /* 0x0000004d4600720b */ /* 0x000fe40003f24000 */
[----:B------:R-:W-:-:S02]  /*25b0*/  FSEL R46, R73, R46, P6 ;  /* 0x0000002e492e7208 */ /* 0x000fc40003000000 */
[----:B------:R-:W-:Y:S01]  /*25c0*/  FSEL R58, R75, R58, P2 ;  /* 0x0000003a4b3a7208 */ /* 0x000fe20001000000 */
[----:B------:R-:W-:Y:S01]  /*25d0*/  FADD R75, R32, R18 ;  /* 0x00000012204b7221 */ /* 0x000fe20000000000 */
[----:B------:R-:W-:Y:S02]  /*25e0*/  FSEL R77, R70, R77, P1 ;  /* 0x0000004d464d7208 */ /* 0x000fe40000800000 */
[C---:B------:R-:W-:Y:S02]  /*25f0*/  SEL R57, R24.reuse, R57, P6 ;  /* 0x0000003918397207 */ /* 0x040fe40003000000 */
[----:B------:R-:W-:Y:S02]  /*2600*/  SEL R65, R24, R65, P1 ;  /* 0x0000004118417207 */ /* 0x000fe40000800000 */
[----:B------:R-:W-:Y:S02]  /*2610*/  FSETP.GT.AND P6, PT, R19, R50, PT ;  /* 0x000000321300720b */ /* 0x000fe40003fc4000 */
[----:B------:R-:W-:Y:S01]  /*2620*/  FSETP.GT.AND P1, PT, R17, R60, PT ;  /* 0x0000003c1100720b */ /* 0x000fe20003f24000 */
[----:B------:R-:W-:Y:S01]  /*2630*/  FADD R73, R16, R32 ;  /* 0x0000002010497221 */ /* 0x000fe20000000000 */
[----:B------:R-:W-:Y:S01]  /*2640*/  SEL R43, R24, R43, P5 ;  /* 0x0000002b182b7207 */ /* 0x000fe20002800000 */
[----:B------:R-:W-:Y:S01]  /*2650*/  VIADD R32, R2, 0x5 ;  /* 0x0000000502207836 */ /* 0x000fe20000000000 */
[----:B------:R-:W-:Y:S01]  /*2660*/  SEL R47, R24, R47, P0 ;  /* 0x0000002f182f7207 */ /* 0x000fe20000000000 */
[--C-:B------:R-:W-:Y:S01]  /*2670*/  FADD R16, R36, R29.reuse ;  /* 0x0000001d24107221 */ /* 0x100fe20000000000 */
[----:B------:R-:W-:Y:S01]  /*2680*/  FSEL R50, R19, R50, P6 ;  /* 0x0000003213327208 */ /* 0x000fe20003000000 */
[----:B------:R-:W-:Y:S01]  /*2690*/  FADD R19, R37, R29 ;  /* 0x0000001d25137221 */ /* 0x000fe20000000000 */
[----:B------:R-:W-:Y:S01]  /*26a0*/  FSEL R60, R17, R60, P1 ;  /* 0x0000003c113c7208 */ /* 0x000fe20000800000 */
[----:B------:R-:W-:Y:S01]  /*26b0*/  FADD R17, R37, R25 ;  /* 0x0000001925117221 */ /* 0x000fe20000000000 */
        /* <DEDUP_REMOVED lines=17> */
[----:B------:R-:W-:Y:S01]  /*27d0*/  FADD R73, R36, R25 ;  /* 0x0000001924497221 */ /* 0x000fe20000000000 */
[----:B------:R-:W-:-:S04]  /*27e0*/  SEL R67, R24, R67, P2 ;  /* 0x0000004318437207 */ /* 0x000fc80001000000 */
[----:B------:R-:W-:-:S04]  /*27f0*/  FSETP.GT.AND P2, PT, R73, R56, PT ;  /* 0x000000384900720b */ /* 0x000fc80003f44000 */
[----:B------:R-:W-:Y:S01]  /*2800*/  FSEL R56, R73, R56, P2 ;  /* 0x0000003849387208 */ /* 0x000fe20001000000 */
[C-C-:B------:R-:W-:Y:S01]  /*2810*/  FADD R73, R38.reuse, R21.reuse ;  /* 0x0000001526497221 */ /* 0x140fe20000000000 */
[----:B------:R-:W-:Y:S01]  /*2820*/  FADD R75, R37, R21 ;  /* 0x00000015254b7221 */ /* 0x000fe20000000000 */
[--C-:B------:R-:W-:Y:S01]  /*2830*/  FADD R70, R38, R29.reuse ;  /* 0x0000001d26467221 */ /* 0x100fe20000000000 */
[----:B------:R-:W-:Y:S01]  /*2840*/  FADD R72, R39, R29 ;  /* 0x0000001d27487221 */ /* 0x000fe20000000000 */
[--C-:B------:R-:W-:Y:S01]  /*2850*/  FADD R36, R36, R33.reuse ;  /* 0x0000002124247221 */ /* 0x100fe20000000000 */
[--C-:B------:R-:W-:Y:S01]  /*2860*/  FADD R37, R37, R33.reuse ;  /* 0x0000002125257221 */ /* 0x100fe20000000000 */
[--C-:B------:R-:W-:Y:S01]  /*2870*/  FADD R29, R38, R33.reuse ;  /* 0x00000021261d7221 */ /* 0x100fe20000000000 */
[----:B------:R-:W-:Y:S01]  /*2880*/  SEL R57, R32, R57, P5 ;  /* 0x0000003920397207 */ /* 0x000fe20002800000 */
[----:B------:R-:W-:Y:S01]  /*2890*/  FADD R33, R39, R33 ;  /* 0x0000002127217221 */ /* 0x000fe20000000000 */
[----:B------:R-:W-:Y:S01]  /*28a0*/  FSETP.GT.AND P5, PT, R73, R20, PT ;  /* 0x000000144900720b */ /* 0x000fe20003fa4000 */
[----:B------:R-:W-:Y:S01]  /*28b0*/  FADD R28, R38, R25 ;  /* 0x00000019261c7221 */ /* 0x000fe20000000000 */
[----:B------:R-:W-:-:S02]  /*28c0*/  SEL R59, R24, R59, P4 ;  /* 0x0000003b183b7207 */ /* 0x000fc40002000000 */
[----:B------:R-:W-:Y:S02]  /*28d0*/  SEL R51, R24, R51, P3 ;  /* 0x0000003318337207 */ /* 0x000fe40001800000 */
[----:B------:R-:W-:Y:S02]  /*28e0*/  FSETP.GT.AND P4, PT, R36, R48, PT ;  /* 0x000000302400720b */ /* 0x000fe40003f84000 */
[----:B------:R-:W-:Y:S02]  /*28f0*/  FSEL R20, R73, R20, P5 ;  /* 0x0000001449147208 */ /* 0x000fe40002800000 */
[----:B------:R-:W-:Y:S02]  /*2900*/  SEL R63, R32, R63, P5 ;  /* 0x0000003f203f7207 */ /* 0x000fe40002800000 */
[----:B------:R-:W-:Y:S01]  /*2910*/  FSETP.GT.AND P5, PT, R33, R50, PT ;  /* 0x000000322100720b */ /* 0x000fe20003fa4000 */
[C---:B------:R-:W-:Y:S01]  /*2920*/  FADD R21, R39.reuse, R21 ;  /* 0x0000001527157221 */ /* 0x040fe20000000000 */
[----:B------:R-:W-:Y:S01]  /*2930*/  FSEL R48, R36, R48, P4 ;  /* 0x0000003024307208 */ /* 0x000fe20002000000 */
[----:B------:R-:W-:Y:S01]  /*2940*/  FADD R25, R39, R25 ;  /* 0x0000001927197221 */ /* 0x000fe20000000000 */
        /* <DEDUP_REMOVED lines=18> */
[----:B0-----:R-:W-:Y:S01]  /*2a70*/  FADD R39, R18, R22 ;  /* 0x0000001612277221 */ /* 0x001fe20000000000 */
[----:B------:R-:W-:Y:S01]  /*2a80*/  FSEL R70, R70, R77, P3 ;  /* 0x0000004d46467208 */ /* 0x000fe20001800000 */
[--C-:B------:R-:W-:Y:S01]  /*2a90*/  FADD R77, R17, R26.reuse ;  /* 0x0000001a114d7221 */ /* 0x100fe20000000000 */
[----:B------:R-:W-:Y:S01]  /*2aa0*/  FSEL R29, R29, R52, P0 ;  /* 0x000000341d1d7208 */ /* 0x000fe20000000000 */
[C---:B------:R-:W-:Y:S01]  /*2ab0*/  FADD R52, R16.reuse, R26 ;  /* 0x0000001a10347221 */ /* 0x040fe20000000000 */
[----:B------:R-:W-:Y:S01]  /*2ac0*/  FSEL R21, R21, R42, P1 ;  /* 0x0000002a15157208 */ /* 0x000fe20000800000 */
[--C-:B------:R-:W-:Y:S01]  /*2ad0*/  FADD R42, R17, R22.reuse ;  /* 0x00000016112a7221 */ /* 0x100fe20000000000 */
[----:B------:R-:W-:Y:S01]  /*2ae0*/  FSEL R33, R33, R50, P5 ;  /* 0x0000003221217208 */ /* 0x000fe20002800000 */
[----:B------:R-:W-:Y:S01]  /*2af0*/  FADD R50, R16, R22 ;  /* 0x0000001610327221 */ /* 0x000fe20000000000 */
[----:B------:R-:W-:Y:S01]  /*2b00*/  SEL R65, R32, R65, P3 ;  /* 0x0000004120417207 */ /* 0x000fe20001800000 */
[----:B------:R-:W-:Y:S01]  /*2b10*/  FADD R41, R18, R26 ;  /* 0x0000001a12297221 */ /* 0x000fe20000000000 */
[----:B------:R-:W-:Y:S01]  /*2b20*/  SEL R55, R32, R55, P0 ;  /* 0x0000003720377207 */ /* 0x000fe20000000000 */
[--C-:B------:R-:W-:Y:S01]  /*2b30*/  FADD R54, R16, R30.reuse ;  /* 0x0000001e10367221 */ /* 0x100fe20000000000 */
[C---:B------:R-:W-:Y:S01]  /*2b40*/  SEL R71, R32.reuse, R71, P1 ;  /* 0x0000004720477207 */ /* 0x040fe20000800000 */
[--C-:B------:R-:W-:Y:S01]  /*2b50*/  FADD R75, R17, R30.reuse ;  /* 0x0000001e114b7221 */ /* 0x100fe20000000000 */
[----:B------:R-:W-:Y:S01]  /*2b60*/  SEL R47, R32, R47, P2 ;  /* 0x0000002f202f7207 */ /* 0x000fe20001000000 */
[----:B------:R-:W-:Y:S01]  /*2b70*/  FADD R73, R18, R30 ;  /* 0x0000001e12497221 */ /* 0x000fe20000000000 */
[----:B------:R-:W-:Y:S01]  /*2b80*/  SEL R69, R32, R69, P4 ;  /* 0x0000004520457207 */ /* 0x000fe20002000000 */
[C---:B------:R-:W-:Y:S01]  /*2b90*/  FADD R22, R19.reuse, R22 ;  /* 0x0000001613167221 */ /* 0x040fe20000000000 */
[----:B------:R-:W-:Y:S01]  /*2ba0*/  @!P5 SEL R32, R24, R44, P6 ;  /* 0x0000002c1820d207 */ /* 0x000fe20003000000 */
[C---:B------:R-:W-:Y:S01]  /*2bb0*/  FADD R26, R19.reuse, R26 ;  /* 0x0000001a131a7221 */ /* 0x040fe20000000000 */
[----:B------:R-:W-:Y:S01]  /*2bc0*/  FADD R30, R19, R30 ;  /* 0x0000001e131e7221 */ /* 0x000fe20000000000 */
[--C-:B------:R-:W-:Y:S01]  /*2bd0*/  FADD R44, R16, R34.reuse ;  /* 0x00000022102c7221 */ /* 0x100fe20000000000 */
[--C-:B------:R-:W-:Y:S01]  /*2be0*/  FADD R38, R17, R34.reuse ;  /* 0x0000002211267221 */ /* 0x100fe20000000000 */
[--C-:B------:R-:W-:Y:S01]  /*2bf0*/  FADD R36, R18, R34.reuse ;  /* 0x0000002212247221 */ /* 0x100fe20000000000 */
[----:B------:R-:W-:-:S02]  /*2c00*/  FADD R24, R19, R34 ;  /* 0x0000002213187221 */ /* 0x000fc40000000000 */
        /* <DEDUP_REMOVED lines=29> */
[--C-:B0-----:R-:W-:Y:S01]  /*2de0*/  FADD R73, R19, R23.reuse ;  /* 0x0000001713497221 */ /* 0x101fe20000000000 */
[----:B------:R-:W-:Y:S01]  /*2df0*/  FSEL R38, R22, R21, P3 ;  /* 0x0000001516267208 */ /* 0x000fe20001800000 */
[--C-:B------:R-:W-:Y:S01]  /*2e00*/  FADD R22, R16, R23.reuse ;  /* 0x0000001710167221 */ /* 0x100fe20000000000 */
[----:B------:R-:W-:Y:S01]  /*2e10*/  FSEL R45, R30, R45, P4 ;  /* 0x0000002d1e2d7208 */ /* 0x000fe20002000000 */
[--C-:B------:R-:W-:Y:S01]  /*2e20*/  FADD R21, R17, R23.reuse ;  /* 0x0000001711157221 */ /* 0x100fe20000000000 */
[----:B------:R-:W-:Y:S01]  /*2e30*/  FSEL R46, R54, R46, P5 ;  /* 0x0000002e362e7208 */ /* 0x000fe20002800000 */
[----:B------:R-:W-:Y:S01]  /*2e40*/  FADD R30, R18, R23 ;  /* 0x00000017121e7221 */ /* 0x000fe20000000000 */
[----:B------:R-:W-:Y:S01]  /*2e50*/  FSEL R58, R75, R58, P6 ;  /* 0x0000003a4b3a7208 */ /* 0x000fe20003000000 */
[----:B------:R-:W-:Y:S01]  /*2e60*/  FADD R23, R16, R31 ;  /* 0x0000001f10177221 */ /* 0x000fe20000000000 */
[----:B------:R-:W-:-:S02]  /*2e70*/  SEL R57, R34, R57, P5 ;  /* 0x0000003922397207 */ /* 0x000fc40002800000 */
[----:B------:R-:W-:Y:S02]  /*2e80*/  FSETP.GT.AND P2, PT, R36, R29, PT ;  /* 0x0000001d2400720b */ /* 0x000fe40003f44000 */
[----:B------:R-:W-:Y:S01]  /*2e90*/  FSEL R39, R39, R20, P1 ;  /* 0x0000001427277208 */ /* 0x000fe20000800000 */
[----:B------:R-:W-:Y:S01]  /*2ea0*/  FADD R20, R16, R27 ;  /* 0x0000001b10147221 */ /* 0x000fe20000000000 */
        /* <DEDUP_REMOVED lines=16> */
[--C-:B------:R-:W-:Y:S01]  /*2fb0*/  FADD R25, R17, R27.reuse ;  /* 0x0000001b11197221 */ /* 0x100fe20000000000 */
[--C-:B------:R-:W-:Y:S01]  /*2fc0*/  FADD R75, R18, R27.reuse ;  /* 0x0000001b124b7221 */ /* 0x100fe20000000000 */
[----:B------:R-:W-:Y:S01]  /*2fd0*/  FADD R41, R19, R27 ;  /* 0x0000001b13297221 */ /* 0x000fe20000000000 */
[----:B------:R-:W-:Y:S01]  /*2fe0*/  FSEL R33, R24, R33, P1 ;  /* 0x0000002118217208 */ /* 0x000fe20000800000 */
[--C-:B------:R-:W-:Y:S01]  /*2ff0*/  FADD R27, R17, R31.reuse ;  /* 0x0000001f111b7221 */ /* 0x100fe20000000000 */
[--C-:B------:R-:W-:Y:S01]  /*3000*/  FADD R77, R18, R31.reuse ;  /* 0x0000001f124d7221 */ /* 0x100fe20000000000 */
[----:B------:R-:W-:Y:S01]  /*3010*/  FADD R42, R19, R31 ;  /* 0x0000001f132a7221 */ /* 0x000fe20000000000 */
[--C-:B------:R-:W-:Y:S01]  /*3020*/  FADD R31, R16, R35.reuse ;  /* 0x00000023101f7221 */ /* 0x100fe20000000000 */
[--C-:B------:R-:W-:Y:S01]  /*3030*/  FADD R24, R17, R35.reuse ;  /* 0x0000002311187221 */ /* 0x100fe20000000000 */
[--C-:B------:R-:W-:Y:S01]  /*3040*/  FADD R52, R18, R35.reuse ;  /* 0x0000002312347221 */ /* 0x100fe20000000000 */
[----:B------:R-:W-:Y:S01]  /*3050*/  FADD R50, R19, R35 ;  /* 0x0000002313327221 */ /* 0x000fe20000000000 */
        /* <DEDUP_REMOVED lines=26> */
[----:B0-----:R-:W-:Y:S01]  /*3200*/  FADD R35, R16, R20 ;  /* 0x0000001410237221 */ /* 0x001fe20000000000 */
        /* <DEDUP_REMOVED lines=16> */
[----:B------:R-:W-:Y:S01]  /*3310*/  FADD R41, R20, R19 ;  /* 0x0000001314297221 */ /* 0x000fe20000000000 */
[C---:B------:R-:W-:Y:S02]  /*3320*/  SEL R55, R44.reuse, R55, P4 ;  /* 0x000000372c377207 */ /* 0x040fe40002000000 */
[C---:B------:R-:W-:Y:S02]  /*3330*/  SEL R71, R44.reuse, R71, P5 ;  /* 0x000000472c477207 */ /* 0x040fe40002800000 */
[C---:B------:R-:W-:Y:S02]  /*3340*/  SEL R47, R44.reuse, R47, P6 ;  /* 0x0000002f2c2f7207 */ /* 0x040fe40003000000 */
[----:B------:R-:W-:-:S02]  /*3350*/  SEL R69, R44, R69, P2 ;  /* 0x000000452c457207 */ /* 0x000fc40001000000 */
[----:B------:R-:W-:Y:S02]  /*3360*/  FSEL R38, R73, R38, P5 ;  /* 0x0000002649267208 */ /* 0x000fe40002800000 */
[----:B------:R-:W-:Y:S01]  /*3370*/  FSEL R50, R50, R33, P3 ;  /* 0x0000002132327208 */ /* 0x000fe20001800000 */
[----:B------:R-:W-:Y:S01]  /*3380*/  FADD R33, R20, R17 ;  /* 0x0000001114217221 */ /* 0x000fe20000000000 */
[----:B------:R-:W-:Y:S01]  /*3390*/  @!P3 SEL R44, R34, R32, P1 ;  /* 0x00000020222cb207 */ /* 0x000fe20000800000 */
[----:B------:R-:W-:Y:S01]  /*33a0*/  FADD R32, R20, R18 ;  /* 0x0000001214207221 */ /* 0x000fe20000000000 */
[----:B------:R-:W-:Y:S01]  /*33b0*/  FSEL R60, R35, R60, P0 ;  /* 0x0000003c233c7208 */ /* 0x000fe20000000000 */
[----:B-1----:R-:W-:Y:S01]  /*33c0*/  FADD R35, R16, R24 ;  /* 0x0000001810237221 */ /* 0x002fe20000000000 */
[----:B------:R-:W-:Y:S02]  /*33d0*/  FSETP.GT.AND P1, PT, R41, R38, PT ;  /* 0x000000262900720b */ /* 0x000fe40003f24000 */
[----:B------:R-:W-:-:S02]  /*33e0*/  FSEL R52, R52, R29, P4 ;  /* 0x0000001d34347208 */ /* 0x000fc40002000000 */
[----:B------:R-:W-:Y:S01]  /*33f0*/  FSEL R42, R42, R45, P2 ;  /* 0x0000002d2a2a7208 */ /* 0x000fe20001000000 */
[----:B------:R-:W0:Y:S01]  /*3400*/  LDS.128 R28, [R7+0x120] ;  /* 0x00012000071c7984 */ /* 0x000e220000000c00 */
[----:B------:R-:W-:Y:S02]  /*3410*/  FSETP.GT.AND P6, PT, R33, R62, PT ;  /* 0x0000003e2100720b */ /* 0x000fe40003fc4000 */
[-C--:B------:R-:W-:Y:S02]  /*3420*/  FSETP.GT.AND P2, PT, R32, R39.reuse, PT ;  /* 0x000000272000720b */ /* 0x080fe40003f44000 */
[----:B------:R-:W-:Y:S01]  /*3430*/  FSETP.GT.AND P5, PT, R35, R56, PT ;  /* 0x000000382300720b */ /* 0x000fe20003fa4000 */
[C---:B------:R-:W-:Y:S01]  /*3440*/  FADD R37, R24.reuse, R17 ;  /* 0x0000001118257221 */ /* 0x040fe20000000000 */
[----:B------:R-:W-:Y:S01]  /*3450*/  FSEL R41, R41, R38, P1 ;  /* 0x0000002629297208 */ /* 0x000fe20000800000 */
[C---:B------:R-:W-:Y:S01]  /*3460*/  FADD R38, R24.reuse, R18 ;  /* 0x0000001218267221 */ /* 0x040fe20000000000 */
[----:B------:R-:W-:Y:S01]  /*3470*/  FADD R45, R24, R19 ;  /* 0x00000013182d7221 */ /* 0x000fe20000000000 */
        /* <DEDUP_REMOVED lines=15> */
[----:B0-----:R-:W-:Y:S01]  /*3570*/  FADD R73, R16, R28 ;  /* 0x0000001c10497221 */ /* 0x001fe20000000000 */
[----:B------:R-:W-:-:S04]  /*3580*/  FADD R77, R28, R17 ;  /* 0x000000111c4d7221 */ /* 0x000fc80000000000 */
[----:B------:R-:W-:Y:S02]  /*3590*/  FSETP.GT.AND P6, PT, R73, R46, PT ;  /* 0x0000002e4900720b */ /* 0x000fe40003fc4000 */
[----:B------:R-:W-:Y:S02]  /*35a0*/  FSETP.GT.AND P2, PT, R77, R58, PT ;  /* 0x0000003a4d00720b */ /* 0x000fe40003f44000 */
[----:B------:R-:W-:Y:S01]  /*35b0*/  FSEL R46, R73, R46, P6 ;  /* 0x0000002e492e7208 */ /* 0x000fe20003000000 */
[----:B------:R-:W-:Y:S01]  /*35c0*/  FADD R73, R28, R18 ;  /* 0x000000121c497221 */ /* 0x000fe20000000000 */
[----:B------:R-:W-:Y:S01]  /*35d0*/  FSEL R58, R77, R58, P2 ;  /* 0x0000003a4d3a7208 */ /* 0x000fe20001000000 */
[----:B-1----:R-:W-:Y:S01]  /*35e0*/  FADD R17, R32, R17 ;  /* 0x0000001120117221 */ /* 0x002fe20000000000 */
[----:B------:R-:W-:Y:S01]  /*35f0*/  SEL R53, R24, R53, P4 ;  /* 0x0000003518357207 */ /* 0x000fe20002000000 */
[----:B------:R-:W-:-:S03]  /*3600*/  FADD R77, R28, R19 ;  /* 0x000000131c4d7221 */ /* 0x000fc60000000000 */
[CC--:B------:R-:W-:Y:S01]  /*3610*/  FSETP.GT.AND P4, PT, R17.reuse, R54.reuse, PT ;  /* 0x000000361100720b */ /* 0x0c0fe20003f84000 */
[----:B------:R-:W-:Y:S01]  /*3620*/  FADD R19, R32, R19 ;  /* 0x0000001320137221 */ /* 0x000fe20000000000 */
[C---:B------:R-:W-:Y:S02]  /*3630*/  SEL R71, R24.reuse, R71, P1 ;  /* 0x0000004718477207 */ /* 0x040fe40000800000 */
[----:B------:R-:W-:Y:S02]  /*3640*/  SEL R43, R24, R43, P5 ;  /* 0x0000002b182b7207 */ /* 0x000fe40002800000 */
[----:B------:R-:W-:Y:S02]  /*3650*/  FSEL R54, R17, R54, P4 ;  /* 0x0000003611367208 */ /* 0x000fe40002000000 */
[----:B------:R-:W-:Y:S02]  /*3660*/  FSETP.GT.AND P1, PT, R73, R70, PT ;  /* 0x000000464900720b */ /* 0x000fe40003f24000 */
[----:B------:R-:W-:Y:S01]  /*3670*/  FSETP.GT.AND P5, PT, R77, R42, PT ;  /* 0x0000002a4d00720b */ /* 0x000fe20003fa4000 */
[----:B--2---:R-:W-:Y:S01]  /*3680*/  FADD R17, R36, R21 ;  /* 0x0000001524117221 */ /* 0x004fe20000000000 */
[----:B------:R-:W-:-:S02]  /*3690*/  FSEL R70, R73, R70, P1 ;  /* 0x0000004649467208 */ /* 0x000fc40000800000 */
[----:B------:R-:W-:Y:S01]  /*36a0*/  FSEL R42, R77, R42, P5 ;  /* 0x0000002a4d2a7208 */ /* 0x000fe20002800000 */
[----:B------:R-:W-:Y:S01]  /*36b0*/  FADD R77, R32, R18 ;  /* 0x00000012204d7221 */ /* 0x000fe20000000000 */
[C---:B------:R-:W-:Y:S02]  /*36c0*/  SEL R57, R24.reuse, R57, P6 ;  /* 0x0000003918397207 */ /* 0x040fe40003000000 */
[----:B------:R-:W-:Y:S02]  /*36d0*/  SEL R65, R24, R65, P1 ;  /* 0x0000004118417207 */ /* 0x000fe40000800000 */
[----:B------:R-:W-:Y:S02]  /*36e0*/  FSETP.GT.AND P6, PT, R19, R50, PT ;  /* 0x000000321300720b */ /* 0x000fe40003fc4000 */
[----:B------:R-:W-:Y:S01]  /*36f0*/  FSETP.GT.AND P1, PT, R17, R60, PT ;  /* 0x0000003c1100720b */ /* 0x000fe20003f24000 */
[----:B------:R-:W-:Y:S01]  /*3700*/  FADD R73, R16, R32 ;  /* 0x0000002010497221 */ /* 0x000fe20000000000 */
[----:B------:R-:W-:Y:S01]  /*3710*/  SEL R47, R24, R47, P0 ;  /* 0x0000002f182f7207 */ /* 0x000fe20000000000 */
[----:B------:R-:W-:Y:S01]  /*3720*/  VIADD R32, R2, 0x9 ;  /* 0x0000000902207836 */ /* 0x000fe20000000000 */
[----:B------:R-:W-:Y:S01]  /*3730*/  FSEL R50, R19, R50, P6 ;  /* 0x0000003213327208 */ /* 0x000fe20003000000 */
[----:B------:R-:W-:Y:S01]  /*3740*/  FADD R16, R36, R29 ;  /* 0x0000001d24107221 */ /* 0x000fe20000000000 */
[----:B------:R-:W-:Y:S01]  /*3750*/  FSEL R60, R17, R60, P1 ;  /* 0x0000003c113c7208 */ /* 0x000fe20000800000 */
[----:B------:R-:W-:Y:S01]  /*3760*/  FADD R17, R37, R25 ;  /* 0x0000001925117221 */ /* 0x000fe20000000000 */
[----:B------:R-:W-:Y:S01]  /*3770*/  FSETP.GT.AND P0, PT, R77, R52, PT ;  /* 0x000000344d00720b */ /* 0x000fe20003f04000 */
[----:B------:R-:W-:Y:S01]  /*3780*/  FADD R19, R37, R29 ;  /* 0x0000001d25137221 */ /* 0x000fe20000000000 */
        /* <DEDUP_REMOVED lines=28> */
[C---:B------:R-:W-:Y:S02]  /*3950*/  SEL R59, R24.reuse, R59, P4 ;  /* 0x0000003b183b7207 */ /* 0x040fe40002000000 */
[----:B------:R-:W-:Y:S02]  /*3960*/  SEL R51, R24, R51, P3 ;  /* 0x0000003318337207 */ /* 0x000fe40001800000 */
[----:B------:R-:W-:Y:S02]  /*3970*/  FSETP.GT.AND P4, PT, R36, R48, PT ;  /* 0x000000302400720b */ /* 0x000fe40003f84000 */
[----:B------:R-:W-:Y:S02]  /*3980*/  FSEL R20, R73, R20, P5 ;  /* 0x0000001449147208 */ /* 0x000fe40002800000 */
[----:B------:R-:W-:Y:S01]  /*3990*/  SEL R63, R32, R63, P5 ;  /* 0x0000003f203f7207 */ /* 0x000fe20002800000 */
[----:B------:R-:W-:Y:S01]  /*39a0*/  FADD R64, R39, R21 ;  /* 0x0000001527407221 */ /* 0x000fe20000000000 */
[----:B------:R-:W-:Y:S01]  /*39b0*/  FSETP.GT.AND P5, PT, R33, R50, PT ;  /* 0x000000322100720b */ /* 0x000fe20003fa4000 */
[--C-:B------:R-:W-:Y:S01]  /*39c0*/  FADD R21, R38, R29.reuse ;  /* 0x0000001d26157221 */ /* 0x100fe20000000000 */
        /* <DEDUP_REMOVED lines=25> */
[--C-:B0-----:R-:W-:Y:S01]  /*3b60*/  FADD R39, R18, R22.reuse ;  /* 0x0000001612277221 */ /* 0x101fe20000000000 */
[----:B------:R-:W-:Y:S01]  /*3b70*/  FSEL R25, R25, R52, P0 ;  /* 0x0000003419197208 */ /* 0x000fe20000000000 */
[----:B------:R-:W-:Y:S01]  /*3b80*/  FADD R52, R16, R22 ;  /* 0x0000001610347221 */ /* 0x000fe20000000000 */
[----:B------:R-:W-:Y:S01]  /*3b90*/  FSEL R41, R64, R41, P1 ;  /* 0x0000002940297208 */ /* 0x000fe20000800000 */
[----:B------:R-:W-:Y:S01]  /*3ba0*/  FADD R54, R16, R26 ;  /* 0x0000001a10367221 */ /* 0x000fe20000000000 */
[----:B------:R-:W-:Y:S01]  /*3bb0*/  @!P5 SEL R32, R24, R44, P6 ;  /* 0x0000002c1820d207 */ /* 0x000fe20003000000 */
[----:B------:R-:W-:Y:S01]  /*3bc0*/  FADD R44, R17, R22 ;  /* 0x00000016112c7221 */ /* 0x000fe20000000000 */
[----:B------:R-:W-:Y:S01]  /*3bd0*/  FSEL R29, R29, R42, P4 ;  /* 0x0000002a1d1d7208 */ /* 0x000fe20002000000 */
[--C-:B------:R-:W-:Y:S01]  /*3be0*/  FADD R77, R17, R26.reuse ;  /* 0x0000001a114d7221 */ /* 0x100fe20000000000 */
[----:B------:R-:W-:Y:S01]  /*3bf0*/  FSEL R33, R33, R50, P5 ;  /* 0x0000003221217208 */ /* 0x000fe20002800000 */
        /* <DEDUP_REMOVED lines=46> */
[----:B------:R-:W-:Y:S01]  /*3ee0*/  FSETP.GT.AND P6, PT, R75, R58, PT ;  /* 0x0000003a4b00720b */ /* 0x000fe20003fc4000 */
[----:B------:R-:W-:Y:S01]  /*3ef0*/  FADD R23, R16, R31 ;  /* 0x0000001f10177221 */ /* 0x000fe20000000000 */
        /* <DEDUP_REMOVED lines=8> */
[--C-:B------:R-:W-:Y:S01]  /*3f80*/  FADD R77, R16, R27.reuse ;  /* 0x0000001b104d7221 */ /* 0x100fe20000000000 */
[----:B------:R-:W-:Y:S01]  /*3f90*/  FSEL R28, R73, R28, P5 ;  /* 0x0000001c491c7208 */ /* 0x000fe20002800000 */
[--C-:B------:R-:W-:Y:S01]  /*3fa0*/  FADD R73, R18, R27.reuse ;  /* 0x0000001b12497221 */ /* 0x100fe20000000000 */
[----:B------:R-:W-:Y:S01]  /*3fb0*/  FSEL R42, R42, R25, P2 ;  /* 0x000000192a2a7208 */ /* 0x000fe20001000000 */
[--C-:B------:R-:W-:Y:S01]  /*3fc0*/  FADD R25, R17, R27.reuse ;  /* 0x0000001b11197221 */ /* 0x100fe20000000000 */
[----:B------:R-:W-:Y:S02]  /*3fd0*/  FSETP.GT.AND P6, PT, R26, R45, PT ;  /* 0x0000002d1a00720b */ /* 0x000fe40003fc4000 */
[----:B------:R-:W-:Y:S01]  /*3fe0*/  FSEL R33, R36, R33, P1 ;  /* 0x0000002124217208 */ /* 0x000fe20000800000 */
[----:B------:R-:W-:Y:S01]  /*3ff0*/  FADD R36, R19, R27 ;  /* 0x0000001b13247221 */ /* 0x000fe20000000000 */
[----:B------:R-:W-:Y:S01]  /*4000*/  SEL R55, R34, R55, P2 ;  /* 0x0000003722377207 */ /* 0x000fe20001000000 */
[--C-:B------:R-:W-:Y:S01]  /*4010*/  FADD R27, R17, R31.reuse ;  /* 0x0000001f111b7221 */ /* 0x100fe20000000000 */
[----:B------:R-:W-:Y:S01]  /*4020*/  FSETP.GT.AND P2, PT, R23, R46, PT ;  /* 0x0000002e1700720b */ /* 0x000fe20003f44000 */
[--C-:B------:R-:W-:Y:S01]  /*4030*/  FADD R75, R18, R31.reuse ;  /* 0x0000001f124b7221 */ /* 0x100fe20000000000 */
[----:B------:R-:W-:Y:S01]  /*4040*/  FADD R50, R19, R31 ;  /* 0x0000001f13327221 */ /* 0x000fe20000000000 */
[--C-:B------:R-:W-:Y:S01]  /*4050*/  FADD R16, R16, R35.reuse ;  /* 0x0000002310107221 */ /* 0x100fe20000000000 */
[--C-:B------:R-:W-:Y:S01]  /*4060*/  FADD R24, R17, R35.reuse ;  /* 0x0000002311187221 */ /* 0x100fe20000000000 */
[--C-:B------:R-:W-:Y:S01]  /*4070*/  FADD R31, R18, R35.reuse ;  /* 0x00000023121f7221 */ /* 0x100fe20000000000 */
[----:B------:R-:W-:Y:S01]  /*4080*/  FADD R52, R19, R35 ;  /* 0x0000002313347221 */ /* 0x000fe20000000000 */
        /* <DEDUP_REMOVED lines=47> */
[----:B0-----:R-:W-:Y:S01]  /*4380*/  FADD R45, R16, R20 ;  /* 0x00000014102d7221 */ /* 0x001fe20000000000 */
[----:B------:R-:W-:-:S02]  /*4390*/  SEL R65, R46, R65, P0 ;  /* 0x000000412e417207 */ /* 0x000fc40000000000 */
[C---:B------:R-:W-:Y:S02]  /*43a0*/  SEL R55, R46.reuse, R55, P4 ;  /* 0x000000372e377207 */ /* 0x040fe40002000000 */
[C---:B------:R-:W-:Y:S02]  /*43b0*/  SEL R71, R46.reuse, R71, P5 ;  /* 0x000000472e477207 */ /* 0x040fe40002800000 */
[C---:B------:R-:W-:Y:S02]  /*43c0*/  SEL R44, R46.reuse, R35, P6 ;  /* 0x000000232e2c7207 */ /* 0x040fe40003000000 */
[----:B------:R-:W-:Y:S02]  /*43d0*/  SEL R69, R46, R69, P2 ;  /* 0x000000452e457207 */ /* 0x000fe40001000000 */
[----:B------:R-:W-:Y:S01]  /*43e0*/  @!P3 SEL R46, R34, R32, P1 ;  /* 0x00000020222eb207 */ /* 0x000fe20000800000 */
[----:B------:R-:W-:Y:S01]  /*43f0*/  FADD R34, R20, R19 ;  /* 0x0000001314227221 */ /* 0x000fe20000000000 */
[----:B------:R-:W-:Y:S01]  /*4400*/  FSEL R52, R52, R33, P3 ;  /* 0x0000002134347208 */ /* 0x000fe20001800000 */
[C---:B------:R-:W-:Y:S01]  /*4410*/  FADD R33, R20.reuse, R17 ;  /* 0x0000001114217221 */ /* 0x040fe20000000000 */
[----:B------:R-:W-:Y:S01]  /*4420*/  FADD R32, R20, R18 ;  /* 0x0000001214207221 */ /* 0x000fe20000000000 */
[----:B-1----:R-:W-:Y:S01]  /*4430*/  FADD R35, R16, R24 ;  /* 0x0000001810237221 */ /* 0x002fe20000000000 */
        /* <DEDUP_REMOVED lines=10> */
[----:B------:R-:W-:Y:S01]  /*44e0*/  FADD R77, R24, R17 ;  /* 0x00000011184d7221 */ /* 0x000fe20000000000 */
[----:B------:R-:W-:Y:S01]  /*44f0*/  FSEL R45, R34, R37, P1 ;  /* 0x00000025222d7208 */ /* 0x000fe20000800000 */
[C---:B------:R-:W-:Y:S01]  /*4500*/  FADD R38, R24.reuse, R18 ;  /* 0x0000001218267221 */ /* 0x040fe20000000000 */
[----:B------:R-:W-:Y:S01]  /*4510*/  FADD R37, R24, R19 ;  /* 0x0000001318257221 */ /* 0x000fe20000000000 */
        /* <DEDUP_REMOVED lines=14> */
[----:B0-----:R-:W-:Y:S01]  /*4600*/  FADD R64, R16, R28 ;  /* 0x0000001c10407221 */ /* 0x001fe20000000000 */
[----:B------:R-:W-:-:S04]  /*4610*/  FADD R77, R28, R17 ;  /* 0x000000111c4d7221 */ /* 0x000fc80000000000 */
[----:B------:R-:W-:Y:S02]  /*4620*/  FSETP.GT.AND P6, PT, R64, R47, PT ;  /* 0x0000002f4000720b */ /* 0x000fe40003fc4000 */
[----:B------:R-:W-:Y:S02]  /*4630*/  SEL R53, R24, R53, P4 ;  /* 0x0000003518357207 */ /* 0x000fe40002000000 */
[----:B------:R-:W-:Y:S01]  /*4640*/  FSEL R47, R64, R47, P6 ;  /* 0x0000002f402f7208 */ /* 0x000fe20003000000 */
[----:B------:R-:W-:Y:S01]  /*4650*/  FADD R64, R28, R18 ;  /* 0x000000121c407221 */ /* 0x000fe20000000000 */
[----:B-1----:R-:W-:Y:S01]  /*4660*/  FADD R17, R32, R17 ;  /* 0x0000001120117221 */ /* 0x002fe20000000000 */
[----:B------:R-:W-:-:S04]  /*4670*/  SEL R63, R24, R63, P2 ;  /* 0x0000003f183f7207 */ /* 0x000fc80001000000 */
[CC--:B------:R-:W-:Y:S01]  /*4680*/  FSETP.GT.AND P4, PT, R17.reuse, R54.reuse, PT ;  /* 0x000000361100720b */ /* 0x0c0fe20003f84000 */
[--C-:B------:R-:W-:Y:S01]  /*4690*/  FADD R28, R28, R19.reuse ;  /* 0x000000131c1c7221 */ /* 0x100fe20000000000 */
[----:B------:R-:W-:Y:S01]  /*46a0*/  SEL R71, R24, R71, P1 ;  /* 0x0000004718477207 */ /* 0x000fe20000800000 */
[C---:B------:R-:W-:Y:S01]  /*46b0*/  FADD R18, R32.reuse, R18 ;  /* 0x0000001220127221 */ /* 0x040fe20000000000 */
[----:B------:R-:W-:Y:S01]  /*46c0*/  FSEL R54, R17, R54, P4 ;  /* 0x0000003611367208 */ /* 0x000fe20002000000 */
[----:B------:R-:W-:Y:S01]  /*46d0*/  FADD R19, R32, R19 ;  /* 0x0000001320137221 */ /* 0x000fe20000000000 */
[CC--:B------:R-:W-:Y:S01]  /*46e0*/  FSETP.GT.AND P2, PT, R77.reuse, R58.reuse, PT ;  /* 0x0000003a4d00720b */ /* 0x0c0fe20003f44000 */
[----:B--2---:R-:W-:Y:S01]  /*46f0*/  FADD R17, R36, R21 ;  /* 0x0000001524117221 */ /* 0x004fe20000000000 */
[-C--:B------:R-:W-:Y:S02]  /*4700*/  FSETP.GT.AND P1, PT, R64, R75.reuse, PT ;  /* 0x0000004b4000720b */ /* 0x080fe40003f24000 */
[----:B------:R-:W-:Y:S01]  /*4710*/  FSEL R58, R77, R58, P2 ;  /* 0x0000003a4d3a7208 */ /* 0x000fe20001000000 */
[----:B------:R-:W-:Y:S01]  /*4720*/  FADD R77, R16, R32 ;  /* 0x00000020104d7221 */ /* 0x000fe20000000000 */
        /* <DEDUP_REMOVED lines=9> */
[----:B------:R-:W-:Y:S01]  /*47c0*/  FADD R16, R37, R21 ;  /* 0x0000001525107221 */ /* 0x000fe20000000000 */
[----:B------:R-:W-:-:S02]  /*47d0*/  SEL R61, R24, R61, P3 ;  /* 0x0000003d183d7207 */ /* 0x000fc40001800000 */
[----:B------:R-:W-:Y:S01]  /*47e0*/  FSEL R42, R18, R42, P0 ;  /* 0x0000002a122a7208 */ /* 0x000fe20000000000 */
[--C-:B------:R-:W-:Y:S01]  /*47f0*/  FADD R18, R36, R29.reuse ;  /* 0x0000001d24127221 */ /* 0x100fe20000000000 */
[----:B------:R-:W-:Y:S01]  /*4800*/  FSEL R52, R19, R52, P6 ;  /* 0x0000003413347208 */ /* 0x000fe20003000000 */
[----:B------:R-:W-:Y:S01]  /*4810*/  FADD R19, R37, R29 ;  /* 0x0000001d25137221 */ /* 0x000fe20000000000 */
[----:B------:R-:W-:Y:S01]  /*4820*/  FSEL R60, R17, R60, P1 ;  /* 0x0000003c113c7208 */ /* 0x000fe20000800000 */
[----:B------:R-:W-:Y:S01]  /*4830*/  FADD R17, R37, R25 ;  /* 0x0000001925117221 */ /* 0x000fe20000000000 */
        /* <DEDUP_REMOVED lines=17> */
[----:B------:R-:W-:Y:S01]  /*4950*/  FADD R77, R36, R25 ;  /* 0x00000019244d7221 */ /* 0x000fe20000000000 */
[----:B------:R-:W-:-:S04]  /*4960*/  SEL R67, R24, R67, P2 ;  /* 0x0000004318437207 */ /* 0x000fc80001000000 */
[----:B------:R-:W-:Y:S01]  /*4970*/  FSETP.GT.AND P2, PT, R77, R56, PT ;  /* 0x000000384d00720b */ /* 0x000fe20003f44000 */
[----:B------:R-:W-:-:S03]  /*4980*/  FADD R70, R38, R29 ;  /* 0x0000001d26467221 */ /* 0x000fc60000000000 */
[----:B------:R-:W-:Y:S01]  /*4990*/  FSEL R56, R77, R56, P2 ;  /* 0x000000384d387208 */ /* 0x000fe20001000000 */
[----:B------:R-:W-:Y:S01]  /*49a0*/  FADD R77, R38, R21 ;  /* 0x00000015264d7221 */ /* 0x000fe20000000000 */
[C---:B------:R-:W-:Y:S01]  /*49b0*/  FADD R72, R39.reuse, R29 ;  /* 0x0000001d27487221 */ /* 0x040fe20000000000 */
        /* <DEDUP_REMOVED lines=9> */
[----:B------:R-:W-:Y:S02]  /*4a50*/  FSETP.GT.AND P4, PT, R29, R48, PT ;  /* 0x000000301d00720b */ /* 0x000fe40003f84000 */
[----:B------:R-:W-:Y:S02]  /*4a60*/  FSEL R20, R77, R20, P5 ;  /* 0x000000144d147208 */ /* 0x000fe40002800000 */
[C---:B------:R-:W-:Y:S02]  /*4a70*/  SEL R63, R32.reuse, R63, P5 ;  /* 0x0000003f203f7207 */ /* 0x040fe40002800000 */
[----:B------:R-:W-:Y:S01]  /*4a80*/  FSETP.GT.AND P5, PT, R33, R52, PT ;  /* 0x000000342100720b */ /* 0x000fe20003fa4000 */
[----:B------:R-:W-:Y:S01]  /*4a90*/  FADD R25, R39, R25 ;  /* 0x0000001927197221 */ /* 0x000fe20000000000 */
        /* <DEDUP_REMOVED lines=17> */
[----:B0-----:R-:W-:Y:S01]  /*4bb0*/  FADD R29, R18, R22 ;  /* 0x00000016121d7221 */ /* 0x001fe20000000000 */
[----:B------:R-:W-:Y:S01]  /*4bc0*/  FSEL R70, R70, R75, P3 ;  /* 0x0000004b46467208 */ /* 0x000fe20001800000 */
[----:B------:R-:W-:Y:S01]  /*4bd0*/  FADD R77, R17, R26 ;  /* 0x0000001a114d7221 */ /* 0x000fe20000000000 */
[----:B------:R-:W-:Y:S01]  /*4be0*/  FSEL R21, R21, R42, P0 ;  /* 0x0000002a15157208 */ /* 0x000fe20000000000 */
[--C-:B------:R-:W-:Y:S01]  /*4bf0*/  FADD R42, R17, R22.reuse ;  /* 0x00000016112a7221 */ /* 0x100fe20000000000 */
[----:B------:R-:W-:Y:S01]  /*4c00*/  FSEL R25, R25, R50, P2 ;  /* 0x0000003219197208 */ /* 0x000fe20001000000 */
[C---:B------:R-:W-:Y:S01]  /*4c10*/  FADD R50, R16.reuse, R22 ;  /* 0x0000001610327221 */ /* 0x040fe20000000000 */
[----:B------:R-:W-:Y:S01]  /*4c20*/  FSEL R33, R33, R52, P5 ;  /* 0x0000003421217208 */ /* 0x000fe20002800000 */
[--C-:B------:R-:W-:Y:S01]  /*4c30*/  FADD R52, R16, R26.reuse ;  /* 0x0000001a10347221 */ /* 0x100fe20000000000 */
        /* <DEDUP_REMOVED lines=60> */
[--C-:B------:R-:W-:Y:S01]  /*5000*/  FADD R23, R16, R27.reuse ;  /* 0x0000001b10177221 */ /* 0x100fe20000000000 */
[----:B------:R-:W-:Y:S01]  /*5010*/  FSEL R70, R73, R70, P0 ;  /* 0x0000004649467208 */ /* 0x000fe20000000000 */
[--C-:B------:R-:W-:Y:S01]  /*5020*/  FADD R73, R18, R27.reuse ;  /* 0x0000001b12497221 */ /* 0x100fe20000000000 */
[----:B------:R-:W-:Y:S01]  /*5030*/  FSEL R38, R26, R25, P6 ;  /* 0x000000191a267208 */ /* 0x000fe20003000000 */
[--C-:B------:R-:W-:Y:S01]  /*5040*/  FADD R25, R17, R27.reuse ;  /* 0x0000001b11197221 */ /* 0x100fe20000000000 */
[----:B------:R-:W-:Y:S01]  /*5050*/  FADD R39, R19, R27 ;  /* 0x0000001b13277221 */ /* 0x000fe20000000000 */
[----:B------:R-:W-:Y:S01]  /*5060*/  FSEL R33, R24, R33, P1 ;  /* 0x0000002118217208 */ /* 0x000fe20000800000 */
[--C-:B------:R-:W-:Y:S01]  /*5070*/  FADD R20, R16, R31.reuse ;  /* 0x0000001f10147221 */ /* 0x100fe20000000000 */
[--C-:B------:R-:W-:Y:S01]  /*5080*/  FADD R27, R17, R31.reuse ;  /* 0x0000001f111b7221 */ /* 0x100fe20000000000 */
[--C-:B------:R-:W-:Y:S01]  /*5090*/  FADD R75, R18, R31.reuse ;  /* 0x0000001f124b7221 */ /* 0x100fe20000000000 */
[----:B------:R-:W-:Y:S01]  /*50a0*/  FADD R42, R19, R31 ;  /* 0x0000001f132a7221 */ /* 0x000fe20000000000 */
[----:B------:R-:W-:Y:S01]  /*50b0*/  SEL R61, R34, R61, P3 ;  /* 0x0000003d223d7207 */ /* 0x000fe20001800000 */
[--C-:B------:R-:W-:Y:S01]  /*50c0*/  FADD R16, R16, R35.reuse ;  /* 0x0000002310107221 */ /* 0x100fe20000000000 */
[--C-:B------:R-:W-:Y:S01]  /*50d0*/  FADD R24, R17, R35.reuse ;  /* 0x0000002311187221 */ /* 0x100fe20000000000 */
[--C-:B------:R-:W-:Y:S01]  /*50e0*/  FADD R31, R18, R35.reuse ;  /* 0x00000023121f7221 */ /* 0x100fe20000000000 */
[----:B------:R-:W-:Y:S01]  /*50f0*/  FADD R50, R19, R35 ;  /* 0x0000002313327221 */ /* 0x000fe20000000000 */
        /* <DEDUP_REMOVED lines=55> */
[----:B0-----:R-:W-:Y:S01]  /*5470*/  FADD R39, R16, R20 ;  /* 0x0000001410277221 */ /* 0x001fe20000000000 */
[----:B------:R-:W-:Y:S01]  /*5480*/  @!P3 SEL R44, R34, R32, P1 ;  /* 0x00000020222cb207 */ /* 0x000fe20000800000 */
[----:B------:R-:W-:Y:S01]  /*5490*/  FADD R32, R20, R18 ;  /* 0x0000001214207221 */ /* 0x000fe20000000000 */
[----:B------:R-:W-:Y:S01]  /*54a0*/  FSEL R50, R50, R33, P3 ;  /* 0x0000002132327208 */ /* 0x000fe20001800000 */
[C---:B------:R-:W-:Y:S01]  /*54b0*/  FADD R33, R20.reuse, R17 ;  /* 0x0000001114217221 */ /* 0x040fe20000000000 */
[----:B------:R-:W-:Y:S01]  /*54c0*/  FADD R34, R20, R19 ;  /* 0x0000001314227221 */ /* 0x000fe20000000000 */
[----:B-1----:R-:W-:Y:S01]  /*54d0*/  FADD R35, R16, R24 ;  /* 0x0000001810237221 */ /* 0x002fe20000000000 */
        /* <DEDUP_REMOVED lines=9> */
[C---:B------:R-:W-:Y:S01]  /*5570*/  FADD R36, R24.reuse, R18 ;  /* 0x0000001218247221 */ /* 0x040fe20000000000 */
[----:B------:R-:W-:Y:S01]  /*5580*/  FSEL R60, R39, R60, P0 ;  /* 0x0000003c273c7208 */ /* 0x000fe20000000000 */
[----:B------:R-:W-:Y:S01]  /*5590*/  FADD R39, R24, R17 ;  /* 0x0000001118277221 */ /* 0x000fe20000000000 */
[----:B------:R-:W-:Y:S01]  /*55a0*/  FSEL R20, R32, R37, P2 ;  /* 0x0000002520147208 */ /* 0x000fe20001000000 */
        /* <DEDUP_REMOVED lines=15> */
[----:B0-----:R-:W-:Y:S01]  /*56a0*/  FADD R75, R28, R17 ;  /* 0x000000111c4b7221 */ /* 0x001fe20000000000 */
[----:B------:R-:W-:-:S04]  /*56b0*/  SEL R53, R24, R53, P4 ;  /* 0x0000003518357207 */ /* 0x000fc80002000000 */
[----:B------:R-:W-:Y:S01]  /*56c0*/  FSETP.GT.AND P2, PT, R75, R58, PT ;  /* 0x0000003a4b00720b */ /* 0x000fe20003f44000 */
[----:B------:R-:W-:-:S03]  /*56d0*/  FADD R64, R16, R28 ;  /* 0x0000001c10407221 */ /* 0x000fc60000000000 */
[----:B------:R-:W-:Y:S01]  /*56e0*/  FSEL R58, R75, R58, P2 ;  /* 0x0000003a4b3a7208 */ /* 0x000fe20001000000 */
[----:B------:R-:W-:Y:S01]  /*56f0*/  FADD R75, R28, R18 ;  /* 0x000000121c4b7221 */ /* 0x000fe20000000000 */
[----:B-1----:R-:W-:Y:S01]  /*5700*/  FADD R17, R32, R17 ;  /* 0x0000001120117221 */ /* 0x002fe20000000000 */
[----:B------:R-:W-:-:S04]  /*5710*/  SEL R49, R24, R49, P6 ;  /* 0x0000003118317207 */ /* 0x000fc80003000000 */
[CC--:B------:R-:W-:Y:S01]  /*5720*/  FSETP.GT.AND P4, PT, R17.reuse, R52.reuse, PT ;  /* 0x000000341100720b */ /* 0x0c0fe20003f84000 */
[--C-:B------:R-:W-:Y:S01]  /*5730*/  FADD R28, R28, R19.reuse ;  /* 0x000000131c1c7221 */ /* 0x100fe20000000000 */
[----:B------:R-:W-:Y:S01]  /*5740*/  SEL R71, R24, R71, P1 ;  /* 0x0000004718477207 */ /* 0x000fe20000800000 */
[----:B------:R-:W-:Y:S01]  /*5750*/  FADD R19, R32, R19 ;  /* 0x0000001320137221 */ /* 0x000fe20000000000 */
[----:B------:R-:W-:Y:S02]  /*5760*/  FSEL R52, R17, R52, P4 ;  /* 0x0000003411347208 */ /* 0x000fe40002000000 */
[-C--:B------:R-:W-:Y:S02]  /*5770*/  FSETP.GT.AND P6, PT, R64, R47.reuse, PT ;  /* 0x0000002f4000720b */ /* 0x080fe40003fc4000 */
[CC--:B------:R-:W-:Y:S01]  /*5780*/  FSETP.GT.AND P1, PT, R75.reuse, R70.reuse, PT ;  /* 0x000000464b00720b */ /* 0x0c0fe20003f24000 */
[----:B--2---:R-:W-:Y:S01]  /*5790*/  FADD R17, R36, R21 ;  /* 0x0000001524117221 */ /* 0x004fe20000000000 */
[----:B------:R-:W-:Y:S01]  /*57a0*/  FSEL R47, R64, R47, P6 ;  /* 0x0000002f402f7208 */ /* 0x000fe20003000000 */
[----:B------:R-:W-:Y:S01]  /*57b0*/  FADD R77, R32, R18 ;  /* 0x00000012204d7221 */ /* 0x000fe20000000000 */
[----:B------:R-:W-:-:S02]  /*57c0*/  FSEL R70, R75, R70, P1 ;  /* 0x000000464b467208 */ /* 0x000fc40000800000 */
        /* <DEDUP_REMOVED lines=30> */
[----:B------:R-:W-:Y:S01]  /*59b0*/  FADD R75, R36, R25 ;  /* 0x00000019244b7221 */ /* 0x000fe20000000000 */
[----:B------:R-:W-:-:S04]  /*59c0*/  SEL R67, R24, R67, P2 ;  /* 0x0000004318437207 */ /* 0x000fc80001000000 */
[----:B------:R-:W-:Y:S01]  /*59d0*/  FSETP.GT.AND P2, PT, R75, R56, PT ;  /* 0x000000384b00720b */ /* 0x000fe20003f44000 */
[----:B------:R-:W-:-:S03]  /*59e0*/  FADD R77, R37, R21 ;  /* 0x00000015254d7221 */ /* 0x000fc60000000000 */
[----:B------:R-:W-:Y:S01]  /*59f0*/  FSEL R56, R75, R56, P2 ;  /* 0x000000384b387208 */ /* 0x000fe20001000000 */
[C-C-:B------:R-:W-:Y:S01]  /*5a00*/  FADD R75, R38.reuse, R21.reuse ;  /* 0x00000015264b7221 */ /* 0x140fe20000000000 */
[C---:B------:R-:W-:Y:S01]  /*5a10*/  FADD R64, R39.reuse, R21 ;  /* 0x0000001527407221 */ /* 0x040fe20000000000 */
        /* <DEDUP_REMOVED lines=45> */
[----:B------:R-:W-:Y:S01]  /*5cf0*/  FSEL R25, R25, R46, P2 ;  /* 0x0000002e19197208 */ /* 0x000fe20001000000 */
[C---:B------:R-:W-:Y:S01]  /*5d00*/  FADD R46, R17.reuse, R22 ;  /* 0x00000016112e7221 */ /* 0x040fe20000000000 */
[----:B------:R-:W-:Y:S01]  /*5d10*/  @!P5 SEL R32, R24, R44, P6 ;  /* 0x0000002c1820d207 */ /* 0x000fe20003000000 */
        /* <DEDUP_REMOVED lines=51> */
[--C-:B0-----:R-:W-:Y:S01]  /*6050*/  FADD R46, R19, R23.reuse ;  /* 0x00000017132e7221 */ /* 0x101fe20000000000 */
[----:B------:R-:W-:Y:S01]  /*6060*/  FSEL R38, R24, R21, P0 ;  /* 0x0000001518267208 */ /* 0x000fe20000000000 */
[----:B------:R-:W-:Y:S01]  /*6070*/  FADD R21, R17, R23 ;  /* 0x0000001711157221 */ /* 0x000fe20000000000 */
[----:B------:R-:W-:-:S02]  /*6080*/  FSEL R29, R44, R29, P2 ;  /* 0x0000001d2c1d7208 */ /* 0x000fc40001000000 */
        /* <DEDUP_REMOVED lines=62> */
[----:B0-----:R-:W-:Y:S01]  /*6470*/  FADD R46, R20, R18 ;  /* 0x00000012142e7221 */ /* 0x001fe20000000000 */
[----:B------:R-:W-:Y:S02]  /*6480*/  SEL R63, R42, R63, P2 ;  /* 0x0000003f2a3f7207 */ /* 0x000fe40001000000 */
[----:B------:R-:W-:Y:S01]  /*6490*/  FSEL R44, R73, R44, P6 ;  /* 0x0000002c492c7208 */ /* 0x000fe20003000000 */
[----:B------:R-:W-:Y:S01]  /*64a0*/  FADD R73, R16, R20 ;  /* 0x0000001410497221 */ /* 0x000fe20000000000 */
[----:B------:R-:W-:Y:S01]  /*64b0*/  FSEL R50, R50, R33, P3 ;  /* 0x0000002132327208 */ /* 0x000fe20001800000 */
[C---:B------:R-:W-:Y:S01]  /*64c0*/  FADD R33, R20.reuse, R17 ;  /* 0x0000001114217221 */ /* 0x040fe20000000000 */
[----:B------:R-:W-:Y:S01]  /*64d0*/  FSETP.GT.AND P0, PT, R77, R38, PT ;  /* 0x000000264d00720b */ /* 0x000fe20003f04000 */
[----:B------:R-:W-:Y:S01]  /*64e0*/  FADD R20, R20, R19 ;  /* 0x0000001314147221 */ /* 0x000fe20000000000 */
[----:B------:R-:W-:-:S02]  /*64f0*/  FSETP.GT.AND P4, PT, R52, R29, PT ;  /* 0x0000001d3400720b */ /* 0x000fc40003f84000 */
[----:B------:R-:W-:Y:S02]  /*6500*/  FSETP.GT.AND P2, PT, R36, R41, PT ;  /* 0x000000292400720b */ /* 0x000fe40003f44000 */
[----:B------:R-:W-:Y:S01]  /*6510*/  SEL R45, R42, R35, P6 ;  /* 0x000000232a2d7207 */ /* 0x000fe20003000000 */
[----:B-1----:R-:W-:Y:S01]  /*6520*/  FADD R35, R16, R24 ;  /* 0x0000001810237221 */ /* 0x002fe20000000000 */
        /* <DEDUP_REMOVED lines=47> */
[CC--:B------:R-:W-:Y:S02]  /*6820*/  FSETP.GT.AND P2, PT, R73.reuse, R58.reuse, PT ;  /* 0x0000003a4900720b */ /* 0x0c0fe40003f44000 */
[-C--:B------:R-:W-:Y:S01]  /*6830*/  FSETP.GT.AND P1, PT, R64, R77.reuse, PT ;  /* 0x0000004d4000720b */ /* 0x080fe20003f24000 */
[----:B--2---:R-:W-:Y:S01]  /*6840*/  FADD R17, R36, R21 ;  /* 0x0000001524117221 */ /* 0x004fe20000000000 */
        /* <DEDUP_REMOVED lines=38> */
[----:B------:R-:W-:-:S04]  /*6ab0*/  FSETP.GT.AND P2, PT, R73, R56, PT ;  /* 0x000000384900720b */ /* 0x000fc80003f44000 */
[----:B------:R-:W-:Y:S01]  /*6ac0*/  FSEL R56, R73, R56, P2 ;  /* 0x0000003849387208 */ /* 0x000fe20001000000 */
        /* <DEDUP_REMOVED lines=39> */
[----:B0-----:R-:W-:Y:S01]  /*6d40*/  FADD R39, R19, R22 ;  /* 0x0000001613277221 */ /* 0x001fe20000000000 */
        /* <DEDUP_REMOVED lines=8> */
[----:B------:R-:W-:Y:S01]  /*6dd0*/  @!P5 SEL R32, R24, R42, P6 ;  /* 0x0000002a1820d207 */ /* 0x000fe20003000000 */
[----:B------:R-:W-:Y:S01]  /*6de0*/  FADD R42, R17, R22 ;  /* 0x00000016112a7221 */ /* 0x000fe20000000000 */
[----:B------:R-:W-:Y:S01]  /*6df0*/  FSEL R25, R25, R44, P2 ;  /* 0x0000002c19197208 */ /* 0x000fe20001000000 */
        /* <DEDUP_REMOVED lines=47> */
[----:B------:R-:W-:-:S02]  /*70f0*/  FSEL R62, R42, R62, P2 ;  /* 0x0000003e2a3e7208 */ /* 0x000fc40001000000 */
[----:B------:R-:W-:Y:S02]  /*7100*/  FSEL R58, R77, R58, P6 ;  /* 0x0000003a4d3a7208 */ /* 0x000fe40003000000 */
[C---:B------:R-:W-:Y:S02]  /*7110*/  SEL R57, R34.reuse, R57, P5 ;  /* 0x0000003922397207 */ /* 0x040fe40002800000 */
[C---:B------:R-:W-:Y:S02]  /*7120*/  SEL R49, R34.reuse, R49, P2 ;  /* 0x0000003122317207 */ /* 0x040fe40001000000 */
[----:B------:R-:W-:Y:S02]  /*7130*/  SEL R67, R34, R67, P6 ;  /* 0x0000004322437207 */ /* 0x000fe40003000000 */
[----:B------:R-:W-:Y:S01]  /*7140*/  FSEL R39, R39, R20, P3 ;  /* 0x0000001427277208 */ /* 0x000fe20001800000 */
[----:B------:R-:W-:Y:S01]  /*7150*/  FADD R20, R16, R31 ;  /* 0x0000001f10147221 */ /* 0x000fe20000000000 */
        /* <DEDUP_REMOVED lines=51> */
[----:B0-----:R-:W-:Y:S01]  /*7490*/  FADD R35, R16, R20 ;  /* 0x0000001410237221 */ /* 0x001fe20000000000 */
        /* <DEDUP_REMOVED lines=10> */
[----:B-1----:R-:W-:Y:S01]  /*7540*/  FADD R37, R24, R17 ;  /* 0x0000001118257221 */ /* 0x002fe20000000000 */
[----:B------:R-:W-:-:S02]  /*7550*/  FSETP.GT.AND P4, PT, R52, R29, PT ;  /* 0x0000001d3400720b */ /* 0x000fc40003f84000 */
[----:B------:R-:W-:Y:S02]  /*7560*/  FSETP.GT.AND P5, PT, R30, R39, PT ;  /* 0x000000271e00720b */ /* 0x000fe40003fa4000 */
[----:B------:R-:W-:Y:S02]  /*7570*/  FSETP.GT.AND P6, PT, R73, R36, PT ;  /* 0x000000244900720b */ /* 0x000fe40003fc4000 */
[----:B------:R-:W-:Y:S02]  /*7580*/  FSETP.GT.AND P2, PT, R38, R41, PT ;  /* 0x000000292600720b */ /* 0x000fe40003f44000 */
[----:B------:R-:W-:Y:S01]  /*7590*/  FSEL R50, R50, R33, P3 ;  /* 0x0000002132327208 */ /* 0x000fe20001800000 */
[----:B------:R-:W-:Y:S01]  /*75a0*/  FADD R33, R20, R17 ;  /* 0x0000001114217221 */ /* 0x000fe20000000000 */
[----:B------:R-:W-:Y:S01]  /*75b0*/  FSEL R60, R35, R60, P0 ;  /* 0x0000003c233c7208 */ /* 0x000fe20000000000 */
[----:B------:R-:W-:Y:S01]  /*75c0*/  FADD R35, R16, R24 ;  /* 0x0000001810237221 */ /* 0x000fe20000000000 */
        /* <DEDUP_REMOVED lines=13> */
[C-C-:B------:R-:W-:Y:S01]  /*76a0*/  FADD R38, R24.reuse, R18.reuse ;  /* 0x0000001218267221 */ /* 0x140fe20000000000 */
[----:B------:R-:W-:Y:S01]  /*76b0*/  FSEL R68, R37, R68, P3 ;  /* 0x0000004425447208 */ /* 0x000fe20001800000 */
[--C-:B------:R-:W-:Y:S01]  /*76c0*/  FADD R37, R24, R19.reuse ;  /* 0x0000001318257221 */ /* 0x100fe20000000000 */
[----:B------:R-:W-:Y:S01]  /*76d0*/  FADD R73, R20, R18 ;  /* 0x0000001214497221 */ /* 0x000fe20000000000 */
[----:B------:R-:W-:Y:S01]  /*76e0*/  FSEL R62, R33, R62, P6 ;  /* 0x0000003e213e7208 */ /* 0x000fe20003000000 */
[----:B------:R-:W-:Y:S01]  /*76f0*/  VIADD R24, R2, 0x18 ;  /* 0x0000001802187836 */ /* 0x000fe20000000000 */
[----:B------:R-:W-:Y:S01]  /*7700*/  FSEL R56, R35, R56, P5 ;  /* 0x0000003823387208 */ /* 0x000fe20002800000 */
[----:B------:R-:W-:Y:S01]  /*7710*/  FADD R20, R20, R19 ;  /* 0x0000001314147221 */ /* 0x000fe20000000000 */
        /* <DEDUP_REMOVED lines=12> */
[----:B0-----:R-:W-:Y:S01]  /*77e0*/  FADD R73, R28, R17 ;  /* 0x000000111c497221 */ /* 0x001fe20000000000 */
[----:B------:R-:W-:-:S04]  /*77f0*/  SEL R53, R24, R53, P4 ;  /* 0x0000003518357207 */ /* 0x000fc80002000000 */
[----:B------:R-:W-:Y:S01]  /*7800*/  FSETP.GT.AND P2, PT, R73, R58, PT ;  /* 0x0000003a4900720b */ /* 0x000fe20003f44000 */
[----:B------:R-:W-:-:S03]  /*7810*/  FADD R70, R16, R28 ;  /* 0x0000001c10467221 */ /* 0x000fc60000000000 */
[----:B------:R-:W-:Y:S01]  /*7820*/  FSEL R58, R73, R58, P2 ;  /* 0x0000003a493a7208 */ /* 0x000fe20001000000 */
[----:B-1----:R-:W-:Y:S01]  /*7830*/  FADD R17, R32, R17 ;  /* 0x0000001120117221 */ /* 0x002fe20000000000 */
[----:B------:R-:W-:-:S04]  /*7840*/  FADD R73, R28, R18 ;  /* 0x000000121c497221 */ /* 0x000fc80000000000 */
[CC--:B------:R-:W-:Y:S01]  /*7850*/  FSETP.GT.AND P4, PT, R17.reuse, R54.reuse, PT ;  /* 0x000000361100720b */ /* 0x0c0fe20003f84000 */
[--C-:B------:R-:W-:Y:S01]  /*7860*/  FADD R28, R28, R19.reuse ;  /* 0x000000131c1c7221 */ /* 0x100fe20000000000 */
[----:B------:R-:W-:Y:S01]  /*7870*/  SEL R49, R24, R49, P6 ;  /* 0x0000003118317207 */ /* 0x000fe20003000000 */
[----:B------:R-:W-:Y:S01]  /*7880*/  FADD R19, R32, R19 ;  /* 0x0000001320137221 */ /* 0x000fe20000000000 */
[----:B------:R-:W-:Y:S02]  /*7890*/  SEL R71, R24, R71, P1 ;  /* 0x0000004718477207 */ /* 0x000fe40000800000 */
[----:B------:R-:W-:Y:S02]  /*78a0*/  FSEL R54, R17, R54, P4 ;  /* 0x0000003611367208 */ /* 0x000fe40002000000 */
[-C--:B------:R-:W-:Y:S02]  /*78b0*/  FSETP.GT.AND P6, PT, R70, R47.reuse, PT ;  /* 0x0000002f4600720b */ /* 0x080fe40003fc4000 */
[CC--:B------:R-:W-:Y:S01]  /*78c0*/  FSETP.GT.AND P1, PT, R73.reuse, R42.reuse, PT ;  /* 0x0000002a4900720b */ /* 0x0c0fe20003f24000 */
[----:B--2---:R-:W-:Y:S01]  /*78d0*/  FADD R17, R36, R21 ;  /* 0x0000001524117221 */ /* 0x004fe20000000000 */
[----:B------:R-:W-:Y:S01]  /*78e0*/  FSEL R47, R70, R47, P6 ;  /* 0x0000002f462f7208 */ /* 0x000fe20003000000 */
[----:B------:R-:W-:Y:S01]  /*78f0*/  FADD R75, R32, R18 ;  /* 0x00000012204b7221 */ /* 0x000fe20000000000 */
[----:B------:R-:W-:Y:S01]  /*7900*/  FSEL R42, R73, R42, P1 ;  /* 0x0000002a492a7208 */ /* 0x000fe20000800000 */
[----:B------:R-:W-:Y:S01]  /*7910*/  FADD R73, R16, R32 ;  /* 0x0000002010497221 */ /* 0x000fe20000000000 */
[----:B------:R-:W-:-:S02]  /*7920*/  SEL R57, R24, R57, P6 ;  /* 0x0000003918397207 */ /* 0x000fc40003000000 */
[----:B------:R-:W-:Y:S02]  /*7930*/  SEL R65, R24, R65, P1 ;  /* 0x0000004118417207 */ /* 0x000fe40000800000 */
[----:B------:R-:W-:Y:S02]  /*7940*/  FSETP.GT.AND P6, PT, R19, R50, PT ;  /* 0x000000321300720b */ /* 0x000fe40003fc4000 */
[----:B------:R-:W-:Y:S01]  /*7950*/  FSETP.GT.AND P1, PT, R17, R60, PT ;  /* 0x0000003c1100720b */ /* 0x000fe20003f24000 */
[----:B------:R-:W-:Y:S01]  /*7960*/  VIADD R32, R2, 0x19 ;  /* 0x0000001902207836 */ /* 0x000fe20000000000 */
[C---:B------:R-:W-:Y:S01]  /*7970*/  SEL R43, R24.reuse, R43, P5 ;  /* 0x0000002b182b7207 */ /* 0x040fe20002800000 */
[----:B------:R-:W-:Y:S01]  /*7980*/  FADD R16, R37, R21 ;  /* 0x0000001525107221 */ /* 0x000fe20000000000 */
[----:B------:R-:W-:Y:S01]  /*7990*/  SEL R61, R24, R61, P3 ;  /* 0x0000003d183d7207 */ /* 0x000fe20001800000 */
[----:B------:R-:W-:Y:S01]  /*79a0*/  FADD R18, R36, R29 ;  /* 0x0000001d24127221 */ /* 0x000fe20000000000 */
[----:B------:R-:W-:-:S02]  /*79b0*/  SEL R45, R24, R45, P0 ;  /* 0x0000002d182d7207 */ /* 0x000fc40000000000 */
[----:B------:R-:W-:Y:S01]  /*79c0*/  FSEL R50, R19, R50, P6 ;  /* 0x0000003213327208 */ /* 0x000fe20003000000 */
[----:B------:R-:W-:Y:S01]  /*79d0*/  FADD R19, R37, R29 ;  /* 0x0000001d25137221 */ /* 0x000fe20000000000 */
[----:B------:R-:W-:Y:S01]  /*79e0*/  FSEL R60, R17, R60, P1 ;  /* 0x0000003c113c7208 */ /* 0x000fe20000800000 */
[----:B------:R-:W-:Y:S01]  /*79f0*/  FADD R17, R37, R25 ;  /* 0x0000001925117221 */ /* 0x000fe20000000000 */
        /* <DEDUP_REMOVED lines=64> */
[C---:B------:R-:W-:Y:S01]  /*7e00*/  FADD R54, R16.reuse, R26 ;  /* 0x0000001a10367221 */ /* 0x040fe20000000000 */
[----:B------:R-:W-:Y:S01]  /*7e10*/  FSEL R29, R29, R52, P0 ;  /* 0x000000341d1d7208 */ /* 0x000fe20000000000 */
[--C-:B------:R-:W-:Y:S01]  /*7e20*/  FADD R52, R16, R22.reuse ;  /* 0x0000001610347221 */ /* 0x100fe20000000000 */
[----:B------:R-:W-:Y:S01]  /*7e30*/  FSEL R20, R21, R20, P1 ;  /* 0x0000001415147208 */ /* 0x000fe20000800000 */
[----:B------:R-:W-:Y:S01]  /*7e40*/  FADD R21, R18, R22 ;  /* 0x0000001612157221 */ /* 0x000fe20000000000 */
[----:B------:R-:W-:Y:S01]  /*7e50*/  FSEL R25, R25, R64, P2 ;  /* 0x0000004019197208 */ /* 0x000fe20001000000 */
[C---:B------:R-:W-:Y:S01]  /*7e60*/  FADD R36, R17.reuse, R26 ;  /* 0x0000001a11247221 */ /* 0x040fe20000000000 */
        /* <DEDUP_REMOVED lines=60> */
[----:B------:R-:W-:Y:S01]  /*8230*/  SEL R49, R34, R49, P2 ;  /* 0x0000003122317207 */ /* 0x000fe20001000000 */
[----:B------:R-:W-:Y:S01]  /*8240*/  FADD R73, R19, R27 ;  /* 0x0000001b13497221 */ /* 0x000fe20000000000 */
[----:B------:R-:W-:Y:S01]  /*8250*/  FSEL R39, R39, R20, P3 ;  /* 0x0000001427277208 */ /* 0x000fe20001800000 */
[--C-:B------:R-:W-:Y:S01]  /*8260*/  FADD R20, R16, R31.reuse ;  /* 0x0000001f10147221 */ /* 0x100fe20000000000 */
[-C--:B------:R-:W-:Y:S01]  /*8270*/  FSETP.GT.AND P2, PT, R24, R29.reuse, PT ;  /* 0x0000001d1800720b */ /* 0x080fe20003f44000 */
[--C-:B------:R-:W-:Y:S01]  /*8280*/  FADD R27, R17, R31.reuse ;  /* 0x0000001f111b7221 */ /* 0x100fe20000000000 */
[--C-:B------:R-:W-:Y:S01]  /*8290*/  FADD R44, R18, R31.reuse ;  /* 0x0000001f122c7221 */ /* 0x100fe20000000000 */
[----:B------:R-:W-:Y:S01]  /*82a0*/  FADD R38, R19, R31 ;  /* 0x0000001f13267221 */ /* 0x000fe20000000000 */
[--C-:B------:R-:W-:Y:S01]  /*82b0*/  FADD R31, R16, R35.reuse ;  /* 0x00000023101f7221 */ /* 0x100fe20000000000 */
[----:B------:R-:W-:Y:S01]  /*82c0*/  FSEL R29, R24, R29, P2 ;  /* 0x0000001d181d7208 */ /* 0x000fe20001000000 */
[--C-:B------:R-:W-:Y:S01]  /*82d0*/  FADD R24, R17, R35.reuse ;  /* 0x0000002311187221 */ /* 0x100fe20000000000 */
[--C-:B------:R-:W-:Y:S01]  /*82e0*/  FADD R52, R18, R35.reuse ;  /* 0x0000002312347221 */ /* 0x100fe20000000000 */
[----:B------:R-:W-:Y:S01]  /*82f0*/  FADD R50, R19, R35 ;  /* 0x0000002313327221 */ /* 0x000fe20000000000 */
        /* <DEDUP_REMOVED lines=37> */
[----:B0-----:R-:W-:Y:S01]  /*8550*/  FADD R37, R16, R20 ;  /* 0x0000001410257221 */ /* 0x001fe20000000000 */
        /* <DEDUP_REMOVED lines=13> */
[--C-:B-1----:R-:W-:Y:S01]  /*8630*/  FADD R37, R24, R17.reuse ;  /* 0x0000001118257221 */ /* 0x102fe20000000000 */
[----:B------:R-:W-:Y:S01]  /*8640*/  FSEL R50, R50, R33, P3 ;  /* 0x0000002132327208 */ /* 0x000fe20001800000 */
[----:B------:R-:W-:Y:S01]  /*8650*/  FADD R33, R20, R17 ;  /* 0x0000001114217221 */ /* 0x000fe20000000000 */
[----:B------:R-:W-:Y:S01]  /*8660*/  SEL R44, R48, R35, P6 ;  /* 0x00000023302c7207 */ /* 0x000fe20003000000 */
[----:B------:R-:W-:Y:S01]  /*8670*/  FADD R35, R16, R24 ;  /* 0x0000001810237221 */ /* 0x000fe20000000000 */
        /* <DEDUP_REMOVED lines=9> */
[----:B------:R-:W-:Y:S01]  /*8710*/  FADD R73, R20, R18 ;  /* 0x0000001214497221 */ /* 0x000fe20000000000 */
[----:B------:R-:W-:-:S02]  /*8720*/  FSETP.GT.AND P6, PT, R33, R62, PT ;  /* 0x0000003e2100720b */ /* 0x000fc40003fc4000 */
[----:B------:R-:W-:Y:S02]  /*8730*/  FSETP.GT.AND P5, PT, R35, R56, PT ;  /* 0x000000382300720b */ /* 0x000fe40003fa4000 */
[----:B------:R-:W-:Y:S01]  /*8740*/  FSEL R41, R38, R41, P2 ;  /* 0x0000002926297208 */ /* 0x000fe20001000000 */
[C---:B------:R-:W-:Y:S01]  /*8750*/  FADD R38, R24.reuse, R18 ;  /* 0x0000001218267221 */ /* 0x040fe20000000000 */
[----:B------:R-:W-:Y:S01]  /*8760*/  FSEL R68, R37, R68, P3 ;  /* 0x0000004425447208 */ /* 0x000fe20001800000 */
[--C-:B------:R-:W-:Y:S01]  /*8770*/  FADD R37, R24, R19.reuse ;  /* 0x0000001318257221 */ /* 0x100fe20000000000 */
[----:B------:R-:W-:Y:S01]  /*8780*/  FSETP.GT.AND P2, PT, R73, R46, PT ;  /* 0x0000002e4900720b */ /* 0x000fe20003f44000 */
[----:B------:R-:W-:Y:S01]  /*8790*/  VIADD R24, R2, 0x1c ;  /* 0x0000001c02187836 */ /* 0x000fe20000000000 */
[----:B------:R-:W-:Y:S01]  /*87a0*/  FSEL R62, R33, R62, P6 ;  /* 0x0000003e213e7208 */ /* 0x000fe20003000000 */
[----:B------:R-:W-:Y:S01]  /*87b0*/  FADD R20, R20, R19 ;  /* 0x0000001314147221 */ /* 0x000fe20000000000 */
        /* <DEDUP_REMOVED lines=13> */
[----:B------:R-:W-:-:S04]  /*8890*/  FADD R66, R16, R28 ;  /* 0x0000001c10427221 */ /* 0x000fc80000000000 */
[CC--:B------:R-:W-:Y:S02]  /*88a0*/  FSETP.GT.AND P2, PT, R75.reuse, R58.reuse, PT ;  /* 0x0000003a4b00720b */ /* 0x0c0fe40003f44000 */
[----:B------:R-:W-:Y:S02]  /*88b0*/  SEL R61, R24, R61, P3 ;  /* 0x0000003d183d7207 */ /* 0x000fe40001800000 */
[----:B------:R-:W-:Y:S01]  /*88c0*/  FSEL R58, R75, R58, P2 ;  /* 0x0000003a4b3a7208 */ /* 0x000fe20001000000 */
[----:B------:R-:W-:Y:S01]  /*88d0*/  FADD R75, R28, R18 ;  /* 0x000000121c4b7221 */ /* 0x000fe20000000000 */
[----:B------:R-:W-:Y:S01]  /*88e0*/  SEL R53, R24, R53, P4 ;  /* 0x0000003518357207 */ /* 0x000fe20002000000 */
[----:B-1----:R-:W-:Y:S01]  /*88f0*/  FADD R16, R16, R32 ;  /* 0x0000002010107221 */ /* 0x002fe20000000000 */
[----:B------:R-:W-:Y:S01]  /*8900*/  FADD R17, R32, R17 ;  /* 0x0000001120117221 */ /* 0x000fe20000000000 */
[----:B------:R-:W-:-:S03]  /*8910*/  SEL R71, R24, R71, P1 ;  /* 0x0000004718477207 */ /* 0x000fc60000800000 */
[----:B------:R-:W-:Y:S02]  /*8920*/  FSETP.GT.AND P3, PT, R16, R45, PT ;  /* 0x0000002d1000720b */ /* 0x000fe40003f64000 */
[----:B------:R-:W-:Y:S01]  /*8930*/  FSETP.GT.AND P4, PT, R17, R54, PT ;  /* 0x000000361100720b */ /* 0x000fe20003f84000 */
[--C-:B------:R-:W-:Y:S01]  /*8940*/  FADD R28, R28, R19.reuse ;  /* 0x000000131c1c7221 */ /* 0x100fe20000000000 */
[----:B------:R-:W-:Y:S01]  /*8950*/  SEL R49, R24, R49, P6 ;  /* 0x0000003118317207 */ /* 0x000fe20003000000 */
[C---:B------:R-:W-:Y:S01]  /*8960*/  FADD R18, R32.reuse, R18 ;  /* 0x0000001220127221 */ /* 0x040fe20000000000 */
[----:B------:R-:W-:Y:S01]  /*8970*/  FSETP.GT.AND P1, PT, R75, R42, PT ;  /* 0x0000002a4b00720b */ /* 0x000fe20003f24000 */
[----:B------:R-:W-:Y:S01]  /*8980*/  FADD R19, R32, R19 ;  /* 0x0000001320137221 */ /* 0x000fe20000000000 */
[----:B------:R-:W-:Y:S02]  /*8990*/  FSEL R45, R16, R45, P3 ;  /* 0x0000002d102d7208 */ /* 0x000fe40001800000 */
[----:B------:R-:W-:-:S02]  /*89a0*/  FSEL R54, R17, R54, P4 ;  /* 0x0000003611367208 */ /* 0x000fc40002000000 */
[----:B------:R-:W-:Y:S01]  /*89b0*/  FSETP.GT.AND P6, PT, R66, R47, PT ;  /* 0x0000002f4200720b */ /* 0x000fe20003fc4000 */
[C---:B--2---:R-:W-:Y:S01]  /*89c0*/  FADD R17, R36.reuse, R21 ;  /* 0x0000001524117221 */ /* 0x044fe20000000000 */
[----:B------:R-:W-:Y:S01]  /*89d0*/  FADD R16, R36, R25 ;  /* 0x0000001924107221 */ /* 0x000fe20000000000 */
        /* <DEDUP_REMOVED lines=15> */
[--C-:B------:R-:W-:Y:S01]  /*8ad0*/  FADD R18, R36, R29.reuse ;  /* 0x0000001d24127221 */ /* 0x100fe20000000000 */
[----:B------:R-:W-:Y:S01]  /*8ae0*/  FSEL R50, R19, R50, P6 ;  /* 0x0000003213327208 */ /* 0x000fe20003000000 */
[----:B------:R-:W-:Y:S01]  /*8af0*/  FADD R19, R37, R29 ;  /* 0x0000001d25137221 */ /* 0x000fe20000000000 */
[----:B------:R-:W-:Y:S01]  /*8b00*/  FSEL R60, R17, R60, P1 ;  /* 0x0000003c113c7208 */ /* 0x000fe20000800000 */
[C---:B------:R-:W-:Y:S01]  /*8b10*/  FADD R17, R37.reuse, R25 ;  /* 0x0000001925117221 */ /* 0x040fe20000000000 */
[----:B------:R-:W-:Y:S01]  /*8b20*/  FSEL R56, R16, R56, P2 ;  /* 0x0000003810387208 */ /* 0x000fe20001000000 */
[----:B------:R-:W-:Y:S01]  /*8b30*/  FADD R16, R37, R21 ;  /* 0x0000001525107221 */ /* 0x000fe20000000000 */
        /* <DEDUP_REMOVED lines=52> */
[--C-:B0-----:R-:W-:Y:S01]  /*8e80*/  FADD R39, R18, R22.reuse ;  /* 0x0000001612277221 */ /* 0x101fe20000000000 */
[----:B------:R-:W-:Y:S01]  /*8e90*/  FSEL R29, R29, R52, P0 ;  /* 0x000000341d1d7208 */ /* 0x000fe20000000000 */
[C-C-:B------:R-:W-:Y:S01]  /*8ea0*/  FADD R52, R16.reuse, R22.reuse ;  /* 0x0000001610347221 */ /* 0x140fe20000000000 */
[----:B------:R-:W-:Y:S01]  /*8eb0*/  FSEL R21, R21, R20, P1 ;  /* 0x0000001415157208 */ /* 0x000fe20000800000 */
[----:B------:R-:W-:Y:S01]  /*8ec0*/  FADD R20, R17, R22 ;  /* 0x0000001611147221 */ /* 0x000fe20000000000 */
[----:B------:R-:W-:Y:S01]  /*8ed0*/  FSEL R25, R25, R64, P2 ;  /* 0x0000004019197208 */ /* 0x000fe20001000000 */
[--C-:B------:R-:W-:Y:S01]  /*8ee0*/  FADD R54, R16, R26.reuse ;  /* 0x0000001a10367221 */ /* 0x100fe20000000000 */
[----:B------:R-:W-:Y:S01]  /*8ef0*/  FSEL R33, R33, R50, P5 ;  /* 0x0000003221217208 */ /* 0x000fe20002800000 */
[C-C-:B------:R-:W-:Y:S01]  /*8f00*/  FADD R36, R17.reuse, R26.reuse ;  /* 0x0000001a11247221 */ /* 0x140fe20000000000 */
[----:B------:R-:W-:Y:S01]  /*8f10*/  @!P5 SEL R28, R24, R48, P6 ;  /* 0x00000030181cd207 */ /* 0x000fe20003000000 */
        /* <DEDUP_REMOVED lines=37> */
[----:B0-----:R-:W-:Y:S01]  /*9170*/  FADD R41, R16, R27 ;  /* 0x0000001b10297221 */ /* 0x001fe20000000000 */
[----:B------:R-:W-:Y:S01]  /*9180*/  FSEL R47, R64, R47, P1 ;  /* 0x0000002f402f7208 */ /* 0x000fe20000800000 */
[----:B------:R-:W-:Y:S01]  /*9190*/  FADD R37, R16, R23 ;  /* 0x0000001710257221 */ /* 0x000fe20000000000 */
        /* <DEDUP_REMOVED lines=16> */
[----:B------:R-:W-:Y:S01]  /*92a0*/  FADD R49, R17, R27 ;  /* 0x0000001b11317221 */ /* 0x000fe20000000000 */
[----:B------:R-:W-:Y:S02]  /*92b0*/  FSETP.GT.AND P5, PT, R26, R25, PT ;  /* 0x000000191a00720b */ /* 0x000fe40003fa4000 */
[----:B------:R-:W-:Y:S02]  /*92c0*/  FSEL R21, R22, R21, P4 ;  /* 0x0000001516157208 */ /* 0x000fe40002000000 */
[----:B------:R-:W-:-:S02]  /*92d0*/  FSETP.GT.AND P1, PT, R37, R60, PT ;  /* 0x0000003c2500720b */ /* 0x000fc40003f24000 */
[----:B------:R-:W-:Y:S02]  /*92e0*/  FSETP.GT.AND P3, PT, R48, R29, PT ;  /* 0x0000001d3000720b */ /* 0x000fe40003f64000 */
[----:B------:R-:W-:Y:S01]  /*92f0*/  FSEL R22, R34, R33, P0 ;  /* 0x0000002122167208 */ /* 0x000fe20000000000 */
[----:B------:R-:W-:Y:S01]  /*9300*/  FADD R33, R17, R23 ;  /* 0x0000001711217221 */ /* 0x000fe20000000000 */
[----:B------:R-:W-:Y:S01]  /*9310*/  FSEL R56, R41, R56, P2 ;  /* 0x0000003829387208 */ /* 0x000fe20001000000 */
[----:B------:R-:W-:Y:S01]  /*9320*/  FADD R44, R16, R31 ;  /* 0x0000001f102c7221 */ /* 0x000fe20000000000 */
[----:B------:R-:W-:Y:S01]  /*9330*/  FSEL R25, R26, R25, P5 ;  /* 0x000000191a197208 */ /* 0x000fe20002800000 */
[----:B------:R-:W-:Y:S01]  /*9340*/  VIADD R41, R2, 0x1f ;  /* 0x0000001f02297836 */ /* 0x000fe20000000000 */
[----:B------:R-:W-:Y:S01]  /*9350*/  FSEL R32, R37, R60, P1 ;  /* 0x0000003c25207208 */ /* 0x000fe20000800000 */
[--C-:B------:R-:W-:Y:S01]  /*9360*/  FADD R59, R18, R27.reuse ;  /* 0x0000001b123b7221 */ /* 0x100fe20000000000 */
[----:B------:R-:W-:Y:S01]  /*9370*/  FSEL R29, R48, R29, P3 ;  /* 0x0000001d301d7208 */ /* 0x000fe20001800000 */
[----:B------:R-:W-:Y:S01]  /*9380*/  FADD R26, R19, R27 ;  /* 0x0000001b131a7221 */ /* 0x000fe20000000000 */
[----:B------:R-:W-:Y:S01]  /*9390*/  FADD R51, R17, R35 ;  /* 0x0000002311337221 */ /* 0x000fe20000000000 */
[----:B------:R-:W-:Y:S01]  /*93a0*/  SEL R60, R20, R69, P6 ;  /* 0x00000045143c7207 */ /* 0x000fe20003000000 */
[--C-:B------:R-:W-:Y:S01]  /*93b0*/  FADD R34, R18, R23.reuse ;  /* 0x0000001712227221 */ /* 0x100fe20000000000 */
[----:B------:R-:W-:Y:S01]  /*93c0*/  FADD R74, R19, R23 ;  /* 0x00000017134a7221 */ /* 0x000fe20000000000 */
[----:B------:R-:W-:Y:S01]  /*93d0*/  FADD R27, R17, R31 ;  /* 0x0000001f111b7221 */ /* 0x000fe20000000000 */
[----:B------:R-:W-:Y:S01]  /*93e0*/  FADD R48, R16, R35 ;  /* 0x0000002310307221 */ /* 0x000fe20000000000 */
[----:B------:R-:W-:Y:S01]  /*93f0*/  SEL R75, R20, R75, P5 ;  /* 0x0000004b144b7207 */ /* 0x000fe20002800000 */
[C---:B------:R-:W-:Y:S01]  /*9400*/  FADD R23, R18.reuse, R31 ;  /* 0x0000001f12177221 */ /* 0x040fe20000000000 */
[----:B------:R-:W-:Y:S01]  /*9410*/  FSETP.GT.AND P6, PT, R49, R36, PT ;  /* 0x000000243100720b */ /* 0x000fe20003fc4000 */
[----:B------:R-:W-:Y:S01]  /*9420*/  FADD R17, R18, R35 ;  /* 0x0000002312117221 */ /* 0x000fe20000000000 */
        /* <DEDUP_REMOVED lines=11> */
[----:B------:R-:W-:Y:S01]  /*94e0*/  FADD R31, R19, R31 ;  /* 0x0000001f131f7221 */ /* 0x000fe20000000000 */
[----:B------:R-:W-:Y:S01]  /*94f0*/  FSETP.GT.AND P5, PT, R23, R24, PT ;  /* 0x000000181700720b */ /* 0x000fe20003fa4000 */
[----:B------:R-:W-:Y:S01]  /*9500*/  FADD R19, R19, R35 ;  /* 0x0000002313137221 */ /* 0x000fe20000000000 */
        /* <DEDUP_REMOVED lines=36> */
.L_x_66:
        /* <DEDUP_REMOVED lines=26> */
.L_x_69:
[----:B------:R-:W-:Y:S05]  /*98f0*/  BSYNC.RECONVERGENT B0 ;  /* 0x0000000000007941 */ /* 0x000fea0003800200 */
.L_x_68:
        /* <DEDUP_REMOVED lines=17> */
.L_x_71:
[----:B------:R-:W-:Y:S05]  /*9a10*/  BSYNC.RECONVERGENT B0 ;  /* 0x0000000000007941 */ /* 0x000fea0003800200 */
.L_x_70:
        /* <DEDUP_REMOVED lines=16> */
.L_x_73:
[----:B------:R-:W-:Y:S05]  /*9b20*/  BSYNC.RECONVERGENT B0 ;  /* 0x0000000000007941 */ /* 0x000fea0003800200 */
.L_x_72:
        /* <DEDUP_REMOVED lines=17> */
.L_x_75:
[----:B------:R-:W-:Y:S05]  /*9c40*/  BSYNC.RECONVERGENT B0 ;  /* 0x0000000000007941 */ /* 0x000fea0003800200 */
.L_x_74:
        /* <DEDUP_REMOVED lines=17> */
.L_x_77:
[----:B------:R-:W-:Y:S05]  /*9d60*/  BSYNC.RECONVERGENT B0 ;  /* 0x0000000000007941 */ /* 0x000fea0003800200 */
.L_x_76:
        /* <DEDUP_REMOVED lines=17> */
.L_x_79:
[----:B------:R-:W-:Y:S05]  /*9e80*/  BSYNC.RECONVERGENT B0 ;  /* 0x0000000000007941 */ /* 0x000fea0003800200 */
.L_x_78:
        /* <DEDUP_REMOVED lines=17> */
.L_x_81:
[----:B------:R-:W-:Y:S05]  /*9fa0*/  BSYNC.RECONVERGENT B0 ;  /* 0x0000000000007941 */ /* 0x000fea0003800200 */
.L_x_80:
        /* <DEDUP_REMOVED lines=18> */
.L_x_83:
[----:B------:R-:W-:Y:S05]  /*a0d0*/  BSYNC.RECONVERGENT B0 ;  /* 0x0000000000007941 */ /* 0x000fea0003800200 */
.L_x_82:
        /* <DEDUP_REMOVED lines=17> */
.L_x_85:
[----:B------:R-:W-:Y:S05]  /*a1f0*/  BSYNC.RECONVERGENT B0 ;  /* 0x0000000000007941 */ /* 0x000fea0003800200 */
.L_x_84:
        /* <DEDUP_REMOVED lines=17> */
.L_x_87:
[----:B------:R-:W-:Y:S05]  /*a310*/  BSYNC.RECONVERGENT B0 ;  /* 0x0000000000007941 */ /* 0x000fea0003800200 */
.L_x_86:
        /* <DEDUP_REMOVED lines=17> */
.L_x_89:
[----:B------:R-:W-:Y:S05]  /*a430*/  BSYNC.RECONVERGENT B0 ;  /* 0x0000000000007941 */ /* 0x000fea0003800200 */
.L_x_88:
        /* <DEDUP_REMOVED lines=18> */
.L_x_91:
[----:B------:R-:W-:Y:S05]  /*a560*/  BSYNC.RECONVERGENT B0 ;  /* 0x0000000000007941 */ /* 0x000fea0003800200 */
.L_x_90:
        /* <DEDUP_REMOVED lines=17> */
.L_x_93:
[----:B------:R-:W-:Y:S05]  /*a680*/  BSYNC.RECONVERGENT B0 ;  /* 0x0000000000007941 */ /* 0x000fea0003800200 */
.L_x_92:
        /* <DEDUP_REMOVED lines=17> */
.L_x_95:
[----:B------:R-:W-:Y:S05]  /*a7a0*/  BSYNC.RECONVERGENT B0 ;  /* 0x0000000000007941 */ /* 0x000fea0003800200 */
.L_x_94:
        /* <DEDUP_REMOVED lines=17> */
.L_x_97:
[----:B------:R-:W-:Y:S05]  /*a8c0*/  BSYNC.RECONVERGENT B0 ;  /* 0x0000000000007941 */ /* 0x000fea0003800200 */
.L_x_96:
        /* <DEDUP_REMOVED lines=17> */
.L_x_98:
        /* <DEDUP_REMOVED lines=10> */
.L_x_441:


//--------------------- .text.tropical_backward_b_f64 --------------------------
	.section	.text.tropical_backward_b_f64,"ax",@progbits
	.align	128
        .global         tropical_backward_b_f64
        .type           tropical_backward_b_f64,@function
        .size           tropical_backward_b_f64,(.L_x_442 - tropical_backward_b_f64)
        .other          tropical_backward_b_f64,@"STO_CUDA_ENTRY STV_DEFAULT"
tropical_backward_b_f64:
.text.tropical_backward_b_f64:
[----:B------:R-:W-:Y:S01]  /*0000*/  LDC R1, c[0x0][0x37c] ;  /* 0x0000df00ff017b82 */ /* 0x000fe20000000800 */
[----:B------:R-:W0:Y:S07]  /*0010*/  S2R R0, SR_TID.X ;  /* 0x0000000000007919 */ /* 0x000e2e0000002100 */
[----:B------:R-:W0:Y:S08]  /*0020*/  S2UR UR4, SR_CTAID.X ;  /* 0x00000000000479c3 */ /* 0x000e300000002500 */
[----:B------:R-:W0:Y:S08]  /*0030*/  LDC R7, c[0x0][0x360] ;  /* 0x0000d800ff077b82 */ /* 0x000e300000000800 */
[----:B------:R-:W1:Y:S01]  /*0040*/  LDC.64 R2, c[0x0][0x398] ;  /* 0x0000e600ff027b82 */ /* 0x000e620000000a00 */
[----:B0-----:R-:W-:-:S02]  /*0050*/  IMAD R7, R7, UR4, R0 ;  /* 0x0000000407077c24 */ /* 0x001fc4000f8e0200 */
[----:B-1----:R-:W-:-:S05]  /*0060*/  IMAD R0, R3, R2, RZ ;  /* 0x0000000203007224 */ /* 0x002fca00078e02ff */
[----:B------:R-:W-:-:S13]  /*0070*/  ISETP.GE.AND P0, PT, R7, R0, PT ;  /* 0x000000000700720c */ /* 0x000fda0003f06270 */
[----:B------:R-:W-:Y:S05]  /*0080*/  @P0 EXIT ;  /* 0x000000000000094d */ /* 0x000fea0003800000 */
[----:B------:R-:W0:Y:S01]  /*0090*/  LDC.64 R4, c[0x0][0x388] ;  /* 0x0000e200ff047b82 */ /* 0x000e220000000a00 */
[----:B------:R-:W1:Y:S01]  /*00a0*/  LDCU.64 UR4, c[0x0][0x358] ;  /* 0x00006b00ff0477ac */ /* 0x000e620008000a00 */
[----:B------:R-:W2:Y:S01]  /*00b0*/  LDCU UR6, c[0x0][0x3a0] ;  /* 0x00007400ff0677ac */ /* 0x000ea20008000800 */
[----:B0-----:R-:W-:-:S05]  /*00c0*/  IMAD.WIDE R4, R7, 0x4, R4 ;  /* 0x0000000407047825 */ /* 0x001fca00078e0204 */
[----:B-1----:R-:W2:Y:S02]  /*00d0*/  LDG.E.CONSTANT R0, desc[UR4][R4.64] ;  /* 0x0000000404007981 */ /* 0x002ea4000c1e9900 */
[----:B--2---:R-:W-:-:S04]  /*00e0*/  ISETP.GE.AND P0, PT, R0, UR6, PT ;  /* 0x0000000600007c0c */ /* 0x004fc8000bf06270 */
[----:B------:R-:W-:-:S13]  /*00f0*/  ISETP.LT.OR P0, PT, R0, RZ, P0 ;  /* 0x000000ff0000720c */ /* 0x000fda0000701670 */
[----:B------:R-:W-:Y:S05]  /*0100*/  @P0 EXIT ;  /* 0x000000000000094d */ /* 0x000fea0003800000 */
[----:B------:R-:W0:Y:S02]  /*0110*/  LDC.64 R4, c[0x0][0x380] ;  /* 0x0000e000ff047b82 */ /* 0x000e240000000a00 */
[----:B0-----:R-:W-:-:S06]  /*0120*/  IMAD.WIDE R4, R7, 0x8, R4 ;  /* 0x0000000807047825 */ /* 0x001fcc00078e0204 */
[----:B------:R-:W2:Y:S01]  /*0130*/  LDG.E.64.CONSTANT R4, desc[UR4][R4.64] ;  /* 0x0000000404047981 */ /* 0x000ea2000c1e9b00 */
[-C--:B------:R-:W-:Y:S02]  /*0140*/  IABS R6, R2.reuse ;  /* 0x0000000200067213 */ /* 0x080fe40000000000 */
[----:B------:R-:W-:Y:S02]  /*0150*/  IABS R10, R7 ;  /* 0x00000007000a7213 */ /* 0x000fe40000000000 */
[----:B------:R-:W0:Y:S01]  /*0160*/  I2F.RP R3, R6 ;  /* 0x0000000600037306 */ /* 0x000e220000209400 */
[----:B------:R-:W-:-:S04]  /*0170*/  LOP3.LUT R7, R7, R2, RZ, 0x3c, !PT ;  /* 0x0000000207077212 */ /* 0x000fc800078e3cff */
[----:B------:R-:W-:-:S03]  /*0180*/  ISETP.GE.AND P1, PT, R7, RZ, PT ;  /* 0x000000ff0700720c */ /* 0x000fc60003f26270 */
[----:B0-----:R-:W0:Y:S02]  /*0190*/  MUFU.RCP R3, R3 ;  /* 0x0000000300037308 */ /* 0x001e240000001000 */
[----:B0-----:R-:W-:-:S06]  /*01a0*/  VIADD R8, R3, 0xffffffe ;  /* 0x0ffffffe03087836 */ /* 0x001fcc0000000000 */
[----:B------:R0:W1:Y:S02]  /*01b0*/  F2I.FTZ.U32.TRUNC.NTZ R9, R8 ;  /* 0x0000000800097305 */ /* 0x000064000021f000 */
[----:B0-----:R-:W-:Y:S02]  /*01c0*/  HFMA2 R8, -RZ, RZ, 0, 0 ;  /* 0x00000000ff087431 */ /* 0x001fe400000001ff */
[----:B-1----:R-:W-:-:S04]  /*01d0*/  IMAD.MOV R11, RZ, RZ, -R9 ;  /* 0x000000ffff0b7224 */ /* 0x002fc800078e0a09 */
[----:B------:R-:W-:-:S04]  /*01e0*/  IMAD R11, R11, R6, RZ ;  /* 0x000000060b0b7224 */ /* 0x000fc800078e02ff */
[----:B------:R-:W-:-:S06]  /*01f0*/  IMAD.HI.U32 R9, R9, R11, R8 ;  /* 0x0000000b09097227 */ /* 0x000fcc00078e0008 */
[----:B------:R-:W-:-:S04]  /*0200*/  IMAD.HI.U32 R9, R9, R10, RZ ;  /* 0x0000000a09097227 */ /* 0x000fc800078e00ff */
[----:B------:R-:W-:-:S04]  /*0210*/  IMAD.MOV R3, RZ, RZ, -R9 ;  /* 0x000000ffff037224 */ /* 0x000fc800078e0a09 */
[----:B------:R-:W-:-:S05]  /*0220*/  IMAD R3, R6, R3, R10 ;  /* 0x0000000306037224 */ /* 0x000fca00078e020a */
[----:B------:R-:W-:-:S13]  /*0230*/  ISETP.GT.U32.AND P2, PT, R6, R3, PT ;  /* 0x000000030600720c */ /* 0x000fda0003f44070 */
[-C--:B------:R-:W-:Y:S01]  /*0240*/  @!P2 IADD3 R3, PT, PT, R3, -R6.reuse, RZ ;  /* 0x800000060303a210 */ /* 0x080fe20007ffe0ff */
[----:B------:R-:W-:Y:S01]  /*0250*/  @!P2 VIADD R9, R9, 0x1 ;  /* 0x000000010909a836 */ /* 0x000fe20000000000 */
[----:B------:R-:W-:Y:S02]  /*0260*/  ISETP.NE.AND P2, PT, R2, RZ, PT ;  /* 0x000000ff0200720c */ /* 0x000fe40003f45270 */
[----:B------:R-:W-:Y:S02]  /*0270*/  ISETP.GE.U32.AND P0, PT, R3, R6, PT ;  /* 0x000000060300720c */ /* 0x000fe40003f06070 */
[----:B------:R-:W0:Y:S11]  /*0280*/  LDC.64 R6, c[0x0][0x390] ;  /* 0x0000e400ff067b82 */ /* 0x000e360000000a00 */
[----:B------:R-:W-:-:S04]  /*0290*/  @P0 IADD3 R9, PT, PT, R9, 0x1, RZ ;  /* 0x0000000109090810 */ /* 0x000fc80007ffe0ff */
[----:B------:R-:W-:Y:S02]  /*02a0*/  @!P1 IADD3 R9, PT, PT, -R9, RZ, RZ ;  /* 0x000000ff09099210 */ /* 0x000fe40007ffe1ff */
[----:B------:R-:W-:-:S05]  /*02b0*/  @!P2 LOP3.LUT R9, RZ, R2, RZ, 0x33, !PT ;  /* 0x00000002ff09a212 */ /* 0x000fca00078e33ff */
[----:B------:R-:W-:-:S04]  /*02c0*/  IMAD R3, R9, UR6, R0 ;  /* 0x0000000609037c24 */ /* 0x000fc8000f8e0200 */
[----:B0-----:R-:W-:-:S05]  /*02d0*/  IMAD.WIDE R2, R3, 0x8, R6 ;  /* 0x0000000803027825 */ /* 0x001fca00078e0206 */
[----:B--2---:R-:W-:Y:S01]  /*02e0*/  REDG.E.ADD.F64.RN.STRONG.GPU desc[UR4][R2.64], R4 ;  /* 0x00000004020079a6 */ /* 0x004fe2000c12ff04 */
[----:B------:R-:W-:Y:S05]  /*02f0*/  EXIT ;  /* 0x000000000000794d */ /* 0x000fea0003800000 */
.L_x_99:
        /* <DEDUP_REMOVED lines=16> */
.L_x_442:


//--------------------- .text.tropical_backward_a_f64 --------------------------
	.section	.text.tropical_backward_a_f64,"ax",@progbits
	.align	128
        .global         tropical_backward_a_f64
        .type           tropical_backward_a_f64,@function
        .size           tropical_backward_a_f64,(.L_x_443 - tropical_backward_a_f64)
        .other          tropical_backward_a_f64,@"STO_CUDA_ENTRY STV_DEFAULT"
tropical_backward_a_f64:
.text.tropical_backward_a_f64:
        /* <DEDUP_REMOVED lines=20> */
[----:B------:R-:W-:Y:S02]  /*0140*/  IABS R9, R2 ;  /* 0x0000000200097213 */ /* 0x000fe40000000000 */
[----:B------:R-:W-:Y:S02]  /*0150*/  ISETP.GE.AND P2, PT, R0, RZ, PT ;  /* 0x000000ff0000720c */ /* 0x000fe40003f46270 */
[----:B------:R-:W0:Y:S08]  /*0160*/  I2F.RP R8, R9 ;  /* 0x0000000900087306 */ /* 0x000e300000209400 */
[----:B0-----:R-:W0:Y:S02]  /*0170*/  MUFU.RCP R8, R8 ;  /* 0x0000000800087308 */ /* 0x001e240000001000 */
[----:B0-----:R-:W-:-:S06]  /*0180*/  IADD3 R6, PT, PT, R8, 0xffffffe, RZ ;  /* 0x0ffffffe08067810 */ /* 0x001fcc0007ffe0ff */
[----:B------:R0:W1:Y:S02]  /*0190*/  F2I.FTZ.U32.TRUNC.NTZ R7, R6 ;  /* 0x0000000600077305 */ /* 0x000064000021f000 */
[----:B0-----:R-:W-:Y:S01]  /*01a0*/  IMAD.MOV.U32 R6, RZ, RZ, RZ ;  /* 0x000000ffff067224 */ /* 0x001fe200078e00ff */
[----:B-1----:R-:W-:-:S05]  /*01b0*/  IADD3 R10, PT, PT, RZ, -R7, RZ ;  /* 0x80000007ff0a7210 */ /* 0x002fca0007ffe0ff */
[----:B------:R-:W-:Y:S01]  /*01c0*/  IMAD R11, R10, R9, RZ ;  /* 0x000000090a0b7224 */ /* 0x000fe200078e02ff */
[----:B------:R-:W-:-:S03]  /*01d0*/  IABS R10, R0 ;  /* 0x00000000000a7213 */ /* 0x000fc60000000000 */
[----:B------:R-:W-:-:S06]  /*01e0*/  IMAD.HI.U32 R7, R7, R11, R6 ;  /* 0x0000000b07077227 */ /* 0x000fcc00078e0006 */
[----:B------:R-:W-:-:S05]  /*01f0*/  IMAD.HI.U32 R7, R7, R10, RZ ;  /* 0x0000000a07077227 */ /* 0x000fca00078e00ff */
[----:B------:R-:W-:-:S05]  /*0200*/  IADD3 R7, PT, PT, -R7, RZ, RZ ;  /* 0x000000ff07077210 */ /* 0x000fca0007ffe1ff */
[C---:B------:R-:W-:Y:S02]  /*0210*/  IMAD R8, R9.reuse, R7, R10 ;  /* 0x0000000709087224 */ /* 0x040fe400078e020a */
[----:B------:R-:W0:Y:S03]  /*0220*/  LDC.64 R6, c[0x0][0x390] ;  /* 0x0000e400ff067b82 */ /* 0x000e260000000a00 */
[----:B------:R-:W-:-:S13]  /*0230*/  ISETP.GT.U32.AND P0, PT, R9, R8, PT ;  /* 0x000000080900720c */ /* 0x000fda0003f04070 */
[----:B------:R-:W-:Y:S01]  /*0240*/  @!P0 IMAD.IADD R8, R8, 0x1, -R9 ;  /* 0x0000000108088824 */ /* 0x000fe200078e0a09 */
[----:B------:R-:W-:-:S04]  /*0250*/  ISETP.NE.AND P0, PT, R2, RZ, PT ;  /* 0x000000ff0200720c */ /* 0x000fc80003f05270 */
[----:B------:R-:W-:-:S13]  /*0260*/  ISETP.GT.U32.AND P1, PT, R9, R8, PT ;  /* 0x000000080900720c */ /* 0x000fda0003f24070 */
[----:B------:R-:W-:-:S05]  /*0270*/  @!P1 IADD3 R8, PT, PT, R8, -R9, RZ ;  /* 0x8000000908089210 */ /* 0x000fca0007ffe0ff */
[----:B------:R-:W-:Y:S01]  /*0280*/  @!P2 IMAD.MOV R8, RZ, RZ, -R8 ;  /* 0x000000ffff08a224 */ /* 0x000fe200078e0a08 */
[----:B------:R-:W-:-:S05]  /*0290*/  @!P0 LOP3.LUT R8, RZ, R2, RZ, 0x33, !PT ;  /* 0x00000002ff088212 */ /* 0x000fca00078e33ff */
[----:B------:R-:W-:-:S04]  /*02a0*/  IMAD R3, R3, R2, R8 ;  /* 0x0000000203037224 */ /* 0x000fc800078e0208 */
[----:B0-----:R-:W-:-:S05]  /*02b0*/  IMAD.WIDE R2, R3, 0x8, R6 ;  /* 0x0000000803027825 */ /* 0x001fca00078e0206 */
[----:B--2---:R-:W-:Y:S01]  /*02c0*/  REDG.E.ADD.F64.RN.STRONG.GPU desc[UR4][R2.64], R4 ;  /* 0x00000004020079a6 */ /* 0x004fe2000c12ff04 */
[----:B------:R-:W-:Y:S05]  /*02d0*/  EXIT ;  /* 0x000000000000794d */ /* 0x000fea0003800000 */
.L_x_100:
        /* <DEDUP_REMOVED lines=10> */
.L_x_443:


//--------------------- .text.tropical_backward_b_f32 --------------------------
	.section	.text.tropical_backward_b_f32,"ax",@progbits
	.align	128
        .global         tropical_backward_b_f32
        .type           tropical_backward_b_f32,@function
        .size           tropical_backward_b_f32,(.L_x_444 - tropical_backward_b_f32)
        .other          tropical_backward_b_f32,@"STO_CUDA_ENTRY STV_DEFAULT"
tropical_backward_b_f32:
.text.tropical_backward_b_f32:
        /* <DEDUP_REMOVED lines=19> */
[----:B------:R0:W2:Y:S01]  /*0130*/  LDG.E.CONSTANT R7, desc[UR4][R6.64] ;  /* 0x0000000406077981 */ /* 0x0000a2000c1e9900 */
[----:B------:R-:W-:-:S04]  /*0140*/  IABS R4, R2 ;  /* 0x0000000200047213 */ /* 0x000fc80000000000 */
[----:B------:R-:W1:Y:S01]  /*0150*/  I2F.RP R3, R4 ;  /* 0x0000000400037306 */ /* 0x000e620000209400 */
[----:B0-----:R-:W-:Y:S02]  /*0160*/  IABS R6, R5 ;  /* 0x0000000500067213 */ /* 0x001fe40000000000 */
[----:B------:R-:W-:-:S04]  /*0170*/  LOP3.LUT R5, R5, R2, RZ, 0x3c, !PT ;  /* 0x0000000205057212 */ /* 0x000fc800078e3cff */
[----:B------:R-:W-:Y:S01]  /*0180*/  ISETP.GE.AND P1, PT, R5, RZ, PT ;  /* 0x000000ff0500720c */ /* 0x000fe20003f26270 */
[----:B-1----:R-:W0:Y:S02]  /*0190*/  MUFU.RCP R3, R3 ;  /* 0x0000000300037308 */ /* 0x002e240000001000 */
        /* <DEDUP_REMOVED lines=20> */
[----:B--2---:R-:W-:Y:S01]  /*02e0*/  REDG.E.ADD.F32.FTZ.RN.STRONG.GPU desc[UR4][R2.64], R7 ;  /* 0x00000007020079a6 */ /* 0x004fe2000c12f304 */
[----:B------:R-:W-:Y:S05]  /*02f0*/  EXIT ;  /* 0x000000000000794d */ /* 0x000fea0003800000 */
.L_x_101:
        /* <DEDUP_REMOVED lines=16> */
.L_x_444:


//--------------------- .text.tropical_backward_a_f32 --------------------------
	.section	.text.tropical_backward_a_f32,"ax",@progbits
	.align	128
        .global         tropical_backward_a_f32
        .type           tropical_backward_a_f32,@function
        .size           tropical_backward_a_f32,(.L_x_445 - tropical_backward_a_f32)
        .other          tropical_backward_a_f32,@"STO_CUDA_ENTRY STV_DEFAULT"
tropical_backward_a_f32:
.text.tropical_backward_a_f32:
        /* <DEDUP_REMOVED lines=18> */
[----:B0-----:R-:W-:-:S05]  /*0120*/  IMAD.WIDE R4, R0, 0x4, R4 ;  /* 0x0000000400047825 */ /* 0x001fca00078e0204 */
[----:B------:R0:W2:Y:S01]  /*0130*/  LDG.E.CONSTANT R9, desc[UR4][R4.64] ;  /* 0x0000000404097981 */ /* 0x0000a2000c1e9900 */
[----:B------:R-:W-:Y:S02]  /*0140*/  IABS R10, R2 ;  /* 0x00000002000a7213 */ /* 0x000fe40000000000 */
[----:B------:R-:W-:Y:S02]  /*0150*/  ISETP.GE.AND P2, PT, R0, RZ, PT ;  /* 0x000000ff0000720c */ /* 0x000fe40003f46270 */
[----:B------:R-:W1:Y:S01]  /*0160*/  I2F.RP R8, R10 ;  /* 0x0000000a00087306 */ /* 0x000e620000209400 */
[----:B0-----:R-:W-:-:S07]  /*0170*/  IABS R4, R0 ;  /* 0x0000000000047213 */ /* 0x001fce0000000000 */
[----:B-1----:R-:W0:Y:S02]  /*0180*/  MUFU.RCP R8, R8 ;  /* 0x0000000800087308 */ /* 0x002e240000001000 */
[----:B0-----:R-:W-:-:S06]  /*0190*/  IADD3 R6, PT, PT, R8, 0xffffffe, RZ ;  /* 0x0ffffffe08067810 */ /* 0x001fcc0007ffe0ff */
[----:B------:R0:W1:Y:S02]  /*01a0*/  F2I.FTZ.U32.TRUNC.NTZ R7, R6 ;  /* 0x0000000600077305 */ /* 0x000064000021f000 */
[----:B0-----:R-:W-:Y:S01]  /*01b0*/  IMAD.MOV.U32 R6, RZ, RZ, RZ ;  /* 0x000000ffff067224 */ /* 0x001fe200078e00ff */
[----:B-1----:R-:W-:-:S05]  /*01c0*/  IADD3 R11, PT, PT, RZ, -R7, RZ ;  /* 0x80000007ff0b7210 */ /* 0x002fca0007ffe0ff */
[----:B------:R-:W-:-:S04]  /*01d0*/  IMAD R11, R11, R10, RZ ;  /* 0x0000000a0b0b7224 */ /* 0x000fc800078e02ff */
        /* <DEDUP_REMOVED lines=14> */
[----:B--2---:R-:W-:Y:S01]  /*02c0*/  REDG.E.ADD.F32.FTZ.RN.STRONG.GPU desc[UR4][R2.64], R9 ;  /* 0x00000009020079a6 */ /* 0x004fe2000c12f304 */
[----:B------:R-:W-:Y:S05]  /*02d0*/  EXIT ;  /* 0x000000000000794d */ /* 0x000fea0003800000 */
.L_x_102:
        /* <DEDUP_REMOVED lines=10> */
.L_x_445:


//--------------------- .text.tropical_maxmul_i64_nn_with_argmax --------------------------
	.section	.text.tropical_maxmul_i64_nn_with_argmax,"ax",@progbits
	.align	128
        .global         tropical_maxmul_i64_nn_with_argmax
        .type           tropical_maxmul_i64_nn_with_argmax,@function
        .size           tropical_maxmul_i64_nn_with_argmax,(.L_x_446 - tropical_maxmul_i64_nn_with_argmax)
        .other          tropical_maxmul_i64_nn_with_argmax,@"STO_CUDA_ENTRY STV_DEFAULT"
tropical_maxmul_i64_nn_with_argmax:
.text.tropical_maxmul_i64_nn_with_argmax:
[----:B------:R-:W-:Y:S01]  /*0000*/  LDC R1, c[0x0][0x37c] ;  /* 0x0000df00ff017b82 */ /* 0x000fe20000000800 */
[----:B------:R-:W0:Y:S07]  /*0010*/  LDCU UR6, c[0x0][0x3a0] ;  /* 0x00007400ff0677ac */ /* 0x000e2e0008000800 */
[----:B------:R-:W1:Y:S01]  /*0020*/  S2UR UR8, SR_CTAID.X ;  /* 0x00000000000879c3 */ /* 0x000e620000002500 */
[----:B------:R-:W2:Y:S01]  /*0030*/  S2R R0, SR_TID.Y ;  /* 0x0000000000007919 */ /* 0x000ea20000002200 */
[----:B------:R-:W-:Y:S01]  /*0040*/  CS2R R36, SRZ ;  /* 0x0000000000247805 */ /* 0x000fe2000001ff00 */
[----:B------:R-:W3:Y:S01]  /*0050*/  LDCU UR12, c[0x0][0x3a8] ;  /* 0x00007500ff0c77ac */ /* 0x000ee20008000800 */
[----:B------:R-:W-:Y:S01]  /*0060*/  CS2R R68, SRZ ;  /* 0x0000000000447805 */ /* 0x000fe2000001ff00 */
[----:B------:R-:W2:Y:S01]  /*0070*/  S2R R3, SR_TID.X ;  /* 0x0000000000037919 */ /* 0x000ea20000002100 */
[----:B------:R-:W-:Y:S01]  /*0080*/  CS2R R58, SRZ ;  /* 0x00000000003a7805 */ /* 0x000fe2000001ff00 */
[----:B------:R-:W-:Y:S01]  /*0090*/  IMAD.MOV.U32 R71, RZ, RZ, RZ ;  /* 0x000000ffff477224 */ /* 0x000fe200078e00ff */
[----:B------:R-:W-:Y:S01]  /*00a0*/  CS2R R44, SRZ ;  /* 0x00000000002c7805 */ /* 0x000fe2000001ff00 */
[----:B------:R-:W-:Y:S01]  /*00b0*/  IMAD.MOV.U32 R39, RZ, RZ, RZ ;  /* 0x000000ffff277224 */ /* 0x000fe200078e00ff */
[----:B------:R-:W-:Y:S01]  /*00c0*/  CS2R R42, SRZ ;  /* 0x00000000002a7805 */ /* 0x000fe2000001ff00 */
[----:B------:R-:W-:Y:S01]  /*00d0*/  IMAD.MOV.U32 R7, RZ, RZ, RZ ;  /* 0x000000ffff077224 */ /* 0x000fe200078e00ff */
[----:B------:R-:W-:-:S02]  /*00e0*/  CS2R R78, SRZ ;  /* 0x00000000004e7805 */ /* 0x000fc4000001ff00 */
[----:B------:R-:W-:Y:S01]  /*00f0*/  CS2R R40, SRZ ;  /* 0x0000000000287805 */ /* 0x000fe2000001ff00 */
[----:B------:R-:W-:Y:S01]  /*0100*/  IMAD.MOV.U32 R47, RZ, RZ, RZ ;  /* 0x000000ffff2f7224 */ /* 0x000fe200078e00ff */
[----:B------:R-:W-:Y:S01]  /*0110*/  CS2R R50, SRZ ;  /* 0x0000000000327805 */ /* 0x000fe2000001ff00 */
[----:B------:R-:W-:Y:S01]  /*0120*/  IMAD.MOV.U32 R57, RZ, RZ, RZ ;  /* 0x000000ffff397224 */ /* 0x000fe200078e00ff */
[----:B0-----:R-:W-:Y:S01]  /*0130*/  UIADD3 UR4, UPT, UPT, UR6, 0x1f, URZ ;  /* 0x0000001f06047890 */ /* 0x001fe2000fffe0ff */
[----:B------:R-:W-:Y:S02]  /*0140*/  CS2R R54, SRZ ;  /* 0x0000000000367805 */ /* 0x000fe4000001ff00 */
[----:B------:R-:W-:Y:S02]  /*0150*/  CS2R R86, SRZ ;  /* 0x0000000000567805 */ /* 0x000fe4000001ff00 */
[----:B------:R-:W-:Y:S01]  /*0160*/  CS2R R12, SRZ ;  /* 0x00000000000c7805 */ /* 0x000fe2000001ff00 */
[----:B------:R-:W-:Y:S01]  /*0170*/  USHF.R.S32.HI UR5, URZ, 0x1f, UR4 ;  /* 0x0000001fff057899 */ /* 0x000fe20008011404 */
[----:B------:R-:W-:Y:S01]  /*0180*/  IMAD.MOV.U32 R85, RZ, RZ, RZ ;  /* 0x000000ffff557224 */ /* 0x000fe200078e00ff */
[----:B------:R-:W-:-:S02]  /*0190*/  CS2R R30, SRZ ;  /* 0x00000000001e7805 */ /* 0x000fc4000001ff00 */
[----:B------:R-:W-:Y:S01]  /*01a0*/  CS2R R90, SRZ ;  /* 0x00000000005a7805 */ /* 0x000fe2000001ff00 */
[----:B------:R-:W-:Y:S01]  /*01b0*/  ULEA.HI UR5, UR5, UR4, URZ, 0x5 ;  /* 0x0000000405057291 */ /* 0x000fe2000f8f28ff */
[----:B------:R-:W-:Y:S02]  /*01c0*/  CS2R R14, SRZ ;  /* 0x00000000000e7805 */ /* 0x000fe4000001ff00 */
[----:B------:R-:W-:Y:S01]  /*01d0*/  CS2R R64, SRZ ;  /* 0x0000000000407805 */ /* 0x000fe2000001ff00 */
[----:B------:R-:W-:Y:S01]  /*01e0*/  UMOV UR4, URZ ;  /* 0x000000ff00047c82 */ /* 0x000fe20008000000 */
[----:B------:R-:W-:Y:S01]  /*01f0*/  USHF.R.S32.HI UR7, URZ, 0x5, UR5 ;  /* 0x00000005ff077899 */ /* 0x000fe20008011405 */
[----:B------:R-:W-:Y:S01]  /*0200*/  CS2R R52, SRZ ;  /* 0x0000000000347805 */ /* 0x000fe2000001ff00 */
[----:B------:R-:W-:Y:S01]  /*0210*/  IMAD.MOV.U32 R49, RZ, RZ, RZ ;  /* 0x000000ffff317224 */ /* 0x000fe200078e00ff */
[----:B------:R-:W0:Y:S01]  /*0220*/  LDCU.64 UR10, c[0x0][0x358] ;  /* 0x00006b00ff0a77ac */ /* 0x000e220008000a00 */
[----:B------:R-:W-:-:S02]  /*0230*/  IMAD.MOV.U32 R67, RZ, RZ, RZ ;  /* 0x000000ffff437224 */ /* 0x000fc400078e00ff */
[----:B------:R-:W-:Y:S01]  /*0240*/  IMAD.MOV.U32 R63, RZ, RZ, RZ ;  /* 0x000000ffff3f7224 */ /* 0x000fe200078e00ff */
[----:B------:R-:W-:Y:S01]  /*0250*/  UIADD3 UR9, UPT, UPT, URZ, -UR7, URZ ;  /* 0x80000007ff097290 */ /* 0x000fe2000fffe0ff */
[----:B------:R-:W-:Y:S01]  /*0260*/  IMAD.MOV.U32 R61, RZ, RZ, RZ ;  /* 0x000000ffff3d7224 */ /* 0x000fe200078e00ff */
[----:B------:R-:W4:Y:S01]  /*0270*/  I2F.U32.RP R2, UR7 ;  /* 0x0000000700027d06 */ /* 0x000f220008209000 */
[----:B------:R-:W-:Y:S01]  /*0280*/  UISETP.NE.U32.AND UP2, UPT, UR7, URZ, UPT ;  /* 0x000000ff0700728c */ /* 0x000fe2000bf45070 */
[----:B------:R-:W-:Y:S02]  /*0290*/  IMAD.MOV.U32 R75, RZ, RZ, RZ ;  /* 0x000000ffff4b7224 */ /* 0x000fe400078e00ff */
[----:B------:R-:W-:Y:S02]  /*02a0*/  IMAD.MOV.U32 R77, RZ, RZ, RZ ;  /* 0x000000ffff4d7224 */ /* 0x000fe400078e00ff */
[----:B------:R-:W-:Y:S02]  /*02b0*/  IMAD.MOV.U32 R73, RZ, RZ, RZ ;  /* 0x000000ffff497224 */ /* 0x000fe400078e00ff */
[----:B------:R-:W-:-:S02]  /*02c0*/  IMAD.MOV.U32 R29, RZ, RZ, RZ ;  /* 0x000000ffff1d7224 */ /* 0x000fc400078e00ff */
[----:B------:R-:W-:Y:S02]  /*02d0*/  IMAD.MOV.U32 R89, RZ, RZ, RZ ;  /* 0x000000ffff597224 */ /* 0x000fe400078e00ff */
[----:B------:R-:W-:Y:S02]  /*02e0*/  IMAD.MOV.U32 R83, RZ, RZ, RZ ;  /* 0x000000ffff537224 */ /* 0x000fe400078e00ff */
[----:B--2---:R-:W-:Y:S01]  /*02f0*/  IMAD R105, R0, 0x8, R3 ;  /* 0x0000000800697824 */ /* 0x004fe200078e0203 */
[----:B----4-:R-:W2:Y:S02]  /*0300*/  MUFU.RCP R2, R2 ;  /* 0x0000000200027308 */ /* 0x010ea40000001000 */
[----:B--2---:R-:W-:-:S06]  /*0310*/  VIADD R4, R2, 0xffffffe ;  /* 0x0ffffffe02047836 */ /* 0x004fcc0000000000 */
[----:B------:R-:W2:Y:S02]  /*0320*/  F2I.FTZ.U32.TRUNC.NTZ R4, R4 ;  /* 0x0000000400047305 */ /* 0x000ea4000021f000 */
[----:B--2---:R-:W-:-:S13]  /*0330*/  R2UR UR5, R4 ;  /* 0x00000000040572ca */ /* 0x004fda00000e0000 */
[----:B------:R-:W-:-:S04]  /*0340*/  UIMAD UR9, UR9, UR5, URZ ;  /* 0x00000005090972a4 */ /* 0x000fc8000f8e02ff */
[----:B------:R-:W-:-:S04]  /*0350*/  UIMAD.WIDE.U32 UR4, UR5, UR9, UR4 ;  /* 0x00000009050472a5 */ /* 0x000fc8000f8e0004 */
[----:B-1----:R-:W-:-:S04]  /*0360*/  UIMAD.WIDE.U32 UR4, UR5, UR8, URZ ;  /* 0x00000008050472a5 */ /* 0x002fc8000f8e00ff */
[----:B------:R-:W-:-:S04]  /*0370*/  UIADD3 UR4, UPT, UPT, -UR5, URZ, URZ ;  /* 0x000000ff05047290 */ /* 0x000fc8000fffe1ff */
[----:B------:R-:W-:-:S04]  /*0380*/  UIMAD UR4, UR7, UR4, UR8 ;  /* 0x00000004070472a4 */ /* 0x000fc8000f8e0208 */
[----:B------:R-:W-:-:S11]  /*0390*/  UISETP.GE.U32.AND UP0, UPT, UR4, UR7, UPT ;  /* 0x000000070400728c */ /* 0x000fd6000bf06070 */
[----:B------:R-:W-:Y:S02]  /*03a0*/  @UP0 UIADD3 UR4, UPT, UPT, -UR7, UR4, URZ ;  /* 0x0000000407040290 */ /* 0x000fe4000fffe1ff */
[----:B------:R-:W-:Y:S02]  /*03b0*/  @UP0 UIADD3 UR5, UPT, UPT, UR5, 0x1, URZ ;  /* 0x0000000105050890 */ /* 0x000fe4000fffe0ff */
[----:B------:R-:W-:Y:S02]  /*03c0*/  UISETP.GE.U32.AND UP1, UPT, UR4, UR7, UPT ;  /* 0x000000070400728c */ /* 0x000fe4000bf26070 */
[----:B---3--:R-:W-:-:S09]  /*03d0*/  UISETP.GE.AND UP0, UPT, UR12, 0x1, UPT ;  /* 0x000000010c00788c */ /* 0x008fd2000bf06270 */
[----:B------:R-:W-:Y:S02]  /*03e0*/  @UP1 UIADD3 UR5, UPT, UPT, UR5, 0x1, URZ ;  /* 0x0000000105051890 */ /* 0x000fe4000fffe0ff */
[----:B------:R-:W-:-:S04]  /*03f0*/  @!UP2 ULOP3.LUT UR5, URZ, UR7, URZ, 0x33, !UPT ;  /* 0x00000007ff05a292 */ /* 0x000fc8000f8e33ff */
[----:B------:R-:W-:-:S04]  /*0400*/  UIADD3 UR4, UPT, UPT, -UR5, URZ, URZ ;  /* 0x000000ff05047290 */ /* 0x000fc8000fffe1ff */
[----:B------:R-:W-:Y:S01]  /*0410*/  UIMAD UR7, UR7, UR4, UR8 ;  /* 0x00000004070772a4 */ /* 0x000fe2000f8e0208 */
[----:B0-----:R-:W-:Y:S11]  /*0420*/  BRA.U !UP0, `(.L_x_103) ;  /* 0x000000a1080c7547 */ /* 0x001ff6000b800000 */
[----:B------:R-:W-:Y:S01]  /*0430*/  LOP3.LUT R6, R105, 0x1f, RZ, 0xc0, !PT ;  /* 0x0000001f69067812 */ /* 0x000fe200078ec0ff */
[----:B------:R-:W-:Y:S01]  /*0440*/  IMAD.U32 R3, RZ, RZ, UR7 ;  /* 0x00000007ff037e24 */ /* 0x000fe2000f8e00ff */
[----:B------:R-:W-:Y:S01]  /*0450*/  CS2R R68, SRZ ;  /* 0x0000000000447805 */ /* 0x000fe2000001ff00 */
[----:B------:R-:W-:Y:S01]  /*0460*/  IMAD.MOV.U32 R37, RZ, RZ, RZ ;  /* 0x000000ffff257224 */ /* 0x000fe200078e00ff */
[----:B------:R-:W0:Y:S01]  /*0470*/  LDCU UR13, c[0x0][0x3a8] ;  /* 0x00007500ff0d77ac */ /* 0x000e220008000800 */
[----:B------:R-:W-:Y:S02]  /*0480*/  IMAD R6, R3, 0x20, R6 ;  /* 0x0000002003067824 */ /* 0x000fe400078e0206 */
[----:B------:R-:W-:Y:S01]  /*0490*/  IMAD.MOV.U32 R2, RZ, RZ, RZ ;  /* 0x000000ffff027224 */ /* 0x000fe200078e00ff */
[----:B------:R-:W1:Y:S01]  /*04a0*/  LDCU UR6, c[0x0][0x3a0] ;  /* 0x00007400ff0677ac */ /* 0x000e620008000800 */
[----:B------:R-:W2:Y:S05]  /*04b0*/  LDCU UR12, c[0x0][0x3a4] ;  /* 0x00007480ff0c77ac */ /* 0x000eaa0008000800 */
.L_x_104:
[----:B------:R-:W-:Y:S02]  /*04c0*/  LEA.HI R81, R105, R2, RZ, 0x1b ;  /* 0x0000000269517211 */ /* 0x000fe400078fd8ff */
[----:B------:R-:W-:Y:S02]  /*04d0*/  CS2R R98, SRZ ;  /* 0x0000000000627805 */ /* 0x000fe4000001ff00 */
[C---:B-1----:R-:W-:Y:S02]  /*04e0*/  ISETP.GE.AND P0, PT, R6.reuse, UR6, PT ;  /* 0x0000000606007c0c */ /* 0x042fe4000bf06270 */
[C---:B0-----:R-:W-:Y:S01]  /*04f0*/  ISETP.GE.AND P5, PT, R81.reuse, UR13, PT ;  /* 0x0000000d51007c0c */ /* 0x041fe2000bfa6270 */
[C---:B------:R-:W-:Y:S02]  /*0500*/  VIADD R11, R81.reuse, 0x2 ;  /* 0x00000002510b7836 */ /* 0x040fe40000000000 */
[C---:B------:R-:W-:Y:S01]  /*0510*/  VIADD R17, R81.reuse, 0x4 ;  /* 0x0000000451117836 */ /* 0x040fe20000000000 */
[----:B------:R-:W-:Y:S01]  /*0520*/  ISETP.LT.AND P5, PT, R6, UR6, !P5 ;  /* 0x0000000606007c0c */ /* 0x000fe2000efa1270 */
[----:B------:R-:W-:Y:S01]  /*0530*/  VIADD R93, R81, 0x8 ;  /* 0x00000008515d7836 */ /* 0x000fe20000000000 */
[----:B------:R-:W-:Y:S01]  /*0540*/  ISETP.GE.OR P1, PT, R11, UR13, P0 ;  /* 0x0000000d0b007c0c */ /* 0x000fe20008726670 */
[----:B------:R-:W-:Y:S01]  /*0550*/  VIADD R33, R81, 0x6 ;  /* 0x0000000651217836 */ /* 0x000fe20000000000 */
[----:B------:R-:W-:Y:S01]  /*0560*/  ISETP.GE.OR P6, PT, R17, UR13, P0 ;  /* 0x0000000d11007c0c */ /* 0x000fe200087c6670 */
[----:B------:R-:W-:Y:S01]  /*0570*/  VIADD R25, R81, 0xa ;  /* 0x0000000a51197836 */ /* 0x000fe20000000000 */
[----:B------:R-:W-:-:S02]  /*0580*/  ISETP.GE.OR P3, PT, R93, UR13, P0 ;  /* 0x0000000d5d007c0c */ /* 0x000fc40008766670 */
[----:B------:R-:W-:Y:S02]  /*0590*/  ISETP.GE.OR P2, PT, R33, UR13, P0 ;  /* 0x0000000d21007c0c */ /* 0x000fe40008746670 */
[----:B------:R-:W-:-:S03]  /*05a0*/  ISETP.GE.OR P4, PT, R25, UR13, P0 ;  /* 0x0000000d19007c0c */ /* 0x000fc60008786670 */
[----:B------:R-:W0:Y:S01]  /*05b0*/  @P5 LDC.64 R4, c[0x0][0x380] ;  /* 0x0000e000ff045b82 */ /* 0x000e220000000a00 */
[----:B------:R-:W-:-:S07]  /*05c0*/  @P5 IMAD R3, R81, UR6, R6 ;  /* 0x0000000651035c24 */ /* 0x000fce000f8e0206 */
[----:B------:R-:W1:Y:S08]  /*05d0*/  @!P1 LDC.64 R22, c[0x0][0x380] ;  /* 0x0000e000ff169b82 */ /* 0x000e700000000a00 */
[----:B------:R-:W3:Y:S08]  /*05e0*/  @!P6 LDC.64 R8, c[0x0][0x380] ;  /* 0x0000e000ff08eb82 */ /* 0x000ef00000000a00 */
[----:B------:R-:W4:Y:S01]  /*05f0*/  @!P3 LDC.64 R18, c[0x0][0x380] ;  /* 0x0000e000ff12bb82 */ /* 0x000f220000000a00 */
[----:B0-----:R-:W-:-:S04]  /*0600*/  @P5 IMAD.WIDE R4, R3, 0x8, R4 ;  /* 0x0000000803045825 */ /* 0x001fc800078e0204 */
[----:B------:R-:W-:Y:S01]  /*0610*/  VIADD R27, R81, 0xc ;  /* 0x0000000c511b7836 */ /* 0x000fe20000000000 */
[----:B------:R0:W5:Y:S01]  /*0620*/  @P5 LDG.E.64.CONSTANT R98, desc[UR10][R4.64] ;  /* 0x0000000a04625981 */ /* 0x000162000c1e9b00 */
[--C-:B------:R-:W-:Y:S01]  /*0630*/  @!P1 IMAD R3, R11, UR6, R6.reuse ;  /* 0x000000060b039c24 */ /* 0x100fe2000f8e0206 */
[----:B------:R-:W2:Y:S01]  /*0640*/  @!P2 LDC.64 R20, c[0x0][0x380] ;  /* 0x0000e000ff14ab82 */ /* 0x000ea20000000a00 */
[----:B------:R-:W-:Y:S02]  /*0650*/  @!P6 IMAD R11, R17, UR6, R6 ;  /* 0x00000006110bec24 */ /* 0x000fe4000f8e0206 */
[----:B------:R-:W-:Y:S01]  /*0660*/  VIADD R81, R81, 0xe ;  /* 0x0000000e51517836 */ /* 0x000fe20000000000 */
[----:B------:R-:W-:Y:S01]  /*0670*/  ISETP.GE.OR P5, PT, R27, UR13, P0 ;  /* 0x0000000d1b007c0c */ /* 0x000fe200087a6670 */
[----:B-1----:R-:W-:-:S03]  /*0680*/  @!P1 IMAD.WIDE R22, R3, 0x8, R22 ;  /* 0x0000000803169825 */ /* 0x002fc600078e0216 */
[----:B------:R-:W1:Y:S01]  /*0690*/  @!P4 LDC.64 R16, c[0x0][0x380] ;  /* 0x0000e000ff10cb82 */ /* 0x000e620000000a00 */
[----:B------:R-:W-:Y:S01]  /*06a0*/  SHF.R.U32.HI R3, RZ, 0x4, R105 ;  /* 0x00000004ff037819 */ /* 0x000fe20000011669 */
[----:B------:R-:W-:Y:S01]  /*06b0*/  IMAD.U32 R0, RZ, RZ, UR5 ;  /* 0x00000005ff007e24 */ /* 0x000fe2000f8e00ff */
[----:B------:R-:W-:Y:S02]  /*06c0*/  ISETP.GE.OR P0, PT, R81, UR13, P0 ;  /* 0x0000000d51007c0c */ /* 0x000fe40008706670 */
[----:B------:R-:W-:Y:S02]  /*06d0*/  LOP3.LUT R35, R105, 0xf, RZ, 0xc0, !PT ;  /* 0x0000000f69237812 */ /* 0x000fe400078ec0ff */
[----:B------:R-:W-:Y:S01]  /*06e0*/  CS2R R96, SRZ ;  /* 0x0000000000607805 */ /* 0x000fe2000001ff00 */
[----:B0-----:R-:W-:Y:S02]  /*06f0*/  @!P2 IMAD R5, R33, UR6, R6 ;  /* 0x000000062105ac24 */ /* 0x001fe4000f8e0206 */
[----:B------:R-:W-:-:S02]  /*0700*/  IMAD R3, R0, 0x20, R3 ;  /* 0x0000002000037824 */ /* 0x000fc400078e0203 */
[----:B------:R-:W-:Y:S01]  /*0710*/  @!P3 IMAD R33, R93, UR6, R6 ;  /* 0x000000065d21bc24 */ /* 0x000fe2000f8e0206 */
[----:B------:R-:W-:Y:S01]  /*0720*/  CS2R R94, SRZ ;  /* 0x00000000005e7805 */ /* 0x000fe2000001ff00 */
[----:B------:R-:W-:Y:S01]  /*0730*/  IMAD.IADD R0, R35, 0x1, R2 ;  /* 0x0000000123007824 */ /* 0x000fe200078e0202 */
[----:B------:R-:W-:Y:S01]  /*0740*/  CS2R R92, SRZ ;  /* 0x00000000005c7805 */ /* 0x000fe2000001ff00 */
[----:B---3--:R-:W-:Y:S01]  /*0750*/  @!P6 IMAD.WIDE R8, R11, 0x8, R8 ;  /* 0x000000080b08e825 */ /* 0x008fe200078e0208 */
[----:B------:R0:W3:Y:S01]  /*0760*/  @!P1 LDG.E.64.CONSTANT R96, desc[UR10][R22.64] ;  /* 0x0000000a16609981 */ /* 0x0000e2000c1e9b00 */
[----:B------:R-:W1:Y:S02]  /*0770*/  @!P5 LDC.64 R10, c[0x0][0x380] ;  /* 0x0000e000ff0adb82 */ /* 0x000e640000000a00 */
[----:B----4-:R-:W-:Y:S01]  /*0780*/  @!P3 IMAD.WIDE R18, R33, 0x8, R18 ;  /* 0x000000082112b825 */ /* 0x010fe200078e0212 */
[----:B------:R-:W-:Y:S01]  /*0790*/  ISETP.GE.AND P1, PT, R0, UR13, PT ;  /* 0x0000000d00007c0c */ /* 0x000fe2000bf26270 */
[----:B------:R4:W3:Y:S02]  /*07a0*/  @!P6 LDG.E.64.CONSTANT R94, desc[UR10][R8.64] ;  /* 0x0000000a085ee981 */ /* 0x0008e4000c1e9b00 */
[----:B--2---:R-:W-:Y:S01]  /*07b0*/  @!P2 IMAD.WIDE R20, R5, 0x8, R20 ;  /* 0x000000080514a825 */ /* 0x004fe200078e0214 */
[----:B------:R-:W-:Y:S01]  /*07c0*/  CS2R R4, SRZ ;  /* 0x0000000000047805 */ /* 0x000fe2000001ff00 */
[----:B------:R2:W3:Y:S02]  /*07d0*/  @!P3 LDG.E.64.CONSTANT R92, desc[UR10][R18.64] ;  /* 0x0000000a125cb981 */ /* 0x0004e4000c1e9b00 */
[C---:B0-----:R-:W-:Y:S01]  /*07e0*/  VIADD R22, R3.reuse, 0x4 ;  /* 0x0000000403167836 */ /* 0x041fe20000000000 */
[C---:B------:R-:W-:Y:S01]  /*07f0*/  ISETP.GE.OR P3, PT, R3.reuse, UR12, P1 ;  /* 0x0000000c03007c0c */ /* 0x040fe20008f66670 */
[----:B------:R-:W-:-:S02]  /*0800*/  VIADD R23, R3, 0x8 ;  /* 0x0000000803177836 */ /* 0x000fc40000000000 */
[----:B------:R-:W-:Y:S01]  /*0810*/  @!P4 IMAD R25, R25, UR6, R6 ;  /* 0x000000061919cc24 */ /* 0x000fe2000f8e0206 */
[----:B----4-:R-:W0:Y:S01]  /*0820*/  @!P0 LDC.64 R8, c[0x0][0x380] ;  /* 0x0000e000ff088b82 */ /* 0x010e220000000a00 */
[----:B------:R-:W-:Y:S02]  /*0830*/  ISETP.GE.OR P6, PT, R22, UR12, P1 ;  /* 0x0000000c16007c0c */ /* 0x000fe40008fc6670 */
[----:B------:R-:W-:Y:S01]  /*0840*/  CS2R R34, SRZ ;  /* 0x0000000000227805 */ /* 0x000fe2000001ff00 */
[----:B------:R-:W4:Y:S01]  /*0850*/  @!P2 LDG.E.64.CONSTANT R4, desc[UR10][R20.64] ;  /* 0x0000000a1404a981 */ /* 0x000f22000c1e9b00 */
[----:B-1----:R-:W-:Y:S01]  /*0860*/  @!P4 IMAD.WIDE R16, R25, 0x8, R16 ;  /* 0x000000081910c825 */ /* 0x002fe200078e0210 */
[----:B------:R-:W-:-:S03]  /*0870*/  ISETP.GE.OR P2, PT, R23, UR12, P1 ;  /* 0x0000000c17007c0c */ /* 0x000fc60008f46670 */
[----:B------:R-:W-:Y:S01]  /*0880*/  VIADD R22, R3, 0xc ;  /* 0x0000000c03167836 */ /* 0x000fe20000000000 */
[----:B------:R1:W4:Y:S01]  /*0890*/  @!P4 LDG.E.64.CONSTANT R34, desc[UR10][R16.64] ;  /* 0x0000000a1022c981 */ /* 0x000322000c1e9b00 */
[----:B------:R-:W1:Y:S03]  /*08a0*/  @!P3 LDC.64 R102, c[0x0][0x388] ;  /* 0x0000e200ff66bb82 */ /* 0x000e660000000a00 */
[----:B------:R-:W-:Y:S01]  /*08b0*/  ISETP.GE.OR P4, PT, R22, UR12, P1 ;  /* 0x0000000c16007c0c */ /* 0x000fe20008f86670 */
[----:B------:R-:W-:-:S04]  /*08c0*/  @!P5 IMAD R27, R27, UR6, R6 ;  /* 0x000000061b1bdc24 */ /* 0x000fc8000f8e0206 */
[----:B------:R-:W1:Y:S01]  /*08d0*/  @!P6 LDC.64 R100, c[0x0][0x388] ;  /* 0x0000e200ff64eb82 */ /* 0x000e620000000a00 */
[----:B--2---:R-:W-:Y:S01]  /*08e0*/  @!P0 IMAD R19, R81, UR6, R6 ;  /* 0x0000000651138c24 */ /* 0x004fe2000f8e0206 */
[----:B------:R-:W-:Y:S01]  /*08f0*/  CS2R R32, SRZ ;  /* 0x0000000000207805 */ /* 0x000fe2000001ff00 */
[----:B------:R-:W-:-:S05]  /*0900*/  @!P5 IMAD.WIDE R10, R27, 0x8, R10 ;  /* 0x000000081b0ad825 */ /* 0x000fca00078e020a */
[----:B------:R-:W2:Y:S01]  /*0910*/  @!P2 LDC.64 R80, c[0x0][0x388] ;  /* 0x0000e200ff50ab82 */ /* 0x000ea20000000a00 */
[----:B0-----:R-:W-:Y:S01]  /*0920*/  @!P0 IMAD.WIDE R8, R19, 0x8, R8 ;  /* 0x0000000813088825 */ /* 0x001fe200078e0208 */
[----:B------:R-:W-:Y:S01]  /*0930*/  CS2R R18, SRZ ;  /* 0x0000000000127805 */ /* 0x000fe2000001ff00 */
[----:B------:R0:W4:Y:S02]  /*0940*/  @!P5 LDG.E.64.CONSTANT R32, desc[UR10][R10.64] ;  /* 0x0000000a0a20d981 */ /* 0x000124000c1e9b00 */
[----:B-1----:R-:W-:Y:S02]  /*0950*/  IMAD.U32 R16, RZ, RZ, UR13 ;  /* 0x0000000dff107e24 */ /* 0x002fe4000f8e00ff */
[C---:B------:R-:W-:Y:S01]  /*0960*/  VIADD R20, R3.reuse, 0x10 ;  /* 0x0000001003147836 */ /* 0x040fe20000000000 */
[----:B------:R-:W1:Y:S01]  /*0970*/  @!P4 LDC.64 R24, c[0x0][0x388] ;  /* 0x0000e200ff18cb82 */ /* 0x000e620000000a00 */
[----:B------:R-:W-:Y:S01]  /*0980*/  @!P6 IMAD.SHL.U32 R16, R16, 0x4, RZ ;  /* 0x000000041010e824 */ /* 0x000fe200078e00ff */
[----:B------:R-:W-:Y:S01]  /*0990*/  USHF.L.U32 UR4, UR13, 0x3, URZ ;  /* 0x000000030d047899 */ /* 0x000fe200080006ff */
[----:B------:R2:W4:Y:S01]  /*09a0*/  @!P0 LDG.E.64.CONSTANT R18, desc[UR10][R8.64] ;  /* 0x0000000a08128981 */ /* 0x000522000c1e9b00 */
[----:B0-----:R-:W-:Y:S01]  /*09b0*/  VIADD R10, R3, 0x14 ;  /* 0x00000014030a7836 */ /* 0x001fe20000000000 */
[----:B------:R-:W-:Y:S01]  /*09c0*/  ISETP.GE.OR P5, PT, R20, UR12, P1 ;  /* 0x0000000c14007c0c */ /* 0x000fe20008fa6670 */
[----:B------:R-:W-:-:S02]  /*09d0*/  IMAD.U32 R20, RZ, RZ, UR13 ;  /* 0x0000000dff147e24 */ /* 0x000fc4000f8e00ff */
[----:B------:R-:W-:Y:S01]  /*09e0*/  IMAD.U32 R22, RZ, RZ, UR13 ;  /* 0x0000000dff167e24 */ /* 0x000fe2000f8e00ff */
[----:B------:R-:W-:Y:S01]  /*09f0*/  ISETP.GE.OR P0, PT, R10, UR12, P1 ;  /* 0x0000000c0a007c0c */ /* 0x000fe20008f06670 */
[C---:B------:R-:W-:Y:S02]  /*0a00*/  @!P6 IMAD R17, R3.reuse, UR13, R16 ;  /* 0x0000000d0311ec24 */ /* 0x040fe4000f8e0210 */
[C---:B------:R-:W-:Y:S02]  /*0a10*/  @!P3 IMAD R11, R3.reuse, UR13, R0 ;  /* 0x0000000d030bbc24 */ /* 0x040fe4000f8e0200 */
[C---:B------:R-:W-:Y:S02]  /*0a20*/  @!P2 IMAD R21, R3.reuse, R20, UR4 ;  /* 0x000000040315ae24 */ /* 0x040fe4000f8e0214 */
[----:B------:R-:W-:Y:S02]  /*0a30*/  IMAD.U32 R26, RZ, RZ, UR13 ;  /* 0x0000000dff1a7e24 */ /* 0x000fe4000f8e00ff */
[----:B------:R-:W-:-:S02]  /*0a40*/  @!P4 IMAD R23, R3, R22, UR4 ;  /* 0x000000040317ce24 */ /* 0x000fc4000f8e0216 */
[C---:B------:R-:W-:Y:S02]  /*0a50*/  @!P6 IMAD.IADD R17, R0.reuse, 0x1, R17 ;  /* 0x000000010011e824 */ /* 0x040fe400078e0211 */
[----:B------:R-:W-:Y:S01]  /*0a60*/  @!P3 IMAD.WIDE.U32 R102, R11, 0x8, R102 ;  /* 0x000000080b66b825 */ /* 0x000fe200078e0066 */
[----:B------:R-:W-:Y:S01]  /*0a70*/  CS2R R10, SRZ ;  /* 0x00000000000a7805 */ /* 0x000fe2000001ff00 */
[----:B------:R-:W-:Y:S02]  /*0a80*/  USHF.L.U32 UR4, UR13, 0x4, URZ ;  /* 0x000000040d047899 */ /* 0x000fe400080006ff */
[----:B------:R-:W-:Y:S02]  /*0a90*/  @!P2 IMAD.IADD R21, R0, 0x1, R21 ;  /* 0x000000010015a824 */ /* 0x000fe400078e0215 */
[----:B------:R-:W-:Y:S02]  /*0aa0*/  @!P4 IMAD R23, R26, 0x4, R23 ;  /* 0x000000041a17c824 */ /* 0x000fe400078e0217 */
[----:B------:R-:W-:Y:S01]  /*0ab0*/  @!P6 IMAD.WIDE R100, R17, 0x8, R100 ;  /* 0x000000081164e825 */ /* 0x000fe200078e0264 */
[----:B--2---:R-:W-:-:S03]  /*0ac0*/  CS2R R8, SRZ ;  /* 0x0000000000087805 */ /* 0x004fc6000001ff00 */
[----:B------:R-:W-:Y:S01]  /*0ad0*/  IMAD.U32 R28, RZ, RZ, UR13 ;  /* 0x0000000dff1c7e24 */ /* 0x000fe2000f8e00ff */
[----:B------:R0:W2:Y:S01]  /*0ae0*/  @!P6 LDG.E.64.CONSTANT R10, desc[UR10][R100.64] ;  /* 0x0000000a640ae981 */ /* 0x0000a2000c1e9b00 */
[----:B------:R-:W-:Y:S02]  /*0af0*/  @!P2 IMAD.WIDE R80, R21, 0x8, R80 ;  /* 0x000000081550a825 */ /* 0x000fe400078e0250 */
[----:B------:R-:W1:Y:S02]  /*0b00*/  @!P0 LDC.64 R20, c[0x0][0x388] ;  /* 0x0000e200ff148b82 */ /* 0x000e640000000a00 */
[----:B------:R-:W-:Y:S01]  /*0b10*/  @!P4 IMAD.IADD R23, R0, 0x1, R23 ;  /* 0x000000010017c824 */ /* 0x000fe200078e0217 */
[----:B------:R1:W2:Y:S01]  /*0b20*/  @!P2 LDG.E.64.CONSTANT R8, desc[UR10][R80.64] ;  /* 0x0000000a5008a981 */ /* 0x0002a2000c1e9b00 */
[----:B------:R-:W-:Y:S02]  /*0b30*/  @!P0 IMAD R28, R3, R28, UR4 ;  /* 0x00000004031c8e24 */ /* 0x000fe4000f8e021c */
[----:B------:R-:W-:-:S02]  /*0b40*/  IMAD.U32 R38, RZ, RZ, UR13 ;  /* 0x0000000dff267e24 */ /* 0x000fc4000f8e00ff */
[----:B0-----:R-:W-:Y:S02]  /*0b50*/  IMAD.U32 R101, RZ, RZ, UR13 ;  /* 0x0000000dff657e24 */ /* 0x001fe4000f8e00ff */
[----:B-1----:R-:W-:Y:S02]  /*0b60*/  @!P4 IMAD.WIDE R24, R23, 0x8, R24 ;  /* 0x000000081718c825 */ /* 0x002fe400078e0218 */
[----:B------:R-:W0:Y:S02]  /*0b70*/  @!P5 LDC.64 R22, c[0x0][0x388] ;  /* 0x0000e200ff16db82 */ /* 0x000e240000000a00 */
[----:B------:R-:W-:Y:S02]  /*0b80*/  @!P0 IMAD R101, R101, 0x4, R28 ;  /* 0x0000000465658824 */ /* 0x000fe400078e021c */
[C---:B------:R-:W-:Y:S02]  /*0b90*/  @!P5 IMAD R81, R3.reuse, R38, UR4 ;  /* 0x000000040351de24 */ /* 0x040fe4000f8e0226 */
[----:B------:R-:W-:-:S02]  /*0ba0*/  VIADD R28, R3, 0x18 ;  /* 0x00000018031c7836 */ /* 0x000fc40000000000 */
[----:B------:R-:W-:-:S03]  /*0bb0*/  VIADD R38, R3, 0x1c ;  /* 0x0000001c03267836 */ /* 0x000fc60000000000 */
[----:B------:R-:W-:Y:S02]  /*0bc0*/  ISETP.GE.OR P2, PT, R28, UR12, P1 ;  /* 0x0000000c1c007c0c */ /* 0x000fe40008f46670 */
[----:B------:R-:W-:Y:S01]  /*0bd0*/  ISETP.GE.OR P1, PT, R38, UR12, P1 ;  /* 0x0000000c26007c0c */ /* 0x000fe20008f26670 */
[C---:B------:R-:W-:Y:S01]  /*0be0*/  @!P0 IMAD.IADD R101, R0.reuse, 0x1, R101 ;  /* 0x0000000100658824 */ /* 0x040fe200078e0265 */
[----:B------:R-:W-:Y:S01]  /*0bf0*/  CS2R R16, SRZ ;  /* 0x0000000000107805 */ /* 0x000fe2000001ff00 */
[----:B------:R-:W-:Y:S02]  /*0c00*/  @!P5 IMAD.IADD R81, R0, 0x1, R81 ;  /* 0x000000010051d824 */ /* 0x000fe400078e0251 */
[----:B------:R-:W-:-:S03]  /*0c10*/  @!P0 IMAD.WIDE R20, R101, 0x8, R20 ;  /* 0x0000000865148825 */ /* 0x000fc600078e0214 */
[----:B------:R1:W2:Y:S01]  /*0c20*/  @!P3 LDG.E.64.CONSTANT R16, desc[UR10][R102.64] ;  /* 0x0000000a6610b981 */ /* 0x0002a2000c1e9b00 */
[----:B------:R-:W-:-:S04]  /*0c30*/  IMAD.U32 R38, RZ, RZ, UR13 ;  /* 0x0000000dff267e24 */ /* 0x000fc8000f8e00ff */
[----:B------:R-:W1:Y:S01]  /*0c40*/  @!P1 LDC.64 R100, c[0x0][0x388] ;  /* 0x0000e200ff649b82 */ /* 0x000e620000000a00 */
[----:B0-----:R-:W-:Y:S01]  /*0c50*/  @!P5 IMAD.WIDE R22, R81, 0x8, R22 ;  /* 0x000000085116d825 */ /* 0x001fe200078e0216 */
[----:B------:R-:W-:-:S06]  /*0c60*/  CS2R R80, SRZ ;  /* 0x0000000000507805 */ /* 0x000fcc000001ff00 */
[----:B-1----:R-:W0:Y:S01]  /*0c70*/  @!P2 LDC.64 R102, c[0x0][0x388] ;  /* 0x0000e200ff66ab82 */ /* 0x002e220000000a00 */
[----:B------:R-:W-:Y:S02]  /*0c80*/  @!P1 IMAD R38, R3, R38, UR4 ;  /* 0x0000000403269e24 */ /* 0x000fe4000f8e0226 */
[----:B------:R-:W-:Y:S01]  /*0c90*/  IMAD.U32 R107, RZ, RZ, UR13 ;  /* 0x0000000dff6b7e24 */ /* 0x000fe2000f8e00ff */
[----:B------:R-:W-:Y:S01]  /*0ca0*/  CS2R R26, SRZ ;  /* 0x00000000001a7805 */ /* 0x000fe2000001ff00 */
[----:B------:R-:W-:Y:S01]  /*0cb0*/  IMAD.U32 R28, RZ, RZ, UR13 ;  /* 0x0000000dff1c7e24 */ /* 0x000fe2000f8e00ff */
[----:B------:R1:W2:Y:S01]  /*0cc0*/  @!P0 LDG.E.64.CONSTANT R80, desc[UR10][R20.64] ;  /* 0x0000000a14508981 */ /* 0x0002a2000c1e9b00 */
[----:B------:R-:W-:Y:S02]  /*0cd0*/  @!P1 IMAD R38, R107, 0x8, R38 ;  /* 0x000000086b269824 */ /* 0x000fe400078e0226 */
[----:B------:R-:W-:Y:S01]  /*0ce0*/  @!P2 IMAD R28, R3, R28, UR4 ;  /* 0x00000004031cae24 */ /* 0x000fe2000f8e021c */
[----:B------:R1:W2:Y:S01]  /*0cf0*/  @!P4 LDG.E.64.CONSTANT R26, desc[UR10][R24.64] ;  /* 0x0000000a181ac981 */ /* 0x0002a2000c1e9b00 */
[----:B------:R-:W-:-:S02]  /*0d00*/  IMAD.U32 R3, RZ, RZ, UR13 ;  /* 0x0000000dff037e24 */ /* 0x000fc4000f8e00ff */
[----:B-1----:R-:W-:Y:S02]  /*0d10*/  IMAD.U32 R21, RZ, RZ, UR13 ;  /* 0x0000000dff157e24 */ /* 0x002fe4000f8e00ff */
[----:B------:R-:W-:Y:S02]  /*0d20*/  @!P2 IMAD R3, R3, 0x8, R28 ;  /* 0x000000080303a824 */ /* 0x000fe400078e021c */
[----:B------:R-:W-:Y:S01]  /*0d30*/  @!P1 IMAD R21, R21, 0x4, R38 ;  /* 0x0000000415159824 */ /* 0x000fe200078e0226 */
[----:B------:R-:W-:Y:S01]  /*0d40*/  CS2R R24, SRZ ;  /* 0x0000000000187805 */ /* 0x000fe2000001ff00 */
[C---:B------:R-:W-:Y:S02]  /*0d50*/  @!P2 IMAD.IADD R3, R0.reuse, 0x1, R3 ;  /* 0x000000010003a824 */ /* 0x040fe400078e0203 */
[----:B------:R-:W-:-:S03]  /*0d60*/  @!P1 IMAD.IADD R21, R0, 0x1, R21 ;  /* 0x0000000100159824 */ /* 0x000fc600078e0215 */
[----:B------:R1:W2:Y:S01]  /*0d70*/  @!P5 LDG.E.64.CONSTANT R24, desc[UR10][R22.64] ;  /* 0x0000000a1618d981 */ /* 0x0002a2000c1e9b00 */
[----:B------:R-:W-:Y:S01]  /*0d80*/  @!P1 IMAD.WIDE R100, R21, 0x8, R100 ;  /* 0x0000000815649825 */ /* 0x000fe200078e0264 */
[----:B------:R-:W-:-:S03]  /*0d90*/  CS2R R20, SRZ ;  /* 0x0000000000147805 */ /* 0x000fc6000001ff00 */
[----:B0-----:R-:W-:-:S03]  /*0da0*/  @!P2 IMAD.WIDE R102, R3, 0x8, R102 ;  /* 0x000000080366a825 */ /* 0x001fc600078e0266 */
[----:B------:R-:W2:Y:S01]  /*0db0*/  @!P1 LDG.E.64.CONSTANT R20, desc[UR10][R100.64] ;  /* 0x0000000a64149981 */ /* 0x000ea2000c1e9b00 */
[----:B-1----:R-:W-:-:S06]  /*0dc0*/  CS2R R22, SRZ ;  /* 0x0000000000167805 */ /* 0x002fcc000001ff00 */
[----:B------:R-:W2:Y:S01]  /*0dd0*/  @!P2 LDG.E.64.CONSTANT R22, desc[UR10][R102.64] ;  /* 0x0000000a6616a981 */ /* 0x000ea2000c1e9b00 */
[----:B------:R-:W0:Y:S01]  /*0de0*/  S2UR UR8, SR_CgaCtaId ;  /* 0x00000000000879c3 */ /* 0x000e220000008800 */
[----:B------:R-:W-:Y:S01]  /*0df0*/  UMOV UR4, 0x400 ;  /* 0x0000040000047882 */ /* 0x000fe20000000000 */
[----:B------:R-:W1:Y:S01]  /*0e00*/  S2R R3, SR_TID.X ;  /* 0x0000000000037919 */ /* 0x000e620000002100 */
[----:B------:R-:W1:Y:S01]  /*0e10*/  S2R R0, SR_TID.Y ;  /* 0x0000000000007919 */ /* 0x000e620000002200 */
[----:B0-----:R-:W-:Y:S02]  /*0e20*/  ULEA UR9, UR8, UR4, 0x18 ;  /* 0x0000000408097291 */ /* 0x001fe4000f8ec0ff */
[----:B------:R-:W-:-:S04]  /*0e30*/  UIADD3 UR4, UPT, UPT, UR4, 0x1000, URZ ;  /* 0x0000100004047890 */ /* 0x000fc8000fffe0ff */
[----:B------:R-:W-:Y:S01]  /*0e40*/  ULEA UR4, UR8, UR4, 0x18 ;  /* 0x0000000408047291 */ /* 0x000fe2000f8ec0ff */
[----:B------:R-:W-:-:S05]  /*0e50*/  LEA R107, R105, UR9, 0x3 ;  /* 0x00000009696b7c11 */ /* 0x000fca000f8e18ff */
[----:B------:R-:W-:Y:S01]  /*0e60*/  LEA R105, R105, UR4, 0x3 ;  /* 0x0000000469697c11 */ /* 0x000fe2000f8e18ff */
[----:B-----5:R-:W-:Y:S04]  /*0e70*/  STS.64 [R107], R98 ;  /* 0x000000626b007388 */ /* 0x020fe80000000a00 */
[----:B---3--:R-:W-:Y:S04]  /*0e80*/  STS.64 [R107+0x200], R96 ;  /* 0x000200606b007388 */ /* 0x008fe80000000a00 */
[----:B------:R-:W-:Y:S04]  /*0e90*/  STS.64 [R107+0x400], R94 ;  /* 0x0004005e6b007388 */ /* 0x000fe80000000a00 */
[----:B------:R-:W-:Y:S04]  /*0ea0*/  STS.64 [R107+0x800], R92 ;  /* 0x0008005c6b007388 */ /* 0x000fe80000000a00 */
[----:B----4-:R1:W-:Y:S04]  /*0eb0*/  STS.64 [R107+0x600], R4 ;  /* 0x000600046b007388 */ /* 0x0103e80000000a00 */
[----:B------:R-:W-:Y:S04]  /*0ec0*/  STS.64 [R107+0xa00], R34 ;  /* 0x000a00226b007388 */ /* 0x000fe80000000a00 */
[----:B------:R-:W-:Y:S04]  /*0ed0*/  STS.64 [R107+0xc00], R32 ;  /* 0x000c00206b007388 */ /* 0x000fe80000000a00 */
[----:B------:R-:W-:Y:S01]  /*0ee0*/  STS.64 [R107+0xe00], R18 ;  /* 0x000e00126b007388 */ /* 0x000fe20000000a00 */
[----:B-1----:R-:W-:-:S02]  /*0ef0*/  LEA R4, R3, UR9, 0x5 ;  /* 0x0000000903047c11 */ /* 0x002fc4000f8e28ff */
[----:B------:R-:W-:Y:S01]  /*0f00*/  LEA R5, R0, UR4, 0x9 ;  /* 0x0000000400057c11 */ /* 0x000fe2000f8e48ff */
[----:B--2---:R-:W-:Y:S04]  /*0f10*/  STS.64 [R105+0x200], R10 ;  /* 0x0002000a69007388 */ /* 0x004fe80000000a00 */
[----:B------:R-:W-:Y:S04]  /*0f20*/  STS.64 [R105+0x400], R8 ;  /* 0x0004000869007388 */ /* 0x000fe80000000a00 */
[----:B------:R-:W-:Y:S04]  /*0f30*/  STS.64 [R105], R16 ;  /* 0x0000001069007388 */ /* 0x000fe80000000a00 */
[----:B------:R-:W-:Y:S04]  /*0f40*/  STS.64 [R105+0xa00], R80 ;  /* 0x000a005069007388 */ /* 0x000fe80000000a00 */
[----:B------:R-:W-:Y:S04]  /*0f50*/  STS.64 [R105+0x600], R26 ;  /* 0x0006001a69007388 */ /* 0x000fe80000000a00 */
[----:B------:R-:W-:Y:S04]  /*0f60*/  STS.64 [R105+0x800], R24 ;  /* 0x0008001869007388 */ /* 0x000fe80000000a00 */
[----:B------:R-:W-:Y:S04]  /*0f70*/  STS.64 [R105+0xe00], R20 ;  /* 0x000e001469007388 */ /* 0x000fe80000000a00 */
[----:B------:R-:W-:Y:S01]  /*0f80*/  STS.64 [R105+0xc00], R22 ;  /* 0x000c001669007388 */ /* 0x000fe20000000a00 */
[----:B------:R-:W-:Y:S06]  /*0f90*/  BAR.SYNC.DEFER_BLOCKING 0x0 ;  /* 0x0000000000007b1d */ /* 0x000fec0000010000 */
[----:B------:R-:W-:Y:S04]  /*0fa0*/  LDS.128 R32, [R4] ;  /* 0x0000000004207984 */ /* 0x000fe80000000c00 */
[----:B------:R-:W0:Y:S04]  /*0fb0*/  LDS.128 R16, [R5] ;  /* 0x0000000005107984 */ /* 0x000e280000000c00 */
[----:B------:R-:W1:Y:S04]  /*0fc0*/  LDS.128 R8, [R4+0x10] ;  /* 0x0000100004087984 */ /* 0x000e680000000c00 */
[----:B------:R-:W2:Y:S01]  /*0fd0*/  LDS.128 R24, [R5+0x80] ;  /* 0x0000800005187984 */ /* 0x000ea20000000c00 */
[----:B0-----:R-:W-:-:S02]  /*0fe0*/  IMAD R21, R17, R34, RZ ;  /* 0x0000002211157224 */ /* 0x001fc400078e02ff */
[----:B------:R-:W-:-:S04]  /*0ff0*/  IMAD.WIDE.U32 R94, R16, R34, RZ ;  /* 0x00000022105e7225 */ /* 0x000fc800078e00ff */
[C---:B-1----:R-:W-:Y:S02]  /*1000*/  IMAD R23, R17.reuse, R8, RZ ;  /* 0x0000000811177224 */ /* 0x042fe400078e02ff */
[----:B------:R-:W-:Y:S02]  /*1010*/  IMAD R21, R16, R35, R21 ;  /* 0x0000002310157224 */ /* 0x000fe400078e0215 */
[C---:B------:R-:W-:Y:S02]  /*1020*/  IMAD R93, R17.reuse, R32, RZ ;  /* 0x00000020115d7224 */ /* 0x040fe400078e02ff */
[----:B------:R-:W-:Y:S02]  /*1030*/  IMAD R97, R17, R10, RZ ;  /* 0x0000000a11617224 */ /* 0x000fe400078e02ff */
[----:B------:R-:W-:Y:S02]  /*1040*/  IMAD R17, R9, R16, R23 ;  /* 0x0000001009117224 */ /* 0x000fe400078e0217 */
[----:B------:R-:W-:-:S02]  /*1050*/  IMAD.IADD R74, R95, 0x1, R21 ;  /* 0x000000015f4a7824 */ /* 0x000fc400078e0215 */
[----:B------:R-:W-:Y:S01]  /*1060*/  IMAD.WIDE.U32 R80, R16, R32, RZ ;  /* 0x0000002010507225 */ /* 0x000fe200078e00ff */
[----:B------:R-:W0:Y:S03]  /*1070*/  LDS.128 R20, [R5+0x100] ;  /* 0x0001000005147984 */ /* 0x000e260000000c00 */
[----:B------:R-:W-:Y:S01]  /*1080*/  IMAD R93, R33, R16, R93 ;  /* 0x00000010215d7224 */ /* 0x000fe200078e025d */
[----:B------:R-:W-:-:S03]  /*1090*/  ISETP.GT.U32.AND P5, PT, R80, R52, PT ;  /* 0x000000345000720c */ /* 0x000fc60003fa4070 */
[----:B------:R-:W-:Y:S02]  /*10a0*/  IMAD.IADD R48, R81, 0x1, R93 ;  /* 0x0000000151307824 */ /* 0x000fe400078e025d */
[----:B------:R-:W-:-:S03]  /*10b0*/  IMAD.WIDE.U32 R92, R16, R8, RZ ;  /* 0x00000008105c7225 */ /* 0x000fc600078e00ff */
[----:B------:R-:W-:Y:S01]  /*10c0*/  ISETP.GT.AND.EX P5, PT, R48, R65, PT, P5 ;  /* 0x000000413000720c */ /* 0x000fe20003fa4350 */
[----:B------:R-:W-:-:S03]  /*10d0*/  IMAD R97, R16, R11, R97 ;  /* 0x0000000b10617224 */ /* 0x000fc600078e0261 */
[----:B------:R-:W-:Y:S01]  /*10e0*/  SEL R62, R80, R52, P5 ;  /* 0x00000034503e7207 */ /* 0x000fe20002800000 */
[----:B------:R-:W-:Y:S01]  /*10f0*/  IMAD.WIDE.U32 R80, R16, R10, RZ ;  /* 0x0000000a10507225 */ /* 0x000fe200078e00ff */
[----:B------:R-:W-:-:S03]  /*1100*/  ISETP.GT.U32.AND P1, PT, R92, R14, PT ;  /* 0x0000000e5c00720c */ /* 0x000fc60003f24070 */
[----:B------:R-:W-:-:S05]  /*1110*/  IMAD.IADD R16, R93, 0x1, R17 ;  /* 0x000000015d107824 */ /* 0x000fca00078e0211 */
[-C--:B------:R-:W-:Y:S01]  /*1120*/  ISETP.GT.AND.EX P1, PT, R16, R15.reuse, PT, P1 ;  /* 0x0000000f1000720c */ /* 0x080fe20003f24310 */
[----:B------:R-:W-:Y:S01]  /*1130*/  IMAD.IADD R28, R81, 0x1, R97 ;  /* 0x00000001511c7824 */ /* 0x000fe200078e0261 */
[----:B------:R-:W-:Y:S02]  /*1140*/  ISETP.GT.U32.AND P0, PT, R94, R64, PT ;  /* 0x000000405e00720c */ /* 0x000fe40003f04070 */
[----:B------:R-:W-:Y:S01]  /*1150*/  SEL R16, R16, R15, P1 ;  /* 0x0000000f10107207 */ /* 0x000fe20000800000 */
[C---:B--2---:R-:W-:Y:S02]  /*1160*/  IMAD R15, R25.reuse, R32, RZ ;  /* 0x00000020190f7224 */ /* 0x044fe400078e02ff */
[----:B------:R-:W-:Y:S01]  /*1170*/  IMAD R97, R25, R8, RZ ;  /* 0x0000000819617224 */ /* 0x000fe200078e02ff */
[----:B------:R-:W-:Y:S01]  /*1180*/  SEL R48, R48, R65, P5 ;  /* 0x0000004130307207 */ /* 0x000fe20002800000 */
[----:B------:R-:W-:Y:S01]  /*1190*/  IMAD R65, R33, R24, R15 ;  /* 0x0000001821417224 */ /* 0x000fe200078e020f */
[----:B------:R-:W-:Y:S01]  /*11a0*/  SEL R81, R92, R14, P1 ;  /* 0x0000000e5c517207 */ /* 0x000fe20000800000 */
[----:B------:R-:W-:Y:S01]  /*11b0*/  IMAD.WIDE.U32 R92, R24, R32, RZ ;  /* 0x00000020185c7225 */ /* 0x000fe200078e00ff */
[----:B------:R-:W-:-:S03]  /*11c0*/  ISETP.GT.AND.EX P0, PT, R74, R53, PT, P0 ;  /* 0x000000354a00720c */ /* 0x000fc60003f04300 */
[----:B------:R-:W-:Y:S02]  /*11d0*/  IMAD R95, R25, R34, RZ ;  /* 0x00000022195f7224 */ /* 0x000fe400078e02ff */
[----:B------:R-:W-:Y:S01]  /*11e0*/  IMAD.WIDE.U32 R14, R24, R8, RZ ;  /* 0x00000008180e7225 */ /* 0x000fe200078e00ff */
[----:B------:R-:W-:-:S03]  /*11f0*/  SEL R74, R74, R53, P0 ;  /* 0x000000354a4a7207 */ /* 0x000fc60000000000 */
[----:B------:R-:W-:Y:S01]  /*1200*/  IMAD R97, R9, R24, R97 ;  /* 0x0000001809617224 */ /* 0x000fe200078e0261 */
[----:B------:R-:W-:Y:S01]  /*1210*/  ISETP.GT.U32.AND P2, PT, R92, R30, PT ;  /* 0x0000001e5c00720c */ /* 0x000fe20003f44070 */
[----:B------:R-:W-:Y:S02]  /*1220*/  IMAD.IADD R56, R93, 0x1, R65 ;  /* 0x000000015d387824 */ /* 0x000fe400078e0241 */
[----:B------:R-:W-:-:S04]  /*1230*/  IMAD.WIDE.U32 R52, R24, R34, RZ ;  /* 0x0000002218347225 */ /* 0x000fc800078e00ff */
[----:B------:R-:W-:Y:S02]  /*1240*/  IMAD R95, R24, R35, R95 ;  /* 0x00000023185f7224 */ /* 0x000fe400078e025f */
[----:B------:R-:W-:Y:S02]  /*1250*/  IMAD.IADD R60, R15, 0x1, R97 ;  /* 0x000000010f3c7824 */ /* 0x000fe400078e0261 */
[----:B------:R-:W-:Y:S01]  /*1260*/  IMAD R15, R25, R10, RZ ;  /* 0x0000000a190f7224 */ /* 0x000fe200078e02ff */
[----:B------:R-:W-:Y:S01]  /*1270*/  ISETP.GT.AND.EX P2, PT, R56, R31, PT, P2 ;  /* 0x0000001f3800720c */ /* 0x000fe20003f44320 */
[----:B------:R-:W-:Y:S01]  /*1280*/  IMAD.IADD R70, R53, 0x1, R95 ;  /* 0x0000000135467824 */ /* 0x000fe200078e025f */
[----:B------:R-:W-:Y:S01]  /*1290*/  ISETP.GT.U32.AND P6, PT, R52, R36, PT ;  /* 0x000000243400720c */ /* 0x000fe20003fc4070 */
[----:B------:R-:W-:Y:S01]  /*12a0*/  IMAD R95, R24, R11, R15 ;  /* 0x0000000b185f7224 */ /* 0x000fe200078e020f */
[----:B------:R-:W-:Y:S01]  /*12b0*/  ISETP.GT.U32.AND P4, PT, R14, R12, PT ;  /* 0x0000000c0e00720c */ /* 0x000fe20003f84070 */
[----:B0-----:R-:W-:Y:S01]  /*12c0*/  IMAD R15, R21, R32, RZ ;  /* 0x00000020150f7224 */ /* 0x001fe200078e02ff */
[----:B------:R-:W-:Y:S01]  /*12d0*/  SEL R66, R92, R30, P2 ;  /* 0x0000001e5c427207 */ /* 0x000fe20001000000 */
[----:B------:R-:W-:Y:S01]  /*12e0*/  IMAD.WIDE.U32 R92, R24, R10, RZ ;  /* 0x0000000a185c7225 */ /* 0x000fe200078e00ff */
[----:B------:R-:W-:-:S02]  /*12f0*/  ISETP.GT.AND.EX P6, PT, R70, R43, PT, P6 ;  /* 0x0000002b4600720c */ /* 0x000fc40003fc4360 */
[----:B------:R-:W-:Y:S01]  /*1300*/  ISETP.GT.AND.EX P4, PT, R60, R85, PT, P4 ;  /* 0x000000553c00720c */ /* 0x000fe20003f84340 */
[----:B------:R-:W-:Y:S01]  /*1310*/  IMAD.WIDE.U32 R24, R20, R32, RZ ;  /* 0x0000002014187225 */ /* 0x000fe200078e00ff */
[----:B------:R-:W-:-:S03]  /*1320*/  SEL R46, R2, R41, P5 ;  /* 0x00000029022e7207 */ /* 0x000fc60002800000 */
[----:B------:R-:W-:Y:S01]  /*1330*/  IMAD R41, R33, R20, R15 ;  /* 0x0000001421297224 */ /* 0x000fe200078e020f */
[----:B------:R-:W-:Y:S02]  /*1340*/  SEL R53, R52, R36, P6 ;  /* 0x0000002434357207 */ /* 0x000fe40003000000 */
[----:B------:R-:W-:Y:S01]  /*1350*/  SEL R65, R14, R12, P4 ;  /* 0x0000000c0e417207 */ /* 0x000fe20002000000 */
[----:B------:R-:W-:Y:S01]  /*1360*/  IMAD.IADD R52, R25, 0x1, R41 ;  /* 0x0000000119347824 */ /* 0x000fe200078e0229 */
[----:B------:R-:W-:Y:S01]  /*1370*/  SEL R76, R2, R13, P0 ;  /* 0x0000000d024c7207 */ /* 0x000fe20000000000 */
[----:B------:R-:W-:Y:S01]  /*1380*/  IMAD.IADD R38, R93, 0x1, R95 ;  /* 0x000000015d267824 */ /* 0x000fe200078e025f */
[----:B------:R-:W-:Y:S01]  /*1390*/  ISETP.GT.U32.AND P3, PT, R80, R90, PT ;  /* 0x0000005a5000720c */ /* 0x000fe20003f64070 */
[----:B------:R-:W0:Y:S01]  /*13a0*/  LDS.128 R12, [R5+0x180] ;  /* 0x00018000050c7984 */ /* 0x000e220000000c00 */
[----:B------:R-:W-:Y:S02]  /*13b0*/  SEL R64, R94, R64, P0 ;  /* 0x000000405e407207 */ /* 0x000fe40000000000 */
[----:B------:R-:W-:Y:S01]  /*13c0*/  SEL R56, R56, R31, P2 ;  /* 0x0000001f38387207 */ /* 0x000fe20001000000 */
[C---:B------:R-:W-:Y:S01]  /*13d0*/  IMAD R31, R21.reuse, R34, RZ ;  /* 0x00000022151f7224 */ /* 0x040fe200078e02ff */
[----:B------:R-:W-:Y:S01]  /*13e0*/  ISETP.GT.U32.AND P0, PT, R24, R54, PT ;  /* 0x000000361800720c */ /* 0x000fe20003f04070 */
[C---:B------:R-:W-:Y:S01]  /*13f0*/  IMAD R95, R21.reuse, R10, RZ ;  /* 0x0000000a155f7224 */ /* 0x040fe200078e02ff */
[----:B------:R-:W-:Y:S01]  /*1400*/  ISETP.GT.AND.EX P3, PT, R28, R91, PT, P3 ;  /* 0x0000005b1c00720c */ /* 0x000fe20003f64330 */
[----:B------:R-:W-:Y:S01]  /*1410*/  IMAD R93, R21, R8, RZ ;  /* 0x00000008155d7224 */ /* 0x000fe200078e02ff */
[----:B------:R-:W-:Y:S01]  /*1420*/  ISETP.GT.AND.EX P0, PT, R52, R55, PT, P0 ;  /* 0x000000373400720c */ /* 0x000fe20003f04300 */
[----:B------:R-:W-:Y:S01]  /*1430*/  IMAD R21, R20, R35, R31 ;  /* 0x0000002314157224 */ /* 0x000fe200078e021f */
[----:B------:R-:W-:Y:S01]  /*1440*/  SEL R70, R70, R43, P6 ;  /* 0x0000002b46467207 */ /* 0x000fe20003000000 */
[----:B------:R-:W-:-:S02]  /*1450*/  IMAD R95, R20, R11, R95 ;  /* 0x0000000b145f7224 */ /* 0x000fc400078e025f */
[----:B------:R-:W-:Y:S01]  /*1460*/  IMAD.WIDE.U32 R30, R20, R10, RZ ;  /* 0x0000000a141e7225 */ /* 0x000fe200078e00ff */
[----:B------:R-:W-:Y:S02]  /*1470*/  SEL R17, R80, R90, P3 ;  /* 0x0000005a50117207 */ /* 0x000fe40001800000 */
[----:B------:R-:W-:Y:S01]  /*1480*/  SEL R25, R28, R91, P3 ;  /* 0x0000005b1c197207 */ /* 0x000fe20001800000 */
[----:B------:R-:W-:Y:S01]  /*1490*/  IMAD.WIDE.U32 R90, R20, R34, RZ ;  /* 0x00000022145a7225 */ /* 0x000fe200078e00ff */
[----:B------:R-:W-:Y:S02]  /*14a0*/  SEL R43, R60, R85, P4 ;  /* 0x000000553c2b7207 */ /* 0x000fe40002000000 */
[----:B------:R-:W-:Y:S01]  /*14b0*/  SEL R72, R24, R54, P0 ;  /* 0x0000003618487207 */ /* 0x000fe20000000000 */
[----:B------:R-:W-:-:S04]  /*14c0*/  IMAD.WIDE.U32 R84, R20, R8, RZ ;  /* 0x0000000814547225 */ /* 0x000fc800078e00ff */
[----:B------:R-:W-:Y:S01]  /*14d0*/  IMAD R93, R9, R20, R93 ;  /* 0x00000014095d7224 */ /* 0x000fe200078e025d */
[----:B------:R-:W-:Y:S01]  /*14e0*/  SEL R20, R2, R29, P2 ;  /* 0x0000001d02147207 */ /* 0x000fe20001000000 */
[----:B------:R-:W-:Y:S01]  /*14f0*/  IMAD.IADD R54, R31, 0x1, R95 ;  /* 0x000000011f367824 */ /* 0x000fe200078e025f */
[----:B------:R-:W-:-:S04]  /*1500*/  ISETP.GT.U32.AND P2, PT, R30, R78, PT ;  /* 0x0000004e1e00720c */ /* 0x000fc80003f44070 */
[----:B------:R-:W-:-:S04]  /*1510*/  ISETP.GT.AND.EX P2, PT, R54, R79, PT, P2 ;  /* 0x0000004f3600720c */ /* 0x000fc80003f44320 */
[----:B------:R-:W-:Y:S02]  /*1520*/  SEL R80, R30, R78, P2 ;  /* 0x0000004e1e507207 */ /* 0x000fe40001000000 */
[----:B------:R-:W1:Y:S01]  /*1530*/  LDS.128 R28, [R4+0x100] ;  /* 0x00010000041c7984 */ /* 0x000e620000000c00 */
[----:B------:R-:W-:Y:S01]  /*1540*/  SEL R82, R2, R83, P1 ;  /* 0x0000005302527207 */ /* 0x000fe20000800000 */
[----:B------:R-:W-:Y:S01]  /*1550*/  IMAD.IADD R60, R91, 0x1, R21 ;  /* 0x000000015b3c7824 */ /* 0x000fe200078e0215 */
[----:B------:R-:W-:Y:S01]  /*1560*/  ISETP.GT.U32.AND P1, PT, R90, R50, PT ;  /* 0x000000325a00720c */ /* 0x000fe20003f24070 */
[----:B0-----:R-:W-:Y:S01]  /*1570*/  IMAD R21, R13, R32, RZ ;  /* 0x000000200d157224 */ /* 0x001fe200078e02ff */
[----:B------:R-:W-:Y:S01]  /*1580*/  ISETP.GT.U32.AND P5, PT, R92, R86, PT ;  /* 0x000000565c00720c */ /* 0x000fe20003fa4070 */
[----:B------:R-:W-:Y:S01]  /*1590*/  IMAD.IADD R36, R85, 0x1, R93 ;  /* 0x0000000155247824 */ /* 0x000fe200078e025d */
[----:B------:R-:W-:Y:S02]  /*15a0*/  SEL R24, R2, R89, P3 ;  /* 0x0000005902187207 */ /* 0x000fe40001800000 */
[----:B------:R-:W-:-:S02]  /*15b0*/  ISETP.GT.U32.AND P3, PT, R84, R40, PT ;  /* 0x000000285400720c */ /* 0x000fc40003f64070 */
[----:B------:R-:W-:Y:S02]  /*15c0*/  ISETP.GT.AND.EX P1, PT, R60, R57, PT, P1 ;  /* 0x000000393c00720c */ /* 0x000fe40003f24310 */
[----:B------:R-:W-:Y:S01]  /*15d0*/  SEL R52, R52, R55, P0 ;  /* 0x0000003734347207 */ /* 0x000fe20000000000 */
[----:B------:R-:W-:Y:S01]  /*15e0*/  IMAD R55, R13, R34, RZ ;  /* 0x000000220d377224 */ /* 0x000fe200078e02ff */
[----:B------:R-:W-:Y:S01]  /*15f0*/  ISETP.GT.AND.EX P5, PT, R38, R87, PT, P5 ;  /* 0x000000572600720c */ /* 0x000fe20003fa4350 */
[----:B------:R-:W-:Y:S01]  /*1600*/  IMAD R21, R33, R12, R21 ;  /* 0x0000000c21157224 */ /* 0x000fe200078e0215 */
[----:B------:R-:W-:Y:S01]  /*1610*/  ISETP.GT.AND.EX P3, PT, R36, R47, PT, P3 ;  /* 0x0000002f2400720c */ /* 0x000fe20003f64330 */
[----:B------:R-:W-:Y:S01]  /*1620*/  IMAD R33, R13, R8, RZ ;  /* 0x000000080d217224 */ /* 0x000fe200078e02ff */
[----:B------:R-:W-:Y:S01]  /*1630*/  SEL R50, R90, R50, P1 ;  /* 0x000000325a327207 */ /* 0x000fe20000800000 */
[----:B------:R-:W-:Y:S01]  /*1640*/  IMAD R55, R12, R35, R55 ;  /* 0x000000230c377224 */ /* 0x000fe200078e0237 */
[----:B------:R-:W-:Y:S01]  /*1650*/  SEL R41, R92, R86, P5 ;  /* 0x000000565c297207 */ /* 0x000fe20002800000 */
[----:B------:R-:W-:Y:S01]  /*1660*/  IMAD.WIDE.U32 R90, R12, R34, RZ ;  /* 0x000000220c5a7225 */ /* 0x000fe200078e00ff */
[----:B------:R-:W-:-:S03]  /*1670*/  SEL R38, R38, R87, P5 ;  /* 0x0000005726267207 */ /* 0x000fc60002800000 */
[----:B------:R-:W-:Y:S01]  /*1680*/  IMAD R13, R13, R10, RZ ;  /* 0x0000000a0d0d7224 */ /* 0x000fe200078e02ff */
[----:B------:R-:W-:Y:S01]  /*1690*/  SEL R40, R84, R40, P3 ;  /* 0x0000002854287207 */ /* 0x000fe20001800000 */
[----:B------:R-:W-:Y:S01]  /*16a0*/  IMAD.WIDE.U32 R86, R12, R32, RZ ;  /* 0x000000200c567225 */ /* 0x000fe200078e00ff */
[----:B------:R-:W-:-:S03]  /*16b0*/  SEL R84, R2, R77, P4 ;  /* 0x0000004d02547207 */ /* 0x000fc60002000000 */
[----:B------:R-:W-:Y:S02]  /*16c0*/  IMAD R33, R9, R12, R33 ;  /* 0x0000000c09217224 */ /* 0x000fe400078e0221 */
[----:B------:R-:W-:Y:S01]  /*16d0*/  IMAD.WIDE.U32 R34, R12, R8, RZ ;  /* 0x000000080c227225 */ /* 0x000fe200078e00ff */
[----:B------:R-:W-:-:S03]  /*16e0*/  ISETP.GT.U32.AND P4, PT, R90, R44, PT ;  /* 0x0000002c5a00720c */ /* 0x000fc60003f84070 */
[----:B------:R-:W-:Y:S01]  /*16f0*/  IMAD.WIDE.U32 R8, R12, R10, RZ ;  /* 0x0000000a0c087225 */ /* 0x000fe200078e00ff */
[----:B------:R-:W-:-:S03]  /*1700*/  SEL R88, R2, R73, P6 ;  /* 0x0000004902587207 */ /* 0x000fc60003000000 */
[----:B------:R-:W-:Y:S02]  /*1710*/  IMAD R13, R12, R11, R13 ;  /* 0x0000000b0c0d7224 */ /* 0x000fe400078e020d */
[----:B------:R-:W-:Y:S01]  /*1720*/  IMAD.IADD R10, R91, 0x1, R55 ;  /* 0x000000015b0a7824 */ /* 0x000fe200078e0237 */
[----:B------:R-:W-:Y:S01]  /*1730*/  ISETP.GT.U32.AND P6, PT, R86, R42, PT ;  /* 0x0000002a5600720c */ /* 0x000fe20003fc4070 */
[----:B------:R-:W-:Y:S01]  /*1740*/  IMAD.IADD R92, R87, 0x1, R21 ;  /* 0x00000001575c7824 */ /* 0x000fe200078e0215 */
[----:B------:R-:W-:Y:S01]  /*1750*/  SEL R32, R2, R61, P0 ;  /* 0x0000003d02207207 */ /* 0x000fe20000000000 */
[----:B------:R-:W-:Y:S01]  /*1760*/  IMAD.IADD R12, R9, 0x1, R13 ;  /* 0x00000001090c7824 */ /* 0x000fe200078e020d */
[----:B------:R-:W-:Y:S02]  /*1770*/  ISETP.GT.U32.AND P0, PT, R8, R68, PT ;  /* 0x000000440800720c */ /* 0x000fe40003f04070 */
[----:B------:R-:W-:Y:S02]  /*1780*/  ISETP.GT.AND.EX P4, PT, R10, R39, PT, P4 ;  /* 0x000000270a00720c */ /* 0x000fe40003f84340 */
[----:B------:R-:W-:Y:S01]  /*1790*/  SEL R78, R60, R57, P1 ;  /* 0x000000393c4e7207 */ /* 0x000fe20000800000 */
[----:B------:R-:W-:Y:S01]  /*17a0*/  IMAD.IADD R60, R35, 0x1, R33 ;  /* 0x00000001233c7824 */ /* 0x000fe200078e0221 */
[----:B------:R-:W-:Y:S01]  /*17b0*/  ISETP.GT.AND.EX P6, PT, R92, R7, PT, P6 ;  /* 0x000000075c00720c */ /* 0x000fe20003fc4360 */
[-C--:B-1----:R-:W-:Y:S01]  /*17c0*/  IMAD R9, R27, R28.reuse, RZ ;  /* 0x0000001c1b097224 */ /* 0x082fe200078e02ff */
[----:B------:R-:W-:Y:S01]  /*17d0*/  ISETP.GT.AND.EX P0, PT, R12, R69, PT, P0 ;  /* 0x000000450c00720c */ /* 0x000fe20003f04300 */
[-C--:B------:R-:W-:Y:S01]  /*17e0*/  IMAD R35, R23, R28.reuse, RZ ;  /* 0x0000001c17237224 */ /* 0x080fe200078e02ff */
[----:B------:R-:W-:Y:S01]  /*17f0*/  SEL R21, R10, R39, P4 ;  /* 0x000000270a157207 */ /* 0x000fe20002000000 */
[-C--:B------:R-:W-:Y:S01]  /*1800*/  IMAD R39, R15, R28.reuse, RZ ;  /* 0x0000001c0f277224 */ /* 0x080fe200078e02ff */
[----:B------:R-:W-:Y:S01]  /*1810*/  SEL R33, R92, R7, P6 ;  /* 0x000000075c217207 */ /* 0x000fe20003000000 */
[----:B------:R-:W-:Y:S01]  /*1820*/  IMAD R7, R19, R28, RZ ;  /* 0x0000001c13077224 */ /* 0x000fe200078e02ff */
[----:B------:R-:W-:Y:S01]  /*1830*/  SEL R68, R8, R68, P0 ;  /* 0x0000004408447207 */ /* 0x000fe20000000000 */
[----:B------:R-:W-:Y:S01]  /*1840*/  IMAD.WIDE.U32 R10, R22, R28, RZ ;  /* 0x0000001c160a7225 */ /* 0x000fe200078e00ff */
[----:B------:R-:W-:-:S03]  /*1850*/  SEL R47, R36, R47, P3 ;  /* 0x0000002f242f7207 */ /* 0x000fc60001800000 */
[C---:B------:R-:W-:Y:S02]  /*1860*/  IMAD R55, R29.reuse, R26, R9 ;  /* 0x0000001a1d377224 */ /* 0x040fe400078e0209 */
[C---:B------:R-:W-:Y:S01]  /*1870*/  IMAD R57, R29.reuse, R22, R35 ;  /* 0x000000161d397224 */ /* 0x040fe200078e0223 */
[----:B------:R-:W-:Y:S01]  /*1880*/  SEL R87, R86, R42, P6 ;  /* 0x0000002a56577207 */ /* 0x000fe20003000000 */
[C---:B------:R-:W-:Y:S02]  /*1890*/  IMAD R61, R29.reuse, R14, R39 ;  /* 0x0000000e1d3d7224 */ /* 0x040fe400078e0227 */
[----:B------:R-:W-:Y:S01]  /*18a0*/  IMAD.WIDE.U32 R8, R14, R28, RZ ;  /* 0x0000001c0e087225 */ /* 0x000fe200078e00ff */
[----:B------:R-:W-:Y:S02]  /*18b0*/  SEL R36, R2, R75, P5 ;  /* 0x0000004b02247207 */ /* 0x000fe40002800000 */
[----:B------:R-:W-:Y:S01]  /*18c0*/  SEL R39, R12, R69, P0 ;  /* 0x000000450c277207 */ /* 0x000fe20000000000 */
[----:B------:R-:W-:Y:S01]  /*18d0*/  IMAD R7, R29, R18, R7 ;  /* 0x000000121d077224 */ /* 0x000fe200078e0207 */
[----:B------:R-:W-:Y:S01]  /*18e0*/  SEL R54, R54, R79, P2 ;  /* 0x0000004f36367207 */ /* 0x000fe20001000000 */
[----:B------:R-:W-:Y:S01]  /*18f0*/  IMAD.IADD R29, R11, 0x1, R57 ;  /* 0x000000010b1d7824 */ /* 0x000fe200078e0239 */
[----:B------:R-:W-:-:S02]  /*1900*/  ISETP.GT.U32.AND P5, PT, R34, R58, PT ;  /* 0x0000003a2200720c */ /* 0x000fc40003fa4070 */
[----:B------:R-:W-:Y:S01]  /*1910*/  SEL R75, R90, R44, P4 ;  /* 0x0000002c5a4b7207 */ /* 0x000fe20002000000 */
[----:B------:R-:W-:Y:S01]  /*1920*/  IMAD.IADD R90, R9, 0x1, R61 ;  /* 0x00000001095a7824 */ /* 0x000fe200078e023d */
[C---:B------:R-:W-:Y:S02]  /*1930*/  SEL R12, R2.reuse, R67, P2 ;  /* 0x00000043020c7207 */ /* 0x040fe40001000000 */
[----:B------:R-:W-:Y:S02]  /*1940*/  SEL R42, R2, R63, P3 ;  /* 0x0000003f022a7207 */ /* 0x000fe40001800000 */
[----:B------:R-:W-:Y:S02]  /*1950*/  ISETP.GT.U32.AND P2, PT, R10, R72, PT ;  /* 0x000000480a00720c */ /* 0x000fe40003f44070 */
[----:B------:R-:W-:Y:S02]  /*1960*/  ISETP.GT.U32.AND P3, PT, R8, R87, PT ;  /* 0x000000570800720c */ /* 0x000fe40003f64070 */
[----:B------:R-:W-:-:S02]  /*1970*/  ISETP.GT.AND.EX P5, PT, R60, R71, PT, P5 ;  /* 0x000000473c00720c */ /* 0x000fc40003fa4350 */
[----:B------:R-:W-:Y:S02]  /*1980*/  ISETP.GT.AND.EX P2, PT, R29, R52, PT, P2 ;  /* 0x000000341d00720c */ /* 0x000fe40003f44320 */
[----:B------:R-:W-:Y:S02]  /*1990*/  ISETP.GT.AND.EX P3, PT, R90, R33, PT, P3 ;  /* 0x000000215a00720c */ /* 0x000fe40003f64330 */
[----:B------:R-:W-:Y:S02]  /*19a0*/  SEL R13, R34, R58, P5 ;  /* 0x0000003a220d7207 */ /* 0x000fe40002800000 */
[----:B------:R-:W-:Y:S02]  /*19b0*/  SEL R58, R10, R72, P2 ;  /* 0x000000480a3a7207 */ /* 0x000fe40001000000 */
[----:B------:R-:W-:Y:S02]  /*19c0*/  SEL R72, R8, R87, P3 ;  /* 0x0000005708487207 */ /* 0x000fe40001800000 */
[----:B------:R-:W0:Y:S01]  /*19d0*/  LDS.128 R8, [R4+0x110] ;  /* 0x0001100004087984 */ /* 0x000e220000000c00 */
[----:B------:R-:W-:-:S04]  /*19e0*/  IMAD.WIDE.U32 R94, R18, R28, RZ ;  /* 0x0000001c125e7225 */ /* 0x000fc800078e00ff */
[----:B------:R-:W-:Y:S01]  /*19f0*/  IMAD.WIDE.U32 R92, R26, R28, RZ ;  /* 0x0000001c1a5c7225 */ /* 0x000fe200078e00ff */
[----:B------:R-:W-:-:S03]  /*1a00*/  SEL R34, R2, R49, P6 ;  /* 0x0000003102227207 */ /* 0x000fc60003000000 */
[----:B------:R-:W-:Y:S01]  /*1a10*/  IMAD.IADD R35, R95, 0x1, R7 ;  /* 0x000000015f237824 */ /* 0x000fe200078e0207 */
[----:B------:R-:W-:Y:S01]  /*1a20*/  ISETP.GT.U32.AND P6, PT, R92, R66, PT ;  /* 0x000000425c00720c */ /* 0x000fe20003fc4070 */
[----:B------:R-:W-:Y:S01]  /*1a30*/  IMAD.IADD R7, R93, 0x1, R55 ;  /* 0x000000015d077824 */ /* 0x000fe200078e0237 */
[----:B------:R-:W-:Y:S02]  /*1a40*/  SEL R28, R2, R59, P1 ;  /* 0x0000003b021c7207 */ /* 0x000fe40000800000 */
[----:B------:R-:W-:Y:S02]  /*1a50*/  ISETP.GT.U32.AND P1, PT, R94, R62, PT ;  /* 0x0000003e5e00720c */ /* 0x000fe40003f24070 */
[----:B------:R-:W-:Y:S02]  /*1a60*/  ISETP.GT.AND.EX P6, PT, R7, R56, PT, P6 ;  /* 0x000000380700720c */ /* 0x000fe40003fc4360 */
[----:B------:R-:W-:Y:S02]  /*1a70*/  ISETP.GT.AND.EX P1, PT, R35, R48, PT, P1 ;  /* 0x000000302300720c */ /* 0x000fe40003f24310 */
[----:B------:R-:W-:Y:S01]  /*1a80*/  SEL R56, R7, R56, P6 ;  /* 0x0000003807387207 */ /* 0x000fe20003000000 */
[----:B------:R-:W-:Y:S01]  /*1a90*/  IMAD R7, R19, R30, RZ ;  /* 0x0000001e13077224 */ /* 0x000fe200078e02ff */
[----:B------:R-:W-:Y:S01]  /*1aa0*/  SEL R48, R35, R48, P1 ;  /* 0x0000003023307207 */ /* 0x000fe20000800000 */
[----:B------:R-:W-:-:S02]  /*1ab0*/  IMAD R55, R27, R30, RZ ;  /* 0x0000001e1b377224 */ /* 0x000fc400078e02ff */
[-C--:B------:R-:W-:Y:S02]  /*1ac0*/  IMAD R57, R23, R30.reuse, RZ ;  /* 0x0000001e17397224 */ /* 0x080fe400078e02ff */
[----:B------:R-:W-:Y:S01]  /*1ad0*/  IMAD R59, R15, R30, RZ ;  /* 0x0000001e0f3b7224 */ /* 0x000fe200078e02ff */
[----:B------:R-:W-:Y:S01]  /*1ae0*/  SEL R62, R94, R62, P1 ;  /* 0x0000003e5e3e7207 */ /* 0x000fe20000800000 */
[----:B------:R-:W-:Y:S01]  /*1af0*/  IMAD R35, R31, R18, R7 ;  /* 0x000000121f237224 */ /* 0x000fe200078e0207 */
[----:B------:R-:W-:Y:S01]  /*1b00*/  SEL R49, R92, R66, P6 ;  /* 0x000000425c317207 */ /* 0x000fe20003000000 */
[----:B------:R-:W-:Y:S02]  /*1b10*/  VIADD R7, R2, 0x1 ;  /* 0x0000000102077836 */ /* 0x000fe40000000000 */
[----:B------:R-:W-:Y:S01]  /*1b20*/  IMAD.WIDE.U32 R94, R18, R30, RZ ;  /* 0x0000001e125e7225 */ /* 0x000fe200078e00ff */
[----:B------:R-:W-:-:S03]  /*1b30*/  SEL R44, R2, R51, P5 ;  /* 0x00000033022c7207 */ /* 0x000fc60002800000 */
[----:B------:R-:W-:-:S04]  /*1b40*/  IMAD.WIDE.U32 R92, R26, R30, RZ ;  /* 0x0000001e1a5c7225 */ /* 0x000fc800078e00ff */
[----:B------:R-:W-:-:S04]  /*1b50*/  IMAD.WIDE.U32 R66, R22, R30, RZ ;  /* 0x0000001e16427225 */ /* 0x000fc800078e00ff */
[C---:B------:R-:W-:Y:S02]  /*1b60*/  IMAD R55, R31.reuse, R26, R55 ;  /* 0x0000001a1f377224 */ /* 0x040fe400078e0237 */
[C---:B------:R-:W-:Y:S02]  /*1b70*/  IMAD R57, R31.reuse, R22, R57 ;  /* 0x000000161f397224 */ /* 0x040fe400078e0239 */
[----:B------:R-:W-:Y:S02]  /*1b80*/  IMAD R61, R31, R14, R59 ;  /* 0x0000000e1f3d7224 */ /* 0x000fe400078e023b */
[----:B------:R-:W-:Y:S01]  /*1b90*/  IMAD.WIDE.U32 R30, R14, R30, RZ ;  /* 0x0000001e0e1e7225 */ /* 0x000fe200078e00ff */
[----:B------:R-:W-:Y:S02]  /*1ba0*/  SEL R51, R7, R46, P1 ;  /* 0x0000002e07337207 */ /* 0x000fe40000800000 */
[----:B------:R-:W-:Y:S01]  /*1bb0*/  ISETP.GT.U32.AND P1, PT, R66, R50, PT ;  /* 0x000000324200720c */ /* 0x000fe20003f24070 */
[----:B------:R-:W-:Y:S01]  /*1bc0*/  IMAD.IADD R59, R67, 0x1, R57 ;  /* 0x00000001433b7824 */ /* 0x000fe200078e0239 */
[----:B------:R-:W-:Y:S01]  /*1bd0*/  SEL R57, R7, R20, P6 ;  /* 0x0000001407397207 */ /* 0x000fe20003000000 */
[----:B------:R-:W-:Y:S01]  /*1be0*/  IMAD.IADD R96, R31, 0x1, R61 ;  /* 0x000000011f607824 */ /* 0x000fe200078e023d */
[----:B------:R-:W-:-:S02]  /*1bf0*/  ISETP.GT.U32.AND P6, PT, R30, R75, PT ;  /* 0x0000004b1e00720c */ /* 0x000fc40003fc4070 */
[----:B------:R-:W-:Y:S02]  /*1c00*/  ISETP.GT.AND.EX P1, PT, R59, R78, PT, P1 ;  /* 0x0000004e3b00720c */ /* 0x000fe40003f24310 */
[----:B------:R-:W-:Y:S01]  /*1c10*/  ISETP.GT.AND.EX P6, PT, R96, R21, PT, P6 ;  /* 0x000000156000720c */ /* 0x000fe20003fc4360 */
[----:B------:R-:W-:Y:S01]  /*1c20*/  IMAD.IADD R55, R93, 0x1, R55 ;  /* 0x000000015d377824 */ /* 0x000fe200078e0237 */
[----:B------:R-:W-:Y:S02]  /*1c30*/  SEL R60, R60, R71, P5 ;  /* 0x000000473c3c7207 */ /* 0x000fe40002800000 */
[----:B------:R-:W-:Y:S02]  /*1c40*/  SEL R50, R66, R50, P1 ;  /* 0x0000003242327207 */ /* 0x000fe40000800000 */
[----:B------:R-:W-:Y:S02]  /*1c50*/  ISETP.GT.U32.AND P5, PT, R92, R53, PT ;  /* 0x000000355c00720c */ /* 0x000fe40003fa4070 */
[----:B------:R-:W-:Y:S01]  /*1c60*/  SEL R66, R96, R21, P6 ;  /* 0x0000001560427207 */ /* 0x000fe20003000000 */
[-C--:B0-----:R-:W-:Y:S01]  /*1c70*/  IMAD R21, R19, R8.reuse, RZ ;  /* 0x0000000813157224 */ /* 0x081fe200078e02ff */
[----:B------:R-:W-:Y:S01]  /*1c80*/  SEL R46, R90, R33, P3 ;  /* 0x000000215a2e7207 */ /* 0x000fe20001800000 */
[----:B------:R-:W-:Y:S01]  /*1c90*/  IMAD R33, R27, R8, RZ ;  /* 0x000000081b217224 */ /* 0x000fe200078e02ff */
[----:B------:R-:W-:Y:S01]  /*1ca0*/  SEL R86, R2, R45, P4 ;  /* 0x0000002d02567207 */ /* 0x000fe20002000000 */
[----:B------:R-:W-:Y:S01]  /*1cb0*/  IMAD.IADD R35, R95, 0x1, R35 ;  /* 0x000000015f237824 */ /* 0x000fe200078e0223 */
[----:B------:R-:W-:Y:S01]  /*1cc0*/  SEL R52, R29, R52, P2 ;  /* 0x000000341d347207 */ /* 0x000fe20001000000 */
[----:B------:R-:W-:Y:S01]  /*1cd0*/  IMAD R29, R19, R10, RZ ;  /* 0x0000000a131d7224 */ /* 0x000fe200078e02ff */
[----:B------:R-:W-:Y:S01]  /*1ce0*/  ISETP.GT.U32.AND P4, PT, R94, R64, PT ;  /* 0x000000405e00720c */ /* 0x000fe20003f84070 */
[----:B------:R-:W-:Y:S01]  /*1cf0*/  IMAD R19, R9, R18, R21 ;  /* 0x0000001209137224 */ /* 0x000fe200078e0215 */
[----:B------:R-:W-:Y:S01]  /*1d00*/  ISETP.GT.AND.EX P5, PT, R55, R70, PT, P5 ;  /* 0x000000463700720c */ /* 0x000fe20003fa4350 */
[----:B------:R-:W-:Y:S01]  /*1d10*/  IMAD.WIDE.U32 R20, R26, R8, RZ ;  /* 0x000000081a147225 */ /* 0x000fe200078e00ff */
[----:B------:R-:W-:-:S03]  /*1d20*/  ISETP.GT.AND.EX P4, PT, R35, R74, PT, P4 ;  /* 0x0000004a2300720c */ /* 0x000fc60003f84340 */
[----:B------:R-:W-:Y:S01]  /*1d30*/  IMAD R33, R9, R26, R33 ;  /* 0x0000001a09217224 */ /* 0x000fe200078e0221 */
[----:B------:R-:W-:Y:S01]  /*1d40*/  SEL R53, R92, R53, P5 ;  /* 0x000000355c357207 */ /* 0x000fe20002800000 */
[----:B------:R-:W-:Y:S01]  /*1d50*/  IMAD.WIDE.U32 R92, R18, R8, RZ ;  /* 0x00000008125c7225 */ /* 0x000fe200078e00ff */
[----:B------:R-:W-:Y:S02]  /*1d60*/  SEL R75, R30, R75, P6 ;  /* 0x0000004b1e4b7207 */ /* 0x000fe40003000000 */
[----:B------:R-:W-:Y:S01]  /*1d70*/  SEL R79, R7, R34, P3 ;  /* 0x00000022074f7207 */ /* 0x000fe20001800000 */
[----:B------:R-:W-:Y:S02]  /*1d80*/  IMAD R29, R11, R18, R29 ;  /* 0x000000120b1d7224 */ /* 0x000fe400078e021d */
[----:B------:R-:W-:Y:S01]  /*1d90*/  IMAD.WIDE.U32 R30, R18, R10, RZ ;  /* 0x0000000a121e7225 */ /* 0x000fe200078e00ff */
[----:B------:R-:W-:-:S03]  /*1da0*/  ISETP.GT.U32.AND P3, PT, R20, R65, PT ;  /* 0x000000411400720c */ /* 0x000fc60003f64070 */
[----:B------:R-:W-:Y:S01]  /*1db0*/  IMAD.IADD R18, R21, 0x1, R33 ;  /* 0x0000000115127824 */ /* 0x000fe200078e0221 */
[----:B------:R-:W-:Y:S01]  /*1dc0*/  SEL R74, R35, R74, P4 ;  /* 0x0000004a234a7207 */ /* 0x000fe20002000000 */
[C---:B------:R-:W-:Y:S02]  /*1dd0*/  IMAD R45, R23.reuse, R8, RZ ;  /* 0x00000008172d7224 */ /* 0x040fe400078e02ff */
[-C--:B------:R-:W-:Y:S01]  /*1de0*/  IMAD R35, R23, R10.reuse, RZ ;  /* 0x0000000a17237224 */ /* 0x080fe200078e02ff */
[----:B------:R-:W-:Y:S01]  /*1df0*/  ISETP.GT.AND.EX P3, PT, R18, R43, PT, P3 ;  /* 0x0000002b1200720c */ /* 0x000fe20003f64330 */
[----:B------:R-:W-:Y:S02]  /*1e00*/  IMAD R27, R27, R10, RZ ;  /* 0x0000000a1b1b7224 */ /* 0x000fe400078e02ff */
[----:B------:R-:W-:Y:S01]  /*1e10*/  IMAD R23, R15, R8, RZ ;  /* 0x000000080f177224 */ /* 0x000fe200078e02ff */
[----:B------:R-:W-:Y:S01]  /*1e20*/  SEL R64, R94, R64, P4 ;  /* 0x000000405e407207 */ /* 0x000fe20002000000 */
[----:B------:R-:W-:Y:S01]  /*1e30*/  IMAD R27, R11, R26, R27 ;  /* 0x0000001a0b1b7224 */ /* 0x000fe200078e021b */
[----:B------:R-:W-:Y:S01]  /*1e40*/  SEL R77, R7, R32, P2 ;  /* 0x00000020074d7207 */ /* 0x000fe20001000000 */
[----:B------:R-:W-:Y:S01]  /*1e50*/  IMAD.WIDE.U32 R94, R26, R10, RZ ;  /* 0x0000000a1a5e7225 */ /* 0x000fe200078e00ff */
[----:B------:R-:W-:-:S03]  /*1e60*/  SEL R65, R20, R65, P3 ;  /* 0x0000004114417207 */ /* 0x000fc60001800000 */
[----:B------:R-:W-:Y:S02]  /*1e70*/  IMAD R45, R9, R22, R45 ;  /* 0x00000016092d7224 */ /* 0x000fe400078e022d */
[----:B------:R-:W-:-:S04]  /*1e80*/  IMAD.WIDE.U32 R98, R22, R8, RZ ;  /* 0x0000000816627225 */ /* 0x000fc800078e00ff */
[----:B------:R-:W-:Y:S02]  /*1e90*/  IMAD R26, R11, R22, R35 ;  /* 0x000000160b1a7224 */ /* 0x000fe400078e0223 */
[----:B------:R-:W-:Y:S01]  /*1ea0*/  IMAD.WIDE.U32 R90, R22, R10, RZ ;  /* 0x0000000a165a7225 */ /* 0x000fe200078e00ff */
[----:B------:R-:W-:Y:S03]  /*1eb0*/  LDS.128 R32, [R4+0x200] ;  /* 0x0002000004207984 */ /* 0x000fe60000000c00 */
[----:B------:R-:W-:Y:S02]  /*1ec0*/  IMAD R9, R9, R14, R23 ;  /* 0x0000000e09097224 */ /* 0x000fe400078e0217 */
[----:B------:R-:W0:Y:S01]  /*1ed0*/  LDS.128 R20, [R5+0x10] ;  /* 0x0000100005147984 */ /* 0x000e220000000c00 */
[----:B------:R-:W-:Y:S01]  /*1ee0*/  IMAD.WIDE.U32 R100, R14, R8, RZ ;  /* 0x000000080e647225 */ /* 0x000fe200078e00ff */
[----:B------:R-:W-:-:S02]  /*1ef0*/  SEL R78, R59, R78, P1 ;  /* 0x0000004e3b4e7207 */ /* 0x000fc40000800000 */
[----:B------:R-:W-:Y:S01]  /*1f00*/  SEL R71, R7, R28, P1 ;  /* 0x0000001c07477207 */ /* 0x000fe20000800000 */
[----:B------:R-:W-:Y:S01]  /*1f10*/  IMAD.IADD R8, R31, 0x1, R29 ;  /* 0x000000011f087824 */ /* 0x000fe200078e021d */
[----:B------:R-:W-:Y:S01]  /*1f20*/  ISETP.GT.U32.AND P1, PT, R30, R17, PT ;  /* 0x000000111e00720c */ /* 0x000fe20003f24070 */
[----:B------:R-:W-:Y:S01]  /*1f30*/  IMAD.IADD R19, R93, 0x1, R19 ;  /* 0x000000015d137824 */ /* 0x000fe200078e0213 */
[----:B------:R-:W-:Y:S02]  /*1f40*/  ISETP.GT.U32.AND P2, PT, R92, R81, PT ;  /* 0x000000515c00720c */ /* 0x000fe40003f44070 */
[----:B------:R-:W-:Y:S01]  /*1f50*/  ISETP.GT.AND.EX P1, PT, R8, R25, PT, P1 ;  /* 0x000000190800720c */ /* 0x000fe20003f24310 */
[----:B------:R-:W-:Y:S01]  /*1f60*/  IMAD R15, R15, R10, RZ ;  /* 0x0000000a0f0f7224 */ /* 0x000fe200078e02ff */
[----:B------:R-:W-:Y:S01]  /*1f70*/  ISETP.GT.AND.EX P2, PT, R19, R16, PT, P2 ;  /* 0x000000101300720c */ /* 0x000fe20003f44320 */
[----:B------:R-:W-:Y:S01]  /*1f80*/  IMAD.WIDE.U32 R96, R14, R10, RZ ;  /* 0x0000000a0e607225 */ /* 0x000fe200078e00ff */
[----:B------:R-:W-:-:S02]  /*1f90*/  SEL R10, R30, R17, P1 ;  /* 0x000000111e0a7207 */ /* 0x000fc40000800000 */
[----:B------:R-:W1:Y:S01]  /*1fa0*/  LDS.128 R28, [R4+0x210] ;  /* 0x00021000041c7984 */ /* 0x000e620000000c00 */
[----:B------:R-:W-:Y:S01]  /*1fb0*/  IMAD R11, R11, R14, R15 ;  /* 0x0000000e0b0b7224 */ /* 0x000fe200078e020f */
[----:B------:R-:W-:Y:S02]  /*1fc0*/  SEL R15, R19, R16, P2 ;  /* 0x00000010130f7207 */ /* 0x000fe40001000000 */
[----:B------:R-:W-:Y:S02]  /*1fd0*/  SEL R14, R18, R43, P3 ;  /* 0x0000002b120e7207 */ /* 0x000fe40001800000 */
[----:B------:R-:W2:Y:S01]  /*1fe0*/  LDS.128 R16, [R5+0x90] ;  /* 0x0000900005107984 */ /* 0x000ea20000000c00 */
[----:B------:R-:W-:Y:S01]  /*1ff0*/  SEL R70, R55, R70, P5 ;  /* 0x0000004637467207 */ /* 0x000fe20002800000 */
[----:B------:R-:W-:Y:S01]  /*2000*/  IMAD.IADD R9, R101, 0x1, R9 ;  /* 0x0000000165097824 */ /* 0x000fe200078e0209 */
[----:B------:R-:W-:Y:S01]  /*2010*/  SEL R73, R7, R88, P5 ;  /* 0x0000005807497207 */ /* 0x000fe20002800000 */
[----:B------:R-:W-:Y:S01]  /*2020*/  IMAD.IADD R27, R95, 0x1, R27 ;  /* 0x000000015f1b7824 */ /* 0x000fe200078e021b */
[----:B------:R-:W-:-:S02]  /*2030*/  SEL R69, R7, R86, P6 ;  /* 0x0000005607457207 */ /* 0x000fc40003000000 */
[----:B------:R-:W-:Y:S02]  /*2040*/  ISETP.GT.U32.AND P5, PT, R100, R13, PT ;  /* 0x0000000d6400720c */ /* 0x000fe40003fa4070 */
[----:B------:R-:W-:Y:S02]  /*2050*/  ISETP.GT.U32.AND P6, PT, R94, R41, PT ;  /* 0x000000295e00720c */ /* 0x000fe40003fc4070 */
[----:B------:R-:W-:Y:S02]  /*2060*/  ISETP.GT.AND.EX P5, PT, R9, R60, PT, P5 ;  /* 0x0000003c0900720c */ /* 0x000fe40003fa4350 */
[----:B------:R-:W-:Y:S01]  /*2070*/  ISETP.GT.AND.EX P6, PT, R27, R38, PT, P6 ;  /* 0x000000261b00720c */ /* 0x000fe20003fc4360 */
[----:B------:R-:W-:Y:S01]  /*2080*/  IMAD.IADD R55, R91, 0x1, R26 ;  /* 0x000000015b377824 */ /* 0x000fe200078e021a */
[----:B------:R-:W-:Y:S01]  /*2090*/  SEL R81, R92, R81, P2 ;  /* 0x000000515c517207 */ /* 0x000fe20001000000 */
[----:B------:R-:W-:Y:S01]  /*20a0*/  IMAD.IADD R92, R99, 0x1, R45 ;  /* 0x00000001635c7824 */ /* 0x000fe200078e022d */
[----:B------:R-:W-:Y:S01]  /*20b0*/  SEL R67, R7, R76, P4 ;  /* 0x0000004c07437207 */ /* 0x000fe20002000000 */
[----:B------:R-:W-:Y:S01]  /*20c0*/  IMAD.IADD R26, R97, 0x1, R11 ;  /* 0x00000001611a7824 */ /* 0x000fe200078e020b */
[----:B------:R-:W-:-:S02]  /*20d0*/  SEL R45, R7, R84, P3 ;  /* 0x00000054072d7207 */ /* 0x000fc40001800000 */
[----:B------:R-:W-:Y:S01]  /*20e0*/  SEL R76, R100, R13, P5 ;  /* 0x0000000d644c7207 */ /* 0x000fe20002800000 */
[C---:B0-----:R-:W-:Y:S01]  /*20f0*/  IMAD R13, R21.reuse, R32, RZ ;  /* 0x00000020150d7224 */ /* 0x041fe200078e02ff */
[----:B------:R-:W-:Y:S02]  /*2100*/  ISETP.GT.U32.AND P3, PT, R96, R68, PT ;  /* 0x000000446000720c */ /* 0x000fe40003f64070 */
[----:B------:R-:W-:Y:S01]  /*2110*/  SEL R11, R94, R41, P6 ;  /* 0x000000295e0b7207 */ /* 0x000fe20003000000 */
[----:B------:R-:W-:Y:S01]  /*2120*/  IMAD R41, R21, R34, RZ ;  /* 0x0000002215297224 */ /* 0x000fe200078e02ff */
[----:B------:R-:W-:Y:S02]  /*2130*/  SEL R60, R9, R60, P5 ;  /* 0x0000003c093c7207 */ /* 0x000fe40002800000 */
[----:B------:R-:W-:Y:S01]  /*2140*/  SEL R43, R7, R82, P2 ;  /* 0x00000052072b7207 */ /* 0x000fe20001000000 */
[----:B------:R-:W-:Y:S01]  /*2150*/  IMAD.WIDE.U32 R82, R20, R34, RZ ;  /* 0x0000002214527225 */ /* 0x000fe200078e00ff */
[----:B------:R-:W-:-:S02]  /*2160*/  ISETP.GT.AND.EX P3, PT, R26, R39, PT, P3 ;  /* 0x000000271a00720c */ /* 0x000fc40003f64330 */
[----:B------:R-:W-:Y:S01]  /*2170*/  SEL R9, R8, R25, P1 ;  /* 0x0000001908097207 */ /* 0x000fe20000800000 */
[----:B------:R-:W-:Y:S02]  /*2180*/  IMAD R25, R33, R20, R13 ;  /* 0x0000001421197224 */ /* 0x000fe400078e020d */
[C---:B------:R-:W-:Y:S02]  /*2190*/  IMAD R41, R20.reuse, R35, R41 ;  /* 0x0000002314297224 */ /* 0x040fe400078e0229 */
[----:B------:R-:W-:Y:S01]  /*21a0*/  IMAD.WIDE.U32 R84, R20, R32, RZ ;  /* 0x0000002014547225 */ /* 0x000fe200078e00ff */
[----:B------:R-:W-:Y:S02]  /*21b0*/  SEL R8, R26, R39, P3 ;  /* 0x000000271a087207 */ /* 0x000fe40001800000 */
[----:B------:R-:W-:Y:S01]  /*21c0*/  SEL R13, R27, R38, P6 ;  /* 0x000000261b0d7207 */ /* 0x000fe20003000000 */
[----:B------:R-:W-:Y:S01]  /*21d0*/  IMAD.IADD R39, R83, 0x1, R41 ;  /* 0x0000000153277824 */ /* 0x000fe200078e0229 */
[----:B------:R-:W-:Y:S01]  /*21e0*/  SEL R41, R7, R24, P1 ;  /* 0x0000001807297207 */ /* 0x000fe20000800000 */
[----:B------:R-:W-:-:S02]  /*21f0*/  IMAD.IADD R85, R85, 0x1, R25 ;  /* 0x0000000155557824 */ /* 0x000fc400078e0219 */
[----:B------:R-:W0:Y:S01]  /*2200*/  LDS.128 R24, [R5+0x110] ;  /* 0x0001100005187984 */ /* 0x000e220000000c00 */
[----:B------:R-:W-:Y:S02]  /*2210*/  ISETP.GT.U32.AND P2, PT, R90, R80, PT ;  /* 0x000000505a00720c */ /* 0x000fe40003f44070 */
[----:B------:R-:W-:Y:S02]  /*2220*/  ISETP.GT.U32.AND P4, PT, R98, R40, PT ;  /* 0x000000286200720c */ /* 0x000fe40003f84070 */
[----:B------:R-:W-:Y:S02]  /*2230*/  ISETP.GT.AND.EX P2, PT, R55, R54, PT, P2 ;  /* 0x000000363700720c */ /* 0x000fe40003f44320 */
[----:B------:R-:W-:Y:S02]  /*2240*/  ISETP.GT.AND.EX P4, PT, R92, R47, PT, P4 ;  /* 0x0000002f5c00720c */ /* 0x000fe40003f84340 */
[----:B------:R-:W-:Y:S02]  /*2250*/  SEL R63, R7, R44, P5 ;  /* 0x0000002c073f7207 */ /* 0x000fe40002800000 */
[----:B------:R-:W-:-:S02]  /*2260*/  SEL R54, R55, R54, P2 ;  /* 0x0000003637367207 */ /* 0x000fc40001000000 */
[----:B------:R-:W-:Y:S02]  /*2270*/  ISETP.GT.U32.AND P5, PT, R82, R64, PT ;  /* 0x000000405200720c */ /* 0x000fe40003fa4070 */
[C---:B------:R-:W-:Y:S02]  /*2280*/  SEL R59, R7.reuse, R42, P4 ;  /* 0x0000002a073b7207 */ /* 0x040fe40002000000 */
[C---:B------:R-:W-:Y:S02]  /*2290*/  SEL R55, R7.reuse, R36, P6 ;  /* 0x0000002407377207 */ /* 0x040fe40003000000 */
[----:B------:R-:W-:Y:S02]  /*22a0*/  SEL R61, R7, R12, P2 ;  /* 0x0000000c073d7207 */ /* 0x000fe40001000000 */
[----:B------:R-:W-:Y:S01]  /*22b0*/  @!P3 SEL R7, R2, R37, P0 ;  /* 0x000000250207b207 */ /* 0x000fe20000000000 */
[----:B-1----:R-:W-:Y:S01]  /*22c0*/  IMAD R37, R21, R28, RZ ;  /* 0x0000001c15257224 */ /* 0x002fe200078e02ff */
[----:B------:R-:W-:Y:S01]  /*22d0*/  ISETP.GT.AND.EX P1, PT, R39, R74, PT, P5 ;  /* 0x0000004a2700720c */ /* 0x000fe20003f24350 */
[----:B------:R-:W-:-:S02]  /*22e0*/  IMAD R83, R21, R30, RZ ;  /* 0x0000001e15537224 */ /* 0x000fc400078e02ff */
[----:B--2---:R-:W-:Y:S01]  /*22f0*/  IMAD R21, R17, R32, RZ ;  /* 0x0000002011157224 */ /* 0x004fe200078e02ff */
[----:B------:R-:W-:Y:S01]  /*2300*/  SEL R64, R82, R64, P1 ;  /* 0x0000004052407207 */ /* 0x000fe20000800000 */
[----:B------:R-:W-:Y:S01]  /*2310*/  IMAD.WIDE.U32 R86, R20, R28, RZ ;  /* 0x0000001c14567225 */ /* 0x000fe200078e00ff */
[----:B------:R-:W-:-:S03]  /*2320*/  SEL R40, R98, R40, P4 ;  /* 0x0000002862287207 */ /* 0x000fc60002000000 */
[----:B------:R-:W-:Y:S01]  /*2330*/  IMAD R89, R29, R20, R37 ;  /* 0x000000141d597224 */ /* 0x000fe200078e0225 */
[----:B------:R-:W-:Y:S01]  /*2340*/  SEL R47, R92, R47, P4 ;  /* 0x0000002f5c2f7207 */ /* 0x000fe20002000000 */
[----:B------:R-:W-:Y:S01]  /*2350*/  IMAD R91, R20, R31, R83 ;  /* 0x0000001f145b7224 */ /* 0x000fe200078e0253 */
[----:B------:R-:W-:Y:S01]  /*2360*/  ISETP.GT.U32.AND P4, PT, R84, R62, PT ;  /* 0x0000003e5400720c */ /* 0x000fe20003f84070 */
[----:B------:R-:W-:Y:S01]  /*2370*/  IMAD.WIDE.U32 R82, R20, R30, RZ ;  /* 0x0000001e14527225 */ /* 0x000fe200078e00ff */
[----:B------:R-:W-:-:S03]  /*2380*/  ISETP.GT.U32.AND P0, PT, R86, R81, PT ;  /* 0x000000515600720c */ /* 0x000fc60003f04070 */
[----:B------:R-:W-:Y:S01]  /*2390*/  IMAD.WIDE.U32 R36, R16, R32, RZ ;  /* 0x0000002010247225 */ /* 0x000fe200078e00ff */
[----:B------:R-:W-:-:S03]  /*23a0*/  SEL R68, R96, R68, P3 ;  /* 0x0000004460447207 */ /* 0x000fc60001800000 */
[----:B------:R-:W-:Y:S02]  /*23b0*/  IMAD R21, R33, R16, R21 ;  /* 0x0000001021157224 */ /* 0x000fe400078e0215 */
[----:B------:R-:W-:Y:S01]  /*23c0*/  IMAD.IADD R20, R87, 0x1, R89 ;  /* 0x0000000157147824 */ /* 0x000fe200078e0259 */
[----:B------:R-:W-:Y:S01]  /*23d0*/  ISETP.GT.AND.EX P4, PT, R85, R48, PT, P4 ;  /* 0x000000305500720c */ /* 0x000fe20003f84340 */
[----:B------:R-:W-:Y:S01]  /*23e0*/  IMAD.IADD R42, R83, 0x1, R91 ;  /* 0x00000001532a7824 */ /* 0x000fe200078e025b */
[----:B------:R-:W-:Y:S01]  /*23f0*/  ISETP.GT.U32.AND P3, PT, R82, R10, PT ;  /* 0x0000000a5200720c */ /* 0x000fe20003f64070 */
[----:B------:R-:W-:Y:S01]  /*2400*/  IMAD.IADD R21, R37, 0x1, R21 ;  /* 0x0000000125157824 */ /* 0x000fe200078e0215 */
[----:B------:R-:W-:Y:S01]  /*2410*/  ISETP.GT.U32.AND P5, PT, R36, R49, PT ;  /* 0x000000312400720c */ /* 0x000fe20003fa4070 */
[----:B------:R-:W-:Y:S01]  /*2420*/  IMAD R37, R17, R34, RZ ;  /* 0x0000002211257224 */ /* 0x000fe200078e02ff */
[----:B------:R-:W-:Y:S02]  /*2430*/  ISETP.GT.AND.EX P0, PT, R20, R15, PT, P0 ;  /* 0x0000000f1400720c */ /* 0x000fe40003f04300 */
[----:B------:R-:W-:Y:S01]  /*2440*/  SEL R62, R84, R62, P4 ;  /* 0x0000003e543e7207 */ /* 0x000fe20002000000 */
[C---:B------:R-:W-:Y:S01]  /*2450*/  IMAD R37, R16.reuse, R35, R37 ;  /* 0x0000002310257224 */ /* 0x040fe200078e0225 */
[----:B------:R-:W-:Y:S01]  /*2460*/  SEL R48, R85, R48, P4 ;  /* 0x0000003055307207 */ /* 0x000fe20002000000 */
[----:B------:R-:W-:Y:S01]  /*2470*/  IMAD.WIDE.U32 R84, R16, R34, RZ ;  /* 0x0000002210547225 */ /* 0x000fe200078e00ff */
[----:B------:R-:W-:-:S02]  /*2480*/  ISETP.GT.AND.EX P3, PT, R42, R9, PT, P3 ;  /* 0x000000092a00720c */ /* 0x000fc40003f64330 */
[----:B------:R-:W-:Y:S01]  /*2490*/  ISETP.GT.AND.EX P5, PT, R21, R56, PT, P5 ;  /* 0x000000381500720c */ /* 0x000fe20003fa4350 */
[C---:B------:R-:W-:Y:S01]  /*24a0*/  IMAD R87, R17.reuse, R30, RZ ;  /* 0x0000001e11577224 */ /* 0x040fe200078e02ff */
[----:B------:R-:W-:Y:S01]  /*24b0*/  SEL R44, R86, R81, P0 ;  /* 0x00000051562c7207 */ /* 0x000fe20000000000 */
[----:B------:R-:W-:Y:S01]  /*24c0*/  IMAD R81, R17, R28, RZ ;  /* 0x0000001c11517224 */ /* 0x000fe200078e02ff */
[----:B------:R-:W-:Y:S01]  /*24d0*/  SEL R12, R82, R10, P3 ;  /* 0x0000000a520c7207 */ /* 0x000fe20001800000 */
[----:B------:R-:W-:Y:S01]  /*24e0*/  IMAD.IADD R17, R85, 0x1, R37 ;  /* 0x0000000155117824 */ /* 0x000fe200078e0225 */
[----:B------:R-:W-:Y:S01]  /*24f0*/  SEL R49, R36, R49, P5 ;  /* 0x0000003124317207 */ /* 0x000fe20002800000 */
[----:B------:R-:W-:Y:S01]  /*2500*/  VIADD R10, R2, 0x2 ;  /* 0x00000002020a7836 */ /* 0x000fe20000000000 */
[----:B------:R-:W-:Y:S01]  /*2510*/  ISETP.GT.U32.AND P6, PT, R84, R53, PT ;  /* 0x000000355400720c */ /* 0x000fe20003fc4070 */
[C---:B------:R-:W-:Y:S02]  /*2520*/  IMAD R87, R16.reuse, R31, R87 ;  /* 0x0000001f10577224 */ /* 0x040fe400078e0257 */
[----:B------:R-:W-:Y:S01]  /*2530*/  IMAD.WIDE.U32 R36, R16, R30, RZ ;  /* 0x0000001e10247225 */ /* 0x000fe200078e00ff */
[----:B------:R-:W-:-:S03]  /*2540*/  SEL R51, R10, R51, P4 ;  /* 0x000000330a337207 */ /* 0x000fc60002000000 */
[----:B------:R-:W-:-:S04]  /*2550*/  IMAD.WIDE.U32 R82, R16, R28, RZ ;  /* 0x0000001c10527225 */ /* 0x000fc800078e00ff */
[----:B------:R-:W-:Y:S01]  /*2560*/  IMAD R81, R29, R16, R81 ;  /* 0x000000101d517224 */ /* 0x000fe200078e0251 */
[----:B------:R-:W-:Y:S01]  /*2570*/  ISETP.GT.AND.EX P6, PT, R17, R70, PT, P6 ;  /* 0x000000461100720c */ /* 0x000fe20003fc4360 */
[----:B------:R-:W-:Y:S01]  /*2580*/  IMAD.IADD R16, R37, 0x1, R87 ;  /* 0x0000000125107824 */ /* 0x000fe200078e0257 */
[----:B------:R-:W-:Y:S01]  /*2590*/  ISETP.GT.U32.AND P4, PT, R36, R11, PT ;  /* 0x0000000b2400720c */ /* 0x000fe20003f84070 */
[----:B------:R-:W-:Y:S02]  /*25a0*/  IMAD.IADD R83, R83, 0x1, R81 ;  /* 0x0000000153537824 */ /* 0x000fe400078e0251 */
[-C--:B0-----:R-:W-:Y:S01]  /*25b0*/  IMAD R81, R25, R32.reuse, RZ ;  /* 0x0000002019517224 */ /* 0x081fe200078e02ff */
[----:B------:R-:W-:Y:S01]  /*25c0*/  SEL R53, R84, R53, P6 ;  /* 0x0000003554357207 */ /* 0x000fe20003000000 */
[----:B------:R-:W-:Y:S01]  /*25d0*/  IMAD.WIDE.U32 R84, R24, R32, RZ ;  /* 0x0000002018547225 */ /* 0x000fe200078e00ff */
[----:B------:R-:W-:Y:S02]  /*25e0*/  ISETP.GT.AND.EX P4, PT, R16, R13, PT, P4 ;  /* 0x0000000d1000720c */ /* 0x000fe40003f84340 */
[----:B------:R-:W-:Y:S01]  /*25f0*/  SEL R80, R90, R80, P2 ;  /* 0x000000505a507207 */ /* 0x000fe20001000000 */
[----:B------:R-:W-:Y:S01]  /*2600*/  IMAD R81, R33, R24, R81 ;  /* 0x0000001821517224 */ /* 0x000fe200078e0251 */
[----:B------:R-:W-:-:S02]  /*2610*/  ISETP.GT.U32.AND P2, PT, R82, R65, PT ;  /* 0x000000415200720c */ /* 0x000fc40003f44070 */
[----:B------:R-:W-:Y:S01]  /*2620*/  SEL R74, R39, R74, P1 ;  /* 0x0000004a274a7207 */ /* 0x000fe20000800000 */
[----:B------:R-:W-:Y:S01]  /*2630*/  IMAD.IADD R81, R85, 0x1, R81 ;  /* 0x0000000155517824 */ /* 0x000fe200078e0251 */
[----:B------:R-:W-:Y:S02]  /*2640*/  SEL R11, R36, R11, P4 ;  /* 0x0000000b240b7207 */ /* 0x000fe40002000000 */
[----:B------:R-:W0:Y:S01]  /*2650*/  LDS.128 R36, [R5+0x190] ;  /* 0x0001900005247984 */ /* 0x000e220000000c00 */
[----:B------:R-:W-:Y:S02]  /*2660*/  SEL R67, R10, R67, P1 ;  /* 0x000000430a437207 */ /* 0x000fe40000800000 */
[----:B------:R-:W-:Y:S02]  /*2670*/  ISETP.GT.AND.EX P2, PT, R83, R14, PT, P2 ;  /* 0x0000000e5300720c */ /* 0x000fe40003f44320 */
[----:B------:R-:W-:Y:S02]  /*2680*/  ISETP.GT.U32.AND P1, PT, R84, R58, PT ;  /* 0x0000003a5400720c */ /* 0x000fe40003f24070 */
[----:B------:R-:W-:Y:S01]  /*2690*/  SEL R56, R21, R56, P5 ;  /* 0x0000003815387207 */ /* 0x000fe20002800000 */
[----:B------:R-:W-:Y:S01]  /*26a0*/  IMAD R21, R25, R28, RZ ;  /* 0x0000001c19157224 */ /* 0x000fe200078e02ff */
[----:B------:R-:W-:-:S02]  /*26b0*/  SEL R65, R82, R65, P2 ;  /* 0x0000004152417207 */ /* 0x000fc40001000000 */
[----:B------:R-:W-:Y:S01]  /*26c0*/  ISETP.GT.AND.EX P1, PT, R81, R52, PT, P1 ;  /* 0x000000345100720c */ /* 0x000fe20003f24310 */
[----:B------:R-:W-:Y:S01]  /*26d0*/  IMAD R85, R29, R24, R21 ;  /* 0x000000181d557224 */ /* 0x000fe200078e0215 */
[----:B------:R-:W-:Y:S01]  /*26e0*/  SEL R14, R83, R14, P2 ;  /* 0x0000000e530e7207 */ /* 0x000fe20001000000 */
[----:B------:R-:W-:Y:S01]  /*26f0*/  IMAD.WIDE.U32 R82, R24, R28, RZ ;  /* 0x0000001c18527225 */ /* 0x000fe200078e00ff */
[----:B------:R-:W-:Y:S02]  /*2700*/  SEL R70, R17, R70, P6 ;  /* 0x0000004611467207 */ /* 0x000fe40003000000 */
[----:B------:R-:W-:Y:S01]  /*2710*/  SEL R58, R84, R58, P1 ;  /* 0x0000003a543a7207 */ /* 0x000fe20000800000 */
[C---:B------:R-:W-:Y:S01]  /*2720*/  IMAD R17, R25.reuse, R34, RZ ;  /* 0x0000002219117224 */ /* 0x040fe200078e02ff */
[----:B------:R-:W-:Y:S01]  /*2730*/  SEL R13, R16, R13, P4 ;  /* 0x0000000d100d7207 */ /* 0x000fe20002000000 */
[----:B------:R-:W-:Y:S01]  /*2740*/  IMAD R25, R25, R30, RZ ;  /* 0x0000001e19197224 */ /* 0x000fe200078e02ff */
[----:B------:R-:W-:Y:S01]  /*2750*/  SEL R9, R42, R9, P3 ;  /* 0x000000092a097207 */ /* 0x000fe20001800000 */
[----:B------:R-:W-:Y:S01]  /*2760*/  IMAD.IADD R84, R83, 0x1, R85 ;  /* 0x0000000153547824 */ /* 0x000fe200078e0255 */
[----:B------:R-:W-:-:S02]  /*2770*/  SEL R16, R10, R41, P3 ;  /* 0x000000290a107207 */ /* 0x000fc40001800000 */
[----:B------:R-:W-:Y:S01]  /*2780*/  ISETP.GT.U32.AND P3, PT, R82, R40, PT ;  /* 0x000000285200720c */ /* 0x000fe20003f64070 */
[----:B------:R-:W-:Y:S01]  /*2790*/  IMAD R89, R24, R31, R25 ;  /* 0x0000001f18597224 */ /* 0x000fe200078e0219 */
[----:B------:R-:W-:Y:S01]  /*27a0*/  SEL R15, R20, R15, P0 ;  /* 0x0000000f140f7207 */ /* 0x000fe20000000000 */
[----:B------:R-:W-:Y:S01]  /*27b0*/  IMAD.WIDE.U32 R20, R24, R30, RZ ;  /* 0x0000001e18147225 */ /* 0x000fe200078e00ff */
[----:B------:R-:W-:-:S03]  /*27c0*/  ISETP.GT.AND.EX P3, PT, R84, R47, PT, P3 ;  /* 0x0000002f5400720c */ /* 0x000fc60003f64330 */
[----:B------:R-:W-:-:S04]  /*27d0*/  IMAD.WIDE.U32 R86, R24, R34, RZ ;  /* 0x0000002218567225 */ /* 0x000fc800078e00ff */
[----:B------:R-:W-:Y:S01]  /*27e0*/  IMAD R17, R24, R35, R17 ;  /* 0x0000002318117224 */ /* 0x000fe200078e0211 */
[----:B------:R-:W-:Y:S01]  /*27f0*/  SEL R24, R82, R40, P3 ;  /* 0x0000002852187207 */ /* 0x000fe20001800000 */
[----:B------:R-:W-:Y:S01]  /*2800*/  IMAD.IADD R83, R21, 0x1, R89 ;  /* 0x0000000115537824 */ /* 0x000fe200078e0259 */
[C---:B------:R-:W-:Y:S02]  /*2810*/  SEL R21, R10.reuse, R43, P0 ;  /* 0x0000002b0a157207 */ /* 0x040fe40000000000 */
[----:B------:R-:W1:Y:S01]  /*2820*/  LDS.128 R40, [R4+0x300] ;  /* 0x0003000004287984 */ /* 0x000e620000000c00 */
[----:B------:R-:W-:Y:S02]  /*2830*/  SEL R57, R10, R57, P5 ;  /* 0x000000390a397207 */ /* 0x000fe40002800000 */
[----:B------:R-:W-:Y:S02]  /*2840*/  ISETP.GT.U32.AND P5, PT, R20, R80, PT ;  /* 0x000000501400720c */ /* 0x000fe40003fa4070 */
[----:B------:R-:W-:-:S02]  /*2850*/  SEL R52, R81, R52, P1 ;  /* 0x0000003451347207 */ /* 0x000fc40000800000 */
[----:B------:R-:W-:Y:S01]  /*2860*/  ISETP.GT.AND.EX P5, PT, R83, R54, PT, P5 ;  /* 0x000000365300720c */ /* 0x000fe20003fa4350 */
[----:B0-----:R-:W-:Y:S02]  /*2870*/  IMAD R81, R37, R32, RZ ;  /* 0x0000002025517224 */ /* 0x001fe400078e02ff */
[----:B------:R-:W-:Y:S01]  /*2880*/  IMAD.IADD R25, R87, 0x1, R17 ;  /* 0x0000000157197824 */ /* 0x000fe200078e0211 */
[----:B------:R-:W-:Y:S02]  /*2890*/  SEL R17, R20, R80, P5 ;  /* 0x0000005014117207 */ /* 0x000fe40002800000 */
[----:B------:R-:W-:Y:S01]  /*28a0*/  SEL R20, R84, R47, P3 ;  /* 0x0000002f54147207 */ /* 0x000fe20001800000 */
[----:B------:R-:W-:Y:S02]  /*28b0*/  IMAD R47, R33, R36, R81 ;  /* 0x00000024212f7224 */ /* 0x000fe400078e0251 */
[----:B------:R-:W-:Y:S02]  /*28c0*/  IMAD R85, R37, R34, RZ ;  /* 0x0000002225557224 */ /* 0x000fe400078e02ff */
[----:B------:R-:W-:Y:S01]  /*28d0*/  IMAD.WIDE.U32 R32, R36, R32, RZ ;  /* 0x0000002024207225 */ /* 0x000fe200078e00ff */
[----:B------:R-:W-:-:S03]  /*28e0*/  SEL R73, R10, R73, P6 ;  /* 0x000000490a497207 */ /* 0x000fc60003000000 */
[C---:B------:R-:W-:Y:S01]  /*28f0*/  IMAD R81, R37.reuse, R28, RZ ;  /* 0x0000001c25517224 */ /* 0x040fe200078e02ff */
[----:B------:R-:W-:Y:S01]  /*2900*/  ISETP.GT.U32.AND P6, PT, R32, R72, PT ;  /* 0x000000482000720c */ /* 0x000fe20003fc4070 */
[----:B------:R-:W-:Y:S02]  /*2910*/  IMAD R37, R37, R30, RZ ;  /* 0x0000001e25257224 */ /* 0x000fe400078e02ff */
[C---:B------:R-:W-:Y:S02]  /*2920*/  IMAD R85, R36.reuse, R35, R85 ;  /* 0x0000002324557224 */ /* 0x040fe400078e0255 */
[----:B------:R-:W-:Y:S02]  /*2930*/  IMAD.IADD R33, R33, 0x1, R47 ;  /* 0x0000000121217824 */ /* 0x000fe400078e022f */
[----:B------:R-:W-:Y:S01]  /*2940*/  IMAD.WIDE.U32 R34, R36, R34, RZ ;  /* 0x0000002224227225 */ /* 0x000fe200078e00ff */
[----:B------:R-:W-:Y:S02]  /*2950*/  SEL R45, R10, R45, P2 ;  /* 0x0000002d0a2d7207 */ /* 0x000fe40001000000 */
[----:B------:R-:W-:Y:S01]  /*2960*/  ISETP.GT.AND.EX P6, PT, R33, R46, PT, P6 ;  /* 0x0000002e2100720c */ /* 0x000fe20003fc4360 */
[----:B------:R-:W-:Y:S01]  /*2970*/  IMAD R87, R36, R31, R37 ;  /* 0x0000001f24577224 */ /* 0x000fe200078e0225 */
[----:B------:R-:W-:Y:S01]  /*2980*/  ISETP.GT.U32.AND P2, PT, R34, R75, PT ;  /* 0x0000004b2200720c */ /* 0x000fe20003f44070 */
[----:B------:R-:W-:Y:S01]  /*2990*/  IMAD.IADD R31, R35, 0x1, R85 ;  /* 0x00000001231f7824 */ /* 0x000fe200078e0255 */
[----:B------:R-:W-:Y:S01]  /*29a0*/  SEL R54, R83, R54, P5 ;  /* 0x0000003653367207 */ /* 0x000fe20002800000 */
[----:B------:R-:W-:Y:S01]  /*29b0*/  IMAD R81, R29, R36, R81 ;  /* 0x000000241d517224 */ /* 0x000fe200078e0251 */
[----:B------:R-:W-:Y:S01]  /*29c0*/  SEL R83, R32, R72, P6 ;  /* 0x0000004820537207 */ /* 0x000fe20003000000 */
[----:B------:R-:W-:Y:S01]  /*29d0*/  IMAD.WIDE.U32 R28, R36, R28, RZ ;  /* 0x0000001c241c7225 */ /* 0x000fe200078e00ff */
[----:B------:R-:W-:-:S02]  /*29e0*/  ISETP.GT.AND.EX P2, PT, R31, R66, PT, P2 ;  /* 0x000000421f00720c */ /* 0x000fc40003f44320 */
[----:B------:R-:W-:Y:S01]  /*29f0*/  SEL R32, R33, R46, P6 ;  /* 0x0000002e21207207 */ /* 0x000fe20003000000 */
[----:B------:R-:W-:Y:S01]  /*2a00*/  IMAD.WIDE.U32 R36, R36, R30, RZ ;  /* 0x0000001e24247225 */ /* 0x000fe200078e00ff */
[----:B------:R-:W-:-:S03]  /*2a10*/  ISETP.GT.U32.AND P0, PT, R86, R50, PT ;  /* 0x000000325600720c */ /* 0x000fc60003f04070 */
[----:B-1----:R-:W-:Y:S01]  /*2a20*/  IMAD R33, R23, R40, RZ ;  /* 0x0000002817217224 */ /* 0x002fe200078e02ff */
[----:B------:R-:W-:Y:S01]  /*2a30*/  SEL R46, R31, R66, P2 ;  /* 0x000000421f2e7207 */ /* 0x000fe20001000000 */
[----:B------:R-:W-:Y:S02]  /*2a40*/  IMAD.IADD R47, R37, 0x1, R87 ;  /* 0x00000001252f7824 */ /* 0x000fe400078e0257 */
[----:B------:R-:W-:Y:S01]  /*2a50*/  IMAD R87, R39, R40, RZ ;  /* 0x0000002827577224 */ /* 0x000fe200078e02ff */
[----:B------:R-:W-:Y:S01]  /*2a60*/  ISETP.GT.AND.EX P0, PT, R25, R78, PT, P0 ;  /* 0x0000004e1900720c */ /* 0x000fe20003f04300 */
[----:B------:R-:W-:-:S04]  /*2a70*/  IMAD.WIDE.U32 R30, R22, R40, RZ ;  /* 0x00000028161e7225 */ /* 0x000fc800078e00ff */
[C---:B------:R-:W-:Y:S02]  /*2a80*/  IMAD R33, R41.reuse, R22, R33 ;  /* 0x0000001629217224 */ /* 0x040fe400078e0221 */
[----:B------:R-:W-:Y:S01]  /*2a90*/  IMAD R91, R41, R38, R87 ;  /* 0x00000026295b7224 */ /* 0x000fe200078e0257 */
[----:B------:R-:W-:Y:S01]  /*2aa0*/  SEL R50, R86, R50, P0 ;  /* 0x0000003256327207 */ /* 0x000fe20000000000 */
[----:B------:R-:W-:Y:S01]  /*2ab0*/  IMAD.IADD R87, R31, 0x1, R33 ;  /* 0x000000011f577824 */ /* 0x000fe200078e0221 */
[----:B------:R-:W-:Y:S01]  /*2ac0*/  SEL R25, R25, R78, P0 ;  /* 0x0000004e19197207 */ /* 0x000fe20000000000 */
[----:B------:R-:W-:Y:S01]  /*2ad0*/  IMAD.IADD R29, R29, 0x1, R81 ;  /* 0x000000011d1d7824 */ /* 0x000fe200078e0251 */
[C---:B------:R-:W-:Y:S02]  /*2ae0*/  SEL R55, R10.reuse, R55, P4 ;  /* 0x000000370a377207 */ /* 0x040fe40002000000 */
[----:B------:R-:W-:Y:S02]  /*2af0*/  SEL R33, R10, R71, P0 ;  /* 0x000000470a217207 */ /* 0x000fe40000000000 */
[----:B------:R-:W-:-:S02]  /*2b00*/  ISETP.GT.U32.AND P4, PT, R28, R76, PT ;  /* 0x0000004c1c00720c */ /* 0x000fc40003f84070 */
[----:B------:R-:W-:Y:S02]  /*2b10*/  ISETP.GT.U32.AND P0, PT, R30, R62, PT ;  /* 0x0000003e1e00720c */ /* 0x000fe40003f04070 */
[----:B------:R-:W-:Y:S02]  /*2b20*/  SEL R59, R10, R59, P3 ;  /* 0x0000003b0a3b7207 */ /* 0x000fe40001800000 */
[----:B------:R-:W-:Y:S02]  /*2b30*/  ISETP.GT.AND.EX P4, PT, R29, R60, PT, P4 ;  /* 0x0000003c1d00720c */ /* 0x000fe40003f84340 */
[----:B------:R-:W-:Y:S02]  /*2b40*/  ISETP.GT.AND.EX P3, PT, R87, R48, PT, P0 ;  /* 0x000000305700720c */ /* 0x000fe40003f64300 */
[----:B------:R-:W-:Y:S02]  /*2b50*/  SEL R75, R34, R75, P2 ;  /* 0x0000004b224b7207 */ /* 0x000fe40001000000 */
[----:B------:R-:W-:-:S02]  /*2b60*/  SEL R34, R28, R76, P4 ;  /* 0x0000004c1c227207 */ /* 0x000fc40002000000 */
[----:B------:R-:W-:Y:S02]  /*2b70*/  SEL R60, R29, R60, P4 ;  /* 0x0000003c1d3c7207 */ /* 0x000fe40002000000 */
[----:B------:R-:W-:Y:S02]  /*2b80*/  SEL R62, R30, R62, P3 ;  /* 0x0000003e1e3e7207 */ /* 0x000fe40001800000 */
[----:B------:R-:W0:Y:S01]  /*2b90*/  LDS.128 R28, [R4+0x310] ;  /* 0x00031000041c7984 */ /* 0x000e220000000c00 */
[-C--:B------:R-:W-:Y:S02]  /*2ba0*/  IMAD R37, R19, R40.reuse, RZ ;  /* 0x0000002813257224 */ /* 0x080fe400078e02ff */
[-C--:B------:R-:W-:Y:S01]  /*2bb0*/  IMAD R85, R27, R40.reuse, RZ ;  /* 0x000000281b557224 */ /* 0x080fe200078e02ff */
[----:B------:R-:W-:Y:S01]  /*2bc0*/  SEL R35, R10, R77, P1 ;  /* 0x0000004d0a237207 */ /* 0x000fe20000800000 */
[----:B------:R-:W-:-:S04]  /*2bd0*/  IMAD.WIDE.U32 R80, R18, R40, RZ ;  /* 0x0000002812507225 */ /* 0x000fc800078e00ff */
[----:B------:R-:W-:Y:S02]  /*2be0*/  IMAD R37, R41, R18, R37 ;  /* 0x0000001229257224 */ /* 0x000fe400078e0225 */
[----:B------:R-:W-:-:S04]  /*2bf0*/  IMAD.WIDE.U32 R76, R26, R40, RZ ;  /* 0x000000281a4c7225 */ /* 0x000fc800078e00ff */
[----:B------:R-:W-:Y:S02]  /*2c00*/  IMAD R89, R41, R26, R85 ;  /* 0x0000001a29597224 */ /* 0x000fe400078e0255 */
[----:B------:R-:W-:Y:S01]  /*2c10*/  IMAD.WIDE.U32 R40, R38, R40, RZ ;  /* 0x0000002826287225 */ /* 0x000fe200078e00ff */
[----:B------:R-:W-:-:S03]  /*2c20*/  SEL R61, R10, R61, P5 ;  /* 0x0000003d0a3d7207 */ /* 0x000fc60002800000 */
[----:B------:R-:W-:Y:S02]  /*2c30*/  IMAD.IADD R85, R81, 0x1, R37 ;  /* 0x0000000151557824 */ /* 0x000fe400078e0225 */
[----:B------:R-:W-:Y:S01]  /*2c40*/  IMAD.IADD R81, R77, 0x1, R89 ;  /* 0x000000014d517824 */ /* 0x000fe200078e0259 */
[----:B------:R-:W-:Y:S01]  /*2c50*/  ISETP.GT.U32.AND P5, PT, R80, R49, PT ;  /* 0x000000315000720c */ /* 0x000fe20003fa4070 */
[----:B------:R-:W-:Y:S01]  /*2c60*/  IMAD.IADD R77, R41, 0x1, R91 ;  /* 0x00000001294d7824 */ /* 0x000fe200078e025b */
[CC--:B------:R-:W-:Y:S02]  /*2c70*/  ISETP.GT.U32.AND P0, PT, R40.reuse, R83.reuse, PT ;  /* 0x000000532800720c */ /* 0x0c0fe40003f04070 */
[----:B------:R-:W-:Y:S01]  /*2c80*/  SEL R48, R87, R48, P3 ;  /* 0x0000003057307207 */ /* 0x000fe20001800000 */
[----:B------:R-:W-:Y:S01]  /*2c90*/  IMAD R87, R19, R42, RZ ;  /* 0x0000002a13577224 */ /* 0x000fe200078e02ff */
[----:B------:R-:W-:Y:S02]  /*2ca0*/  ISETP.GT.AND.EX P5, PT, R85, R56, PT, P5 ;  /* 0x000000385500720c */ /* 0x000fe40003fa4350 */
[----:B------:R-:W-:Y:S01]  /*2cb0*/  ISETP.GT.AND.EX P0, PT, R77, R32, PT, P0 ;  /* 0x000000204d00720c */ /* 0x000fe20003f04300 */
[----:B------:R-:W-:Y:S01]  /*2cc0*/  IMAD R71, R23, R42, RZ ;  /* 0x0000002a17477224 */ /* 0x000fe200078e02ff */
[----:B------:R-:W-:Y:S01]  /*2cd0*/  SEL R41, R85, R56, P5 ;  /* 0x0000003855297207 */ /* 0x000fe20002800000 */
[----:B------:R-:W-:Y:S01]  /*2ce0*/  IMAD R95, R39, R42, RZ ;  /* 0x0000002a275f7224 */ /* 0x000fe200078e02ff */
[----:B------:R-:W-:Y:S01]  /*2cf0*/  SEL R40, R40, R83, P0 ;  /* 0x0000005328287207 */ /* 0x000fe20000000000 */
[----:B------:R-:W-:-:S02]  /*2d00*/  IMAD R91, R43, R18, R87 ;  /* 0x000000122b5b7224 */ /* 0x000fc400078e0257 */
[-C--:B------:R-:W-:Y:S02]  /*2d10*/  IMAD R93, R27, R42.reuse, RZ ;  /* 0x0000002a1b5d7224 */ /* 0x080fe400078e02ff */
[----:B------:R-:W-:-:S04]  /*2d20*/  IMAD.WIDE.U32 R84, R22, R42, RZ ;  /* 0x0000002a16547225 */ /* 0x000fc800078e00ff */
[----:B------:R-:W-:-:S04]  /*2d30*/  IMAD.WIDE.U32 R82, R18, R42, RZ ;  /* 0x0000002a12527225 */ /* 0x000fc800078e00ff */
[----:B------:R-:W-:-:S04]  /*2d40*/  IMAD.WIDE.U32 R88, R26, R42, RZ ;  /* 0x0000002a1a587225 */ /* 0x000fc800078e00ff */
[----:B------:R-:W-:Y:S01]  /*2d50*/  IMAD.WIDE.U32 R86, R38, R42, RZ ;  /* 0x0000002a26567225 */ /* 0x000fe200078e00ff */
[----:B------:R-:W-:-:S03]  /*2d60*/  SEL R79, R10, R79, P6 ;  /* 0x0000004f0a4f7207 */ /* 0x000fc60003000000 */
[C---:B------:R-:W-:Y:S02]  /*2d70*/  IMAD R71, R43.reuse, R22, R71 ;  /* 0x000000162b477224 */ /* 0x040fe400078e0247 */
[----:B------:R-:W-:Y:S02]  /*2d80*/  VIADD R42, R2, 0x3 ;  /* 0x00000003022a7836 */ /* 0x000fe40000000000 */
[C---:B------:R-:W-:Y:S01]  /*2d90*/  IMAD R95, R43.reuse, R38, R95 ;  /* 0x000000262b5f7224 */ /* 0x040fe200078e025f */
[----:B------:R-:W-:Y:S01]  /*2da0*/  ISETP.GT.U32.AND P6, PT, R76, R58, PT ;  /* 0x0000003a4c00720c */ /* 0x000fe20003fc4070 */
[----:B------:R-:W-:Y:S01]  /*2db0*/  IMAD R93, R43, R26, R93 ;  /* 0x0000001a2b5d7224 */ /* 0x000fe200078e025d */
[----:B------:R-:W-:Y:S01]  /*2dc0*/  SEL R49, R80, R49, P5 ;  /* 0x0000003150317207 */ /* 0x000fe20002800000 */
[----:B------:R-:W-:Y:S01]  /*2dd0*/  IMAD.IADD R85, R85, 0x1, R71 ;  /* 0x0000000155557824 */ /* 0x000fe200078e0247 */
[----:B------:R-:W-:Y:S01]  /*2de0*/  SEL R43, R42, R57, P5 ;  /* 0x000000392a2b7207 */ /* 0x000fe20002800000 */
[----:B------:R-:W-:Y:S01]  /*2df0*/  IMAD.IADD R71, R87, 0x1, R95 ;  /* 0x0000000157477824 */ /* 0x000fe200078e025f */
[----:B------:R-:W-:-:S02]  /*2e00*/  ISETP.GT.U32.AND P5, PT, R86, R75, PT ;  /* 0x0000004b5600720c */ /* 0x000fc40003fa4070 */
[----:B------:R-:W-:Y:S01]  /*2e10*/  ISETP.GT.AND.EX P6, PT, R81, R52, PT, P6 ;  /* 0x000000345100720c */ /* 0x000fe20003fc4360 */
[----:B0-----:R-:W-:Y:S01]  /*2e20*/  IMAD R57, R23, R28, RZ ;  /* 0x0000001c17397224 */ /* 0x001fe200078e02ff */
[----:B------:R-:W-:Y:S02]  /*2e30*/  ISETP.GT.AND.EX P5, PT, R71, R46, PT, P5 ;  /* 0x0000002e4700720c */ /* 0x000fe40003fa4350 */
[----:B------:R-:W-:Y:S02]  /*2e40*/  SEL R37, R76, R58, P6 ;  /* 0x0000003a4c257207 */ /* 0x000fe40003000000 */
[----:B------:R-:W-:Y:S01]  /*2e50*/  SEL R58, R42, R51, P3 ;  /* 0x000000332a3a7207 */ /* 0x000fe20001800000 */
[----:B------:R-:W-:Y:S01]  /*2e60*/  IMAD R80, R29, R22, R57 ;  /* 0x000000161d507224 */ /* 0x000fe200078e0239 */
[----:B------:R-:W-:Y:S01]  /*2e70*/  SEL R51, R86, R75, P5 ;  /* 0x0000004b56337207 */ /* 0x000fe20002800000 */
[----:B------:R-:W-:Y:S01]  /*2e80*/  IMAD R75, R23, R30, RZ ;  /* 0x0000001e174b7224 */ /* 0x000fe200078e02ff */
[----:B------:R-:W-:Y:S01]  /*2e90*/  SEL R23, R77, R32, P0 ;  /* 0x000000204d177207 */ /* 0x000fe20000000000 */
[----:B------:R-:W-:Y:S01]  /*2ea0*/  IMAD.IADD R66, R89, 0x1, R93 ;  /* 0x0000000159427824 */ /* 0x000fe200078e025d */
[----:B------:R-:W-:Y:S01]  /*2eb0*/  ISETP.GT.U32.AND P1, PT, R36, R68, PT ;  /* 0x000000442400720c */ /* 0x000fe20003f24070 */
[-C--:B------:R-:W-:Y:S01]  /*2ec0*/  IMAD R57, R19, R28.reuse, RZ ;  /* 0x0000001c13397224 */ /* 0x080fe200078e02ff */
[C---:B------:R-:W-:Y:S01]  /*2ed0*/  SEL R69, R10.reuse, R69, P2 ;  /* 0x000000450a457207 */ /* 0x040fe20001000000 */
[----:B------:R-:W-:Y:S01]  /*2ee0*/  IMAD.IADD R83, R83, 0x1, R91 ;  /* 0x0000000153537824 */ /* 0x000fe200078e025b */
[----:B------:R-:W-:Y:S01]  /*2ef0*/  SEL R63, R10, R63, P4 ;  /* 0x0000003f0a3f7207 */ /* 0x000fe20002000000 */
[----:B------:R-:W-:Y:S01]  /*2f00*/  IMAD R93, R27, R28, RZ ;  /* 0x0000001c1b5d7224 */ /* 0x000fe200078e02ff */
[----:B------:R-:W-:Y:S01]  /*2f10*/  SEL R52, R81, R52, P6 ;  /* 0x0000003451347207 */ /* 0x000fe20003000000 */
[----:B------:R-:W-:Y:S01]  /*2f20*/  IMAD R77, R27, R30, RZ ;  /* 0x0000001e1b4d7224 */ /* 0x000fe200078e02ff */
[----:B------:R-:W-:Y:S01]  /*2f30*/  ISETP.GT.U32.AND P2, PT, R84, R64, PT ;  /* 0x000000405400720c */ /* 0x000fe20003f44070 */
[----:B------:R-:W-:Y:S01]  /*2f40*/  IMAD R81, R39, R28, RZ ;  /* 0x0000001c27517224 */ /* 0x000fe200078e02ff */
[----:B------:R-:W-:Y:S01]  /*2f50*/  ISETP.GT.U32.AND P4, PT, R82, R53, PT ;  /* 0x000000355200720c */ /* 0x000fe20003f84070 */
[----:B------:R-:W-:Y:S01]  /*2f60*/  IMAD R27, R29, R18, R57 ;  /* 0x000000121d1b7224 */ /* 0x000fe200078e0239 */
[----:B------:R-:W-:Y:S01]  /*2f70*/  ISETP.GT.AND.EX P1, PT, R47, R8, PT, P1 ;  /* 0x000000082f00720c */ /* 0x000fe20003f24310 */
[----:B------:R-:W-:Y:S01]  /*2f80*/  IMAD R93, R29, R26, R93 ;  /* 0x0000001a1d5d7224 */ /* 0x000fe200078e025d */
[----:B------:R-:W-:Y:S01]  /*2f90*/  ISETP.GT.AND.EX P2, PT, R85, R74, PT, P2 ;  /* 0x0000004a5500720c */ /* 0x000fe20003f44320 */
[----:B------:R-:W-:Y:S01]  /*2fa0*/  IMAD R77, R31, R26, R77 ;  /* 0x0000001a1f4d7224 */ /* 0x000fe200078e024d */
[----:B------:R-:W-:Y:S01]  /*2fb0*/  ISETP.GT.AND.EX P4, PT, R83, R70, PT, P4 ;  /* 0x000000465300720c */ /* 0x000fe20003f84340 */
[----:B------:R-:W-:-:S04]  /*2fc0*/  IMAD.WIDE.U32 R90, R26, R28, RZ ;  /* 0x0000001c1a5a7225 */ /* 0x000fc800078e00ff */
[----:B------:R-:W-:Y:S01]  /*2fd0*/  IMAD.WIDE.U32 R56, R26, R30, RZ ;  /* 0x0000001e1a387225 */ /* 0x000fe200078e00ff */
[----:B------:R-:W-:-:S03]  /*2fe0*/  SEL R36, R36, R68, P1 ;  /* 0x0000004424247207 */ /* 0x000fc60000800000 */
[----:B------:R-:W-:-:S04]  /*2ff0*/  IMAD.WIDE.U32 R94, R22, R28, RZ ;  /* 0x0000001c165e7225 */ /* 0x000fc800078e00ff */
[----:B------:R-:W-:-:S04]  /*3000*/  IMAD.WIDE.U32 R86, R18, R28, RZ ;  /* 0x0000001c12567225 */ /* 0x000fc800078e00ff */
[----:B------:R-:W-:Y:S02]  /*3010*/  IMAD R26, R29, R38, R81 ;  /* 0x000000261d1a7224 */ /* 0x000fe400078e0251 */
[----:B------:R-:W-:Y:S01]  /*3020*/  IMAD.WIDE.U32 R28, R38, R28, RZ ;  /* 0x0000001c261c7225 */ /* 0x000fe200078e00ff */
[----:B------:R-:W-:Y:S02]  /*3030*/  ISETP.GT.U32.AND P3, PT, R88, R50, PT ;  /* 0x000000325800720c */ /* 0x000fe40003f64070 */
[----:B------:R-:W-:Y:S01]  /*3040*/  SEL R74, R85, R74, P2 ;  /* 0x0000004a554a7207 */ /* 0x000fe20001000000 */
[----:B------:R-:W-:Y:S01]  /*3050*/  IMAD.IADD R87, R87, 0x1, R27 ;  /* 0x0000000157577824 */ /* 0x000fe200078e021b */
[----:B------:R-:W-:Y:S01]  /*3060*/  SEL R70, R83, R70, P4 ;  /* 0x0000004653467207 */ /* 0x000fe20002000000 */
[----:B------:R-:W-:Y:S01]  /*3070*/  IMAD.IADD R85, R91, 0x1, R93 ;  /* 0x000000015b557824 */ /* 0x000fe200078e025d */
[----:B------:R-:W-:Y:S01]  /*3080*/  SEL R68, R42, R79, P0 ;  /* 0x0000004f2a447207 */ /* 0x000fe20000000000 */
[----:B------:R-:W-:Y:S01]  /*3090*/  IMAD.IADD R83, R29, 0x1, R26 ;  /* 0x000000011d537824 */ /* 0x000fe200078e021a */
[----:B------:R-:W-:-:S02]  /*30a0*/  SEL R64, R84, R64, P2 ;  /* 0x0000004054407207 */ /* 0x000fc40001000000 */
[----:B------:R-:W-:Y:S02]  /*30b0*/  SEL R53, R82, R53, P4 ;  /* 0x0000003552357207 */ /* 0x000fe40002000000 */
[----:B------:R-:W-:Y:S02]  /*30c0*/  ISETP.GT.U32.AND P0, PT, R86, R65, PT ;  /* 0x000000415600720c */ /* 0x000fe40003f04070 */
[C---:B------:R-:W-:Y:S02]  /*30d0*/  SEL R72, R42.reuse, R67, P2 ;  /* 0x000000432a487207 */ /* 0x040fe40001000000 */
[----:B------:R-:W-:Y:S02]  /*30e0*/  SEL R73, R42, R73, P4 ;  /* 0x000000492a497207 */ /* 0x000fe40002000000 */
[----:B------:R-:W-:Y:S02]  /*30f0*/  ISETP.GT.U32.AND P2, PT, R90, R24, PT ;  /* 0x000000185a00720c */ /* 0x000fe40003f44070 */
[----:B------:R-:W-:Y:S01]  /*3100*/  ISETP.GT.U32.AND P4, PT, R28, R34, PT ;  /* 0x000000221c00720c */ /* 0x000fe20003f84070 */
[----:B------:R-:W-:Y:S01]  /*3110*/  IMAD R32, R31, R22, R75 ;  /* 0x000000161f207224 */ /* 0x000fe200078e024b */
[----:B------:R-:W-:Y:S01]  /*3120*/  ISETP.GT.AND.EX P3, PT, R66, R25, PT, P3 ;  /* 0x000000194200720c */ /* 0x000fe20003f64330 */
[----:B------:R-:W-:Y:S01]  /*3130*/  IMAD R75, R19, R30, RZ ;  /* 0x0000001e134b7224 */ /* 0x000fe200078e02ff */
[----:B------:R-:W-:Y:S01]  /*3140*/  ISETP.GT.AND.EX P0, PT, R87, R14, PT, P0 ;  /* 0x0000000e5700720c */ /* 0x000fe20003f04300 */
[----:B------:R-:W-:Y:S01]  /*3150*/  IMAD R39, R39, R30, RZ ;  /* 0x0000001e27277224 */ /* 0x000fe200078e02ff */
[----:B------:R-:W-:-:S02]  /*3160*/  ISETP.GT.AND.EX P2, PT, R85, R20, PT, P2 ;  /* 0x000000145500720c */ /* 0x000fc40003f44320 */
[----:B------:R-:W-:Y:S01]  /*3170*/  ISETP.GT.AND.EX P4, PT, R83, R60, PT, P4 ;  /* 0x0000003c5300720c */ /* 0x000fe20003f84340 */
[C---:B------:R-:W-:Y:S01]  /*3180*/  IMAD R75, R31.reuse, R18, R75 ;  /* 0x000000121f4b7224 */ /* 0x040fe200078e024b */
[----:B------:R-:W-:Y:S01]  /*3190*/  SEL R50, R88, R50, P3 ;  /* 0x0000003258327207 */ /* 0x000fe20001800000 */
[----:B------:R-:W-:Y:S01]  /*31a0*/  IMAD.WIDE.U32 R88, R22, R30, RZ ;  /* 0x0000001e16587225 */ /* 0x000fe200078e00ff */
[----:B------:R-:W-:Y:S02]  /*31b0*/  SEL R79, R86, R65, P0 ;  /* 0x00000041564f7207 */ /* 0x000fe40000000000 */
[----:B------:R-:W-:Y:S01]  /*31c0*/  SEL R22, R66, R25, P3 ;  /* 0x0000001942167207 */ /* 0x000fe20001800000 */
[----:B------:R-:W-:Y:S01]  /*31d0*/  IMAD R81, R31, R38, R39 ;  /* 0x000000261f517224 */ /* 0x000fe200078e0227 */
[----:B------:R-:W-:Y:S01]  /*31e0*/  SEL R76, R90, R24, P2 ;  /* 0x000000185a4c7207 */ /* 0x000fe20001000000 */
[----:B------:R-:W-:Y:S01]  /*31f0*/  IMAD.WIDE.U32 R18, R18, R30, RZ ;  /* 0x0000001e12127225 */ /* 0x000fe200078e00ff */
[----:B------:R-:W-:Y:S01]  /*3200*/  SEL R65, R28, R34, P4 ;  /* 0x000000221c417207 */ /* 0x000fe20002000000 */
[----:B------:R-:W-:Y:S02]  /*3210*/  LDS.128 R24, [R4+0x400] ;  /* 0x0004000004187984 */ /* 0x000fe40000000c00 */
[----:B------:R-:W-:-:S02]  /*3220*/  IMAD.WIDE.U32 R38, R38, R30, RZ ;  /* 0x0000001e26267225 */ /* 0x000fc400078e00ff */
[----:B------:R-:W0:Y:S01]  /*3230*/  LDS.128 R28, [R5+0x20] ;  /* 0x00002000051c7984 */ /* 0x000e220000000c00 */
[C---:B------:R-:W-:Y:S01]  /*3240*/  SEL R66, R42.reuse, R35, P6 ;  /* 0x000000232a427207 */ /* 0x040fe20003000000 */
[----:B------:R-:W-:Y:S01]  /*3250*/  IMAD.IADD R86, R89, 0x1, R32 ;  /* 0x0000000159567824 */ /* 0x000fe200078e0220 */
[----:B------:R-:W-:Y:S02]  /*3260*/  SEL R67, R42, R33, P3 ;  /* 0x000000212a437207 */ /* 0x000fe40001800000 */
[----:B------:R-:W1:Y:S01]  /*3270*/  LDS.128 R32, [R5+0xa0] ;  /* 0x0000a00005207984 */ /* 0x000e620000000c00 */
[----:B------:R-:W-:Y:S01]  /*3280*/  IMAD.IADD R80, R95, 0x1, R80 ;  /* 0x000000015f507824 */ /* 0x000fe200078e0250 */
[----:B------:R-:W-:Y:S02]  /*3290*/  ISETP.GT.U32.AND P6, PT, R94, R44, PT ;  /* 0x0000002c5e00720c */ /* 0x000fe40003fc4070 */
[----:B------:R-:W-:Y:S02]  /*32a0*/  SEL R84, R47, R8, P1 ;  /* 0x000000082f547207 */ /* 0x000fe40000800000 */
[----:B------:R-:W-:Y:S01]  /*32b0*/  ISETP.GT.AND.EX P6, PT, R80, R15, PT, P6 ;  /* 0x0000000f5000720c */ /* 0x000fe20003fc4360 */
[----:B------:R-:W-:Y:S01]  /*32c0*/  IMAD.IADD R8, R19, 0x1, R75 ;  /* 0x0000000113087824 */ /* 0x000fe200078e024b */
[----:B------:R-:W-:-:S02]  /*32d0*/  SEL R71, R71, R46, P5 ;  /* 0x0000002e47477207 */ /* 0x000fc40002800000 */
[----:B------:R-:W-:Y:S02]  /*32e0*/  SEL R19, R42, R21, P6 ;  /* 0x000000152a137207 */ /* 0x000fe40003000000 */
[----:B------:R-:W-:Y:S02]  /*32f0*/  SEL R78, R94, R44, P6 ;  /* 0x0000002c5e4e7207 */ /* 0x000fe40003000000 */
[----:B------:R-:W-:Y:S02]  /*3300*/  SEL R21, R42, R45, P0 ;  /* 0x0000002d2a157207 */ /* 0x000fe40000000000 */
[----:B------:R-:W2:Y:S01]  /*3310*/  LDS.128 R44, [R4+0x410] ;  /* 0x00041000042c7984 */ /* 0x000ea20000000c00 */
[----:B------:R-:W-:Y:S01]  /*3320*/  SEL R80, R80, R15, P6 ;  /* 0x0000000f50507207 */ /* 0x000fe20003000000 */
[----:B------:R-:W-:Y:S01]  /*3330*/  IMAD.IADD R77, R57, 0x1, R77 ;  /* 0x00000001394d7824 */ /* 0x000fe200078e024d */
[----:B------:R-:W-:Y:S02]  /*3340*/  SEL R69, R42, R69, P5 ;  /* 0x000000452a457207 */ /* 0x000fe40002800000 */
[----:B------:R-:W-:-:S02]  /*3350*/  ISETP.GT.U32.AND P6, PT, R56, R17, PT ;  /* 0x000000113800720c */ /* 0x000fc40003fc4070 */
[----:B------:R-:W-:Y:S02]  /*3360*/  ISETP.GT.U32.AND P5, PT, R18, R11, PT ;  /* 0x0000000b1200720c */ /* 0x000fe40003fa4070 */
[----:B------:R-:W-:Y:S02]  /*3370*/  ISETP.GT.U32.AND P3, PT, R88, R12, PT ;  /* 0x0000000c5800720c */ /* 0x000fe40003f64070 */
[----:B------:R-:W-:Y:S01]  /*3380*/  ISETP.GT.AND.EX P6, PT, R77, R54, PT, P6 ;  /* 0x000000364d00720c */ /* 0x000fe20003fc4360 */
[----:B------:R-:W-:Y:S01]  /*3390*/  IMAD.IADD R81, R39, 0x1, R81 ;  /* 0x0000000127517824 */ /* 0x000fe200078e0251 */
[----:B------:R-:W-:Y:S02]  /*33a0*/  ISETP.GT.AND.EX P5, PT, R8, R13, PT, P5 ;  /* 0x0000000d0800720c */ /* 0x000fe40003fa4350 */
[----:B------:R-:W-:Y:S02]  /*33b0*/  ISETP.GT.AND.EX P3, PT, R86, R9, PT, P3 ;  /* 0x000000095600720c */ /* 0x000fe40003f64330 */
[----:B------:R-:W-:-:S02]  /*33c0*/  SEL R82, R87, R14, P0 ;  /* 0x0000000e57527207 */ /* 0x000fc40000000000 */
[----:B------:R-:W-:Y:S01]  /*33d0*/  ISETP.GT.U32.AND P0, PT, R38, R36, PT ;  /* 0x000000242600720c */ /* 0x000fe20003f04070 */
[----:B0-----:R-:W-:Y:S01]  /*33e0*/  IMAD R39, R29, R26, RZ ;  /* 0x0000001a1d277224 */ /* 0x001fe200078e02ff */
[----:B------:R-:W-:Y:S02]  /*33f0*/  SEL R56, R56, R17, P6 ;  /* 0x0000001138387207 */ /* 0x000fe40003000000 */
[----:B------:R-:W-:Y:S01]  /*3400*/  SEL R17, R8, R13, P5 ;  /* 0x0000000d08117207 */ /* 0x000fe20002800000 */
[----:B-1----:R-:W-:Y:S01]  /*3410*/  IMAD R13, R33, R24, RZ ;  /* 0x00000018210d7224 */ /* 0x002fe200078e02ff */
[----:B------:R-:W-:Y:S01]  /*3420*/  SEL R86, R86, R9, P3 ;  /* 0x0000000956567207 */ /* 0x000fe20001800000 */
[----:B------:R-:W-:Y:S01]  /*3430*/  IMAD.WIDE.U32 R8, R28, R26, RZ ;  /* 0x0000001a1c087225 */ /* 0x000fe200078e00ff */
[----:B------:R-:W-:-:S03]  /*3440*/  ISETP.GT.AND.EX P0, PT, R81, R84, PT, P0 ;  /* 0x000000545100720c */ /* 0x000fc60003f04300 */
[----:B------:R-:W-:Y:S01]  /*3450*/  IMAD R57, R28, R27, R39 ;  /* 0x0000001b1c397224 */ /* 0x000fe200078e0227 */
[----:B------:R-:W-:Y:S01]  /*3460*/  SEL R18, R18, R11, P5 ;  /* 0x0000000b12127207 */ /* 0x000fe20002800000 */
[----:B------:R-:W-:Y:S01]  /*3470*/  IMAD R39, R25, R32, R13 ;  /* 0x0000002019277224 */ /* 0x000fe200078e020d */
[----:B------:R-:W-:Y:S01]  /*3480*/  SEL R20, R85, R20, P2 ;  /* 0x0000001455147207 */ /* 0x000fe20001000000 */
[----:B------:R-:W-:Y:S01]  /*3490*/  IMAD R11, R29, R24, RZ ;  /* 0x000000181d0b7224 */ /* 0x000fe200078e02ff */
[----:B------:R-:W-:Y:S01]  /*34a0*/  SEL R59, R42, R59, P2 ;  /* 0x0000003b2a3b7207 */ /* 0x000fe20001000000 */
[----:B------:R-:W-:Y:S01]  /*34b0*/  IMAD.IADD R13, R9, 0x1, R57 ;  /* 0x00000001090d7824 */ /* 0x000fe200078e0239 */
[----:B------:R-:W-:Y:S01]  /*34c0*/  ISETP.GT.U32.AND P2, PT, R8, R64, PT ;  /* 0x000000400800720c */ /* 0x000fe20003f44070 */
[----:B------:R-:W-:Y:S01]  /*34d0*/  IMAD R11, R25, R28, R11 ;  /* 0x0000001c190b7224 */ /* 0x000fe200078e020b */
[----:B------:R-:W-:Y:S01]  /*34e0*/  SEL R54, R77, R54, P6 ;  /* 0x000000364d367207 */ /* 0x000fe20003000000 */
[----:B------:R-:W-:Y:S01]  /*34f0*/  IMAD.WIDE.U32 R14, R28, R24, RZ ;  /* 0x000000181c0e7225 */ /* 0x000fe200078e00ff */
[----:B------:R-:W-:-:S02]  /*3500*/  SEL R61, R42, R61, P6 ;  /* 0x0000003d2a3d7207 */ /* 0x000fc40003000000 */
[----:B------:R-:W-:Y:S02]  /*3510*/  ISETP.GT.AND.EX P6, PT, R13, R74, PT, P2 ;  /* 0x0000004a0d00720c */ /* 0x000fe40003fc4320 */
[----:B------:R-:W-:Y:S01]  /*3520*/  SEL R36, R38, R36, P0 ;  /* 0x0000002426247207 */ /* 0x000fe20000000000 */
[----:B------:R-:W-:Y:S01]  /*3530*/  IMAD.IADD R15, R15, 0x1, R11 ;  /* 0x000000010f0f7824 */ /* 0x000fe200078e020b */
[C---:B------:R-:W-:Y:S02]  /*3540*/  SEL R63, R42.reuse, R63, P4 ;  /* 0x0000003f2a3f7207 */ /* 0x040fe40002000000 */
[C---:B------:R-:W-:Y:S02]  /*3550*/  SEL R38, R42.reuse, R16, P3 ;  /* 0x000000102a267207 */ /* 0x040fe40001800000 */
[----:B------:R-:W-:Y:S02]  /*3560*/  SEL R55, R42, R55, P5 ;  /* 0x000000372a377207 */ /* 0x000fe40002800000 */
[----:B------:R-:W-:-:S02]  /*3570*/  @!P0 SEL R42, R10, R7, P1 ;  /* 0x000000070a2a8207 */ /* 0x000fc40000800000 */
[----:B------:R-:W-:Y:S02]  /*3580*/  SEL R64, R8, R64, P6 ;  /* 0x0000004008407207 */ /* 0x000fe40003000000 */
[----:B------:R-:W0:Y:S01]  /*3590*/  LDS.128 R8, [R5+0x120] ;  /* 0x0001200005087984 */ /* 0x000e220000000c00 */
[----:B------:R-:W-:Y:S01]  /*35a0*/  IMAD.WIDE.U32 R90, R32, R24, RZ ;  /* 0x00000018205a7225 */ /* 0x000fe200078e00ff */
[----:B------:R-:W-:Y:S02]  /*35b0*/  SEL R12, R88, R12, P3 ;  /* 0x0000000c580c7207 */ /* 0x000fe40001800000 */
[----:B------:R-:W-:Y:S01]  /*35c0*/  SEL R60, R83, R60, P4 ;  /* 0x0000003c533c7207 */ /* 0x000fe20002000000 */
[----:B------:R-:W-:Y:S01]  /*35d0*/  IMAD.IADD R88, R91, 0x1, R39 ;  /* 0x000000015b587824 */ /* 0x000fe200078e0227 */
[----:B------:R-:W-:Y:S01]  /*35e0*/  ISETP.GT.U32.AND P4, PT, R90, R49, PT ;  /* 0x000000315a00720c */ /* 0x000fe20003f84070 */
[----:B--2---:R-:W-:-:S03]  /*35f0*/  IMAD R39, R29, R44, RZ ;  /* 0x0000002c1d277224 */ /* 0x004fc600078e02ff */
[----:B------:R-:W-:Y:S01]  /*3600*/  ISETP.GT.AND.EX P4, PT, R88, R41, PT, P4 ;  /* 0x000000295800720c */ /* 0x000fe20003f84340 */
[----:B------:R-:W-:-:S03]  /*3610*/  IMAD R39, R45, R28, R39 ;  /* 0x0000001c2d277224 */ /* 0x000fc600078e0227 */
[----:B------:R-:W-:Y:S01]  /*3620*/  SEL R49, R90, R49, P4 ;  /* 0x000000315a317207 */ /* 0x000fe20002000000 */
[----:B------:R-:W-:-:S04]  /*3630*/  IMAD.WIDE.U32 R90, R28, R44, RZ ;  /* 0x0000002c1c5a7225 */ /* 0x000fc800078e00ff */
[----:B------:R-:W-:Y:S01]  /*3640*/  IMAD R7, R33, R26, RZ ;  /* 0x0000001a21077224 */ /* 0x000fe200078e02ff */
[----:B------:R-:W-:Y:S01]  /*3650*/  ISETP.GT.U32.AND P2, PT, R90, R78, PT ;  /* 0x0000004e5a00720c */ /* 0x000fe20003f44070 */
[----:B------:R-:W-:Y:S01]  /*3660*/  IMAD.IADD R39, R91, 0x1, R39 ;  /* 0x000000015b277824 */ /* 0x000fe200078e0227 */
[----:B------:R-:W-:Y:S01]  /*3670*/  ISETP.GT.U32.AND P3, PT, R14, R62, PT ;  /* 0x0000003e0e00720c */ /* 0x000fe20003f64070 */
[----:B------:R-:W-:-:S04]  /*3680*/  IMAD.WIDE.U32 R92, R32, R26, RZ ;  /* 0x0000001a205c7225 */ /* 0x000fc800078e00ff */
[----:B------:R-:W-:Y:S01]  /*3690*/  IMAD R7, R32, R27, R7 ;  /* 0x0000001b20077224 */ /* 0x000fe200078e0207 */
[----:B------:R-:W-:Y:S02]  /*36a0*/  ISETP.GT.AND.EX P2, PT, R39, R80, PT, P2 ;  /* 0x000000502700720c */ /* 0x000fe40003f44320 */
[----:B------:R-:W-:Y:S01]  /*36b0*/  ISETP.GT.AND.EX P3, PT, R15, R48, PT, P3 ;  /* 0x000000300f00720c */ /* 0x000fe20003f64330 */
[----:B------:R-:W-:Y:S02]  /*36c0*/  IMAD.IADD R57, R93, 0x1, R7 ;  /* 0x000000015d397824 */ /* 0x000fe400078e0207 */
[----:B------:R-:W-:Y:S01]  /*36d0*/  IMAD R7, R33, R44, RZ ;  /* 0x0000002c21077224 */ /* 0x000fe200078e02ff */
[----:B------:R-:W-:Y:S01]  /*36e0*/  SEL R78, R90, R78, P2 ;  /* 0x0000004e5a4e7207 */ /* 0x000fe20001000000 */
[----:B------:R-:W-:Y:S01]  /*36f0*/  IMAD R29, R29, R46, RZ ;  /* 0x0000002e1d1d7224 */ /* 0x000fe200078e02ff */
[----:B------:R-:W-:Y:S01]  /*3700*/  SEL R48, R15, R48, P3 ;  /* 0x000000300f307207 */ /* 0x000fe20001800000 */
[----:B------:R-:W-:Y:S01]  /*3710*/  IMAD.WIDE.U32 R90, R32, R44, RZ ;  /* 0x0000002c205a7225 */ /* 0x000fe200078e00ff */
[----:B------:R-:W-:-:S03]  /*3720*/  SEL R81, R81, R84, P0 ;  /* 0x0000005451517207 */ /* 0x000fc60000000000 */
[----:B------:R-:W-:Y:S02]  /*3730*/  IMAD R7, R45, R32, R7 ;  /* 0x000000202d077224 */ /* 0x000fe400078e0207 */
[----:B------:R-:W-:Y:S01]  /*3740*/  IMAD R15, R33, R46, RZ ;  /* 0x0000002e210f7224 */ /* 0x000fe200078e02ff */
[----:B------:R-:W-:Y:S01]  /*3750*/  SEL R62, R14, R62, P3 ;  /* 0x0000003e0e3e7207 */ /* 0x000fe20001800000 */
[C---:B------:R-:W-:Y:S02]  /*3760*/  IMAD R29, R28.reuse, R47, R29 ;  /* 0x0000002f1c1d7224 */ /* 0x040fe400078e021d */
[----:B------:R-:W-:Y:S02]  /*3770*/  IMAD.IADD R75, R91, 0x1, R7 ;  /* 0x000000015b4b7824 */ /* 0x000fe400078e0207 */
[----:B------:R-:W-:-:S04]  /*3780*/  IMAD.WIDE.U32 R84, R28, R46, RZ ;  /* 0x0000002e1c547225 */ /* 0x000fc800078e00ff */
[----:B------:R-:W-:Y:S02]  /*3790*/  IMAD R7, R32, R47, R15 ;  /* 0x0000002f20077224 */ /* 0x000fe400078e020f */
[----:B------:R-:W-:Y:S02]  /*37a0*/  VIADD R28, R2, 0x4 ;  /* 0x00000004021c7836 */ /* 0x000fe40000000000 */
[----:B------:R-:W-:Y:S01]  /*37b0*/  IMAD.WIDE.U32 R14, R32, R46, RZ ;  /* 0x0000002e200e7225 */ /* 0x000fe200078e00ff */
[----:B------:R-:W-:Y:S02]  /*37c0*/  ISETP.GT.U32.AND P0, PT, R84, R12, PT ;  /* 0x0000000c5400720c */ /* 0x000fe40003f04070 */
[----:B------:R-:W-:Y:S01]  /*37d0*/  SEL R58, R28, R58, P3 ;  /* 0x0000003a1c3a7207 */ /* 0x000fe20001800000 */
[----:B------:R-:W-:Y:S01]  /*37e0*/  IMAD.IADD R77, R85, 0x1, R29 ;  /* 0x00000001554d7824 */ /* 0x000fe200078e021d */
[----:B------:R-:W-:Y:S01]  /*37f0*/  ISETP.GT.U32.AND P3, PT, R14, R18, PT ;  /* 0x000000120e00720c */ /* 0x000fe20003f64070 */
[----:B0-----:R-:W-:-:S02]  /*3800*/  IMAD R29, R9, R24, RZ ;  /* 0x00000018091d7224 */ /* 0x001fc400078e02ff */
[----:B------:R-:W-:Y:S01]  /*3810*/  IMAD.IADD R16, R15, 0x1, R7 ;  /* 0x000000010f107824 */ /* 0x000fe200078e0207 */
[----:B------:R-:W-:Y:S01]  /*3820*/  ISETP.GT.U32.AND P1, PT, R92, R53, PT ;  /* 0x000000355c00720c */ /* 0x000fe20003f24070 */
[----:B------:R-:W-:Y:S01]  /*3830*/  IMAD R15, R25, R8, R29 ;  /* 0x00000008190f7224 */ /* 0x000fe200078e021d */
[----:B------:R-:W-:Y:S01]  /*3840*/  ISETP.GT.AND.EX P0, PT, R77, R86, PT, P0 ;  /* 0x000000564d00720c */ /* 0x000fe20003f04300 */
[----:B------:R-:W-:Y:S01]  /*3850*/  IMAD.WIDE.U32 R32, R8, R24, RZ ;  /* 0x0000001808207225 */ /* 0x000fe200078e00ff */
[----:B------:R-:W-:Y:S02]  /*3860*/  ISETP.GT.AND.EX P3, PT, R16, R17, PT, P3 ;  /* 0x000000111000720c */ /* 0x000fe40003f64330 */
[----:B------:R-:W-:Y:S01]  /*3870*/  ISETP.GT.AND.EX P1, PT, R57, R70, PT, P1 ;  /* 0x000000463900720c */ /* 0x000fe20003f24310 */
[----:B------:R-:W-:Y:S01]  /*3880*/  IMAD.IADD R33, R33, 0x1, R15 ;  /* 0x0000000121217824 */ /* 0x000fe200078e020f */
[----:B------:R-:W-:Y:S02]  /*3890*/  ISETP.GT.U32.AND P5, PT, R90, R79, PT ;  /* 0x0000004f5a00720c */ /* 0x000fe40003fa4070 */
[----:B------:R-:W-:-:S02]  /*38a0*/  SEL R7, R84, R12, P0 ;  /* 0x0000000c54077207 */ /* 0x000fc40000000000 */
[----:B------:R-:W-:Y:S02]  /*38b0*/  SEL R74, R13, R74, P6 ;  /* 0x0000004a0d4a7207 */ /* 0x000fe40003000000 */
[----:B------:R-:W-:Y:S02]  /*38c0*/  SEL R29, R14, R18, P3 ;  /* 0x000000120e1d7207 */ /* 0x000fe40001800000 */
[----:B------:R-:W0:Y:S01]  /*38d0*/  LDS.128 R12, [R5+0x1a0] ;  /* 0x0001a000050c7984 */ /* 0x000e220000000c00 */
[----:B------:R-:W-:Y:S02]  /*38e0*/  ISETP.GT.AND.EX P5, PT, R75, R82, PT, P5 ;  /* 0x000000524b00720c */ /* 0x000fe40003fa4350 */
[----:B------:R-:W-:Y:S01]  /*38f0*/  SEL R70, R57, R70, P1 ;  /* 0x0000004639467207 */ /* 0x000fe20000800000 */
[----:B------:R-:W-:Y:S01]  /*3900*/  IMAD R57, R9, R44, RZ ;  /* 0x0000002c09397224 */ /* 0x000fe200078e02ff */
[----:B------:R-:W-:Y:S01]  /*3910*/  SEL R80, R39, R80, P2 ;  /* 0x0000005027507207 */ /* 0x000fe20001000000 */
[----:B------:R-:W-:-:S02]  /*3920*/  IMAD R39, R9, R26, RZ ;  /* 0x0000001a09277224 */ /* 0x000fc400078e02ff */
[----:B------:R-:W-:Y:S01]  /*3930*/  IMAD R9, R9, R46, RZ ;  /* 0x0000002e09097224 */ /* 0x000fe200078e02ff */
[----:B------:R-:W-:Y:S01]  /*3940*/  SEL R79, R90, R79, P5 ;  /* 0x0000004f5a4f7207 */ /* 0x000fe20002800000 */
[----:B------:R-:W-:Y:S01]  /*3950*/  IMAD.WIDE.U32 R90, R8, R26, RZ ;  /* 0x0000001a085a7225 */ /* 0x000fe200078e00ff */
[----:B------:R-:W-:-:S03]  /*3960*/  SEL R82, R75, R82, P5 ;  /* 0x000000524b527207 */ /* 0x000fc60002800000 */
[C---:B------:R-:W-:Y:S02]  /*3970*/  IMAD R39, R8.reuse, R27, R39 ;  /* 0x0000001b08277224 */ /* 0x040fe400078e0227 */
[C---:B------:R-:W-:Y:S02]  /*3980*/  IMAD R9, R8.reuse, R47, R9 ;  /* 0x0000002f08097224 */ /* 0x040fe400078e0209 */
[----:B------:R-:W-:Y:S01]  /*3990*/  IMAD.WIDE.U32 R84, R8, R46, RZ ;  /* 0x0000002e08547225 */ /* 0x000fe200078e00ff */
[----:B------:R-:W-:-:S03]  /*39a0*/  SEL R41, R88, R41, P4 ;  /* 0x0000002958297207 */ /* 0x000fc60002000000 */
[----:B------:R-:W-:Y:S02]  /*39b0*/  IMAD.IADD R75, R91, 0x1, R39 ;  /* 0x000000015b4b7824 */ /* 0x000fe400078e0227 */
[----:B------:R-:W-:Y:S02]  /*39c0*/  IMAD R57, R45, R8, R57 ;  /* 0x000000082d397224 */ /* 0x000fe400078e0239 */
[----:B------:R-:W-:Y:S01]  /*39d0*/  IMAD.WIDE.U32 R88, R8, R44, RZ ;  /* 0x0000002c08587225 */ /* 0x000fe200078e00ff */
[----:B------:R-:W-:-:S03]  /*39e0*/  SEL R8, R16, R17, P3 ;  /* 0x0000001110087207 */ /* 0x000fc60001800000 */
[----:B------:R-:W-:Y:S01]  /*39f0*/  IMAD.IADD R39, R85, 0x1, R9 ;  /* 0x0000000155277824 */ /* 0x000fe200078e0209 */
[C---:B------:R-:W-:Y:S02]  /*3a00*/  SEL R9, R28.reuse, R19, P2 ;  /* 0x000000131c097207 */ /* 0x040fe40001000000 */
[----:B------:R-:W1:Y:S01]  /*3a10*/  LDS.128 R16, [R4+0x500] ;  /* 0x0005000004107984 */ /* 0x000e620000000c00 */
[----:B------:R-:W-:Y:S01]  /*3a20*/  SEL R72, R28, R72, P6 ;  /* 0x000000481c487207 */ /* 0x000fe20003000000 */
[----:B------:R-:W-:Y:S01]  /*3a30*/  IMAD.IADD R57, R89, 0x1, R57 ;  /* 0x0000000159397824 */ /* 0x000fe200078e0239 */
[----:B------:R-:W-:Y:S02]  /*3a40*/  SEL R53, R92, R53, P1 ;  /* 0x000000355c357207 */ /* 0x000fe40000800000 */
[----:B------:R-:W-:Y:S02]  /*3a50*/  ISETP.GT.U32.AND P6, PT, R32, R37, PT ;  /* 0x000000252000720c */ /* 0x000fe40003fc4070 */
[----:B------:R-:W-:-:S02]  /*3a60*/  SEL R73, R28, R73, P1 ;  /* 0x000000491c497207 */ /* 0x000fc40000800000 */
[----:B------:R-:W-:Y:S02]  /*3a70*/  ISETP.GT.U32.AND P1, PT, R88, R76, PT ;  /* 0x0000004c5800720c */ /* 0x000fe40003f24070 */
[----:B------:R-:W-:Y:S02]  /*3a80*/  SEL R43, R28, R43, P4 ;  /* 0x0000002b1c2b7207 */ /* 0x000fe40002000000 */
[----:B------:R-:W-:Y:S02]  /*3a90*/  ISETP.GT.U32.AND P4, PT, R90, R50, PT ;  /* 0x000000325a00720c */ /* 0x000fe40003f84070 */
[----:B------:R-:W-:Y:S02]  /*3aa0*/  ISETP.GT.AND.EX P6, PT, R33, R52, PT, P6 ;  /* 0x000000342100720c */ /* 0x000fe40003fc4360 */
[----:B------:R-:W-:Y:S02]  /*3ab0*/  ISETP.GT.U32.AND P2, PT, R84, R56, PT ;  /* 0x000000385400720c */ /* 0x000fe40003f44070 */
[----:B------:R-:W-:-:S02]  /*3ac0*/  ISETP.GT.AND.EX P1, PT, R57, R20, PT, P1 ;  /* 0x000000143900720c */ /* 0x000fc40003f24310 */
[----:B------:R-:W-:Y:S02]  /*3ad0*/  ISETP.GT.AND.EX P4, PT, R75, R22, PT, P4 ;  /* 0x000000164b00720c */ /* 0x000fe40003f84340 */
[----:B------:R-:W-:Y:S02]  /*3ae0*/  SEL R37, R32, R37, P6 ;  /* 0x0000002520257207 */ /* 0x000fe40003000000 */
[----:B------:R-:W-:Y:S02]  /*3af0*/  ISETP.GT.AND.EX P2, PT, R39, R54, PT, P2 ;  /* 0x000000362700720c */ /* 0x000fe40003f44320 */
[----:B------:R-:W-:Y:S01]  /*3b00*/  SEL R32, R57, R20, P1 ;  /* 0x0000001439207207 */ /* 0x000fe20000800000 */
[----:B0-----:R-:W-:Y:S01]  /*3b10*/  IMAD R57, R13, R26, RZ ;  /* 0x0000001a0d397224 */ /* 0x001fe200078e02ff */
[----:B------:R-:W-:Y:S02]  /*3b20*/  SEL R52, R33, R52, P6 ;  /* 0x0000003421347207 */ /* 0x000fe40003000000 */
[----:B------:R-:W-:Y:S01]  /*3b30*/  SEL R86, R77, R86, P0 ;  /* 0x000000564d567207 */ /* 0x000fe20000000000 */
[----:B------:R-:W-:Y:S01]  /*3b40*/  IMAD R77, R13, R24, RZ ;  /* 0x000000180d4d7224 */ /* 0x000fe200078e02ff */
[----:B------:R-:W-:Y:S01]  /*3b50*/  SEL R33, R75, R22, P4 ;  /* 0x000000164b217207 */ /* 0x000fe20002000000 */
[C---:B------:R-:W-:Y:S01]  /*3b60*/  IMAD R75, R13.reuse, R44, RZ ;  /* 0x0000002c0d4b7224 */ /* 0x040fe200078e02ff */
[----:B------:R-:W-:Y:S01]  /*3b70*/  SEL R56, R84, R56, P2 ;  /* 0x0000003854387207 */ /* 0x000fe20001000000 */
[----:B------:R-:W-:-:S02]  /*3b80*/  IMAD R13, R13, R46, RZ ;  /* 0x0000002e0d0d7224 */ /* 0x000fc400078e02ff */
[C---:B------:R-:W-:Y:S02]  /*3b90*/  IMAD R57, R12.reuse, R27, R57 ;  /* 0x0000001b0c397224 */ /* 0x040fe400078e0239 */
[----:B------:R-:W-:Y:S01]  /*3ba0*/  IMAD.WIDE.U32 R84, R12, R26, RZ ;  /* 0x0000001a0c547225 */ /* 0x000fe200078e00ff */
[----:B------:R-:W-:-:S03]  /*3bb0*/  SEL R76, R88, R76, P1 ;  /* 0x0000004c584c7207 */ /* 0x000fc60000800000 */
[----:B------:R-:W-:Y:S01]  /*3bc0*/  IMAD R75, R45, R12, R75 ;  /* 0x0000000c2d4b7224 */ /* 0x000fe200078e024b */
[----:B------:R-:W-:Y:S01]  /*3bd0*/  SEL R66, R28, R66, P6 ;  /* 0x000000421c427207 */ /* 0x000fe20003000000 */
[----:B------:R-:W-:Y:S02]  /*3be0*/  IMAD R25, R25, R12, R77 ;  /* 0x0000000c19197224 */ /* 0x000fe400078e024d */
[----:B------:R-:W-:Y:S01]  /*3bf0*/  IMAD.WIDE.U32 R88, R12, R24, RZ ;  /* 0x000000180c587225 */ /* 0x000fe200078e00ff */
[----:B------:R-:W-:-:S03]  /*3c00*/  ISETP.GT.U32.AND P6, PT, R84, R51, PT ;  /* 0x000000335400720c */ /* 0x000fc60003fc4070 */
[----:B------:R-:W-:-:S04]  /*3c10*/  IMAD.WIDE.U32 R26, R12, R44, RZ ;  /* 0x0000002c0c1a7225 */ /* 0x000fc800078e00ff */
[C---:B------:R-:W-:Y:S02]  /*3c20*/  IMAD R45, R12.reuse, R47, R13 ;  /* 0x0000002f0c2d7224 */ /* 0x040fe400078e020d */
[----:B------:R-:W-:-:S04]  /*3c30*/  IMAD.WIDE.U32 R12, R12, R46, RZ ;  /* 0x0000002e0c0c7225 */ /* 0x000fc800078e00ff */
[----:B------:R-:W-:Y:S01]  /*3c40*/  IMAD.IADD R20, R85, 0x1, R57 ;  /* 0x0000000155147824 */ /* 0x000fe200078e0239 */
[C---:B------:R-:W-:Y:S01]  /*3c50*/  SEL R59, R28.reuse, R59, P1 ;  /* 0x0000003b1c3b7207 */ /* 0x040fe20000800000 */
[----:B------:R-:W-:Y:S01]  /*3c60*/  IMAD.IADD R22, R89, 0x1, R25 ;  /* 0x0000000159167824 */ /* 0x000fe200078e0219 */
[----:B------:R-:W-:Y:S01]  /*3c70*/  SEL R25, R28, R21, P5 ;  /* 0x000000151c197207 */ /* 0x000fe20002800000 */
[----:B------:R-:W-:Y:S01]  /*3c80*/  IMAD.IADD R24, R13, 0x1, R45 ;  /* 0x000000010d187824 */ /* 0x000fe200078e022d */
[----:B------:R-:W-:Y:S02]  /*3c90*/  ISETP.GT.U32.AND P1, PT, R12, R36, PT ;  /* 0x000000240c00720c */ /* 0x000fe40003f24070 */
[----:B------:R-:W-:Y:S01]  /*3ca0*/  ISETP.GT.AND.EX P6, PT, R20, R71, PT, P6 ;  /* 0x000000471400720c */ /* 0x000fe20003fc4360 */
[----:B-1----:R-:W-:Y:S01]  /*3cb0*/  IMAD R13, R31, R16, RZ ;  /* 0x000000101f0d7224 */ /* 0x002fe200078e02ff */
[----:B------:R-:W-:Y:S02]  /*3cc0*/  ISETP.GT.U32.AND P5, PT, R88, R40, PT ;  /* 0x000000285800720c */ /* 0x000fe40003fa4070 */
[----:B------:R-:W-:-:S02]  /*3cd0*/  ISETP.GT.AND.EX P1, PT, R24, R81, PT, P1 ;  /* 0x000000511800720c */ /* 0x000fc40003f24310 */
[----:B------:R-:W-:Y:S01]  /*3ce0*/  SEL R44, R84, R51, P6 ;  /* 0x00000033542c7207 */ /* 0x000fe20003000000 */
[----:B------:R-:W-:Y:S01]  /*3cf0*/  IMAD R51, R15, R16, RZ ;  /* 0x000000100f337224 */ /* 0x000fe200078e02ff */
[----:B------:R-:W-:Y:S01]  /*3d00*/  ISETP.GT.AND.EX P5, PT, R22, R23, PT, P5 ;  /* 0x000000171600720c */ /* 0x000fe20003fa4350 */
[----:B------:R-:W-:Y:S01]  /*3d10*/  IMAD R13, R17, R30, R13 ;  /* 0x0000001e110d7224 */ /* 0x000fe200078e020d */
[----:B------:R-:W-:Y:S01]  /*3d20*/  SEL R71, R20, R71, P6 ;  /* 0x0000004714477207 */ /* 0x000fe20003000000 */
[----:B------:R-:W-:Y:S01]  /*3d30*/  IMAD.WIDE.U32 R20, R30, R16, RZ ;  /* 0x000000101e147225 */ /* 0x000fe200078e00ff */
[----:B------:R-:W-:Y:S02]  /*3d40*/  SEL R54, R39, R54, P2 ;  /* 0x0000003627367207 */ /* 0x000fe40001000000 */
[----:B------:R-:W-:Y:S01]  /*3d50*/  SEL R36, R12, R36, P1 ;  /* 0x000000240c247207 */ /* 0x000fe20000800000 */
[----:B------:R-:W-:Y:S01]  /*3d60*/  IMAD.IADD R39, R27, 0x1, R75 ;  /* 0x000000011b277824 */ /* 0x000fe200078e024b */
[----:B------:R-:W-:Y:S01]  /*3d70*/  SEL R12, R22, R23, P5 ;  /* 0x00000017160c7207 */ /* 0x000fe20002800000 */
[----:B------:R-:W-:Y:S01]  /*3d80*/  IMAD R75, R17, R14, R51 ;  /* 0x0000000e114b7224 */ /* 0x000fe200078e0233 */
[----:B------:R-:W-:Y:S01]  /*3d90*/  SEL R38, R28, R38, P0 ;  /* 0x000000261c267207 */ /* 0x000fe20000000000 */
[----:B------:R-:W-:Y:S01]  /*3da0*/  IMAD R23, R35, R16, RZ ;  /* 0x0000001023177224 */ /* 0x000fe200078e02ff */
[----:B------:R-:W-:Y:S01]  /*3db0*/  ISETP.GT.U32.AND P0, PT, R20, R62, PT ;  /* 0x0000003e1400720c */ /* 0x000fe20003f04070 */
[----:B------:R-:W-:Y:S01]  /*3dc0*/  IMAD.IADD R51, R21, 0x1, R13 ;  /* 0x0000000115337824 */ /* 0x000fe200078e020d */
[----:B------:R-:W-:Y:S01]  /*3dd0*/  SEL R55, R28, R55, P3 ;  /* 0x000000371c377207 */ /* 0x000fe20001800000 */
[----:B------:R-:W-:-:S02]  /*3de0*/  IMAD R23, R17, R34, R23 ;  /* 0x0000002211177224 */ /* 0x000fc400078e0217 */
[----:B------:R-:W-:Y:S01]  /*3df0*/  IMAD.WIDE.U32 R46, R34, R16, RZ ;  /* 0x00000010222e7225 */ /* 0x000fe200078e00ff */
[----:B------:R-:W-:Y:S02]  /*3e00*/  ISETP.GT.AND.EX P3, PT, R51, R48, PT, P0 ;  /* 0x000000303300720c */ /* 0x000fe40003f64300 */
[----:B------:R-:W-:Y:S01]  /*3e10*/  SEL R57, R88, R40, P5 ;  /* 0x0000002858397207 */ /* 0x000fe20002800000 */
[----:B------:R-:W-:Y:S01]  /*3e20*/  IMAD.IADD R40, R47, 0x1, R23 ;  /* 0x000000012f287824 */ /* 0x000fe200078e0217 */
[----:B------:R-:W-:Y:S02]  /*3e30*/  SEL R62, R20, R62, P3 ;  /* 0x0000003e143e7207 */ /* 0x000fe40001800000 */
[----:B------:R-:W0:Y:S01]  /*3e40*/  LDS.128 R20, [R4+0x510] ;  /* 0x0005100004147984 */ /* 0x000e220000000c00 */
[----:B------:R-:W-:Y:S02]  /*3e50*/  SEL R50, R90, R50, P4 ;  /* 0x000000325a327207 */ /* 0x000fe40002000000 */
[----:B------:R-:W-:-:S02]  /*3e60*/  SEL R67, R28, R67, P4 ;  /* 0x000000431c437207 */ /* 0x000fc40002000000 */
[----:B------:R-:W-:Y:S01]  /*3e70*/  ISETP.GT.U32.AND P4, PT, R26, R65, PT ;  /* 0x000000411a00720c */ /* 0x000fe20003f84070 */
[----:B------:R-:W-:-:S03]  /*3e80*/  IMAD R45, R11, R16, RZ ;  /* 0x000000100b2d7224 */ /* 0x000fc600078e02ff */
[----:B------:R-:W-:Y:S01]  /*3e90*/  ISETP.GT.AND.EX P4, PT, R39, R60, PT, P4 ;  /* 0x0000003c2700720c */ /* 0x000fe20003f84340 */
[----:B------:R-:W-:-:S03]  /*3ea0*/  IMAD R45, R17, R10, R45 ;  /* 0x0000000a112d7224 */ /* 0x000fc600078e022d */
[----:B------:R-:W-:Y:S01]  /*3eb0*/  SEL R65, R26, R65, P4 ;  /* 0x000000411a417207 */ /* 0x000fe20002000000 */
[----:B------:R-:W-:Y:S01]  /*3ec0*/  IMAD.WIDE.U32 R26, R10, R16, RZ ;  /* 0x000000100a1a7225 */ /* 0x000fe200078e00ff */
[----:B------:R-:W-:-:S03]  /*3ed0*/  SEL R69, R28, R69, P6 ;  /* 0x000000451c457207 */ /* 0x000fc60003000000 */
[----:B------:R-:W-:Y:S01]  /*3ee0*/  IMAD.WIDE.U32 R16, R14, R16, RZ ;  /* 0x000000100e107225 */ /* 0x000fe200078e00ff */
[----:B------:R-:W-:-:S03]  /*3ef0*/  ISETP.GT.U32.AND P6, PT, R26, R37, PT ;  /* 0x000000251a00720c */ /* 0x000fc60003fc4070 */
[----:B------:R-:W-:Y:S01]  /*3f00*/  IMAD.IADD R45, R27, 0x1, R45 ;  /* 0x000000011b2d7824 */ /* 0x000fe200078e022d */
[----:B------:R-:W-:Y:S01]  /*3f10*/  ISETP.GT.U32.AND P0, PT, R16, R57, PT ;  /* 0x000000391000720c */ /* 0x000fe20003f04070 */
[----:B------:R-:W-:Y:S01]  /*3f20*/  IMAD.IADD R27, R17, 0x1, R75 ;  /* 0x00000001111b7824 */ /* 0x000fe200078e024b */
[----:B------:R-:W-:Y:S02]  /*3f30*/  SEL R13, R28, R68, P5 ;  /* 0x000000441c0d7207 */ /* 0x000fe40002800000 */
[----:B------:R-:W-:Y:S02]  /*3f40*/  ISETP.GT.AND.EX P6, PT, R45, R52, PT, P6 ;  /* 0x000000342d00720c */ /* 0x000fe40003fc4360 */
[----:B------:R-:W-:Y:S01]  /*3f50*/  ISETP.GT.AND.EX P0, PT, R27, R12, PT, P0 ;  /* 0x0000000c1b00720c */ /* 0x000fe20003f04300 */
[----:B------:R-:W-:Y:S01]  /*3f60*/  IMAD R17, R31, R18, RZ ;  /* 0x000000121f117224 */ /* 0x000fe200078e02ff */
[----:B------:R-:W-:Y:S02]  /*3f70*/  ISETP.GT.U32.AND P5, PT, R46, R49, PT ;  /* 0x000000312e00720c */ /* 0x000fe40003fa4070 */
[----:B------:R-:W-:-:S02]  /*3f80*/  SEL R60, R39, R60, P4 ;  /* 0x0000003c273c7207 */ /* 0x000fc40002000000 */
[----:B------:R-:W-:Y:S01]  /*3f90*/  SEL R39, R26, R37, P6 ;  /* 0x000000251a277207 */ /* 0x000fe20003000000 */
[-C--:B------:R-:W-:Y:S01]  /*3fa0*/  IMAD R47, R35, R18.reuse, RZ ;  /* 0x00000012232f7224 */ /* 0x080fe200078e02ff */
[----:B------:R-:W-:Y:S01]  /*3fb0*/  SEL R37, R16, R57, P0 ;  /* 0x0000003910257207 */ /* 0x000fe20000000000 */
[-C--:B------:R-:W-:Y:S01]  /*3fc0*/  IMAD R57, R11, R18.reuse, RZ ;  /* 0x000000120b397224 */ /* 0x080fe200078e02ff */
[----:B------:R-:W-:Y:S01]  /*3fd0*/  ISETP.GT.AND.EX P5, PT, R40, R41, PT, P5 ;  /* 0x000000292800720c */ /* 0x000fe20003fa4350 */
[-C--:B------:R-:W-:Y:S02]  /*3fe0*/  IMAD R75, R15, R18.reuse, RZ ;  /* 0x000000120f4b7224 */ /* 0x080fe400078e02ff */
[----:B------:R-:W-:Y:S01]  /*3ff0*/  IMAD.WIDE.U32 R90, R30, R18, RZ ;  /* 0x000000121e5a7225 */ /* 0x000fe200078e00ff */
[----:B------:R-:W-:-:S03]  /*4000*/  SEL R48, R51, R48, P3 ;  /* 0x0000003033307207 */ /* 0x000fc60001800000 */
[C---:B------:R-:W-:Y:S01]  /*4010*/  IMAD R17, R19.reuse, R30, R17 ;  /* 0x0000001e13117224 */ /* 0x040fe200078e0211 */
[----:B------:R-:W-:Y:S01]  /*4020*/  SEL R41, R40, R41, P5 ;  /* 0x0000002928297207 */ /* 0x000fe20002800000 */
[----:B------:R-:W-:Y:S01]  /*4030*/  IMAD.WIDE.U32 R88, R34, R18, RZ ;  /* 0x0000001222587225 */ /* 0x000fe200078e00ff */
[----:B------:R-:W-:Y:S02]  /*4040*/  SEL R49, R46, R49, P5 ;  /* 0x000000312e317207 */ /* 0x000fe40002800000 */
[----:B------:R-:W-:Y:S01]  /*4050*/  SEL R61, R28, R61, P2 ;  /* 0x0000003d1c3d7207 */ /* 0x000fe20001000000 */
[C---:B------:R-:W-:Y:S02]  /*4060*/  IMAD R51, R19.reuse, R34, R47 ;  /* 0x0000002213337224 */ /* 0x040fe400078e022f */
[C---:B------:R-:W-:Y:S02]  /*4070*/  IMAD R57, R19.reuse, R10, R57 ;  /* 0x0000000a13397224 */ /* 0x040fe400078e0239 */
[----:B------:R-:W-:Y:S01]  /*4080*/  IMAD R75, R19, R14, R75 ;  /* 0x0000000e134b7224 */ /* 0x000fe200078e024b */
[----:B------:R-:W-:Y:S01]  /*4090*/  ISETP.GT.U32.AND P2, PT, R90, R64, PT ;  /* 0x000000405a00720c */ /* 0x000fe20003f44070 */
[----:B------:R-:W-:-:S02]  /*40a0*/  VIADD R40, R2, 0x5 ;  /* 0x0000000502287836 */ /* 0x000fc40000000000 */
[----:B------:R-:W-:Y:S02]  /*40b0*/  IMAD.IADD R19, R91, 0x1, R17 ;  /* 0x000000015b137824 */ /* 0x000fe400078e0211 */
[----:B------:R-:W-:Y:S01]  /*40c0*/  IMAD.WIDE.U32 R84, R10, R18, RZ ;  /* 0x000000120a547225 */ /* 0x000fe200078e00ff */
[----:B------:R-:W-:-:S03]  /*40d0*/  SEL R63, R28, R63, P4 ;  /* 0x0000003f1c3f7207 */ /* 0x000fc60002000000 */
[----:B------:R-:W-:Y:S01]  /*40e0*/  IMAD.WIDE.U32 R46, R14, R18, RZ ;  /* 0x000000120e2e7225 */ /* 0x000fe200078e00ff */
[----:B------:R-:W-:-:S03]  /*40f0*/  ISETP.GT.U32.AND P4, PT, R88, R53, PT ;  /* 0x000000355800720c */ /* 0x000fc60003f84070 */
[----:B------:R-:W-:Y:S01]  /*4100*/  IMAD.IADD R17, R89, 0x1, R51 ;  /* 0x0000000159117824 */ /* 0x000fe200078e0233 */
[C---:B------:R-:W-:Y:S01]  /*4110*/  SEL R58, R40.reuse, R58, P3 ;  /* 0x0000003a283a7207 */ /* 0x040fe20001800000 */
[----:B------:R-:W-:Y:S01]  /*4120*/  IMAD.IADD R16, R85, 0x1, R57 ;  /* 0x0000000155107824 */ /* 0x000fe200078e0239 */
[----:B------:R-:W-:Y:S01]  /*4130*/  SEL R43, R40, R43, P5 ;  /* 0x0000002b282b7207 */ /* 0x000fe20002800000 */
[----:B------:R-:W-:Y:S01]  /*4140*/  IMAD.IADD R26, R47, 0x1, R75 ;  /* 0x000000012f1a7824 */ /* 0x000fe200078e024b */
[----:B------:R-:W-:Y:S01]  /*4150*/  ISETP.GT.AND.EX P2, PT, R19, R74, PT, P2 ;  /* 0x0000004a1300720c */ /* 0x000fe20003f44320 */
[----:B0-----:R-:W-:Y:S01]  /*4160*/  IMAD R85, R31, R20, RZ ;  /* 0x000000141f557224 */ /* 0x001fe200078e02ff */
[----:B------:R-:W-:Y:S01]  /*4170*/  ISETP.GT.U32.AND P3, PT, R84, R50, PT ;  /* 0x000000325400720c */ /* 0x000fe20003f64070 */
[----:B------:R-:W-:Y:S01]  /*4180*/  IMAD R83, R35, R20, RZ ;  /* 0x0000001423537224 */ /* 0x000fe200078e02ff */
[----:B------:R-:W-:Y:S01]  /*4190*/  ISETP.GT.U32.AND P5, PT, R46, R44, PT ;  /* 0x0000002c2e00720c */ /* 0x000fe20003fa4070 */
[----:B------:R-:W-:Y:S01]  /*41a0*/  IMAD R77, R11, R20, RZ ;  /* 0x000000140b4d7224 */ /* 0x000fe200078e02ff */
[----:B------:R-:W-:Y:S01]  /*41b0*/  SEL R52, R45, R52, P6 ;  /* 0x000000342d347207 */ /* 0x000fe20003000000 */
[----:B------:R-:W-:Y:S01]  /*41c0*/  IMAD R47, R15, R20, RZ ;  /* 0x000000140f2f7224 */ /* 0x000fe200078e02ff */
[----:B------:R-:W-:Y:S01]  /*41d0*/  ISETP.GT.AND.EX P4, PT, R17, R70, PT, P4 ;  /* 0x000000461100720c */ /* 0x000fe20003f84340 */
[----:B------:R-:W-:Y:S01]  /*41e0*/  IMAD R45, R31, R22, RZ ;  /* 0x000000161f2d7224 */ /* 0x000fe200078e02ff */
[----:B------:R-:W-:Y:S01]  /*41f0*/  SEL R64, R90, R64, P2 ;  /* 0x000000405a407207 */ /* 0x000fe20001000000 */
[----:B------:R-:W-:Y:S01]  /*4200*/  IMAD.WIDE.U32 R94, R30, R20, RZ ;  /* 0x000000141e5e7225 */ /* 0x000fe200078e00ff */
[----:B------:R-:W-:-:S02]  /*4210*/  SEL R31, R27, R12, P0 ;  /* 0x0000000c1b1f7207 */ /* 0x000fc40000000000 */
[----:B------:R-:W-:Y:S01]  /*4220*/  ISETP.GT.AND.EX P3, PT, R16, R33, PT, P3 ;  /* 0x000000211000720c */ /* 0x000fe20003f64330 */
[----:B------:R-:W-:Y:S01]  /*4230*/  IMAD R85, R21, R30, R85 ;  /* 0x0000001e15557224 */ /* 0x000fe200078e0255 */
[----:B------:R-:W-:Y:S01]  /*4240*/  ISETP.GT.AND.EX P5, PT, R26, R71, PT, P5 ;  /* 0x000000471a00720c */ /* 0x000fe20003fa4350 */
[----:B------:R-:W-:Y:S01]  /*4250*/  IMAD.WIDE.U32 R92, R34, R20, RZ ;  /* 0x00000014225c7225 */ /* 0x000fe200078e00ff */
[----:B------:R-:W-:-:S03]  /*4260*/  SEL R53, R88, R53, P4 ;  /* 0x0000003558357207 */ /* 0x000fc60002000000 */
[C---:B------:R-:W-:Y:S02]  /*4270*/  IMAD R83, R21.reuse, R34, R83 ;  /* 0x0000002215537224 */ /* 0x040fe400078e0253 */
[----:B------:R-:W-:Y:S02]  /*4280*/  IMAD R77, R21, R10, R77 ;  /* 0x0000000a154d7224 */ /* 0x000fe400078e024d */
[----:B------:R-:W-:-:S04]  /*4290*/  IMAD.WIDE.U32 R90, R10, R20, RZ ;  /* 0x000000140a5a7225 */ /* 0x000fc800078e00ff */
[----:B------:R-:W-:Y:S02]  /*42a0*/  IMAD R12, R21, R14, R47 ;  /* 0x0000000e150c7224 */ /* 0x000fe400078e022f */
[----:B------:R-:W-:Y:S02]  /*42b0*/  IMAD R75, R15, R22, RZ ;  /* 0x000000160f4b7224 */ /* 0x000fe400078e02ff */
[----:B------:R-:W-:Y:S01]  /*42c0*/  IMAD.WIDE.U32 R20, R14, R20, RZ ;  /* 0x000000140e147225 */ /* 0x000fe200078e00ff */
[----:B------:R-:W-:-:S03]  /*42d0*/  SEL R44, R46, R44, P5 ;  /* 0x0000002c2e2c7207 */ /* 0x000fc60002800000 */
[----:B------:R-:W-:Y:S02]  /*42e0*/  IMAD R45, R23, R30, R45 ;  /* 0x0000001e172d7224 */ /* 0x000fe400078e022d */
        /* <DEDUP_REMOVED lines=8> */
[----:B------:R-:W-:-:S02]  /*4370*/  IMAD.IADD R33, R21, 0x1, R12 ;  /* 0x0000000115217824 */ /* 0x000fc400078e020c */
[----:B------:R-:W0:Y:S01]  /*4380*/  LDS.128 R12, [R4+0x600] ;  /* 0x00060000040c7984 */ /* 0x000e220000000c00 */
[----:B------:R-:W-:Y:S02]  /*4390*/  SEL R73, R40, R73, P4 ;  /* 0x0000004928497207 */ /* 0x000fe40002000000 */
[CC--:B------:R-:W-:Y:S01]  /*43a0*/  ISETP.GT.U32.AND P4, PT, R20.reuse, R65.reuse, PT ;  /* 0x000000411400720c */ /* 0x0c0fe20003f84070 */
[-C--:B------:R-:W-:Y:S02]  /*43b0*/  IMAD R27, R35, R22.reuse, RZ ;  /* 0x00000016231b7224 */ /* 0x080fe400078e02ff */
[----:B------:R-:W-:Y:S01]  /*43c0*/  IMAD R51, R11, R22, RZ ;  /* 0x000000160b337224 */ /* 0x000fe200078e02ff */
[----:B------:R-:W-:Y:S01]  /*43d0*/  ISETP.GT.AND.EX P4, PT, R33, R60, PT, P4 ;  /* 0x0000003c2100720c */ /* 0x000fe20003f84340 */
[C---:B------:R-:W-:Y:S02]  /*43e0*/  IMAD R27, R23.reuse, R34, R27 ;  /* 0x00000022171b7224 */ /* 0x040fe400078e021b */
[----:B------:R-:W-:Y:S01]  /*43f0*/  IMAD R51, R23, R10, R51 ;  /* 0x0000000a17337224 */ /* 0x000fe200078e0233 */
[----:B------:R-:W-:Y:S01]  /*4400*/  SEL R65, R20, R65, P4 ;  /* 0x0000004114417207 */ /* 0x000fe20002000000 */
[----:B------:R-:W-:-:S04]  /*4410*/  IMAD.WIDE.U32 R34, R34, R22, RZ ;  /* 0x0000001622227225 */ /* 0x000fc800078e00ff */
[----:B------:R-:W-:Y:S02]  /*4420*/  IMAD.WIDE.U32 R10, R10, R22, RZ ;  /* 0x000000160a0a7225 */ /* 0x000fe400078e00ff */
[----:B------:R-:W1:Y:S01]  /*4430*/  LDS.128 R20, [R5+0xb0] ;  /* 0x0000b00005147984 */ /* 0x000e620000000c00 */
[----:B------:R-:W-:Y:S01]  /*4440*/  ISETP.GT.U32.AND P0, PT, R92, R79, PT ;  /* 0x0000004f5c00720c */ /* 0x000fe20003f04070 */
[----:B------:R-:W-:Y:S02]  /*4450*/  IMAD.IADD R83, R93, 0x1, R83 ;  /* 0x000000015d537824 */ /* 0x000fe400078e0253 */
[----:B------:R-:W-:-:S03]  /*4460*/  IMAD.IADD R68, R47, 0x1, R75 ;  /* 0x000000012f447824 */ /* 0x000fc600078e024b */
[-C--:B------:R-:W-:Y:S01]  /*4470*/  ISETP.GT.AND.EX P0, PT, R83, R82.reuse, PT, P0 ;  /* 0x000000525300720c */ /* 0x080fe20003f04300 */
[----:B------:R-:W-:Y:S01]  /*4480*/  IMAD.IADD R35, R35, 0x1, R27 ;  /* 0x0000000123237824 */ /* 0x000fe200078e021b */
[----:B------:R-:W-:Y:S02]  /*4490*/  SEL R81, R24, R81, P1 ;  /* 0x0000005118517207 */ /* 0x000fe40000800000 */
[----:B------:R-:W-:Y:S02]  /*44a0*/  SEL R79, R92, R79, P0 ;  /* 0x0000004f5c4f7207 */ /* 0x000fe40000000000 */
[----:B------:R-:W-:Y:S02]  /*44b0*/  SEL R82, R83, R82, P0 ;  /* 0x0000005253527207 */ /* 0x000fe40000000000 */
[----:B------:R-:W-:Y:S02]  /*44c0*/  SEL R47, R40, R25, P0 ;  /* 0x00000019282f7207 */ /* 0x000fe40000000000 */
[----:B------:R-:W-:-:S02]  /*44d0*/  SEL R71, R26, R71, P5 ;  /* 0x000000471a477207 */ /* 0x000fc40002800000 */
[----:B------:R-:W-:Y:S01]  /*44e0*/  SEL R69, R40, R69, P5 ;  /* 0x0000004528457207 */ /* 0x000fe20002800000 */
[----:B------:R-:W2:Y:S01]  /*44f0*/  LDS.128 R24, [R4+0x610] ;  /* 0x0006100004187984 */ /* 0x000ea20000000c00 */
[----:B------:R-:W-:Y:S02]  /*4500*/  ISETP.GT.U32.AND P0, PT, R46, R36, PT ;  /* 0x000000242e00720c */ /* 0x000fe40003f04070 */
[----:B------:R-:W-:Y:S01]  /*4510*/  ISETP.GT.U32.AND P5, PT, R34, R29, PT ;  /* 0x0000001d2200720c */ /* 0x000fe20003fa4070 */
[----:B------:R-:W-:Y:S01]  /*4520*/  IMAD.IADD R77, R91, 0x1, R77 ;  /* 0x000000015b4d7824 */ /* 0x000fe200078e024d */
[----:B------:R-:W-:Y:S01]  /*4530*/  SEL R72, R40, R72, P2 ;  /* 0x0000004828487207 */ /* 0x000fe20001000000 */
[----:B------:R-:W-:Y:S01]  /*4540*/  IMAD.IADD R85, R95, 0x1, R85 ;  /* 0x000000015f557824 */ /* 0x000fe200078e0255 */
[----:B------:R-:W-:Y:S02]  /*4550*/  ISETP.GT.AND.EX P0, PT, R68, R81, PT, P0 ;  /* 0x000000514400720c */ /* 0x000fe40003f04300 */
[----:B------:R-:W-:-:S02]  /*4560*/  SEL R66, R40, R66, P6 ;  /* 0x0000004228427207 */ /* 0x000fc40003000000 */
[----:B------:R-:W-:Y:S02]  /*4570*/  ISETP.GT.U32.AND P2, PT, R90, R76, PT ;  /* 0x0000004c5a00720c */ /* 0x000fe40003f44070 */
[----:B------:R-:W-:Y:S02]  /*4580*/  ISETP.GT.AND.EX P5, PT, R35, R8, PT, P5 ;  /* 0x000000082300720c */ /* 0x000fe40003fa4350 */
[----:B------:R-:W-:Y:S02]  /*4590*/  ISETP.GT.U32.AND P6, PT, R94, R78, PT ;  /* 0x0000004e5e00720c */ /* 0x000fe40003fc4070 */
[----:B------:R-:W-:Y:S02]  /*45a0*/  SEL R36, R46, R36, P0 ;  /* 0x000000242e247207 */ /* 0x000fe40000000000 */
[----:B------:R-:W-:Y:S02]  /*45b0*/  ISETP.GT.AND.EX P2, PT, R77, R32, PT, P2 ;  /* 0x000000204d00720c */ /* 0x000fe40003f44320 */
[----:B------:R-:W-:Y:S01]  /*45c0*/  SEL R46, R35, R8, P5 ;  /* 0x00000008232e7207 */ /* 0x000fe20002800000 */
[----:B0-----:R-:W-:Y:S01]  /*45d0*/  IMAD R35, R17, R12, RZ ;  /* 0x0000000c11237224 */ /* 0x001fe200078e02ff */
[----:B------:R-:W-:Y:S01]  /*45e0*/  ISETP.GT.AND.EX P6, PT, R85, R80, PT, P6 ;  /* 0x000000505500720c */ /* 0x000fe20003fc4360 */
[----:B------:R-:W-:Y:S01]  /*45f0*/  IMAD R83, R17, R14, RZ ;  /* 0x0000000e11537224 */ /* 0x000fe200078e02ff */
[----:B------:R-:W-:Y:S01]  /*4600*/  SEL R77, R77, R32, P2 ;  /* 0x000000204d4d7207 */ /* 0x000fe20001000000 */
[----:B------:R-:W-:Y:S01]  /*4610*/  IMAD.IADD R11, R11, 0x1, R51 ;  /* 0x000000010b0b7824 */ /* 0x000fe200078e0233 */
[----:B------:R-:W-:Y:S01]  /*4620*/  SEL R60, R33, R60, P4 ;  /* 0x0000003c213c7207 */ /* 0x000fe20002000000 */
[----:B------:R-:W-:Y:S01]  /*4630*/  IMAD.WIDE.U32 R32, R16, R12, RZ ;  /* 0x0000000c10207225 */ /* 0x000fe200078e00ff */
[----:B------:R-:W-:-:S02]  /*4640*/  SEL R78, R94, R78, P6 ;  /* 0x0000004e5e4e7207 */ /* 0x000fc40003000000 */
[----:B------:R-:W-:Y:S01]  /*4650*/  SEL R80, R85, R80, P6 ;  /* 0x0000005055507207 */ /* 0x000fe20003000000 */
[----:B------:R-:W-:Y:S01]  /*4660*/  IMAD R35, R13, R16, R35 ;  /* 0x000000100d237224 */ /* 0x000fe200078e0223 */
[----:B------:R-:W-:Y:S01]  /*4670*/  SEL R51, R40, R9, P6 ;  /* 0x0000000928337207 */ /* 0x000fe20003000000 */
[----:B------:R-:W-:Y:S01]  /*4680*/  IMAD.WIDE.U32 R8, R16, R14, RZ ;  /* 0x0000000e10087225 */ /* 0x000fe200078e00ff */
[----:B------:R-:W-:-:S03]  /*4690*/  ISETP.GT.U32.AND P6, PT, R10, R56, PT ;  /* 0x000000380a00720c */ /* 0x000fc60003fc4070 */
[----:B------:R-:W-:Y:S01]  /*46a0*/  IMAD R83, R16, R15, R83 ;  /* 0x0000000f10537224 */ /* 0x000fe200078e0253 */
[----:B------:R-:W-:Y:S01]  /*46b0*/  SEL R76, R90, R76, P2 ;  /* 0x0000004c5a4c7207 */ /* 0x000fe20001000000 */
[----:B------:R-:W-:Y:S01]  /*46c0*/  IMAD.IADD R35, R33, 0x1, R35 ;  /* 0x0000000121237824 */ /* 0x000fe200078e0223 */
[----:B------:R-:W-:Y:S01]  /*46d0*/  ISETP.GT.AND.EX P6, PT, R11, R54, PT, P6 ;  /* 0x000000360b00720c */ /* 0x000fe20003fc4360 */
[----:B------:R-:W-:Y:S01]  /*46e0*/  IMAD.IADD R33, R9, 0x1, R83 ;  /* 0x0000000109217824 */ /* 0x000fe200078e0253 */
[----:B------:R-:W-:Y:S01]  /*46f0*/  SEL R59, R40, R59, P2 ;  /* 0x0000003b283b7207 */ /* 0x000fe20001000000 */
[----:B------:R-:W-:Y:S01]  /*4700*/  IMAD.IADD R45, R89, 0x1, R45 ;  /* 0x00000001592d7824 */ /* 0x000fe200078e022d */
[----:B------:R-:W-:Y:S02]  /*4710*/  ISETP.GT.U32.AND P2, PT, R8, R64, PT ;  /* 0x000000400800720c */ /* 0x000fe40003f44070 */
[----:B------:R-:W-:Y:S02]  /*4720*/  SEL R50, R84, R50, P3 ;  /* 0x0000003254327207 */ /* 0x000fe40001800000 */
[----:B------:R-:W-:-:S02]  /*4730*/  SEL R67, R40, R67, P3 ;  /* 0x0000004328437207 */ /* 0x000fc40001800000 */
[----:B------:R-:W-:Y:S02]  /*4740*/  ISETP.GT.U32.AND P3, PT, R88, R7, PT ;  /* 0x000000075800720c */ /* 0x000fe40003f64070 */
[----:B------:R-:W-:Y:S02]  /*4750*/  SEL R56, R10, R56, P6 ;  /* 0x000000380a387207 */ /* 0x000fe40003000000 */
[----:B------:R-:W-:Y:S02]  /*4760*/  SEL R54, R11, R54, P6 ;  /* 0x000000360b367207 */ /* 0x000fe40003000000 */
[----:B------:R-:W-:Y:S02]  /*4770*/  SEL R61, R40, R61, P6 ;  /* 0x0000003d283d7207 */ /* 0x000fe40003000000 */
[----:B------:R-:W-:Y:S01]  /*4780*/  ISETP.GT.AND.EX P6, PT, R33, R74, PT, P2 ;  /* 0x0000004a2100720c */ /* 0x000fe20003fc4320 */
[----:B-1----:R-:W-:Y:S01]  /*4790*/  IMAD R75, R21, R12, RZ ;  /* 0x0000000c154b7224 */ /* 0x002fe200078e02ff */
[----:B------:R-:W-:-:S02]  /*47a0*/  ISETP.GT.AND.EX P3, PT, R45, R86, PT, P3 ;  /* 0x000000562d00720c */ /* 0x000fc40003f64330 */
[----:B------:R-:W-:Y:S02]  /*47b0*/  SEL R64, R8, R64, P6 ;  /* 0x0000004008407207 */ /* 0x000fe40003000000 */
[----:B------:R-:W0:Y:S01]  /*47c0*/  LDS.128 R8, [R5+0x130] ;  /* 0x0001300005087984 */ /* 0x000e220000000c00 */
[----:B------:R-:W-:Y:S01]  /*47d0*/  SEL R45, R45, R86, P3 ;  /* 0x000000562d2d7207 */ /* 0x000fe20001800000 */
[----:B------:R-:W-:-:S04]  /*47e0*/  IMAD.WIDE.U32 R86, R20, R12, RZ ;  /* 0x0000000c14567225 */ /* 0x000fc800078e00ff */
[----:B------:R-:W-:Y:S01]  /*47f0*/  IMAD R75, R13, R20, R75 ;  /* 0x000000140d4b7224 */ /* 0x000fe200078e024b */
[----:B------:R-:W-:-:S03]  /*4800*/  ISETP.GT.U32.AND P2, PT, R86, R49, PT ;  /* 0x000000315600720c */ /* 0x000fc60003f44070 */
[----:B------:R-:W-:Y:S01]  /*4810*/  IMAD.IADD R84, R87, 0x1, R75 ;  /* 0x0000000157547824 */ /* 0x000fe200078e024b */
[C---:B------:R-:W-:Y:S02]  /*4820*/  SEL R63, R40.reuse, R63, P4 ;  /* 0x0000003f283f7207 */ /* 0x040fe40002000000 */
[C---:B------:R-:W-:Y:S02]  /*4830*/  SEL R38, R40.reuse, R38, P3 ;  /* 0x0000002628267207 */ /* 0x040fe40001800000 */
[----:B------:R-:W-:Y:S02]  /*4840*/  SEL R55, R40, R55, P5 ;  /* 0x0000003728377207 */ /* 0x000fe40002800000 */
[----:B------:R-:W-:Y:S01]  /*4850*/  @!P0 SEL R40, R28, R42, P1 ;  /* 0x0000002a1c288207 */ /* 0x000fe20000800000 */
[----:B--2---:R-:W-:Y:S01]  /*4860*/  IMAD R83, R17, R24, RZ ;  /* 0x0000001811537224 */ /* 0x004fe200078e02ff */
[----:B------:R-:W-:Y:S01]  /*4870*/  ISETP.GT.AND.EX P1, PT, R84, R41, PT, P2 ;  /* 0x000000295400720c */ /* 0x000fe20003f24320 */
[----:B------:R-:W-:-:S03]  /*4880*/  IMAD R75, R21, R14, RZ ;  /* 0x0000000e154b7224 */ /* 0x000fc600078e02ff */
[----:B------:R-:W-:Y:S01]  /*4890*/  SEL R28, R86, R49, P1 ;  /* 0x00000031561c7207 */ /* 0x000fe20000800000 */
[----:B------:R-:W-:Y:S02]  /*48a0*/  IMAD R49, R25, R16, R83 ;  /* 0x0000001019317224 */ /* 0x000fe400078e0253 */
[----:B------:R-:W-:Y:S01]  /*48b0*/  IMAD.WIDE.U32 R86, R16, R24, RZ ;  /* 0x0000001810567225 */ /* 0x000fe200078e00ff */
[----:B------:R-:W-:Y:S02]  /*48c0*/  SEL R7, R88, R7, P3 ;  /* 0x0000000758077207 */ /* 0x000fe40001800000 */
[----:B------:R-:W-:Y:S01]  /*48d0*/  SEL R68, R68, R81, P0 ;  /* 0x0000005144447207 */ /* 0x000fe20000000000 */
[----:B------:R-:W-:Y:S01]  /*48e0*/  IMAD.WIDE.U32 R88, R20, R14, RZ ;  /* 0x0000000e14587225 */ /* 0x000fe200078e00ff */
[----:B------:R-:W-:-:S03]  /*48f0*/  ISETP.GT.U32.AND P0, PT, R86, R78, PT ;  /* 0x0000004e5600720c */ /* 0x000fc60003f04070 */
[----:B------:R-:W-:Y:S02]  /*4900*/  IMAD R75, R20, R15, R75 ;  /* 0x0000000f144b7224 */ /* 0x000fe400078e024b */
[----:B------:R-:W-:Y:S01]  /*4910*/  IMAD.IADD R49, R87, 0x1, R49 ;  /* 0x0000000157317824 */ /* 0x000fe200078e0231 */
[----:B------:R-:W-:Y:S01]  /*4920*/  ISETP.GT.U32.AND P4, PT, R32, R62, PT ;  /* 0x0000003e2000720c */ /* 0x000fe20003f84070 */
[----:B------:R-:W-:Y:S01]  /*4930*/  IMAD.IADD R75, R89, 0x1, R75 ;  /* 0x00000001594b7824 */ /* 0x000fe200078e024b */
[----:B------:R-:W-:Y:S01]  /*4940*/  ISETP.GT.U32.AND P2, PT, R88, R53, PT ;  /* 0x000000355800720c */ /* 0x000fe20003f44070 */
[----:B------:R-:W-:Y:S01]  /*4950*/  IMAD R83, R17, R26, RZ ;  /* 0x0000001a11537224 */ /* 0x000fe200078e02ff */
[----:B------:R-:W-:Y:S01]  /*4960*/  ISETP.GT.AND.EX P0, PT, R49, R80, PT, P0 ;  /* 0x000000503100720c */ /* 0x000fe20003f04300 */
[----:B------:R-:W-:Y:S01]  /*4970*/  IMAD R81, R21, R24, RZ ;  /* 0x0000001815517224 */ /* 0x000fe200078e02ff */
[----:B------:R-:W-:Y:S01]  /*4980*/  ISETP.GT.AND.EX P4, PT, R35, R48, PT, P4 ;  /* 0x000000302300720c */ /* 0x000fe20003f84340 */
[----:B------:R-:W-:Y:S01]  /*4990*/  IMAD R21, R21, R26, RZ ;  /* 0x0000001a15157224 */ /* 0x000fe200078e02ff */
[----:B------:R-:W-:Y:S01]  /*49a0*/  ISETP.GT.AND.EX P2, PT, R75, R70, PT, P2 ;  /* 0x000000464b00720c */ /* 0x000fe20003f44320 */
[----:B------:R-:W-:Y:S01]  /*49b0*/  IMAD R83, R16, R27, R83 ;  /* 0x0000001b10537224 */ /* 0x000fe200078e0253 */
[----:B------:R-:W-:Y:S01]  /*49c0*/  SEL R78, R86, R78, P0 ;  /* 0x0000004e564e7207 */ /* 0x000fe20000000000 */
[----:B------:R-:W-:Y:S01]  /*49d0*/  IMAD.WIDE.U32 R86, R16, R26, RZ ;  /* 0x0000001a10567225 */ /* 0x000fe200078e00ff */
[----:B------:R-:W-:-:S02]  /*49e0*/  SEL R29, R34, R29, P5 ;  /* 0x0000001d221d7207 */ /* 0x000fc40002800000 */
[----:B------:R-:W-:Y:S01]  /*49f0*/  SEL R53, R88, R53, P2 ;  /* 0x0000003558357207 */ /* 0x000fe20001000000 */
[----:B------:R-:W-:Y:S01]  /*4a00*/  IMAD.WIDE.U32 R88, R20, R24, RZ ;  /* 0x0000001814587225 */ /* 0x000fe200078e00ff */
[----:B------:R-:W-:-:S03]  /*4a10*/  SEL R17, R35, R48, P4 ;  /* 0x0000003023117207 */ /* 0x000fc60002000000 */
[----:B------:R-:W-:Y:S02]  /*4a20*/  IMAD R81, R25, R20, R81 ;  /* 0x0000001419517224 */ /* 0x000fe400078e0251 */
[C---:B------:R-:W-:Y:S02]  /*4a30*/  IMAD R85, R20.reuse, R27, R21 ;  /* 0x0000001b14557224 */ /* 0x040fe400078e0215 */
[----:B------:R-:W-:Y:S01]  /*4a40*/  IMAD.WIDE.U32 R34, R20, R26, RZ ;  /* 0x0000001a14227225 */ /* 0x000fe200078e00ff */
[----:B------:R-:W-:-:S03]  /*4a50*/  ISETP.GT.U32.AND P3, PT, R86, R7, PT ;  /* 0x000000075600720c */ /* 0x000fc60003f64070 */
[----:B------:R-:W-:Y:S02]  /*4a60*/  IMAD.IADD R20, R87, 0x1, R83 ;  /* 0x0000000157147824 */ /* 0x000fe400078e0253 */
[----:B0-----:R-:W-:-:S03]  /*4a70*/  IMAD R21, R9, R12, RZ ;  /* 0x0000000c09157224 */ /* 0x001fc600078e02ff */
[----:B------:R-:W-:Y:S01]  /*4a80*/  ISETP.GT.AND.EX P3, PT, R20, R45, PT, P3 ;  /* 0x0000002d1400720c */ /* 0x000fe20003f64330 */
[----:B------:R-:W-:Y:S02]  /*4a90*/  VIADD R16, R2, 0x6 ;  /* 0x0000000602107836 */ /* 0x000fe40000000000 */
[----:B------:R-:W-:Y:S01]  /*4aa0*/  IMAD R21, R13, R8, R21 ;  /* 0x000000080d157224 */ /* 0x000fe200078e0215 */
[----:B------:R-:W-:Y:S01]  /*4ab0*/  SEL R7, R86, R7, P3 ;  /* 0x0000000756077207 */ /* 0x000fe20001800000 */
[----:B------:R-:W-:Y:S01]  /*4ac0*/  IMAD.WIDE.U32 R86, R8, R12, RZ ;  /* 0x0000000c08567225 */ /* 0x000fe200078e00ff */
[----:B------:R-:W-:Y:S02]  /*4ad0*/  SEL R62, R32, R62, P4 ;  /* 0x0000003e203e7207 */ /* 0x000fe40002000000 */
[----:B------:R-:W-:Y:S01]  /*4ae0*/  SEL R58, R16, R58, P4 ;  /* 0x0000003a103a7207 */ /* 0x000fe20002000000 */
[----:B------:R-:W-:Y:S01]  /*4af0*/  IMAD.IADD R81, R89, 0x1, R81 ;  /* 0x0000000159517824 */ /* 0x000fe200078e0251 */
[----:B------:R-:W-:Y:S01]  /*4b00*/  ISETP.GT.U32.AND P5, PT, R88, R79, PT ;  /* 0x0000004f5800720c */ /* 0x000fe20003fa4070 */
[----:B------:R-:W-:Y:S01]  /*4b10*/  IMAD.IADD R83, R35, 0x1, R85 ;  /* 0x0000000123537824 */ /* 0x000fe200078e0255 */
[----:B------:R-:W-:Y:S01]  /*4b20*/  ISETP.GT.U32.AND P4, PT, R34, R29, PT ;  /* 0x0000001d2200720c */ /* 0x000fe20003f84070 */
[----:B------:R-:W-:Y:S01]  /*4b30*/  IMAD.IADD R21, R87, 0x1, R21 ;  /* 0x0000000157157824 */ /* 0x000fe200078e0215 */
[----:B------:R-:W-:-:S02]  /*4b40*/  SEL R74, R33, R74, P6 ;  /* 0x0000004a214a7207 */ /* 0x000fc40003000000 */
[----:B------:R-:W-:Y:S02]  /*4b50*/  SEL R72, R16, R72, P6 ;  /* 0x0000004810487207 */ /* 0x000fe40003000000 */
[----:B------:R-:W-:Y:S02]  /*4b60*/  ISETP.GT.U32.AND P6, PT, R86, R39, PT ;  /* 0x000000275600720c */ /* 0x000fe40003fc4070 */
[----:B------:R-:W-:Y:S02]  /*4b70*/  ISETP.GT.AND.EX P5, PT, R81, R82, PT, P5 ;  /* 0x000000525100720c */ /* 0x000fe40003fa4350 */
[----:B------:R-:W-:Y:S02]  /*4b80*/  ISETP.GT.AND.EX P4, PT, R83, R46, PT, P4 ;  /* 0x0000002e5300720c */ /* 0x000fe40003f84340 */
[----:B------:R-:W-:Y:S01]  /*4b90*/  SEL R80, R49, R80, P0 ;  /* 0x0000005031507207 */ /* 0x000fe20000000000 */
[----:B------:R-:W-:Y:S01]  /*4ba0*/  IMAD R49, R9, R14, RZ ;  /* 0x0000000e09317224 */ /* 0x000fe200078e02ff */
[----:B------:R-:W-:Y:S01]  /*4bb0*/  SEL R70, R75, R70, P2 ;  /* 0x000000464b467207 */ /* 0x000fe20001000000 */
[----:B------:R-:W-:Y:S01]  /*4bc0*/  IMAD R75, R9, R24, RZ ;  /* 0x00000018094b7224 */ /* 0x000fe200078e02ff */
[----:B------:R-:W-:-:S02]  /*4bd0*/  ISETP.GT.AND.EX P6, PT, R21, R52, PT, P6 ;  /* 0x000000341500720c */ /* 0x000fc40003fc4360 */
[----:B------:R-:W-:Y:S02]  /*4be0*/  SEL R29, R34, R29, P4 ;  /* 0x0000001d221d7207 */ /* 0x000fe40002000000 */
[----:B------:R-:W-:Y:S01]  /*4bf0*/  SEL R82, R81, R82, P5 ;  /* 0x0000005251527207 */ /* 0x000fe20002800000 */
[----:B------:R-:W0:Y:S01]  /*4c00*/  LDS.128 R32, [R5+0x1b0] ;  /* 0x0001b00005207984 */ /* 0x000e220000000c00 */
[----:B------:R-:W-:Y:S01]  /*4c10*/  SEL R39, R86, R39, P6 ;  /* 0x0000002756277207 */ /* 0x000fe20003000000 */
[C---:B------:R-:W-:Y:S02]  /*4c20*/  IMAD R81, R8.reuse, R15, R49 ;  /* 0x0000000f08517224 */ /* 0x040fe400078e0231 */
[----:B------:R-:W-:Y:S01]  /*4c30*/  IMAD.WIDE.U32 R86, R8, R14, RZ ;  /* 0x0000000e08567225 */ /* 0x000fe200078e00ff */
[----:B------:R-:W-:-:S03]  /*4c40*/  SEL R45, R20, R45, P3 ;  /* 0x0000002d142d7207 */ /* 0x000fc60001800000 */
[----:B------:R-:W-:Y:S02]  /*4c50*/  IMAD R75, R25, R8, R75 ;  /* 0x00000008194b7224 */ /* 0x000fe400078e024b */
[----:B------:R-:W-:Y:S01]  /*4c60*/  IMAD.WIDE.U32 R48, R8, R24, RZ ;  /* 0x0000001808307225 */ /* 0x000fe200078e00ff */
[----:B------:R-:W-:Y:S02]  /*4c70*/  SEL R41, R84, R41, P1 ;  /* 0x0000002954297207 */ /* 0x000fe40000800000 */
[C---:B------:R-:W-:Y:S01]  /*4c80*/  SEL R43, R16.reuse, R43, P1 ;  /* 0x0000002b102b7207 */ /* 0x040fe20000800000 */
[----:B------:R-:W-:Y:S01]  /*4c90*/  IMAD R9, R9, R26, RZ ;  /* 0x0000001a09097224 */ /* 0x000fe200078e02ff */
[----:B------:R-:W-:Y:S01]  /*4ca0*/  SEL R73, R16, R73, P2 ;  /* 0x0000004910497207 */ /* 0x000fe20001000000 */
[----:B------:R-:W-:Y:S01]  /*4cb0*/  IMAD.IADD R81, R87, 0x1, R81 ;  /* 0x0000000157517824 */ /* 0x000fe200078e0251 */
[----:B------:R-:W-:Y:S01]  /*4cc0*/  ISETP.GT.U32.AND P1, PT, R86, R50, PT ;  /* 0x000000325600720c */ /* 0x000fe20003f24070 */
[----:B------:R-:W-:Y:S01]  /*4cd0*/  IMAD.IADD R20, R49, 0x1, R75 ;  /* 0x0000000131147824 */ /* 0x000fe200078e024b */
[----:B------:R-:W-:Y:S01]  /*4ce0*/  ISETP.GT.U32.AND P2, PT, R48, R76, PT ;  /* 0x0000004c3000720c */ /* 0x000fe20003f44070 */
[C---:B------:R-:W-:Y:S01]  /*4cf0*/  IMAD R9, R8.reuse, R27, R9 ;  /* 0x0000001b08097224 */ /* 0x040fe200078e0209 */
[----:B------:R-:W-:Y:S01]  /*4d00*/  ISETP.GT.AND.EX P1, PT, R81, R30, PT, P1 ;  /* 0x0000001e5100720c */ /* 0x000fe20003f24310 */
[----:B------:R-:W-:Y:S01]  /*4d10*/  IMAD.WIDE.U32 R84, R8, R26, RZ ;  /* 0x0000001a08547225 */ /* 0x000fe200078e00ff */
[----:B------:R-:W-:-:S02]  /*4d20*/  ISETP.GT.AND.EX P2, PT, R20, R77, PT, P2 ;  /* 0x0000004d1400720c */ /* 0x000fc40003f44320 */
[----:B------:R-:W-:Y:S01]  /*4d30*/  SEL R8, R16, R51, P0 ;  /* 0x0000003310087207 */ /* 0x000fe20000000000 */
[----:B------:R-:W-:Y:S01]  /*4d40*/  IMAD.IADD R75, R85, 0x1, R9 ;  /* 0x00000001554b7824 */ /* 0x000fe200078e0209 */
[----:B------:R-:W-:Y:S02]  /*4d50*/  SEL R9, R86, R50, P1 ;  /* 0x0000003256097207 */ /* 0x000fe40000800000 */
[----:B------:R-:W-:Y:S02]  /*4d60*/  SEL R76, R48, R76, P2 ;  /* 0x0000004c304c7207 */ /* 0x000fe40001000000 */
[----:B------:R-:W1:Y:S01]  /*4d70*/  LDS.128 R48, [R4+0x700] ;  /* 0x0007000004307984 */ /* 0x000e620000000c00 */
[----:B------:R-:W-:Y:S02]  /*4d80*/  SEL R52, R21, R52, P6 ;  /* 0x0000003415347207 */ /* 0x000fe40003000000 */
[----:B------:R-:W-:Y:S02]  /*4d90*/  SEL R30, R81, R30, P1 ;  /* 0x0000001e511e7207 */ /* 0x000fe40000800000 */
[----:B------:R-:W-:Y:S01]  /*4da0*/  SEL R46, R83, R46, P4 ;  /* 0x0000002e532e7207 */ /* 0x000fe20002000000 */
[----:B0-----:R-:W-:-:S02]  /*4db0*/  IMAD R21, R33, R12, RZ ;  /* 0x0000000c21157224 */ /* 0x001fc400078e02ff */
[C---:B------:R-:W-:Y:S02]  /*4dc0*/  IMAD R81, R33.reuse, R14, RZ ;  /* 0x0000000e21517224 */ /* 0x040fe400078e02ff */
[C---:B------:R-:W-:Y:S02]  /*4dd0*/  IMAD R83, R33.reuse, R24, RZ ;  /* 0x0000001821537224 */ /* 0x040fe400078e02ff */
[----:B------:R-:W-:Y:S02]  /*4de0*/  IMAD R33, R33, R26, RZ ;  /* 0x0000001a21217224 */ /* 0x000fe400078e02ff */
[----:B------:R-:W-:Y:S02]  /*4df0*/  IMAD R21, R13, R32, R21 ;  /* 0x000000200d157224 */ /* 0x000fe400078e0215 */
[C---:B------:R-:W-:Y:S02]  /*4e00*/  IMAD R81, R32.reuse, R15, R81 ;  /* 0x0000000f20517224 */ /* 0x040fe400078e0251 */
[----:B------:R-:W-:-:S04]  /*4e10*/  IMAD.WIDE.U32 R12, R32, R12, RZ ;  /* 0x0000000c200c7225 */ /* 0x000fc800078e00ff */
[----:B------:R-:W-:Y:S01]  /*4e20*/  IMAD.WIDE.U32 R14, R32, R14, RZ ;  /* 0x0000000e200e7225 */ /* 0x000fe200078e00ff */
[----:B------:R-:W-:-:S03]  /*4e30*/  SEL R79, R88, R79, P5 ;  /* 0x0000004f584f7207 */ /* 0x000fc60002800000 */
[----:B------:R-:W-:Y:S02]  /*4e40*/  IMAD R83, R25, R32, R83 ;  /* 0x0000002019537224 */ /* 0x000fe400078e0253 */
[----:B------:R-:W-:Y:S01]  /*4e50*/  IMAD R33, R32, R27, R33 ;  /* 0x0000001b20217224 */ /* 0x000fe200078e0221 */
[----:B------:R-:W-:Y:S01]  /*4e60*/  SEL R47, R16, R47, P5 ;  /* 0x0000002f102f7207 */ /* 0x000fe20002800000 */
[----:B------:R-:W-:Y:S01]  /*4e70*/  IMAD.WIDE.U32 R24, R32, R24, RZ ;  /* 0x0000001820187225 */ /* 0x000fe200078e00ff */
[----:B------:R-:W-:-:S03]  /*4e80*/  SEL R66, R16, R66, P6 ;  /* 0x0000004210427207 */ /* 0x000fc60003000000 */
[----:B------:R-:W-:Y:S01]  /*4e90*/  IMAD.WIDE.U32 R26, R32, R26, RZ ;  /* 0x0000001a201a7225 */ /* 0x000fe200078e00ff */
[----:B------:R-:W-:Y:S02]  /*4ea0*/  ISETP.GT.U32.AND P5, PT, R12, R37, PT ;  /* 0x000000250c00720c */ /* 0x000fe40003fa4070 */
[----:B------:R-:W-:Y:S01]  /*4eb0*/  ISETP.GT.U32.AND P6, PT, R14, R44, PT ;  /* 0x0000002c0e00720c */ /* 0x000fe20003fc4070 */
[----:B------:R-:W-:Y:S02]  /*4ec0*/  IMAD.IADD R42, R13, 0x1, R21 ;  /* 0x000000010d2a7824 */ /* 0x000fe400078e0215 */
[----:B------:R-:W-:Y:S02]  /*4ed0*/  IMAD.IADD R32, R15, 0x1, R81 ;  /* 0x000000010f207824 */ /* 0x000fe400078e0251 */
[----:B------:R-:W-:Y:S01]  /*4ee0*/  IMAD.IADD R33, R27, 0x1, R33 ;  /* 0x000000011b217824 */ /* 0x000fe200078e0221 */
[----:B------:R-:W-:Y:S01]  /*4ef0*/  ISETP.GT.AND.EX P5, PT, R42, R31, PT, P5 ;  /* 0x0000001f2a00720c */ /* 0x000fe20003fa4350 */
[----:B-1----:R-:W-:Y:S01]  /*4f00*/  IMAD R27, R19, R48, RZ ;  /* 0x00000030131b7224 */ /* 0x002fe200078e02ff */
[----:B------:R-:W-:-:S02]  /*4f10*/  ISETP.GT.AND.EX P6, PT, R32, R71, PT, P6 ;  /* 0x000000472000720c */ /* 0x000fc40003fc4360 */
[----:B------:R-:W-:Y:S02]  /*4f20*/  SEL R77, R20, R77, P2 ;  /* 0x0000004d144d7207 */ /* 0x000fe40001000000 */
[----:B------:R-:W-:Y:S01]  /*4f30*/  SEL R20, R14, R44, P6 ;  /* 0x0000002c0e147207 */ /* 0x000fe20003000000 */
[----:B------:R-:W-:Y:S01]  /*4f40*/  IMAD.WIDE.U32 R14, R18, R48, RZ ;  /* 0x00000030120e7225 */ /* 0x000fe200078e00ff */
[----:B------:R-:W-:-:S03]  /*4f50*/  SEL R21, R42, R31, P5 ;  /* 0x0000001f2a157207 */ /* 0x000fc60002800000 */
[----:B------:R-:W-:Y:S01]  /*4f60*/  IMAD R31, R49, R18, R27 ;  /* 0x00000012311f7224 */ /* 0x000fe200078e021b */
[C---:B------:R-:W-:Y:S01]  /*4f70*/  SEL R67, R16.reuse, R67, P1 ;  /* 0x0000004310437207 */ /* 0x040fe20000800000 */
[----:B------:R-:W-:Y:S02]  /*4f80*/  IMAD.IADD R13, R25, 0x1, R83 ;  /* 0x00000001190d7824 */ /* 0x000fe400078e0253 */
[----:B------:R-:W-:Y:S01]  /*4f90*/  IMAD.IADD R44, R15, 0x1, R31 ;  /* 0x000000010f2c7824 */ /* 0x000fe200078e021f */
[----:B------:R-:W-:Y:S02]  /*4fa0*/  SEL R31, R16, R38, P3 ;  /* 0x00000026101f7207 */ /* 0x000fe40001800000 */
[----:B------:R-:W-:Y:S02]  /*4fb0*/  ISETP.GT.U32.AND P1, PT, R24, R65, PT ;  /* 0x000000411800720c */ /* 0x000fe40003f24070 */
[----:B------:R-:W-:Y:S02]  /*4fc0*/  ISETP.GT.U32.AND P3, PT, R14, R62, PT ;  /* 0x0000003e0e00720c */ /* 0x000fe40003f64070 */
[----:B------:R-:W-:-:S02]  /*4fd0*/  SEL R71, R32, R71, P6 ;  /* 0x0000004720477207 */ /* 0x000fc40003000000 */
[----:B------:R-:W-:Y:S02]  /*4fe0*/  SEL R69, R16, R69, P6 ;  /* 0x0000004510457207 */ /* 0x000fe40003000000 */
[----:B------:R-:W-:Y:S02]  /*4ff0*/  ISETP.GT.AND.EX P1, PT, R13, R60, PT, P1 ;  /* 0x0000003c0d00720c */ /* 0x000fe40003f24310 */
[----:B------:R-:W-:Y:S02]  /*5000*/  ISETP.GT.AND.EX P6, PT, R44, R17, PT, P3 ;  /* 0x000000112c00720c */ /* 0x000fe40003fc4330 */
[----:B------:R-:W-:Y:S02]  /*5010*/  SEL R59, R16, R59, P2 ;  /* 0x0000003b103b7207 */ /* 0x000fe40001000000 */
[----:B------:R-:W-:Y:S02]  /*5020*/  ISETP.GT.U32.AND P2, PT, R26, R36, PT ;  /* 0x000000241a00720c */ /* 0x000fe40003f44070 */
[----:B------:R-:W-:-:S02]  /*5030*/  ISETP.GT.U32.AND P0, PT, R84, R56, PT ;  /* 0x000000385400720c */ /* 0x000fc40003f04070 */
[----:B------:R-:W-:Y:S02]  /*5040*/  SEL R25, R12, R37, P5 ;  /* 0x000000250c197207 */ /* 0x000fe40002800000 */
[----:B------:R-:W-:Y:S02]  /*5050*/  SEL R60, R13, R60, P1 ;  /* 0x0000003c0d3c7207 */ /* 0x000fe40000800000 */
[----:B------:R-:W-:Y:S02]  /*5060*/  SEL R62, R14, R62, P6 ;  /* 0x0000003e0e3e7207 */ /* 0x000fe40003000000 */
[----:B------:R-:W0:Y:S01]  /*5070*/  LDS.128 R12, [R4+0x710] ;  /* 0x00071000040c7984 */ /* 0x000e220000000c00 */
[----:B------:R-:W-:Y:S01]  /*5080*/  ISETP.GT.AND.EX P2, PT, R33, R68, PT, P2 ;  /* 0x000000442100720c */ /* 0x000fe20003f44320 */
[----:B------:R-:W-:Y:S01]  /*5090*/  IMAD R81, R35, R48, RZ ;  /* 0x0000003023517224 */ /* 0x000fe200078e02ff */
        /* <DEDUP_REMOVED lines=10> */
[----:B------:R-:W-:-:S03]  /*5140*/  ISETP.GT.U32.AND P3, PT, R26, R25, PT ;  /* 0x000000191a00720c */ /* 0x000fc60003f64070 */
[----:B------:R-:W-:Y:S02]  /*5150*/  IMAD R37, R49, R22, R37 ;  /* 0x0000001631257224 */ /* 0x000fe400078e0225 */
[----:B------:R-:W-:Y:S02]  /*5160*/  IMAD.IADD R24, R27, 0x1, R81 ;  /* 0x000000011b187824 */ /* 0x000fe400078e0251 */
[----:B------:R-:W-:Y:S01]  /*5170*/  IMAD.WIDE.U32 R84, R10, R48, RZ ;  /* 0x000000300a547225 */ /* 0x000fe200078e00ff */
[----:B------:R-:W-:-:S03]  /*5180*/  SEL R55, R16, R55, P4 ;  /* 0x0000003710377207 */ /* 0x000fc60002000000 */
[----:B------:R-:W-:Y:S01]  /*5190*/  IMAD R75, R49, R10, R75 ;  /* 0x0000000a314b7224 */ /* 0x000fe200078e024b */
[----:B------:R-:W-:Y:S01]  /*51a0*/  SEL R57, R16, R57, P5 ;  /* 0x0000003910397207 */ /* 0x000fe20002800000 */
[----:B------:R-:W-:Y:S01]  /*51b0*/  IMAD.IADD R42, R87, 0x1, R37 ;  /* 0x00000001572a7824 */ /* 0x000fe200078e0225 */
[----:B------:R-:W-:Y:S01]  /*51c0*/  ISETP.GT.U32.AND P4, PT, R86, R28, PT ;  /* 0x0000001c5600720c */ /* 0x000fe20003f84070 */
[----:B------:R-:W-:Y:S01]  /*51d0*/  IMAD.IADD R49, R85, 0x1, R75 ;  /* 0x0000000155317824 */ /* 0x000fe200078e024b */
[----:B------:R-:W-:Y:S02]  /*51e0*/  ISETP.GT.AND.EX P3, PT, R24, R21, PT, P3 ;  /* 0x000000151800720c */ /* 0x000fe40003f64330 */
[----:B------:R-:W-:Y:S02]  /*51f0*/  ISETP.GT.U32.AND P5, PT, R84, R39, PT ;  /* 0x000000275400720c */ /* 0x000fe40003fa4070 */
[----:B------:R-:W-:Y:S02]  /*5200*/  ISETP.GT.AND.EX P4, PT, R42, R41, PT, P4 ;  /* 0x000000292a00720c */ /* 0x000fe40003f84340 */
[----:B------:R-:W-:Y:S01]  /*5210*/  SEL R32, R26, R25, P3 ;  /* 0x000000191a207207 */ /* 0x000fe20001800000 */
[----:B------:R-:W-:Y:S01]  /*5220*/  IMAD R25, R19, R50, RZ ;  /* 0x0000003213197224 */ /* 0x000fe200078e02ff */
[----:B------:R-:W-:Y:S01]  /*5230*/  ISETP.GT.AND.EX P5, PT, R49, R52, PT, P5 ;  /* 0x000000343100720c */ /* 0x000fe20003fa4350 */
[----:B------:R-:W-:Y:S01]  /*5240*/  IMAD R75, R11, R50, RZ ;  /* 0x000000320b4b7224 */ /* 0x000fe200078e02ff */
[----:B------:R-:W-:Y:S01]  /*5250*/  SEL R28, R86, R28, P4 ;  /* 0x0000001c561c7207 */ /* 0x000fe20002000000 */
[----:B------:R-:W-:Y:S01]  /*5260*/  IMAD.WIDE.U32 R86, R18, R50, RZ ;  /* 0x0000003212567225 */ /* 0x000fe200078e00ff */
[----:B------:R-:W-:-:S02]  /*5270*/  SEL R41, R42, R41, P4 ;  /* 0x000000292a297207 */ /* 0x000fc40002000000 */
[----:B------:R-:W-:Y:S01]  /*5280*/  SEL R37, R84, R39, P5 ;  /* 0x0000002754257207 */ /* 0x000fe20002800000 */
[----:B------:R-:W-:Y:S02]  /*5290*/  IMAD R25, R51, R18, R25 ;  /* 0x0000001233197224 */ /* 0x000fe400078e0219 */
[----:B------:R-:W-:Y:S02]  /*52a0*/  VIADD R42, R2, 0x7 ;  /* 0x00000007022a7836 */ /* 0x000fe40000000000 */
[----:B------:R-:W-:-:S04]  /*52b0*/  IMAD.WIDE.U32 R84, R10, R50, RZ ;  /* 0x000000320a547225 */ /* 0x000fc800078e00ff */
[----:B------:R-:W-:Y:S02]  /*52c0*/  IMAD R83, R51, R10, R75 ;  /* 0x0000000a33537224 */ /* 0x000fe400078e024b */
[-C--:B------:R-:W-:Y:S01]  /*52d0*/  IMAD R39, R23, R50.reuse, RZ ;  /* 0x0000003217277224 */ /* 0x080fe200078e02ff */
[----:B------:R-:W-:Y:S01]  /*52e0*/  SEL R17, R44, R17, P6 ;  /* 0x000000112c117207 */ /* 0x000fe20003000000 */
[----:B------:R-:W-:Y:S01]  /*52f0*/  IMAD R89, R35, R50, RZ ;  /* 0x0000003223597224 */ /* 0x000fe200078e02ff */
[----:B------:R-:W-:Y:S01]  /*5300*/  SEL R58, R42, R58, P6 ;  /* 0x0000003a2a3a7207 */ /* 0x000fe20003000000 */
[----:B------:R-:W-:Y:S01]  /*5310*/  IMAD.IADD R75, R87, 0x1, R25 ;  /* 0x00000001574b7824 */ /* 0x000fe200078e0219 */
[----:B------:R-:W-:Y:S01]  /*5320*/  ISETP.GT.U32.AND P6, PT, R84, R9, PT ;  /* 0x000000095400720c */ /* 0x000fe20003fc4070 */
[----:B------:R-:W-:Y:S02]  /*5330*/  IMAD.IADD R25, R85, 0x1, R83 ;  /* 0x0000000155197824 */ /* 0x000fe400078e0253 */
[----:B------:R-:W-:-:S02]  /*5340*/  IMAD R81, R51, R22, R39 ;  /* 0x0000001633517224 */ /* 0x000fc400078e0227 */
[----:B------:R-:W-:Y:S02]  /*5350*/  IMAD R89, R51, R34, R89 ;  /* 0x0000002233597224 */ /* 0x000fe400078e0259 */
[----:B------:R-:W-:Y:S01]  /*5360*/  IMAD.WIDE.U32 R38, R34, R50, RZ ;  /* 0x0000003222267225 */ /* 0x000fe200078e00ff */
[----:B------:R-:W-:Y:S02]  /*5370*/  ISETP.GT.AND.EX P6, PT, R25, R30, PT, P6 ;  /* 0x0000001e1900720c */ /* 0x000fe40003fc4360 */
[----:B------:R-:W-:Y:S01]  /*5380*/  SEL R43, R42, R43, P4 ;  /* 0x0000002b2a2b7207 */ /* 0x000fe20002000000 */
[----:B------:R-:W-:Y:S01]  /*5390*/  IMAD.WIDE.U32 R26, R22, R50, RZ ;  /* 0x00000032161a7225 */ /* 0x000fe200078e00ff */
[----:B------:R-:W-:Y:S02]  /*53a0*/  SEL R63, R16, R63, P1 ;  /* 0x0000003f103f7207 */ /* 0x000fe40000800000 */
[----:B------:R-:W-:Y:S01]  /*53b0*/  ISETP.GT.U32.AND P4, PT, R38, R20, PT ;  /* 0x000000142600720c */ /* 0x000fe20003f84070 */
[----:B------:R-:W-:Y:S01]  /*53c0*/  IMAD.IADD R50, R39, 0x1, R89 ;  /* 0x0000000127327824 */ /* 0x000fe200078e0259 */
[----:B------:R-:W-:-:S02]  /*53d0*/  ISETP.GT.U32.AND P1, PT, R86, R64, PT ;  /* 0x000000405600720c */ /* 0x000fc40003f24070 */
[----:B------:R-:W-:Y:S01]  /*53e0*/  SEL R44, R84, R9, P6 ;  /* 0x00000009542c7207 */ /* 0x000fe20003000000 */
[----:B0-----:R-:W-:Y:S01]  /*53f0*/  IMAD R9, R19, R14, RZ ;  /* 0x0000000e13097224 */ /* 0x001fe200078e02ff */
[----:B------:R-:W-:Y:S02]  /*5400*/  SEL R52, R49, R52, P5 ;  /* 0x0000003431347207 */ /* 0x000fe40002800000 */
[----:B------:R-:W-:Y:S01]  /*5410*/  SEL R49, R24, R21, P3 ;  /* 0x0000001518317207 */ /* 0x000fe20001800000 */
[----:B------:R-:W-:Y:S01]  /*5420*/  IMAD R21, R11, R12, RZ ;  /* 0x0000000c0b157224 */ /* 0x000fe200078e02ff */
[----:B------:R-:W-:Y:S01]  /*5430*/  ISETP.GT.AND.EX P4, PT, R50, R71, PT, P4 ;  /* 0x000000473200720c */ /* 0x000fe20003f84340 */
[----:B------:R-:W-:Y:S01]  /*5440*/  IMAD.IADD R27, R27, 0x1, R81 ;  /* 0x000000011b1b7824 */ /* 0x000fe200078e0251 */
[----:B------:R-:W-:Y:S01]  /*5450*/  ISETP.GT.AND.EX P1, PT, R75, R74, PT, P1 ;  /* 0x0000004a4b00720c */ /* 0x000fe20003f24310 */
[----:B------:R-:W-:Y:S01]  /*5460*/  IMAD R11, R11, R14, RZ ;  /* 0x0000000e0b0b7224 */ /* 0x000fe200078e02ff */
[----:B------:R-:W-:Y:S01]  /*5470*/  SEL R61, R16, R61, P0 ;  /* 0x0000003d103d7207 */ /* 0x000fe20000000000 */
[----:B------:R-:W-:Y:S01]  /*5480*/  IMAD R83, R19, R12, RZ ;  /* 0x0000000c13537224 */ /* 0x000fe200078e02ff */
[----:B------:R-:W-:Y:S01]  /*5490*/  ISETP.GT.U32.AND P0, PT, R26, R53, PT ;  /* 0x000000351a00720c */ /* 0x000fe20003f04070 */
[----:B------:R-:W-:-:S02]  /*54a0*/  IMAD R24, R15, R18, R9 ;  /* 0x000000120f187224 */ /* 0x000fc400078e0209 */
[-C--:B------:R-:W-:Y:S02]  /*54b0*/  IMAD R81, R23, R12.reuse, RZ ;  /* 0x0000000c17517224 */ /* 0x080fe400078e02ff */
[----:B------:R-:W-:Y:S01]  /*54c0*/  IMAD R51, R35, R12, RZ ;  /* 0x0000000c23337224 */ /* 0x000fe200078e02ff */
[----:B------:R-:W-:Y:S01]  /*54d0*/  SEL R48, R38, R20, P4 ;  /* 0x0000001426307207 */ /* 0x000fe20002000000 */
[----:B------:R-:W-:Y:S01]  /*54e0*/  IMAD R9, R23, R14, RZ ;  /* 0x0000000e17097224 */ /* 0x000fe200078e02ff */
[----:B------:R-:W-:Y:S01]  /*54f0*/  SEL R64, R86, R64, P1 ;  /* 0x0000004056407207 */ /* 0x000fe20000800000 */
[-C--:B------:R-:W-:Y:S02]  /*5500*/  IMAD R23, R13, R10.reuse, R21 ;  /* 0x0000000a0d177224 */ /* 0x080fe400078e0215 */
[----:B------:R-:W-:Y:S02]  /*5510*/  IMAD R11, R15, R10, R11 ;  /* 0x0000000a0f0b7224 */ /* 0x000fe400078e020b */
[----:B------:R-:W-:Y:S01]  /*5520*/  IMAD.WIDE.U32 R20, R10, R12, RZ ;  /* 0x0000000c0a147225 */ /* 0x000fe200078e00ff */
[----:B------:R-:W-:-:S03]  /*5530*/  ISETP.GT.AND.EX P0, PT, R27, R70, PT, P0 ;  /* 0x000000461b00720c */ /* 0x000fc60003f04300 */
[----:B------:R-:W-:-:S04]  /*5540*/  IMAD.WIDE.U32 R38, R10, R14, RZ ;  /* 0x0000000e0a267225 */ /* 0x000fc800078e00ff */
[----:B------:R-:W-:-:S04]  /*5550*/  IMAD.WIDE.U32 R90, R18, R12, RZ ;  /* 0x0000000c125a7225 */ /* 0x000fc800078e00ff */
[----:B------:R-:W-:Y:S02]  /*5560*/  IMAD R83, R13, R18, R83 ;  /* 0x000000120d537224 */ /* 0x000fe400078e0253 */
[----:B------:R-:W-:-:S04]  /*5570*/  IMAD.WIDE.U32 R86, R22, R12, RZ ;  /* 0x0000000c16567225 */ /* 0x000fc800078e00ff */
[C---:B------:R-:W-:Y:S02]  /*5580*/  IMAD R81, R13.reuse, R22, R81 ;  /* 0x000000160d517224 */ /* 0x040fe400078e0251 */
[----:B------:R-:W-:Y:S02]  /*5590*/  IMAD R10, R13, R34, R51 ;  /* 0x000000220d0a7224 */ /* 0x000fe400078e0233 */
[----:B------:R-:W-:Y:S01]  /*55a0*/  IMAD.WIDE.U32 R12, R34, R12, RZ ;  /* 0x0000000c220c7225 */ /* 0x000fe200078e00ff */
[----:B------:R-:W-:Y:S02]  /*55b0*/  SEL R74, R75, R74, P1 ;  /* 0x0000004a4b4a7207 */ /* 0x000fe40000800000 */
[----:B------:R-:W-:Y:S01]  /*55c0*/  SEL R57, R42, R57, P3 ;  /* 0x000000392a397207 */ /* 0x000fe20001800000 */
[----:B------:R-:W-:Y:S01]  /*55d0*/  IMAD.IADD R81, R87, 0x1, R81 ;  /* 0x0000000157517824 */ /* 0x000fe200078e0251 */
[----:B------:R-:W-:Y:S01]  /*55e0*/  SEL R53, R26, R53, P0 ;  /* 0x000000351a357207 */ /* 0x000fe20000000000 */
[----:B------:R-:W-:Y:S01]  /*55f0*/  IMAD.IADD R75, R13, 0x1, R10 ;  /* 0x000000010d4b7824 */ /* 0x000fe200078e020a */
[----:B------:R-:W-:Y:S01]  /*5600*/  SEL R70, R27, R70, P0 ;  /* 0x000000461b467207 */ /* 0x000fe20000000000 */
[----:B------:R-:W-:Y:S01]  /*5610*/  IMAD.IADD R84, R21, 0x1, R23 ;  /* 0x0000000115547824 */ /* 0x000fe200078e0217 */
[----:B------:R-:W-:-:S02]  /*5620*/  ISETP.GT.U32.AND P3, PT, R86, R79, PT ;  /* 0x0000004f5600720c */ /* 0x000fc40003f64070 */
[C---:B------:R-:W-:Y:S02]  /*5630*/  SEL R73, R42.reuse, R73, P0 ;  /* 0x000000492a497207 */ /* 0x040fe40000000000 */
[----:B------:R-:W-:Y:S02]  /*5640*/  SEL R72, R42, R72, P1 ;  /* 0x000000482a487207 */ /* 0x000fe40000800000 */
[----:B------:R-:W-:Y:S02]  /*5650*/  ISETP.GT.U32.AND P0, PT, R12, R65, PT ;  /* 0x000000410c00720c */ /* 0x000fe40003f04070 */
[----:B------:R-:W-:Y:S01]  /*5660*/  ISETP.GT.U32.AND P1, PT, R20, R76, PT ;  /* 0x0000004c1400720c */ /* 0x000fe20003f24070 */
[----:B------:R-:W-:Y:S01]  /*5670*/  IMAD R35, R35, R14, RZ ;  /* 0x0000000e23237224 */ /* 0x000fe200078e02ff */
[----:B------:R-:W-:Y:S01]  /*5680*/  ISETP.GT.AND.EX P3, PT, R81, R82, PT, P3 ;  /* 0x000000525100720c */ /* 0x000fe20003f64330 */
[----:B------:R-:W-:Y:S01]  /*5690*/  IMAD.WIDE.U32 R88, R18, R14, RZ ;  /* 0x0000000e12587225 */ /* 0x000fe200078e00ff */
[----:B------:R-:W-:-:S02]  /*56a0*/  ISETP.GT.AND.EX P0, PT, R75, R60, PT, P0 ;  /* 0x0000003c4b00720c */ /* 0x000fc40003f04300 */
[----:B------:R-:W-:Y:S01]  /*56b0*/  ISETP.GT.AND.EX P1, PT, R84, R77, PT, P1 ;  /* 0x0000004d5400720c */ /* 0x000fe20003f24310 */
[C---:B------:R-:W-:Y:S01]  /*56c0*/  IMAD R51, R15.reuse, R34, R35 ;  /* 0x000000220f337224 */ /* 0x040fe200078e0223 */
[----:B------:R-:W-:Y:S01]  /*56d0*/  SEL R79, R86, R79, P3 ;  /* 0x0000004f564f7207 */ /* 0x000fe20001800000 */
[----:B------:R-:W-:Y:S01]  /*56e0*/  IMAD R9, R15, R22, R9 ;  /* 0x000000160f097224 */ /* 0x000fe200078e0209 */
[----:B------:R-:W-:Y:S01]  /*56f0*/  SEL R30, R25, R30, P6 ;  /* 0x0000001e191e7207 */ /* 0x000fe20003000000 */
[----:B------:R-:W-:Y:S01]  /*5700*/  IMAD.WIDE.U32 R18, R22, R14, RZ ;  /* 0x0000000e16127225 */ /* 0x000fe200078e00ff */
[----:B------:R-:W-:Y:S02]  /*5710*/  SEL R65, R12, R65, P0 ;  /* 0x000000410c417207 */ /* 0x000fe40000000000 */
[----:B------:R-:W-:Y:S01]  /*5720*/  SEL R76, R20, R76, P1 ;  /* 0x0000004c144c7207 */ /* 0x000fe20000800000 */
[----:B------:R-:W-:Y:S01]  /*5730*/  IMAD.WIDE.U32 R34, R34, R14, RZ ;  /* 0x0000000e22227225 */ /* 0x000fe200078e00ff */
[----:B------:R-:W-:Y:S03]  /*5740*/  LDS.128 R20, [R5+0x40] ;  /* 0x0000400005147984 */ /* 0x000fe60000000c00 */
[----:B------:R-:W-:Y:S01]  /*5750*/  IMAD.IADD R86, R89, 0x1, R24 ;  /* 0x0000000159567824 */ /* 0x000fe200078e0218 */
[----:B------:R-:W-:Y:S04]  /*5760*/  LDS.128 R12, [R4+0x800] ;  /* 0x00080000040c7984 */ /* 0x000fe80000000c00 */
[----:B------:R-:W0:Y:S01]  /*5770*/  LDS.128 R24, [R5+0xc0] ;  /* 0x0000c00005187984 */ /* 0x000e220000000c00 */
[----:B------:R-:W-:Y:S01]  /*5780*/  IMAD.IADD R83, R91, 0x1, R83 ;  /* 0x000000015b537824 */ /* 0x000fe200078e0253 */
[----:B------:R-:W-:-:S02]  /*5790*/  SEL R66, R42, R66, P5 ;  /* 0x000000422a427207 */ /* 0x000fc40002800000 */
[----:B------:R-:W-:Y:S02]  /*57a0*/  ISETP.GT.U32.AND P5, PT, R90, R78, PT ;  /* 0x0000004e5a00720c */ /* 0x000fe40003fa4070 */
[----:B------:R-:W-:Y:S02]  /*57b0*/  SEL R33, R33, R68, P2 ;  /* 0x0000004421217207 */ /* 0x000fe40001000000 */
[----:B------:R-:W-:Y:S01]  /*57c0*/  ISETP.GT.AND.EX P5, PT, R83, R80, PT, P5 ;  /* 0x000000505300720c */ /* 0x000fe20003fa4350 */
[----:B------:R-:W-:Y:S01]  /*57d0*/  IMAD.IADD R68, R35, 0x1, R51 ;  /* 0x0000000123447824 */ /* 0x000fe200078e0233 */
[----:B------:R-:W-:Y:S01]  /*57e0*/  SEL R50, R50, R71, P4 ;  /* 0x0000004732327207 */ /* 0x000fe20002000000 */
[----:B------:R-:W-:Y:S01]  /*57f0*/  IMAD.IADD R19, R19, 0x1, R9 ;  /* 0x0000000113137824 */ /* 0x000fe200078e0209 */
[C---:B------:R-:W-:Y:S01]  /*5800*/  SEL R69, R42.reuse, R69, P4 ;  /* 0x000000452a457207 */ /* 0x040fe20002000000 */
[----:B------:R-:W-:Y:S01]  /*5810*/  IMAD.IADD R39, R39, 0x1, R11 ;  /* 0x0000000127277824 */ /* 0x000fe200078e020b */
[----:B------:R-:W-:-:S02]  /*5820*/  SEL R35, R42, R8, P5 ;  /* 0x000000082a237207 */ /* 0x000fc40002800000 */
[----:B------:R-:W-:Y:S01]  /*5830*/  ISETP.GT.U32.AND P4, PT, R18, R29, PT ;  /* 0x0000001d1200720c */ /* 0x000fe20003f84070 */
[----:B------:R-:W1:Y:S01]  /*5840*/  LDS.128 R8, [R4+0x810] ;  /* 0x0008100004087984 */ /* 0x000e620000000c00 */
[----:B------:R-:W-:Y:S02]  /*5850*/  SEL R67, R42, R67, P6 ;  /* 0x000000432a437207 */ /* 0x000fe40003000000 */
[----:B------:R-:W-:Y:S02]  /*5860*/  ISETP.GT.AND.EX P4, PT, R19, R46, PT, P4 ;  /* 0x0000002e1300720c */ /* 0x000fe40003f84340 */
[----:B------:R-:W-:Y:S02]  /*5870*/  ISETP.GT.U32.AND P6, PT, R88, R7, PT ;  /* 0x000000075800720c */ /* 0x000fe40003fc4070 */
[----:B------:R-:W-:Y:S02]  /*5880*/  SEL R82, R81, R82, P3 ;  /* 0x0000005251527207 */ /* 0x000fe40001800000 */
[----:B------:R-:W-:-:S02]  /*5890*/  SEL R47, R42, R47, P3 ;  /* 0x0000002f2a2f7207 */ /* 0x000fc40001800000 */
[----:B------:R-:W-:Y:S02]  /*58a0*/  SEL R78, R90, R78, P5 ;  /* 0x0000004e5a4e7207 */ /* 0x000fe40002800000 */
[----:B------:R-:W-:Y:S02]  /*58b0*/  SEL R80, R83, R80, P5 ;  /* 0x0000005053507207 */ /* 0x000fe40002800000 */
[----:B------:R-:W-:Y:S02]  /*58c0*/  ISETP.GT.U32.AND P3, PT, R34, R36, PT ;  /* 0x000000242200720c */ /* 0x000fe40003f64070 */
[----:B------:R-:W-:Y:S02]  /*58d0*/  SEL R18, R18, R29, P4 ;  /* 0x0000001d12127207 */ /* 0x000fe40002000000 */
[----:B------:R-:W-:Y:S02]  /*58e0*/  ISETP.GT.AND.EX P6, PT, R86, R45, PT, P6 ;  /* 0x0000002d5600720c */ /* 0x000fe40003fc4360 */
[----:B------:R-:W-:-:S02]  /*58f0*/  ISETP.GT.U32.AND P5, PT, R38, R56, PT ;  /* 0x000000382600720c */ /* 0x000fc40003fa4070 */
[----:B------:R-:W-:Y:S01]  /*5900*/  SEL R46, R19, R46, P4 ;  /* 0x0000002e132e7207 */ /* 0x000fe20002000000 */
[-C--:B0-----:R-:W-:Y:S02]  /*5910*/  IMAD R29, R25, R12.reuse, RZ ;  /* 0x0000000c191d7224 */ /* 0x081fe400078e02ff */
[----:B------:R-:W-:Y:S01]  /*5920*/  IMAD R19, R21, R12, RZ ;  /* 0x0000000c15137224 */ /* 0x000fe200078e02ff */
[----:B------:R-:W-:Y:S01]  /*5930*/  ISETP.GT.AND.EX P3, PT, R68, R33, PT, P3 ;  /* 0x000000214400720c */ /* 0x000fe20003f64330 */
[----:B------:R-:W-:Y:S01]  /*5940*/  IMAD R29, R13, R24, R29 ;  /* 0x000000180d1d7224 */ /* 0x000fe200078e021d */
[----:B------:R-:W-:Y:S01]  /*5950*/  SEL R77, R84, R77, P1 ;  /* 0x0000004d544d7207 */ /* 0x000fe20000800000 */
[----:B------:R-:W-:Y:S01]  /*5960*/  IMAD.WIDE.U32 R84, R24, R12, RZ ;  /* 0x0000000c18547225 */ /* 0x000fe200078e00ff */
[----:B------:R-:W-:Y:S02]  /*5970*/  SEL R7, R88, R7, P6 ;  /* 0x0000000758077207 */ /* 0x000fe40003000000 */
[----:B------:R-:W-:Y:S01]  /*5980*/  ISETP.GT.AND.EX P5, PT, R39, R54, PT, P5 ;  /* 0x000000362700720c */ /* 0x000fe20003fa4350 */
[----:B------:R-:W-:Y:S01]  /*5990*/  IMAD.WIDE.U32 R88, R20, R12, RZ ;  /* 0x0000000c14587225 */ /* 0x000fe200078e00ff */
[----:B------:R-:W-:-:S03]  /*59a0*/  SEL R34, R34, R36, P3 ;  /* 0x0000002422227207 */ /* 0x000fc60001800000 */
[----:B------:R-:W-:Y:S01]  /*59b0*/  IMAD R19, R13, R20, R19 ;  /* 0x000000140d137224 */ /* 0x000fe200078e0213 */
[----:B------:R-:W-:Y:S01]  /*59c0*/  SEL R56, R38, R56, P5 ;  /* 0x0000003826387207 */ /* 0x000fe20002800000 */
[----:B------:R-:W-:Y:S01]  /*59d0*/  IMAD R51, R21, R14, RZ ;  /* 0x0000000e15337224 */ /* 0x000fe200078e02ff */
[----:B------:R-:W-:Y:S01]  /*59e0*/  SEL R75, R75, R60, P0 ;  /* 0x0000003c4b4b7207 */ /* 0x000fe20000000000 */
[----:B------:R-:W-:Y:S01]  /*59f0*/  IMAD.IADD R36, R85, 0x1, R29 ;  /* 0x0000000155247824 */ /* 0x000fe200078e021d */
[----:B------:R-:W-:Y:S01]  /*5a00*/  SEL R29, R42, R63, P0 ;  /* 0x0000003f2a1d7207 */ /* 0x000fe20000000000 */
[----:B------:R-:W-:Y:S01]  /*5a10*/  IMAD.IADD R38, R89, 0x1, R19 ;  /* 0x0000000159267824 */ /* 0x000fe200078e0213 */
[----:B------:R-:W-:Y:S01]  /*5a20*/  SEL R45, R86, R45, P6 ;  /* 0x0000002d562d7207 */ /* 0x000fe20003000000 */
[----:B------:R-:W-:Y:S01]  /*5a30*/  IMAD.WIDE.U32 R86, R20, R14, RZ ;  /* 0x0000000e14567225 */ /* 0x000fe200078e00ff */
[----:B------:R-:W-:-:S03]  /*5a40*/  ISETP.GT.U32.AND P0, PT, R88, R62, PT ;  /* 0x0000003e5800720c */ /* 0x000fc60003f04070 */
[----:B------:R-:W-:Y:S01]  /*5a50*/  IMAD R51, R20, R15, R51 ;  /* 0x0000000f14337224 */ /* 0x000fe200078e0233 */
[----:B------:R-:W-:Y:S02]  /*5a60*/  ISETP.GT.AND.EX P0, PT, R38, R17, PT, P0 ;  /* 0x000000112600720c */ /* 0x000fe40003f04300 */
[C---:B------:R-:W-:Y:S01]  /*5a70*/  SEL R59, R42.reuse, R59, P1 ;  /* 0x0000003b2a3b7207 */ /* 0x040fe20000800000 */
[----:B------:R-:W-:Y:S01]  /*5a80*/  IMAD.IADD R19, R87, 0x1, R51 ;  /* 0x0000000157137824 */ /* 0x000fe200078e0233 */
[C---:B------:R-:W-:Y:S02]  /*5a90*/  SEL R31, R42.reuse, R31, P6 ;  /* 0x0000001f2a1f7207 */ /* 0x040fe40003000000 */
[C---:B------:R-:W-:Y:S02]  /*5aa0*/  SEL R55, R42.reuse, R55, P4 ;  /* 0x000000372a377207 */ /* 0x040fe40002000000 */
[----:B------:R-:W-:Y:S02]  /*5ab0*/  SEL R51, R42, R61, P5 ;  /* 0x0000003d2a337207 */ /* 0x000fe40002800000 */
[----:B------:R-:W-:-:S02]  /*5ac0*/  @!P3 SEL R42, R16, R40, P2 ;  /* 0x00000028102ab207 */ /* 0x000fc40001000000 */
[----:B------:R-:W-:Y:S02]  /*5ad0*/  SEL R40, R88, R62, P0 ;  /* 0x0000003e58287207 */ /* 0x000fe40000000000 */
[----:B------:R-:W0:Y:S01]  /*5ae0*/  LDS.128 R60, [R5+0x140] ;  /* 0x00014000053c7984 */ /* 0x000e220000000c00 */
[----:B------:R-:W-:Y:S02]  /*5af0*/  ISETP.GT.U32.AND P1, PT, R86, R64, PT ;  /* 0x000000405600720c */ /* 0x000fe40003f24070 */
[----:B------:R-:W-:Y:S02]  /*5b00*/  ISETP.GT.U32.AND P4, PT, R84, R28, PT ;  /* 0x0000001c5400720c */ /* 0x000fe40003f84070 */
[----:B------:R-:W-:Y:S01]  /*5b10*/  SEL R54, R39, R54, P5 ;  /* 0x0000003627367207 */ /* 0x000fe20002800000 */
[----:B------:R-:W-:Y:S01]  /*5b20*/  IMAD R39, R25, R14, RZ ;  /* 0x0000000e19277224 */ /* 0x000fe200078e02ff */
[----:B------:R-:W-:Y:S01]  /*5b30*/  ISETP.GT.AND.EX P1, PT, R19, R74, PT, P1 ;  /* 0x0000004a1300720c */ /* 0x000fe20003f24310 */
[----:B-1----:R-:W-:Y:S01]  /*5b40*/  IMAD R71, R21, R8, RZ ;  /* 0x0000000815477224 */ /* 0x002fe200078e02ff */
[----:B------:R-:W-:Y:S01]  /*5b50*/  ISETP.GT.AND.EX P2, PT, R36, R41, PT, P4 ;  /* 0x000000292400720c */ /* 0x000fe20003f44340 */
[----:B------:R-:W-:Y:S01]  /*5b60*/  IMAD R39, R24, R15, R39 ;  /* 0x0000000f18277224 */ /* 0x000fe200078e0227 */
[----:B------:R-:W-:Y:S01]  /*5b70*/  SEL R64, R86, R64, P1 ;  /* 0x0000004056407207 */ /* 0x000fe20000800000 */
[----:B------:R-:W-:Y:S01]  /*5b80*/  IMAD.WIDE.U32 R86, R24, R14, RZ ;  /* 0x0000000e18567225 */ /* 0x000fe200078e00ff */
[----:B------:R-:W-:-:S03]  /*5b90*/  SEL R28, R84, R28, P2 ;  /* 0x0000001c541c7207 */ /* 0x000fc60001000000 */
[----:B------:R-:W-:Y:S02]  /*5ba0*/  IMAD R71, R9, R20, R71 ;  /* 0x0000001409477224 */ /* 0x000fe400078e0247 */
[----:B------:R-:W-:-:S04]  /*5bb0*/  IMAD.WIDE.U32 R84, R20, R8, RZ ;  /* 0x0000000814547225 */ /* 0x000fc800078e00ff */
[----:B------:R-:W-:Y:S01]  /*5bc0*/  IMAD.IADD R81, R87, 0x1, R39 ;  /* 0x0000000157517824 */ /* 0x000fe200078e0227 */
[----:B------:R-:W-:Y:S01]  /*5bd0*/  ISETP.GT.U32.AND P6, PT, R84, R78, PT ;  /* 0x0000004e5400720c */ /* 0x000fe20003fc4070 */
[----:B------:R-:W-:Y:S01]  /*5be0*/  IMAD.IADD R39, R85, 0x1, R71 ;  /* 0x0000000155277824 */ /* 0x000fe200078e0247 */
[----:B------:R-:W-:Y:S01]  /*5bf0*/  ISETP.GT.U32.AND P5, PT, R86, R53, PT ;  /* 0x000000355600720c */ /* 0x000fe20003fa4070 */
[----:B------:R-:W-:-:S03]  /*5c00*/  IMAD R83, R21, R10, RZ ;  /* 0x0000000a15537224 */ /* 0x000fc600078e02ff */
[----:B------:R-:W-:Y:S01]  /*5c10*/  ISETP.GT.AND.EX P6, PT, R39, R80, PT, P6 ;  /* 0x000000502700720c */ /* 0x000fe20003fc4360 */
[----:B------:R-:W-:Y:S01]  /*5c20*/  IMAD R83, R20, R11, R83 ;  /* 0x0000000b14537224 */ /* 0x000fe200078e0253 */
[----:B------:R-:W-:Y:S02]  /*5c30*/  ISETP.GT.AND.EX P5, PT, R81, R70, PT, P5 ;  /* 0x000000465100720c */ /* 0x000fe40003fa4350 */
[----:B------:R-:W-:Y:S01]  /*5c40*/  SEL R78, R84, R78, P6 ;  /* 0x0000004e544e7207 */ /* 0x000fe20003000000 */
[----:B------:R-:W-:Y:S01]  /*5c50*/  IMAD.WIDE.U32 R84, R20, R10, RZ ;  /* 0x0000000a14547225 */ /* 0x000fe200078e00ff */
[----:B------:R-:W-:-:S03]  /*5c60*/  SEL R21, R38, R17, P0 ;  /* 0x0000001126157207 */ /* 0x000fc60000000000 */
[-C--:B------:R-:W-:Y:S01]  /*5c70*/  IMAD R71, R25, R8.reuse, RZ ;  /* 0x0000000819477224 */ /* 0x080fe200078e02ff */
[----:B------:R-:W-:Y:S01]  /*5c80*/  SEL R33, R68, R33, P3 ;  /* 0x0000002144217207 */ /* 0x000fe20001800000 */
[----:B------:R-:W-:Y:S01]  /*5c90*/  IMAD.IADD R38, R85, 0x1, R83 ;  /* 0x0000000155267824 */ /* 0x000fe200078e0253 */
[----:B------:R-:W-:Y:S01]  /*5ca0*/  SEL R53, R86, R53, P5 ;  /* 0x0000003556357207 */ /* 0x000fe20002800000 */
[----:B------:R-:W-:Y:S01]  /*5cb0*/  IMAD.WIDE.U32 R86, R24, R8, RZ ;  /* 0x0000000818567225 */ /* 0x000fe200078e00ff */
[----:B------:R-:W-:-:S03]  /*5cc0*/  ISETP.GT.U32.AND P3, PT, R84, R7, PT ;  /* 0x000000075400720c */ /* 0x000fc60003f64070 */
[----:B------:R-:W-:Y:S01]  /*5cd0*/  IMAD R71, R9, R24, R71 ;  /* 0x0000001809477224 */ /* 0x000fe200078e0247 */
[----:B------:R-:W-:Y:S01]  /*5ce0*/  ISETP.GT.AND.EX P3, PT, R38, R45, PT, P3 ;  /* 0x0000002d2600720c */ /* 0x000fe20003f64330 */
[----:B------:R-:W-:Y:S02]  /*5cf0*/  IMAD R17, R25, R10, RZ ;  /* 0x0000000a19117224 */ /* 0x000fe400078e02ff */
[----:B------:R-:W-:Y:S02]  /*5d00*/  IMAD.IADD R25, R87, 0x1, R71 ;  /* 0x0000000157197824 */ /* 0x000fe400078e0247 */
[-C--:B0-----:R-:W-:Y:S01]  /*5d10*/  IMAD R71, R61, R12.reuse, RZ ;  /* 0x0000000c3d477224 */ /* 0x081fe200078e02ff */
[----:B------:R-:W-:Y:S01]  /*5d20*/  SEL R7, R84, R7, P3 ;  /* 0x0000000754077207 */ /* 0x000fe20001800000 */
[----:B------:R-:W-:Y:S02]  /*5d30*/  VIADD R20, R2, 0x8 ;  /* 0x0000000802147836 */ /* 0x000fe40000000000 */
[----:B------:R-:W-:-:S04]  /*5d40*/  IMAD.WIDE.U32 R84, R60, R12, RZ ;  /* 0x0000000c3c547225 */ /* 0x000fc800078e00ff */
[----:B------:R-:W-:Y:S01]  /*5d50*/  IMAD R71, R13, R60, R71 ;  /* 0x0000003c0d477224 */ /* 0x000fe200078e0247 */
[----:B------:R-:W-:Y:S01]  /*5d60*/  ISETP.GT.U32.AND P4, PT, R86, R79, PT ;  /* 0x0000004f5600720c */ /* 0x000fe20003f84070 */
[C---:B------:R-:W-:Y:S01]  /*5d70*/  IMAD R87, R24.reuse, R11, R17 ;  /* 0x0000000b18577224 */ /* 0x040fe200078e0211 */
[----:B------:R-:W-:Y:S01]  /*5d80*/  SEL R74, R19, R74, P1 ;  /* 0x0000004a134a7207 */ /* 0x000fe20000800000 */
[----:B------:R-:W-:Y:S01]  /*5d90*/  IMAD.WIDE.U32 R16, R24, R10, RZ ;  /* 0x0000000a18107225 */ /* 0x000fe200078e00ff */
[----:B------:R-:W-:Y:S02]  /*5da0*/  SEL R72, R20, R72, P1 ;  /* 0x0000004814487207 */ /* 0x000fe40000800000 */
[----:B------:R-:W-:Y:S01]  /*5db0*/  ISETP.GT.U32.AND P1, PT, R84, R37, PT ;  /* 0x000000255400720c */ /* 0x000fe20003f24070 */
[----:B------:R-:W-:Y:S01]  /*5dc0*/  IMAD.IADD R71, R85, 0x1, R71 ;  /* 0x0000000155477824 */ /* 0x000fe200078e0247 */
[----:B------:R-:W-:Y:S01]  /*5dd0*/  ISETP.GT.AND.EX P4, PT, R25, R82, PT, P4 ;  /* 0x000000521900720c */ /* 0x000fe20003f84340 */
[----:B------:R-:W-:Y:S01]  /*5de0*/  IMAD.IADD R83, R17, 0x1, R87 ;  /* 0x0000000111537824 */ /* 0x000fe200078e0257 */
[----:B------:R-:W-:-:S02]  /*5df0*/  SEL R58, R20, R58, P0 ;  /* 0x0000003a143a7207 */ /* 0x000fc40000000000 */
[----:B------:R-:W-:Y:S02]  /*5e00*/  ISETP.GT.U32.AND P0, PT, R16, R18, PT ;  /* 0x000000121000720c */ /* 0x000fe40003f04070 */
[----:B------:R-:W-:Y:S02]  /*5e10*/  ISETP.GT.AND.EX P1, PT, R71, R52, PT, P1 ;  /* 0x000000344700720c */ /* 0x000fe40003f24310 */
[----:B------:R-:W-:Y:S02]  /*5e20*/  SEL R82, R25, R82, P4 ;  /* 0x0000005219527207 */ /* 0x000fe40002000000 */
[----:B------:R-:W-:Y:S02]  /*5e30*/  ISETP.GT.AND.EX P0, PT, R83, R46, PT, P0 ;  /* 0x0000002e5300720c */ /* 0x000fe40003f04300 */
[----:B------:R-:W-:Y:S01]  /*5e40*/  SEL R25, R84, R37, P1 ;  /* 0x0000002554197207 */ /* 0x000fe20000800000 */
[C---:B------:R-:W-:Y:S02]  /*5e50*/  IMAD R37, R61.reuse, R14, RZ ;  /* 0x0000000e3d257224 */ /* 0x040fe400078e02ff */
[----:B------:R-:W-:Y:S01]  /*5e60*/  IMAD R85, R61, R8, RZ ;  /* 0x000000083d557224 */ /* 0x000fe200078e02ff */
[----:B------:R-:W-:-:S02]  /*5e70*/  SEL R24, R16, R18, P0 ;  /* 0x0000001210187207 */ /* 0x000fc40000000000 */
[----:B------:R-:W-:Y:S01]  /*5e80*/  SEL R70, R81, R70, P5 ;  /* 0x0000004651467207 */ /* 0x000fe20002800000 */
[----:B------:R-:W0:Y:S01]  /*5e90*/  LDS.128 R16, [R5+0x1c0] ;  /* 0x0001c00005107984 */ /* 0x000e220000000c00 */
[----:B------:R-:W-:Y:S01]  /*5ea0*/  SEL R41, R36, R41, P2 ;  /* 0x0000002924297207 */ /* 0x000fe20001000000 */
[----:B------:R-:W-:Y:S01]  /*5eb0*/  IMAD R81, R60, R15, R37 ;  /* 0x0000000f3c517224 */ /* 0x000fe200078e0225 */
[----:B------:R-:W-:Y:S01]  /*5ec0*/  SEL R80, R39, R80, P6 ;  /* 0x0000005027507207 */ /* 0x000fe20003000000 */
[----:B------:R-:W-:Y:S01]  /*5ed0*/  IMAD R85, R9, R60, R85 ;  /* 0x0000003c09557224 */ /* 0x000fe200078e0255 */
[----:B------:R-:W-:Y:S01]  /*5ee0*/  SEL R45, R38, R45, P3 ;  /* 0x0000002d262d7207 */ /* 0x000fe20001800000 */
[----:B------:R-:W-:-:S04]  /*5ef0*/  IMAD.WIDE.U32 R38, R60, R14, RZ ;  /* 0x0000000e3c267225 */ /* 0x000fc800078e00ff */
[----:B------:R-:W-:Y:S01]  /*5f00*/  IMAD.WIDE.U32 R36, R60, R8, RZ ;  /* 0x000000083c247225 */ /* 0x000fe200078e00ff */
[C---:B------:R-:W-:Y:S02]  /*5f10*/  SEL R43, R20.reuse, R43, P2 ;  /* 0x0000002b142b7207 */ /* 0x040fe40001000000 */
[----:B------:R-:W-:Y:S01]  /*5f20*/  SEL R73, R20, R73, P5 ;  /* 0x0000004914497207 */ /* 0x000fe20002800000 */
[----:B------:R-:W-:Y:S01]  /*5f30*/  IMAD.IADD R81, R39, 0x1, R81 ;  /* 0x0000000127517824 */ /* 0x000fe200078e0251 */
[----:B------:R-:W-:Y:S01]  /*5f40*/  ISETP.GT.U32.AND P2, PT, R38, R44, PT ;  /* 0x0000002c2600720c */ /* 0x000fe20003f44070 */
[----:B------:R-:W-:Y:S01]  /*5f50*/  IMAD.IADD R68, R37, 0x1, R85 ;  /* 0x0000000125447824 */ /* 0x000fe200078e0255 */
[----:B------:R-:W-:Y:S02]  /*5f60*/  ISETP.GT.U32.AND P5, PT, R36, R76, PT ;  /* 0x0000004c2400720c */ /* 0x000fe40003fa4070 */
[----:B------:R-:W-:Y:S02]  /*5f70*/  ISETP.GT.AND.EX P2, PT, R81, R30, PT, P2 ;  /* 0x0000001e5100720c */ /* 0x000fe40003f44320 */
[----:B------:R-:W-:-:S02]  /*5f80*/  ISETP.GT.AND.EX P5, PT, R68, R77, PT, P5 ;  /* 0x0000004d4400720c */ /* 0x000fc40003fa4350 */
[----:B------:R-:W-:Y:S02]  /*5f90*/  SEL R44, R38, R44, P2 ;  /* 0x0000002c262c7207 */ /* 0x000fe40001000000 */
[----:B------:R-:W-:Y:S02]  /*5fa0*/  SEL R76, R36, R76, P5 ;  /* 0x0000004c244c7207 */ /* 0x000fe40002800000 */
[----:B------:R-:W1:Y:S01]  /*5fb0*/  LDS.128 R36, [R4+0x900] ;  /* 0x0009000004247984 */ /* 0x000e620000000c00 */
[----:B------:R-:W-:Y:S01]  /*5fc0*/  IMAD R61, R61, R10, RZ ;  /* 0x0000000a3d3d7224 */ /* 0x000fe200078e02ff */
[----:B------:R-:W-:-:S03]  /*5fd0*/  SEL R46, R83, R46, P0 ;  /* 0x0000002e532e7207 */ /* 0x000fc60000000000 */
[C---:B------:R-:W-:Y:S02]  /*5fe0*/  IMAD R87, R60.reuse, R11, R61 ;  /* 0x0000000b3c577224 */ /* 0x040fe400078e023d */
[----:B------:R-:W-:Y:S01]  /*5ff0*/  IMAD.WIDE.U32 R60, R60, R10, RZ ;  /* 0x0000000a3c3c7225 */ /* 0x000fe200078e00ff */
[----:B------:R-:W-:Y:S02]  /*6000*/  SEL R52, R71, R52, P1 ;  /* 0x0000003447347207 */ /* 0x000fe40000800000 */
[----:B------:R-:W-:Y:S01]  /*6010*/  SEL R30, R81, R30, P2 ;  /* 0x0000001e511e7207 */ /* 0x000fe20001000000 */
[----:B0-----:R-:W-:Y:S01]  /*6020*/  IMAD R83, R17, R8, RZ ;  /* 0x0000000811537224 */ /* 0x001fe200078e02ff */
[----:B------:R-:W-:Y:S01]  /*6030*/  SEL R35, R20, R35, P6 ;  /* 0x0000002314237207 */ /* 0x000fe20003000000 */
[----:B------:R-:W-:Y:S01]  /*6040*/  IMAD.IADD R61, R61, 0x1, R87 ;  /* 0x000000013d3d7824 */ /* 0x000fe200078e0257 */
[----:B------:R-:W-:Y:S01]  /*6050*/  ISETP.GT.U32.AND P6, PT, R60, R56, PT ;  /* 0x000000383c00720c */ /* 0x000fe20003fc4070 */
[----:B------:R-:W-:-:S02]  /*6060*/  IMAD R71, R17, R12, RZ ;  /* 0x0000000c11477224 */ /* 0x000fc400078e02ff */
[----:B------:R-:W-:Y:S02]  /*6070*/  IMAD R81, R17, R14, RZ ;  /* 0x0000000e11517224 */ /* 0x000fe400078e02ff */
[----:B------:R-:W-:Y:S02]  /*6080*/  IMAD R83, R9, R16, R83 ;  /* 0x0000001009537224 */ /* 0x000fe400078e0253 */
[----:B------:R-:W-:Y:S02]  /*6090*/  IMAD R17, R17, R10, RZ ;  /* 0x0000000a11117224 */ /* 0x000fe400078e02ff */
[----:B------:R-:W-:Y:S01]  /*60a0*/  IMAD.WIDE.U32 R8, R16, R8, RZ ;  /* 0x0000000810087225 */ /* 0x000fe200078e00ff */
[----:B------:R-:W-:Y:S02]  /*60b0*/  SEL R77, R68, R77, P5 ;  /* 0x0000004d444d7207 */ /* 0x000fe40002800000 */
[----:B------:R-:W-:Y:S01]  /*60c0*/  ISETP.GT.AND.EX P6, PT, R61, R54, PT, P6 ;  /* 0x000000363d00720c */ /* 0x000fe20003fc4360 */
[----:B------:R-:W-:Y:S01]  /*60d0*/  IMAD R71, R13, R16, R71 ;  /* 0x000000100d477224 */ /* 0x000fe200078e0247 */
[----:B------:R-:W-:Y:S01]  /*60e0*/  SEL R67, R20, R67, P2 ;  /* 0x0000004314437207 */ /* 0x000fe20001000000 */
[----:B------:R-:W-:Y:S01]  /*60f0*/  IMAD.WIDE.U32 R12, R16, R12, RZ ;  /* 0x0000000c100c7225 */ /* 0x000fe200078e00ff */
[----:B------:R-:W-:-:S03]  /*6100*/  ISETP.GT.U32.AND P2, PT, R8, R65, PT ;  /* 0x000000410800720c */ /* 0x000fc60003f44070 */
[C---:B------:R-:W-:Y:S02]  /*6110*/  IMAD R17, R16.reuse, R11, R17 ;  /* 0x0000000b10117224 */ /* 0x040fe400078e0211 */
[----:B------:R-:W-:Y:S02]  /*6120*/  IMAD.IADD R68, R9, 0x1, R83 ;  /* 0x0000000109447824 */ /* 0x000fe400078e0253 */
[----:B------:R-:W-:Y:S01]  /*6130*/  IMAD.WIDE.U32 R10, R16, R10, RZ ;  /* 0x0000000a100a7225 */ /* 0x000fe200078e00ff */
[----:B------:R-:W-:-:S03]  /*6140*/  SEL R79, R86, R79, P4 ;  /* 0x0000004f564f7207 */ /* 0x000fc60002000000 */
[----:B------:R-:W-:Y:S01]  /*6150*/  IMAD R81, R16, R15, R81 ;  /* 0x0000000f10517224 */ /* 0x000fe200078e0251 */
[----:B------:R-:W-:Y:S01]  /*6160*/  SEL R56, R60, R56, P6 ;  /* 0x000000383c387207 */ /* 0x000fe20003000000 */
[----:B------:R-:W-:Y:S01]  /*6170*/  IMAD.WIDE.U32 R14, R16, R14, RZ ;  /* 0x0000000e100e7225 */ /* 0x000fe200078e00ff */
[----:B------:R-:W-:Y:S02]  /*6180*/  SEL R47, R20, R47, P4 ;  /* 0x0000002f142f7207 */ /* 0x000fe40002000000 */
[----:B------:R-:W-:Y:S01]  /*6190*/  ISETP.GT.U32.AND P4, PT, R12, R32, PT ;  /* 0x000000200c00720c */ /* 0x000fe20003f84070 */
[----:B------:R-:W-:Y:S01]  /*61a0*/  IMAD.IADD R16, R13, 0x1, R71 ;  /* 0x000000010d107824 */ /* 0x000fe200078e0247 */
[----:B------:R-:W-:Y:S01]  /*61b0*/  ISETP.GT.AND.EX P2, PT, R68, R75, PT, P2 ;  /* 0x0000004b4400720c */ /* 0x000fe20003f44320 */
[----:B------:R-:W-:Y:S02]  /*61c0*/  IMAD.IADD R60, R11, 0x1, R17 ;  /* 0x000000010b3c7824 */ /* 0x000fe400078e0211 */
[----:B-1----:R-:W-:Y:S01]  /*61d0*/  IMAD R11, R23, R36, RZ ;  /* 0x00000024170b7224 */ /* 0x002fe200078e02ff */
[----:B------:R-:W-:-:S02]  /*61e0*/  ISETP.GT.AND.EX P4, PT, R16, R49, PT, P4 ;  /* 0x000000311000720c */ /* 0x000fc40003f84340 */
[----:B------:R-:W-:Y:S01]  /*61f0*/  SEL R65, R8, R65, P2 ;  /* 0x0000004108417207 */ /* 0x000fe20001000000 */
[----:B------:R-:W-:Y:S01]  /*6200*/  IMAD.WIDE.U32 R8, R22, R36, RZ ;  /* 0x0000002416087225 */ /* 0x000fe200078e00ff */
[----:B------:R-:W-:-:S03]  /*6210*/  SEL R13, R12, R32, P4 ;  /* 0x000000200c0d7207 */ /* 0x000fc60002000000 */
[----:B------:R-:W-:Y:S01]  /*6220*/  IMAD R11, R37, R22, R11 ;  /* 0x00000016250b7224 */ /* 0x000fe200078e020b */
[C---:B------:R-:W-:Y:S02]  /*6230*/  SEL R59, R20.reuse, R59, P5 ;  /* 0x0000003b143b7207 */ /* 0x040fe40002800000 */
[----:B------:R-:W-:Y:S01]  /*6240*/  SEL R32, R20, R31, P3 ;  /* 0x0000001f14207207 */ /* 0x000fe20001800000 */
[----:B------:R-:W-:Y:S01]  /*6250*/  IMAD.IADD R86, R9, 0x1, R11 ;  /* 0x0000000109567824 */ /* 0x000fe200078e020b */
[----:B------:R-:W-:Y:S02]  /*6260*/  ISETP.GT.U32.AND P5, PT, R10, R34, PT ;  /* 0x000000220a00720c */ /* 0x000fe40003fa4070 */
[----:B------:R-:W-:Y:S02]  /*6270*/  ISETP.GT.U32.AND P3, PT, R8, R40, PT ;  /* 0x000000280800720c */ /* 0x000fe40003f64070 */
[----:B------:R-:W-:Y:S02]  /*6280*/  SEL R49, R16, R49, P4 ;  /* 0x0000003110317207 */ /* 0x000fe40002000000 */
[----:B------:R-:W-:-:S02]  /*6290*/  SEL R57, R20, R57, P4 ;  /* 0x0000003914397207 */ /* 0x000fc40002000000 */
[----:B------:R-:W-:Y:S02]  /*62a0*/  ISETP.GT.AND.EX P5, PT, R60, R33, PT, P5 ;  /* 0x000000213c00720c */ /* 0x000fe40003fa4350 */
[----:B------:R-:W-:Y:S02]  /*62b0*/  ISETP.GT.AND.EX P4, PT, R86, R21, PT, P3 ;  /* 0x000000155600720c */ /* 0x000fe40003f84330 */
[----:B------:R-:W-:Y:S02]  /*62c0*/  SEL R34, R10, R34, P5 ;  /* 0x000000220a227207 */ /* 0x000fe40002800000 */
[----:B------:R-:W-:Y:S01]  /*62d0*/  SEL R40, R8, R40, P4 ;  /* 0x0000002808287207 */ /* 0x000fe20002000000 */
[----:B------:R-:W-:Y:S01]  /*62e0*/  IMAD.IADD R15, R15, 0x1, R81 ;  /* 0x000000010f0f7824 */ /* 0x000fe200078e0251 */
[----:B------:R-:W0:Y:S01]  /*62f0*/  LDS.128 R8, [R4+0x910] ;  /* 0x0009100004087984 */ /* 0x000e220000000c00 */
[----:B------:R-:W-:Y:S02]  /*6300*/  SEL R66, R20, R66, P1 ;  /* 0x0000004214427207 */ /* 0x000fe40000800000 */
[----:B------:R-:W-:-:S04]  /*6310*/  ISETP.GT.U32.AND P1, PT, R14, R48, PT ;  /* 0x000000300e00720c */ /* 0x000fc80003f24070 */
[----:B------:R-:W-:Y:S01]  /*6320*/  ISETP.GT.AND.EX P1, PT, R15, R50, PT, P1 ;  /* 0x000000320f00720c */ /* 0x000fe20003f24310 */
[----:B------:R-:W-:-:S03]  /*6330*/  IMAD R81, R19, R36, RZ ;  /* 0x0000002413517224 */ /* 0x000fc600078e02ff */
[----:B------:R-:W-:Y:S01]  /*6340*/  SEL R50, R15, R50, P1 ;  /* 0x000000320f327207 */ /* 0x000fe20000800000 */
[----:B------:R-:W-:Y:S01]  /*6350*/  IMAD R15, R27, R36, RZ ;  /* 0x000000241b0f7224 */ /* 0x000fe200078e02ff */
[----:B------:R-:W-:Y:S01]  /*6360*/  SEL R54, R61, R54, P6 ;  /* 0x000000363d367207 */ /* 0x000fe20003000000 */
[----:B------:R-:W-:Y:S01]  /*6370*/  IMAD R71, R63, R36, RZ ;  /* 0x000000243f477224 */ /* 0x000fe200078e02ff */
[----:B------:R-:W-:Y:S01]  /*6380*/  SEL R48, R14, R48, P1 ;  /* 0x000000300e307207 */ /* 0x000fe20000800000 */
[C---:B------:R-:W-:Y:S02]  /*6390*/  IMAD R61, R37.reuse, R26, R15 ;  /* 0x0000001a253d7224 */ /* 0x040fe400078e020f */
[----:B------:R-:W-:Y:S02]  /*63a0*/  IMAD R81, R37, R18, R81 ;  /* 0x0000001225517224 */ /* 0x000fe400078e0251 */
[----:B------:R-:W-:Y:S01]  /*63b0*/  IMAD.WIDE.U32 R14, R18, R36, RZ ;  /* 0x00000024120e7225 */ /* 0x000fe200078e00ff */
[----:B------:R-:W-:-:S03]  /*63c0*/  SEL R69, R20, R69, P1 ;  /* 0x0000004514457207 */ /* 0x000fc60000800000 */
[----:B------:R-:W-:Y:S01]  /*63d0*/  IMAD.WIDE.U32 R84, R26, R36, RZ ;  /* 0x000000241a547225 */ /* 0x000fe200078e00ff */
[----:B------:R-:W-:-:S03]  /*63e0*/  ISETP.GT.U32.AND P1, PT, R14, R13, PT ;  /* 0x0000000d0e00720c */ /* 0x000fc60003f24070 */
[----:B------:R-:W-:Y:S01]  /*63f0*/  IMAD.WIDE.U32 R16, R62, R36, RZ ;  /* 0x000000243e107225 */ /* 0x000fe200078e00ff */
[----:B------:R-:W-:-:S03]  /*6400*/  SEL R75, R68, R75, P2 ;  /* 0x0000004b444b7207 */ /* 0x000fc60001000000 */
[----:B------:R-:W-:Y:S02]  /*6410*/  IMAD R71, R37, R62, R71 ;  /* 0x0000003e25477224 */ /* 0x000fe400078e0247 */
[----:B------:R-:W-:Y:S02]  /*6420*/  IMAD.IADD R12, R15, 0x1, R81 ;  /* 0x000000010f0c7824 */ /* 0x000fe400078e0251 */
[----:B------:R-:W-:Y:S01]  /*6430*/  IMAD.IADD R68, R85, 0x1, R61 ;  /* 0x0000000155447824 */ /* 0x000fe200078e023d */
[----:B------:R-:W-:Y:S01]  /*6440*/  SEL R55, R20, R55, P0 ;  /* 0x0000003714377207 */ /* 0x000fe20000000000 */
[----:B------:R-:W-:Y:S01]  /*6450*/  IMAD.IADD R61, R17, 0x1, R71 ;  /* 0x00000001113d7824 */ /* 0x000fe200078e0247 */
[----:B------:R-:W-:Y:S02]  /*6460*/  ISETP.GT.U32.AND P3, PT, R16, R25, PT ;  /* 0x000000191000720c */ /* 0x000fe40003f64070 */
[----:B------:R-:W-:Y:S02]  /*6470*/  ISETP.GT.AND.EX P1, PT, R12, R49, PT, P1 ;  /* 0x000000310c00720c */ /* 0x000fe40003f24310 */
[----:B------:R-:W-:Y:S01]  /*6480*/  ISETP.GT.U32.AND P0, PT, R84, R28, PT ;  /* 0x0000001c5400720c */ /* 0x000fe20003f04070 */
[----:B------:R-:W-:Y:S01]  /*6490*/  IMAD R31, R27, R38, RZ ;  /* 0x000000261b1f7224 */ /* 0x000fe200078e02ff */
[----:B------:R-:W-:-:S02]  /*64a0*/  ISETP.GT.AND.EX P3, PT, R61, R52, PT, P3 ;  /* 0x000000343d00720c */ /* 0x000fc40003f64330 */
[----:B------:R-:W-:Y:S01]  /*64b0*/  SEL R37, R14, R13, P1 ;  /* 0x0000000d0e257207 */ /* 0x000fe20000800000 */
[-C--:B------:R-:W-:Y:S01]  /*64c0*/  IMAD R13, R23, R38.reuse, RZ ;  /* 0x00000026170d7224 */ /* 0x080fe200078e02ff */
[----:B------:R-:W-:Y:S01]  /*64d0*/  ISETP.GT.AND.EX P0, PT, R68, R41, PT, P0 ;  /* 0x000000294400720c */ /* 0x000fe20003f04300 */
[-C--:B------:R-:W-:Y:S02]  /*64e0*/  IMAD R71, R63, R38.reuse, RZ ;  /* 0x000000263f477224 */ /* 0x080fe400078e02ff */
[-C--:B------:R-:W-:Y:S01]  /*64f0*/  IMAD R81, R19, R38.reuse, RZ ;  /* 0x0000002613517224 */ /* 0x080fe200078e02ff */
[----:B------:R-:W-:Y:S01]  /*6500*/  SEL R25, R16, R25, P3 ;  /* 0x0000001910197207 */ /* 0x000fe20001800000 */
[----:B------:R-:W-:Y:S01]  /*6510*/  IMAD.WIDE.U32 R16, R22, R38, RZ ;  /* 0x0000002616107225 */ /* 0x000fe200078e00ff */
[----:B------:R-:W-:Y:S02]  /*6520*/  SEL R36, R84, R28, P0 ;  /* 0x0000001c54247207 */ /* 0x000fe40000000000 */
[----:B------:R-:W-:Y:S01]  /*6530*/  SEL R21, R86, R21, P4 ;  /* 0x0000001556157207 */ /* 0x000fe20002000000 */
[----:B------:R-:W-:-:S04]  /*6540*/  IMAD.WIDE.U32 R14, R26, R38, RZ ;  /* 0x000000261a0e7225 */ /* 0x000fc800078e00ff */
[C---:B------:R-:W-:Y:S02]  /*6550*/  IMAD R13, R39.reuse, R22, R13 ;  /* 0x00000016270d7224 */ /* 0x040fe400078e020d */
[----:B------:R-:W-:Y:S02]  /*6560*/  IMAD R31, R39, R26, R31 ;  /* 0x0000001a271f7224 */ /* 0x000fe400078e021f */
[----:B------:R-:W-:-:S04]  /*6570*/  IMAD.WIDE.U32 R86, R62, R38, RZ ;  /* 0x000000263e567225 */ /* 0x000fc800078e00ff */
[C---:B------:R-:W-:Y:S02]  /*6580*/  IMAD R71, R39.reuse, R62, R71 ;  /* 0x0000003e27477224 */ /* 0x040fe400078e0247 */
[----:B------:R-:W-:Y:S02]  /*6590*/  IMAD R81, R39, R18, R81 ;  /* 0x0000001227517224 */ /* 0x000fe400078e0251 */
[----:B------:R-:W-:Y:S01]  /*65a0*/  IMAD.WIDE.U32 R84, R18, R38, RZ ;  /* 0x0000002612547225 */ /* 0x000fe200078e00ff */
[----:B------:R-:W-:-:S03]  /*65b0*/  SEL R52, R61, R52, P3 ;  /* 0x000000343d347207 */ /* 0x000fc60001800000 */
[----:B------:R-:W-:Y:S02]  /*65c0*/  IMAD.IADD R17, R17, 0x1, R13 ;  /* 0x0000000111117824 */ /* 0x000fe400078e020d */
[----:B------:R-:W-:Y:S01]  /*65d0*/  IMAD.IADD R15, R15, 0x1, R31 ;  /* 0x000000010f0f7824 */ /* 0x000fe200078e021f */
[----:B------:R-:W-:Y:S01]  /*65e0*/  SEL R39, R20, R29, P2 ;  /* 0x0000001d14277207 */ /* 0x000fe20001000000 */
[----:B------:R-:W-:Y:S02]  /*65f0*/  IMAD.IADD R13, R87, 0x1, R71 ;  /* 0x00000001570d7824 */ /* 0x000fe400078e0247 */
[----:B------:R-:W-:Y:S01]  /*6600*/  IMAD.IADD R31, R85, 0x1, R81 ;  /* 0x00000001551f7824 */ /* 0x000fe200078e0251 */
[----:B------:R-:W-:Y:S01]  /*6610*/  ISETP.GT.U32.AND P2, PT, R14, R53, PT ;  /* 0x000000350e00720c */ /* 0x000fe20003f44070 */
[-C--:B0-----:R-:W-:Y:S02]  /*6620*/  IMAD R83, R23, R8.reuse, RZ ;  /* 0x0000000817537224 */ /* 0x081fe400078e02ff */
[----:B------:R-:W-:-:S02]  /*6630*/  IMAD R81, R27, R8, RZ ;  /* 0x000000081b517224 */ /* 0x000fc400078e02ff */
[-C--:B------:R-:W-:Y:S02]  /*6640*/  IMAD R61, R63, R8.reuse, RZ ;  /* 0x000000083f3d7224 */ /* 0x080fe400078e02ff */
[-C--:B------:R-:W-:Y:S01]  /*6650*/  IMAD R71, R19, R8.reuse, RZ ;  /* 0x0000000813477224 */ /* 0x080fe200078e02ff */
[----:B------:R-:W-:Y:S01]  /*6660*/  SEL R51, R20, R51, P6 ;  /* 0x0000003314337207 */ /* 0x000fe20003000000 */
[----:B------:R-:W-:Y:S01]  /*6670*/  VIADD R38, R2, 0x9 ;  /* 0x0000000902267836 */ /* 0x000fe20000000000 */
[----:B------:R-:W-:Y:S01]  /*6680*/  SEL R41, R68, R41, P0 ;  /* 0x0000002944297207 */ /* 0x000fe20000000000 */
[----:B------:R-:W-:Y:S01]  /*6690*/  IMAD.WIDE.U32 R94, R22, R8, RZ ;  /* 0x00000008165e7225 */ /* 0x000fe200078e00ff */
[----:B------:R-:W-:Y:S02]  /*66a0*/  ISETP.GT.U32.AND P6, PT, R16, R64, PT ;  /* 0x000000401000720c */ /* 0x000fe40003fc4070 */
[----:B------:R-:W-:Y:S01]  /*66b0*/  ISETP.GT.AND.EX P2, PT, R15, R70, PT, P2 ;  /* 0x000000460f00720c */ /* 0x000fe20003f44320 */
[----:B------:R-:W-:-:S02]  /*66c0*/  IMAD R83, R9, R22, R83 ;  /* 0x0000001609537224 */ /* 0x000fc400078e0253 */
[----:B------:R-:W-:Y:S01]  /*66d0*/  IMAD.WIDE.U32 R92, R26, R8, RZ ;  /* 0x000000081a5c7225 */ /* 0x000fe200078e00ff */
[----:B------:R-:W-:-:S03]  /*66e0*/  ISETP.GT.AND.EX P6, PT, R17, R74, PT, P6 ;  /* 0x0000004a1100720c */ /* 0x000fc60003fc4360 */
[C---:B------:R-:W-:Y:S02]  /*66f0*/  IMAD R81, R9.reuse, R26, R81 ;  /* 0x0000001a09517224 */ /* 0x040fe400078e0251 */
[----:B------:R-:W-:Y:S02]  /*6700*/  IMAD R61, R9, R62, R61 ;  /* 0x0000003e093d7224 */ /* 0x000fe400078e023d */
[----:B------:R-:W-:-:S04]  /*6710*/  IMAD.WIDE.U32 R88, R62, R8, RZ ;  /* 0x000000083e587225 */ /* 0x000fc800078e00ff */
[----:B------:R-:W-:Y:S02]  /*6720*/  IMAD R68, R9, R18, R71 ;  /* 0x0000001209447224 */ /* 0x000fe400078e0247 */
[----:B------:R-:W-:Y:S01]  /*6730*/  IMAD.WIDE.U32 R8, R18, R8, RZ ;  /* 0x0000000812087225 */ /* 0x000fe200078e00ff */
[C---:B------:R-:W-:Y:S02]  /*6740*/  SEL R43, R38.reuse, R43, P0 ;  /* 0x0000002b262b7207 */ /* 0x040fe40000000000 */
[----:B------:R-:W-:Y:S01]  /*6750*/  SEL R58, R38, R58, P4 ;  /* 0x0000003a263a7207 */ /* 0x000fe20002000000 */
[----:B------:R-:W-:Y:S01]  /*6760*/  IMAD R29, R23, R10, RZ ;  /* 0x0000000a171d7224 */ /* 0x000fe200078e02ff */
[----:B------:R-:W-:Y:S01]  /*6770*/  ISETP.GT.U32.AND P0, PT, R84, R48, PT ;  /* 0x000000305400720c */ /* 0x000fe20003f04070 */
[----:B------:R-:W-:Y:S01]  /*6780*/  IMAD.IADD R68, R9, 0x1, R68 ;  /* 0x0000000109447824 */ /* 0x000fe200078e0244 */
[----:B------:R-:W-:Y:S02]  /*6790*/  SEL R53, R14, R53, P2 ;  /* 0x000000350e357207 */ /* 0x000fe40001000000 */
[----:B------:R-:W-:-:S02]  /*67a0*/  SEL R70, R15, R70, P2 ;  /* 0x000000460f467207 */ /* 0x000fc40001000000 */
[----:B------:R-:W-:Y:S02]  /*67b0*/  SEL R73, R38, R73, P2 ;  /* 0x0000004926497207 */ /* 0x000fe40001000000 */
[----:B------:R-:W-:Y:S02]  /*67c0*/  ISETP.GT.U32.AND P4, PT, R86, R44, PT ;  /* 0x0000002c5600720c */ /* 0x000fe40003f84070 */
[----:B------:R-:W-:Y:S02]  /*67d0*/  ISETP.GT.U32.AND P2, PT, R8, R65, PT ;  /* 0x000000410800720c */ /* 0x000fe40003f44070 */
[----:B------:R-:W-:Y:S01]  /*67e0*/  SEL R64, R16, R64, P6 ;  /* 0x0000004010407207 */ /* 0x000fe20003000000 */
[----:B------:R-:W-:Y:S01]  /*67f0*/  IMAD R16, R11, R22, R29 ;  /* 0x000000160b107224 */ /* 0x000fe200078e021d */
[----:B------:R-:W-:Y:S01]  /*6800*/  SEL R23, R12, R49, P1 ;  /* 0x000000310c177207 */ /* 0x000fe20000800000 */
[----:B------:R-:W-:Y:S01]  /*6810*/  IMAD R29, R27, R10, RZ ;  /* 0x0000000a1b1d7224 */ /* 0x000fe200078e02ff */
[----:B------:R-:W-:Y:S01]  /*6820*/  ISETP.GT.AND.EX P0, PT, R31, R50, PT, P0 ;  /* 0x000000321f00720c */ /* 0x000fe20003f04300 */
[----:B------:R-:W-:Y:S01]  /*6830*/  IMAD R49, R63, R10, RZ ;  /* 0x0000000a3f317224 */ /* 0x000fe200078e02ff */
[----:B------:R-:W-:Y:S01]  /*6840*/  ISETP.GT.AND.EX P4, PT, R13, R30, PT, P4 ;  /* 0x0000001e0d00720c */ /* 0x000fe20003f84340 */
[-C--:B------:R-:W-:Y:S01]  /*6850*/  IMAD R19, R19, R10.reuse, RZ ;  /* 0x0000000a13137224 */ /* 0x080fe200078e02ff */
[----:B------:R-:W-:Y:S01]  /*6860*/  ISETP.GT.AND.EX P2, PT, R68, R75, PT, P2 ;  /* 0x0000004b4400720c */ /* 0x000fe20003f44320 */
[----:B------:R-:W-:Y:S01]  /*6870*/  IMAD.WIDE.U32 R90, R22, R10, RZ ;  /* 0x0000000a165a7225 */ /* 0x000fe200078e00ff */
[----:B------:R-:W-:-:S02]  /*6880*/  SEL R48, R84, R48, P0 ;  /* 0x0000003054307207 */ /* 0x000fc40000000000 */
[----:B------:R-:W-:Y:S01]  /*6890*/  SEL R22, R13, R30, P4 ;  /* 0x0000001e0d167207 */ /* 0x000fe20002000000 */
[C---:B------:R-:W-:Y:S01]  /*68a0*/  IMAD R29, R11.reuse, R26, R29 ;  /* 0x0000001a0b1d7224 */ /* 0x040fe200078e021d */
[----:B------:R-:W-:Y:S01]  /*68b0*/  SEL R65, R8, R65, P2 ;  /* 0x0000004108417207 */ /* 0x000fe20001000000 */
[----:B------:R-:W-:Y:S01]  /*68c0*/  IMAD R49, R11, R62, R49 ;  /* 0x0000003e0b317224 */ /* 0x000fe200078e0231 */
[----:B------:R-:W-:Y:S01]  /*68d0*/  LDS.128 R12, [R5+0x50] ;  /* 0x00005000050c7984 */ /* 0x000fe20000000c00 */
[----:B------:R-:W-:-:S04]  /*68e0*/  IMAD.WIDE.U32 R26, R26, R10, RZ ;  /* 0x0000000a1a1a7225 */ /* 0x000fc800078e00ff */
[----:B------:R-:W-:-:S04]  /*68f0*/  IMAD.WIDE.U32 R62, R62, R10, RZ ;  /* 0x0000000a3e3e7225 */ /* 0x000fc800078e00ff */
[----:B------:R-:W-:Y:S02]  /*6900*/  IMAD R71, R11, R18, R19 ;  /* 0x000000120b477224 */ /* 0x000fe400078e0213 */
[----:B------:R-:W-:Y:S02]  /*6910*/  IMAD.WIDE.U32 R84, R18, R10, RZ ;  /* 0x0000000a12547225 */ /* 0x000fe400078e00ff */
[----:B------:R-:W0:Y:S01]  /*6920*/  LDS.128 R8, [R4+0xa00] ;  /* 0x000a000004087984 */ /* 0x000e220000000c00 */
[----:B------:R-:W-:Y:S01]  /*6930*/  SEL R44, R86, R44, P4 ;  /* 0x0000002c562c7207 */ /* 0x000fe20002000000 */
[----:B------:R-:W-:Y:S01]  /*6940*/  IMAD.IADD R86, R89, 0x1, R61 ;  /* 0x0000000159567824 */ /* 0x000fe200078e023d */
[----:B------:R-:W-:Y:S02]  /*6950*/  SEL R74, R17, R74, P6 ;  /* 0x0000004a114a7207 */ /* 0x000fe40003000000 */
[----:B------:R-:W-:Y:S02]  /*6960*/  SEL R72, R38, R72, P6 ;  /* 0x0000004826487207 */ /* 0x000fe40003000000 */
[----:B------:R-:W-:-:S04]  /*6970*/  ISETP.GT.U32.AND P6, PT, R88, R76, PT ;  /* 0x0000004c5800720c */ /* 0x000fc80003fc4070 */
[----:B------:R-:W-:-:S04]  /*6980*/  ISETP.GT.AND.EX P6, PT, R86, R77, PT, P6 ;  /* 0x0000004d5600720c */ /* 0x000fc80003fc4360 */
[----:B------:R-:W-:Y:S01]  /*6990*/  SEL R76, R88, R76, P6 ;  /* 0x0000004c584c7207 */ /* 0x000fe20003000000 */
[----:B------:R-:W-:Y:S02]  /*69a0*/  IMAD.IADD R88, R91, 0x1, R16 ;  /* 0x000000015b587824 */ /* 0x000fe400078e0210 */
[----:B------:R-:W1:Y:S01]  /*69b0*/  LDS.128 R16, [R5+0xd0] ;  /* 0x0000d00005107984 */ /* 0x000e620000000c00 */
[----:B------:R-:W-:Y:S01]  /*69c0*/  IMAD.IADD R81, R93, 0x1, R81 ;  /* 0x000000015d517824 */ /* 0x000fe200078e0251 */
[----:B------:R-:W-:Y:S02]  /*69d0*/  SEL R61, R38, R57, P1 ;  /* 0x00000039263d7207 */ /* 0x000fe40000800000 */
[----:B------:R-:W-:Y:S01]  /*69e0*/  ISETP.GT.U32.AND P1, PT, R92, R79, PT ;  /* 0x0000004f5c00720c */ /* 0x000fe20003f24070 */
[----:B------:R-:W-:Y:S01]  /*69f0*/  IMAD.IADD R83, R95, 0x1, R83 ;  /* 0x000000015f537824 */ /* 0x000fe200078e0253 */
[----:B------:R-:W-:Y:S02]  /*6a00*/  SEL R66, R38, R66, P3 ;  /* 0x0000004226427207 */ /* 0x000fe40001800000 */
[----:B------:R-:W-:Y:S01]  /*6a10*/  SEL R60, R60, R33, P5 ;  /* 0x000000213c3c7207 */ /* 0x000fe20002800000 */
[----:B------:R-:W-:Y:S01]  /*6a20*/  IMAD.IADD R33, R27, 0x1, R29 ;  /* 0x000000011b217824 */ /* 0x000fe200078e021d */
[----:B------:R-:W-:-:S02]  /*6a30*/  ISETP.GT.U32.AND P3, PT, R94, R78, PT ;  /* 0x0000004e5e00720c */ /* 0x000fc40003f64070 */
[----:B------:R-:W-:Y:S02]  /*6a40*/  SEL R50, R31, R50, P0 ;  /* 0x000000321f327207 */ /* 0x000fe40000000000 */
[----:B------:R-:W-:Y:S01]  /*6a50*/  SEL R69, R38, R69, P0 ;  /* 0x0000004526457207 */ /* 0x000fe20000000000 */
[----:B------:R-:W2:Y:S01]  /*6a60*/  LDS.128 R28, [R4+0xa10] ;  /* 0x000a1000041c7984 */ /* 0x000ea20000000c00 */
[----:B------:R-:W-:Y:S02]  /*6a70*/  ISETP.GT.AND.EX P1, PT, R81, R82, PT, P1 ;  /* 0x000000525100720c */ /* 0x000fe40003f24310 */
[----:B------:R-:W-:Y:S01]  /*6a80*/  ISETP.GT.U32.AND P0, PT, R26, R24, PT ;  /* 0x000000181a00720c */ /* 0x000fe20003f04070 */
[----:B------:R-:W-:Y:S01]  /*6a90*/  IMAD.IADD R71, R85, 0x1, R71 ;  /* 0x0000000155477824 */ /* 0x000fe200078e0247 */
[----:B------:R-:W-:Y:S02]  /*6aa0*/  ISETP.GT.AND.EX P3, PT, R83, R80, PT, P3 ;  /* 0x000000505300720c */ /* 0x000fe40003f64330 */
[----:B------:R-:W-:-:S02]  /*6ab0*/  SEL R67, R38, R67, P4 ;  /* 0x0000004326437207 */ /* 0x000fc40002000000 */
[----:B------:R-:W-:Y:S02]  /*6ac0*/  SEL R79, R92, R79, P1 ;  /* 0x0000004f5c4f7207 */ /* 0x000fe40000800000 */
[----:B------:R-:W-:Y:S02]  /*6ad0*/  ISETP.GT.U32.AND P4, PT, R90, R7, PT ;  /* 0x000000075a00720c */ /* 0x000fe40003f84070 */
[----:B------:R-:W-:Y:S02]  /*6ae0*/  SEL R82, R81, R82, P1 ;  /* 0x0000005251527207 */ /* 0x000fe40000800000 */
[----:B------:R-:W-:Y:S02]  /*6af0*/  SEL R47, R38, R47, P1 ;  /* 0x0000002f262f7207 */ /* 0x000fe40000800000 */
[----:B------:R-:W-:Y:S02]  /*6b00*/  ISETP.GT.AND.EX P0, PT, R33, R46, PT, P0 ;  /* 0x0000002e2100720c */ /* 0x000fe40003f04300 */
[----:B------:R-:W-:Y:S01]  /*6b10*/  ISETP.GT.U32.AND P1, PT, R84, R34, PT ;  /* 0x000000225400720c */ /* 0x000fe20003f24070 */
[----:B------:R-:W-:Y:S01]  /*6b20*/  IMAD.IADD R49, R63, 0x1, R49 ;  /* 0x000000013f317824 */ /* 0x000fe200078e0231 */
[----:B------:R-:W-:-:S02]  /*6b30*/  SEL R78, R94, R78, P3 ;  /* 0x0000004e5e4e7207 */ /* 0x000fc40001800000 */
[----:B------:R-:W-:Y:S02]  /*6b40*/  SEL R80, R83, R80, P3 ;  /* 0x0000005053507207 */ /* 0x000fe40001800000 */
[----:B------:R-:W-:Y:S02]  /*6b50*/  SEL R27, R38, R35, P3 ;  /* 0x00000023261b7207 */ /* 0x000fe40001800000 */
[----:B------:R-:W-:Y:S02]  /*6b60*/  ISETP.GT.AND.EX P4, PT, R88, R45, PT, P4 ;  /* 0x0000002d5800720c */ /* 0x000fe40003f84340 */
[----:B------:R-:W-:Y:S02]  /*6b70*/  ISETP.GT.U32.AND P3, PT, R62, R56, PT ;  /* 0x000000383e00720c */ /* 0x000fe40003f64070 */
[----:B------:R-:W-:Y:S01]  /*6b80*/  SEL R46, R33, R46, P0 ;  /* 0x0000002e212e7207 */ /* 0x000fe20000000000 */
[----:B0-----:R-:W-:Y:S01]  /*6b90*/  IMAD R33, R13, R8, RZ ;  /* 0x000000080d217224 */ /* 0x001fe200078e02ff */
[----:B------:R-:W-:Y:S01]  /*6ba0*/  ISETP.GT.AND.EX P1, PT, R71, R60, PT, P1 ;  /* 0x0000003c4700720c */ /* 0x000fe20003f24310 */
[----:B------:R-:W-:Y:S01]  /*6bb0*/  IMAD R57, R13, R10, RZ ;  /* 0x0000000a0d397224 */ /* 0x000fe200078e02ff */
[----:B------:R-:W-:Y:S01]  /*6bc0*/  SEL R7, R90, R7, P4 ;  /* 0x000000075a077207 */ /* 0x000fe20002000000 */
[----:B------:R-:W-:Y:S01]  /*6bd0*/  IMAD.WIDE.U32 R90, R12, R8, RZ ;  /* 0x000000080c5a7225 */ /* 0x000fe200078e00ff */
[----:B------:R-:W-:-:S02]  /*6be0*/  ISETP.GT.AND.EX P3, PT, R49, R54, PT, P3 ;  /* 0x000000363100720c */ /* 0x000fc40003f64330 */
[----:B------:R-:W-:Y:S01]  /*6bf0*/  SEL R84, R84, R34, P1 ;  /* 0x0000002254547207 */ /* 0x000fe20000800000 */
[----:B------:R-:W-:Y:S02]  /*6c00*/  IMAD R33, R9, R12, R33 ;  /* 0x0000000c09217224 */ /* 0x000fe400078e0221 */
[----:B------:R-:W-:Y:S01]  /*6c10*/  IMAD.WIDE.U32 R34, R12, R10, RZ ;  /* 0x0000000a0c227225 */ /* 0x000fe200078e00ff */
[----:B------:R-:W-:-:S03]  /*6c20*/  SEL R62, R62, R56, P3 ;  /* 0x000000383e3e7207 */ /* 0x000fc60001800000 */
[----:B------:R-:W-:Y:S01]  /*6c30*/  IMAD R57, R12, R11, R57 ;  /* 0x0000000b0c397224 */ /* 0x000fe200078e0239 */
[----:B------:R-:W-:Y:S01]  /*6c40*/  SEL R68, R68, R75, P2 ;  /* 0x0000004b44447207 */ /* 0x000fe20001000000 */
[----:B------:R-:W-:Y:S01]  /*6c50*/  IMAD.IADD R56, R91, 0x1, R33 ;  /* 0x000000015b387824 */ /* 0x000fe200078e0221 */
[----:B------:R-:W-:Y:S01]  /*6c60*/  SEL R54, R49, R54, P3 ;  /* 0x0000003631367207 */ /* 0x000fe20001800000 */
[----:B------:R-:W-:Y:S01]  /*6c70*/  IMAD.IADD R57, R35, 0x1, R57 ;  /* 0x0000000123397824 */ /* 0x000fe200078e0239 */
[----:B------:R-:W-:Y:S02]  /*6c80*/  SEL R39, R38, R39, P2 ;  /* 0x0000002726277207 */ /* 0x000fe40001000000 */
[----:B------:R-:W-:Y:S02]  /*6c90*/  SEL R88, R88, R45, P4 ;  /* 0x0000002d58587207 */ /* 0x000fe40002000000 */
[----:B------:R-:W-:Y:S02]  /*6ca0*/  SEL R49, R38, R32, P4 ;  /* 0x0000002026317207 */ /* 0x000fe40002000000 */
[----:B------:R-:W-:-:S02]  /*6cb0*/  ISETP.GT.U32.AND P2, PT, R90, R40, PT ;  /* 0x000000285a00720c */ /* 0x000fc40003f44070 */
[----:B------:R-:W-:Y:S02]  /*6cc0*/  ISETP.GT.U32.AND P4, PT, R34, R64, PT ;  /* 0x000000402200720c */ /* 0x000fe40003f84070 */
[----:B------:R-:W-:Y:S02]  /*6cd0*/  SEL R24, R26, R24, P0 ;  /* 0x000000181a187207 */ /* 0x000fe40000000000 */
[----:B------:R-:W-:Y:S02]  /*6ce0*/  SEL R55, R38, R55, P0 ;  /* 0x0000003726377207 */ /* 0x000fe40000000000 */
[----:B------:R-:W-:Y:S02]  /*6cf0*/  ISETP.GT.AND.EX P0, PT, R56, R21, PT, P2 ;  /* 0x000000153800720c */ /* 0x000fe40003f04320 */
[----:B------:R-:W-:Y:S01]  /*6d00*/  ISETP.GT.AND.EX P2, PT, R57, R74, PT, P4 ;  /* 0x0000004a3900720c */ /* 0x000fe20003f44340 */
[----:B-1----:R-:W-:Y:S01]  /*6d10*/  IMAD R45, R17, R8, RZ ;  /* 0x00000008112d7224 */ /* 0x002fe200078e02ff */
[----:B------:R-:W-:-:S02]  /*6d20*/  SEL R77, R86, R77, P6 ;  /* 0x0000004d564d7207 */ /* 0x000fc40003000000 */
[----:B------:R-:W-:Y:S02]  /*6d30*/  SEL R64, R34, R64, P2 ;  /* 0x0000004022407207 */ /* 0x000fe40001000000 */
[----:B------:R-:W0:Y:S01]  /*6d40*/  LDS.128 R32, [R5+0x150] ;  /* 0x0001500005207984 */ /* 0x000e220000000c00 */
[----:B------:R-:W-:-:S04]  /*6d50*/  IMAD.WIDE.U32 R86, R16, R8, RZ ;  /* 0x0000000810567225 */ /* 0x000fc800078e00ff */
[----:B------:R-:W-:Y:S01]  /*6d60*/  IMAD R45, R9, R16, R45 ;  /* 0x00000010092d7224 */ /* 0x000fe200078e022d */
[----:B------:R-:W-:Y:S02]  /*6d70*/  SEL R51, R38, R51, P3 ;  /* 0x0000003326337207 */ /* 0x000fe40001800000 */
[----:B------:R-:W-:Y:S01]  /*6d80*/  ISETP.GT.U32.AND P3, PT, R86, R36, PT ;  /* 0x000000245600720c */ /* 0x000fe20003f64070 */
[----:B------:R-:W-:Y:S02]  /*6d90*/  IMAD.IADD R26, R87, 0x1, R45 ;  /* 0x00000001571a7824 */ /* 0x000fe400078e022d */
[----:B--2---:R-:W-:-:S03]  /*6da0*/  IMAD R63, R13, R28, RZ ;  /* 0x0000001c0d3f7224 */ /* 0x004fc600078e02ff */
[----:B------:R-:W-:Y:S01]  /*6db0*/  ISETP.GT.AND.EX P3, PT, R26, R41, PT, P3 ;  /* 0x000000291a00720c */ /* 0x000fe20003f64330 */
[----:B------:R-:W-:-:S03]  /*6dc0*/  IMAD R63, R29, R12, R63 ;  /* 0x0000000c1d3f7224 */ /* 0x000fc600078e023f */
[----:B------:R-:W-:Y:S01]  /*6dd0*/  SEL R36, R86, R36, P3 ;  /* 0x0000002456247207 */ /* 0x000fe20001800000 */
[----:B------:R-:W-:Y:S01]  /*6de0*/  IMAD.WIDE.U32 R86, R12, R28, RZ ;  /* 0x0000001c0c567225 */ /* 0x000fe200078e00ff */
[----:B------:R-:W-:Y:S02]  /*6df0*/  SEL R60, R71, R60, P1 ;  /* 0x0000003c473c7207 */ /* 0x000fe40000800000 */
[----:B------:R-:W-:Y:S01]  /*6e00*/  SEL R45, R38, R59, P6 ;  /* 0x0000003b262d7207 */ /* 0x000fe20003000000 */
[----:B------:R-:W-:Y:S01]  /*6e10*/  IMAD.IADD R71, R87, 0x1, R63 ;  /* 0x0000000157477824 */ /* 0x000fe200078e023f */
[----:B------:R-:W-:Y:S01]  /*6e20*/  ISETP.GT.U32.AND P6, PT, R86, R78, PT ;  /* 0x0000004e5600720c */ /* 0x000fe20003fc4070 */
[----:B------:R-:W-:Y:S01]  /*6e30*/  IMAD R59, R17, R10, RZ ;  /* 0x0000000a113b7224 */ /* 0x000fe200078e02ff */
[----:B------:R-:W-:Y:S01]  /*6e40*/  SEL R40, R90, R40, P0 ;  /* 0x000000285a287207 */ /* 0x000fe20000000000 */
[----:B------:R-:W-:Y:S01]  /*6e50*/  IMAD.WIDE.U32 R90, R16, R10, RZ ;  /* 0x0000000a105a7225 */ /* 0x000fe200078e00ff */
[----:B------:R-:W-:-:S03]  /*6e60*/  ISETP.GT.AND.EX P6, PT, R71, R80, PT, P6 ;  /* 0x000000504700720c */ /* 0x000fc60003fc4360 */
[----:B------:R-:W-:Y:S02]  /*6e70*/  IMAD R59, R16, R11, R59 ;  /* 0x0000000b103b7224 */ /* 0x000fe400078e023b */
[----:B------:R-:W-:Y:S01]  /*6e80*/  IMAD R13, R13, R30, RZ ;  /* 0x0000001e0d0d7224 */ /* 0x000fe200078e02ff */
[----:B------:R-:W-:Y:S01]  /*6e90*/  SEL R78, R86, R78, P6 ;  /* 0x0000004e564e7207 */ /* 0x000fe20003000000 */
[----:B------:R-:W-:Y:S02]  /*6ea0*/  IMAD.IADD R75, R91, 0x1, R59 ;  /* 0x000000015b4b7824 */ /* 0x000fe400078e023b */
[C---:B------:R-:W-:Y:S02]  /*6eb0*/  IMAD R13, R12.reuse, R31, R13 ;  /* 0x0000001f0c0d7224 */ /* 0x040fe400078e020d */
[----:B------:R-:W-:Y:S01]  /*6ec0*/  IMAD.WIDE.U32 R86, R12, R30, RZ ;  /* 0x0000001e0c567225 */ /* 0x000fe200078e00ff */
[----:B------:R-:W-:-:S03]  /*6ed0*/  @!P1 SEL R38, R20, R42, P5 ;  /* 0x0000002a14269207 */ /* 0x000fc60002800000 */
[-C--:B------:R-:W-:Y:S01]  /*6ee0*/  IMAD R59, R17, R28.reuse, RZ ;  /* 0x0000001c113b7224 */ /* 0x080fe200078e02ff */
[----:B------:R-:W-:Y:S01]  /*6ef0*/  ISETP.GT.U32.AND P5, PT, R90, R53, PT ;  /* 0x000000355a00720c */ /* 0x000fe20003fa4070 */
[----:B------:R-:W-:Y:S01]  /*6f00*/  IMAD.IADD R83, R87, 0x1, R13 ;  /* 0x0000000157537824 */ /* 0x000fe200078e020d */
[----:B------:R-:W-:Y:S01]  /*6f10*/  ISETP.GT.U32.AND P1, PT, R86, R7, PT ;  /* 0x000000075600720c */ /* 0x000fe20003f24070 */
[----:B------:R-:W-:Y:S01]  /*6f20*/  IMAD.WIDE.U32 R92, R16, R28, RZ ;  /* 0x0000001c105c7225 */ /* 0x000fe200078e00ff */
[----:B------:R-:W-:-:S03]  /*6f30*/  ISETP.GT.AND.EX P5, PT, R75, R70, PT, P5 ;  /* 0x000000464b00720c */ /* 0x000fc60003fa4350 */
[----:B------:R-:W-:Y:S01]  /*6f40*/  IMAD R59, R29, R16, R59 ;  /* 0x000000101d3b7224 */ /* 0x000fe200078e023b */
[----:B------:R-:W-:Y:S01]  /*6f50*/  ISETP.GT.AND.EX P1, PT, R83, R88, PT, P1 ;  /* 0x000000585300720c */ /* 0x000fe20003f24310 */
[----:B------:R-:W-:Y:S02]  /*6f60*/  IMAD R63, R17, R30, RZ ;  /* 0x0000001e113f7224 */ /* 0x000fe400078e02ff */
[----:B------:R-:W-:Y:S02]  /*6f70*/  IMAD.IADD R17, R93, 0x1, R59 ;  /* 0x000000015d117824 */ /* 0x000fe400078e023b */
[----:B0-----:R-:W-:Y:S01]  /*6f80*/  IMAD R59, R33, R8, RZ ;  /* 0x00000008213b7224 */ /* 0x001fe200078e02ff */
[----:B------:R-:W-:Y:S01]  /*6f90*/  SEL R53, R90, R53, P5 ;  /* 0x000000355a357207 */ /* 0x000fe20002800000 */
[----:B------:R-:W-:Y:S01]  /*6fa0*/  IMAD R63, R16, R31, R63 ;  /* 0x0000001f103f7224 */ /* 0x000fe200078e023f */
[----:B------:R-:W-:Y:S01]  /*6fb0*/  SEL R7, R86, R7, P1 ;  /* 0x0000000756077207 */ /* 0x000fe20000800000 */
[----:B------:R-:W-:-:S04]  /*6fc0*/  IMAD.WIDE.U32 R90, R16, R30, RZ ;  /* 0x0000001e105a7225 */ /* 0x000fc800078e00ff */
[----:B------:R-:W-:Y:S02]  /*6fd0*/  VIADD R12, R2, 0xa ;  /* 0x0000000a020c7836 */ /* 0x000fe40000000000 */
[----:B------:R-:W-:-:S04]  /*6fe0*/  IMAD.WIDE.U32 R86, R32, R8, RZ ;  /* 0x0000000820567225 */ /* 0x000fc800078e00ff */
[----:B------:R-:W-:Y:S01]  /*6ff0*/  IMAD R59, R9, R32, R59 ;  /* 0x00000020093b7224 */ /* 0x000fe200078e023b */
[----:B------:R-:W-:Y:S01]  /*7000*/  ISETP.GT.U32.AND P4, PT, R92, R79, PT ;  /* 0x0000004f5c00720c */ /* 0x000fe20003f84070 */
[----:B------:R-:W-:Y:S01]  /*7010*/  IMAD.IADD R81, R91, 0x1, R63 ;  /* 0x000000015b517824 */ /* 0x000fe200078e023f */
[----:B------:R-:W-:Y:S01]  /*7020*/  SEL R74, R57, R74, P2 ;  /* 0x0000004a394a7207 */ /* 0x000fe20001000000 */
[----:B------:R-:W-:Y:S01]  /*7030*/  IMAD.IADD R63, R87, 0x1, R59 ;  /* 0x00000001573f7824 */ /* 0x000fe200078e023b */
[----:B------:R-:W-:Y:S02]  /*7040*/  SEL R72, R12, R72, P2 ;  /* 0x000000480c487207 */ /* 0x000fe40001000000 */
[----:B------:R-:W-:Y:S02]  /*7050*/  ISETP.GT.U32.AND P2, PT, R86, R25, PT ;  /* 0x000000195600720c */ /* 0x000fe40003f44070 */
[----:B------:R-:W-:Y:S02]  /*7060*/  ISETP.GT.AND.EX P4, PT, R17, R82, PT, P4 ;  /* 0x000000521100720c */ /* 0x000fe40003f84340 */
[----:B------:R-:W-:-:S02]  /*7070*/  SEL R21, R56, R21, P0 ;  /* 0x0000001538157207 */ /* 0x000fc40000000000 */
[----:B------:R-:W-:Y:S02]  /*7080*/  SEL R13, R12, R58, P0 ;  /* 0x0000003a0c0d7207 */ /* 0x000fe40000000000 */
[----:B------:R-:W-:Y:S01]  /*7090*/  ISETP.GT.AND.EX P2, PT, R63, R52, PT, P2 ;  /* 0x000000343f00720c */ /* 0x000fe20003f44320 */
[----:B------:R-:W0:Y:S01]  /*70a0*/  LDS.128 R56, [R5+0x1d0] ;  /* 0x0001d00005387984 */ /* 0x000e220000000c00 */
[----:B------:R-:W-:Y:S02]  /*70b0*/  ISETP.GT.U32.AND P0, PT, R90, R24, PT ;  /* 0x000000185a00720c */ /* 0x000fe40003f04070 */
[----:B------:R-:W-:Y:S02]  /*70c0*/  SEL R82, R17, R82, P4 ;  /* 0x0000005211527207 */ /* 0x000fe40002000000 */
[----:B------:R-:W-:Y:S01]  /*70d0*/  SEL R17, R86, R25, P2 ;  /* 0x0000001956117207 */ /* 0x000fe20001000000 */
[----:B------:R-:W-:Y:S01]  /*70e0*/  IMAD R25, R33, R10, RZ ;  /* 0x0000000a21197224 */ /* 0x000fe200078e02ff */
[----:B------:R-:W-:-:S02]  /*70f0*/  ISETP.GT.AND.EX P0, PT, R81, R46, PT, P0 ;  /* 0x0000002e5100720c */ /* 0x000fc40003f04300 */
[----:B------:R-:W-:Y:S01]  /*7100*/  SEL R70, R75, R70, P5 ;  /* 0x000000464b467207 */ /* 0x000fe20002800000 */
[----:B------:R-:W-:Y:S01]  /*7110*/  IMAD R75, R33, R28, RZ ;  /* 0x0000001c214b7224 */ /* 0x000fe200078e02ff */
[----:B------:R-:W-:Y:S01]  /*7120*/  SEL R80, R71, R80, P6 ;  /* 0x0000005047507207 */ /* 0x000fe20003000000 */
[----:B------:R-:W-:Y:S01]  /*7130*/  IMAD R71, R32, R11, R25 ;  /* 0x0000000b20477224 */ /* 0x000fe200078e0219 */
[----:B------:R-:W-:Y:S01]  /*7140*/  SEL R16, R90, R24, P0 ;  /* 0x000000185a107207 */ /* 0x000fe20000000000 */
[----:B------:R-:W-:Y:S02]  /*7150*/  IMAD R75, R29, R32, R75 ;  /* 0x000000201d4b7224 */ /* 0x000fe400078e024b */
[----:B------:R-:W-:Y:S01]  /*7160*/  IMAD.WIDE.U32 R24, R32, R28, RZ ;  /* 0x0000001c20187225 */ /* 0x000fe200078e00ff */
[----:B------:R-:W-:-:S03]  /*7170*/  SEL R73, R12, R73, P5 ;  /* 0x000000490c497207 */ /* 0x000fc60002800000 */
[----:B------:R-:W-:Y:S01]  /*7180*/  IMAD.IADD R42, R25, 0x1, R75 ;  /* 0x00000001192a7824 */ /* 0x000fe200078e024b */
[----:B------:R-:W-:-:S04]  /*7190*/  ISETP.GT.U32.AND P5, PT, R24, R76, PT ;  /* 0x0000004c1800720c */ /* 0x000fc80003fa4070 */
[----:B------:R-:W-:Y:S02]  /*71a0*/  ISETP.GT.AND.EX P5, PT, R42, R77, PT, P5 ;  /* 0x0000004d2a00720c */ /* 0x000fe40003fa4350 */
[----:B------:R-:W-:Y:S02]  /*71b0*/  SEL R41, R26, R41, P3 ;  /* 0x000000291a297207 */ /* 0x000fe40001800000 */
[----:B------:R-:W-:Y:S02]  /*71c0*/  SEL R20, R12, R27, P6 ;  /* 0x0000001b0c147207 */ /* 0x000fe40003000000 */
[----:B------:R-:W-:Y:S02]  /*71d0*/  SEL R76, R24, R76, P5 ;  /* 0x0000004c184c7207 */ /* 0x000fe40002800000 */
[----:B------:R-:W1:Y:S01]  /*71e0*/  LDS.128 R24, [R4+0xb00] ;  /* 0x000b000004187984 */ /* 0x000e620000000c00 */
[----:B------:R-:W-:Y:S01]  /*71f0*/  IMAD.WIDE.U32 R86, R32, R10, RZ ;  /* 0x0000000a20567225 */ /* 0x000fe200078e00ff */
[----:B------:R-:W-:-:S03]  /*7200*/  SEL R43, R12, R43, P3 ;  /* 0x0000002b0c2b7207 */ /* 0x000fc60001800000 */
[----:B------:R-:W-:Y:S01]  /*7210*/  IMAD.IADD R71, R87, 0x1, R71 ;  /* 0x0000000157477824 */ /* 0x000fe200078e0247 */
[----:B------:R-:W-:Y:S01]  /*7220*/  ISETP.GT.U32.AND P3, PT, R86, R44, PT ;  /* 0x0000002c5600720c */ /* 0x000fe20003f64070 */
[----:B------:R-:W-:Y:S01]  /*7230*/  IMAD R33, R33, R30, RZ ;  /* 0x0000001e21217224 */ /* 0x000fe200078e02ff */
[----:B------:R-:W-:Y:S02]  /*7240*/  SEL R88, R83, R88, P1 ;  /* 0x0000005853587207 */ /* 0x000fe40000800000 */
[C---:B------:R-:W-:Y:S01]  /*7250*/  ISETP.GT.AND.EX P3, PT, R71.reuse, R22, PT, P3 ;  /* 0x000000164700720c */ /* 0x040fe20003f64330 */
[C---:B------:R-:W-:Y:S02]  /*7260*/  IMAD R83, R32.reuse, R31, R33 ;  /* 0x0000001f20537224 */ /* 0x040fe400078e0221 */
[----:B------:R-:W-:Y:S01]  /*7270*/  IMAD.WIDE.U32 R32, R32, R30, RZ ;  /* 0x0000001e20207225 */ /* 0x000fe200078e00ff */
[----:B------:R-:W-:-:S03]  /*7280*/  SEL R22, R71, R22, P3 ;  /* 0x0000001647167207 */ /* 0x000fc60001800000 */
[----:B0-----:R-:W-:Y:S01]  /*7290*/  IMAD R71, R57, R10, RZ ;  /* 0x0000000a39477224 */ /* 0x001fe200078e02ff */
[----:B------:R-:W-:Y:S01]  /*72a0*/  SEL R52, R63, R52, P2 ;  /* 0x000000343f347207 */ /* 0x000fe20001000000 */
[----:B------:R-:W-:Y:S01]  /*72b0*/  IMAD.IADD R33, R33, 0x1, R83 ;  /* 0x0000000121217824 */ /* 0x000fe200078e0253 */
[----:B------:R-:W-:Y:S01]  /*72c0*/  ISETP.GT.U32.AND P6, PT, R32, R62, PT ;  /* 0x0000003e2000720c */ /* 0x000fe20003fc4070 */
[C---:B------:R-:W-:Y:S02]  /*72d0*/  IMAD R63, R57.reuse, R8, RZ ;  /* 0x00000008393f7224 */ /* 0x040fe400078e02ff */
[C---:B------:R-:W-:Y:S02]  /*72e0*/  IMAD R71, R56.reuse, R11, R71 ;  /* 0x0000000b38477224 */ /* 0x040fe400078e0247 */
[----:B------:R-:W-:Y:S02]  /*72f0*/  IMAD R75, R57, R28, RZ ;  /* 0x0000001c394b7224 */ /* 0x000fe400078e02ff */
[----:B------:R-:W-:Y:S01]  /*7300*/  IMAD.WIDE.U32 R10, R56, R10, RZ ;  /* 0x0000000a380a7225 */ /* 0x000fe200078e00ff */
[----:B------:R-:W-:-:S02]  /*7310*/  ISETP.GT.AND.EX P6, PT, R33, R54, PT, P6 ;  /* 0x000000362100720c */ /* 0x000fc40003fc4360 */
[----:B------:R-:W-:Y:S01]  /*7320*/  SEL R66, R12, R66, P2 ;  /* 0x000000420c427207 */ /* 0x000fe20001000000 */
[----:B------:R-:W-:Y:S01]  /*7330*/  IMAD R63, R9, R56, R63 ;  /* 0x00000038093f7224 */ /* 0x000fe200078e023f */
[----:B------:R-:W-:Y:S01]  /*7340*/  ISETP.GT.U32.AND P2, PT, R10, R48, PT ;  /* 0x000000300a00720c */ /* 0x000fe20003f44070 */
[----:B------:R-:W-:Y:S01]  /*7350*/  IMAD.WIDE.U32 R8, R56, R8, RZ ;  /* 0x0000000838087225 */ /* 0x000fe200078e00ff */
[----:B------:R-:W-:-:S03]  /*7360*/  SEL R62, R32, R62, P6 ;  /* 0x0000003e203e7207 */ /* 0x000fc60003000000 */
[----:B------:R-:W-:Y:S02]  /*7370*/  IMAD R75, R29, R56, R75 ;  /* 0x000000381d4b7224 */ /* 0x000fe400078e024b */
[----:B------:R-:W-:Y:S02]  /*7380*/  IMAD.IADD R11, R11, 0x1, R71 ;  /* 0x000000010b0b7824 */ /* 0x000fe400078e0247 */
[----:B------:R-:W-:-:S03]  /*7390*/  IMAD.WIDE.U32 R28, R56, R28, RZ ;  /* 0x0000001c381c7225 */ /* 0x000fc600078e00ff */
[----:B------:R-:W-:Y:S01]  /*73a0*/  ISETP.GT.AND.EX P2, PT, R11, R50, PT, P2 ;  /* 0x000000320b00720c */ /* 0x000fe20003f44320 */
[----:B------:R-:W-:Y:S02]  /*73b0*/  IMAD.IADD R32, R9, 0x1, R63 ;  /* 0x0000000109207824 */ /* 0x000fe400078e023f */
[----:B------:R-:W-:Y:S02]  /*73c0*/  IMAD.IADD R9, R29, 0x1, R75 ;  /* 0x000000011d097824 */ /* 0x000fe400078e024b */
[----:B-1----:R-:W-:Y:S01]  /*73d0*/  IMAD R29, R15, R24, RZ ;  /* 0x000000180f1d7224 */ /* 0x002fe200078e02ff */
[----:B------:R-:W-:Y:S02]  /*73e0*/  SEL R79, R92, R79, P4 ;  /* 0x0000004f5c4f7207 */ /* 0x000fe40002000000 */
[----:B------:R-:W-:Y:S01]  /*73f0*/  SEL R47, R12, R47, P4 ;  /* 0x0000002f0c2f7207 */ /* 0x000fe20002000000 */
[----:B------:R-:W-:Y:S01]  /*7400*/  IMAD R63, R25, R14, R29 ;  /* 0x0000000e193f7224 */ /* 0x000fe200078e021d */
[----:B------:R-:W-:-:S02]  /*7410*/  SEL R48, R10, R48, P2 ;  /* 0x000000300a307207 */ /* 0x000fc40001000000 */
[----:B------:R-:W-:Y:S01]  /*7420*/  SEL R50, R11, R50, P2 ;  /* 0x000000320b327207 */ /* 0x000fe20001000000 */
[----:B------:R-:W-:Y:S01]  /*7430*/  IMAD.WIDE.U32 R10, R14, R24, RZ ;  /* 0x000000180e0a7225 */ /* 0x000fe200078e00ff */
[----:B------:R-:W-:Y:S02]  /*7440*/  ISETP.GT.U32.AND P4, PT, R8, R37, PT ;  /* 0x000000250800720c */ /* 0x000fe40003f84070 */
[----:B------:R-:W-:Y:S01]  /*7450*/  SEL R44, R86, R44, P3 ;  /* 0x0000002c562c7207 */ /* 0x000fe20001800000 */
[----:B------:R-:W-:Y:S01]  /*7460*/  IMAD.IADD R86, R11, 0x1, R63 ;  /* 0x000000010b567824 */ /* 0x000fe200078e023f */
[----:B------:R-:W-:Y:S02]  /*7470*/  SEL R67, R12, R67, P3 ;  /* 0x000000430c437207 */ /* 0x000fe40001800000 */
[----:B------:R-:W-:Y:S02]  /*7480*/  ISETP.GT.AND.EX P4, PT, R32, R23, PT, P4 ;  /* 0x000000172000720c */ /* 0x000fe40003f84340 */
[----:B------:R-:W-:-:S02]  /*7490*/  SEL R49, R12, R49, P1 ;  /* 0x000000310c317207 */ /* 0x000fc40000800000 */
[----:B------:R-:W-:Y:S02]  /*74a0*/  ISETP.GT.U32.AND P3, PT, R28, R65, PT ;  /* 0x000000411c00720c */ /* 0x000fe40003f64070 */
[----:B------:R-:W-:Y:S01]  /*74b0*/  ISETP.GT.U32.AND P1, PT, R10, R40, PT ;  /* 0x000000280a00720c */ /* 0x000fe20003f24070 */
[----:B------:R-:W-:Y:S01]  /*74c0*/  IMAD R57, R57, R30, RZ ;  /* 0x0000001e39397224 */ /* 0x000fe200078e02ff */
[----:B------:R-:W-:Y:S02]  /*74d0*/  SEL R37, R8, R37, P4 ;  /* 0x0000002508257207 */ /* 0x000fe40002000000 */
[----:B------:R-:W-:Y:S02]  /*74e0*/  SEL R23, R32, R23, P4 ;  /* 0x0000001720177207 */ /* 0x000fe40002000000 */
[----:B------:R-:W-:Y:S02]  /*74f0*/  SEL R61, R12, R61, P4 ;  /* 0x0000003d0c3d7207 */ /* 0x000fe40002000000 */
[----:B------:R-:W-:-:S02]  /*7500*/  ISETP.GT.AND.EX P3, PT, R9, R68, PT, P3 ;  /* 0x000000440900720c */ /* 0x000fc40003f64330 */
[----:B------:R-:W-:Y:S01]  /*7510*/  ISETP.GT.AND.EX P4, PT, R86, R21, PT, P1 ;  /* 0x000000155600720c */ /* 0x000fe20003f84310 */
[C---:B------:R-:W-:Y:S01]  /*7520*/  IMAD R57, R56.reuse, R31, R57 ;  /* 0x0000001f38397224 */ /* 0x040fe200078e0239 */
[----:B------:R-:W-:Y:S01]  /*7530*/  SEL R68, R9, R68, P3 ;  /* 0x0000004409447207 */ /* 0x000fe20001800000 */
[----:B------:R-:W-:Y:S01]  /*7540*/  IMAD.WIDE.U32 R30, R56, R30, RZ ;  /* 0x0000001e381e7225 */ /* 0x000fe200078e00ff */
[----:B------:R-:W-:Y:S02]  /*7550*/  SEL R40, R10, R40, P4 ;  /* 0x000000280a287207 */ /* 0x000fe40002000000 */
[----:B------:R-:W0:Y:S01]  /*7560*/  LDS.128 R8, [R4+0xb10] ;  /* 0x000b100004087984 */ /* 0x000e220000000c00 */
[----:B------:R-:W-:Y:S01]  /*7570*/  SEL R54, R33, R54, P6 ;  /* 0x0000003621367207 */ /* 0x000fe20003000000 */
[----:B------:R-:W-:Y:S01]  /*7580*/  IMAD.IADD R33, R31, 0x1, R57 ;  /* 0x000000011f217824 */ /* 0x000fe200078e0239 */
[----:B------:R-:W-:Y:S02]  /*7590*/  SEL R77, R42, R77, P5 ;  /* 0x0000004d2a4d7207 */ /* 0x000fe40002800000 */
[----:B------:R-:W-:-:S02]  /*75a0*/  SEL R45, R12, R45, P5 ;  /* 0x0000002d0c2d7207 */ /* 0x000fc40002800000 */
[----:B------:R-:W-:Y:S02]  /*75b0*/  ISETP.GT.U32.AND P5, PT, R30, R84, PT ;  /* 0x000000541e00720c */ /* 0x000fe40003fa4070 */
[----:B------:R-:W-:Y:S01]  /*75c0*/  SEL R46, R81, R46, P0 ;  /* 0x0000002e512e7207 */ /* 0x000fe20000000000 */
[----:B------:R-:W-:Y:S01]  /*75d0*/  IMAD R81, R59, R24, RZ ;  /* 0x000000183b517224 */ /* 0x000fe200078e02ff */
[----:B------:R-:W-:Y:S02]  /*75e0*/  ISETP.GT.AND.EX P5, PT, R33, R60, PT, P5 ;  /* 0x0000003c2100720c */ /* 0x000fe40003fa4350 */
[----:B------:R-:W-:Y:S01]  /*75f0*/  SEL R65, R28, R65, P3 ;  /* 0x000000411c417207 */ /* 0x000fe20001800000 */
[----:B------:R-:W-:Y:S02]  /*7600*/  IMAD R81, R25, R58, R81 ;  /* 0x0000003a19517224 */ /* 0x000fe400078e0251 */
[----:B------:R-:W-:Y:S01]  /*7610*/  IMAD.WIDE.U32 R28, R58, R24, RZ ;  /* 0x000000183a1c7225 */ /* 0x000fe200078e00ff */
[----:B------:R-:W-:-:S02]  /*7620*/  SEL R84, R30, R84, P5 ;  /* 0x000000541e547207 */ /* 0x000fc40002800000 */
[----:B------:R-:W-:Y:S01]  /*7630*/  SEL R55, R12, R55, P0 ;  /* 0x000000370c377207 */ /* 0x000fe20000000000 */
[-C--:B------:R-:W-:Y:S02]  /*7640*/  IMAD R71, R19, R24.reuse, RZ ;  /* 0x0000001813477224 */ /* 0x080fe400078e02ff */
[-C--:B------:R-:W-:Y:S02]  /*7650*/  IMAD R75, R35, R24.reuse, RZ ;  /* 0x00000018234b7224 */ /* 0x080fe400078e02ff */
[----:B------:R-:W-:Y:S01]  /*7660*/  IMAD.WIDE.U32 R56, R18, R24, RZ ;  /* 0x0000001812387225 */ /* 0x000fe200078e00ff */
[----:B------:R-:W-:-:S03]  /*7670*/  ISETP.GT.U32.AND P0, PT, R28, R37, PT ;  /* 0x000000251c00720c */ /* 0x000fc60003f04070 */
[----:B------:R-:W-:-:S04]  /*7680*/  IMAD.WIDE.U32 R30, R34, R24, RZ ;  /* 0x00000018221e7225 */ /* 0x000fc800078e00ff */
[----:B------:R-:W-:Y:S02]  /*7690*/  IMAD.IADD R24, R29, 0x1, R81 ;  /* 0x000000011d187824 */ /* 0x000fe400078e0251 */
[----:B------:R-:W-:-:S03]  /*76a0*/  IMAD R71, R25, R18, R71 ;  /* 0x0000001219477224 */ /* 0x000fc600078e0247 */
[----:B------:R-:W-:Y:S01]  /*76b0*/  ISETP.GT.AND.EX P0, PT, R24, R23, PT, P0 ;  /* 0x000000171800720c */ /* 0x000fe20003f04300 */
[----:B------:R-:W-:Y:S01]  /*76c0*/  IMAD.IADD R42, R57, 0x1, R71 ;  /* 0x00000001392a7824 */ /* 0x000fe200078e0247 */
[----:B------:R-:W-:Y:S02]  /*76d0*/  ISETP.GT.U32.AND P1, PT, R56, R36, PT ;  /* 0x000000243800720c */ /* 0x000fe40003f24070 */
[----:B------:R-:W-:Y:S01]  /*76e0*/  SEL R32, R28, R37, P0 ;  /* 0x000000251c207207 */ /* 0x000fe20000000000 */
[----:B------:R-:W-:Y:S01]  /*76f0*/  IMAD R75, R25, R34, R75 ;  /* 0x00000022194b7224 */ /* 0x000fe200078e024b */
[----:B------:R-:W-:Y:S01]  /*7700*/  SEL R37, R86, R21, P4 ;  /* 0x0000001556257207 */ /* 0x000fe20002000000 */
[-C--:B------:R-:W-:Y:S01]  /*7710*/  IMAD R21, R15, R26.reuse, RZ ;  /* 0x0000001a0f157224 */ /* 0x080fe200078e02ff */
[----:B------:R-:W-:Y:S01]  /*7720*/  ISETP.GT.AND.EX P1, PT, R42, R41, PT, P1 ;  /* 0x000000292a00720c */ /* 0x000fe20003f24310 */
[----:B------:R-:W-:Y:S01]  /*7730*/  IMAD.IADD R31, R31, 0x1, R75 ;  /* 0x000000011f1f7824 */ /* 0x000fe200078e024b */
[----:B------:R-:W-:Y:S01]  /*7740*/  SEL R69, R12, R69, P2 ;  /* 0x000000450c457207 */ /* 0x000fe20001000000 */
[-C--:B------:R-:W-:Y:S01]  /*7750*/  IMAD R57, R35, R26.reuse, RZ ;  /* 0x0000001a23397224 */ /* 0x080fe200078e02ff */
[----:B------:R-:W-:Y:S01]  /*7760*/  ISETP.GT.U32.AND P2, PT, R30, R17, PT ;  /* 0x000000111e00720c */ /* 0x000fe20003f44070 */
[----:B------:R-:W-:Y:S01]  /*7770*/  IMAD.WIDE.U32 R28, R14, R26, RZ ;  /* 0x0000001a0e1c7225 */ /* 0x000fe200078e00ff */
[----:B------:R-:W-:-:S03]  /*7780*/  SEL R41, R42, R41, P1 ;  /* 0x000000292a297207 */ /* 0x000fc60000800000 */
[----:B------:R-:W-:Y:S02]  /*7790*/  IMAD R21, R27, R14, R21 ;  /* 0x0000000e1b157224 */ /* 0x000fe400078e0215 */
[----:B------:R-:W-:Y:S01]  /*77a0*/  IMAD R71, R59, R26, RZ ;  /* 0x0000001a3b477224 */ /* 0x000fe200078e02ff */
[----:B------:R-:W-:Y:S01]  /*77b0*/  SEL R36, R56, R36, P1 ;  /* 0x0000002438247207 */ /* 0x000fe20000800000 */
[----:B------:R-:W-:Y:S01]  /*77c0*/  IMAD R63, R27, R34, R57 ;  /* 0x000000221b3f7224 */ /* 0x000fe200078e0239 */
[----:B------:R-:W-:Y:S01]  /*77d0*/  SEL R51, R12, R51, P6 ;  /* 0x000000330c337207 */ /* 0x000fe20003000000 */
[----:B------:R-:W-:Y:S01]  /*77e0*/  VIADD R42, R2, 0xb ;  /* 0x0000000b022a7836 */ /* 0x000fe20000000000 */
[----:B------:R-:W-:Y:S01]  /*77f0*/  ISETP.GT.AND.EX P2, PT, R31, R52, PT, P2 ;  /* 0x000000341f00720c */ /* 0x000fe20003f44320 */
[----:B------:R-:W-:Y:S01]  /*7800*/  IMAD.IADD R29, R29, 0x1, R21 ;  /* 0x000000011d1d7824 */ /* 0x000fe200078e0215 */
[----:B------:R-:W-:Y:S01]  /*7810*/  ISETP.GT.U32.AND P6, PT, R28, R64, PT ;  /* 0x000000401c00720c */ /* 0x000fe20003fc4070 */
[----:B------:R-:W-:-:S02]  /*7820*/  IMAD R25, R19, R26, RZ ;  /* 0x0000001a13197224 */ /* 0x000fc400078e02ff */
[----:B------:R-:W-:Y:S02]  /*7830*/  IMAD R71, R27, R58, R71 ;  /* 0x0000003a1b477224 */ /* 0x000fe400078e0247 */
[----:B------:R-:W-:Y:S01]  /*7840*/  IMAD.WIDE.U32 R56, R58, R26, RZ ;  /* 0x0000001a3a387225 */ /* 0x000fe200078e00ff */
[----:B------:R-:W-:Y:S02]  /*7850*/  SEL R43, R42, R43, P1 ;  /* 0x0000002b2a2b7207 */ /* 0x000fe40000800000 */
[----:B------:R-:W-:Y:S01]  /*7860*/  ISETP.GT.AND.EX P6, PT, R29, R74, PT, P6 ;  /* 0x0000004a1d00720c */ /* 0x000fe20003fc4360 */
[----:B------:R-:W-:Y:S01]  /*7870*/  IMAD.WIDE.U32 R90, R18, R26, RZ ;  /* 0x0000001a125a7225 */ /* 0x000fe200078e00ff */
[----:B------:R-:W-:Y:S02]  /*7880*/  SEL R52, R31, R52, P2 ;  /* 0x000000341f347207 */ /* 0x000fe40001000000 */
[----:B------:R-:W-:Y:S01]  /*7890*/  ISETP.GT.U32.AND P1, PT, R56, R48, PT ;  /* 0x000000303800720c */ /* 0x000fe20003f24070 */
[----:B------:R-:W-:-:S02]  /*78a0*/  IMAD R25, R27, R18, R25 ;  /* 0x000000121b197224 */ /* 0x000fc400078e0219 */
[----:B------:R-:W-:Y:S02]  /*78b0*/  IMAD.IADD R21, R57, 0x1, R71 ;  /* 0x0000000139157824 */ /* 0x000fe400078e0247 */
[----:B------:R-:W-:Y:S01]  /*78c0*/  IMAD.WIDE.U32 R86, R34, R26, RZ ;  /* 0x0000001a22567225 */ /* 0x000fe200078e00ff */
[----:B------:R-:W-:-:S03]  /*78d0*/  SEL R64, R28, R64, P6 ;  /* 0x000000401c407207 */ /* 0x000fc60003000000 */
[----:B0-----:R-:W-:Y:S02]  /*78e0*/  IMAD R31, R15, R10, RZ ;  /* 0x0000000a0f1f7224 */ /* 0x001fe400078e02ff */
[----:B------:R-:W-:Y:S01]  /*78f0*/  IMAD R71, R35, R8, RZ ;  /* 0x0000000823477224 */ /* 0x000fe200078e02ff */
[----:B------:R-:W-:Y:S01]  /*7900*/  SEL R17, R30, R17, P2 ;  /* 0x000000111e117207 */ /* 0x000fe20001000000 */
[----:B------:R-:W-:Y:S01]  /*7910*/  IMAD.IADD R27, R91, 0x1, R25 ;  /* 0x000000015b1b7824 */ /* 0x000fe200078e0219 */
[----:B------:R-:W-:Y:S01]  /*7920*/  SEL R39, R12, R39, P3 ;  /* 0x000000270c277207 */ /* 0x000fe20001800000 */
[----:B------:R-:W-:Y:S01]  /*7930*/  IMAD.IADD R25, R87, 0x1, R63 ;  /* 0x0000000157197824 */ /* 0x000fe200078e023f */
[----:B------:R-:W-:Y:S01]  /*7940*/  SEL R13, R42, R13, P4 ;  /* 0x0000000d2a0d7207 */ /* 0x000fe20002000000 */
[----:B------:R-:W-:Y:S01]  /*7950*/  IMAD R28, R11, R14, R31 ;  /* 0x0000000e0b1c7224 */ /* 0x000fe200078e021f */
[----:B------:R-:W-:Y:S01]  /*7960*/  ISETP.GT.AND.EX P1, PT, R21, R50, PT, P1 ;  /* 0x000000321500720c */ /* 0x000fe20003f24310 */
[-C--:B------:R-:W-:Y:S01]  /*7970*/  IMAD R83, R15, R8.reuse, RZ ;  /* 0x000000080f537224 */ /* 0x080fe200078e02ff */
[----:B------:R-:W-:Y:S01]  /*7980*/  ISETP.GT.U32.AND P3, PT, R90, R53, PT ;  /* 0x000000355a00720c */ /* 0x000fe20003f64070 */
[----:B------:R-:W-:Y:S01]  /*7990*/  IMAD R81, R19, R8, RZ ;  /* 0x0000000813517224 */ /* 0x000fe200078e02ff */
[----:B------:R-:W-:Y:S01]  /*79a0*/  ISETP.GT.U32.AND P4, PT, R86, R44, PT ;  /* 0x0000002c5600720c */ /* 0x000fe20003f84070 */
[----:B------:R-:W-:-:S02]  /*79b0*/  IMAD R71, R9, R34, R71 ;  /* 0x0000002209477224 */ /* 0x000fc400078e0247 */
[----:B------:R-:W-:Y:S01]  /*79c0*/  IMAD.WIDE.U32 R30, R34, R8, RZ ;  /* 0x00000008221e7225 */ /* 0x000fe200078e00ff */
[----:B------:R-:W-:-:S03]  /*79d0*/  SEL R48, R56, R48, P1 ;  /* 0x0000003038307207 */ /* 0x000fc60000800000 */
[----:B------:R-:W-:Y:S01]  /*79e0*/  IMAD R63, R59, R8, RZ ;  /* 0x000000083b3f7224 */ /* 0x000fe200078e02ff */
[----:B------:R-:W-:Y:S01]  /*79f0*/  ISETP.GT.AND.EX P3, PT, R27, R70, PT, P3 ;  /* 0x000000461b00720c */ /* 0x000fe20003f64330 */
[----:B------:R-:W-:Y:S01]  /*7a00*/  IMAD R83, R9, R14, R83 ;  /* 0x0000000e09537224 */ /* 0x000fe200078e0253 */
[----:B------:R-:W-:Y:S01]  /*7a10*/  ISETP.GT.AND.EX P4, PT, R25, R22, PT, P4 ;  /* 0x000000161900720c */ /* 0x000fe20003f84340 */
[----:B------:R-:W-:Y:S01]  /*7a20*/  IMAD R81, R9, R18, R81 ;  /* 0x0000001209517224 */ /* 0x000fe200078e0251 */
[----:B------:R-:W-:Y:S01]  /*7a30*/  SEL R15, R24, R23, P0 ;  /* 0x00000017180f7207 */ /* 0x000fe20000000000 */
[----:B------:R-:W-:Y:S01]  /*7a40*/  IMAD.IADD R56, R31, 0x1, R71 ;  /* 0x000000011f387824 */ /* 0x000fe200078e0247 */
[----:B------:R-:W-:Y:S01]  /*7a50*/  SEL R74, R29, R74, P6 ;  /* 0x0000004a1d4a7207 */ /* 0x000fe20003000000 */
[----:B------:R-:W-:Y:S01]  /*7a60*/  IMAD R23, R19, R10, RZ ;  /* 0x0000000a13177224 */ /* 0x000fe200078e02ff */
[----:B------:R-:W-:Y:S01]  /*7a70*/  SEL R72, R42, R72, P6 ;  /* 0x000000482a487207 */ /* 0x000fe20003000000 */
[----:B------:R-:W-:Y:S01]  /*7a80*/  IMAD R57, R35, R10, RZ ;  /* 0x0000000a23397224 */ /* 0x000fe200078e02ff */
[----:B------:R-:W-:Y:S01]  /*7a90*/  ISETP.GT.U32.AND P6, PT, R30, R76, PT ;  /* 0x0000004c1e00720c */ /* 0x000fe20003fc4070 */
[----:B------:R-:W-:-:S02]  /*7aa0*/  IMAD R59, R59, R10, RZ ;  /* 0x0000000a3b3b7224 */ /* 0x000fc400078e02ff */
[----:B------:R-:W-:Y:S02]  /*7ab0*/  IMAD R9, R9, R58, R63 ;  /* 0x0000003a09097224 */ /* 0x000fe400078e023f */
[----:B------:R-:W-:Y:S01]  /*7ac0*/  IMAD.WIDE.U32 R94, R58, R8, RZ ;  /* 0x000000083a5e7225 */ /* 0x000fe200078e00ff */
[----:B------:R-:W-:Y:S02]  /*7ad0*/  SEL R53, R90, R53, P3 ;  /* 0x000000355a357207 */ /* 0x000fe40001800000 */
[----:B------:R-:W-:Y:S01]  /*7ae0*/  SEL R44, R86, R44, P4 ;  /* 0x0000002c562c7207 */ /* 0x000fe20002000000 */
[----:B------:R-:W-:Y:S01]  /*7af0*/  IMAD.WIDE.U32 R92, R14, R8, RZ ;  /* 0x000000080e5c7225 */ /* 0x000fe200078e00ff */
[----:B------:R-:W-:Y:S02]  /*7b00*/  ISETP.GT.AND.EX P6, PT, R56, R77, PT, P6 ;  /* 0x0000004d3800720c */ /* 0x000fe40003fc4360 */
[----:B------:R-:W-:Y:S01]  /*7b10*/  SEL R70, R27, R70, P3 ;  /* 0x000000461b467207 */ /* 0x000fe20001800000 */
[----:B------:R-:W-:Y:S01]  /*7b20*/  IMAD.WIDE.U32 R86, R14, R10, RZ ;  /* 0x0000000a0e567225 */ /* 0x000fe200078e00ff */
[----:B------:R-:W-:-:S02]  /*7b30*/  SEL R14, R25, R22, P4 ;  /* 0x00000016190e7207 */ /* 0x000fc40002000000 */
[----:B------:R-:W-:Y:S01]  /*7b40*/  LDS.128 R24, [R5+0x60] ;  /* 0x0000600005187984 */ /* 0x000fe20000000c00 */
[----:B------:R-:W-:-:S04]  /*7b50*/  IMAD.WIDE.U32 R90, R18, R8, RZ ;  /* 0x00000008125a7225 */ /* 0x000fc800078e00ff */
[C---:B------:R-:W-:Y:S02]  /*7b60*/  IMAD R23, R11.reuse, R18, R23 ;  /* 0x000000120b177224 */ /* 0x040fe400078e0217 */
[C---:B------:R-:W-:Y:S02]  /*7b70*/  IMAD R57, R11.reuse, R34, R57 ;  /* 0x000000220b397224 */ /* 0x040fe400078e0239 */
[----:B------:R-:W-:Y:S02]  /*7b80*/  IMAD R63, R11, R58, R59 ;  /* 0x0000003a0b3f7224 */ /* 0x000fe400078e023b */
[----:B------:R-:W-:Y:S01]  /*7b90*/  IMAD.WIDE.U32 R18, R18, R10, RZ ;  /* 0x0000000a12127225 */ /* 0x000fe200078e00ff */
[----:B------:R-:W-:-:S03]  /*7ba0*/  SEL R76, R30, R76, P6 ;  /* 0x0000004c1e4c7207 */ /* 0x000fc60003000000 */
[----:B------:R-:W-:-:S04]  /*7bb0*/  IMAD.WIDE.U32 R34, R34, R10, RZ ;  /* 0x0000000a22227225 */ /* 0x000fc800078e00ff */
[----:B------:R-:W-:-:S04]  /*7bc0*/  IMAD.WIDE.U32 R58, R58, R10, RZ ;  /* 0x0000000a3a3a7225 */ /* 0x000fc800078e00ff */
[----:B------:R-:W-:Y:S02]  /*7bd0*/  IMAD.IADD R71, R95, 0x1, R9 ;  /* 0x000000015f477824 */ /* 0x000fe400078e0209 */
[----:B------:R-:W0:Y:S01]  /*7be0*/  LDS.128 R8, [R4+0xc00] ;  /* 0x000c000004087984 */ /* 0x000e220000000c00 */
[----:B------:R-:W-:-:S03]  /*7bf0*/  IMAD.IADD R75, R87, 0x1, R28 ;  /* 0x00000001574b7824 */ /* 0x000fc600078e021c */
[----:B------:R-:W1:Y:S01]  /*7c00*/  LDS.128 R28, [R5+0xe0] ;  /* 0x0000e000051c7984 */ /* 0x000e620000000c00 */
[----:B------:R-:W-:Y:S01]  /*7c10*/  IMAD.IADD R81, R91, 0x1, R81 ;  /* 0x000000015b517824 */ /* 0x000fe200078e0251 */
[----:B------:R-:W-:Y:S01]  /*7c20*/  SEL R61, R42, R61, P0 ;  /* 0x0000003d2a3d7207 */ /* 0x000fe20000000000 */
[----:B------:R-:W-:Y:S01]  /*7c30*/  IMAD.IADD R83, R93, 0x1, R83 ;  /* 0x000000015d537824 */ /* 0x000fe200078e0253 */
[----:B------:R-:W-:Y:S02]  /*7c40*/  ISETP.GT.U32.AND P0, PT, R90, R79, PT ;  /* 0x0000004f5a00720c */ /* 0x000fe40003f04070 */
[----:B------:R-:W-:Y:S02]  /*7c50*/  SEL R66, R42, R66, P2 ;  /* 0x000000422a427207 */ /* 0x000fe40001000000 */
[----:B------:R-:W-:Y:S02]  /*7c60*/  ISETP.GT.U32.AND P2, PT, R92, R78, PT ;  /* 0x0000004e5c00720c */ /* 0x000fe40003f44070 */
[----:B------:R-:W-:-:S02]  /*7c70*/  ISETP.GT.AND.EX P0, PT, R81, R82, PT, P0 ;  /* 0x000000525100720c */ /* 0x000fc40003f04300 */
[----:B------:R-:W-:Y:S02]  /*7c80*/  SEL R73, R42, R73, P3 ;  /* 0x000000492a497207 */ /* 0x000fe40001800000 */
[----:B------:R-:W-:Y:S02]  /*7c90*/  ISETP.GT.AND.EX P2, PT, R83, R80, PT, P2 ;  /* 0x000000505300720c */ /* 0x000fe40003f44320 */
[----:B------:R-:W-:Y:S02]  /*7ca0*/  ISETP.GT.U32.AND P3, PT, R94, R65, PT ;  /* 0x000000415e00720c */ /* 0x000fe40003f64070 */
[----:B------:R-:W-:Y:S01]  /*7cb0*/  SEL R82, R81, R82, P0 ;  /* 0x0000005251527207 */ /* 0x000fe20000000000 */
[----:B------:R-:W-:Y:S01]  /*7cc0*/  IMAD.IADD R81, R19, 0x1, R23 ;  /* 0x0000000113517824 */ /* 0x000fe200078e0217 */
[----:B------:R-:W-:Y:S01]  /*7cd0*/  SEL R33, R33, R60, P5 ;  /* 0x0000003c21217207 */ /* 0x000fe20002800000 */
[----:B------:R-:W-:Y:S01]  /*7ce0*/  IMAD.IADD R60, R59, 0x1, R63 ;  /* 0x000000013b3c7824 */ /* 0x000fe200078e023f */
[----:B------:R-:W-:-:S02]  /*7cf0*/  SEL R79, R90, R79, P0 ;  /* 0x0000004f5a4f7207 */ /* 0x000fc40000000000 */
[----:B------:R-:W-:Y:S02]  /*7d00*/  SEL R50, R21, R50, P1 ;  /* 0x0000003215327207 */ /* 0x000fe40000800000 */
[C---:B------:R-:W-:Y:S02]  /*7d10*/  SEL R69, R42.reuse, R69, P1 ;  /* 0x000000452a457207 */ /* 0x040fe40000800000 */
[C---:B------:R-:W-:Y:S02]  /*7d20*/  SEL R19, R42.reuse, R20, P2 ;  /* 0x000000142a137207 */ /* 0x040fe40001000000 */
[----:B------:R-:W-:Y:S01]  /*7d30*/  SEL R47, R42, R47, P0 ;  /* 0x0000002f2a2f7207 */ /* 0x000fe20000000000 */
[----:B------:R-:W2:Y:S01]  /*7d40*/  LDS.128 R20, [R4+0xc10] ;  /* 0x000c100004147984 */ /* 0x000ea20000000c00 */
[----:B------:R-:W-:Y:S02]  /*7d50*/  ISETP.GT.AND.EX P3, PT, R71, R68, PT, P3 ;  /* 0x000000444700720c */ /* 0x000fe40003f64330 */
[----:B------:R-:W-:-:S02]  /*7d60*/  ISETP.GT.U32.AND P1, PT, R18, R16, PT ;  /* 0x000000101200720c */ /* 0x000fc40003f24070 */
[----:B------:R-:W-:Y:S02]  /*7d70*/  ISETP.GT.U32.AND P0, PT, R58, R84, PT ;  /* 0x000000543a00720c */ /* 0x000fe40003f04070 */
[----:B------:R-:W-:Y:S02]  /*7d80*/  SEL R67, R42, R67, P4 ;  /* 0x000000432a437207 */ /* 0x000fe40002000000 */
[----:B------:R-:W-:Y:S02]  /*7d90*/  ISETP.GT.AND.EX P1, PT, R81, R46, PT, P1 ;  /* 0x0000002e5100720c */ /* 0x000fe40003f24310 */
[----:B------:R-:W-:Y:S02]  /*7da0*/  ISETP.GT.AND.EX P0, PT, R60, R33, PT, P0 ;  /* 0x000000213c00720c */ /* 0x000fe40003f04300 */
[----:B------:R-:W-:Y:S01]  /*7db0*/  SEL R68, R71, R68, P3 ;  /* 0x0000004447447207 */ /* 0x000fe20001800000 */
[----:B0-----:R-:W-:Y:S01]  /*7dc0*/  IMAD R71, R25, R10, RZ ;  /* 0x0000000a19477224 */ /* 0x001fe200078e02ff */
[----:B------:R-:W-:Y:S01]  /*7dd0*/  ISETP.GT.U32.AND P4, PT, R86, R7, PT ;  /* 0x000000075600720c */ /* 0x000fe20003f84070 */
[----:B-1----:R-:W-:Y:S01]  /*7de0*/  IMAD R63, R29, R8, RZ ;  /* 0x000000081d3f7224 */ /* 0x002fe200078e02ff */
[----:B------:R-:W-:Y:S01]  /*7df0*/  SEL R84, R58, R84, P0 ;  /* 0x000000543a547207 */ /* 0x000fe20000000000 */
[----:B------:R-:W-:Y:S01]  /*7e00*/  IMAD.WIDE.U32 R58, R24, R10, RZ ;  /* 0x0000000a183a7225 */ /* 0x000fe200078e00ff */
[----:B------:R-:W-:-:S02]  /*7e10*/  SEL R46, R81, R46, P1 ;  /* 0x0000002e512e7207 */ /* 0x000fc40000800000 */
[----:B------:R-:W-:Y:S01]  /*7e20*/  ISETP.GT.AND.EX P4, PT, R75, R88, PT, P4 ;  /* 0x000000584b00720c */ /* 0x000fe20003f84340 */
[----:B------:R-:W-:Y:S01]  /*7e30*/  IMAD R81, R24, R11, R71 ;  /* 0x0000000b18517224 */ /* 0x000fe200078e0247 */
[----:B------:R-:W-:Y:S01]  /*7e40*/  SEL R78, R92, R78, P2 ;  /* 0x0000004e5c4e7207 */ /* 0x000fe20001000000 */
[----:B------:R-:W-:Y:S01]  /*7e50*/  IMAD R71, R9, R28, R63 ;  /* 0x0000001c09477224 */ /* 0x000fe200078e023f */
[----:B------:R-:W-:Y:S01]  /*7e60*/  SEL R7, R86, R7, P4 ;  /* 0x0000000756077207 */ /* 0x000fe20002000000 */
[----:B------:R-:W-:Y:S01]  /*7e70*/  IMAD.IADD R57, R35, 0x1, R57 ;  /* 0x0000000123397824 */ /* 0x000fe200078e0239 */
[----:B------:R-:W-:Y:S01]  /*7e80*/  SEL R80, R83, R80, P2 ;  /* 0x0000005053507207 */ /* 0x000fe20001000000 */
[----:B------:R-:W-:Y:S01]  /*7e90*/  IMAD.IADD R63, R59, 0x1, R81 ;  /* 0x000000013b3f7824 */ /* 0x000fe200078e0251 */
[----:B------:R-:W-:Y:S02]  /*7ea0*/  SEL R75, R75, R88, P4 ;  /* 0x000000584b4b7207 */ /* 0x000fe40002000000 */
[----:B------:R-:W-:Y:S01]  /*7eb0*/  SEL R49, R42, R49, P4 ;  /* 0x000000312a317207 */ /* 0x000fe20002000000 */
[----:B------:R-:W-:Y:S01]  /*7ec0*/  IMAD R35, R25, R8, RZ ;  /* 0x0000000819237224 */ /* 0x000fe200078e02ff */
[----:B------:R-:W-:-:S02]  /*7ed0*/  ISETP.GT.U32.AND P2, PT, R34, R62, PT ;  /* 0x0000003e2200720c */ /* 0x000fc40003f44070 */
[----:B------:R-:W-:Y:S02]  /*7ee0*/  ISETP.GT.U32.AND P4, PT, R58, R64, PT ;  /* 0x000000403a00720c */ /* 0x000fe40003f84070 */
[----:B------:R-:W-:Y:S02]  /*7ef0*/  SEL R16, R18, R16, P1 ;  /* 0x0000001012107207 */ /* 0x000fe40000800000 */
[----:B------:R-:W-:Y:S01]  /*7f00*/  SEL R55, R42, R55, P1 ;  /* 0x000000372a377207 */ /* 0x000fe20000800000 */
[----:B------:R-:W-:Y:S01]  /*7f10*/  IMAD.WIDE.U32 R88, R24, R8, RZ ;  /* 0x0000000818587225 */ /* 0x000fe200078e00ff */
[----:B------:R-:W-:Y:S02]  /*7f20*/  ISETP.GT.AND.EX P2, PT, R57, R54, PT, P2 ;  /* 0x000000363900720c */ /* 0x000fe40003f44320 */
[----:B------:R-:W-:Y:S01]  /*7f30*/  ISETP.GT.AND.EX P1, PT, R63, R74, PT, P4 ;  /* 0x0000004a3f00720c */ /* 0x000fe20003f24340 */
[----:B------:R-:W-:Y:S01]  /*7f40*/  IMAD R35, R9, R24, R35 ;  /* 0x0000001809237224 */ /* 0x000fe200078e0223 */
[----:B------:R-:W-:-:S02]  /*7f50*/  SEL R34, R34, R62, P2 ;  /* 0x0000003e22227207 */ /* 0x000fc40001000000 */
[----:B------:R-:W-:Y:S01]  /*7f60*/  SEL R77, R56, R77, P6 ;  /* 0x0000004d384d7207 */ /* 0x000fe20003000000 */
[----:B------:R-:W-:Y:S01]  /*7f70*/  IMAD.IADD R62, R89, 0x1, R35 ;  /* 0x00000001593e7824 */ /* 0x000fe200078e0223 */
[----:B------:R-:W-:Y:S02]  /*7f80*/  SEL R54, R57, R54, P2 ;  /* 0x0000003639367207 */ /* 0x000fe40001000000 */
[----:B------:R-:W-:Y:S02]  /*7f90*/  SEL R64, R58, R64, P1 ;  /* 0x000000403a407207 */ /* 0x000fe40000800000 */
[----:B------:R-:W0:Y:S01]  /*7fa0*/  LDS.128 R56, [R5+0x160] ;  /* 0x0001600005387984 */ /* 0x000e220000000c00 */
[----:B------:R-:W-:Y:S01]  /*7fb0*/  SEL R65, R94, R65, P3 ;  /* 0x000000415e417207 */ /* 0x000fe20001800000 */
[----:B------:R-:W-:Y:S01]  /*7fc0*/  IMAD.WIDE.U32 R86, R28, R8, RZ ;  /* 0x000000081c567225 */ /* 0x000fe200078e00ff */
[----:B------:R-:W-:Y:S02]  /*7fd0*/  SEL R35, R42, R39, P3 ;  /* 0x000000272a237207 */ /* 0x000fe40001800000 */
[----:B------:R-:W-:Y:S01]  /*7fe0*/  ISETP.GT.U32.AND P3, PT, R88, R40, PT ;  /* 0x000000285800720c */ /* 0x000fe20003f64070 */
[----:B------:R-:W-:Y:S01]  /*7ff0*/  IMAD.IADD R18, R87, 0x1, R71 ;  /* 0x0000000157127824 */ /* 0x000fe200078e0247 */
[----:B------:R-:W-:-:S02]  /*8000*/  SEL R51, R42, R51, P2 ;  /* 0x000000332a337207 */ /* 0x000fc40001000000 */
[----:B------:R-:W-:Y:S02]  /*8010*/  ISETP.GT.AND.EX P2, PT, R62, R37, PT, P3 ;  /* 0x000000253e00720c */ /* 0x000fe40003f44330 */
[----:B------:R-:W-:Y:S01]  /*8020*/  ISETP.GT.U32.AND P3, PT, R86, R36, PT ;  /* 0x000000245600720c */ /* 0x000fe20003f64070 */
[----:B------:R-:W-:Y:S01]  /*8030*/  IMAD R39, R29, R10, RZ ;  /* 0x0000000a1d277224 */ /* 0x000fe200078e02ff */
[----:B------:R-:W-:Y:S02]  /*8040*/  SEL R45, R42, R45, P6 ;  /* 0x0000002d2a2d7207 */ /* 0x000fe40003000000 */
[----:B------:R-:W-:Y:S02]  /*8050*/  ISETP.GT.AND.EX P3, PT, R18, R41, PT, P3 ;  /* 0x000000291200720c */ /* 0x000fe40003f64330 */
[----:B------:R-:W-:Y:S01]  /*8060*/  @!P0 SEL R42, R12, R38, P5 ;  /* 0x000000260c2a8207 */ /* 0x000fe20002800000 */
[----:B------:R-:W-:Y:S01]  /*8070*/  IMAD R81, R28, R11, R39 ;  /* 0x0000000b1c517224 */ /* 0x000fe200078e0227 */
[----:B------:R-:W-:Y:S01]  /*8080*/  SEL R12, R86, R36, P3 ;  /* 0x00000024560c7207 */ /* 0x000fe20001800000 */
[----:B------:R-:W-:-:S04]  /*8090*/  IMAD.WIDE.U32 R86, R28, R10, RZ ;  /* 0x0000000a1c567225 */ /* 0x000fc800078e00ff */
[----:B--2---:R-:W-:Y:S01]  /*80a0*/  IMAD R71, R25, R20, RZ ;  /* 0x0000001419477224 */ /* 0x004fe200078e02ff */
[----:B------:R-:W-:Y:S01]  /*80b0*/  ISETP.GT.U32.AND P6, PT, R86, R53, PT ;  /* 0x000000355600720c */ /* 0x000fe20003fc4070 */
[----:B------:R-:W-:Y:S02]  /*80c0*/  IMAD.IADD R81, R87, 0x1, R81 ;  /* 0x0000000157517824 */ /* 0x000fe400078e0251 */
[----:B------:R-:W-:Y:S02]  /*80d0*/  IMAD R71, R21, R24, R71 ;  /* 0x0000001815477224 */ /* 0x000fe400078e0247 */
[----:B------:R-:W-:Y:S01]  /*80e0*/  IMAD.WIDE.U32 R38, R24, R20, RZ ;  /* 0x0000001418267225 */ /* 0x000fe200078e00ff */
[----:B------:R-:W-:-:S03]  /*80f0*/  ISETP.GT.AND.EX P6, PT, R81, R70, PT, P6 ;  /* 0x000000465100720c */ /* 0x000fc60003fc4360 */
[----:B------:R-:W-:Y:S01]  /*8100*/  IMAD.IADD R71, R39, 0x1, R71 ;  /* 0x0000000127477824 */ /* 0x000fe200078e0247 */
[----:B------:R-:W-:Y:S01]  /*8110*/  ISETP.GT.U32.AND P5, PT, R38, R78, PT ;  /* 0x0000004e2600720c */ /* 0x000fe20003fa4070 */
[-C--:B------:R-:W-:Y:S01]  /*8120*/  IMAD R39, R29, R20.reuse, RZ ;  /* 0x000000141d277224 */ /* 0x080fe200078e02ff */
[----:B------:R-:W-:Y:S01]  /*8130*/  SEL R53, R86, R53, P6 ;  /* 0x0000003556357207 */ /* 0x000fe20003000000 */
[----:B------:R-:W-:Y:S01]  /*8140*/  IMAD.WIDE.U32 R86, R28, R20, RZ ;  /* 0x000000141c567225 */ /* 0x000fe200078e00ff */
[----:B------:R-:W-:-:S03]  /*8150*/  ISETP.GT.AND.EX P5, PT, R71, R80, PT, P5 ;  /* 0x000000504700720c */ /* 0x000fc60003fa4350 */
[----:B------:R-:W-:Y:S02]  /*8160*/  IMAD R39, R21, R28, R39 ;  /* 0x0000001c15277224 */ /* 0x000fe400078e0227 */
[-C--:B------:R-:W-:Y:S01]  /*8170*/  IMAD R83, R25, R22.reuse, RZ ;  /* 0x0000001619537224 */ /* 0x080fe200078e02ff */
[----:B------:R-:W-:Y:S01]  /*8180*/  SEL R25, R62, R37, P2 ;  /* 0x000000253e197207 */ /* 0x000fe20001000000 */
[----:B------:R-:W-:Y:S01]  /*8190*/  IMAD R37, R29, R22, RZ ;  /* 0x000000161d257224 */ /* 0x000fe200078e02ff */
[----:B------:R-:W-:Y:S01]  /*81a0*/  SEL R33, R60, R33, P0 ;  /* 0x000000213c217207 */ /* 0x000fe20000000000 */
[----:B------:R-:W-:Y:S01]  /*81b0*/  IMAD.IADD R29, R87, 0x1, R39 ;  /* 0x00000001571d7824 */ /* 0x000fe200078e0227 */
[----:B------:R-:W-:Y:S01]  /*81c0*/  SEL R78, R38, R78, P5 ;  /* 0x0000004e264e7207 */ /* 0x000fe20002800000 */
[----:B------:R-:W-:Y:S01]  /*81d0*/  IMAD R83, R24, R23, R83 ;  /* 0x0000001718537224 */ /* 0x000fe200078e0253 */
[----:B------:R-:W-:Y:S01]  /*81e0*/  ISETP.GT.U32.AND P0, PT, R86, R79, PT ;  /* 0x0000004f5600720c */ /* 0x000fe20003f04070 */
[----:B------:R-:W-:-:S03]  /*81f0*/  IMAD.WIDE.U32 R38, R24, R22, RZ ;  /* 0x0000001618267225 */ /* 0x000fc600078e00ff */
[----:B------:R-:W-:Y:S01]  /*8200*/  ISETP.GT.AND.EX P0, PT, R29, R82, PT, P0 ;  /* 0x000000521d00720c */ /* 0x000fe20003f04300 */
[----:B------:R-:W-:Y:S02]  /*8210*/  IMAD.IADD R60, R39, 0x1, R83 ;  /* 0x00000001273c7824 */ /* 0x000fe400078e0253 */
[----:B0-----:R-:W-:Y:S02]  /*8220*/  IMAD R39, R57, R8, RZ ;  /* 0x0000000839277224 */ /* 0x001fe400078e02ff */
[----:B------:R-:W-:Y:S02]  /*8230*/  IMAD R85, R28, R23, R37 ;  /* 0x000000171c557224 */ /* 0x000fe400078e0225 */
[----:B------:R-:W-:Y:S01]  /*8240*/  VIADD R24, R2, 0xc ;  /* 0x0000000c02187836 */ /* 0x000fe20000000000 */
[----:B------:R-:W-:Y:S01]  /*8250*/  SEL R79, R86, R79, P0 ;  /* 0x0000004f564f7207 */ /* 0x000fe20000000000 */
[----:B------:R-:W-:Y:S01]  /*8260*/  IMAD.WIDE.U32 R36, R28, R22, RZ ;  /* 0x000000161c247225 */ /* 0x000fe200078e00ff */
[----:B------:R-:W-:-:S03]  /*8270*/  SEL R40, R88, R40, P2 ;  /* 0x0000002858287207 */ /* 0x000fc60001000000 */
[----:B------:R-:W-:Y:S01]  /*8280*/  IMAD.WIDE.U32 R86, R56, R8, RZ ;  /* 0x0000000838567225 */ /* 0x000fe200078e00ff */
[----:B------:R-:W-:-:S03]  /*8290*/  SEL R13, R24, R13, P2 ;  /* 0x0000000d180d7207 */ /* 0x000fc60001000000 */
[----:B------:R-:W-:Y:S01]  /*82a0*/  IMAD R39, R9, R56, R39 ;  /* 0x0000003809277224 */ /* 0x000fe200078e0227 */
[----:B------:R-:W-:Y:S01]  /*82b0*/  ISETP.GT.U32.AND P4, PT, R38, R7, PT ;  /* 0x000000072600720c */ /* 0x000fe20003f84070 */
[----:B------:R-:W-:Y:S01]  /*82c0*/  IMAD.IADD R83, R37, 0x1, R85 ;  /* 0x0000000125537824 */ /* 0x000fe200078e0255 */
[----:B------:R-:W-:Y:S02]  /*82d0*/  ISETP.GT.U32.AND P2, PT, R36, R16, PT ;  /* 0x000000102400720c */ /* 0x000fe40003f44070 */
[----:B------:R-:W-:Y:S01]  /*82e0*/  SEL R74, R63, R74, P1 ;  /* 0x0000004a3f4a7207 */ /* 0x000fe20000800000 */
[----:B------:R-:W-:Y:S01]  /*82f0*/  IMAD.IADD R63, R87, 0x1, R39 ;  /* 0x00000001573f7824 */ /* 0x000fe200078e0227 */
[----:B------:R-:W-:Y:S02]  /*8300*/  SEL R72, R24, R72, P1 ;  /* 0x0000004818487207 */ /* 0x000fe40000800000 */
[----:B------:R-:W-:Y:S02]  /*8310*/  ISETP.GT.U32.AND P1, PT, R86, R17, PT ;  /* 0x000000115600720c */ /* 0x000fe40003f24070 */
[----:B------:R-:W-:-:S02]  /*8320*/  ISETP.GT.AND.EX P4, PT, R60, R75, PT, P4 ;  /* 0x0000004b3c00720c */ /* 0x000fc40003f84340 */
[----:B------:R-:W-:Y:S02]  /*8330*/  ISETP.GT.AND.EX P2, PT, R83, R46, PT, P2 ;  /* 0x0000002e5300720c */ /* 0x000fe40003f44320 */
[----:B------:R-:W-:Y:S02]  /*8340*/  ISETP.GT.AND.EX P1, PT, R63, R52, PT, P1 ;  /* 0x000000343f00720c */ /* 0x000fe40003f24310 */
[----:B------:R-:W-:Y:S02]  /*8350*/  SEL R7, R38, R7, P4 ;  /* 0x0000000726077207 */ /* 0x000fe40002000000 */
[----:B------:R-:W-:Y:S02]  /*8360*/  SEL R28, R36, R16, P2 ;  /* 0x00000010241c7207 */ /* 0x000fe40001000000 */
[----:B------:R-:W0:Y:S01]  /*8370*/  LDS.128 R36, [R5+0x1e0] ;  /* 0x0001e00005247984 */ /* 0x000e220000000c00 */
[----:B------:R-:W-:Y:S02]  /*8380*/  SEL R82, R29, R82, P0 ;  /* 0x000000521d527207 */ /* 0x000fe40000000000 */
[----:B------:R-:W-:Y:S01]  /*8390*/  SEL R70, R81, R70, P6 ;  /* 0x0000004651467207 */ /* 0x000fe20003000000 */
[C---:B------:R-:W-:Y:S01]  /*83a0*/  IMAD R81, R57.reuse, R20, RZ ;  /* 0x0000001439517224 */ /* 0x040fe200078e02ff */
[----:B------:R-:W-:Y:S01]  /*83b0*/  SEL R29, R86, R17, P1 ;  /* 0x00000011561d7207 */ /* 0x000fe20000800000 */
[----:B------:R-:W-:-:S02]  /*83c0*/  IMAD R17, R57, R10, RZ ;  /* 0x0000000a39117224 */ /* 0x000fc400078e02ff */
[----:B------:R-:W-:Y:S01]  /*83d0*/  IMAD R57, R57, R22, RZ ;  /* 0x0000001639397224 */ /* 0x000fe200078e02ff */
[----:B------:R-:W-:Y:S01]  /*83e0*/  SEL R80, R71, R80, P5 ;  /* 0x0000005047507207 */ /* 0x000fe20002800000 */
[C---:B------:R-:W-:Y:S02]  /*83f0*/  IMAD R71, R56.reuse, R11, R17 ;  /* 0x0000000b38477224 */ /* 0x040fe400078e0211 */
[C---:B------:R-:W-:Y:S02]  /*8400*/  IMAD R57, R56.reuse, R23, R57 ;  /* 0x0000001738397224 */ /* 0x040fe400078e0239 */
[----:B------:R-:W-:-:S04]  /*8410*/  IMAD.WIDE.U32 R16, R56, R22, RZ ;  /* 0x0000001638107225 */ /* 0x000fc800078e00ff */
[----:B------:R-:W-:-:S04]  /*8420*/  IMAD.WIDE.U32 R88, R56, R10, RZ ;  /* 0x0000000a38587225 */ /* 0x000fc800078e00ff */
[----:B------:R-:W-:Y:S02]  /*8430*/  IMAD R81, R21, R56, R81 ;  /* 0x0000003815517224 */ /* 0x000fe400078e0251 */
[----:B------:R-:W-:Y:S01]  /*8440*/  IMAD.WIDE.U32 R86, R56, R20, RZ ;  /* 0x0000001438567225 */ /* 0x000fe200078e00ff */
[----:B------:R-:W-:Y:S02]  /*8450*/  SEL R56, R24, R19, P5 ;  /* 0x0000001318387207 */ /* 0x000fe40002800000 */
[----:B------:R-:W-:Y:S01]  /*8460*/  ISETP.GT.U32.AND P5, PT, R16, R34, PT ;  /* 0x000000221000720c */ /* 0x000fe20003fa4070 */
[----:B------:R-:W-:Y:S01]  /*8470*/  IMAD.IADD R57, R17, 0x1, R57 ;  /* 0x0000000111397824 */ /* 0x000fe200078e0239 */
[----:B------:R-:W-:-:S04]  /*8480*/  SEL R41, R18, R41, P3 ;  /* 0x0000002912297207 */ /* 0x000fc80001800000 */
[----:B------:R-:W-:-:S04]  /*8490*/  ISETP.GT.AND.EX P5, PT, R57, R54, PT, P5 ;  /* 0x000000363900720c */ /* 0x000fc80003fa4350 */
[----:B------:R-:W-:Y:S02]  /*84a0*/  SEL R34, R16, R34, P5 ;  /* 0x0000002210227207 */ /* 0x000fe40002800000 */
[----:B------:R-:W1:Y:S01]  /*84b0*/  LDS.128 R16, [R4+0xd00] ;  /* 0x000d000004107984 */ /* 0x000e620000000c00 */
[----:B------:R-:W-:Y:S01]  /*84c0*/  IMAD.IADD R71, R89, 0x1, R71 ;  /* 0x0000000159477824 */ /* 0x000fe200078e0247 */
[----:B------:R-:W-:Y:S02]  /*84d0*/  SEL R43, R24, R43, P3 ;  /* 0x0000002b182b7207 */ /* 0x000fe40001800000 */
[----:B------:R-:W-:Y:S02]  /*84e0*/  ISETP.GT.U32.AND P3, PT, R88, R44, PT ;  /* 0x0000002c5800720c */ /* 0x000fe40003f64070 */
[----:B------:R-:W-:Y:S02]  /*84f0*/  SEL R75, R60, R75, P4 ;  /* 0x0000004b3c4b7207 */ /* 0x000fe40002000000 */
[----:B------:R-:W-:Y:S01]  /*8500*/  ISETP.GT.AND.EX P3, PT, R71, R14, PT, P3 ;  /* 0x0000000e4700720c */ /* 0x000fe20003f64330 */
[----:B------:R-:W-:Y:S01]  /*8510*/  IMAD.IADD R60, R87, 0x1, R81 ;  /* 0x00000001573c7824 */ /* 0x000fe200078e0251 */
[----:B------:R-:W-:-:S02]  /*8520*/  SEL R73, R24, R73, P6 ;  /* 0x0000004918497207 */ /* 0x000fc40003000000 */
[----:B------:R-:W-:Y:S01]  /*8530*/  SEL R52, R63, R52, P1 ;  /* 0x000000343f347207 */ /* 0x000fe20000800000 */
[C---:B0-----:R-:W-:Y:S01]  /*8540*/  IMAD R63, R37.reuse, R8, RZ ;  /* 0x00000008253f7224 */ /* 0x041fe200078e02ff */
[----:B------:R-:W-:Y:S01]  /*8550*/  ISETP.GT.U32.AND P6, PT, R86, R76, PT ;  /* 0x0000004c5600720c */ /* 0x000fe20003fc4070 */
[----:B------:R-:W-:Y:S01]  /*8560*/  IMAD R81, R37, R20, RZ ;  /* 0x0000001425517224 */ /* 0x000fe200078e02ff */
[----:B------:R-:W-:Y:S01]  /*8570*/  SEL R14, R71, R14, P3 ;  /* 0x0000000e470e7207 */ /* 0x000fe20001800000 */
[----:B------:R-:W-:Y:S01]  /*8580*/  IMAD R71, R37, R10, RZ ;  /* 0x0000000a25477224 */ /* 0x000fe200078e02ff */
[----:B------:R-:W-:Y:S01]  /*8590*/  SEL R46, R83, R46, P2 ;  /* 0x0000002e532e7207 */ /* 0x000fe20001000000 */
[----:B------:R-:W-:Y:S01]  /*85a0*/  IMAD R63, R9, R36, R63 ;  /* 0x00000024093f7224 */ /* 0x000fe200078e023f */
[----:B------:R-:W-:Y:S01]  /*85b0*/  ISETP.GT.AND.EX P6, PT, R60, R77, PT, P6 ;  /* 0x0000004d3c00720c */ /* 0x000fe20003fc4360 */
[----:B------:R-:W-:-:S04]  /*85c0*/  IMAD.WIDE.U32 R8, R36, R8, RZ ;  /* 0x0000000824087225 */ /* 0x000fc800078e00ff */
[----:B------:R-:W-:Y:S02]  /*85d0*/  IMAD R83, R37, R22, RZ ;  /* 0x0000001625537224 */ /* 0x000fe400078e02ff */
[----:B------:R-:W-:Y:S02]  /*85e0*/  IMAD R81, R21, R36, R81 ;  /* 0x0000002415517224 */ /* 0x000fe400078e0251 */
[C---:B------:R-:W-:Y:S02]  /*85f0*/  IMAD R37, R36.reuse, R11, R71 ;  /* 0x0000000b24257224 */ /* 0x040fe400078e0247 */
[----:B------:R-:W-:Y:S01]  /*8600*/  IMAD.WIDE.U32 R20, R36, R20, RZ ;  /* 0x0000001424147225 */ /* 0x000fe200078e00ff */
[----:B------:R-:W-:-:S03]  /*8610*/  SEL R77, R60, R77, P6 ;  /* 0x0000004d3c4d7207 */ /* 0x000fc60003000000 */
[----:B------:R-:W-:Y:S01]  /*8620*/  IMAD.WIDE.U32 R10, R36, R10, RZ ;  /* 0x0000000a240a7225 */ /* 0x000fe200078e00ff */
[----:B------:R-:W-:Y:S02]  /*8630*/  SEL R44, R88, R44, P3 ;  /* 0x0000002c582c7207 */ /* 0x000fe40001800000 */
[C---:B------:R-:W-:Y:S01]  /*8640*/  SEL R67, R24.reuse, R67, P3 ;  /* 0x0000004318437207 */ /* 0x040fe20001800000 */
[----:B------:R-:W-:Y:S01]  /*8650*/  IMAD.IADD R60, R9, 0x1, R63 ;  /* 0x00000001093c7824 */ /* 0x000fe200078e023f */
[----:B------:R-:W-:Y:S01]  /*8660*/  SEL R47, R24, R47, P0 ;  /* 0x0000002f182f7207 */ /* 0x000fe20000000000 */
[----:B------:R-:W-:Y:S01]  /*8670*/  IMAD R83, R36, R23, R83 ;  /* 0x0000001724537224 */ /* 0x000fe200078e0253 */
[----:B------:R-:W-:Y:S01]  /*8680*/  SEL R66, R24, R66, P1 ;  /* 0x0000004218427207 */ /* 0x000fe20000800000 */
[----:B------:R-:W-:Y:S01]  /*8690*/  IMAD.IADD R9, R21, 0x1, R81 ;  /* 0x0000000115097824 */ /* 0x000fe200078e0251 */
[----:B------:R-:W-:Y:S01]  /*86a0*/  ISETP.GT.U32.AND P3, PT, R20, R65, PT ;  /* 0x000000411400720c */ /* 0x000fe20003f64070 */
[----:B------:R-:W-:Y:S01]  /*86b0*/  IMAD.WIDE.U32 R22, R36, R22, RZ ;  /* 0x0000001624167225 */ /* 0x000fe200078e00ff */
[----:B------:R-:W-:-:S02]  /*86c0*/  ISETP.GT.U32.AND P0, PT, R8, R32, PT ;  /* 0x000000200800720c */ /* 0x000fc40003f04070 */
[----:B------:R-:W-:Y:S01]  /*86d0*/  ISETP.GT.U32.AND P1, PT, R10, R48, PT ;  /* 0x000000300a00720c */ /* 0x000fe20003f24070 */
[----:B------:R-:W-:Y:S01]  /*86e0*/  IMAD.IADD R37, R11, 0x1, R37 ;  /* 0x000000010b257824 */ /* 0x000fe200078e0225 */
[----:B------:R-:W-:Y:S01]  /*86f0*/  SEL R49, R24, R49, P4 ;  /* 0x0000003118317207 */ /* 0x000fe20002000000 */
[----:B------:R-:W-:Y:S01]  /*8700*/  IMAD.IADD R36, R23, 0x1, R83 ;  /* 0x0000000117247824 */ /* 0x000fe200078e0253 */
[----:B------:R-:W-:Y:S02]  /*8710*/  ISETP.GT.AND.EX P3, PT, R9, R68, PT, P3 ;  /* 0x000000440900720c */ /* 0x000fe40003f64330 */
[----:B------:R-:W-:Y:S02]  /*8720*/  ISETP.GT.U32.AND P4, PT, R22, R84, PT ;  /* 0x000000541600720c */ /* 0x000fe40003f84070 */
[----:B------:R-:W-:Y:S02]  /*8730*/  ISETP.GT.AND.EX P0, PT, R60, R15, PT, P0 ;  /* 0x0000000f3c00720c */ /* 0x000fe40003f04300 */
[----:B------:R-:W-:-:S02]  /*8740*/  ISETP.GT.AND.EX P1, PT, R37, R50, PT, P1 ;  /* 0x000000322500720c */ /* 0x000fc40003f24310 */
[----:B------:R-:W-:Y:S01]  /*8750*/  SEL R65, R20, R65, P3 ;  /* 0x0000004114417207 */ /* 0x000fe20001800000 */
[-C--:B-1----:R-:W-:Y:S01]  /*8760*/  IMAD R21, R31, R16.reuse, RZ ;  /* 0x000000101f157224 */ /* 0x082fe200078e02ff */
[----:B------:R-:W-:Y:S01]  /*8770*/  ISETP.GT.AND.EX P4, PT, R36, R33, PT, P4 ;  /* 0x000000212400720c */ /* 0x000fe20003f84340 */
[-C--:B------:R-:W-:Y:S01]  /*8780*/  IMAD R71, R39, R16.reuse, RZ ;  /* 0x0000001027477224 */ /* 0x080fe200078e02ff */
[----:B------:R-:W-:Y:S01]  /*8790*/  SEL R20, R60, R15, P0 ;  /* 0x0000000f3c147207 */ /* 0x000fe20000000000 */
[----:B------:R-:W-:Y:S01]  /*87a0*/  IMAD R15, R27, R16, RZ ;  /* 0x000000101b0f7224 */ /* 0x000fe200078e02ff */
[----:B------:R-:W-:Y:S01]  /*87b0*/  SEL R50, R37, R50, P1 ;  /* 0x0000003225327207 */ /* 0x000fe20000800000 */
[----:B------:R-:W-:Y:S01]  /*87c0*/  IMAD R37, R59, R16, RZ ;  /* 0x000000103b257224 */ /* 0x000fe200078e02ff */
[----:B------:R-:W-:Y:S01]  /*87d0*/  SEL R11, R8, R32, P0 ;  /* 0x00000020080b7207 */ /* 0x000fe20000000000 */
[----:B------:R-:W-:Y:S01]  /*87e0*/  IMAD.WIDE.U32 R62, R26, R16, RZ ;  /* 0x000000101a3e7225 */ /* 0x000fe200078e00ff */
[----:B------:R-:W-:-:S02]  /*87f0*/  SEL R84, R22, R84, P4 ;  /* 0x0000005416547207 */ /* 0x000fc40002000000 */
[----:B------:R-:W-:Y:S01]  /*8800*/  SEL R68, R9, R68, P3 ;  /* 0x0000004409447207 */ /* 0x000fe20001800000 */
[----:B------:R-:W-:Y:S01]  /*8810*/  IMAD.WIDE.U32 R22, R30, R16, RZ ;  /* 0x000000101e167225 */ /* 0x000fe200078e00ff */
[----:B------:R-:W-:-:S03]  /*8820*/  SEL R54, R57, R54, P5 ;  /* 0x0000003639367207 */ /* 0x000fc60002800000 */
[----:B------:R-:W-:Y:S01]  /*8830*/  IMAD.WIDE.U32 R8, R58, R16, RZ ;  /* 0x000000103a087225 */ /* 0x000fe200078e00ff */
[----:B------:R-:W-:-:S03]  /*8840*/  SEL R57, R10, R48, P1 ;  /* 0x000000300a397207 */ /* 0x000fc60000800000 */
[C---:B------:R-:W-:Y:S02]  /*8850*/  IMAD R15, R17.reuse, R26, R15 ;  /* 0x0000001a110f7224 */ /* 0x040fe400078e020f */
[C---:B------:R-:W-:Y:S02]  /*8860*/  IMAD R21, R17.reuse, R30, R21 ;  /* 0x0000001e11157224 */ /* 0x040fe400078e0215 */
[C---:B------:R-:W-:Y:S02]  /*8870*/  IMAD R37, R17.reuse, R58, R37 ;  /* 0x0000003a11257224 */ /* 0x040fe400078e0225 */
[----:B------:R-:W-:Y:S02]  /*8880*/  IMAD R71, R17, R38, R71 ;  /* 0x0000002611477224 */ /* 0x000fe400078e0247 */
[----:B------:R-:W-:Y:S01]  /*8890*/  IMAD.WIDE.U32 R16, R38, R16, RZ ;  /* 0x0000001026107225 */ /* 0x000fe200078e00ff */
[----:B------:R-:W-:Y:S02]  /*88a0*/  SEL R76, R86, R76, P6 ;  /* 0x0000004c564c7207 */ /* 0x000fe40003000000 */
[C---:B------:R-:W-:Y:S01]  /*88b0*/  SEL R55, R24.reuse, R55, P2 ;  /* 0x0000003718377207 */ /* 0x040fe20001000000 */
[----:B------:R-:W-:Y:S01]  /*88c0*/  IMAD.IADD R48, R23, 0x1, R21 ;  /* 0x0000000117307824 */ /* 0x000fe200078e0215 */
[C---:B------:R-:W-:Y:S01]  /*88d0*/  SEL R45, R24.reuse, R45, P6 ;  /* 0x0000002d182d7207 */ /* 0x040fe20003000000 */
[----:B------:R-:W-:Y:S01]  /*88e0*/  IMAD.IADD R10, R63, 0x1, R15 ;  /* 0x000000013f0a7824 */ /* 0x000fe200078e020f */
[----:B------:R-:W-:Y:S01]  /*88f0*/  SEL R69, R24, R69, P1 ;  /* 0x0000004518457207 */ /* 0x000fe20000800000 */
[----:B------:R-:W-:Y:S01]  /*8900*/  IMAD.IADD R23, R9, 0x1, R37 ;  /* 0x0000000109177824 */ /* 0x000fe200078e0225 */
[----:B------:R-:W-:Y:S01]  /*8910*/  ISETP.GT.U32.AND P6, PT, R62, R40, PT ;  /* 0x000000283e00720c */ /* 0x000fe20003fc4070 */
[----:B------:R-:W-:Y:S01]  /*8920*/  IMAD.IADD R21, R17, 0x1, R71 ;  /* 0x0000000111157824 */ /* 0x000fe200078e0247 */
[----:B------:R-:W-:-:S02]  /*8930*/  ISETP.GT.U32.AND P1, PT, R8, R29, PT ;  /* 0x0000001d0800720c */ /* 0x000fc40003f24070 */
[----:B------:R-:W-:Y:S02]  /*8940*/  ISETP.GT.U32.AND P2, PT, R16, R11, PT ;  /* 0x0000000b1000720c */ /* 0x000fe40003f44070 */
[----:B------:R-:W-:Y:S02]  /*8950*/  ISETP.GT.AND.EX P6, PT, R10, R25, PT, P6 ;  /* 0x000000190a00720c */ /* 0x000fe40003fc4360 */
[----:B------:R-:W-:Y:S02]  /*8960*/  ISETP.GT.AND.EX P1, PT, R23, R52, PT, P1 ;  /* 0x000000341700720c */ /* 0x000fe40003f24310 */
[----:B------:R-:W-:Y:S02]  /*8970*/  ISETP.GT.AND.EX P2, PT, R21, R20, PT, P2 ;  /* 0x000000141500720c */ /* 0x000fe40003f44320 */
[----:B------:R-:W-:Y:S02]  /*8980*/  SEL R33, R36, R33, P4 ;  /* 0x0000002124217207 */ /* 0x000fe40002000000 */
[----:B------:R-:W-:-:S02]  /*8990*/  SEL R29, R8, R29, P1 ;  /* 0x0000001d081d7207 */ /* 0x000fc40000800000 */
[----:B------:R-:W-:Y:S02]  /*89a0*/  SEL R36, R16, R11, P2 ;  /* 0x0000000b10247207 */ /* 0x000fe40001000000 */
[----:B------:R-:W-:Y:S02]  /*89b0*/  SEL R25, R10, R25, P6 ;  /* 0x000000190a197207 */ /* 0x000fe40003000000 */
[----:B------:R-:W0:Y:S01]  /*89c0*/  LDS.128 R8, [R4+0xd10] ;  /* 0x000d100004087984 */ /* 0x000e220000000c00 */
[----:B------:R-:W-:Y:S02]  /*89d0*/  SEL R15, R24, R61, P0 ;  /* 0x0000003d180f7207 */ /* 0x000fe40000000000 */
[----:B------:R-:W-:Y:S01]  /*89e0*/  ISETP.GT.U32.AND P0, PT, R22, R12, PT ;  /* 0x0000000c1600720c */ /* 0x000fe20003f04070 */
[----:B------:R-:W-:-:S03]  /*89f0*/  IMAD R37, R27, R18, RZ ;  /* 0x000000121b257224 */ /* 0x000fc600078e02ff */
[-C--:B------:R-:W-:Y:S01]  /*8a00*/  ISETP.GT.AND.EX P0, PT, R48, R41.reuse, PT, P0 ;  /* 0x000000293000720c */ /* 0x080fe20003f04300 */
[----:B------:R-:W-:Y:S01]  /*8a10*/  IMAD R83, R59, R18, RZ ;  /* 0x000000123b537224 */ /* 0x000fe200078e02ff */
[----:B------:R-:W-:Y:S01]  /*8a20*/  SEL R40, R62, R40, P6 ;  /* 0x000000283e287207 */ /* 0x000fe20003000000 */
[-C--:B------:R-:W-:Y:S01]  /*8a30*/  IMAD R71, R31, R18.reuse, RZ ;  /* 0x000000121f477224 */ /* 0x080fe200078e02ff */
[----:B------:R-:W-:Y:S01]  /*8a40*/  SEL R41, R48, R41, P0 ;  /* 0x0000002930297207 */ /* 0x000fe20000000000 */
[----:B------:R-:W-:-:S04]  /*8a50*/  IMAD.WIDE.U32 R62, R26, R18, RZ ;  /* 0x000000121a3e7225 */ /* 0x000fc800078e00ff */
[----:B------:R-:W-:Y:S02]  /*8a60*/  IMAD R37, R19, R26, R37 ;  /* 0x0000001a13257224 */ /* 0x000fe400078e0225 */
[----:B------:R-:W-:Y:S02]  /*8a70*/  VIADD R48, R2, 0xd ;  /* 0x0000000d02307836 */ /* 0x000fe40000000000 */
[-C--:B------:R-:W-:Y:S02]  /*8a80*/  IMAD R85, R39, R18.reuse, RZ ;  /* 0x0000001227557224 */ /* 0x080fe400078e02ff */
[----:B------:R-:W-:Y:S01]  /*8a90*/  IMAD.WIDE.U32 R60, R58, R18, RZ ;  /* 0x000000123a3c7225 */ /* 0x000fe200078e00ff */
[----:B------:R-:W-:-:S03]  /*8aa0*/  SEL R51, R24, R51, P5 ;  /* 0x0000003318337207 */ /* 0x000fc60002800000 */
[C---:B------:R-:W-:Y:S02]  /*8ab0*/  IMAD R83, R19.reuse, R58, R83 ;  /* 0x0000003a13537224 */ /* 0x040fe400078e0253 */
[----:B------:R-:W-:Y:S02]  /*8ac0*/  IMAD R81, R19, R30, R71 ;  /* 0x0000001e13517224 */ /* 0x000fe400078e0247 */
[----:B------:R-:W-:Y:S01]  /*8ad0*/  IMAD.IADD R71, R63, 0x1, R37 ;  /* 0x000000013f477824 */ /* 0x000fe200078e0225 */
[----:B------:R-:W-:Y:S01]  /*8ae0*/  SEL R37, R24, R35, P3 ;  /* 0x0000002318257207 */ /* 0x000fe20001800000 */
[----:B------:R-:W-:Y:S01]  /*8af0*/  IMAD.WIDE.U32 R16, R30, R18, RZ ;  /* 0x000000121e107225 */ /* 0x000fe200078e00ff */
[----:B------:R-:W-:Y:S02]  /*8b00*/  ISETP.GT.U32.AND P5, PT, R62, R64, PT ;  /* 0x000000403e00720c */ /* 0x000fe40003fa4070 */
[----:B------:R-:W-:Y:S01]  /*8b10*/  SEL R35, R48, R13, P6 ;  /* 0x0000000d30237207 */ /* 0x000fe20003000000 */
[----:B------:R-:W-:Y:S01]  /*8b20*/  IMAD R85, R19, R38, R85 ;  /* 0x0000002613557224 */ /* 0x000fe200078e0255 */
[----:B------:R-:W-:Y:S01]  /*8b30*/  ISETP.GT.U32.AND P6, PT, R60, R44, PT ;  /* 0x0000002c3c00720c */ /* 0x000fe20003fc4070 */
[----:B------:R-:W-:-:S02]  /*8b40*/  IMAD.IADD R63, R61, 0x1, R83 ;  /* 0x000000013d3f7824 */ /* 0x000fc400078e0253 */
[----:B------:R-:W-:Y:S01]  /*8b50*/  IMAD.WIDE.U32 R18, R38, R18, RZ ;  /* 0x0000001226127225 */ /* 0x000fe200078e00ff */
[----:B------:R-:W-:Y:S02]  /*8b60*/  ISETP.GT.AND.EX P5, PT, R71, R74, PT, P5 ;  /* 0x0000004a4700720c */ /* 0x000fe40003fa4350 */
[----:B------:R-:W-:Y:S01]  /*8b70*/  ISETP.GT.AND.EX P6, PT, R63, R14, PT, P6 ;  /* 0x0000000e3f00720c */ /* 0x000fe20003fc4360 */
[----:B------:R-:W-:Y:S01]  /*8b80*/  IMAD.IADD R81, R17, 0x1, R81 ;  /* 0x0000000111517824 */ /* 0x000fe200078e0251 */
[----:B------:R-:W-:Y:S01]  /*8b90*/  SEL R32, R22, R12, P0 ;  /* 0x0000000c16207207 */ /* 0x000fe20000000000 */
[----:B------:R-:W-:Y:S01]  /*8ba0*/  IMAD.IADD R17, R19, 0x1, R85 ;  /* 0x0000000113117824 */ /* 0x000fe200078e0255 */
[----:B------:R-:W-:Y:S01]  /*8bb0*/  SEL R43, R48, R43, P0 ;  /* 0x0000002b302b7207 */ /* 0x000fe20000000000 */
[C---:B0-----:R-:W-:Y:S01]  /*8bc0*/  IMAD R19, R27.reuse, R10, RZ ;  /* 0x0000000a1b137224 */ /* 0x041fe200078e02ff */
[----:B------:R-:W-:Y:S01]  /*8bd0*/  ISETP.GT.U32.AND P0, PT, R18, R57, PT ;  /* 0x000000391200720c */ /* 0x000fe20003f04070 */
[----:B------:R-:W-:Y:S01]  /*8be0*/  IMAD R13, R27, R8, RZ ;  /* 0x000000081b0d7224 */ /* 0x000fe200078e02ff */
[----:B------:R-:W-:-:S02]  /*8bf0*/  SEL R64, R62, R64, P5 ;  /* 0x000000403e407207 */ /* 0x000fc40002800000 */
[----:B------:R-:W-:Y:S02]  /*8c00*/  SEL R61, R23, R52, P1 ;  /* 0x00000034173d7207 */ /* 0x000fe40000800000 */
[----:B------:R-:W-:Y:S01]  /*8c10*/  SEL R52, R21, R20, P2 ;  /* 0x0000001415347207 */ /* 0x000fe20001000000 */
[----:B------:R-:W-:Y:S01]  /*8c20*/  IMAD R20, R11, R26, R19 ;  /* 0x0000001a0b147224 */ /* 0x000fe200078e0213 */
[----:B------:R-:W-:Y:S01]  /*8c30*/  SEL R74, R71, R74, P5 ;  /* 0x0000004a474a7207 */ /* 0x000fe20002800000 */
[----:B------:R-:W-:Y:S01]  /*8c40*/  IMAD R71, R59, R8, RZ ;  /* 0x000000083b477224 */ /* 0x000fe200078e02ff */
[----:B------:R-:W-:Y:S01]  /*8c50*/  SEL R62, R63, R14, P6 ;  /* 0x0000000e3f3e7207 */ /* 0x000fe20003000000 */
[----:B------:R-:W-:Y:S01]  /*8c60*/  IMAD R63, R31, R8, RZ ;  /* 0x000000081f3f7224 */ /* 0x000fe200078e02ff */
[----:B------:R-:W-:Y:S01]  /*8c70*/  ISETP.GT.AND.EX P0, PT, R17, R50, PT, P0 ;  /* 0x000000321100720c */ /* 0x000fe20003f04300 */
[----:B------:R-:W-:Y:S01]  /*8c80*/  IMAD R19, R39, R8, RZ ;  /* 0x0000000827137224 */ /* 0x000fe200078e02ff */
[----:B------:R-:W-:Y:S01]  /*8c90*/  ISETP.GT.U32.AND P3, PT, R16, R53, PT ;  /* 0x000000351000720c */ /* 0x000fe20003f64070 */
[----:B------:R-:W-:-:S02]  /*8ca0*/  IMAD R21, R31, R10, RZ ;  /* 0x0000000a1f157224 */ /* 0x000fc400078e02ff */
[----:B------:R-:W-:Y:S02]  /*8cb0*/  IMAD R23, R59, R10, RZ ;  /* 0x0000000a3b177224 */ /* 0x000fe400078e02ff */
[----:B------:R-:W-:Y:S02]  /*8cc0*/  IMAD R31, R9, R26, R13 ;  /* 0x0000001a091f7224 */ /* 0x000fe400078e020d */
[----:B------:R-:W-:Y:S01]  /*8cd0*/  IMAD R39, R39, R10, RZ ;  /* 0x0000000a27277224 */ /* 0x000fe200078e02ff */
[----:B------:R-:W-:Y:S01]  /*8ce0*/  SEL R57, R18, R57, P0 ;  /* 0x0000003912397207 */ /* 0x000fe20000000000 */
[----:B------:R-:W-:Y:S01]  /*8cf0*/  IMAD.WIDE.U32 R88, R26, R8, RZ ;  /* 0x000000081a587225 */ /* 0x000fe200078e00ff */
[----:B------:R-:W-:-:S03]  /*8d00*/  ISETP.GT.AND.EX P3, PT, R81, R70, PT, P3 ;  /* 0x000000465100720c */ /* 0x000fc60003f64330 */
[----:B------:R-:W-:-:S04]  /*8d10*/  IMAD.WIDE.U32 R90, R26, R10, RZ ;  /* 0x0000000a1a5a7225 */ /* 0x000fc800078e00ff */
[----:B------:R-:W-:Y:S02]  /*8d20*/  IMAD R63, R9, R30, R63 ;  /* 0x0000001e093f7224 */ /* 0x000fe400078e023f */
[----:B------:R-:W-:-:S04]  /*8d30*/  IMAD.WIDE.U32 R12, R58, R8, RZ ;  /* 0x000000083a0c7225 */ /* 0x000fc800078e00ff */
[----:B------:R-:W-:Y:S02]  /*8d40*/  IMAD R71, R9, R58, R71 ;  /* 0x0000003a09477224 */ /* 0x000fe400078e0247 */
[----:B------:R-:W-:Y:S01]  /*8d50*/  IMAD.WIDE.U32 R26, R30, R8, RZ ;  /* 0x000000081e1a7225 */ /* 0x000fe200078e00ff */
[----:B------:R-:W-:-:S03]  /*8d60*/  SEL R72, R48, R72, P5 ;  /* 0x0000004830487207 */ /* 0x000fc60002800000 */
[----:B------:R-:W-:Y:S02]  /*8d70*/  IMAD R9, R9, R38, R19 ;  /* 0x0000002609097224 */ /* 0x000fe400078e0213 */
[----:B------:R-:W-:Y:S02]  /*8d80*/  IMAD R22, R11, R58, R23 ;  /* 0x0000003a0b167224 */ /* 0x000fe400078e0217 */
[----:B------:R-:W-:Y:S01]  /*8d90*/  IMAD.WIDE.U32 R18, R38, R8, RZ ;  /* 0x0000000826127225 */ /* 0x000fe200078e00ff */
[----:B------:R-:W-:-:S03]  /*8da0*/  ISETP.GT.U32.AND P5, PT, R12, R76, PT ;  /* 0x0000004c0c00720c */ /* 0x000fc60003fa4070 */
[----:B------:R-:W-:Y:S02]  /*8db0*/  IMAD R23, R11, R38, R39 ;  /* 0x000000260b177224 */ /* 0x000fe400078e0227 */
[----:B------:R-:W-:Y:S01]  /*8dc0*/  IMAD.WIDE.U32 R92, R38, R10, RZ ;  /* 0x0000000a265c7225 */ /* 0x000fe200078e00ff */
[----:B------:R-:W-:-:S03]  /*8dd0*/  SEL R53, R16, R53, P3 ;  /* 0x0000003510357207 */ /* 0x000fc60001800000 */
[----:B------:R-:W-:Y:S02]  /*8de0*/  IMAD.IADD R39, R89, 0x1, R31 ;  /* 0x0000000159277824 */ /* 0x000fe400078e021f */
[----:B------:R-:W-:Y:S01]  /*8df0*/  IMAD.IADD R38, R13, 0x1, R71 ;  /* 0x000000010d267824 */ /* 0x000fe200078e0247 */
[----:B------:R-:W-:Y:S01]  /*8e00*/  SEL R70, R81, R70, P3 ;  /* 0x0000004651467207 */ /* 0x000fe20001800000 */
[----:B------:R-:W-:Y:S01]  /*8e10*/  IMAD.IADD R31, R27, 0x1, R63 ;  /* 0x000000011b1f7824 */ /* 0x000fe200078e023f */
[----:B------:R-:W-:Y:S01]  /*8e20*/  SEL R73, R48, R73, P3 ;  /* 0x0000004930497207 */ /* 0x000fe20001800000 */
[----:B------:R-:W-:Y:S01]  /*8e30*/  IMAD.IADD R27, R19, 0x1, R9 ;  /* 0x00000001131b7824 */ /* 0x000fe200078e0209 */
[----:B------:R-:W-:Y:S02]  /*8e40*/  ISETP.GT.U32.AND P3, PT, R18, R65, PT ;  /* 0x000000411200720c */ /* 0x000fe40003f64070 */
[----:B------:R-:W-:Y:S01]  /*8e50*/  ISETP.GT.AND.EX P5, PT, R38, R77, PT, P5 ;  /* 0x0000004d2600720c */ /* 0x000fe20003fa4350 */
[----:B------:R-:W-:Y:S01]  /*8e60*/  IMAD R21, R11, R30, R21 ;  /* 0x0000001e0b157224 */ /* 0x000fe200078e0215 */
[----:B------:R-:W-:Y:S01]  /*8e70*/  ISETP.GT.AND.EX P3, PT, R27, R68, PT, P3 ;  /* 0x000000441b00720c */ /* 0x000fe20003f64330 */
[----:B------:R-:W-:Y:S01]  /*8e80*/  IMAD.WIDE.U32 R86, R30, R10, RZ ;  /* 0x0000000a1e567225 */ /* 0x000fe200078e00ff */
[----:B------:R-:W-:-:S02]  /*8e90*/  SEL R30, R48, R15, P2 ;  /* 0x0000000f301e7207 */ /* 0x000fc40001000000 */
[----:B------:R-:W-:Y:S01]  /*8ea0*/  SEL R76, R12, R76, P5 ;  /* 0x0000004c0c4c7207 */ /* 0x000fe20002800000 */
[----:B------:R-:W-:Y:S01]  /*8eb0*/  IMAD.WIDE.U32 R58, R58, R10, RZ ;  /* 0x0000000a3a3a7225 */ /* 0x000fe200078e00ff */
[----:B------:R-:W-:Y:S01]  /*8ec0*/  LDS.128 R12, [R4+0xe00] ;  /* 0x000e0000040c7984 */ /* 0x000fe20000000c00 */
[----:B------:R-:W-:Y:S02]  /*8ed0*/  SEL R50, R17, R50, P0 ;  /* 0x0000003211327207 */ /* 0x000fe40000000000 */
[----:B------:R-:W-:Y:S01]  /*8ee0*/  SEL R65, R18, R65, P3 ;  /* 0x0000004112417207 */ /* 0x000fe20001800000 */
[----:B------:R-:W0:Y:S01]  /*8ef0*/  LDS.128 R8, [R5+0x70] ;  /* 0x0000700005087984 */ /* 0x000e220000000c00 */
[----:B------:R-:W-:-:S03]  /*8f00*/  SEL R66, R48, R66, P1 ;  /* 0x0000004230427207 */ /* 0x000fc60000800000 */
[----:B------:R-:W1:Y:S01]  /*8f10*/  LDS.128 R16, [R4+0xe10] ;  /* 0x000e100004107984 */ /* 0x000e620000000c00 */
[----:B------:R-:W-:-:S04]  /*8f20*/  ISETP.GT.U32.AND P1, PT, R88, R78, PT ;  /* 0x0000004e5800720c */ /* 0x000fc80003f24070 */
[----:B------:R-:W-:Y:S01]  /*8f30*/  ISETP.GT.AND.EX P1, PT, R39, R80, PT, P1 ;  /* 0x000000502700720c */ /* 0x000fe20003f24310 */
[----:B------:R-:W-:Y:S01]  /*8f40*/  IMAD.IADD R59, R59, 0x1, R22 ;  /* 0x000000013b3b7824 */ /* 0x000fe200078e0216 */
[----:B------:R-:W-:Y:S01]  /*8f50*/  SEL R60, R60, R44, P6 ;  /* 0x0000002c3c3c7207 */ /* 0x000fe20003000000 */
[----:B------:R-:W-:Y:S01]  /*8f60*/  IMAD.IADD R44, R91, 0x1, R20 ;  /* 0x000000015b2c7824 */ /* 0x000fe200078e0214 */
[----:B------:R-:W-:Y:S01]  /*8f70*/  SEL R78, R88, R78, P1 ;  /* 0x0000004e584e7207 */ /* 0x000fe20000800000 */
[----:B------:R-:W-:Y:S01]  /*8f80*/  IMAD.IADD R88, R93, 0x1, R23 ;  /* 0x000000015d587824 */ /* 0x000fe200078e0217 */
[----:B------:R-:W-:Y:S01]  /*8f90*/  SEL R80, R39, R80, P1 ;  /* 0x0000005027507207 */ /* 0x000fe20000800000 */
[----:B------:R-:W-:Y:S02]  /*8fa0*/  IMAD.IADD R39, R87, 0x1, R21 ;  /* 0x0000000157277824 */ /* 0x000fe400078e0215 */
[----:B------:R-:W2:Y:S01]  /*8fb0*/  LDS.128 R20, [R5+0xf0] ;  /* 0x0000f00005147984 */ /* 0x000ea20000000c00 */
[----:B------:R-:W-:-:S02]  /*8fc0*/  ISETP.GT.U32.AND P2, PT, R26, R79, PT ;  /* 0x0000004f1a00720c */ /* 0x000fc40003f44070 */
[C---:B------:R-:W-:Y:S02]  /*8fd0*/  SEL R56, R48.reuse, R56, P1 ;  /* 0x0000003830387207 */ /* 0x040fe40000800000 */
[----:B------:R-:W-:Y:S02]  /*8fe0*/  SEL R69, R48, R69, P0 ;  /* 0x0000004530457207 */ /* 0x000fe40000000000 */
[----:B------:R-:W-:Y:S02]  /*8ff0*/  ISETP.GT.U32.AND P1, PT, R58, R34, PT ;  /* 0x000000223a00720c */ /* 0x000fe40003f24070 */
[----:B------:R-:W-:Y:S02]  /*9000*/  SEL R67, R48, R67, P6 ;  /* 0x0000004330437207 */ /* 0x000fe40003000000 */
[----:B------:R-:W-:Y:S02]  /*9010*/  ISETP.GT.U32.AND P0, PT, R86, R28, PT ;  /* 0x0000001c5600720c */ /* 0x000fe40003f04070 */
[----:B------:R-:W-:-:S02]  /*9020*/  ISETP.GT.AND.EX P2, PT, R31, R82, PT, P2 ;  /* 0x000000521f00720c */ /* 0x000fc40003f44320 */
[----:B------:R-:W-:Y:S02]  /*9030*/  ISETP.GT.U32.AND P6, PT, R90, R7, PT ;  /* 0x000000075a00720c */ /* 0x000fe40003fc4070 */
[----:B------:R-:W-:Y:S02]  /*9040*/  ISETP.GT.AND.EX P1, PT, R59, R54, PT, P1 ;  /* 0x000000363b00720c */ /* 0x000fe40003f24310 */
[----:B------:R-:W-:Y:S02]  /*9050*/  ISETP.GT.AND.EX P0, PT, R39, R46, PT, P0 ;  /* 0x0000002e2700720c */ /* 0x000fe40003f04300 */
[----:B------:R-:W-:Y:S02]  /*9060*/  SEL R82, R31, R82, P2 ;  /* 0x000000521f527207 */ /* 0x000fe40001000000 */
[----:B------:R-:W-:Y:S02]  /*9070*/  ISETP.GT.AND.EX P6, PT, R44, R75, PT, P6 ;  /* 0x0000004b2c00720c */ /* 0x000fe40003fc4360 */
[----:B------:R-:W-:-:S02]  /*9080*/  SEL R79, R26, R79, P2 ;  /* 0x0000004f1a4f7207 */ /* 0x000fc40001000000 */
[----:B------:R-:W-:Y:S02]  /*9090*/  SEL R31, R48, R47, P2 ;  /* 0x0000002f301f7207 */ /* 0x000fe40001000000 */
[----:B------:R-:W-:Y:S02]  /*90a0*/  ISETP.GT.U32.AND P2, PT, R92, R84, PT ;  /* 0x000000545c00720c */ /* 0x000fe40003f44070 */
[----:B------:R-:W-:Y:S02]  /*90b0*/  SEL R34, R58, R34, P1 ;  /* 0x000000223a227207 */ /* 0x000fe40000800000 */
[----:B------:R-:W-:Y:S02]  /*90c0*/  SEL R58, R39, R46, P0 ;  /* 0x0000002e273a7207 */ /* 0x000fe40000000000 */
[----:B------:R-:W-:Y:S02]  /*90d0*/  SEL R75, R44, R75, P6 ;  /* 0x0000004b2c4b7207 */ /* 0x000fe40003000000 */
[----:B------:R-:W-:-:S02]  /*90e0*/  SEL R39, R48, R45, P5 ;  /* 0x0000002d30277207 */ /* 0x000fc40002800000 */
[----:B------:R-:W3:Y:S01]  /*90f0*/  LDS.128 R44, [R5+0x170] ;  /* 0x00017000052c7984 */ /* 0x000ee20000000c00 */
[----:B------:R-:W-:Y:S02]  /*9100*/  ISETP.GT.AND.EX P2, PT, R88, R33, PT, P2 ;  /* 0x000000215800720c */ /* 0x000fe40003f44320 */
[----:B------:R-:W-:Y:S01]  /*9110*/  SEL R68, R27, R68, P3 ;  /* 0x000000441b447207 */ /* 0x000fe20001800000 */
[C---:B0-----:R-:W-:Y:S01]  /*9120*/  IMAD R27, R9.reuse, R12, RZ ;  /* 0x0000000c091b7224 */ /* 0x041fe200078e02ff */
[----:B------:R-:W-:Y:S02]  /*9130*/  SEL R77, R38, R77, P5 ;  /* 0x0000004d264d7207 */ /* 0x000fe40002800000 */
[----:B------:R-:W-:Y:S01]  /*9140*/  SEL R38, R48, R37, P3 ;  /* 0x0000002530267207 */ /* 0x000fe20001800000 */
[----:B-1----:R-:W-:Y:S01]  /*9150*/  IMAD R37, R9, R16, RZ ;  /* 0x0000001009257224 */ /* 0x002fe200078e02ff */
[----:B------:R-:W-:Y:S01]  /*9160*/  SEL R26, R90, R7, P6 ;  /* 0x000000075a1a7207 */ /* 0x000fe20003000000 */
[----:B------:R-:W-:Y:S01]  /*9170*/  IMAD.WIDE.U32 R90, R8, R12, RZ ;  /* 0x0000000c085a7225 */ /* 0x000fe200078e00ff */
[----:B------:R-:W-:-:S02]  /*9180*/  SEL R28, R86, R28, P0 ;  /* 0x0000001c561c7207 */ /* 0x000fc40000000000 */
[----:B------:R-:W-:Y:S01]  /*9190*/  SEL R7, R88, R33, P2 ;  /* 0x0000002158077207 */ /* 0x000fe20001000000 */
[----:B------:R-:W-:Y:S01]  /*91a0*/  IMAD R27, R13, R8, R27 ;  /* 0x000000080d1b7224 */ /* 0x000fe200078e021b */
[C---:B------:R-:W-:Y:S01]  /*91b0*/  SEL R49, R48.reuse, R49, P6 ;  /* 0x0000003130317207 */ /* 0x040fe20003000000 */
[----:B------:R-:W-:Y:S01]  /*91c0*/  IMAD R33, R9, R14, RZ ;  /* 0x0000000e09217224 */ /* 0x000fe200078e02ff */
[----:B------:R-:W-:Y:S01]  /*91d0*/  SEL R55, R48, R55, P0 ;  /* 0x0000003730377207 */ /* 0x000fe20000000000 */
[----:B------:R-:W-:Y:S01]  /*91e0*/  IMAD.WIDE.U32 R86, R8, R16, RZ ;  /* 0x0000001008567225 */ /* 0x000fe200078e00ff */
[----:B------:R-:W-:Y:S02]  /*91f0*/  SEL R51, R48, R51, P1 ;  /* 0x0000003330337207 */ /* 0x000fe40000800000 */
[----:B------:R-:W-:Y:S01]  /*9200*/  @!P2 SEL R48, R24, R42, P4 ;  /* 0x0000002a1830a207 */ /* 0x000fe20002000000 */
[----:B------:R-:W-:Y:S01]  /*9210*/  IMAD R37, R17, R8, R37 ;  /* 0x0000000811257224 */ /* 0x000fe200078e0225 */
[----:B------:R-:W-:Y:S01]  /*9220*/  ISETP.GT.U32.AND P5, PT, R90, R40, PT ;  /* 0x000000285a00720c */ /* 0x000fe20003fa4070 */
[----:B------:R-:W-:-:S02]  /*9230*/  IMAD.IADD R24, R91, 0x1, R27 ;  /* 0x000000015b187824 */ /* 0x000fc400078e021b */
        /* <DEDUP_REMOVED lines=8> */
[----:B------:R-:W-:Y:S01]  /*92c0*/  SEL R54, R59, R54, P1 ;  /* 0x000000363b367207 */ /* 0x000fe20000800000 */
[----:B--2---:R-:W-:Y:S01]  /*92d0*/  IMAD R37, R21, R12, RZ ;  /* 0x0000000c15257224 */ /* 0x004fe200078e02ff */
[----:B------:R-:W-:-:S02]  /*92e0*/  ISETP.GT.U32.AND P1, PT, R86, R78, PT ;  /* 0x0000004e5600720c */ /* 0x000fc40003f24070 */
[----:B------:R-:W-:Y:S01]  /*92f0*/  SEL R9, R24, R25, P5 ;  /* 0x0000001918097207 */ /* 0x000fe20002800000 */
[----:B------:R-:W-:Y:S01]  /*9300*/  IMAD.WIDE.U32 R24, R8, R18, RZ ;  /* 0x0000001208187225 */ /* 0x000fe200078e00ff */
[----:B------:R-:W-:Y:S02]  /*9310*/  SEL R84, R92, R84, P2 ;  /* 0x000000545c547207 */ /* 0x000fe40001000000 */
[----:B------:R-:W-:Y:S01]  /*9320*/  ISETP.GT.AND.EX P0, PT, R33, R74, PT, P0 ;  /* 0x0000004a2100720c */ /* 0x000fe20003f04300 */
[----:B------:R-:W-:Y:S01]  /*9330*/  IMAD.WIDE.U32 R92, R20, R12, RZ ;  /* 0x0000000c145c7225 */ /* 0x000fe200078e00ff */
[----:B------:R-:W-:Y:S02]  /*9340*/  SEL R40, R90, R40, P5 ;  /* 0x000000285a287207 */ /* 0x000fe40002800000 */
[----:B------:R-:W-:Y:S01]  /*9350*/  ISETP.GT.AND.EX P1, PT, R27, R80, PT, P1 ;  /* 0x000000501b00720c */ /* 0x000fe20003f24310 */
[----:B------:R-:W-:Y:S01]  /*9360*/  IMAD R37, R13, R20, R37 ;  /* 0x000000140d257224 */ /* 0x000fe200078e0225 */
[----:B------:R-:W-:Y:S01]  /*9370*/  SEL R64, R88, R64, P0 ;  /* 0x0000004058407207 */ /* 0x000fe20000000000 */
[----:B------:R-:W-:Y:S01]  /*9380*/  IMAD R59, R21, R14, RZ ;  /* 0x0000000e153b7224 */ /* 0x000fe200078e02ff */
[----:B------:R-:W-:Y:S01]  /*9390*/  ISETP.GT.U32.AND P2, PT, R24, R26, PT ;  /* 0x0000001a1800720c */ /* 0x000fe20003f44070 */
[----:B------:R-:W-:Y:S01]  /*93a0*/  IMAD.IADD R90, R25, 0x1, R63 ;  /* 0x00000001195a7824 */ /* 0x000fe200078e023f */
[----:B------:R-:W-:Y:S01]  /*93b0*/  SEL R78, R86, R78, P1 ;  /* 0x0000004e564e7207 */ /* 0x000fe20000800000 */
[----:B------:R-:W-:Y:S01]  /*93c0*/  IMAD.IADD R88, R93, 0x1, R37 ;  /* 0x000000015d587824 */ /* 0x000fe200078e0225 */
[----:B------:R-:W-:Y:S01]  /*93d0*/  ISETP.GT.U32.AND P4, PT, R92, R32, PT ;  /* 0x000000205c00720c */ /* 0x000fe20003f84070 */
[----:B------:R-:W-:Y:S01]  /*93e0*/  IMAD.WIDE.U32 R86, R20, R14, RZ ;  /* 0x0000000e14567225 */ /* 0x000fe200078e00ff */
[----:B------:R-:W-:-:S02]  /*93f0*/  SEL R74, R33, R74, P0 ;  /* 0x0000004a214a7207 */ /* 0x000fc40000000000 */
[----:B------:R-:W-:Y:S01]  /*9400*/  ISETP.GT.AND.EX P2, PT, R90, R75, PT, P2 ;  /* 0x0000004b5a00720c */ /* 0x000fe20003f44320 */
[----:B------:R-:W-:Y:S01]  /*9410*/  IMAD R59, R20, R15, R59 ;  /* 0x0000000f143b7224 */ /* 0x000fe200078e023b */
[----:B------:R-:W-:Y:S01]  /*9420*/  ISETP.GT.AND.EX P4, PT, R88, R41, PT, P4 ;  /* 0x000000295800720c */ /* 0x000fe20003f84340 */
[----:B------:R-:W-:Y:S01]  /*9430*/  IMAD R33, R21, R16, RZ ;  /* 0x0000001015217224 */ /* 0x000fe200078e02ff */
[----:B------:R-:W-:Y:S01]  /*9440*/  ISETP.GT.U32.AND P3, PT, R86, R53, PT ;  /* 0x000000355600720c */ /* 0x000fe20003f64070 */
[----:B------:R-:W-:Y:S01]  /*9450*/  IMAD.IADD R59, R87, 0x1, R59 ;  /* 0x00000001573b7824 */ /* 0x000fe200078e023b */
[----:B------:R-:W-:Y:S01]  /*9460*/  SEL R8, R24, R26, P2 ;  /* 0x0000001a18087207 */ /* 0x000fe20001000000 */
[----:B------:R-:W-:Y:S01]  /*9470*/  IMAD R71, R21, R18, RZ ;  /* 0x0000001215477224 */ /* 0x000fe200078e02ff */
[----:B------:R-:W-:Y:S01]  /*9480*/  SEL R37, R92, R32, P4 ;  /* 0x000000205c257207 */ /* 0x000fe20002000000 */
[----:B------:R-:W-:Y:S01]  /*9490*/  IMAD.WIDE.U32 R24, R20, R16, RZ ;  /* 0x0000001014187225 */ /* 0x000fe200078e00ff */
[----:B------:R-:W-:-:S03]  /*94a0*/  ISETP.GT.AND.EX P3, PT, R59, R70, PT, P3 ;  /* 0x000000463b00720c */ /* 0x000fc60003f64330 */
[----:B------:R-:W-:Y:S02]  /*94b0*/  IMAD R33, R17, R20, R33 ;  /* 0x0000001411217224 */ /* 0x000fe400078e0221 */
[----:B---3--:R-:W-:Y:S02]  /*94c0*/  IMAD R21, R45, R12, RZ ;  /* 0x0000000c2d157224 */ /* 0x008fe400078e02ff */
[C---:B------:R-:W-:Y:S02]  /*94d0*/  IMAD R71, R20.reuse, R19, R71 ;  /* 0x0000001314477224 */ /* 0x040fe400078e0247 */
[----:B------:R-:W-:Y:S01]  /*94e0*/  IMAD.WIDE.U32 R92, R20, R18, RZ ;  /* 0x00000012145c7225 */ /* 0x000fe200078e00ff */
[----:B------:R-:W-:-:S03]  /*94f0*/  ISETP.GT.U32.AND P6, PT, R24, R79, PT ;  /* 0x0000004f1800720c */ /* 0x000fc60003fc4070 */
[----:B------:R-:W-:Y:S02]  /*9500*/  VIADD R20, R2, 0xe ;  /* 0x0000000e02147836 */ /* 0x000fe40000000000 */
[----:B------:R-:W-:Y:S02]  /*9510*/  IMAD.IADD R63, R25, 0x1, R33 ;  /* 0x00000001193f7824 */ /* 0x000fe400078e0221 */
[----:B------:R-:W-:Y:S01]  /*9520*/  IMAD.WIDE.U32 R32, R44, R12, RZ ;  /* 0x0000000c2c207225 */ /* 0x000fe200078e00ff */
[----:B------:R-:W-:-:S03]  /*9530*/  SEL R53, R86, R53, P3 ;  /* 0x0000003556357207 */ /* 0x000fc60001800000 */
[----:B------:R-:W-:Y:S01]  /*9540*/  IMAD R21, R13, R44, R21 ;  /* 0x0000002c0d157224 */ /* 0x000fe200078e0215 */
[----:B------:R-:W-:Y:S01]  /*9550*/  SEL R86, R20, R35, P5 ;  /* 0x0000002314567207 */ /* 0x000fe20002800000 */
[----:B------:R-:W-:Y:S01]  /*9560*/  IMAD.IADD R71, R93, 0x1, R71 ;  /* 0x000000015d477824 */ /* 0x000fe200078e0247 */
[----:B------:R-:W-:Y:S01]  /*9570*/  ISETP.GT.AND.EX P6, PT, R63, R82, PT, P6 ;  /* 0x000000523f00720c */ /* 0x000fe20003fc4360 */
[----:B------:R-:W-:Y:S01]  /*9580*/  IMAD.IADD R42, R33, 0x1, R21 ;  /* 0x00000001212a7824 */ /* 0x000fe200078e0215 */
[----:B------:R-:W-:Y:S02]  /*9590*/  ISETP.GT.U32.AND P5, PT, R92, R28, PT ;  /* 0x0000001c5c00720c */ /* 0x000fe40003fa4070 */
[----:B------:R-:W-:Y:S02]  /*95a0*/  SEL R72, R20, R72, P0 ;  /* 0x0000004814487207 */ /* 0x000fe40000000000 */
[----:B------:R-:W-:Y:S01]  /*95b0*/  ISETP.GT.U32.AND P0, PT, R32, R29, PT ;  /* 0x0000001d2000720c */ /* 0x000fe20003f04070 */
[----:B------:R-:W-:Y:S01]  /*95c0*/  IMAD R33, R45, R14, RZ ;  /* 0x0000000e2d217224 */ /* 0x000fe200078e02ff */
[----:B------:R-:W-:-:S02]  /*95d0*/  SEL R80, R27, R80, P1 ;  /* 0x000000501b507207 */ /* 0x000fc40000800000 */
[----:B------:R-:W-:Y:S02]  /*95e0*/  SEL R79, R24, R79, P6 ;  /* 0x0000004f184f7207 */ /* 0x000fe40003000000 */
[----:B------:R-:W-:Y:S01]  /*95f0*/  ISETP.GT.AND.EX P5, PT, R71, R58, PT, P5 ;  /* 0x0000003a4700720c */ /* 0x000fe20003fa4350 */
[----:B------:R0:W1:Y:S01]  /*9600*/  LDS.128 R24, [R5+0x1f0] ;  /* 0x0001f00005187984 */ /* 0x0000620000000c00 */
[----:B------:R-:W-:Y:S01]  /*9610*/  ISETP.GT.AND.EX P0, PT, R42, R61, PT, P0 ;  /* 0x0000003d2a00720c */ /* 0x000fe20003f04300 */
[----:B------:R-:W-:Y:S01]  /*9620*/  IMAD R35, R45, R16, RZ ;  /* 0x000000102d237224 */ /* 0x000fe200078e02ff */
[----:B------:R-:W-:Y:S01]  /*9630*/  SEL R28, R92, R28, P5 ;  /* 0x0000001c5c1c7207 */ /* 0x000fe20002800000 */
[----:B------:R-:W-:Y:S01]  /*9640*/  IMAD.WIDE.U32 R92, R44, R14, RZ ;  /* 0x0000000e2c5c7225 */ /* 0x000fe200078e00ff */
[----:B------:R-:W-:-:S03]  /*9650*/  SEL R29, R32, R29, P0 ;  /* 0x0000001d201d7207 */ /* 0x000fc60000000000 */
[-C--:B0-----:R-:W-:Y:S02]  /*9660*/  IMAD R5, R45, R18.reuse, RZ ;  /* 0x000000122d057224 */ /* 0x081fe400078e02ff */
[C---:B------:R-:W-:Y:S02]  /*9670*/  IMAD R45, R44.reuse, R15, R33 ;  /* 0x0000000f2c2d7224 */ /* 0x040fe400078e0221 */
[C---:B------:R-:W-:Y:S02]  /*9680*/  IMAD R5, R44.reuse, R19, R5 ;  /* 0x000000132c057224 */ /* 0x040fe400078e0205 */
[----:B------:R-:W-:Y:S01]  /*9690*/  IMAD.WIDE.U32 R32, R44, R18, RZ ;  /* 0x000000122c207225 */ /* 0x000fe200078e00ff */
[----:B------:R-:W-:Y:S02]  /*96a0*/  SEL R41, R88, R41, P4 ;  /* 0x0000002958297207 */ /* 0x000fe40002000000 */
[----:B------:R-:W-:Y:S01]  /*96b0*/  SEL R21, R59, R70, P3 ;  /* 0x000000463b157207 */ /* 0x000fe20001800000 */
[----:B------:R-:W-:Y:S01]  /*96c0*/  IMAD R35, R17, R44, R35 ;  /* 0x0000002c11237224 */ /* 0x000fe200078e0223 */
[----:B------:R-:W-:Y:S01]  /*96d0*/  SEL R70, R20, R56, P1 ;  /* 0x0000003814467207 */ /* 0x000fe20000800000 */
[----:B------:R-:W-:Y:S01]  /*96e0*/  IMAD.WIDE.U32 R88, R44, R16, RZ ;  /* 0x000000102c587225 */ /* 0x000fe200078e00ff */
[----:B------:R-:W-:-:S02]  /*96f0*/  ISETP.GT.U32.AND P1, PT, R92, R60, PT ;  /* 0x0000003c5c00720c */ /* 0x000fc40003f24070 */
[----:B------:R-:W-:Y:S01]  /*9700*/  SEL R44, R20, R43, P4 ;  /* 0x0000002b142c7207 */ /* 0x000fe20002000000 */
[----:B------:R-:W-:Y:S01]  /*9710*/  IMAD.IADD R45, R93, 0x1, R45 ;  /* 0x000000015d2d7824 */ /* 0x000fe200078e022d */
[----:B------:R-:W-:Y:S01]  /*9720*/  ISETP.GT.U32.AND P4, PT, R32, R34, PT ;  /* 0x000000222000720c */ /* 0x000fe20003f84070 */
[----:B------:R-:W-:-:S03]  /*9730*/  IMAD.IADD R59, R33, 0x1, R5 ;  /* 0x00000001213b7824 */ /* 0x000fc600078e0205 */
[----:B------:R-:W-:Y:S02]  /*9740*/  ISETP.GT.AND.EX P1, PT, R45, R62, PT, P1 ;  /* 0x0000003e2d00720c */ /* 0x000fe40003f24310 */
[----:B------:R-:W-:Y:S02]  /*9750*/  ISETP.GT.AND.EX P4, PT, R59, R54, PT, P4 ;  /* 0x000000363b00720c */ /* 0x000fe40003f84340 */
[----:B------:R-:W-:Y:S01]  /*9760*/  SEL R75, R90, R75, P2 ;  /* 0x0000004b5a4b7207 */ /* 0x000fe20001000000 */
[----:B------:R-:W-:Y:S01]  /*9770*/  IMAD.IADD R90, R89, 0x1, R35 ;  /* 0x00000001595a7824 */ /* 0x000fe200078e0223 */
[----:B------:R-:W-:Y:S02]  /*9780*/  SEL R43, R92, R60, P1 ;  /* 0x0000003c5c2b7207 */ /* 0x000fe40000800000 */
[----:B------:R-:W-:Y:S02]  /*9790*/  SEL R60, R32, R34, P4 ;  /* 0x00000022203c7207 */ /* 0x000fe40002000000 */
[----:B------:R-:W0:Y:S01]  /*97a0*/  LDS.128 R32, [R4+0xf00] ;  /* 0x000f000004207984 */ /* 0x000e220000000c00 */
[----:B------:R-:W-:Y:S01]  /*97b0*/  SEL R56, R20, R49, P2 ;  /* 0x0000003114387207 */ /* 0x000fe20001000000 */
[----:B-1----:R-:W-:Y:S01]  /*97c0*/  IMAD R49, R25, R12, RZ ;  /* 0x0000000c19317224 */ /* 0x002fe200078e02ff */
[----:B------:R-:W-:-:S02]  /*97d0*/  ISETP.GT.U32.AND P2, PT, R88, R76, PT ;  /* 0x0000004c5800720c */ /* 0x000fc40003f44070 */
[----:B------:R-:W-:Y:S01]  /*97e0*/  SEL R82, R63, R82, P6 ;  /* 0x000000523f527207 */ /* 0x000fe20003000000 */
[----:B------:R-:W-:Y:S01]  /*97f0*/  IMAD R49, R13, R24, R49 ;  /* 0x000000180d317224 */ /* 0x000fe200078e0231 */
[----:B------:R-:W-:Y:S01]  /*9800*/  ISETP.GT.AND.EX P2, PT, R90, R77, PT, P2 ;  /* 0x0000004d5a00720c */ /* 0x000fe20003f44320 */
[C---:B------:R-:W-:Y:S02]  /*9810*/  IMAD R63, R25.reuse, R14, RZ ;  /* 0x0000000e193f7224 */ /* 0x040fe400078e02ff */
[----:B------:R-:W-:Y:S01]  /*9820*/  IMAD R13, R25, R16, RZ ;  /* 0x00000010190d7224 */ /* 0x000fe200078e02ff */
[----:B------:R-:W-:Y:S01]  /*9830*/  SEL R45, R45, R62, P1 ;  /* 0x0000003e2d2d7207 */ /* 0x000fe20000800000 */
[----:B------:R-:W-:Y:S01]  /*9840*/  IMAD R25, R25, R18, RZ ;  /* 0x0000001219197224 */ /* 0x000fe200078e02ff */
[----:B------:R-:W-:Y:S01]  /*9850*/  SEL R5, R71, R58, P5 ;  /* 0x0000003a47057207 */ /* 0x000fe20002800000 */
[----:B------:R-:W-:Y:S01]  /*9860*/  IMAD R63, R24, R15, R63 ;  /* 0x0000000f183f7224 */ /* 0x000fe200078e023f */
[----:B------:R-:W-:Y:S01]  /*9870*/  SEL R76, R88, R76, P2 ;  /* 0x0000004c584c7207 */ /* 0x000fe20001000000 */
[----:B------:R-:W-:Y:S01]  /*9880*/  IMAD.WIDE.U32 R88, R24, R12, RZ ;  /* 0x0000000c18587225 */ /* 0x000fe200078e00ff */
[----:B------:R-:W-:-:S03]  /*9890*/  SEL R62, R90, R77, P2 ;  /* 0x0000004d5a3e7207 */ /* 0x000fc60001000000 */
[----:B------:R-:W-:-:S04]  /*98a0*/  IMAD.WIDE.U32 R90, R24, R14, RZ ;  /* 0x0000000e185a7225 */ /* 0x000fc800078e00ff */
[----:B------:R-:W-:Y:S02]  /*98b0*/  IMAD R71, R17, R24, R13 ;  /* 0x0000001811477224 */ /* 0x000fe400078e020d */
[----:B------:R-:W-:-:S04]  /*98c0*/  IMAD.WIDE.U32 R14, R24, R16, RZ ;  /* 0x00000010180e7225 */ /* 0x000fc800078e00ff */
[----:B------:R-:W-:-:S04]  /*98d0*/  IMAD.WIDE.U32 R12, R24, R18, RZ ;  /* 0x00000012180c7225 */ /* 0x000fc800078e00ff */
[----:B------:R-:W-:Y:S01]  /*98e0*/  IMAD R25, R24, R19, R25 ;  /* 0x0000001318197224 */ /* 0x000fe200078e0219 */
[----:B------:R-:W-:Y:S01]  /*98f0*/  SEL R61, R42, R61, P0 ;  /* 0x0000003d2a3d7207 */ /* 0x000fe20000000000 */
[----:B------:R-:W-:Y:S01]  /*9900*/  IMAD.IADD R71, R15, 0x1, R71 ;  /* 0x000000010f477824 */ /* 0x000fe200078e0247 */
[C---:B------:R-:W-:Y:S01]  /*9910*/  SEL R16, R20.reuse, R55, P5 ;  /* 0x0000003714107207 */ /* 0x040fe20002800000 */
[----:B------:R-:W-:Y:S01]  /*9920*/  IMAD.IADD R24, R13, 0x1, R25 ;  /* 0x000000010d187824 */ /* 0x000fe200078e0219 */
[----:B------:R-:W-:Y:S02]  /*9930*/  SEL R66, R20, R66, P0 ;  /* 0x0000004214427207 */ /* 0x000fe40000000000 */
[----:B------:R-:W-:Y:S01]  /*9940*/  SEL R17, R59, R54, P4 ;  /* 0x000000363b117207 */ /* 0x000fe20002000000 */
[----:B------:R-:W-:Y:S01]  /*9950*/  IMAD.IADD R59, R89, 0x1, R49 ;  /* 0x00000001593b7824 */ /* 0x000fe200078e0231 */
[----:B------:R-:W-:Y:S02]  /*9960*/  ISETP.GT.U32.AND P5, PT, R14, R65, PT ;  /* 0x000000410e00720c */ /* 0x000fe40003fa4070 */
[----:B------:R-:W-:Y:S01]  /*9970*/  ISETP.GT.U32.AND P0, PT, R12, R84, PT ;  /* 0x000000540c00720c */ /* 0x000fe20003f04070 */
[----:B------:R-:W-:Y:S01]  /*9980*/  IMAD.IADD R49, R91, 0x1, R63 ;  /* 0x000000015b317824 */ /* 0x000fe200078e023f */
[----:B------:R-:W-:-:S02]  /*9990*/  SEL R58, R20, R73, P3 ;  /* 0x00000049143a7207 */ /* 0x000fc40001800000 */
[----:B------:R-:W-:Y:S02]  /*99a0*/  ISETP.GT.U32.AND P3, PT, R88, R36, PT ;  /* 0x000000245800720c */ /* 0x000fe40003f64070 */
[----:B------:R-:W-:Y:S01]  /*99b0*/  SEL R18, R20, R31, P6 ;  /* 0x0000001f14127207 */ /* 0x000fe20003000000 */
[-C--:B0-----:R-:W-:Y:S01]  /*99c0*/  IMAD R13, R11, R32.reuse, RZ ;  /* 0x000000200b0d7224 */ /* 0x081fe200078e02ff */
[----:B------:R-:W-:Y:S01]  /*99d0*/  ISETP.GT.U32.AND P6, PT, R90, R57, PT ;  /* 0x000000395a00720c */ /* 0x000fe20003fc4070 */
[----:B------:R-:W-:Y:S01]  /*99e0*/  IMAD R19, R23, R32, RZ ;  /* 0x0000002017137224 */ /* 0x000fe200078e02ff */
[----:B------:R-:W-:Y:S01]  /*99f0*/  ISETP.GT.AND.EX P5, PT, R71, R68, PT, P5 ;  /* 0x000000444700720c */ /* 0x000fe20003fa4350 */
[----:B------:R-:W-:Y:S01]  /*9a00*/  IMAD R73, R27, R32, RZ ;  /* 0x000000201b497224 */ /* 0x000fe200078e02ff */
[----:B------:R-:W-:Y:S02]  /*9a10*/  ISETP.GT.AND.EX P0, PT, R24, R7, PT, P0 ;  /* 0x000000071800720c */ /* 0x000fe40003f04300 */
[----:B------:R-:W-:Y:S01]  /*9a20*/  ISETP.GT.AND.EX P3, PT, R59, R52, PT, P3 ;  /* 0x000000343b00720c */ /* 0x000fe20003f64330 */
[----:B------:R-:W-:Y:S01]  /*9a30*/  IMAD R31, R33, R10, R13 ;  /* 0x0000000a211f7224 */ /* 0x000fe200078e020d */
[----:B------:R-:W-:Y:S01]  /*9a40*/  ISETP.GT.AND.EX P6, PT, R49, R50, PT, P6 ;  /* 0x000000323100720c */ /* 0x000fe20003fc4360 */
[----:B------:R-:W-:Y:S01]  /*9a50*/  IMAD R63, R33, R22, R19 ;  /* 0x00000016213f7224 */ /* 0x000fe200078e0213 */
[----:B------:R-:W-:Y:S01]  /*9a60*/  SEL R25, R14, R65, P5 ;  /* 0x000000410e197207 */ /* 0x000fe20002800000 */
[----:B------:R-:W-:Y:S01]  /*9a70*/  IMAD.WIDE.U32 R14, R22, R32, RZ ;  /* 0x00000020160e7225 */ /* 0x000fe200078e00ff */
[----:B------:R-:W-:-:S02]  /*9a80*/  SEL R84, R12, R84, P0 ;  /* 0x000000540c547207 */ /* 0x000fc40000000000 */
[----:B------:R-:W-:Y:S01]  /*9a90*/  SEL R89, R88, R36, P3 ;  /* 0x0000002458597207 */ /* 0x000fe20001800000 */
[----:B------:R-:W-:Y:S02]  /*9aa0*/  IMAD R73, R33, R26, R73 ;  /* 0x0000001a21497224 */ /* 0x000fe400078e0249 */
[----:B------:R-:W-:Y:S01]  /*9ab0*/  IMAD.WIDE.U32 R12, R26, R32, RZ ;  /* 0x000000201a0c7225 */ /* 0x000fe200078e00ff */
[----:B------:R-:W-:Y:S02]  /*9ac0*/  SEL R57, R90, R57, P6 ;  /* 0x000000395a397207 */ /* 0x000fe40003000000 */
[----:B------:R-:W-:Y:S01]  /*9ad0*/  SEL R49, R49, R50, P6 ;  /* 0x0000003231317207 */ /* 0x000fe20003000000 */
[----:B------:R-:W-:Y:S01]  /*9ae0*/  IMAD R65, R47, R32, RZ ;  /* 0x000000202f417224 */ /* 0x000fe200078e02ff */
[----:B------:R-:W-:Y:S01]  /*9af0*/  SEL R59, R59, R52, P3 ;  /* 0x000000343b3b7207 */ /* 0x000fe20001800000 */
[----:B------:R-:W-:Y:S01]  /*9b00*/  IMAD.WIDE.U32 R90, R10, R32, RZ ;  /* 0x000000200a5a7225 */ /* 0x000fe200078e00ff */
[----:B------:R-:W-:-:S03]  /*9b10*/  SEL R88, R20, R30, P3 ;  /* 0x0000001e14587207 */ /* 0x000fc60001800000 */
[----:B------:R-:W-:Y:S01]  /*9b20*/  IMAD.WIDE.U32 R54, R46, R32, RZ ;  /* 0x000000202e367225 */ /* 0x000fe200078e00ff */
[----:B------:R-:W-:Y:S02]  /*9b30*/  SEL R32, R20, R67, P1 ;  /* 0x0000004314207207 */ /* 0x000fe40000800000 */
[----:B------:R-:W-:Y:S01]  /*9b40*/  ISETP.GT.U32.AND P1, PT, R14, R37, PT ;  /* 0x000000250e00720c */ /* 0x000fe20003f24070 */
[----:B------:R-:W-:Y:S01]  /*9b50*/  IMAD.IADD R50, R15, 0x1, R63 ;  /* 0x000000010f327824 */ /* 0x000fe200078e023f */
[----:B------:R-:W-:Y:S01]  /*9b60*/  ISETP.GT.U32.AND P3, PT, R12, R89, PT ;  /* 0x000000590c00720c */ /* 0x000fe20003f64070 */
[----:B------:R-:W-:-:S03]  /*9b70*/  IMAD.IADD R92, R13, 0x1, R73 ;  /* 0x000000010d5c7824 */ /* 0x000fc600078e0249 */
[----:B------:R-:W-:Y:S02]  /*9b80*/  ISETP.GT.AND.EX P1, PT, R50, R41, PT, P1 ;  /* 0x000000293200720c */ /* 0x000fe40003f24310 */
[----:B------:R-:W-:Y:S02]  /*9b90*/  ISETP.GT.AND.EX P3, PT, R92, R59, PT, P3 ;  /* 0x0000003b5c00720c */ /* 0x000fe40003f64330 */
[----:B------:R-:W-:Y:S02]  /*9ba0*/  SEL R30, R14, R37, P1 ;  /* 0x000000250e1e7207 */ /* 0x000fe40000800000 */
[----:B------:R-:W-:Y:S02]  /*9bb0*/  SEL R42, R12, R89, P3 ;  /* 0x000000590c2a7207 */ /* 0x000fe40001800000 */
[----:B------:R0:W1:Y:S01]  /*9bc0*/  LDS.128 R12, [R4+0xf10] ;  /* 0x000f1000040c7984 */ /* 0x0000620000000c00 */
[----:B------:R-:W-:Y:S01]  /*9bd0*/  SEL R71, R71, R68, P5 ;  /* 0x0000004447477207 */ /* 0x000fe20002800000 */
[----:B------:R-:W-:Y:S01]  /*9be0*/  IMAD R65, R33, R46, R65 ;  /* 0x0000002e21417224 */ /* 0x000fe200078e0241 */
[----:B------:R-:W-:Y:S01]  /*9bf0*/  SEL R68, R20, R69, P6 ;  /* 0x0000004514447207 */ /* 0x000fe20003000000 */
        /* <DEDUP_REMOVED lines=9> */
[-C--:B------:R-:W-:Y:S01]  /*9c90*/  IMAD R9, R23, R34.reuse, RZ ;  /* 0x0000002217097224 */ /* 0x080fe200078e02ff */
[----:B------:R-:W-:Y:S01]  /*9ca0*/  SEL R54, R54, R29, P2 ;  /* 0x0000001d36367207 */ /* 0x000fe20001000000 */
[----:B------:R-:W-:-:S04]  /*9cb0*/  IMAD.WIDE.U32 R36, R22, R34, RZ ;  /* 0x0000002216247225 */ /* 0x000fc800078e00ff */
[----:B------:R-:W-:Y:S02]  /*9cc0*/  IMAD R29, R35, R22, R9 ;  /* 0x00000016231d7224 */ /* 0x000fe400078e0209 */
[-C--:B------:R-:W-:Y:S02]  /*9cd0*/  IMAD R7, R11, R34.reuse, RZ ;  /* 0x000000220b077224 */ /* 0x080fe400078e02ff */
[-C--:B------:R-:W-:Y:S02]  /*9ce0*/  IMAD R31, R47, R34.reuse, RZ ;  /* 0x000000222f1f7224 */ /* 0x080fe400078e02ff */
[----:B------:R-:W-:Y:S01]  /*9cf0*/  IMAD R39, R27, R34, RZ ;  /* 0x000000221b277224 */ /* 0x000fe200078e02ff */
[----:B------:R-:W-:Y:S01]  /*9d00*/  SEL R52, R90, R40, P6 ;  /* 0x000000285a347207 */ /* 0x000fe20003000000 */
[----:B------:R-:W-:Y:S02]  /*9d10*/  IMAD.IADD R100, R37, 0x1, R29 ;  /* 0x0000000125647824 */ /* 0x000fe400078e021d */
[----:B------:R-:W-:-:S04]  /*9d20*/  IMAD.WIDE.U32 R96, R10, R34, RZ ;  /* 0x000000220a607225 */ /* 0x000fc800078e00ff */
[----:B------:R-:W-:-:S04]  /*9d30*/  IMAD.WIDE.U32 R90, R46, R34, RZ ;  /* 0x000000222e5a7225 */ /* 0x000fc800078e00ff */
[C---:B------:R-:W-:Y:S02]  /*9d40*/  IMAD R7, R35.reuse, R10, R7 ;  /* 0x0000000a23077224 */ /* 0x040fe400078e0207 */
[C---:B------:R-:W-:Y:S02]  /*9d50*/  IMAD R33, R35.reuse, R46, R31 ;  /* 0x0000002e23217224 */ /* 0x040fe400078e021f */
[----:B------:R-:W-:Y:S02]  /*9d60*/  IMAD R39, R35, R26, R39 ;  /* 0x0000001a23277224 */ /* 0x000fe400078e0227 */
[----:B------:R-:W-:Y:S02]  /*9d70*/  VIADD R37, R2, 0xf ;  /* 0x0000000f02257836 */ /* 0x000fe40000000000 */
[----:B------:R-:W-:Y:S01]  /*9d80*/  IMAD.WIDE.U32 R34, R26, R34, RZ ;  /* 0x000000221a227225 */ /* 0x000fe200078e00ff */
[----:B------:R-:W-:Y:S02]  /*9d90*/  SEL R38, R20, R38, P5 ;  /* 0x0000002614267207 */ /* 0x000fe40002800000 */
[----:B------:R-:W-:Y:S01]  /*9da0*/  SEL R31, R50, R41, P1 ;  /* 0x00000029321f7207 */ /* 0x000fe20000800000 */
[----:B------:R-:W-:Y:S01]  /*9db0*/  IMAD.IADD R9, R97, 0x1, R7 ;  /* 0x0000000161097824 */ /* 0x000fe200078e0207 */
[----:B0-----:R-:W-:Y:S01]  /*9dc0*/  SEL R4, R20, R51, P4 ;  /* 0x0000003314047207 */ /* 0x001fe20002000000 */
[----:B------:R-:W-:Y:S01]  /*9dd0*/  IMAD.IADD R40, R35, 0x1, R39 ;  /* 0x0000000123287824 */ /* 0x000fe200078e0227 */
[----:B------:R-:W-:-:S02]  /*9de0*/  ISETP.GT.U32.AND P5, PT, R36, R53, PT ;  /* 0x000000352400720c */ /* 0x000fc40003fa4070 */
[----:B------:R-:W-:Y:S01]  /*9df0*/  SEL R29, R37, R44, P1 ;  /* 0x0000002c251d7207 */ /* 0x000fe20000800000 */
[----:B------:R-:W-:Y:S01]  /*9e00*/  IMAD.IADD R98, R91, 0x1, R33 ;  /* 0x000000015b627824 */ /* 0x000fe200078e0221 */
[----:B------:R-:W-:Y:S02]  /*9e10*/  ISETP.GT.U32.AND P4, PT, R96, R64, PT ;  /* 0x000000406000720c */ /* 0x000fe40003f84070 */
[----:B------:R-:W-:Y:S02]  /*9e20*/  ISETP.GT.U32.AND P1, PT, R34, R57, PT ;  /* 0x000000392200720c */ /* 0x000fe40003f24070 */
[----:B------:R-:W-:Y:S02]  /*9e30*/  SEL R41, R37, R86, P6 ;  /* 0x0000005625297207 */ /* 0x000fe40003000000 */
[----:B------:R-:W-:Y:S02]  /*9e40*/  ISETP.GT.U32.AND P6, PT, R90, R43, PT ;  /* 0x0000002b5a00720c */ /* 0x000fe40003fc4070 */
[----:B------:R-:W-:-:S02]  /*9e50*/  ISETP.GT.AND.EX P5, PT, R100, R21, PT, P5 ;  /* 0x000000156400720c */ /* 0x000fc40003fa4350 */
[CC--:B------:R-:W-:Y:S02]  /*9e60*/  ISETP.GT.AND.EX P4, PT, R9.reuse, R74.reuse, PT, P4 ;  /* 0x0000004a0900720c */ /* 0x0c0fe40003f84340 */
[----:B------:R-:W-:Y:S02]  /*9e70*/  ISETP.GT.AND.EX P1, PT, R40, R49, PT, P1 ;  /* 0x000000312800720c */ /* 0x000fe40003f24310 */
[----:B------:R-:W-:Y:S02]  /*9e80*/  ISETP.GT.AND.EX P6, PT, R98, R45, PT, P6 ;  /* 0x0000002d6200720c */ /* 0x000fe40003fc4360 */
[----:B------:R-:W-:Y:S02]  /*9e90*/  SEL R36, R36, R53, P5 ;  /* 0x0000003524247207 */ /* 0x000fe40002800000 */
[----:B------:R-:W-:Y:S01]  /*9ea0*/  SEL R53, R9, R74, P4 ;  /* 0x0000004a09357207 */ /* 0x000fe20002000000 */
[C---:B-1----:R-:W-:Y:S01]  /*9eb0*/  IMAD R9, R11.reuse, R14, RZ ;  /* 0x0000000e0b097224 */ /* 0x042fe200078e02ff */
[----:B------:R-:W-:Y:S01]  /*9ec0*/  SEL R39, R40, R49, P1 ;  /* 0x0000003128277207 */ /* 0x000fe20000800000 */
[-C--:B------:R-:W-:Y:S01]  /*9ed0*/  IMAD R49, R11, R12.reuse, RZ ;  /* 0x0000000c0b317224 */ /* 0x080fe200078e02ff */
[----:B------:R-:W-:Y:S01]  /*9ee0*/  SEL R44, R34, R57, P1 ;  /* 0x00000039222c7207 */ /* 0x000fe20000800000 */
[-C--:B------:R-:W-:Y:S01]  /*9ef0*/  IMAD R51, R23, R12.reuse, RZ ;  /* 0x0000000c17337224 */ /* 0x080fe200078e02ff */
[----:B------:R-:W-:Y:S01]  /*9f00*/  SEL R57, R98, R45, P6 ;  /* 0x0000002d62397207 */ /* 0x000fe20003000000 */
[----:B------:R-:W-:-:S02]  /*9f10*/  IMAD R11, R47, R12, RZ ;  /* 0x0000000c2f0b7224 */ /* 0x000fc400078e02ff */
[----:B------:R-:W-:Y:S01]  /*9f20*/  IMAD R45, R27, R12, RZ ;  /* 0x0000000c1b2d7224 */ /* 0x000fe200078e02ff */
[----:B------:R-:W-:Y:S01]  /*9f30*/  SEL R50, R90, R43, P6 ;  /* 0x0000002b5a327207 */ /* 0x000fe20003000000 */
[C---:B------:R-:W-:Y:S01]  /*9f40*/  IMAD R49, R13.reuse, R10, R49 ;  /* 0x0000000a0d317224 */ /* 0x040fe200078e0231 */
[----:B------:R-:W-:Y:S01]  /*9f50*/  SEL R7, R92, R59, P3 ;  /* 0x0000003b5c077207 */ /* 0x000fe20001800000 */
[C---:B------:R-:W-:Y:S01]  /*9f60*/  IMAD R51, R13.reuse, R22, R51 ;  /* 0x000000160d337224 */ /* 0x040fe200078e0233 */
[----:B------:R-:W-:Y:S01]  /*9f70*/  SEL R55, R94, R61, P2 ;  /* 0x0000003d5e377207 */ /* 0x000fe20001000000 */
[----:B------:R-:W-:Y:S01]  /*9f80*/  IMAD R59, R13, R46, R11 ;  /* 0x0000002e0d3b7224 */ /* 0x000fe200078e020b */
[----:B------:R-:W-:Y:S01]  /*9f90*/  SEL R43, R100, R21, P5 ;  /* 0x00000015642b7207 */ /* 0x000fe20002800000 */
[-C--:B------:R-:W-:Y:S02]  /*9fa0*/  IMAD R27, R27, R14.reuse, RZ ;  /* 0x0000000e1b1b7224 */ /* 0x080fe400078e02ff */
[----:B------:R-:W-:-:S02]  /*9fb0*/  IMAD R21, R23, R14, RZ ;  /* 0x0000000e17157224 */ /* 0x000fc400078e02ff */
[----:B------:R-:W-:Y:S02]  /*9fc0*/  IMAD R33, R47, R14, RZ ;  /* 0x0000000e2f217224 */ /* 0x000fe400078e02ff */
[----:B------:R-:W-:Y:S02]  /*9fd0*/  IMAD R13, R13, R26, R45 ;  /* 0x0000001a0d0d7224 */ /* 0x000fe400078e022d */
[----:B------:R-:W-:-:S04]  /*9fe0*/  IMAD.WIDE.U32 R94, R26, R12, RZ ;  /* 0x0000000c1a5e7225 */ /* 0x000fc800078e00ff */
[----:B------:R-:W-:-:S04]  /*9ff0*/  IMAD.WIDE.U32 R92, R10, R12, RZ ;  /* 0x0000000c0a5c7225 */ /* 0x000fc800078e00ff */
[----:B------:R-:W-:Y:S01]  /*a000*/  IMAD.WIDE.U32 R34, R46, R12, RZ ;  /* 0x0000000c2e227225 */ /* 0x000fe200078e00ff */
[----:B------:R-:W-:-:S03]  /*a010*/  SEL R64, R96, R64, P4 ;  /* 0x0000004060407207 */ /* 0x000fc60002000000 */
[----:B------:R-:W-:Y:S02]  /*a020*/  IMAD R9, R15, R10, R9 ;  /* 0x0000000a0f097224 */ /* 0x000fe400078e0209 */
[----:B------:R-:W-:-:S04]  /*a030*/  IMAD.WIDE.U32 R90, R10, R14, RZ ;  /* 0x0000000e0a5a7225 */ /* 0x000fc800078e00ff */
[----:B------:R-:W-:-:S04]  /*a040*/  IMAD.WIDE.U32 R86, R22, R12, RZ ;  /* 0x0000000c16567225 */ /* 0x000fc800078e00ff */
[----:B------:R-:W-:-:S04]  /*a050*/  IMAD.WIDE.U32 R10, R26, R14, RZ ;  /* 0x0000000e1a0a7225 */ /* 0x000fc800078e00ff */
[C---:B------:R-:W-:Y:S02]  /*a060*/  IMAD R45, R15.reuse, R26, R27 ;  /* 0x0000001a0f2d7224 */ /* 0x040fe400078e021b */
[C---:B------:R-:W-:Y:S02]  /*a070*/  IMAD R21, R15.reuse, R22, R21 ;  /* 0x000000160f157224 */ /* 0x040fe400078e0215 */
[----:B------:R-:W-:Y:S02]  /*a080*/  IMAD R33, R15, R46, R33 ;  /* 0x0000002e0f217224 */ /* 0x000fe400078e0221 */
[----:B------:R-:W-:Y:S01]  /*a090*/  IMAD.IADD R26, R95, 0x1, R13 ;  /* 0x000000015f1a7824 */ /* 0x000fe200078e020d */
[----:B------:R-:W-:Y:S01]  /*a0a0*/  SEL R13, R37, R72, P4 ;  /* 0x00000048250d7207 */ /* 0x000fe20002000000 */
[----:B------:R-:W-:Y:S01]  /*a0b0*/  IMAD.IADD R15, R93, 0x1, R49 ;  /* 0x000000015d0f7824 */ /* 0x000fe200078e0231 */
[----:B------:R-:W-:Y:S01]  /*a0c0*/  SEL R49, R37, R88, P3 ;  /* 0x0000005825317207 */ /* 0x000fe20001800000 */
[----:B------:R-:W-:Y:S01]  /*a0d0*/  IMAD.IADD R27, R35, 0x1, R59 ;  /* 0x00000001231b7824 */ /* 0x000fe200078e023b */
[----:B------:R-:W-:Y:S01]  /*a0e0*/  ISETP.GT.U32.AND P4, PT, R34, R76, PT ;  /* 0x0000004c2200720c */ /* 0x000fe20003f84070 */
[----:B------:R-:W-:Y:S01]  /*a0f0*/  IMAD.IADD R51, R87, 0x1, R51 ;  /* 0x0000000157337824 */ /* 0x000fe200078e0233 */
[----:B------:R-:W-:-:S02]  /*a100*/  ISETP.GT.U32.AND P3, PT, R86, R79, PT ;  /* 0x0000004f5600720c */ /* 0x000fc40003f64070 */
[----:B------:R-:W-:Y:S01]  /*a110*/  ISETP.GT.AND.EX P4, PT, R27, R62, PT, P4 ;  /* 0x0000003e1b00720c */ /* 0x000fe20003f84340 */
[----:B------:R-:W-:Y:S01]  /*a120*/  IMAD.WIDE.U32 R46, R46, R14, RZ ;  /* 0x0000000e2e2e7225 */ /* 0x000fe200078e00ff */
[----:B------:R-:W-:Y:S02]  /*a130*/  ISETP.GT.AND.EX P3, PT, R51, R82, PT, P3 ;  /* 0x000000523300720c */ /* 0x000fe40003f64330 */
[----:B------:R-:W-:Y:S01]  /*a140*/  SEL R61, R37, R66, P2 ;  /* 0x00000042253d7207 */ /* 0x000fe20001000000 */
[----:B------:R-:W-:Y:S01]  /*a150*/  VIADD R2, R2, 0x10 ;  /* 0x0000001002027836 */ /* 0x000fe20000000000 */
[----:B------:R-:W-:Y:S01]  /*a160*/  SEL R40, R34, R76, P4 ;  /* 0x0000004c22287207 */ /* 0x000fe20002000000 */
[----:B------:R-:W-:Y:S01]  /*a170*/  IMAD.IADD R34, R11, 0x1, R45 ;  /* 0x000000010b227824 */ /* 0x000fe200078e022d */
[----:B------:R-:W-:Y:S01]  /*a180*/  ISETP.GT.U32.AND P2, PT, R92, R78, PT ;  /* 0x0000004e5c00720c */ /* 0x000fe20003f44070 */
[----:B------:R-:W-:Y:S01]  /*a190*/  IMAD.IADD R66, R47, 0x1, R33 ;  /* 0x000000012f427824 */ /* 0x000fe200078e0221 */
[----:B------:R-:W-:-:S02]  /*a1a0*/  SEL R12, R86, R79, P3 ;  /* 0x0000004f560c7207 */ /* 0x000fc40001800000 */
[----:B------:R-:W-:Y:S02]  /*a1b0*/  SEL R85, R51, R82, P3 ;  /* 0x0000005233557207 */ /* 0x000fe40001800000 */
[----:B------:R-:W-:Y:S02]  /*a1c0*/  SEL R77, R37, R18, P3 ;  /* 0x00000012254d7207 */ /* 0x000fe40001800000 */
[----:B------:R-:W-:Y:S02]  /*a1d0*/  ISETP.GT.U32.AND P3, PT, R10, R84, PT ;  /* 0x000000540a00720c */ /* 0x000fe40003f64070 */
[----:B------:R-:W-:Y:S02]  /*a1e0*/  SEL R47, R27, R62, P4 ;  /* 0x0000003e1b2f7207 */ /* 0x000fe40002000000 */
[----:B------:R-:W-:Y:S01]  /*a1f0*/  SEL R63, R37, R24, P4 ;  /* 0x00000018253f7207 */ /* 0x000fe20002000000 */
[----:B------:R-:W-:Y:S01]  /*a200*/  IMAD.WIDE.U32 R22, R22, R14, RZ ;  /* 0x0000000e16167225 */ /* 0x000fe200078e00ff */
[----:B------:R-:W-:-:S02]  /*a210*/  ISETP.GE.AND P4, PT, R2, UR13, PT ;  /* 0x0000000d02007c0c */ /* 0x000fc4000bf86270 */
[----:B------:R-:W-:Y:S02]  /*a220*/  ISETP.GT.AND.EX P2, PT, R15, R80, PT, P2 ;  /* 0x000000500f00720c */ /* 0x000fe40003f44320 */
[----:B------:R-:W-:Y:S01]  /*a230*/  ISETP.GT.AND.EX P3, PT, R34, R19, PT, P3 ;  /* 0x000000132200720c */ /* 0x000fe20003f64330 */
[----:B------:R-:W-:Y:S01]  /*a240*/  IMAD.IADD R74, R91, 0x1, R9 ;  /* 0x000000015b4a7824 */ /* 0x000fe200078e0209 */
[----:B------:R-:W-:Y:S01]  /*a250*/  SEL R59, R37, R32, P6 ;  /* 0x00000020253b7207 */ /* 0x000fe20003000000 */
[----:B------:R-:W-:Y:S01]  /*a260*/  IMAD.IADD R72, R23, 0x1, R21 ;  /* 0x0000000117487824 */ /* 0x000fe200078e0215 */
[----:B------:R-:W-:Y:S02]  /*a270*/  SEL R73, R37, R58, P5 ;  /* 0x0000003a25497207 */ /* 0x000fe40002800000 */
[----:B------:R-:W-:Y:S02]  /*a280*/  SEL R14, R92, R78, P2 ;  /* 0x0000004e5c0e7207 */ /* 0x000fe40001000000 */
[----:B------:R-:W-:Y:S01]  /*a290*/  SEL R15, R15, R80, P2 ;  /* 0x000000500f0f7207 */ /* 0x000fe20001000000 */
[----:B------:R-:W-:Y:S01]  /*a2a0*/  BAR.SYNC.DEFER_BLOCKING 0x0 ;  /* 0x0000000000007b1d */ /* 0x000fe20000010000 */
[----:B------:R-:W-:-:S02]  /*a2b0*/  ISETP.GT.U32.AND P6, PT, R90, R8, PT ;  /* 0x000000085a00720c */ /* 0x000fc40003fc4070 */
[C---:B------:R-:W-:Y:S02]  /*a2c0*/  SEL R45, R37.reuse, R68, P1 ;  /* 0x00000044252d7207 */ /* 0x040fe40000800000 */
[----:B------:R-:W-:Y:S02]  /*a2d0*/  SEL R83, R37, R70, P2 ;  /* 0x0000004625537207 */ /* 0x000fe40001000000 */
[----:B------:R-:W-:Y:S02]  /*a2e0*/  ISETP.GT.U32.AND P5, PT, R94, R25, PT ;  /* 0x000000195e00720c */ /* 0x000fe40003fa4070 */
[----:B------:R-:W-:Y:S02]  /*a2f0*/  ISETP.GT.U32.AND P1, PT, R22, R28, PT ;  /* 0x0000001c1600720c */ /* 0x000fe40003f24070 */
[----:B------:R-:W-:Y:S02]  /*a300*/  ISETP.GT.U32.AND P2, PT, R46, R60, PT ;  /* 0x0000003c2e00720c */ /* 0x000fe40003f44070 */
[----:B------:R-:W-:-:S02]  /*a310*/  ISETP.GT.AND.EX P6, PT, R74, R75, PT, P6 ;  /* 0x0000004b4a00720c */ /* 0x000fc40003fc4360 */
[----:B------:R-:W-:Y:S02]  /*a320*/  ISETP.GT.AND.EX P5, PT, R26, R71, PT, P5 ;  /* 0x000000471a00720c */ /* 0x000fe40003fa4350 */
[----:B------:R-:W-:Y:S02]  /*a330*/  ISETP.GT.AND.EX P1, PT, R72, R5, PT, P1 ;  /* 0x000000054800720c */ /* 0x000fe40003f24310 */
[----:B------:R-:W-:Y:S02]  /*a340*/  ISETP.GT.AND.EX P2, PT, R66, R17, PT, P2 ;  /* 0x000000114200720c */ /* 0x000fe40003f44320 */
[----:B------:R-:W-:Y:S01]  /*a350*/  SEL R91, R74, R75, P6 ;  /* 0x0000004b4a5b7207 */ /* 0x000fe20003000000 */
[----:B------:R-:W-:Y:S01]  /*a360*/  IMAD R105, R0, 0x8, R3 ;  /* 0x0000000800697824 */ /* 0x000fe200078e0203 */
[C---:B------:R-:W-:Y:S02]  /*a370*/  SEL R51, R37.reuse, R38, P5 ;  /* 0x0000002625337207 */ /* 0x040fe40002800000 */
[----:B------:R-:W-:-:S02]  /*a380*/  SEL R89, R37, R56, P6 ;  /* 0x0000003825597207 */ /* 0x000fc40003000000 */
[C---:B------:R-:W-:Y:S02]  /*a390*/  SEL R75, R37.reuse, R16, P1 ;  /* 0x00000010254b7207 */ /* 0x040fe40000800000 */
[----:B------:R-:W-:Y:S02]  /*a3a0*/  SEL R67, R37, R4, P2 ;  /* 0x0000000425437207 */ /* 0x000fe40001000000 */
[----:B------:R-:W-:Y:S02]  /*a3b0*/  SEL R58, R94, R25, P5 ;  /* 0x000000195e3a7207 */ /* 0x000fe40002800000 */
[----:B------:R-:W-:Y:S02]  /*a3c0*/  SEL R90, R90, R8, P6 ;  /* 0x000000085a5a7207 */ /* 0x000fe40003000000 */
[----:B------:R-:W-:Y:S02]  /*a3d0*/  SEL R86, R22, R28, P1 ;  /* 0x0000001c16567207 */ /* 0x000fe40000800000 */
[----:B------:R-:W-:-:S02]  /*a3e0*/  SEL R78, R46, R60, P2 ;  /* 0x0000003c2e4e7207 */ /* 0x000fc40001000000 */
[----:B------:R-:W-:Y:S02]  /*a3f0*/  SEL R68, R10, R84, P3 ;  /* 0x000000540a447207 */ /* 0x000fe40001800000 */
[----:B------:R-:W-:Y:S02]  /*a400*/  SEL R71, R26, R71, P5 ;  /* 0x000000471a477207 */ /* 0x000fe40002800000 */
[----:B------:R-:W-:Y:S02]  /*a410*/  SEL R87, R72, R5, P1 ;  /* 0x0000000548577207 */ /* 0x000fe40000800000 */
[----:B------:R-:W-:Y:S02]  /*a420*/  SEL R79, R66, R17, P2 ;  /* 0x00000011424f7207 */ /* 0x000fe40001000000 */
[----:B------:R-:W-:Y:S02]  /*a430*/  SEL R69, R34, R19, P3 ;  /* 0x0000001322457207 */ /* 0x000fe40001800000 */
[----:B------:R-:W-:Y:S01]  /*a440*/  @!P3 SEL R37, R20, R48, P0 ;  /* 0x000000301425b207 */ /* 0x000fe20000000000 */
[----:B------:R-:W-:Y:S06]  /*a450*/  @!P4 BRA `(.L_x_104) ;  /* 0xffffff600018c947 */ /* 0x000fec000383ffff */
.L_x_103:
[----:B------:R-:W0:Y:S01]  /*a460*/  LDCU UR4, c[0x0][0x3a4] ;  /* 0x00007480ff0477ac */ /* 0x000e220008000800 */
[----:B------:R-:W-:Y:S01]  /*a470*/  IMAD.U32 R5, RZ, RZ, UR5 ;  /* 0x00000005ff057e24 */ /* 0x000fe2000f8e00ff */
[----:B------:R-:W1:Y:S01]  /*a480*/  LDC.64 R22, c[0x0][0x390] ;  /* 0x0000e400ff167b82 */ /* 0x000e620000000a00 */
[----:B------:R-:W-:Y:S01]  /*a490*/  IMAD.U32 R2, RZ, RZ, UR7 ;  /* 0x00000007ff027e24 */ /* 0x000fe2000f8e00ff */
[----:B------:R-:W-:Y:S01]  /*a4a0*/  BSSY.RECONVERGENT B0, `(.L_x_105) ;  /* 0x000003f000007945 */ /* 0x000fe20003800200 */
[----:B------:R-:W-:Y:S02]  /*a4b0*/  IMAD R28, R5, 0x8, R0 ;  /* 0x00000008051c7824 */ /* 0x000fe400078e0200 */
[----:B------:R-:W-:Y:S02]  /*a4c0*/  IMAD R27, R2, 0x8, R3 ;  /* 0x00000008021b7824 */ /* 0x000fe400078e0203 */
[----:B------:R-:W-:Y:S01]  /*a4d0*/  IMAD.SHL.U32 R28, R28, 0x4, RZ ;  /* 0x000000041c1c7824 */ /* 0x000fe200078e00ff */
[----:B------:R-:W2:Y:S01]  /*a4e0*/  LDC.64 R20, c[0x0][0x398] ;  /* 0x0000e600ff147b82 */ /* 0x000ea20000000a00 */
[----:B------:R-:W-:-:S02]  /*a4f0*/  IMAD.SHL.U32 R27, R27, 0x4, RZ ;  /* 0x000000041b1b7824 */ /* 0x000fc400078e00ff */
[C---:B------:R-:W-:Y:S02]  /*a500*/  VIADD R26, R28.reuse, 0x1 ;  /* 0x000000011c1a7836 */ /* 0x040fe40000000000 */
[C---:B------:R-:W-:Y:S02]  /*a510*/  VIADD R6, R28.reuse, 0x2 ;  /* 0x000000021c067836 */ /* 0x040fe40000000000 */
[C---:B------:R-:W-:Y:S01]  /*a520*/  VIADD R0, R28.reuse, 0x3 ;  /* 0x000000031c007836 */ /* 0x040fe20000000000 */
[----:B------:R-:W3:Y:S01]  /*a530*/  LDC.64 R18, c[0x0][0x390] ;  /* 0x0000e400ff127b82 */ /* 0x000ee20000000a00 */
[----:B0-----:R-:W-:Y:S01]  /*a540*/  ISETP.GE.AND P3, PT, R28, UR4, PT ;  /* 0x000000041c007c0c */ /* 0x001fe2000bf66270 */
[----:B------:R-:W-:Y:S01]  /*a550*/  IMAD.MOV.U32 R24, RZ, RZ, R52 ;  /* 0x000000ffff187224 */ /* 0x000fe200078e0034 */
[----:B------:R-:W-:Y:S01]  /*a560*/  ISETP.GE.AND P1, PT, R26, UR4, PT ;  /* 0x000000041a007c0c */ /* 0x000fe2000bf26270 */
[C---:B------:R-:W-:Y:S01]  /*a570*/  VIADD R32, R27.reuse, 0x1 ;  /* 0x000000011b207836 */ /* 0x040fe20000000000 */
[----:B------:R-:W-:-:S02]  /*a580*/  ISETP.LT.AND P3, PT, R27, UR6, !P3 ;  /* 0x000000061b007c0c */ /* 0x000fc4000df61270 */
[C---:B------:R-:W-:Y:S01]  /*a590*/  ISETP.GE.OR P6, PT, R27.reuse, UR6, P1 ;  /* 0x000000061b007c0c */ /* 0x040fe20008fc6670 */
[----:B------:R-:W0:Y:S01]  /*a5a0*/  LDC.64 R16, c[0x0][0x398] ;  /* 0x0000e600ff107b82 */ /* 0x000e220000000a00 */
[----:B------:R-:W-:Y:S02]  /*a5b0*/  ISETP.GE.AND P2, PT, R6, UR4, PT ;  /* 0x0000000406007c0c */ /* 0x000fe4000bf46270 */
[----:B------:R-:W-:Y:S02]  /*a5c0*/  ISETP.GE.AND P0, PT, R0, UR4, PT ;  /* 0x0000000400007c0c */ /* 0x000fe4000bf06270 */
[C---:B------:R-:W-:Y:S02]  /*a5d0*/  ISETP.GE.OR P4, PT, R27.reuse, UR6, P2 ;  /* 0x000000061b007c0c */ /* 0x040fe40009786670 */
[----:B------:R-:W-:Y:S01]  /*a5e0*/  ISETP.GE.OR P5, PT, R27, UR6, P0 ;  /* 0x000000061b007c0c */ /* 0x000fe200087a6670 */
[----:B------:R-:W4:Y:S02]  /*a5f0*/  LDC.64 R10, c[0x0][0x390] ;  /* 0x0000e400ff0a7b82 */ /* 0x000f240000000a00 */
[----:B------:R-:W-:-:S02]  /*a600*/  @P3 IMAD R25, R28, UR6, R27 ;  /* 0x000000061c193c24 */ /* 0x000fc4000f8e021b */
[----:B------:R-:W-:Y:S02]  /*a610*/  @!P6 IMAD R33, R26, UR6, R27 ;  /* 0x000000061a21ec24 */ /* 0x000fe4000f8e021b */
[C---:B-1----:R-:W-:Y:S02]  /*a620*/  @P3 IMAD.WIDE R22, R25.reuse, 0x8, R22 ;  /* 0x0000000819163825 */ /* 0x042fe400078e0216 */
[----:B------:R-:W1:Y:S02]  /*a630*/  LDC.64 R8, c[0x0][0x398] ;  /* 0x0000e600ff087b82 */ /* 0x000e640000000a00 */
[----:B--2---:R-:W-:-:S04]  /*a640*/  @P3 IMAD.WIDE R20, R25, 0x4, R20 ;  /* 0x0000000419143825 */ /* 0x004fc800078e0214 */
[C---:B---3--:R-:W-:Y:S02]  /*a650*/  @!P6 IMAD.WIDE R18, R33.reuse, 0x8, R18 ;  /* 0x000000082112e825 */ /* 0x048fe400078e0212 */
[----:B------:R-:W2:Y:S02]  /*a660*/  LDC.64 R4, c[0x0][0x390] ;  /* 0x0000e400ff047b82 */ /* 0x000ea40000000a00 */
[----:B0-----:R-:W-:-:S04]  /*a670*/  @!P6 IMAD.WIDE R16, R33, 0x4, R16 ;  /* 0x000000042110e825 */ /* 0x001fc800078e0210 */
[----:B------:R-:W-:Y:S02]  /*a680*/  IMAD.MOV.U32 R25, RZ, RZ, R65 ;  /* 0x000000ffff197224 */ /* 0x000fe400078e0041 */
[----:B------:R-:W0:Y:S01]  /*a690*/  LDC.64 R2, c[0x0][0x398] ;  /* 0x0000e600ff027b82 */ /* 0x000e220000000a00 */
[--C-:B------:R-:W-:Y:S02]  /*a6a0*/  @!P4 IMAD R33, R6, UR6, R27.reuse ;  /* 0x000000060621cc24 */ /* 0x100fe4000f8e021b */
[----:B------:R-:W-:Y:S01]  /*a6b0*/  @P3 STG.E.64 desc[UR10][R22.64], R24 ;  /* 0x0000001816003986 */ /* 0x000fe2000c101b0a */
[----:B------:R-:W-:Y:S02]  /*a6c0*/  @!P5 IMAD R35, R0, UR6, R27 ;  /* 0x000000060023dc24 */ /* 0x000fe4000f8e021b */
[----:B----4-:R-:W-:Y:S01]  /*a6d0*/  @!P4 IMAD.WIDE R10, R33, 0x8, R10 ;  /* 0x00000008210ac825 */ /* 0x010fe200078e020a */
[----:B------:R-:W-:Y:S01]  /*a6e0*/  @P3 STG.E desc[UR10][R20.64], R41 ;  /* 0x0000002914003986 */ /* 0x000fe2000c10190a */
[----:B------:R-:W-:-:S02]  /*a6f0*/  ISETP.GE.AND P3, PT, R28, UR4, PT ;  /* 0x000000041c007c0c */ /* 0x000fc4000bf66270 */
[----:B-1----:R-:W-:Y:S01]  /*a700*/  @!P4 IMAD.WIDE R8, R33, 0x4, R8 ;  /* 0x000000042108c825 */ /* 0x002fe200078e0208 */
[----:B------:R-:W-:Y:S03]  /*a710*/  @!P6 STG.E.64 desc[UR10][R18.64], R30 ;  /* 0x0000001e1200e986 */ /* 0x000fe6000c101b0a */
[----:B------:R-:W-:Y:S01]  /*a720*/  IMAD.MOV.U32 R65, RZ, RZ, R53 ;  /* 0x000000ffff417224 */ /* 0x000fe200078e0035 */
[----:B------:R-:W-:Y:S01]  /*a730*/  @!P6 STG.E desc[UR10][R16.64], R29 ;  /* 0x0000001d1000e986 */ /* 0x000fe2000c10190a */
[C---:B--2---:R-:W-:Y:S01]  /*a740*/  @!P5 IMAD.WIDE R4, R35.reuse, 0x8, R4 ;  /* 0x000000082304d825 */ /* 0x044fe200078e0204 */
[----:B------:R-:W-:Y:S02]  /*a750*/  ISETP.GE.OR P6, PT, R32, UR6, P3 ;  /* 0x0000000620007c0c */ /* 0x000fe40009fc6670 */
[----:B------:R-:W-:Y:S04]  /*a760*/  @!P4 STG.E.64 desc[UR10][R10.64], R54 ;  /* 0x000000360a00c986 */ /* 0x000fe8000c101b0a */
[----:B------:R1:W-:Y:S01]  /*a770*/  @!P4 STG.E desc[UR10][R8.64], R61 ;  /* 0x0000003d0800c986 */ /* 0x0003e2000c10190a */
[----:B0-----:R-:W-:-:S04]  /*a780*/  @!P5 IMAD.WIDE R2, R35, 0x4, R2 ;  /* 0x000000042302d825 */ /* 0x001fc800078e0202 */
[----:B-1----:R-:W-:Y:S02]  /*a790*/  IMAD.MOV.U32 R8, RZ, RZ, R42 ;  /* 0x000000ffff087224 */ /* 0x002fe400078e002a */
[----:B------:R-:W-:-:S05]  /*a7a0*/  IMAD.MOV.U32 R9, RZ, RZ, R7 ;  /* 0x000000ffff097224 */ /* 0x000fca00078e0007 */
[----:B------:R0:W-:Y:S04]  /*a7b0*/  @!P5 STG.E.64 desc[UR10][R4.64], R8 ;  /* 0x000000080400d986 */ /* 0x0001e8000c101b0a */
[----:B------:R0:W-:Y:S01]  /*a7c0*/  @!P5 STG.E desc[UR10][R2.64], R49 ;  /* 0x000000310200d986 */ /* 0x0001e2000c10190a */
[----:B------:R-:W-:Y:S05]  /*a7d0*/  @P6 BRA `(.L_x_106) ;  /* 0x00000000002c6947 */ /* 0x000fea0003800000 */
[----:B------:R-:W1:Y:S01]  /*a7e0*/  LDCU.128 UR12, c[0x0][0x390] ;  /* 0x00007200ff0c77ac */ /* 0x000e620008000c00 */
[----:B0-----:R-:W-:Y:S01]  /*a7f0*/  IMAD R2, R28, UR6, RZ ;  /* 0x000000061c027c24 */ /* 0x001fe2000f8e02ff */
[----:B------:R-:W-:-:S04]  /*a800*/  SHF.R.S32.HI R3, RZ, 0x1f, R27 ;  /* 0x0000001fff037819 */ /* 0x000fc8000001141b */
[----:B------:R-:W-:-:S04]  /*a810*/  IADD3 R5, P4, PT, R27, R2, RZ ;  /* 0x000000021b057210 */ /* 0x000fc80007f9e0ff */
[----:B------:R-:W-:Y:S02]  /*a820*/  LEA.HI.X.SX32 R8, R2, R3, 0x1, P4 ;  /* 0x0000000302087211 */ /* 0x000fe400020f0eff */
[C---:B-1----:R-:W-:Y:S02]  /*a830*/  LEA R2, P4, R5.reuse, UR12, 0x3 ;  /* 0x0000000c05027c11 */ /* 0x042fe4000f8818ff */
[C---:B------:R-:W-:Y:S02]  /*a840*/  LEA R4, P5, R5.reuse, UR14, 0x2 ;  /* 0x0000000e05047c11 */ /* 0x040fe4000f8a10ff */
[C-C-:B------:R-:W-:Y:S02]  /*a850*/  LEA.HI.X R3, R5.reuse, UR13, R8.reuse, 0x3, P4 ;  /* 0x0000000d05037c11 */ /* 0x140fe4000a0f1c08 */
[----:B------:R-:W-:-:S03]  /*a860*/  LEA.HI.X R5, R5, UR15, R8, 0x2, P5 ;  /* 0x0000000f05057c11 */ /* 0x000fc6000a8f1408 */
[----:B------:R1:W-:Y:S04]  /*a870*/  STG.E.64 desc[UR10][R2.64+0x8], R64 ;  /* 0x0000084002007986 */ /* 0x0003e8000c101b0a */
[----:B------:R1:W-:Y:S02]  /*a880*/  STG.E desc[UR10][R4.64+0x4], R13 ;  /* 0x0000040d04007986 */ /* 0x0003e4000c10190a */
.L_x_106:
[----:B------:R-:W-:Y:S05]  /*a890*/  BSYNC.RECONVERGENT B0 ;  /* 0x0000000000007941 */ /* 0x000fea0003800200 */
.L_x_105:
[----:B------:R-:W-:Y:S01]  /*a8a0*/  ISETP.GE.OR P4, PT, R32, UR6, P1 ;  /* 0x0000000620007c0c */ /* 0x000fe20008f86670 */
[----:B------:R-:W-:Y:S01]  /*a8b0*/  BSSY.RECONVERGENT B0, `(.L_x_107) ;  /* 0x000000e000007945 */ /* 0x000fe20003800200 */
[----:B------:R-:W-:-:S11]  /*a8c0*/  IMAD.MOV.U32 R42, RZ, RZ, R36 ;  /* 0x000000ffff2a7224 */ /* 0x000fd600078e0024 */
[----:B------:R-:W-:Y:S05]  /*a8d0*/  @P4 BRA `(.L_x_108) ;  /* 0x00000000002c4947 */ /* 0x000fea0003800000 */
[----:B------:R-:W2:Y:S01]  /*a8e0*/  LDCU.128 UR12, c[0x0][0x390] ;  /* 0x00007200ff0c77ac */ /* 0x000ea20008000c00 */
[----:B01----:R-:W-:-:S05]  /*a8f0*/  IMAD R2, R26, UR6, RZ ;  /* 0x000000061a027c24 */ /* 0x003fca000f8e02ff */
[----:B------:R-:W-:Y:S02]  /*a900*/  IADD3 R5, P4, PT, R27, R2, RZ ;  /* 0x000000021b057210 */ /* 0x000fe40007f9e0ff */
[----:B------:R-:W-:-:S04]  /*a910*/  SHF.R.S32.HI R4, RZ, 0x1f, R2 ;  /* 0x0000001fff047819 */ /* 0x000fc80000011402 */
[----:B------:R-:W-:Y:S02]  /*a920*/  LEA.HI.X.SX32 R8, R27, R4, 0x1, P4 ;  /* 0x000000041b087211 */ /* 0x000fe400020f0eff */
[C---:B--2---:R-:W-:Y:S02]  /*a930*/  LEA R2, P5, R5.reuse, UR12, 0x3 ;  /* 0x0000000c05027c11 */ /* 0x044fe4000f8a18ff */
[C---:B------:R-:W-:Y:S02]  /*a940*/  LEA R4, P4, R5.reuse, UR14, 0x2 ;  /* 0x0000000e05047c11 */ /* 0x040fe4000f8810ff */
[C-C-:B------:R-:W-:Y:S02]  /*a950*/  LEA.HI.X R3, R5.reuse, UR13, R8.reuse, 0x3, P5 ;  /* 0x0000000d05037c11 */ /* 0x140fe4000a8f1c08 */
[----:B------:R-:W-:-:S03]  /*a960*/  LEA.HI.X R5, R5, UR15, R8, 0x2, P4 ;  /* 0x0000000f05057c11 */ /* 0x000fc6000a0f1408 */
[----:B------:R2:W-:Y:S04]  /*a970*/  STG.E.64 desc[UR10][R2.64+0x8], R42 ;  /* 0x0000082a02007986 */ /* 0x0005e8000c101b0a */
[----:B------:R2:W-:Y:S02]  /*a980*/  STG.E desc[UR10][R4.64+0x4], R73 ;  /* 0x0000044904007986 */ /* 0x0005e4000c10190a */
.L_x_108:
[----:B------:R-:W-:Y:S05]  /*a990*/  BSYNC.RECONVERGENT B0 ;  /* 0x0000000000007941 */ /* 0x000fea0003800200 */
.L_x_107:
[----:B------:R-:W-:Y:S01]  /*a9a0*/  ISETP.GE.OR P4, PT, R32, UR6, P2 ;  /* 0x0000000620007c0c */ /* 0x000fe20009786670 */
[----:B------:R-:W-:Y:S01]  /*a9b0*/  BSSY.RECONVERGENT B0, `(.L_x_109) ;  /* 0x000000e000007945 */ /* 0x000fe20003800200 */
[----:B------:R-:W-:-:S11]  /*a9c0*/  IMAD.MOV.U32 R56, RZ, RZ, R50 ;  /* 0x000000ffff387224 */ /* 0x000fd600078e0032 */
[----:B------:R-:W-:Y:S05]  /*a9d0*/  @P4 BRA `(.L_x_110) ;  /* 0x00000000002c4947 */ /* 0x000fea0003800000 */
[----:B------:R-:W3:Y:S01]  /*a9e0*/  LDCU.128 UR12, c[0x0][0x390] ;  /* 0x00007200ff0c77ac */ /* 0x000ee20008000c00 */
[----:B012---:R-:W-:-:S05]  /*a9f0*/  IMAD R2, R6, UR6, RZ ;  /* 0x0000000606027c24 */ /* 0x007fca000f8e02ff */
[----:B------:R-:W-:Y:S02]  /*aa00*/  IADD3 R5, P4, PT, R27, R2, RZ ;  /* 0x000000021b057210 */ /* 0x000fe40007f9e0ff */
[----:B------:R-:W-:-:S04]  /*aa10*/  SHF.R.S32.HI R4, RZ, 0x1f, R2 ;  /* 0x0000001fff047819 */ /* 0x000fc80000011402 */
[----:B------:R-:W-:Y:S02]  /*aa20*/  LEA.HI.X.SX32 R8, R27, R4, 0x1, P4 ;  /* 0x000000041b087211 */ /* 0x000fe400020f0eff */
[C---:B---3--:R-:W-:Y:S02]  /*aa30*/  LEA R2, P5, R5.reuse, UR12, 0x3 ;  /* 0x0000000c05027c11 */ /* 0x048fe4000f8a18ff */
[C---:B------:R-:W-:Y:S02]  /*aa40*/  LEA R4, P4, R5.reuse, UR14, 0x2 ;  /* 0x0000000e05047c11 */ /* 0x040fe4000f8810ff */
[C-C-:B------:R-:W-:Y:S02]  /*aa50*/  LEA.HI.X R3, R5.reuse, UR13, R8.reuse, 0x3, P5 ;  /* 0x0000000d05037c11 */ /* 0x140fe4000a8f1c08 */
[----:B------:R-:W-:-:S03]  /*aa60*/  LEA.HI.X R5, R5, UR15, R8, 0x2, P4 ;  /* 0x0000000f05057c11 */ /* 0x000fc6000a0f1408 */
[----:B------:R3:W-:Y:S04]  /*aa70*/  STG.E.64 desc[UR10][R2.64+0x8], R56 ;  /* 0x0000083802007986 */ /* 0x0007e8000c101b0a */
[----:B------:R3:W-:Y:S02]  /*aa80*/  STG.E desc[UR10][R4.64+0x4], R59 ;  /* 0x0000043b04007986 */ /* 0x0007e4000c10190a */
.L_x_110:
[----:B------:R-:W-:Y:S05]  /*aa90*/  BSYNC.RECONVERGENT B0 ;  /* 0x0000000000007941 */ /* 0x000fea0003800200 */
.L_x_109:
[----:B------:R-:W-:Y:S01]  /*aaa0*/  ISETP.GE.OR P4, PT, R32, UR6, P0 ;  /* 0x0000000620007c0c */ /* 0x000fe20008786670 */
[----:B------:R-:W-:Y:S01]  /*aab0*/  BSSY.RECONVERGENT B0, `(.L_x_111) ;  /* 0x000000f000007945 */ /* 0x000fe20003800200 */
[----:B------:R-:W-:Y:S02]  /*aac0*/  VIADD R7, R27, 0x2 ;  /* 0x000000021b077836 */ /* 0x000fe40000000000 */
[----:B------:R-:W-:-:S09]  /*aad0*/  IMAD.MOV.U32 R38, RZ, RZ, R44 ;  /* 0x000000ffff267224 */ /* 0x000fd200078e002c */
[----:B------:R-:W-:Y:S05]  /*aae0*/  @P4 BRA `(.L_x_112) ;  /* 0x00000000002c4947 */ /* 0x000fea0003800000 */
[----:B------:R-:W4:Y:S01]  /*aaf0*/  LDCU.128 UR12, c[0x0][0x390] ;  /* 0x00007200ff0c77ac */ /* 0x000f220008000c00 */
[----:B0123--:R-:W-:-:S05]  /*ab00*/  IMAD R2, R0, UR6, RZ ;  /* 0x0000000600027c24 */ /* 0x00ffca000f8e02ff */
[----:B------:R-:W-:Y:S02]  /*ab10*/  IADD3 R5, P4, PT, R27, R2, RZ ;  /* 0x000000021b057210 */ /* 0x000fe40007f9e0ff */
[----:B------:R-:W-:-:S04]  /*ab20*/  SHF.R.S32.HI R4, RZ, 0x1f, R2 ;  /* 0x0000001fff047819 */ /* 0x000fc80000011402 */
[----:B------:R-:W-:Y:S02]  /*ab30*/  LEA.HI.X.SX32 R8, R27, R4, 0x1, P4 ;  /* 0x000000041b087211 */ /* 0x000fe400020f0eff */
[C---:B----4-:R-:W-:Y:S02]  /*ab40*/  LEA R2, P5, R5.reuse, UR12, 0x3 ;  /* 0x0000000c05027c11 */ /* 0x050fe4000f8a18ff */
[C---:B------:R-:W-:Y:S02]  /*ab50*/  LEA R4, P4, R5.reuse, UR14, 0x2 ;  /* 0x0000000e05047c11 */ /* 0x040fe4000f8810ff */
[C-C-:B------:R-:W-:Y:S02]  /*ab60*/  LEA.HI.X R3, R5.reuse, UR13, R8.reuse, 0x3, P5 ;  /* 0x0000000d05037c11 */ /* 0x140fe4000a8f1c08 */
[----:B------:R-:W-:-:S03]  /*ab70*/  LEA.HI.X R5, R5, UR15, R8, 0x2, P4 ;  /* 0x0000000f05057c11 */ /* 0x000fc6000a0f1408 */
[----:B------:R4:W-:Y:S04]  /*ab80*/  STG.E.64 desc[UR10][R2.64+0x8], R38 ;  /* 0x0000082602007986 */ /* 0x0009e8000c101b0a */
[----:B------:R4:W-:Y:S02]  /*ab90*/  STG.E desc[UR10][R4.64+0x4], R45 ;  /* 0x0000042d04007986 */ /* 0x0009e4000c10190a */
.L_x_112:
[----:B------:R-:W-:Y:S05]  /*aba0*/  BSYNC.RECONVERGENT B0 ;  /* 0x0000000000007941 */ /* 0x000fea0003800200 */
.L_x_111:
[----:B------:R-:W-:Y:S01]  /*abb0*/  ISETP.GE.OR P4, PT, R7, UR6, P3 ;  /* 0x0000000607007c0c */ /* 0x000fe20009f86670 */
[----:B------:R-:W-:-:S12]  /*abc0*/  BSSY.RECONVERGENT B0, `(.L_x_113) ;  /* 0x000000d000007945 */ /* 0x000fd80003800200 */
[----:B------:R-:W-:Y:S05]  /*abd0*/  @P4 BRA `(.L_x_114) ;  /* 0x00000000002c4947 */ /* 0x000fea0003800000 */
[----:B------:R-:W5:Y:S01]  /*abe0*/  LDCU.128 UR12, c[0x0][0x390] ;  /* 0x00007200ff0c77ac */ /* 0x000f620008000c00 */
[----:B01234-:R-:W-:Y:S01]  /*abf0*/  IMAD R2, R28, UR6, RZ ;  /* 0x000000061c027c24 */ /* 0x01ffe2000f8e02ff */
[----:B------:R-:W-:-:S04]  /*ac00*/  SHF.R.S32.HI R3, RZ, 0x1f, R27 ;  /* 0x0000001fff037819 */ /* 0x000fc8000001141b */
[----:B------:R-:W-:-:S04]  /*ac10*/  IADD3 R5, P4, PT, R27, R2, RZ ;  /* 0x000000021b057210 */ /* 0x000fc80007f9e0ff */
[----:B------:R-:W-:Y:S02]  /*ac20*/  LEA.HI.X.SX32 R8, R2, R3, 0x1, P4 ;  /* 0x0000000302087211 */ /* 0x000fe400020f0eff */
[C---:B-----5:R-:W-:Y:S02]  /*ac30*/  LEA R2, P4, R5.reuse, UR12, 0x3 ;  /* 0x0000000c05027c11 */ /* 0x060fe4000f8818ff */
[C---:B------:R-:W-:Y:S02]  /*ac40*/  LEA R4, P5, R5.reuse, UR14, 0x2 ;  /* 0x0000000e05047c11 */ /* 0x040fe4000f8a10ff */
[C-C-:B------:R-:W-:Y:S02]  /*ac50*/  LEA.HI.X R3, R5.reuse, UR13, R8.reuse, 0x3, P4 ;  /* 0x0000000d05037c11 */ /* 0x140fe4000a0f1c08 */
[----:B------:R-:W-:-:S03]  /*ac60*/  LEA.HI.X R5, R5, UR15, R8, 0x2, P5 ;  /* 0x0000000f05057c11 */ /* 0x000fc6000a8f1408 */
[----:B------:R0:W-:Y:S04]  /*ac70*/  STG.E.64 desc[UR10][R2.64+0x10], R14 ;  /* 0x0000100e02007986 */ /* 0x0001e8000c101b0a */
[----:B------:R0:W-:Y:S02]  /*ac80*/  STG.E desc[UR10][R4.64+0x8], R83 ;  /* 0x0000085304007986 */ /* 0x0001e4000c10190a */
.L_x_114:
[----:B------:R-:W-:Y:S05]  /*ac90*/  BSYNC.RECONVERGENT B0 ;  /* 0x0000000000007941 */ /* 0x000fea0003800200 */
.L_x_113:
[----:B------:R-:W-:Y:S01]  /*aca0*/  ISETP.GE.OR P4, PT, R7, UR6, P1 ;  /* 0x0000000607007c0c */ /* 0x000fe20008f86670 */
[----:B------:R-:W-:Y:S01]  /*acb0*/  BSSY.RECONVERGENT B0, `(.L_x_115) ;  /* 0x000000e000007945 */ /* 0x000fe20003800200 */
[----:B-1----:R-:W-:-:S11]  /*acc0*/  IMAD.MOV.U32 R13, RZ, RZ, R85 ;  /* 0x000000ffff0d7224 */ /* 0x002fd600078e0055 */
[----:B------:R-:W-:Y:S05]  /*acd0*/  @P4 BRA `(.L_x_116) ;  /* 0x00000000002c4947 */ /* 0x000fea0003800000 */
[----:B------:R-:W1:Y:S01]  /*ace0*/  LDCU.128 UR12, c[0x0][0x390] ;  /* 0x00007200ff0c77ac */ /* 0x000e620008000c00 */
[----:B0-234-:R-:W-:-:S05]  /*acf0*/  IMAD R2, R26, UR6, RZ ;  /* 0x000000061a027c24 */ /* 0x01dfca000f8e02ff */
[----:B------:R-:W-:Y:S02]  /*ad00*/  IADD3 R5, P4, PT, R27, R2, RZ ;  /* 0x000000021b057210 */ /* 0x000fe40007f9e0ff */
[----:B------:R-:W-:-:S04]  /*ad10*/  SHF.R.S32.HI R4, RZ, 0x1f, R2 ;  /* 0x0000001fff047819 */ /* 0x000fc80000011402 */
[----:B------:R-:W-:Y:S02]  /*ad20*/  LEA.HI.X.SX32 R8, R27, R4, 0x1, P4 ;  /* 0x000000041b087211 */ /* 0x000fe400020f0eff */
[C---:B-1----:R-:W-:Y:S02]  /*ad30*/  LEA R2, P5, R5.reuse, UR12, 0x3 ;  /* 0x0000000c05027c11 */ /* 0x042fe4000f8a18ff */
[C---:B------:R-:W-:Y:S02]  /*ad40*/  LEA R4, P4, R5.reuse, UR14, 0x2 ;  /* 0x0000000e05047c11 */ /* 0x040fe4000f8810ff */
[C-C-:B------:R-:W-:Y:S02]  /*ad50*/  LEA.HI.X R3, R5.reuse, UR13, R8.reuse, 0x3, P5 ;  /* 0x0000000d05037c11 */ /* 0x140fe4000a8f1c08 */
[----:B------:R-:W-:-:S03]  /*ad60*/  LEA.HI.X R5, R5, UR15, R8, 0x2, P4 ;  /* 0x0000000f05057c11 */ /* 0x000fc6000a0f1408 */
[----:B------:R1:W-:Y:S04]  /*ad70*/  STG.E.64 desc[UR10][R2.64+0x10], R12 ;  /* 0x0000100c02007986 */ /* 0x0003e8000c101b0a */
[----:B------:R1:W-:Y:S02]  /*ad80*/  STG.E desc[UR10][R4.64+0x8], R77 ;  /* 0x0000084d04007986 */ /* 0x0003e4000c10190a */
.L_x_116:
[----:B------:R-:W-:Y:S05]  /*ad90*/  BSYNC.RECONVERGENT B0 ;  /* 0x0000000000007941 */ /* 0x000fea0003800200 */
.L_x_115:
[----:B------:R-:W-:Y:S01]  /*ada0*/  ISETP.GE.OR P4, PT, R7, UR6, P2 ;  /* 0x0000000607007c0c */ /* 0x000fe20009786670 */
[----:B------:R-:W-:Y:S01]  /*adb0*/  BSSY.RECONVERGENT B0, `(.L_x_117) ;  /* 0x000000e000007945 */ /* 0x000fe20003800200 */
[----:B------:R-:W-:-:S11]  /*adc0*/  IMAD.MOV.U32 R41, RZ, RZ, R47 ;  /* 0x000000ffff297224 */ /* 0x000fd600078e002f */
[----:B------:R-:W-:Y:S05]  /*add0*/  @P4 BRA `(.L_x_118) ;  /* 0x00000000002c4947 */ /* 0x000fea0003800000 */
[----:B------:R-:W5:Y:S01]  /*ade0*/  LDCU.128 UR12, c[0x0][0x390] ;  /* 0x00007200ff0c77ac */ /* 0x000f620008000c00 */
[----:B01234-:R-:W-:-:S05]  /*adf0*/  IMAD R2, R6, UR6, RZ ;  /* 0x0000000606027c24 */ /* 0x01ffca000f8e02ff */
[----:B------:R-:W-:Y:S02]  /*ae00*/  IADD3 R5, P4, PT, R27, R2, RZ ;  /* 0x000000021b057210 */ /* 0x000fe40007f9e0ff */
[----:B------:R-:W-:-:S04]  /*ae10*/  SHF.R.S32.HI R4, RZ, 0x1f, R2 ;  /* 0x0000001fff047819 */ /* 0x000fc80000011402 */
[----:B------:R-:W-:Y:S02]  /*ae20*/  LEA.HI.X.SX32 R8, R27, R4, 0x1, P4 ;  /* 0x000000041b087211 */ /* 0x000fe400020f0eff */
[C---:B-----5:R-:W-:Y:S02]  /*ae30*/  LEA R2, P5, R5.reuse, UR12, 0x3 ;  /* 0x0000000c05027c11 */ /* 0x060fe4000f8a18ff */
[C---:B------:R-:W-:Y:S02]  /*ae40*/  LEA R4, P4, R5.reuse, UR14, 0x2 ;  /* 0x0000000e05047c11 */ /* 0x040fe4000f8810ff */
[C-C-:B------:R-:W-:Y:S02]  /*ae50*/  LEA.HI.X R3, R5.reuse, UR13, R8.reuse, 0x3, P5 ;  /* 0x0000000d05037c11 */ /* 0x140fe4000a8f1c08 */
[----:B------:R-:W-:-:S03]  /*ae60*/  LEA.HI.X R5, R5, UR15, R8, 0x2, P4 ;  /* 0x0000000f05057c11 */ /* 0x000fc6000a0f1408 */
[----:B------:R0:W-:Y:S04]  /*ae70*/  STG.E.64 desc[UR10][R2.64+0x10], R40 ;  /* 0x0000102802007986 */ /* 0x0001e8000c101b0a */
[----:B------:R0:W-:Y:S02]  /*ae80*/  STG.E desc[UR10][R4.64+0x8], R63 ;  /* 0x0000083f04007986 */ /* 0x0001e4000c10190a */
.L_x_118:
[----:B------:R-:W-:Y:S05]  /*ae90*/  BSYNC.RECONVERGENT B0 ;  /* 0x0000000000007941 */ /* 0x000fea0003800200 */
.L_x_117:
[----:B------:R-:W-:Y:S01]  /*aea0*/  ISETP.GE.OR P4, PT, R7, UR6, P0 ;  /* 0x0000000607007c0c */ /* 0x000fe20008786670 */
[----:B------:R-:W-:Y:S01]  /*aeb0*/  BSSY.RECONVERGENT B0, `(.L_x_119) ;  /* 0x000000f000007945 */ /* 0x000fe20003800200 */
[----:B------:R-:W-:Y:S02]  /*aec0*/  VIADD R7, R27, 0x3 ;  /* 0x000000031b077836 */ /* 0x000fe40000000000 */
[----:B---3--:R-:W-:-:S09]  /*aed0*/  IMAD.MOV.U32 R59, RZ, RZ, R71 ;  /* 0x000000ffff3b7224 */ /* 0x008fd200078e0047 */
[----:B------:R-:W-:Y:S05]  /*aee0*/  @P4 BRA `(.L_x_120) ;  /* 0x00000000002c4947 */ /* 0x000fea0003800000 */
[----:B------:R-:W3:Y:S01]  /*aef0*/  LDCU.128 UR12, c[0x0][0x390] ;  /* 0x00007200ff0c77ac */ /* 0x000ee20008000c00 */
[----:B012-4-:R-:W-:-:S05]  /*af00*/  IMAD R2, R0, UR6, RZ ;  /* 0x0000000600027c24 */ /* 0x017fca000f8e02ff */
        /* <DEDUP_REMOVED lines=9> */
.L_x_120:
[----:B------:R-:W-:Y:S05]  /*afa0*/  BSYNC.RECONVERGENT B0 ;  /* 0x0000000000007941 */ /* 0x000fea0003800200 */
.L_x_119:
[----:B------:R-:W-:Y:S01]  /*afb0*/  ISETP.GE.OR P3, PT, R7, UR6, P3 ;  /* 0x0000000607007c0c */ /* 0x000fe20009f66670 */
[----:B------:R-:W-:-:S12]  /*afc0*/  BSSY.RECONVERGENT B0, `(.L_x_121) ;  /* 0x000000d000007945 */ /* 0x000fd80003800200 */
[----:B------:R-:W-:Y:S05]  /*afd0*/  @P3 BRA `(.L_x_122) ;  /* 0x00000000002c3947 */ /* 0x000fea0003800000 */
[----:B------:R-:W5:Y:S01]  /*afe0*/  LDCU.128 UR12, c[0x0][0x390] ;  /* 0x00007200ff0c77ac */ /* 0x000f620008000c00 */
[----:B------:R-:W-:Y:S01]  /*aff0*/  IMAD R28, R28, UR6, RZ ;  /* 0x000000061c1c7c24 */ /* 0x000fe2000f8e02ff */
[----:B01234-:R-:W-:-:S04]  /*b000*/  SHF.R.S32.HI R3, RZ, 0x1f, R27 ;  /* 0x0000001fff037819 */ /* 0x01ffc8000001141b */
        /* <DEDUP_REMOVED lines=8> */
.L_x_122:
[----:B------:R-:W-:Y:S05]  /*b090*/  BSYNC.RECONVERGENT B0 ;  /* 0x0000000000007941 */ /* 0x000fea0003800200 */
.L_x_121:
[----:B------:R-:W-:Y:S01]  /*b0a0*/  ISETP.GE.OR P1, PT, R7, UR6, P1 ;  /* 0x0000000607007c0c */ /* 0x000fe20008f26670 */
[----:B------:R-:W-:-:S12]  /*b0b0*/  BSSY.RECONVERGENT B0, `(.L_x_123) ;  /* 0x000000d000007945 */ /* 0x000fd80003800200 */
[----:B------:R-:W-:Y:S05]  /*b0c0*/  @P1 BRA `(.L_x_124) ;  /* 0x00000000002c1947 */ /* 0x000fea0003800000 */
[----:B------:R-:W5:Y:S01]  /*b0d0*/  LDCU.128 UR12, c[0x0][0x390] ;  /* 0x00007200ff0c77ac */ /* 0x000f620008000c00 */
[----:B------:R-:W-:-:S05]  /*b0e0*/  IMAD R26, R26, UR6, RZ ;  /* 0x000000061a1a7c24 */ /* 0x000fca000f8e02ff */
[----:B01234-:R-:W-:Y:S02]  /*b0f0*/  IADD3 R5, P1, PT, R27, R26, RZ ;  /* 0x0000001a1b057210 */ /* 0x01ffe40007f3e0ff */
        /* <DEDUP_REMOVED lines=8> */
.L_x_124:
[----:B------:R-:W-:Y:S05]  /*b180*/  BSYNC.RECONVERGENT B0 ;  /* 0x0000000000007941 */ /* 0x000fea0003800200 */
.L_x_123:
        /* <DEDUP_REMOVED lines=14> */
.L_x_126:
[----:B------:R-:W-:Y:S05]  /*b270*/  BSYNC.RECONVERGENT B0 ;  /* 0x0000000000007941 */ /* 0x000fea0003800200 */
.L_x_125:
[----:B------:R-:W-:-:S13]  /*b280*/  ISETP.GE.OR P0, PT, R7, UR6, P0 ;  /* 0x0000000607007c0c */ /* 0x000fda0008706670 */
[----:B------:R-:W-:Y:S05]  /*b290*/  @P0 EXIT ;  /* 0x000000000000094d */ /* 0x000fea0003800000 */
[----:B------:R-:W5:Y:S01]  /*b2a0*/  LDCU.128 UR12, c[0x0][0x390] ;  /* 0x00007200ff0c77ac */ /* 0x000f620008000c00 */
[----:B------:R-:W-:-:S05]  /*b2b0*/  IMAD R0, R0, UR6, RZ ;  /* 0x0000000600007c24 */ /* 0x000fca000f8e02ff */
[----:B01234-:R-:W-:Y:S02]  /*b2c0*/  SHF.R.S32.HI R2, RZ, 0x1f, R0 ;  /* 0x0000001fff027819 */ /* 0x01ffe40000011400 */
[----:B------:R-:W-:-:S04]  /*b2d0*/  IADD3 R0, P0, PT, R27, R0, RZ ;  /* 0x000000001b007210 */ /* 0x000fc80007f1e0ff */
[----:B------:R-:W-:Y:S02]  /*b2e0*/  LEA.HI.X.SX32 R27, R27, R2, 0x1, P0 ;  /* 0x000000021b1b7211 */ /* 0x000fe400000f0eff */
[C---:B-----5:R-:W-:Y:S02]  /*b2f0*/  LEA R2, P0, R0.reuse, UR12, 0x3 ;  /* 0x0000000c00027c11 */ /* 0x060fe4000f8018ff */
[C---:B------:R-:W-:Y:S02]  /*b300*/  LEA R4, P1, R0.reuse, UR14, 0x2 ;  /* 0x0000000e00047c11 */ /* 0x040fe4000f8210ff */
[C-C-:B------:R-:W-:Y:S02]  /*b310*/  LEA.HI.X R3, R0.reuse, UR13, R27.reuse, 0x3, P0 ;  /* 0x0000000d00037c11 */ /* 0x140fe400080f1c1b */
[----:B------:R-:W-:-:S03]  /*b320*/  LEA.HI.X R5, R0, UR15, R27, 0x2, P1 ;  /* 0x0000000f00057c11 */ /* 0x000fc600088f141b */
[----:B------:R-:W-:Y:S04]  /*b330*/  STG.E.64 desc[UR10][R2.64+0x18], R68 ;  /* 0x0000184402007986 */ /* 0x000fe8000c101b0a */
[----:B------:R-:W-:Y:S01]  /*b340*/  STG.E desc[UR10][R4.64+0xc], R37 ;  /* 0x00000c2504007986 */ /* 0x000fe2000c10190a */
[----:B------:R-:W-:Y:S05]  /*b350*/  EXIT ;  /* 0x000000000000794d */ /* 0x000fea0003800000 */
.L_x_127:
        /* <DEDUP_REMOVED lines=10> */
.L_x_446:


//--------------------- .text.tropical_minplus_i64_nn_with_argmax --------------------------
	.section	.text.tropical_minplus_i64_nn_with_argmax,"ax",@progbits
	.align	128
        .global         tropical_minplus_i64_nn_with_argmax
        .type           tropical_minplus_i64_nn_with_argmax,@function
        .size           tropical_minplus_i64_nn_with_argmax,(.L_x_447 - tropical_minplus_i64_nn_with_argmax)
        .other          tropical_minplus_i64_nn_with_argmax,@"STO_CUDA_ENTRY STV_DEFAULT"
tropical_minplus_i64_nn_with_argmax:
.text.tropical_minplus_i64_nn_with_argmax:
[----:B------:R-:W-:Y:S01]  /*0000*/  LDC R1, c[0x0][0x37c] ;  /* 0x0000df00ff017b82 */ /* 0x000fe20000000800 */
[----:B------:R-:W0:Y:S07]  /*0010*/  LDCU UR6, c[0x0][0x3a0] ;  /* 0x00007400ff0677ac */ /* 0x000e2e0008000800 */
[----:B------:R-:W1:Y:S01]  /*0020*/  S2UR UR8, SR_CTAID.X ;  /* 0x00000000000879c3 */ /* 0x000e620000002500 */
[----:B------:R-:W2:Y:S01]  /*0030*/  S2R R0, SR_TID.Y ;  /* 0x0000000000007919 */ /* 0x000ea20000002200 */
[----:B------:R-:W-:Y:S01]  /*0040*/  IMAD.MOV.U32 R7, RZ, RZ, RZ ;  /* 0x000000ffff077224 */ /* 0x000fe200078e00ff */
[----:B------:R-:W3:Y:S01]  /*0050*/  LDCU UR12, c[0x0][0x3a8] ;  /* 0x00007500ff0c77ac */ /* 0x000ee20008000800 */
[----:B------:R-:W-:Y:S01]  /*0060*/  IMAD.MOV.U32 R52, RZ, RZ, -0x4afb0ccd ;  /* 0xb504f333ff347424 */ /* 0x000fe200078e00ff */
[----:B------:R-:W2:Y:S01]  /*0070*/  S2R R3, SR_TID.X ;  /* 0x0000000000037919 */ /* 0x000ea20000002100 */
[----:B------:R-:W-:Y:S01]  /*0080*/  CS2R R66, SRZ ;  /* 0x0000000000427805 */ /* 0x000fe2000001ff00 */
[----:B------:R-:W-:Y:S01]  /*0090*/  IMAD.MOV.U32 R42, RZ, RZ, -0x4afb0ccd ;  /* 0xb504f333ff2a7424 */ /* 0x000fe200078e00ff */
[----:B------:R-:W4:Y:S01]  /*00a0*/  LDCU.64 UR10, c[0x0][0x358] ;  /* 0x00006b00ff0a77ac */ /* 0x000f220008000a00 */
[----:B------:R-:W-:-:S02]  /*00b0*/  IMAD.MOV.U32 R59, RZ, RZ, RZ ;  /* 0x000000ffff3b7224 */ /* 0x000fc400078e00ff */
[----:B------:R-:W-:Y:S02]  /*00c0*/  IMAD.MOV.U32 R68, RZ, RZ, -0x4afb0ccd ;  /* 0xb504f333ff447424 */ /* 0x000fe400078e00ff */
[----:B------:R-:W-:Y:S02]  /*00d0*/  IMAD.MOV.U32 R56, RZ, RZ, -0x4afb0ccd ;  /* 0xb504f333ff387424 */ /* 0x000fe400078e00ff */
[----:B------:R-:W-:Y:S01]  /*00e0*/  IMAD.MOV.U32 R73, RZ, RZ, RZ ;  /* 0x000000ffff497224 */ /* 0x000fe200078e00ff */
[----:B0-----:R-:W-:Y:S01]  /*00f0*/  UIADD3 UR4, UPT, UPT, UR6, 0x1f, URZ ;  /* 0x0000001f06047890 */ /* 0x001fe2000fffe0ff */
[----:B------:R-:W-:Y:S02]  /*0100*/  IMAD.MOV.U32 R88, RZ, RZ, -0x4afb0ccd ;  /* 0xb504f333ff587424 */ /* 0x000fe400078e00ff */
[----:B------:R-:W-:Y:S01]  /*0110*/  IMAD.MOV.U32 R89, RZ, RZ, RZ ;  /* 0x000000ffff597224 */ /* 0x000fe200078e00ff */
[----:B------:R-:W-:Y:S01]  /*0120*/  USHF.R.S32.HI UR5, URZ, 0x1f, UR4 ;  /* 0x0000001fff057899 */ /* 0x000fe20008011404 */
[----:B------:R-:W-:-:S02]  /*0130*/  IMAD.MOV.U32 R60, RZ, RZ, -0x4afb0ccd ;  /* 0xb504f333ff3c7424 */ /* 0x000fc400078e00ff */
[----:B------:R-:W-:Y:S01]  /*0140*/  IMAD.MOV.U32 R65, RZ, RZ, RZ ;  /* 0x000000ffff417224 */ /* 0x000fe200078e00ff */
[----:B------:R-:W-:Y:S01]  /*0150*/  ULEA.HI UR5, UR5, UR4, URZ, 0x5 ;  /* 0x0000000405057291 */ /* 0x000fe2000f8f28ff */
[----:B------:R-:W-:Y:S02]  /*0160*/  IMAD.MOV.U32 R78, RZ, RZ, -0x4afb0ccd ;  /* 0xb504f333ff4e7424 */ /* 0x000fe400078e00ff */
[----:B------:R-:W-:Y:S01]  /*0170*/  UMOV UR4, URZ ;  /* 0x000000ff00047c82 */ /* 0x000fe20008000000 */
[----:B------:R-:W-:Y:S01]  /*0180*/  USHF.R.S32.HI UR7, URZ, 0x5, UR5 ;  /* 0x00000005ff077899 */ /* 0x000fe20008011405 */
[----:B------:R-:W-:Y:S02]  /*0190*/  IMAD.MOV.U32 R79, RZ, RZ, RZ ;  /* 0x000000ffff4f7224 */ /* 0x000fe400078e00ff */
[----:B------:R-:W-:Y:S01]  /*01a0*/  IMAD.MOV.U32 R80, RZ, RZ, -0x4afb0ccd ;  /* 0xb504f333ff507424 */ /* 0x000fe200078e00ff */
[----:B------:R-:W-:Y:S01]  /*01b0*/  UIADD3 UR9, UPT, UPT, URZ, -UR7, URZ ;  /* 0x80000007ff097290 */ /* 0x000fe2000fffe0ff */
[----:B------:R-:W-:Y:S01]  /*01c0*/  IMAD.MOV.U32 R81, RZ, RZ, RZ ;  /* 0x000000ffff517224 */ /* 0x000fe200078e00ff */
[----:B------:R-:W-:Y:S01]  /*01d0*/  UISETP.NE.U32.AND UP2, UPT, UR7, URZ, UPT ;  /* 0x000000ff0700728c */ /* 0x000fe2000bf45070 */
[----:B------:R-:W-:-:S02]  /*01e0*/  IMAD.MOV.U32 R34, RZ, RZ, -0x4afb0ccd ;  /* 0xb504f333ff227424 */ /* 0x000fc400078e00ff */
[----:B------:R-:W0:Y:S01]  /*01f0*/  I2F.U32.RP R2, UR7 ;  /* 0x0000000700027d06 */ /* 0x000e220008209000 */
[----:B------:R-:W-:Y:S02]  /*0200*/  IMAD.MOV.U32 R41, RZ, RZ, RZ ;  /* 0x000000ffff297224 */ /* 0x000fe400078e00ff */
[----:B------:R-:W-:Y:S02]  /*0210*/  IMAD.MOV.U32 R90, RZ, RZ, -0x4afb0ccd ;  /* 0xb504f333ff5a7424 */ /* 0x000fe400078e00ff */
[----:B------:R-:W-:Y:S02]  /*0220*/  IMAD.MOV.U32 R91, RZ, RZ, RZ ;  /* 0x000000ffff5b7224 */ /* 0x000fe400078e00ff */
[----:B------:R-:W-:Y:S02]  /*0230*/  IMAD.MOV.U32 R50, RZ, RZ, -0x4afb0ccd ;  /* 0xb504f333ff327424 */ /* 0x000fe400078e00ff */
[----:B------:R-:W-:Y:S02]  /*0240*/  IMAD.MOV.U32 R39, RZ, RZ, RZ ;  /* 0x000000ffff277224 */ /* 0x000fe400078e00ff */
[----:B------:R-:W-:-:S02]  /*0250*/  IMAD.MOV.U32 R76, RZ, RZ, -0x4afb0ccd ;  /* 0xb504f333ff4c7424 */ /* 0x000fc400078e00ff */
[----:B------:R-:W-:Y:S01]  /*0260*/  IMAD.MOV.U32 R77, RZ, RZ, RZ ;  /* 0x000000ffff4d7224 */ /* 0x000fe200078e00ff */
[----:B0-----:R-:W0:Y:S01]  /*0270*/  MUFU.RCP R2, R2 ;  /* 0x0000000200027308 */ /* 0x001e220000001000 */
[----:B------:R-:W-:Y:S02]  /*0280*/  IMAD.MOV.U32 R38, RZ, RZ, -0x4afb0ccd ;  /* 0xb504f333ff267424 */ /* 0x000fe400078e00ff */
[----:B------:R-:W-:Y:S02]  /*0290*/  IMAD.MOV.U32 R57, RZ, RZ, RZ ;  /* 0x000000ffff397224 */ /* 0x000fe400078e00ff */
[----:B------:R-:W-:Y:S02]  /*02a0*/  IMAD.MOV.U32 R92, RZ, RZ, -0x4afb0ccd ;  /* 0xb504f333ff5c7424 */ /* 0x000fe400078e00ff */
[----:B------:R-:W-:Y:S02]  /*02b0*/  IMAD.MOV.U32 R93, RZ, RZ, RZ ;  /* 0x000000ffff5d7224 */ /* 0x000fe400078e00ff */
[----:B------:R-:W-:-:S02]  /*02c0*/  IMAD.MOV.U32 R44, RZ, RZ, -0x4afb0ccd ;  /* 0xb504f333ff2c7424 */ /* 0x000fc400078e00ff */
[----:B------:R-:W-:Y:S02]  /*02d0*/  IMAD.MOV.U32 R45, RZ, RZ, RZ ;  /* 0x000000ffff2d7224 */ /* 0x000fe400078e00ff */
[----:B------:R-:W-:Y:S02]  /*02e0*/  IMAD.MOV.U32 R70, RZ, RZ, -0x4afb0ccd ;  /* 0xb504f333ff467424 */ /* 0x000fe400078e00ff */
[----:B------:R-:W-:Y:S02]  /*02f0*/  IMAD.MOV.U32 R71, RZ, RZ, RZ ;  /* 0x000000ffff477224 */ /* 0x000fe400078e00ff */
[----:B0-----:R-:W-:Y:S02]  /*0300*/  VIADD R4, R2, 0xffffffe ;  /* 0x0ffffffe02047836 */ /* 0x001fe40000000000 */
[----:B------:R-:W-:Y:S02]  /*0310*/  IMAD.MOV.U32 R49, RZ, RZ, RZ ;  /* 0x000000ffff317224 */ /* 0x000fe400078e00ff */
[----:B------:R-:W-:-:S02]  /*0320*/  IMAD.MOV.U32 R75, RZ, RZ, RZ ;  /* 0x000000ffff4b7224 */ /* 0x000fc400078e00ff */
[----:B------:R-:W0:Y:S01]  /*0330*/  F2I.FTZ.U32.TRUNC.NTZ R4, R4 ;  /* 0x0000000400047305 */ /* 0x000e22000021f000 */
[----:B------:R-:W-:Y:S02]  /*0340*/  IMAD.MOV.U32 R53, RZ, RZ, RZ ;  /* 0x000000ffff357224 */ /* 0x000fe400078e00ff */
[----:B------:R-:W-:Y:S02]  /*0350*/  IMAD.MOV.U32 R35, RZ, RZ, RZ ;  /* 0x000000ffff237224 */ /* 0x000fe400078e00ff */
[----:B------:R-:W-:Y:S02]  /*0360*/  IMAD.MOV.U32 R43, RZ, RZ, RZ ;  /* 0x000000ffff2b7224 */ /* 0x000fe400078e00ff */
[----:B------:R-:W-:Y:S02]  /*0370*/  IMAD.MOV.U32 R83, RZ, RZ, RZ ;  /* 0x000000ffff537224 */ /* 0x000fe400078e00ff */
[----:B------:R-:W-:Y:S02]  /*0380*/  IMAD.MOV.U32 R55, RZ, RZ, RZ ;  /* 0x000000ffff377224 */ /* 0x000fe400078e00ff */
[----:B------:R-:W-:-:S02]  /*0390*/  IMAD.MOV.U32 R37, RZ, RZ, RZ ;  /* 0x000000ffff257224 */ /* 0x000fc400078e00ff */
[----:B------:R-:W-:Y:S01]  /*03a0*/  IMAD.MOV.U32 R51, RZ, RZ, RZ ;  /* 0x000000ffff337224 */ /* 0x000fe200078e00ff */
[----:B0-----:R-:W-:Y:S01]  /*03b0*/  R2UR UR5, R4 ;  /* 0x00000000040572ca */ /* 0x001fe200000e0000 */
[----:B------:R-:W-:Y:S02]  /*03c0*/  IMAD.MOV.U32 R69, RZ, RZ, RZ ;  /* 0x000000ffff457224 */ /* 0x000fe400078e00ff */
[----:B------:R-:W-:Y:S02]  /*03d0*/  IMAD.MOV.U32 R85, RZ, RZ, RZ ;  /* 0x000000ffff557224 */ /* 0x000fe400078e00ff */
[----:B------:R-:W-:Y:S02]  /*03e0*/  IMAD.MOV.U32 R61, RZ, RZ, RZ ;  /* 0x000000ffff3d7224 */ /* 0x000fe400078e00ff */
[----:B------:R-:W-:Y:S02]  /*03f0*/  IMAD.MOV.U32 R63, RZ, RZ, RZ ;  /* 0x000000ffff3f7224 */ /* 0x000fe400078e00ff */
[----:B------:R-:W-:-:S02]  /*0400*/  IMAD.MOV.U32 R46, RZ, RZ, RZ ;  /* 0x000000ffff2e7224 */ /* 0x000fc400078e00ff */
[----:B------:R-:W-:Y:S02]  /*0410*/  IMAD.MOV.U32 R87, RZ, RZ, RZ ;  /* 0x000000ffff577224 */ /* 0x000fe400078e00ff */
[----:B------:R-:W-:Y:S01]  /*0420*/  UIMAD UR9, UR9, UR5, URZ ;  /* 0x00000005090972a4 */ /* 0x000fe2000f8e02ff */
[----:B--2---:R-:W-:-:S03]  /*0430*/  IMAD R47, R0, 0x8, R3 ;  /* 0x00000008002f7824 */ /* 0x004fc600078e0203 */
        /* <DEDUP_REMOVED lines=13> */
[----:B----4-:R-:W-:Y:S11]  /*0510*/  BRA.U !UP0, `(.L_x_128) ;  /* 0x000000f108987547 */ /* 0x010ff6000b800000 */
[----:B------:R-:W-:Y:S01]  /*0520*/  LOP3.LUT R5, R47, 0x1f, RZ, 0xc0, !PT ;  /* 0x0000001f2f057812 */ /* 0x000fe200078ec0ff */
[----:B------:R-:W-:Y:S01]  /*0530*/  IMAD.U32 R0, RZ, RZ, UR7 ;  /* 0x00000007ff007e24 */ /* 0x000fe2000f8e00ff */
[----:B------:R-:W0:Y:S01]  /*0540*/  LDCU UR13, c[0x0][0x3a8] ;  /* 0x00007500ff0d77ac */ /* 0x000e220008000800 */
[----:B------:R-:W-:Y:S02]  /*0550*/  IMAD.MOV.U32 R7, RZ, RZ, RZ ;  /* 0x000000ffff077224 */ /* 0x000fe400078e00ff */
[----:B------:R-:W-:Y:S01]  /*0560*/  IMAD R5, R0, 0x20, R5 ;  /* 0x0000002000057824 */ /* 0x000fe200078e0205 */
[----:B------:R-:W1:Y:S01]  /*0570*/  LDCU UR6, c[0x0][0x3a0] ;  /* 0x00007400ff0677ac */ /* 0x000e620008000800 */
[----:B------:R-:W-:Y:S02]  /*0580*/  IMAD.MOV.U32 R52, RZ, RZ, -0x4afb0ccd ;  /* 0xb504f333ff347424 */ /* 0x000fe400078e00ff */
[----:B------:R-:W-:Y:S01]  /*0590*/  IMAD.MOV.U32 R67, RZ, RZ, RZ ;  /* 0x000000ffff437224 */ /* 0x000fe200078e00ff */
[----:B------:R-:W2:Y:S01]  /*05a0*/  LDCU UR12, c[0x0][0x3a4] ;  /* 0x00007480ff0c77ac */ /* 0x000ea20008000800 */
[----:B------:R-:W-:-:S07]  /*05b0*/  IMAD.MOV.U32 R2, RZ, RZ, RZ ;  /* 0x000000ffff027224 */ /* 0x000fce00078e00ff */
.L_x_129:
[----:B------:R-:W-:Y:S01]  /*05c0*/  LEA.HI R20, R47, R2, RZ, 0x1b ;  /* 0x000000022f147211 */ /* 0x000fe200078fd8ff */
[----:B------:R-:W-:Y:S01]  /*05d0*/  IMAD.MOV.U32 R98, RZ, RZ, -0x4afb0ccd ;  /* 0xb504f333ff627424 */ /* 0x000fe200078e00ff */
[C---:B-1----:R-:W-:Y:S01]  /*05e0*/  ISETP.GE.AND P0, PT, R5.reuse, UR6, PT ;  /* 0x0000000605007c0c */ /* 0x042fe2000bf06270 */
[----:B------:R-:W-:Y:S01]  /*05f0*/  IMAD.MOV.U32 R99, RZ, RZ, 0x0 ;  /* 0x00000000ff637424 */ /* 0x000fe200078e00ff */
        /* <DEDUP_REMOVED lines=13> */
[--C-:B------:R-:W-:Y:S02]  /*06d0*/  @P5 IMAD R3, R20, UR6, R5.reuse ;  /* 0x0000000614035c24 */ /* 0x100fe4000f8e0205 */
[----:B------:R-:W-:-:S05]  /*06e0*/  @!P6 IMAD R9, R6, UR6, R5 ;  /* 0x000000060609ec24 */ /* 0x000fca000f8e0205 */
[----:B------:R-:W1:Y:S01]  /*06f0*/  @!P6 LDC.64 R10, c[0x0][0x380] ;  /* 0x0000e000ff0aeb82 */ /* 0x000e620000000a00 */
[----:B------:R-:W-:-:S07]  /*0700*/  VIADD R6, R20, 0xc ;  /* 0x0000000c14067836 */ /* 0x000fce0000000000 */
[----:B------:R-:W3:Y:S01]  /*0710*/  @!P1 LDC.64 R18, c[0x0][0x380] ;  /* 0x0000e000ff129b82 */ /* 0x000ee20000000a00 */
[----:B0-----:R-:W-:-:S07]  /*0720*/  @P5 IMAD.WIDE R12, R3, 0x8, R12 ;  /* 0x00000008030c5825 */ /* 0x001fce00078e020c */
[----:B------:R-:W0:Y:S01]  /*0730*/  @!P2 LDC.64 R16, c[0x0][0x380] ;  /* 0x0000e000ff10ab82 */ /* 0x000e220000000a00 */
[----:B------:R-:W-:Y:S01]  /*0740*/  @!P1 IMAD R3, R0, UR6, R5 ;  /* 0x0000000600039c24 */ /* 0x000fe2000f8e0205 */
[----:B------:R4:W5:Y:S01]  /*0750*/  @P5 LDG.E.64.CONSTANT R98, desc[UR10][R12.64] ;  /* 0x0000000a0c625981 */ /* 0x000962000c1e9b00 */
[----:B------:R-:W-:-:S05]  /*0760*/  ISETP.GE.OR P5, PT, R6, UR13, P0 ;  /* 0x0000000d06007c0c */ /* 0x000fca00087a6670 */
[----:B------:R-:W2:Y:S01]  /*0770*/  @!P3 LDC.64 R14, c[0x0][0x380] ;  /* 0x0000e000ff0ebb82 */ /* 0x000ea20000000a00 */
[----:B-1----:R-:W-:-:S04]  /*0780*/  @!P6 IMAD.WIDE R10, R9, 0x8, R10 ;  /* 0x00000008090ae825 */ /* 0x002fc800078e020a */
[----:B------:R-:W-:-:S03]  /*0790*/  VIADD R20, R20, 0xe ;  /* 0x0000000e14147836 */ /* 0x000fc60000000000 */
[----:B------:R-:W1:Y:S01]  /*07a0*/  @!P4 LDC.64 R8, c[0x0][0x380] ;  /* 0x0000e000ff08cb82 */ /* 0x000e620000000a00 */
[----:B---3--:R-:W-:Y:S01]  /*07b0*/  @!P1 IMAD.WIDE R18, R3, 0x8, R18 ;  /* 0x0000000803129825 */ /* 0x008fe200078e0212 */
[----:B------:R-:W-:Y:S02]  /*07c0*/  SHF.R.U32.HI R3, RZ, 0x4, R47 ;  /* 0x00000004ff037819 */ /* 0x000fe4000001162f */
[----:B------:R-:W-:Y:S01]  /*07d0*/  ISETP.GE.OR P0, PT, R20, UR13, P0 ;  /* 0x0000000d14007c0c */ /* 0x000fe20008706670 */
[----:B------:R-:W-:Y:S01]  /*07e0*/  IMAD.U32 R0, RZ, RZ, UR5 ;  /* 0x00000005ff007e24 */ /* 0x000fe2000f8e00ff */
[----:B------:R-:W-:Y:S02]  /*07f0*/  LOP3.LUT R25, R47, 0xf, RZ, 0xc0, !PT ;  /* 0x0000000f2f197812 */ /* 0x000fe400078ec0ff */
[----:B----4-:R-:W3:Y:S01]  /*0800*/  @!P5 LDC.64 R12, c[0x0][0x380] ;  /* 0x0000e000ff0cdb82 */ /* 0x010ee20000000a00 */
[----:B------:R-:W-:Y:S02]  /*0810*/  IMAD.MOV.U32 R96, RZ, RZ, -0x4afb0ccd ;  /* 0xb504f333ff607424 */ /* 0x000fe400078e00ff */
[----:B------:R-:W-:-:S02]  /*0820*/  IMAD.MOV.U32 R97, RZ, RZ, 0x0 ;  /* 0x00000000ff617424 */ /* 0x000fc400078e00ff */
[----:B------:R-:W-:Y:S02]  /*0830*/  IMAD R3, R0, 0x20, R3 ;  /* 0x0000002000037824 */ /* 0x000fe400078e0203 */
[----:B------:R-:W-:Y:S02]  /*0840*/  IMAD.MOV.U32 R94, RZ, RZ, -0x4afb0ccd ;  /* 0xb504f333ff5e7424 */ /* 0x000fe400078e00ff */
[----:B------:R-:W-:Y:S01]  /*0850*/  IMAD.MOV.U32 R95, RZ, RZ, 0x0 ;  /* 0x00000000ff5f7424 */ /* 0x000fe200078e00ff */
[----:B------:R4:W5:Y:S01]  /*0860*/  @!P1 LDG.E.64.CONSTANT R96, desc[UR10][R18.64] ;  /* 0x0000000a12609981 */ /* 0x000962000c1e9b00 */
[----:B------:R-:W-:Y:S02]  /*0870*/  IMAD.IADD R0, R25, 0x1, R2 ;  /* 0x0000000119007824 */ /* 0x000fe400078e0202 */
[--C-:B------:R-:W-:Y:S02]  /*0880*/  @!P2 IMAD R21, R22, UR6, R5.reuse ;  /* 0x000000061615ac24 */ /* 0x100fe4000f8e0205 */
[----:B------:R-:W-:Y:S01]  /*0890*/  @!P3 IMAD R23, R24, UR6, R5 ;  /* 0x000000061817bc24 */ /* 0x000fe2000f8e0205 */
[----:B------:R-:W-:Y:S01]  /*08a0*/  ISETP.GE.AND P1, PT, R0, UR13, PT ;  /* 0x0000000d00007c0c */ /* 0x000fe2000bf26270 */
[----:B------:R-:W-:Y:S01]  /*08b0*/  IMAD.MOV.U32 R30, RZ, RZ, -0x4afb0ccd ;  /* 0xb504f333ff1e7424 */ /* 0x000fe200078e00ff */
[----:B------:R2:W5:Y:S01]  /*08c0*/  @!P6 LDG.E.64.CONSTANT R94, desc[UR10][R10.64] ;  /* 0x0000000a0a5ee981 */ /* 0x000562000c1e9b00 */
[----:B------:R-:W-:-:S02]  /*08d0*/  IMAD.MOV.U32 R31, RZ, RZ, 0x0 ;  /* 0x00000000ff1f7424 */ /* 0x000fc400078e00ff */
[----:B----4-:R-:W-:Y:S02]  /*08e0*/  VIADD R18, R3, 0x4 ;  /* 0x0000000403127836 */ /* 0x010fe40000000000 */
[----:B0-----:R-:W-:-:S04]  /*08f0*/  @!P2 IMAD.WIDE R16, R21, 0x8, R16 ;  /* 0x000000081510a825 */ /* 0x001fc800078e0210 */
[----:B------:R-:W-:Y:S01]  /*0900*/  IMAD.MOV.U32 R28, RZ, RZ, -0x4afb0ccd ;  /* 0xb504f333ff1c7424 */ /* 0x000fe200078e00ff */
[----:B--2---:R-:W0:Y:S01]  /*0910*/  @!P0 LDC.64 R10, c[0x0][0x380] ;  /* 0x0000e000ff0a8b82 */ /* 0x004e220000000a00 */
[----:B------:R-:W-:Y:S02]  /*0920*/  IMAD.MOV.U32 R29, RZ, RZ, 0x0 ;  /* 0x00000000ff1d7424 */ /* 0x000fe400078e00ff */
[----:B------:R-:W-:Y:S01]  /*0930*/  @!P3 IMAD.WIDE R14, R23, 0x8, R14 ;  /* 0x00000008170eb825 */ /* 0x000fe200078e020e */
[----:B------:R-:W-:Y:S01]  /*0940*/  ISETP.GE.OR P6, PT, R18, UR12, P1 ;  /* 0x0000000c12007c0c */ /* 0x000fe20008fc6670 */
[----:B------:R-:W2:Y:S02]  /*0950*/  @!P2 LDG.E.64.CONSTANT R30, desc[UR10][R16.64] ;  /* 0x0000000a101ea981 */ /* 0x000ea4000c1e9b00 */
[----:B------:R-:W-:Y:S02]  /*0960*/  VIADD R21, R3, 0x8 ;  /* 0x0000000803157836 */ /* 0x000fe40000000000 */
[----:B------:R-:W-:Y:S01]  /*0970*/  @!P4 IMAD R19, R4, UR6, R5 ;  /* 0x000000060413cc24 */ /* 0x000fe2000f8e0205 */
[----:B------:R4:W2:Y:S01]  /*0980*/  @!P3 LDG.E.64.CONSTANT R28, desc[UR10][R14.64] ;  /* 0x0000000a0e1cb981 */ /* 0x0008a2000c1e9b00 */
[----:B------:R-:W-:-:S02]  /*0990*/  IMAD.MOV.U32 R26, RZ, RZ, -0x4afb0ccd ;  /* 0xb504f333ff1a7424 */ /* 0x000fc400078e00ff */
[----:B------:R-:W-:Y:S01]  /*09a0*/  IMAD.MOV.U32 R27, RZ, RZ, 0x0 ;  /* 0x00000000ff1b7424 */ /* 0x000fe200078e00ff */
[----:B------:R-:W-:Y:S01]  /*09b0*/  ISETP.GE.OR P2, PT, R21, UR12, P1 ;  /* 0x0000000c15007c0c */ /* 0x000fe20008f46670 */
[----:B-1----:R-:W-:Y:S01]  /*09c0*/  @!P4 IMAD.WIDE R8, R19, 0x8, R8 ;  /* 0x000000081308c825 */ /* 0x002fe200078e0208 */
[C---:B------:R-:W-:Y:S01]  /*09d0*/  ISETP.GE.OR P3, PT, R3.reuse, UR12, P1 ;  /* 0x0000000c03007c0c */ /* 0x040fe20008f66670 */
[----:B------:R-:W1:Y:S02]  /*09e0*/  @!P6 LDC.64 R100, c[0x0][0x388] ;  /* 0x0000e200ff64eb82 */ /* 0x000e640000000a00 */
[----:B------:R-:W-:Y:S01]  /*09f0*/  VIADD R4, R3, 0xc ;  /* 0x0000000c03047836 */ /* 0x000fe20000000000 */
[----:B------:R0:W2:Y:S01]  /*0a00*/  @!P4 LDG.E.64.CONSTANT R26, desc[UR10][R8.64] ;  /* 0x0000000a081ac981 */ /* 0x0000a2000c1e9b00 */
[----:B------:R-:W-:Y:S02]  /*0a10*/  @!P5 IMAD R19, R6, UR6, R5 ;  /* 0x000000060613dc24 */ /* 0x000fe4000f8e0205 */
[----:B------:R-:W-:Y:S01]  /*0a20*/  IMAD.MOV.U32 R24, RZ, RZ, -0x4afb0ccd ;  /* 0xb504f333ff187424 */ /* 0x000fe200078e00ff */
[----:B------:R-:W-:Y:S01]  /*0a30*/  ISETP.GE.OR P4, PT, R4, UR12, P1 ;  /* 0x0000000c04007c0c */ /* 0x000fe20008f86670 */
[----:B------:R-:W-:-:S02]  /*0a40*/  IMAD.MOV.U32 R25, RZ, RZ, 0x0 ;  /* 0x00000000ff197424 */ /* 0x000fc400078e00ff */
[----:B---3--:R-:W-:Y:S01]  /*0a50*/  @!P5 IMAD.WIDE R12, R19, 0x8, R12 ;  /* 0x00000008130cd825 */ /* 0x008fe200078e020c */
[----:B------:R-:W3:Y:S03]  /*0a60*/  @!P2 LDC.64 R32, c[0x0][0x388] ;  /* 0x0000e200ff20ab82 */ /* 0x000ee60000000a00 */
[----:B------:R-:W-:Y:S01]  /*0a70*/  VIADD R4, R3, 0x10 ;  /* 0x0000001003047836 */ /* 0x000fe20000000000 */
[----:B------:R-:W2:Y:S04]  /*0a80*/  @!P5 LDG.E.64.CONSTANT R24, desc[UR10][R12.64] ;  /* 0x0000000a0c18d981 */ /* 0x000ea8000c1e9b00 */
[----:B------:R-:W-:Y:S01]  /*0a90*/  ISETP.GE.OR P5, PT, R4, UR12, P1 ;  /* 0x0000000c04007c0c */ /* 0x000fe20008fa6670 */
[----:B------:R-:W-:Y:S01]  /*0aa0*/  IMAD.U32 R4, RZ, RZ, UR13 ;  /* 0x0000000dff047e24 */ /* 0x000fe2000f8e00ff */
[----:B------:R-:W3:Y:S01]  /*0ab0*/  @!P3 LDC.64 R102, c[0x0][0x388] ;  /* 0x0000e200ff66bb82 */ /* 0x000ee20000000a00 */
[----:B----4-:R-:W-:-:S02]  /*0ac0*/  @!P0 IMAD R15, R20, UR6, R5 ;  /* 0x00000006140f8c24 */ /* 0x010fc4000f8e0205 */
[----:B------:R-:W-:Y:S02]  /*0ad0*/  @!P6 IMAD.SHL.U32 R4, R4, 0x4, RZ ;  /* 0x000000040404e824 */ /* 0x000fe400078e00ff */
[----:B0-----:R-:W-:Y:S01]  /*0ae0*/  @!P0 IMAD.WIDE R10, R15, 0x8, R10 ;  /* 0x000000080f0a8825 */ /* 0x001fe200078e020a */
[----:B------:R-:W-:Y:S02]  /*0af0*/  USHF.L.U32 UR4, UR13, 0x3, URZ ;  /* 0x000000030d047899 */ /* 0x000fe400080006ff */
[----:B------:R-:W0:Y:S01]  /*0b00*/  @!P4 LDC.64 R8, c[0x0][0x388] ;  /* 0x0000e200ff08cb82 */ /* 0x000e220000000a00 */
[----:B------:R-:W-:Y:S02]  /*0b10*/  IMAD.MOV.U32 R22, RZ, RZ, -0x4afb0ccd ;  /* 0xb504f333ff167424 */ /* 0x000fe400078e00ff */
[----:B------:R-:W-:Y:S02]  /*0b20*/  IMAD.MOV.U32 R23, RZ, RZ, 0x0 ;  /* 0x00000000ff177424 */ /* 0x000fe400078e00ff */
[----:B------:R-:W-:-:S02]  /*0b30*/  @!P6 IMAD R15, R3, UR13, R4 ;  /* 0x0000000d030fec24 */ /* 0x000fc4000f8e0204 */
[C---:B------:R-:W-:Y:S02]  /*0b40*/  VIADD R4, R3.reuse, 0x14 ;  /* 0x0000001403047836 */ /* 0x040fe40000000000 */
[----:B------:R-:W-:Y:S01]  /*0b50*/  IMAD.U32 R6, RZ, RZ, UR13 ;  /* 0x0000000dff067e24 */ /* 0x000fe2000f8e00ff */
[----:B------:R4:W2:Y:S01]  /*0b60*/  @!P0 LDG.E.64.CONSTANT R22, desc[UR10][R10.64] ;  /* 0x0000000a0a168981 */ /* 0x0008a2000c1e9b00 */
[----:B------:R-:W-:Y:S01]  /*0b70*/  IMAD.U32 R14, RZ, RZ, UR13 ;  /* 0x0000000dff0e7e24 */ /* 0x000fe2000f8e00ff */
[----:B------:R-:W-:Y:S01]  /*0b80*/  ISETP.GE.OR P0, PT, R4, UR12, P1 ;  /* 0x0000000c04007c0c */ /* 0x000fe20008f06670 */
[C---:B------:R-:W-:Y:S02]  /*0b90*/  @!P2 IMAD R17, R3.reuse, R6, UR4 ;  /* 0x000000040311ae24 */ /* 0x040fe4000f8e0206 */
[----:B------:R-:W-:Y:S02]  /*0ba0*/  IMAD.U32 R19, RZ, RZ, UR13 ;  /* 0x0000000dff137e24 */ /* 0x000fe4000f8e00ff */
[----:B------:R-:W-:-:S02]  /*0bb0*/  @!P4 IMAD R6, R3, R14, UR4 ;  /* 0x000000040306ce24 */ /* 0x000fc4000f8e020e */
[C---:B------:R-:W-:Y:S02]  /*0bc0*/  @!P6 IMAD.IADD R15, R0.reuse, 0x1, R15 ;  /* 0x00000001000fe824 */ /* 0x040fe400078e020f */
[----:B----4-:R-:W-:Y:S01]  /*0bd0*/  @!P4 IMAD R11, R19, 0x4, R6 ;  /* 0x00000004130bc824 */ /* 0x010fe200078e0206 */
[----:B------:R-:W-:Y:S02]  /*0be0*/  USHF.L.U32 UR4, UR13, 0x4, URZ ;  /* 0x000000040d047899 */ /* 0x000fe400080006ff */
[----:B------:R-:W-:Y:S02]  /*0bf0*/  @!P3 IMAD R13, R3, UR13, R0 ;  /* 0x0000000d030dbc24 */ /* 0x000fe4000f8e0200 */
[----:B------:R-:W-:Y:S02]  /*0c00*/  @!P2 IMAD.IADD R17, R0, 0x1, R17 ;  /* 0x000000010011a824 */ /* 0x000fe400078e0211 */
[----:B------:R-:W-:Y:S02]  /*0c10*/  IMAD.MOV.U32 R18, RZ, RZ, -0x4afb0ccd ;  /* 0xb504f333ff127424 */ /* 0x000fe400078e00ff */
[----:B------:R-:W-:-:S02]  /*0c20*/  IMAD.MOV.U32 R19, RZ, RZ, 0x0 ;  /* 0x00000000ff137424 */ /* 0x000fc400078e00ff */
[----:B-1----:R-:W-:Y:S02]  /*0c30*/  @!P6 IMAD.WIDE R100, R15, 0x8, R100 ;  /* 0x000000080f64e825 */ /* 0x002fe400078e0264 */
[----:B------:R-:W1:Y:S02]  /*0c40*/  @!P5 LDC.64 R14, c[0x0][0x388] ;  /* 0x0000e200ff0edb82 */ /* 0x000e640000000a00 */
[----:B------:R-:W-:Y:S01]  /*0c50*/  IMAD.U32 R4, RZ, RZ, UR13 ;  /* 0x0000000dff047e24 */ /* 0x000fe2000f8e00ff */
[----:B------:R4:W2:Y:S01]  /*0c60*/  @!P6 LDG.E.64.CONSTANT R18, desc[UR10][R100.64] ;  /* 0x0000000a6412e981 */ /* 0x0008a2000c1e9b00 */
[----:B---3--:R-:W-:-:S04]  /*0c70*/  @!P2 IMAD.WIDE R32, R17, 0x8, R32 ;  /* 0x000000081120a825 */ /* 0x008fc800078e0220 */
[----:B------:R-:W-:Y:S02]  /*0c80*/  @!P3 IMAD.WIDE.U32 R102, R13, 0x8, R102 ;  /* 0x000000080d66b825 */ /* 0x000fe400078e0066 */
[----:B------:R-:W3:Y:S02]  /*0c90*/  @!P0 LDC.64 R12, c[0x0][0x388] ;  /* 0x0000e200ff0c8b82 */ /* 0x000ee40000000a00 */
[----:B------:R-:W-:Y:S02]  /*0ca0*/  IMAD.MOV.U32 R16, RZ, RZ, -0x4afb0ccd ;  /* 0xb504f333ff107424 */ /* 0x000fe400078e00ff */
[----:B------:R-:W-:Y:S02]  /*0cb0*/  IMAD.MOV.U32 R17, RZ, RZ, 0x0 ;  /* 0x00000000ff117424 */ /* 0x000fe400078e00ff */
[----:B------:R-:W-:Y:S02]  /*0cc0*/  @!P0 IMAD R4, R3, R4, UR4 ;  /* 0x0000000403048e24 */ /* 0x000fe4000f8e0204 */
[----:B----4-:R-:W-:-:S02]  /*0cd0*/  IMAD.U32 R101, RZ, RZ, UR13 ;  /* 0x0000000dff657e24 */ /* 0x010fc4000f8e00ff */
[----:B------:R-:W-:Y:S01]  /*0ce0*/  IMAD.U32 R6, RZ, RZ, UR13 ;  /* 0x0000000dff067e24 */ /* 0x000fe2000f8e00ff */
[----:B------:R4:W2:Y:S01]  /*0cf0*/  @!P2 LDG.E.64.CONSTANT R16, desc[UR10][R32.64] ;  /* 0x0000000a2010a981 */ /* 0x0008a2000c1e9b00 */
[----:B------:R-:W-:Y:S02]  /*0d00*/  @!P0 IMAD R101, R101, 0x4, R4 ;  /* 0x0000000465658824 */ /* 0x000fe400078e0204 */
[C---:B------:R-:W-:Y:S02]  /*0d10*/  VIADD R4, R3.reuse, 0x18 ;  /* 0x0000001803047836 */ /* 0x040fe40000000000 */
[C---:B----4-:R-:W-:Y:S02]  /*0d20*/  @!P5 IMAD R33, R3.reuse, R6, UR4 ;  /* 0x000000040321de24 */ /* 0x050fe4000f8e0206 */
[----:B------:R-:W-:Y:S01]  /*0d30*/  VIADD R6, R3, 0x1c ;  /* 0x0000001c03067836 */ /* 0x000fe20000000000 */
[----:B------:R-:W-:-:S04]  /*0d40*/  ISETP.GE.OR P2, PT, R4, UR12, P1 ;  /* 0x0000000c04007c0c */ /* 0x000fc80008f46670 */
[----:B------:R-:W-:Y:S01]  /*0d50*/  ISETP.GE.OR P1, PT, R6, UR12, P1 ;  /* 0x0000000c06007c0c */ /* 0x000fe20008f26670 */
[----:B------:R-:W-:Y:S02]  /*0d60*/  @!P0 IMAD.IADD R101, R0, 0x1, R101 ;  /* 0x0000000100658824 */ /* 0x000fe400078e0265 */
[----:B------:R-:W-:Y:S02]  /*0d70*/  IMAD.MOV.U32 R20, RZ, RZ, -0x4afb0ccd ;  /* 0xb504f333ff147424 */ /* 0x000fe400078e00ff */
[----:B------:R-:W-:Y:S02]  /*0d80*/  IMAD.MOV.U32 R21, RZ, RZ, 0x0 ;  /* 0x00000000ff157424 */ /* 0x000fe400078e00ff */
[----:B---3--:R-:W-:-:S04]  /*0d90*/  @!P0 IMAD.WIDE R12, R101, 0x8, R12 ;  /* 0x00000008650c8825 */ /* 0x008fc800078e020c */
[----:B------:R-:W-:Y:S01]  /*0da0*/  @!P5 IMAD.IADD R33, R0, 0x1, R33 ;  /* 0x000000010021d824 */ /* 0x000fe200078e0221 */
[----:B------:R3:W4:Y:S01]  /*0db0*/  @!P3 LDG.E.64.CONSTANT R20, desc[UR10][R102.64] ;  /* 0x0000000a6614b981 */ /* 0x000722000c1e9b00 */
[----:B------:R-:W0:Y:S01]  /*0dc0*/  @!P1 LDC.64 R100, c[0x0][0x388] ;  /* 0x0000e200ff649b82 */ /* 0x000e220000000a00 */
[----:B------:R-:W-:Y:S02]  /*0dd0*/  IMAD.U32 R6, RZ, RZ, UR13 ;  /* 0x0000000dff067e24 */ /* 0x000fe4000f8e00ff */
[----:B-1----:R-:W-:-:S05]  /*0de0*/  @!P5 IMAD.WIDE R14, R33, 0x8, R14 ;  /* 0x00000008210ed825 */ /* 0x002fca00078e020e */
[----:B---3--:R-:W1:Y:S01]  /*0df0*/  @!P2 LDC.64 R102, c[0x0][0x388] ;  /* 0x0000e200ff66ab82 */ /* 0x008e620000000a00 */
[----:B------:R-:W-:Y:S02]  /*0e00*/  IMAD.MOV.U32 R32, RZ, RZ, -0x4afb0ccd ;  /* 0xb504f333ff207424 */ /* 0x000fe400078e00ff */
[----:B------:R-:W-:Y:S02]  /*0e10*/  IMAD.MOV.U32 R33, RZ, RZ, 0x0 ;  /* 0x00000000ff217424 */ /* 0x000fe400078e00ff */
[----:B------:R-:W-:Y:S02]  /*0e20*/  @!P4 IMAD.IADD R11, R0, 0x1, R11 ;  /* 0x00000001000bc824 */ /* 0x000fe400078e020b */
[----:B------:R-:W-:Y:S02]  /*0e30*/  @!P1 IMAD R6, R3, R6, UR4 ;  /* 0x0000000403069e24 */ /* 0x000fe4000f8e0206 */
[----:B------:R-:W-:Y:S01]  /*0e40*/  IMAD.U32 R105, RZ, RZ, UR13 ;  /* 0x0000000dff697e24 */ /* 0x000fe2000f8e00ff */
[----:B------:R3:W4:Y:S01]  /*0e50*/  @!P0 LDG.E.64.CONSTANT R32, desc[UR10][R12.64] ;  /* 0x0000000a0c208981 */ /* 0x000722000c1e9b00 */
[----:B------:R-:W-:-:S02]  /*0e60*/  IMAD.U32 R4, RZ, RZ, UR13 ;  /* 0x0000000dff047e24 */ /* 0x000fc4000f8e00ff */
[----:B0-----:R-:W-:-:S04]  /*0e70*/  @!P4 IMAD.WIDE R8, R11, 0x8, R8 ;  /* 0x000000080b08c825 */ /* 0x001fc800078e0208 */
[----:B------:R-:W-:Y:S02]  /*0e80*/  IMAD.MOV.U32 R10, RZ, RZ, -0x4afb0ccd ;  /* 0xb504f333ff0a7424 */ /* 0x000fe400078e00ff */
[----:B------:R-:W-:Y:S02]  /*0e90*/  IMAD.MOV.U32 R11, RZ, RZ, 0x0 ;  /* 0x00000000ff0b7424 */ /* 0x000fe400078e00ff */
[----:B------:R-:W-:Y:S02]  /*0ea0*/  @!P1 IMAD R6, R105, 0x8, R6 ;  /* 0x0000000869069824 */ /* 0x000fe400078e0206 */
[----:B---3--:R-:W-:Y:S02]  /*0eb0*/  IMAD.U32 R13, RZ, RZ, UR13 ;  /* 0x0000000dff0d7e24 */ /* 0x008fe4000f8e00ff */
[----:B------:R-:W-:Y:S01]  /*0ec0*/  @!P2 IMAD R4, R3, R4, UR4 ;  /* 0x000000040304ae24 */ /* 0x000fe2000f8e0204 */
[----:B------:R0:W3:Y:S01]  /*0ed0*/  @!P4 LDG.E.64.CONSTANT R10, desc[UR10][R8.64] ;  /* 0x0000000a080ac981 */ /* 0x0000e2000c1e9b00 */
[----:B------:R-:W-:-:S02]  /*0ee0*/  IMAD.U32 R3, RZ, RZ, UR13 ;  /* 0x0000000dff037e24 */ /* 0x000fc4000f8e00ff */
[----:B------:R-:W-:Y:S02]  /*0ef0*/  @!P1 IMAD R13, R13, 0x4, R6 ;  /* 0x000000040d0d9824 */ /* 0x000fe400078e0206 */
[----:B------:R-:W-:Y:S02]  /*0f00*/  @!P2 IMAD R3, R3, 0x8, R4 ;  /* 0x000000080303a824 */ /* 0x000fe400078e0204 */
[C---:B------:R-:W-:Y:S02]  /*0f10*/  @!P1 IMAD.IADD R13, R0.reuse, 0x1, R13 ;  /* 0x00000001000d9824 */ /* 0x040fe400078e020d */
[----:B0-----:R-:W-:Y:S02]  /*0f20*/  IMAD.MOV.U32 R8, RZ, RZ, -0x4afb0ccd ;  /* 0xb504f333ff087424 */ /* 0x001fe400078e00ff */
[----:B------:R-:W-:Y:S02]  /*0f30*/  IMAD.MOV.U32 R9, RZ, RZ, 0x0 ;  /* 0x00000000ff097424 */ /* 0x000fe400078e00ff */
[----:B------:R-:W-:-:S02]  /*0f40*/  @!P2 IMAD.IADD R3, R0, 0x1, R3 ;  /* 0x000000010003a824 */ /* 0x000fc400078e0203 */
[----:B------:R-:W-:Y:S02]  /*0f50*/  @!P1 IMAD.WIDE R100, R13, 0x8, R100 ;  /* 0x000000080d649825 */ /* 0x000fe400078e0264 */
[----:B------:R0:W3:Y:S02]  /*0f60*/  @!P5 LDG.E.64.CONSTANT R8, desc[UR10][R14.64] ;  /* 0x0000000a0e08d981 */ /* 0x0000e4000c1e9b00 */
[----:B------:R-:W-:Y:S02]  /*0f70*/  IMAD.MOV.U32 R12, RZ, RZ, -0x4afb0ccd ;  /* 0xb504f333ff0c7424 */ /* 0x000fe400078e00ff */
[----:B------:R-:W-:Y:S02]  /*0f80*/  IMAD.MOV.U32 R13, RZ, RZ, 0x0 ;  /* 0x00000000ff0d7424 */ /* 0x000fe400078e00ff */
[----:B-1----:R-:W-:-:S04]  /*0f90*/  @!P2 IMAD.WIDE R102, R3, 0x8, R102 ;  /* 0x000000080366a825 */ /* 0x002fc800078e0266 */
[----:B0-----:R-:W-:Y:S01]  /*0fa0*/  IMAD.MOV.U32 R14, RZ, RZ, -0x4afb0ccd ;  /* 0xb504f333ff0e7424 */ /* 0x001fe200078e00ff */
[----:B------:R-:W3:Y:S01]  /*0fb0*/  @!P1 LDG.E.64.CONSTANT R12, desc[UR10][R100.64] ;  /* 0x0000000a640c9981 */ /* 0x000ee2000c1e9b00 */
[----:B------:R-:W-:-:S06]  /*0fc0*/  IMAD.MOV.U32 R15, RZ, RZ, 0x0 ;  /* 0x00000000ff0f7424 */ /* 0x000fcc00078e00ff */
[----:B------:R-:W3:Y:S01]  /*0fd0*/  @!P2 LDG.E.64.CONSTANT R14, desc[UR10][R102.64] ;  /* 0x0000000a660ea981 */ /* 0x000ee2000c1e9b00 */
[----:B------:R-:W0:Y:S01]  /*0fe0*/  S2UR UR8, SR_CgaCtaId ;  /* 0x00000000000879c3 */ /* 0x000e220000008800 */
[----:B------:R-:W-:Y:S01]  /*0ff0*/  UMOV UR4, 0x400 ;  /* 0x0000040000047882 */ /* 0x000fe20000000000 */
[----:B------:R-:W1:Y:S01]  /*1000*/  S2R R0, SR_TID.Y ;  /* 0x0000000000007919 */ /* 0x000e620000002200 */
[----:B------:R-:W1:Y:S01]  /*1010*/  S2R R3, SR_TID.X ;  /* 0x0000000000037919 */ /* 0x000e620000002100 */
[----:B0-----:R-:W-:Y:S02]  /*1020*/  ULEA UR9, UR8, UR4, 0x18 ;  /* 0x0000000408097291 */ /* 0x001fe4000f8ec0ff */
[----:B------:R-:W-:-:S04]  /*1030*/  UIADD3 UR4, UPT, UPT, UR4, 0x1000, URZ ;  /* 0x0000100004047890 */ /* 0x000fc8000fffe0ff */
[----:B------:R-:W-:Y:S01]  /*1040*/  ULEA UR4, UR8, UR4, 0x18 ;  /* 0x0000000408047291 */ /* 0x000fe2000f8ec0ff */
[----:B------:R-:W-:-:S05]  /*1050*/  LEA R105, R47, UR9, 0x3 ;  /* 0x000000092f697c11 */ /* 0x000fca000f8e18ff */
[----:B------:R-:W-:Y:S01]  /*1060*/  LEA R47, R47, UR4, 0x3 ;  /* 0x000000042f2f7c11 */ /* 0x000fe2000f8e18ff */
[----:B-----5:R-:W-:Y:S01]  /*1070*/  STS.64 [R105], R98 ;  /* 0x0000006269007388 */ /* 0x020fe20000000a00 */
[----:B-1----:R-:W-:Y:S02]  /*1080*/  LEA R6, R0, UR4, 0x9 ;  /* 0x0000000400067c11 */ /* 0x002fe4000f8e48ff */
[----:B------:R-:W-:Y:S01]  /*1090*/  LEA R4, R3, UR9, 0x5 ;  /* 0x0000000903047c11 */ /* 0x000fe2000f8e28ff */
[----:B------:R-:W-:Y:S04]  /*10a0*/  STS.64 [R105+0x200], R96 ;  /* 0x0002006069007388 */ /* 0x000fe80000000a00 */
[----:B------:R-:W-:Y:S04]  /*10b0*/  STS.64 [R105+0x400], R94 ;  /* 0x0004005e69007388 */ /* 0x000fe80000000a00 */
[----:B--2---:R-:W-:Y:S04]  /*10c0*/  STS.64 [R105+0x600], R30 ;  /* 0x0006001e69007388 */ /* 0x004fe80000000a00 */
[----:B------:R-:W-:Y:S04]  /*10d0*/  STS.64 [R105+0x800], R28 ;  /* 0x0008001c69007388 */ /* 0x000fe80000000a00 */
[----:B------:R-:W-:Y:S04]  /*10e0*/  STS.64 [R105+0xa00], R26 ;  /* 0x000a001a69007388 */ /* 0x000fe80000000a00 */
[----:B------:R-:W-:Y:S04]  /*10f0*/  STS.64 [R105+0xc00], R24 ;  /* 0x000c001869007388 */ /* 0x000fe80000000a00 */
[----:B------:R-:W-:Y:S04]  /*1100*/  STS.64 [R105+0xe00], R22 ;  /* 0x000e001669007388 */ /* 0x000fe80000000a00 */
[----:B------:R-:W-:Y:S04]  /*1110*/  STS.64 [R47+0x200], R18 ;  /* 0x000200122f007388 */ /* 0x000fe80000000a00 */
[----:B------:R-:W-:Y:S04]  /*1120*/  STS.64 [R47+0x400], R16 ;  /* 0x000400102f007388 */ /* 0x000fe80000000a00 */
[----:B----4-:R-:W-:Y:S04]  /*1130*/  STS.64 [R47], R20 ;  /* 0x000000142f007388 */ /* 0x010fe80000000a00 */
[----:B------:R-:W-:Y:S04]  /*1140*/  STS.64 [R47+0xa00], R32 ;  /* 0x000a00202f007388 */ /* 0x000fe80000000a00 */
[----:B---3--:R-:W-:Y:S04]  /*1150*/  STS.64 [R47+0x600], R10 ;  /* 0x0006000a2f007388 */ /* 0x008fe80000000a00 */
[----:B------:R-:W-:Y:S04]  /*1160*/  STS.64 [R47+0x800], R8 ;  /* 0x000800082f007388 */ /* 0x000fe80000000a00 */
[----:B------:R-:W-:Y:S04]  /*1170*/  STS.64 [R47+0xe00], R12 ;  /* 0x000e000c2f007388 */ /* 0x000fe80000000a00 */
[----:B------:R-:W-:Y:S01]  /*1180*/  STS.64 [R47+0xc00], R14 ;  /* 0x000c000e2f007388 */ /* 0x000fe20000000a00 */
[----:B------:R-:W-:Y:S06]  /*1190*/  BAR.SYNC.DEFER_BLOCKING 0x0 ;  /* 0x0000000000007b1d */ /* 0x000fec0000010000 */
[----:B------:R-:W0:Y:S04]  /*11a0*/  LDS.128 R28, [R6] ;  /* 0x00000000061c7984 */ /* 0x000e280000000c00 */
[----:B------:R-:W1:Y:S04]  /*11b0*/  LDS.128 R20, [R6+0x80] ;  /* 0x0000800006147984 */ /* 0x000e680000000c00 */
[----:B------:R-:W2:Y:S04]  /*11c0*/  LDS.128 R24, [R4] ;  /* 0x0000000004187984 */ /* 0x000ea80000000c00 */
[----:B------:R-:W3:Y:S04]  /*11d0*/  LDS.128 R16, [R6+0x100] ;  /* 0x0001000006107984 */ /* 0x000ee80000000c00 */
[----:B------:R-:W4:Y:S01]  /*11e0*/  LDS.128 R8, [R6+0x180] ;  /* 0x0001800006087984 */ /* 0x000f220000000c00 */
[----:B0-----:R-:W-:-:S02]  /*11f0*/  ISETP.NE.U32.AND P6, PT, R28, -0x4afb0ccd, PT ;  /* 0xb504f3331c00780c */ /* 0x001fc40003fc5070 */
[----:B-1----:R-:W-:Y:S02]  /*1200*/  ISETP.NE.U32.AND P4, PT, R20, -0x4afb0ccd, PT ;  /* 0xb504f3331400780c */ /* 0x002fe40003f85070 */
[----:B------:R-:W-:Y:S02]  /*1210*/  ISETP.NE.AND.EX P6, PT, R29, RZ, PT, P6 ;  /* 0x000000ff1d00720c */ /* 0x000fe40003fc5360 */
[C---:B--2---:R-:W-:Y:S02]  /*1220*/  IADD3 R32, P0, PT, R24.reuse, R28, RZ ;  /* 0x0000001c18207210 */ /* 0x044fe40007f1e0ff */
[C---:B------:R-:W-:Y:S02]  /*1230*/  IADD3 R13, P2, PT, R24.reuse, R20, RZ ;  /* 0x00000014180d7210 */ /* 0x040fe40007f5e0ff */
[----:B------:R-:W-:Y:S02]  /*1240*/  ISETP.NE.U32.AND P1, PT, R24, -0x4afb0ccd, PT ;  /* 0xb504f3331800780c */ /* 0x000fe40003f25070 */
[----:B------:R-:W-:Y:S01]  /*1250*/  ISETP.NE.AND.EX P4, PT, R21, RZ, PT, P4 ;  /* 0x000000ff1500720c */ /* 0x000fe20003f85340 */
[C---:B------:R-:W-:Y:S01]  /*1260*/  IMAD.X R48, R25.reuse, 0x1, R29, P0 ;  /* 0x0000000119307824 */ /* 0x040fe200000e061d */
[C---:B------:R-:W-:Y:S01]  /*1270*/  ISETP.NE.AND.EX P1, PT, R25.reuse, RZ, PT, P1 ;  /* 0x000000ff1900720c */ /* 0x040fe20003f25310 */
[----:B------:R-:W-:Y:S01]  /*1280*/  IMAD.X R14, R25, 0x1, R21, P2 ;  /* 0x00000001190e7824 */ /* 0x000fe200010e0615 */
[----:B------:R-:W-:-:S02]  /*1290*/  SEL R15, R32, 0xb504f333, P6 ;  /* 0xb504f333200f7807 */ /* 0x000fc40003000000 */
[----:B------:R-:W-:Y:S02]  /*12a0*/  SEL R13, R13, 0xb504f333, P4 ;  /* 0xb504f3330d0d7807 */ /* 0x000fe40002000000 */
[----:B------:R-:W-:Y:S02]  /*12b0*/  SEL R48, R48, RZ, P6 ;  /* 0x000000ff30307207 */ /* 0x000fe40003000000 */
[----:B------:R-:W-:Y:S02]  /*12c0*/  SEL R15, R15, 0xb504f333, P1 ;  /* 0xb504f3330f0f7807 */ /* 0x000fe40000800000 */
[----:B------:R-:W-:Y:S02]  /*12d0*/  SEL R14, R14, RZ, P4 ;  /* 0x000000ff0e0e7207 */ /* 0x000fe40002000000 */
[----:B------:R-:W-:Y:S02]  /*12e0*/  SEL R13, R13, 0xb504f333, P1 ;  /* 0xb504f3330d0d7807 */ /* 0x000fe40000800000 */
[----:B------:R-:W-:-:S02]  /*12f0*/  SEL R48, R48, RZ, P1 ;  /* 0x000000ff30307207 */ /* 0x000fc40000800000 */
[----:B------:R-:W-:Y:S02]  /*1300*/  ISETP.LT.U32.AND P0, PT, R15, R70, PT ;  /* 0x000000460f00720c */ /* 0x000fe40003f01070 */
[----:B------:R-:W-:Y:S02]  /*1310*/  SEL R14, R14, RZ, P1 ;  /* 0x000000ff0e0e7207 */ /* 0x000fe40000800000 */
[----:B------:R-:W-:Y:S02]  /*1320*/  ISETP.LT.U32.AND P5, PT, R13, R76, PT ;  /* 0x0000004c0d00720c */ /* 0x000fe40003fa1070 */
[----:B------:R-:W-:Y:S02]  /*1330*/  ISETP.LT.AND.EX P0, PT, R48, R71, PT, P0 ;  /* 0x000000473000720c */ /* 0x000fe40003f01300 */
[----:B------:R-:W-:Y:S02]  /*1340*/  ISETP.LT.AND.EX P5, PT, R14, R77, PT, P5 ;  /* 0x0000004d0e00720c */ /* 0x000fe40003fa1350 */
[----:B------:R-:W-:-:S02]  /*1350*/  ISETP.GE.U32.AND P3, PT, R15, R70, PT ;  /* 0x000000460f00720c */ /* 0x000fc40003f66070 */
[----:B------:R-:W-:Y:S02]  /*1360*/  SEL R32, R15, R70, P0 ;  /* 0x000000460f207207 */ /* 0x000fe40000000000 */
[CC--:B------:R-:W-:Y:S02]  /*1370*/  ISETP.GE.U32.AND P2, PT, R13.reuse, R76.reuse, PT ;  /* 0x0000004c0d00720c */ /* 0x0c0fe40003f46070 */
[----:B------:R-:W-:Y:S02]  /*1380*/  SEL R40, R13, R76, P5 ;  /* 0x0000004c0d287207 */ /* 0x000fe40002800000 */
[CC--:B------:R-:W-:Y:S02]  /*1390*/  SEL R36, R48.reuse, R71.reuse, P0 ;  /* 0x0000004730247207 */ /* 0x0c0fe40000000000 */
[----:B------:R-:W-:Y:S02]  /*13a0*/  ISETP.GE.AND.EX P3, PT, R48, R71, PT, P3 ;  /* 0x000000473000720c */ /* 0x000fe40003f66330 */
[----:B---3--:R-:W-:-:S02]  /*13b0*/  IADD3 R13, P0, PT, R24, R16, RZ ;  /* 0x00000010180d7210 */ /* 0x008fc40007f1e0ff */
[----:B------:R-:W-:Y:S02]  /*13c0*/  SEL R87, R2, R87, !P3 ;  /* 0x0000005702577207 */ /* 0x000fe40005800000 */
[----:B------:R-:W-:Y:S01]  /*13d0*/  IADD3 R47, P3, PT, R28, R26, RZ ;  /* 0x0000001a1c2f7210 */ /* 0x000fe20007f7e0ff */
[----:B------:R-:W-:Y:S01]  /*13e0*/  IMAD.X R70, R25, 0x1, R17, P0 ;  /* 0x0000000119467824 */ /* 0x000fe200000e0611 */
[----:B------:R-:W-:Y:S02]  /*13f0*/  ISETP.NE.U32.AND P0, PT, R26, -0x4afb0ccd, PT ;  /* 0xb504f3331a00780c */ /* 0x000fe40003f05070 */
[----:B------:R-:W-:Y:S01]  /*1400*/  SEL R33, R14, R77, P5 ;  /* 0x0000004d0e217207 */ /* 0x000fe20002800000 */
[----:B------:R-:W-:Y:S01]  /*1410*/  IMAD.X R64, R29, 0x1, R27, P3 ;  /* 0x000000011d407824 */ /* 0x000fe200018e061b */
[----:B------:R-:W-:Y:S02]  /*1420*/  ISETP.NE.AND.EX P0, PT, R27, RZ, PT, P0 ;  /* 0x000000ff1b00720c */ /* 0x000fe40003f05300 */
[----:B------:R-:W-:-:S02]  /*1430*/  SEL R47, R47, 0xb504f333, P6 ;  /* 0xb504f3332f2f7807 */ /* 0x000fc40003000000 */
[----:B----4-:R-:W-:Y:S02]  /*1440*/  IADD3 R12, P5, PT, R24, R8, RZ ;  /* 0x00000008180c7210 */ /* 0x010fe40007fbe0ff */
[----:B------:R-:W-:Y:S02]  /*1450*/  SEL R64, R64, RZ, P6 ;  /* 0x000000ff40407207 */ /* 0x000fe40003000000 */
[----:B------:R-:W-:Y:S01]  /*1460*/  SEL R47, R47, 0xb504f333, P0 ;  /* 0xb504f3332f2f7807 */ /* 0x000fe20000000000 */
[----:B------:R-:W-:Y:S01]  /*1470*/  IMAD.X R24, R25, 0x1, R9, P5 ;  /* 0x0000000119187824 */ /* 0x000fe200028e0609 */
[----:B------:R-:W-:Y:S02]  /*1480*/  ISETP.NE.U32.AND P5, PT, R16, -0x4afb0ccd, PT ;  /* 0xb504f3331000780c */ /* 0x000fe40003fa5070 */
[----:B------:R-:W-:Y:S02]  /*1490*/  ISETP.GE.AND.EX P2, PT, R14, R77, PT, P2 ;  /* 0x0000004d0e00720c */ /* 0x000fe40003f46320 */
[----:B------:R-:W-:-:S02]  /*14a0*/  SEL R64, R64, RZ, P0 ;  /* 0x000000ff40407207 */ /* 0x000fc40000000000 */
[----:B------:R-:W-:Y:S02]  /*14b0*/  ISETP.GE.U32.AND P3, PT, R47, R44, PT ;  /* 0x0000002c2f00720c */ /* 0x000fe40003f66070 */
[----:B------:R-:W-:Y:S02]  /*14c0*/  ISETP.NE.AND.EX P5, PT, R17, RZ, PT, P5 ;  /* 0x000000ff1100720c */ /* 0x000fe40003fa5350 */
[----:B------:R-:W-:Y:S02]  /*14d0*/  SEL R85, R2, R85, !P2 ;  /* 0x0000005502557207 */ /* 0x000fe40005000000 */
[----:B------:R-:W-:Y:S02]  /*14e0*/  ISETP.GE.AND.EX P3, PT, R64, R45, PT, P3 ;  /* 0x0000002d4000720c */ /* 0x000fe40003f66330 */
[----:B------:R-:W-:Y:S02]  /*14f0*/  ISETP.NE.U32.AND P2, PT, R8, -0x4afb0ccd, PT ;  /* 0xb504f3330800780c */ /* 0x000fe40003f45070 */
[----:B------:R-:W-:-:S02]  /*1500*/  SEL R13, R13, 0xb504f333, P5 ;  /* 0xb504f3330d0d7807 */ /* 0x000fc40002800000 */
[----:B------:R-:W-:Y:S02]  /*1510*/  SEL R71, R2, R46, !P3 ;  /* 0x0000002e02477207 */ /* 0x000fe40005800000 */
[----:B------:R-:W-:Y:S02]  /*1520*/  ISETP.NE.AND.EX P2, PT, R9, RZ, PT, P2 ;  /* 0x000000ff0900720c */ /* 0x000fe40003f45320 */
[----:B------:R-:W-:Y:S02]  /*1530*/  IADD3 R15, P3, PT, R20, R26, RZ ;  /* 0x0000001a140f7210 */ /* 0x000fe40007f7e0ff */
[----:B------:R-:W-:Y:S02]  /*1540*/  SEL R70, R70, RZ, P5 ;  /* 0x000000ff46467207 */ /* 0x000fe40002800000 */
[----:B------:R-:W-:Y:S01]  /*1550*/  SEL R13, R13, 0xb504f333, P1 ;  /* 0xb504f3330d0d7807 */ /* 0x000fe20000800000 */
[----:B------:R-:W-:Y:S01]  /*1560*/  IMAD.X R48, R21, 0x1, R27, P3 ;  /* 0x0000000115307824 */ /* 0x000fe200018e061b */
[----:B------:R-:W-:-:S02]  /*1570*/  SEL R25, R12, 0xb504f333, P2 ;  /* 0xb504f3330c197807 */ /* 0x000fc40001000000 */
[----:B------:R-:W-:Y:S02]  /*1580*/  SEL R24, R24, RZ, P2 ;  /* 0x000000ff18187207 */ /* 0x000fe40001000000 */
[----:B------:R-:W-:Y:S02]  /*1590*/  SEL R70, R70, RZ, P1 ;  /* 0x000000ff46467207 */ /* 0x000fe40000800000 */
[----:B------:R-:W-:Y:S02]  /*15a0*/  ISETP.LT.U32.AND P3, PT, R13, R80, PT ;  /* 0x000000500d00720c */ /* 0x000fe40003f61070 */
[----:B------:R-:W-:Y:S02]  /*15b0*/  SEL R15, R15, 0xb504f333, P4 ;  /* 0xb504f3330f0f7807 */ /* 0x000fe40002000000 */
[----:B------:R-:W-:Y:S02]  /*15c0*/  SEL R25, R25, 0xb504f333, P1 ;  /* 0xb504f33319197807 */ /* 0x000fe40000800000 */
[----:B------:R-:W-:-:S02]  /*15d0*/  SEL R24, R24, RZ, P1 ;  /* 0x000000ff18187207 */ /* 0x000fc40000800000 */
[----:B------:R-:W-:Y:S02]  /*15e0*/  ISETP.LT.U32.AND P1, PT, R47, R44, PT ;  /* 0x0000002c2f00720c */ /* 0x000fe40003f21070 */
[----:B------:R-:W-:Y:S02]  /*15f0*/  ISETP.LT.AND.EX P3, PT, R70, R81, PT, P3 ;  /* 0x000000514600720c */ /* 0x000fe40003f61330 */
[----:B------:R-:W-:Y:S02]  /*1600*/  SEL R48, R48, RZ, P4 ;  /* 0x000000ff30307207 */ /* 0x000fe40002000000 */
[----:B------:R-:W-:Y:S02]  /*1610*/  SEL R15, R15, 0xb504f333, P0 ;  /* 0xb504f3330f0f7807 */ /* 0x000fe40000000000 */
[----:B------:R-:W-:Y:S02]  /*1620*/  ISETP.LT.AND.EX P1, PT, R64, R45, PT, P1 ;  /* 0x0000002d4000720c */ /* 0x000fe40003f21310 */
[----:B------:R-:W-:-:S02]  /*1630*/  SEL R46, R13, R80, P3 ;  /* 0x000000500d2e7207 */ /* 0x000fc40001800000 */
[----:B------:R-:W-:Y:S02]  /*1640*/  SEL R54, R70, R81, P3 ;  /* 0x0000005146367207 */ /* 0x000fe40001800000 */
[----:B------:R-:W-:Y:S02]  /*1650*/  SEL R48, R48, RZ, P0 ;  /* 0x000000ff30307207 */ /* 0x000fe40000000000 */
[----:B------:R-:W-:Y:S02]  /*1660*/  ISETP.GE.U32.AND P3, PT, R15, R50, PT ;  /* 0x000000320f00720c */ /* 0x000fe40003f66070 */
[----:B------:R-:W-:Y:S02]  /*1670*/  SEL R62, R47, R44, P1 ;  /* 0x0000002c2f3e7207 */ /* 0x000fe40000800000 */
[----:B------:R-:W-:Y:S02]  /*1680*/  SEL R64, R64, R45, P1 ;  /* 0x0000002d40407207 */ /* 0x000fe40000800000 */
[----:B------:R-:W-:-:S02]  /*1690*/  ISETP.LT.U32.AND P1, PT, R15, R50, PT ;  /* 0x000000320f00720c */ /* 0x000fc40003f21070 */
[CC--:B------:R-:W-:Y:S02]  /*16a0*/  ISETP.GE.AND.EX P3, PT, R48.reuse, R39.reuse, PT, P3 ;  /* 0x000000273000720c */ /* 0x0c0fe40003f66330 */
[----:B------:R-:W-:Y:S02]  /*16b0*/  ISETP.LT.AND.EX P1, PT, R48, R39, PT, P1 ;  /* 0x000000273000720c */ /* 0x000fe40003f21310 */
[----:B------:R-:W-:Y:S02]  /*16c0*/  SEL R69, R2, R69, !P3 ;  /* 0x0000004502457207 */ /* 0x000fe40005800000 */
[----:B------:R-:W-:Y:S02]  /*16d0*/  ISETP.LT.U32.AND P3, PT, R25, R56, PT ;  /* 0x000000381900720c */ /* 0x000fe40003f61070 */
[----:B------:R-:W-:Y:S02]  /*16e0*/  SEL R50, R15, R50, P1 ;  /* 0x000000320f327207 */ /* 0x000fe40000800000 */
[----:B------:R-:W-:-:S02]  /*16f0*/  SEL R48, R48, R39, P1 ;  /* 0x0000002730307207 */ /* 0x000fc40000800000 */
[----:B------:R-:W-:Y:S02]  /*1700*/  IADD3 R47, P1, PT, R16, R26, RZ ;  /* 0x0000001a102f7210 */ /* 0x000fe40007f3e0ff */
[CC--:B------:R-:W-:Y:S02]  /*1710*/  ISETP.LT.AND.EX P3, PT, R24.reuse, R73.reuse, PT, P3 ;  /* 0x000000491800720c */ /* 0x0c0fe40003f61330 */
[----:B------:R-:W-:Y:S01]  /*1720*/  SEL R47, R47, 0xb504f333, P5 ;  /* 0xb504f3332f2f7807 */ /* 0x000fe20002800000 */
[----:B------:R-:W-:Y:S01]  /*1730*/  IMAD.X R44, R17, 0x1, R27, P1 ;  /* 0x00000001112c7824 */ /* 0x000fe200008e061b */
[----:B------:R-:W-:Y:S02]  /*1740*/  SEL R58, R25, R56, P3 ;  /* 0x00000038193a7207 */ /* 0x000fe40001800000 */
[----:B------:R-:W-:Y:S02]  /*1750*/  SEL R77, R24, R73, P3 ;  /* 0x00000049184d7207 */ /* 0x000fe40001800000 */
[----:B------:R-:W-:-:S02]  /*1760*/  ISETP.GE.U32.AND P3, PT, R13, R80, PT ;  /* 0x000000500d00720c */ /* 0x000fc40003f66070 */
[----:B------:R-:W0:Y:S01]  /*1770*/  LDS.128 R12, [R4+0x10] ;  /* 0x00001000040c7984 */ /* 0x000e220000000c00 */
[----:B------:R-:W-:Y:S02]  /*1780*/  SEL R44, R44, RZ, P5 ;  /* 0x000000ff2c2c7207 */ /* 0x000fe40002800000 */
[----:B------:R-:W-:Y:S02]  /*1790*/  SEL R47, R47, 0xb504f333, P0 ;  /* 0xb504f3332f2f7807 */ /* 0x000fe40000000000 */
[----:B------:R-:W-:Y:S02]  /*17a0*/  SEL R44, R44, RZ, P0 ;  /* 0x000000ff2c2c7207 */ /* 0x000fe40000000000 */
[----:B------:R-:W-:-:S04]  /*17b0*/  ISETP.LT.U32.AND P1, PT, R47, R78, PT ;  /* 0x0000004e2f00720c */ /* 0x000fc80003f21070 */
[----:B------:R-:W-:-:S04]  /*17c0*/  ISETP.LT.AND.EX P1, PT, R44, R79, PT, P1 ;  /* 0x0000004f2c00720c */ /* 0x000fc80003f21310 */
[----:B------:R-:W-:Y:S02]  /*17d0*/  SEL R45, R47, R78, P1 ;  /* 0x0000004e2f2d7207 */ /* 0x000fe40000800000 */
[----:B------:R-:W-:Y:S02]  /*17e0*/  SEL R39, R44, R79, P1 ;  /* 0x0000004f2c277207 */ /* 0x000fe40000800000 */
[----:B------:R-:W-:-:S05]  /*17f0*/  IADD3 R95, P1, PT, R8, R26, RZ ;  /* 0x0000001a085f7210 */ /* 0x000fca0007f3e0ff */
[----:B------:R-:W-:Y:S01]  /*1800*/  IMAD.X R27, R9, 0x1, R27, P1 ;  /* 0x00000001091b7824 */ /* 0x000fe200008e061b */
[----:B------:R-:W-:-:S04]  /*1810*/  SEL R95, R95, 0xb504f333, P2 ;  /* 0xb504f3335f5f7807 */ /* 0x000fc80001000000 */
[----:B------:R-:W-:Y:S02]  /*1820*/  SEL R27, R27, RZ, P2 ;  /* 0x000000ff1b1b7207 */ /* 0x000fe40001000000 */
[----:B------:R-:W-:Y:S02]  /*1830*/  SEL R95, R95, 0xb504f333, P0 ;  /* 0xb504f3335f5f7807 */ /* 0x000fe40000000000 */
[----:B------:R-:W-:Y:S02]  /*1840*/  SEL R27, R27, RZ, P0 ;  /* 0x000000ff1b1b7207 */ /* 0x000fe40000000000 */
[----:B------:R-:W-:Y:S02]  /*1850*/  ISETP.LT.U32.AND P0, PT, R95, R68, PT ;  /* 0x000000445f00720c */ /* 0x000fe40003f01070 */
[----:B------:R-:W-:Y:S02]  /*1860*/  ISETP.GE.U32.AND P1, PT, R47, R78, PT ;  /* 0x0000004e2f00720c */ /* 0x000fe40003f26070 */
[----:B------:R-:W-:-:S02]  /*1870*/  ISETP.LT.AND.EX P0, PT, R27, R66, PT, P0 ;  /* 0x000000421b00720c */ /* 0x000fc40003f01300 */
[----:B------:R-:W-:Y:S02]  /*1880*/  ISETP.GE.AND.EX P3, PT, R70, R81, PT, P3 ;  /* 0x000000514600720c */ /* 0x000fe40003f66330 */
[----:B------:R-:W-:Y:S02]  /*1890*/  ISETP.GE.AND.EX P1, PT, R44, R79, PT, P1 ;  /* 0x0000004f2c00720c */ /* 0x000fe40003f26310 */
[----:B------:R-:W-:Y:S02]  /*18a0*/  SEL R81, R95, R68, P0 ;  /* 0x000000445f517207 */ /* 0x000fe40000000000 */
[----:B------:R-:W-:Y:S02]  /*18b0*/  SEL R44, R27, R66, P0 ;  /* 0x000000421b2c7207 */ /* 0x000fe40000000000 */
[----:B0-----:R-:W-:-:S05]  /*18c0*/  IADD3 R79, P0, PT, R12, R28, RZ ;  /* 0x0000001c0c4f7210 */ /* 0x001fca0007f1e0ff */
[----:B------:R-:W-:Y:S01]  /*18d0*/  IMAD.X R74, R13, 0x1, R29, P0 ;  /* 0x000000010d4a7824 */ /* 0x000fe200000e061d */
[----:B------:R-:W-:-:S05]  /*18e0*/  IADD3 R76, P0, PT, R12, R20, RZ ;  /* 0x000000140c4c7210 */ /* 0x000fca0007f1e0ff */
[----:B------:R-:W-:Y:S01]  /*18f0*/  IMAD.X R72, R13, 0x1, R21, P0 ;  /* 0x000000010d487824 */ /* 0x000fe200000e0615 */
[----:B------:R-:W-:-:S05]  /*1900*/  IADD3 R47, P0, PT, R12, R16, RZ ;  /* 0x000000100c2f7210 */ /* 0x000fca0007f1e0ff */
[----:B------:R-:W-:Y:S01]  /*1910*/  IMAD.X R70, R13, 0x1, R17, P0 ;  /* 0x000000010d467824 */ /* 0x000fe200000e0611 */
[----:B------:R-:W-:-:S05]  /*1920*/  IADD3 R78, P0, PT, R12, R8, RZ ;  /* 0x000000080c4e7210 */ /* 0x000fca0007f1e0ff */
[----:B------:R-:W-:Y:S01]  /*1930*/  IMAD.X R26, R13, 0x1, R9, P0 ;  /* 0x000000010d1a7824 */ /* 0x000fe200000e0609 */
[----:B------:R-:W-:Y:S02]  /*1940*/  ISETP.NE.U32.AND P0, PT, R12, -0x4afb0ccd, PT ;  /* 0xb504f3330c00780c */ /* 0x000fe40003f05070 */
[----:B------:R-:W-:Y:S02]  /*1950*/  SEL R79, R79, 0xb504f333, P6 ;  /* 0xb504f3334f4f7807 */ /* 0x000fe40003000000 */
[----:B------:R-:W-:Y:S02]  /*1960*/  ISETP.NE.AND.EX P0, PT, R13, RZ, PT, P0 ;  /* 0x000000ff0d00720c */ /* 0x000fe40003f05300 */
[----:B------:R-:W-:Y:S02]  /*1970*/  SEL R74, R74, RZ, P6 ;  /* 0x000000ff4a4a7207 */ /* 0x000fe40003000000 */
[----:B------:R-:W-:Y:S02]  /*1980*/  SEL R76, R76, 0xb504f333, P4 ;  /* 0xb504f3334c4c7807 */ /* 0x000fe40002000000 */
[----:B------:R-:W-:-:S02]  /*1990*/  SEL R72, R72, RZ, P4 ;  /* 0x000000ff48487207 */ /* 0x000fc40002000000 */
[----:B------:R-:W-:Y:S02]  /*19a0*/  SEL R47, R47, 0xb504f333, P5 ;  /* 0xb504f3332f2f7807 */ /* 0x000fe40002800000 */
[----:B------:R-:W-:Y:S02]  /*19b0*/  SEL R70, R70, RZ, P5 ;  /* 0x000000ff46467207 */ /* 0x000fe40002800000 */
[----:B------:R-:W-:Y:S02]  /*19c0*/  SEL R13, R78, 0xb504f333, P2 ;  /* 0xb504f3334e0d7807 */ /* 0x000fe40001000000 */
        /* <DEDUP_REMOVED lines=9> */
[----:B------:R-:W-:-:S05]  /*1a60*/  IADD3 R26, P0, PT, R28, R14, RZ ;  /* 0x0000000e1c1a7210 */ /* 0x000fca0007f1e0ff */
[----:B------:R-:W-:Y:S01]  /*1a70*/  IMAD.X R28, R29, 0x1, R15, P0 ;  /* 0x000000011d1c7824 */ /* 0x000fe200000e060f */
[----:B------:R-:W-:Y:S02]  /*1a80*/  ISETP.GE.U32.AND P0, PT, R25, R56, PT ;  /* 0x000000381900720c */ /* 0x000fe40003f06070 */
[----:B------:R-:W-:Y:S02]  /*1a90*/  SEL R56, R26, 0xb504f333, P6 ;  /* 0xb504f3331a387807 */ /* 0x000fe40003000000 */
[----:B------:R-:W-:Y:S02]  /*1aa0*/  SEL R28, R28, RZ, P6 ;  /* 0x000000ff1c1c7207 */ /* 0x000fe40003000000 */
[----:B------:R-:W-:-:S05]  /*1ab0*/  IADD3 R78, P6, PT, R20, R14, RZ ;  /* 0x0000000e144e7210 */ /* 0x000fca0007fde0ff */
[----:B------:R-:W-:Y:S01]  /*1ac0*/  IMAD.X R21, R21, 0x1, R15, P6 ;  /* 0x0000000115157824 */ /* 0x000fe200030e060f */
[----:B------:R-:W-:Y:S02]  /*1ad0*/  ISETP.GE.U32.AND P6, PT, R95, R68, PT ;  /* 0x000000445f00720c */ /* 0x000fe40003fc6070 */
[----:B------:R-:W-:Y:S02]  /*1ae0*/  SEL R78, R78, 0xb504f333, P4 ;  /* 0xb504f3334e4e7807 */ /* 0x000fe40002000000 */
[----:B------:R-:W-:Y:S02]  /*1af0*/  SEL R21, R21, RZ, P4 ;  /* 0x000000ff15157207 */ /* 0x000fe40002000000 */
[----:B------:R-:W-:Y:S02]  /*1b00*/  IADD3 R68, P4, PT, R16, R14, RZ ;  /* 0x0000000e10447210 */ /* 0x000fe40007f9e0ff */
[----:B------:R-:W-:Y:S02]  /*1b10*/  ISETP.GE.AND.EX P0, PT, R24, R73, PT, P0 ;  /* 0x000000491800720c */ /* 0x000fe40003f06300 */
[----:B------:R-:W-:-:S02]  /*1b20*/  ISETP.GE.AND.EX P6, PT, R27, R66, PT, P6 ;  /* 0x000000421b00720c */ /* 0x000fc40003fc6360 */
[----:B------:R-:W0:Y:S01]  /*1b30*/  LDS.128 R24, [R4+0x100] ;  /* 0x0001000004187984 */ /* 0x000e220000000c00 */
[----:B------:R-:W-:Y:S01]  /*1b40*/  IMAD.X R20, R17, 0x1, R15, P4 ;  /* 0x0000000111147824 */ /* 0x000fe200020e060f */
[----:B------:R-:W-:Y:S02]  /*1b50*/  ISETP.LT.U32.AND P4, PT, R79, R92, PT ;  /* 0x0000005c4f00720c */ /* 0x000fe40003f81070 */
[----:B------:R-:W-:Y:S02]  /*1b60*/  SEL R68, R68, 0xb504f333, P5 ;  /* 0xb504f33344447807 */ /* 0x000fe40002800000 */
[----:B------:R-:W-:Y:S02]  /*1b70*/  SEL R20, R20, RZ, P5 ;  /* 0x000000ff14147207 */ /* 0x000fe40002800000 */
[----:B------:R-:W-:Y:S02]  /*1b80*/  IADD3 R8, P5, PT, R8, R14, RZ ;  /* 0x0000000e08087210 */ /* 0x000fe40007fbe0ff */
[----:B------:R-:W-:-:S03]  /*1b90*/  ISETP.LT.AND.EX P4, PT, R74, R93, PT, P4 ;  /* 0x0000005d4a00720c */ /* 0x000fc60003f81340 */
[----:B------:R-:W-:Y:S01]  /*1ba0*/  IMAD.X R9, R9, 0x1, R15, P5 ;  /* 0x0000000109097824 */ /* 0x000fe200028e060f */
[CC--:B------:R-:W-:Y:S02]  /*1bb0*/  SEL R73, R79.reuse, R92.reuse, P4 ;  /* 0x0000005c4f497207 */ /* 0x0c0fe40002000000 */
[-C--:B------:R-:W-:Y:S02]  /*1bc0*/  SEL R29, R74, R93.reuse, P4 ;  /* 0x0000005d4a1d7207 */ /* 0x080fe40002000000 */
[----:B------:R-:W-:Y:S02]  /*1bd0*/  ISETP.GE.U32.AND P4, PT, R79, R92, PT ;  /* 0x0000005c4f00720c */ /* 0x000fe40003f86070 */
[----:B------:R-:W-:Y:S02]  /*1be0*/  ISETP.NE.U32.AND P5, PT, R14, -0x4afb0ccd, PT ;  /* 0xb504f3330e00780c */ /* 0x000fe40003fa5070 */
[----:B------:R-:W-:Y:S02]  /*1bf0*/  ISETP.GE.AND.EX P4, PT, R74, R93, PT, P4 ;  /* 0x0000005d4a00720c */ /* 0x000fe40003f86340 */
[----:B------:R-:W-:-:S02]  /*1c00*/  ISETP.NE.AND.EX P5, PT, R15, RZ, PT, P5 ;  /* 0x000000ff0f00720c */ /* 0x000fc40003fa5350 */
[----:B------:R-:W-:Y:S02]  /*1c10*/  SEL R93, R2, R55, !P3 ;  /* 0x00000037025d7207 */ /* 0x000fe40005800000 */
[----:B------:R-:W-:Y:S02]  /*1c20*/  SEL R79, R8, 0xb504f333, P2 ;  /* 0xb504f333084f7807 */ /* 0x000fe40001000000 */
[----:B------:R-:W-:Y:S02]  /*1c30*/  SEL R66, R9, RZ, P2 ;  /* 0x000000ff09427207 */ /* 0x000fe40001000000 */
[----:B------:R-:W-:Y:S02]  /*1c40*/  ISETP.LT.U32.AND P3, PT, R76, R90, PT ;  /* 0x0000005a4c00720c */ /* 0x000fe40003f61070 */
[----:B------:R-:W-:Y:S02]  /*1c50*/  SEL R17, R56, 0xb504f333, P5 ;  /* 0xb504f33338117807 */ /* 0x000fe40002800000 */
[----:B------:R-:W-:-:S02]  /*1c60*/  SEL R16, R28, RZ, P5 ;  /* 0x000000ff1c107207 */ /* 0x000fc40002800000 */
[----:B------:R-:W-:Y:S02]  /*1c70*/  SEL R15, R78, 0xb504f333, P5 ;  /* 0xb504f3334e0f7807 */ /* 0x000fe40002800000 */
[----:B------:R-:W-:Y:S02]  /*1c80*/  SEL R8, R21, RZ, P5 ;  /* 0x000000ff15087207 */ /* 0x000fe40002800000 */
[----:B------:R-:W-:Y:S02]  /*1c90*/  SEL R9, R68, 0xb504f333, P5 ;  /* 0xb504f33344097807 */ /* 0x000fe40002800000 */
[----:B------:R-:W-:Y:S02]  /*1ca0*/  SEL R14, R20, RZ, P5 ;  /* 0x000000ff140e7207 */ /* 0x000fe40002800000 */
[----:B------:R-:W-:Y:S02]  /*1cb0*/  SEL R79, R79, 0xb504f333, P5 ;  /* 0xb504f3334f4f7807 */ /* 0x000fe40002800000 */
[----:B------:R-:W-:-:S02]  /*1cc0*/  ISETP.LT.AND.EX P3, PT, R72, R91, PT, P3 ;  /* 0x0000005b4800720c */ /* 0x000fc40003f61330 */
[----:B------:R-:W-:Y:S02]  /*1cd0*/  SEL R56, R66, RZ, P5 ;  /* 0x000000ff42387207 */ /* 0x000fe40002800000 */
[----:B------:R-:W-:Y:S02]  /*1ce0*/  ISETP.LT.U32.AND P5, PT, R47, R60, PT ;  /* 0x0000003c2f00720c */ /* 0x000fe40003fa1070 */
[CC--:B------:R-:W-:Y:S02]  /*1cf0*/  ISETP.GE.U32.AND P2, PT, R76.reuse, R90.reuse, PT ;  /* 0x0000005a4c00720c */ /* 0x0c0fe40003f46070 */
[----:B------:R-:W-:Y:S02]  /*1d00*/  SEL R76, R76, R90, P3 ;  /* 0x0000005a4c4c7207 */ /* 0x000fe40001800000 */
[----:B------:R-:W-:Y:S02]  /*1d10*/  SEL R20, R72, R91, P3 ;  /* 0x0000005b48147207 */ /* 0x000fe40001800000 */
[----:B------:R-:W-:-:S02]  /*1d20*/  ISETP.LT.AND.EX P3, PT, R70, R65, PT, P5 ;  /* 0x000000414600720c */ /* 0x000fc40003f61350 */
[----:B------:R-:W-:Y:S02]  /*1d30*/  ISETP.LT.U32.AND P5, PT, R13, R42, PT ;  /* 0x0000002a0d00720c */ /* 0x000fe40003fa1070 */
[----:B------:R-:W-:Y:S02]  /*1d40*/  SEL R55, R47, R60, P3 ;  /* 0x0000003c2f377207 */ /* 0x000fe40001800000 */
[----:B------:R-:W-:Y:S02]  /*1d50*/  SEL R21, R70, R65, P3 ;  /* 0x0000004146157207 */ /* 0x000fe40001800000 */
[----:B------:R-:W-:Y:S02]  /*1d60*/  ISETP.LT.AND.EX P5, PT, R12, R59, PT, P5 ;  /* 0x0000003b0c00720c */ /* 0x000fe40003fa1350 */
[----:B------:R-:W-:Y:S02]  /*1d70*/  ISETP.LT.U32.AND P3, PT, R17, R38, PT ;  /* 0x000000261100720c */ /* 0x000fe40003f61070 */
[----:B------:R-:W-:-:S02]  /*1d80*/  ISETP.GE.AND.EX P2, PT, R72, R91, PT, P2 ;  /* 0x0000005b4800720c */ /* 0x000fc40003f46320 */
[C---:B------:R-:W-:Y:S02]  /*1d90*/  SEL R91, R2.reuse, R53, !P0 ;  /* 0x00000035025b7207 */ /* 0x040fe40004000000 */
[C---:B------:R-:W-:Y:S02]  /*1da0*/  SEL R75, R2.reuse, R75, !P6 ;  /* 0x0000004b024b7207 */ /* 0x040fe40007000000 */
[----:B------:R-:W-:Y:S02]  /*1db0*/  ISETP.GE.U32.AND P0, PT, R47, R60, PT ;  /* 0x0000003c2f00720c */ /* 0x000fe40003f06070 */
[----:B------:R-:W-:Y:S02]  /*1dc0*/  ISETP.GE.U32.AND P6, PT, R17, R38, PT ;  /* 0x000000261100720c */ /* 0x000fe40003fc6070 */
[----:B------:R-:W-:Y:S02]  /*1dd0*/  SEL R83, R2, R83, !P1 ;  /* 0x0000005302537207 */ /* 0x000fe40004800000 */
[----:B------:R-:W-:-:S02]  /*1de0*/  SEL R28, R13, R42, P5 ;  /* 0x0000002a0d1c7207 */ /* 0x000fc40002800000 */
[----:B------:R-:W-:Y:S02]  /*1df0*/  ISETP.LT.AND.EX P3, PT, R16, R57, PT, P3 ;  /* 0x000000391000720c */ /* 0x000fe40003f61330 */
[----:B------:R-:W-:Y:S02]  /*1e00*/  SEL R53, R12, R59, P5 ;  /* 0x0000003b0c357207 */ /* 0x000fe40002800000 */
[----:B------:R-:W-:Y:S02]  /*1e10*/  ISETP.GE.U32.AND P1, PT, R13, R42, PT ;  /* 0x0000002a0d00720c */ /* 0x000fe40003f26070 */
[----:B------:R-:W-:Y:S02]  /*1e20*/  SEL R63, R2, R63, !P4 ;  /* 0x0000003f023f7207 */ /* 0x000fe40006000000 */
[----:B------:R-:W-:Y:S02]  /*1e30*/  ISETP.NE.U32.AND P5, PT, R30, -0x4afb0ccd, PT ;  /* 0xb504f3331e00780c */ /* 0x000fe40003fa5070 */
[----:B0-----:R-:W-:-:S02]  /*1e40*/  IADD3 R13, P4, PT, R24, R30, RZ ;  /* 0x0000001e180d7210 */ /* 0x001fc40007f9e0ff */
[----:B------:R-:W-:Y:S02]  /*1e50*/  ISETP.GE.AND.EX P0, PT, R70, R65, PT, P0 ;  /* 0x000000414600720c */ /* 0x000fe40003f06300 */
[CC--:B------:R-:W-:Y:S02]  /*1e60*/  ISETP.GE.AND.EX P6, PT, R16.reuse, R57.reuse, PT, P6 ;  /* 0x000000391000720c */ /* 0x0c0fe40003fc6360 */
[----:B------:R-:W-:Y:S02]  /*1e70*/  SEL R65, R17, R38, P3 ;  /* 0x0000002611417207 */ /* 0x000fe40001800000 */
[----:B------:R-:W-:Y:S02]  /*1e80*/  SEL R57, R16, R57, P3 ;  /* 0x0000003910397207 */ /* 0x000fe40001800000 */
[----:B------:R-:W-:Y:S02]  /*1e90*/  ISETP.NE.U32.AND P3, PT, R24, -0x4afb0ccd, PT ;  /* 0xb504f3331800780c */ /* 0x000fe40003f65070 */
[----:B------:R-:W-:-:S02]  /*1ea0*/  ISETP.NE.AND.EX P5, PT, R31, RZ, PT, P5 ;  /* 0x000000ff1f00720c */ /* 0x000fc40003fa5350 */
[----:B------:R-:W-:Y:S01]  /*1eb0*/  ISETP.GE.AND.EX P1, PT, R12, R59, PT, P1 ;  /* 0x0000003b0c00720c */ /* 0x000fe20003f26310 */
[----:B------:R-:W-:Y:S01]  /*1ec0*/  IMAD.X R12, R25, 0x1, R31, P4 ;  /* 0x00000001190c7824 */ /* 0x000fe200020e061f */
[C---:B------:R-:W-:Y:S02]  /*1ed0*/  SEL R51, R2.reuse, R51, !P2 ;  /* 0x0000003302337207 */ /* 0x040fe40005000000 */
[----:B------:R-:W-:Y:S02]  /*1ee0*/  ISETP.LT.U32.AND P4, PT, R15, R34, PT ;  /* 0x000000220f00720c */ /* 0x000fe40003f81070 */
[----:B------:R-:W-:Y:S02]  /*1ef0*/  ISETP.NE.AND.EX P2, PT, R25, RZ, PT, P3 ;  /* 0x000000ff1900720c */ /* 0x000fe40003f45330 */
[----:B------:R-:W-:Y:S02]  /*1f00*/  SEL R13, R13, 0xb504f333, P5 ;  /* 0xb504f3330d0d7807 */ /* 0x000fe40002800000 */
[----:B------:R-:W-:-:S02]  /*1f10*/  SEL R49, R2, R49, !P1 ;  /* 0x0000003102317207 */ /* 0x000fc40004800000 */
[----:B------:R-:W-:Y:S02]  /*1f20*/  ISETP.LT.AND.EX P3, PT, R8, R41, PT, P4 ;  /* 0x000000290800720c */ /* 0x000fe40003f61340 */
[----:B------:R-:W-:Y:S02]  /*1f30*/  ISETP.LT.U32.AND P1, PT, R9, R88, PT ;  /* 0x000000580900720c */ /* 0x000fe40003f21070 */
[----:B------:R-:W-:Y:S02]  /*1f40*/  SEL R12, R12, RZ, P5 ;  /* 0x000000ff0c0c7207 */ /* 0x000fe40002800000 */
[----:B------:R-:W-:Y:S02]  /*1f50*/  SEL R13, R13, 0xb504f333, P2 ;  /* 0xb504f3330d0d7807 */ /* 0x000fe40001000000 */
[----:B------:R-:W-:Y:S02]  /*1f60*/  SEL R43, R2, R43, !P0 ;  /* 0x0000002b022b7207 */ /* 0x000fe40004000000 */
[----:B------:R-:W-:-:S02]  /*1f70*/  ISETP.GE.U32.AND P0, PT, R15, R34, PT ;  /* 0x000000220f00720c */ /* 0x000fc40003f06070 */
[----:B------:R-:W-:Y:S02]  /*1f80*/  SEL R59, R15, R34, P3 ;  /* 0x000000220f3b7207 */ /* 0x000fe40001800000 */
[----:B------:R-:W-:Y:S02]  /*1f90*/  ISETP.LT.AND.EX P1, PT, R14, R89, PT, P1 ;  /* 0x000000590e00720c */ /* 0x000fe40003f21310 */
[----:B------:R-:W-:Y:S02]  /*1fa0*/  SEL R16, R8, R41, P3 ;  /* 0x0000002908107207 */ /* 0x000fe40001800000 */
[----:B------:R-:W-:Y:S02]  /*1fb0*/  SEL R15, R12, RZ, P2 ;  /* 0x000000ff0c0f7207 */ /* 0x000fe40001000000 */
[----:B------:R-:W-:Y:S02]  /*1fc0*/  ISETP.LT.U32.AND P3, PT, R13, R32, PT ;  /* 0x000000200d00720c */ /* 0x000fe40003f61070 */
[----:B------:R-:W-:-:S02]  /*1fd0*/  SEL R42, R9, R88, P1 ;  /* 0x00000058092a7207 */ /* 0x000fc40000800000 */
[----:B------:R-:W-:Y:S02]  /*1fe0*/  SEL R17, R14, R89, P1 ;  /* 0x000000590e117207 */ /* 0x000fe40000800000 */
[----:B------:R-:W-:Y:S02]  /*1ff0*/  ISETP.LT.AND.EX P1, PT, R15, R36, PT, P3 ;  /* 0x000000240f00720c */ /* 0x000fe40003f21330 */
[----:B------:R-:W-:Y:S02]  /*2000*/  ISETP.GE.U32.AND P3, PT, R13, R32, PT ;  /* 0x000000200d00720c */ /* 0x000fe40003f66070 */
[----:B------:R-:W-:Y:S02]  /*2010*/  ISETP.GE.U32.AND P4, PT, R9, R88, PT ;  /* 0x000000580900720c */ /* 0x000fe40003f86070 */
[----:B------:R-:W-:Y:S02]  /*2020*/  ISETP.GE.AND.EX P0, PT, R8, R41, PT, P0 ;  /* 0x000000290800720c */ /* 0x000fe40003f06300 */
[----:B------:R-:W-:-:S02]  /*2030*/  ISETP.GE.AND.EX P3, PT, R15, R36, PT, P3 ;  /* 0x000000240f00720c */ /* 0x000fc40003f66330 */
[----:B------:R-:W-:Y:S02]  /*2040*/  SEL R41, R13, R32, P1 ;  /* 0x000000200d297207 */ /* 0x000fe40000800000 */
[----:B------:R-:W-:Y:S02]  /*2050*/  SEL R36, R15, R36, P1 ;  /* 0x000000240f247207 */ /* 0x000fe40000800000 */
[----:B------:R-:W-:Y:S02]  /*2060*/  ISETP.NE.U32.AND P1, PT, R22, -0x4afb0ccd, PT ;  /* 0xb504f3331600780c */ /* 0x000fe40003f25070 */
[----:B------:R-:W-:Y:S02]  /*2070*/  SEL R47, R2, R61, !P6 ;  /* 0x0000003d022f7207 */ /* 0x000fe40007000000 */
[----:B------:R-:W-:Y:S02]  /*2080*/  ISETP.GE.AND.EX P4, PT, R14, R89, PT, P4 ;  /* 0x000000590e00720c */ /* 0x000fe40003f86340 */
[----:B------:R-:W-:-:S02]  /*2090*/  IADD3 R9, P6, PT, R24, R22, RZ ;  /* 0x0000001618097210 */ /* 0x000fc40007fde0ff */
[----:B------:R-:W-:Y:S02]  /*20a0*/  ISETP.NE.AND.EX P1, PT, R23, RZ, PT, P1 ;  /* 0x000000ff1700720c */ /* 0x000fe40003f25310 */
[C---:B------:R-:W-:Y:S01]  /*20b0*/  SEL R37, R2.reuse, R37, !P0 ;  /* 0x0000002502257207 */ /* 0x040fe20004000000 */
[----:B------:R-:W-:Y:S01]  /*20c0*/  IMAD.X R8, R25, 0x1, R23, P6 ;  /* 0x0000000119087824 */ /* 0x000fe200030e0617 */
[----:B------:R-:W-:Y:S02]  /*20d0*/  SEL R35, R2, R35, !P4 ;  /* 0x0000002302237207 */ /* 0x000fe40006000000 */
[----:B------:R-:W-:Y:S02]  /*20e0*/  ISETP.NE.U32.AND P0, PT, R18, -0x4afb0ccd, PT ;  /* 0xb504f3331200780c */ /* 0x000fe40003f05070 */
[----:B------:R-:W-:Y:S02]  /*20f0*/  ISETP.LT.U32.AND P4, PT, R79, R52, PT ;  /* 0x000000344f00720c */ /* 0x000fe40003f81070 */
[----:B------:R-:W-:-:S02]  /*2100*/  SEL R9, R9, 0xb504f333, P1 ;  /* 0xb504f33309097807 */ /* 0x000fc40000800000 */
[----:B------:R-:W-:Y:S02]  /*2110*/  IADD3 R13, P6, PT, R24, R18, RZ ;  /* 0x00000012180d7210 */ /* 0x000fe40007fde0ff */
[----:B------:R-:W-:Y:S02]  /*2120*/  ISETP.NE.AND.EX P0, PT, R19, RZ, PT, P0 ;  /* 0x000000ff1300720c */ /* 0x000fe40003f05300 */
[----:B------:R-:W-:Y:S02]  /*2130*/  ISETP.LT.AND.EX P4, PT, R56, R67, PT, P4 ;  /* 0x000000433800720c */ /* 0x000fe40003f81340 */
[----:B------:R-:W-:Y:S02]  /*2140*/  SEL R8, R8, RZ, P1 ;  /* 0x000000ff08087207 */ /* 0x000fe40000800000 */
[----:B------:R-:W-:Y:S01]  /*2150*/  SEL R9, R9, 0xb504f333, P2 ;  /* 0xb504f33309097807 */ /* 0x000fe20001000000 */
[----:B------:R-:W-:Y:S01]  /*2160*/  IMAD.X R15, R25, 0x1, R19, P6 ;  /* 0x00000001190f7824 */ /* 0x000fe200030e0613 */
[----:B------:R-:W-:-:S02]  /*2170*/  SEL R13, R13, 0xb504f333, P0 ;  /* 0xb504f3330d0d7807 */ /* 0x000fc40000000000 */
[----:B------:R-:W-:Y:S02]  /*2180*/  SEL R61, R79, R52, P4 ;  /* 0x000000344f3d7207 */ /* 0x000fe40002000000 */
[----:B------:R-:W-:Y:S01]  /*2190*/  SEL R38, R56, R67, P4 ;  /* 0x0000004338267207 */ /* 0x000fe20002000000 */
[----:B------:R-:W-:Y:S01]  /*21a0*/  VIADD R32, R2, 0x1 ;  /* 0x0000000102207836 */ /* 0x000fe20000000000 */
[----:B------:R-:W-:Y:S02]  /*21b0*/  SEL R8, R8, RZ, P2 ;  /* 0x000000ff08087207 */ /* 0x000fe40001000000 */
[CC--:B------:R-:W-:Y:S02]  /*21c0*/  ISETP.GE.U32.AND P4, PT, R9.reuse, R40.reuse, PT ;  /* 0x000000280900720c */ /* 0x0c0fe40003f86070 */
[----:B------:R-:W-:Y:S02]  /*21d0*/  ISETP.LT.U32.AND P6, PT, R9, R40, PT ;  /* 0x000000280900720c */ /* 0x000fe40003fc1070 */
[----:B------:R-:W-:-:S02]  /*21e0*/  SEL R15, R15, RZ, P0 ;  /* 0x000000ff0f0f7207 */ /* 0x000fc40000000000 */
[----:B------:R-:W-:Y:S02]  /*21f0*/  SEL R13, R13, 0xb504f333, P2 ;  /* 0xb504f3330d0d7807 */ /* 0x000fe40001000000 */
[CC--:B------:R-:W-:Y:S02]  /*2200*/  ISETP.GE.AND.EX P4, PT, R8.reuse, R33.reuse, PT, P4 ;  /* 0x000000210800720c */ /* 0x0c0fe40003f86340 */
[----:B------:R-:W-:Y:S02]  /*2210*/  ISETP.LT.AND.EX P6, PT, R8, R33, PT, P6 ;  /* 0x000000210800720c */ /* 0x000fe40003fc1360 */
[----:B------:R-:W-:Y:S02]  /*2220*/  SEL R66, R32, R87, !P3 ;  /* 0x0000005720427207 */ /* 0x000fe40005800000 */
[----:B------:R-:W-:Y:S02]  /*2230*/  SEL R15, R15, RZ, P2 ;  /* 0x000000ff0f0f7207 */ /* 0x000fe40001000000 */
[----:B------:R-:W-:-:S02]  /*2240*/  ISETP.LT.U32.AND P3, PT, R13, R46, PT ;  /* 0x0000002e0d00720c */ /* 0x000fc40003f61070 */
[----:B------:R-:W-:Y:S02]  /*2250*/  SEL R34, R32, R85, !P4 ;  /* 0x0000005520227207 */ /* 0x000fe40006000000 */
[----:B------:R-:W-:Y:S02]  /*2260*/  ISETP.NE.U32.AND P4, PT, R10, -0x4afb0ccd, PT ;  /* 0xb504f3330a00780c */ /* 0x000fe40003f85070 */
[----:B------:R-:W-:Y:S02]  /*2270*/  SEL R40, R9, R40, P6 ;  /* 0x0000002809287207 */ /* 0x000fe40003000000 */
[----:B------:R-:W-:Y:S02]  /*2280*/  SEL R33, R8, R33, P6 ;  /* 0x0000002108217207 */ /* 0x000fe40003000000 */
[----:B------:R-:W-:Y:S02]  /*2290*/  ISETP.LT.AND.EX P3, PT, R15, R54, PT, P3 ;  /* 0x000000360f00720c */ /* 0x000fe40003f61330 */
[----:B------:R-:W-:-:S02]  /*22a0*/  IADD3 R12, P6, PT, R24, R10, RZ ;  /* 0x0000000a180c7210 */ /* 0x000fc40007fde0ff */
[----:B------:R-:W-:Y:S02]  /*22b0*/  ISETP.NE.AND.EX P4, PT, R11, RZ, PT, P4 ;  /* 0x000000ff0b00720c */ /* 0x000fe40003f85340 */
[----:B------:R-:W-:Y:S01]  /*22c0*/  SEL R9, R13, R46, P3 ;  /* 0x0000002e0d097207 */ /* 0x000fe20001800000 */
[----:B------:R-:W-:Y:S01]  /*22d0*/  IMAD.X R24, R25, 0x1, R11, P6 ;  /* 0x0000000119187824 */ /* 0x000fe200030e060b */
[----:B------:R-:W-:Y:S02]  /*22e0*/  SEL R8, R15, R54, P3 ;  /* 0x000000360f087207 */ /* 0x000fe40001800000 */
[----:B------:R-:W-:Y:S02]  /*22f0*/  ISETP.GE.U32.AND P3, PT, R13, R46, PT ;  /* 0x0000002e0d00720c */ /* 0x000fe40003f66070 */
[----:B------:R-:W-:Y:S02]  /*2300*/  SEL R25, R12, 0xb504f333, P4 ;  /* 0xb504f3330c197807 */ /* 0x000fe40002000000 */
[----:B------:R-:W-:-:S02]  /*2310*/  IADD3 R87, P6, PT, R26, R30, RZ ;  /* 0x0000001e1a577210 */ /* 0x000fc40007fde0ff */
[----:B------:R-:W-:Y:S02]  /*2320*/  ISETP.GE.AND.EX P3, PT, R15, R54, PT, P3 ;  /* 0x000000360f00720c */ /* 0x000fe40003f66330 */
[----:B------:R-:W-:Y:S01]  /*2330*/  SEL R24, R24, RZ, P4 ;  /* 0x000000ff18187207 */ /* 0x000fe20002000000 */
[----:B------:R-:W0:Y:S01]  /*2340*/  LDS.128 R12, [R4+0x110] ;  /* 0x00011000040c7984 */ /* 0x000e220000000c00 */
[----:B------:R-:W-:Y:S01]  /*2350*/  SEL R25, R25, 0xb504f333, P2 ;  /* 0xb504f33319197807 */ /* 0x000fe20001000000 */
[----:B------:R-:W-:Y:S01]  /*2360*/  IMAD.X R89, R27, 0x1, R31, P6 ;  /* 0x000000011b597824 */ /* 0x000fe200030e061f */
[----:B------:R-:W-:Y:S02]  /*2370*/  SEL R80, R32, R93, !P3 ;  /* 0x0000005d20507207 */ /* 0x000fe40005800000 */
[----:B------:R-:W-:Y:S02]  /*2380*/  SEL R24, R24, RZ, P2 ;  /* 0x000000ff18187207 */ /* 0x000fe40001000000 */
[----:B------:R-:W-:-:S02]  /*2390*/  ISETP.LT.U32.AND P3, PT, R25, R58, PT ;  /* 0x0000003a1900720c */ /* 0x000fc40003f61070 */
[----:B------:R-:W-:Y:S02]  /*23a0*/  ISETP.GE.U32.AND P6, PT, R25, R58, PT ;  /* 0x0000003a1900720c */ /* 0x000fe40003fc6070 */
[----:B------:R-:W-:Y:S02]  /*23b0*/  ISETP.NE.U32.AND P2, PT, R26, -0x4afb0ccd, PT ;  /* 0xb504f3331a00780c */ /* 0x000fe40003f45070 */
[CC--:B------:R-:W-:Y:S02]  /*23c0*/  ISETP.LT.AND.EX P3, PT, R24.reuse, R77.reuse, PT, P3 ;  /* 0x0000004d1800720c */ /* 0x0c0fe40003f61330 */
[----:B------:R-:W-:Y:S02]  /*23d0*/  ISETP.GE.AND.EX P6, PT, R24, R77, PT, P6 ;  /* 0x0000004d1800720c */ /* 0x000fe40003fc6360 */
[----:B------:R-:W-:Y:S02]  /*23e0*/  ISETP.NE.AND.EX P2, PT, R27, RZ, PT, P2 ;  /* 0x000000ff1b00720c */ /* 0x000fe40003f45320 */
[----:B------:R-:W-:-:S02]  /*23f0*/  SEL R87, R87, 0xb504f333, P5 ;  /* 0xb504f33357577807 */ /* 0x000fc40002800000 */
[----:B------:R-:W-:Y:S02]  /*2400*/  SEL R58, R25, R58, P3 ;  /* 0x0000003a193a7207 */ /* 0x000fe40001800000 */
[----:B------:R-:W-:Y:S02]  /*2410*/  SEL R78, R32, R91, !P6 ;  /* 0x0000005b204e7207 */ /* 0x000fe40007000000 */
[----:B------:R-:W-:Y:S02]  /*2420*/  IADD3 R25, P6, PT, R26, R22, RZ ;  /* 0x000000161a197210 */ /* 0x000fe40007fde0ff */
[----:B------:R-:W-:Y:S02]  /*2430*/  SEL R89, R89, RZ, P5 ;  /* 0x000000ff59597207 */ /* 0x000fe40002800000 */
[----:B------:R-:W-:Y:S01]  /*2440*/  SEL R87, R87, 0xb504f333, P2 ;  /* 0xb504f33357577807 */ /* 0x000fe20001000000 */
[----:B------:R-:W-:Y:S01]  /*2450*/  IMAD.X R85, R27, 0x1, R23, P6 ;  /* 0x000000011b557824 */ /* 0x000fe200030e0617 */
[----:B------:R-:W-:-:S02]  /*2460*/  SEL R89, R89, RZ, P2 ;  /* 0x000000ff59597207 */ /* 0x000fc40001000000 */
[-C--:B------:R-:W-:Y:S02]  /*2470*/  ISETP.GE.U32.AND P6, PT, R87, R62.reuse, PT ;  /* 0x0000003e5700720c */ /* 0x080fe40003fc6070 */
[----:B------:R-:W-:Y:S02]  /*2480*/  SEL R77, R24, R77, P3 ;  /* 0x0000004d184d7207 */ /* 0x000fe40001800000 */
[----:B------:R-:W-:Y:S02]  /*2490*/  SEL R25, R25, 0xb504f333, P1 ;  /* 0xb504f33319197807 */ /* 0x000fe40000800000 */
[----:B------:R-:W-:Y:S02]  /*24a0*/  ISETP.LT.U32.AND P3, PT, R87, R62, PT ;  /* 0x0000003e5700720c */ /* 0x000fe40003f61070 */
[----:B------:R-:W-:Y:S02]  /*24b0*/  ISETP.GE.AND.EX P6, PT, R89, R64, PT, P6 ;  /* 0x000000405900720c */ /* 0x000fe40003fc6360 */
[----:B------:R-:W-:-:S02]  /*24c0*/  SEL R85, R85, RZ, P1 ;  /* 0x000000ff55557207 */ /* 0x000fc40000800000 */
[----:B------:R-:W-:Y:S02]  /*24d0*/  SEL R25, R25, 0xb504f333, P2 ;  /* 0xb504f33319197807 */ /* 0x000fe40001000000 */
[----:B------:R-:W-:Y:S02]  /*24e0*/  ISETP.LT.AND.EX P3, PT, R89, R64, PT, P3 ;  /* 0x000000405900720c */ /* 0x000fe40003f61330 */
[----:B------:R-:W-:Y:S02]  /*24f0*/  SEL R86, R32, R71, !P6 ;  /* 0x0000004720567207 */ /* 0x000fe40007000000 */
[----:B------:R-:W-:Y:S02]  /*2500*/  SEL R85, R85, RZ, P2 ;  /* 0x000000ff55557207 */ /* 0x000fe40001000000 */
[----:B------:R-:W-:Y:S02]  /*2510*/  ISETP.GE.U32.AND P6, PT, R25, R50, PT ;  /* 0x000000321900720c */ /* 0x000fe40003fc6070 */
[----:B------:R-:W-:-:S02]  /*2520*/  SEL R62, R87, R62, P3 ;  /* 0x0000003e573e7207 */ /* 0x000fc40001800000 */
[----:B------:R-:W-:Y:S02]  /*2530*/  SEL R64, R89, R64, P3 ;  /* 0x0000004059407207 */ /* 0x000fe40001800000 */
[----:B------:R-:W-:Y:S02]  /*2540*/  ISETP.LT.U32.AND P3, PT, R25, R50, PT ;  /* 0x000000321900720c */ /* 0x000fe40003f61070 */
[CC--:B------:R-:W-:Y:S02]  /*2550*/  ISETP.GE.AND.EX P6, PT, R85.reuse, R48.reuse, PT, P6 ;  /* 0x000000305500720c */ /* 0x0c0fe40003fc6360 */
[----:B------:R-:W-:Y:S02]  /*2560*/  ISETP.LT.AND.EX P3, PT, R85, R48, PT, P3 ;  /* 0x000000305500720c */ /* 0x000fe40003f61330 */
[----:B------:R-:W-:Y:S02]  /*2570*/  SEL R46, R32, R69, !P6 ;  /* 0x00000045202e7207 */ /* 0x000fe40007000000 */
[----:B------:R-:W-:-:S02]  /*2580*/  IADD3 R82, P6, PT, R26, R18, RZ ;  /* 0x000000121a527210 */ /* 0x000fc40007fde0ff */
[----:B------:R-:W-:Y:S02]  /*2590*/  SEL R50, R25, R50, P3 ;  /* 0x0000003219327207 */ /* 0x000fe40001800000 */
[----:B------:R-:W-:Y:S02]  /*25a0*/  SEL R48, R85, R48, P3 ;  /* 0x0000003055307207 */ /* 0x000fe40001800000 */
[----:B------:R-:W-:Y:S01]  /*25b0*/  IADD3 R26, P3, PT, R26, R10, RZ ;  /* 0x0000000a1a1a7210 */ /* 0x000fe20007f7e0ff */
[----:B------:R-:W-:Y:S01]  /*25c0*/  IMAD.X R74, R27, 0x1, R19, P6 ;  /* 0x000000011b4a7824 */ /* 0x000fe200030e0613 */
[----:B0-----:R-:W-:-:S03]  /*25d0*/  IADD3 R72, P6, PT, R12, R30, RZ ;  /* 0x0000001e0c487210 */ /* 0x001fc60007fde0ff */
[----:B------:R-:W-:Y:S01]  /*25e0*/  IMAD.X R69, R27, 0x1, R11, P3 ;  /* 0x000000011b457824 */ /* 0x000fe200018e060b */
[C---:B------:R-:W-:Y:S01]  /*25f0*/  IADD3 R71, P3, PT, R12.reuse, R22, RZ ;  /* 0x000000160c477210 */ /* 0x040fe20007f7e0ff */
[----:B------:R-:W-:Y:S01]  /*2600*/  IMAD.X R70, R13, 0x1, R31, P6 ;  /* 0x000000010d467824 */ /* 0x000fe200030e061f */
[----:B------:R-:W-:-:S03]  /*2610*/  IADD3 R68, P6, PT, R12, R18, RZ ;  /* 0x000000120c447210 */ /* 0x000fc60007fde0ff */
[C---:B------:R-:W-:Y:S01]  /*2620*/  IMAD.X R24, R13.reuse, 0x1, R23, P3 ;  /* 0x000000010d187824 */ /* 0x040fe200018e0617 */
[C---:B------:R-:W-:Y:S01]  /*2630*/  IADD3 R27, P3, PT, R12.reuse, R10, RZ ;  /* 0x0000000a0c1b7210 */ /* 0x040fe20007f7e0ff */
[C---:B------:R-:W-:Y:S01]  /*2640*/  IMAD.X R54, R13.reuse, 0x1, R19, P6 ;  /* 0x000000010d367824 */ /* 0x040fe200030e0613 */
[----:B------:R-:W-:Y:S02]  /*2650*/  ISETP.NE.U32.AND P6, PT, R12, -0x4afb0ccd, PT ;  /* 0xb504f3330c00780c */ /* 0x000fe40003fc5070 */
[----:B------:R-:W-:Y:S01]  /*2660*/  SEL R82, R82, 0xb504f333, P0 ;  /* 0xb504f33352527807 */ /* 0x000fe20000000000 */
[----:B------:R-:W-:Y:S01]  /*2670*/  IMAD.X R12, R13, 0x1, R11, P3 ;  /* 0x000000010d0c7824 */ /* 0x000fe200018e060b */
[----:B------:R-:W-:Y:S02]  /*2680*/  SEL R74, R74, RZ, P0 ;  /* 0x000000ff4a4a7207 */ /* 0x000fe40000000000 */
[----:B------:R-:W-:Y:S02]  /*2690*/  SEL R26, R26, 0xb504f333, P4 ;  /* 0xb504f3331a1a7807 */ /* 0x000fe40002000000 */
[----:B------:R-:W-:-:S02]  /*26a0*/  SEL R69, R69, RZ, P4 ;  /* 0x000000ff45457207 */ /* 0x000fc40002000000 */
[----:B------:R-:W-:Y:S02]  /*26b0*/  ISETP.NE.AND.EX P6, PT, R13, RZ, PT, P6 ;  /* 0x000000ff0d00720c */ /* 0x000fe40003fc5360 */
[----:B------:R-:W-:Y:S02]  /*26c0*/  SEL R82, R82, 0xb504f333, P2 ;  /* 0xb504f33352527807 */ /* 0x000fe40001000000 */
        /* <DEDUP_REMOVED lines=8> */
[----:B------:R-:W-:Y:S02]  /*2750*/  SEL R74, R74, RZ, P2 ;  /* 0x000000ff4a4a7207 */ /* 0x000fe40001000000 */
[----:B------:R-:W-:-:S02]  /*2760*/  SEL R26, R26, 0xb504f333, P2 ;  /* 0xb504f3331a1a7807 */ /* 0x000fc40001000000 */
[----:B------:R-:W-:Y:S02]  /*2770*/  SEL R69, R69, RZ, P2 ;  /* 0x000000ff45457207 */ /* 0x000fe40001000000 */
[----:B------:R-:W-:Y:S02]  /*2780*/  ISETP.GE.U32.AND P3, PT, R79, R52, PT ;  /* 0x000000344f00720c */ /* 0x000fe40003f66070 */
[----:B------:R-:W-:Y:S02]  /*2790*/  ISETP.LT.U32.AND P2, PT, R82, R45, PT ;  /* 0x0000002d5200720c */ /* 0x000fe40003f41070 */
[----:B------:R-:W-:Y:S02]  /*27a0*/  SEL R72, R72, 0xb504f333, P6 ;  /* 0xb504f33348487807 */ /* 0x000fe40003000000 */
[----:B------:R-:W-:Y:S02]  /*27b0*/  SEL R70, R70, RZ, P6 ;  /* 0x000000ff46467207 */ /* 0x000fe40003000000 */
[----:B------:R-:W-:-:S02]  /*27c0*/  SEL R71, R71, 0xb504f333, P6 ;  /* 0xb504f33347477807 */ /* 0x000fc40003000000 */
[----:B------:R-:W-:Y:S02]  /*27d0*/  SEL R13, R13, RZ, P6 ;  /* 0x000000ff0d0d7207 */ /* 0x000fe40003000000 */
[----:B------:R-:W-:Y:S02]  /*27e0*/  SEL R68, R68, 0xb504f333, P6 ;  /* 0xb504f33344447807 */ /* 0x000fe40003000000 */
[----:B------:R-:W-:Y:S02]  /*27f0*/  SEL R54, R54, RZ, P6 ;  /* 0x000000ff36367207 */ /* 0x000fe40003000000 */
[----:B------:R-:W-:Y:S02]  /*2800*/  SEL R27, R27, 0xb504f333, P6 ;  /* 0xb504f3331b1b7807 */ /* 0x000fe40003000000 */
[----:B------:R-:W-:Y:S02]  /*2810*/  SEL R52, R12, RZ, P6 ;  /* 0x000000ff0c347207 */ /* 0x000fe40003000000 */
[----:B------:R-:W-:-:S02]  /*2820*/  IADD3 R12, P6, PT, R14, R30, RZ ;  /* 0x0000001e0e0c7210 */ /* 0x000fc40007fde0ff */
[----:B------:R-:W-:-:S03]  /*2830*/  ISETP.LT.AND.EX P2, PT, R74, R39, PT, P2 ;  /* 0x000000274a00720c */ /* 0x000fc60003f41320 */
[----:B------:R-:W-:Y:S01]  /*2840*/  IMAD.X R24, R15, 0x1, R31, P6 ;  /* 0x000000010f187824 */ /* 0x000fe200030e061f */
[----:B------:R-:W-:Y:S02]  /*2850*/  SEL R60, R82, R45, P2 ;  /* 0x0000002d523c7207 */ /* 0x000fe40001000000 */
[----:B------:R-:W-:Y:S02]  /*2860*/  SEL R79, R74, R39, P2 ;  /* 0x000000274a4f7207 */ /* 0x000fe40001000000 */
[----:B------:R-:W-:Y:S02]  /*2870*/  ISETP.LT.U32.AND P6, PT, R26, R81, PT ;  /* 0x000000511a00720c */ /* 0x000fe40003fc1070 */
[----:B------:R-:W-:Y:S02]  /*2880*/  IADD3 R25, P2, PT, R14, R22, RZ ;  /* 0x000000160e197210 */ /* 0x000fe40007f5e0ff */
[----:B------:R-:W-:Y:S02]  /*2890*/  ISETP.LT.AND.EX P6, PT, R69, R44, PT, P6 ;  /* 0x0000002c4500720c */ /* 0x000fe40003fc1360 */
[----:B------:R-:W-:Y:S01]  /*28a0*/  SEL R12, R12, 0xb504f333, P5 ;  /* 0xb504f3330c0c7807 */ /* 0x000fe20002800000 */
[----:B------:R-:W-:Y:S01]  /*28b0*/  IMAD.X R22, R15, 0x1, R23, P2 ;  /* 0x000000010f167824 */ /* 0x000fe200010e0617 */
[----:B------:R-:W-:-:S02]  /*28c0*/  SEL R24, R24, RZ, P5 ;  /* 0x000000ff18187207 */ /* 0x000fc40002800000 */
[----:B------:R-:W-:Y:S02]  /*28d0*/  ISETP.GE.U32.AND P5, PT, R82, R45, PT ;  /* 0x0000002d5200720c */ /* 0x000fe40003fa6070 */
[CC--:B------:R-:W-:Y:S02]  /*28e0*/  ISETP.GE.U32.AND P2, PT, R26.reuse, R81.reuse, PT ;  /* 0x000000511a00720c */ /* 0x0c0fe40003f46070 */
[----:B------:R-:W-:Y:S02]  /*28f0*/  SEL R81, R26, R81, P6 ;  /* 0x000000511a517207 */ /* 0x000fe40003000000 */
[----:B------:R-:W-:Y:S02]  /*2900*/  SEL R82, R69, R44, P6 ;  /* 0x0000002c45527207 */ /* 0x000fe40003000000 */
[----:B------:R-:W-:Y:S02]  /*2910*/  IADD3 R18, P6, PT, R14, R18, RZ ;  /* 0x000000120e127210 */ /* 0x000fe40007fde0ff */
[----:B------:R-:W-:-:S02]  /*2920*/  ISETP.GE.AND.EX P5, PT, R74, R39, PT, P5 ;  /* 0x000000274a00720c */ /* 0x000fc40003fa6350 */
[----:B------:R-:W-:Y:S01]  /*2930*/  SEL R26, R22, RZ, P1 ;  /* 0x000000ff161a7207 */ /* 0x000fe20000800000 */
[C---:B------:R-:W-:Y:S01]  /*2940*/  IMAD.X R22, R15.reuse, 0x1, R19, P6 ;  /* 0x000000010f167824 */ /* 0x040fe200030e0613 */
[----:B------:R-:W-:Y:S02]  /*2950*/  SEL R84, R32, R83, !P5 ;  /* 0x0000005320547207 */ /* 0x000fe40006800000 */
[----:B------:R-:W-:Y:S02]  /*2960*/  IADD3 R19, P5, PT, R14, R10, RZ ;  /* 0x0000000a0e137210 */ /* 0x000fe40007fbe0ff */
[----:B------:R-:W-:Y:S02]  /*2970*/  SEL R18, R18, 0xb504f333, P0 ;  /* 0xb504f33312127807 */ /* 0x000fe40000000000 */
[----:B------:R-:W-:Y:S01]  /*2980*/  SEL R10, R22, RZ, P0 ;  /* 0x000000ff160a7207 */ /* 0x000fe20000000000 */
[----:B------:R-:W-:Y:S01]  /*2990*/  IMAD.X R11, R15, 0x1, R11, P5 ;  /* 0x000000010f0b7824 */ /* 0x000fe200028e060b */
[----:B------:R-:W-:-:S02]  /*29a0*/  ISETP.LT.U32.AND P0, PT, R71, R76, PT ;  /* 0x0000004c4700720c */ /* 0x000fc40003f01070 */
[----:B------:R-:W-:Y:S02]  /*29b0*/  SEL R25, R25, 0xb504f333, P1 ;  /* 0xb504f33319197807 */ /* 0x000fe40000800000 */
[----:B------:R-:W-:Y:S02]  /*29c0*/  ISETP.LT.U32.AND P1, PT, R72, R73, PT ;  /* 0x000000494800720c */ /* 0x000fe40003f21070 */
[----:B------:R-:W-:Y:S02]  /*29d0*/  ISETP.GE.AND.EX P2, PT, R69, R44, PT, P2 ;  /* 0x0000002c4500720c */ /* 0x000fe40003f46320 */
[----:B------:R-:W-:Y:S02]  /*29e0*/  ISETP.LT.U32.AND P5, PT, R68, R55, PT ;  /* 0x000000374400720c */ /* 0x000fe40003fa1070 */
[----:B------:R-:W-:Y:S02]  /*29f0*/  ISETP.LT.AND.EX P0, PT, R13, R20, PT, P0 ;  /* 0x000000140d00720c */ /* 0x000fe40003f01300 */
[----:B------:R-:W-:-:S02]  /*2a00*/  SEL R19, R19, 0xb504f333, P4 ;  /* 0xb504f33313137807 */ /* 0x000fc40002000000 */
[----:B------:R-:W-:Y:S02]  /*2a10*/  SEL R11, R11, RZ, P4 ;  /* 0x000000ff0b0b7207 */ /* 0x000fe40002000000 */
[----:B------:R-:W-:Y:S02]  /*2a20*/  ISETP.LT.AND.EX P1, PT, R70, R29, PT, P1 ;  /* 0x0000001d4600720c */ /* 0x000fe40003f21310 */
[----:B------:R-:W-:Y:S02]  /*2a30*/  SEL R74, R32, R75, !P2 ;  /* 0x0000004b204a7207 */ /* 0x000fe40005000000 */
[----:B------:R-:W-:Y:S02]  /*2a40*/  ISETP.LT.AND.EX P4, PT, R54, R21, PT, P5 ;  /* 0x000000153600720c */ /* 0x000fe40003f81350 */
[----:B------:R-:W-:Y:S02]  /*2a50*/  ISETP.GE.U32.AND P2, PT, R71, R76, PT ;  /* 0x0000004c4700720c */ /* 0x000fe40003f46070 */
[----:B------:R-:W-:-:S02]  /*2a60*/  ISETP.LT.U32.AND P5, PT, R27, R28, PT ;  /* 0x0000001c1b00720c */ /* 0x000fc40003fa1070 */
[----:B------:R-:W-:Y:S02]  /*2a70*/  SEL R76, R71, R76, P0 ;  /* 0x0000004c474c7207 */ /* 0x000fe40000000000 */
[----:B------:R-:W-:Y:S02]  /*2a80*/  SEL R75, R13, R20, P0 ;  /* 0x000000140d4b7207 */ /* 0x000fe40000000000 */
[----:B------:R-:W-:Y:S02]  /*2a90*/  ISETP.GE.U32.AND P6, PT, R72, R73, PT ;  /* 0x000000494800720c */ /* 0x000fe40003fc6070 */
[----:B------:R-:W-:Y:S02]  /*2aa0*/  ISETP.GE.U32.AND P0, PT, R68, R55, PT ;  /* 0x000000374400720c */ /* 0x000fe40003f06070 */
[----:B------:R-:W-:Y:S02]  /*2ab0*/  SEL R73, R72, R73, P1 ;  /* 0x0000004948497207 */ /* 0x000fe40000800000 */
[----:B------:R-:W-:-:S02]  /*2ac0*/  SEL R69, R70, R29, P1 ;  /* 0x0000001d46457207 */ /* 0x000fc40000800000 */
[----:B------:R-:W-:Y:S02]  /*2ad0*/  ISETP.NE.U32.AND P1, PT, R14, -0x4afb0ccd, PT ;  /* 0xb504f3330e00780c */ /* 0x000fe40003f25070 */
[----:B------:R-:W-:Y:S02]  /*2ae0*/  ISETP.LT.AND.EX P5, PT, R52, R53, PT, P5 ;  /* 0x000000353400720c */ /* 0x000fe40003fa1350 */
[CC--:B------:R-:W-:Y:S02]  /*2af0*/  SEL R45, R54.reuse, R21.reuse, P4 ;  /* 0x00000015362d7207 */ /* 0x0c0fe40002000000 */
[----:B------:R-:W-:Y:S02]  /*2b00*/  ISETP.GE.AND.EX P2, PT, R13, R20, PT, P2 ;  /* 0x000000140d00720c */ /* 0x000fe40003f46320 */
[----:B------:R-:W-:Y:S02]  /*2b10*/  ISETP.GE.AND.EX P0, PT, R54, R21, PT, P0 ;  /* 0x000000153600720c */ /* 0x000fe40003f06300 */
[----:B------:R-:W-:Y:S01]  /*2b20*/  SEL R55, R68, R55, P4 ;  /* 0x0000003744377207 */ /* 0x000fe20002000000 */
[----:B------:R-:W0:Y:S01]  /*2b30*/  LDS.128 R20, [R6+0x10] ;  /* 0x0000100006147984 */ /* 0x000e220000000c00 */
[----:B------:R-:W-:-:S02]  /*2b40*/  ISETP.NE.AND.EX P1, PT, R15, RZ, PT, P1 ;  /* 0x000000ff0f00720c */ /* 0x000fc40003f25310 */
[----:B------:R-:W-:Y:S02]  /*2b50*/  ISETP.GE.AND.EX P6, PT, R70, R29, PT, P6 ;  /* 0x0000001d4600720c */ /* 0x000fe40003fc6360 */
[CC--:B------:R-:W-:Y:S02]  /*2b60*/  ISETP.GE.U32.AND P4, PT, R27.reuse, R28.reuse, PT ;  /* 0x0000001c1b00720c */ /* 0x0c0fe40003f86070 */
[----:B------:R-:W-:Y:S02]  /*2b70*/  SEL R39, R27, R28, P5 ;  /* 0x0000001c1b277207 */ /* 0x000fe40002800000 */
[----:B------:R-:W1:Y:S01]  /*2b80*/  LDS.128 R28, [R4+0x200] ;  /* 0x00020000041c7984 */ /* 0x000e620000000c00 */
[----:B------:R-:W-:-:S03]  /*2b90*/  SEL R44, R12, 0xb504f333, P1 ;  /* 0xb504f3330c2c7807 */ /* 0x000fc60000800000 */
[----:B------:R-:W2:Y:S01]  /*2ba0*/  LDS.128 R12, [R6+0x90] ;  /* 0x00009000060c7984 */ /* 0x000ea20000000c00 */
[CC--:B------:R-:W-:Y:S02]  /*2bb0*/  ISETP.GE.AND.EX P4, PT, R52.reuse, R53.reuse, PT, P4 ;  /* 0x000000353400720c */ /* 0x0c0fe40003f86340 */
[----:B------:R-:W-:Y:S02]  /*2bc0*/  SEL R53, R52, R53, P5 ;  /* 0x0000003534357207 */ /* 0x000fe40002800000 */
[----:B------:R-:W-:Y:S02]  /*2bd0*/  SEL R52, R24, RZ, P1 ;  /* 0x000000ff18347207 */ /* 0x000fe40000800000 */
[----:B------:R-:W-:Y:S02]  /*2be0*/  SEL R24, R25, 0xb504f333, P1 ;  /* 0xb504f33319187807 */ /* 0x000fe40000800000 */
[----:B------:R-:W-:Y:S02]  /*2bf0*/  ISETP.LT.U32.AND P5, PT, R44, R65, PT ;  /* 0x000000412c00720c */ /* 0x000fe40003fa1070 */
[----:B------:R-:W-:-:S02]  /*2c00*/  SEL R68, R32, R43, !P0 ;  /* 0x0000002b20447207 */ /* 0x000fc40004000000 */
[----:B------:R-:W-:Y:S02]  /*2c10*/  SEL R27, R26, RZ, P1 ;  /* 0x000000ff1a1b7207 */ /* 0x000fe40000800000 */
[----:B------:R-:W-:Y:S02]  /*2c20*/  SEL R70, R32, R51, !P2 ;  /* 0x0000003320467207 */ /* 0x000fe40005000000 */
[----:B------:R-:W-:Y:S02]  /*2c30*/  ISETP.LT.U32.AND P0, PT, R24, R59, PT ;  /* 0x0000003b1800720c */ /* 0x000fe40003f01070 */
[----:B------:R-:W-:Y:S02]  /*2c40*/  SEL R25, R18, 0xb504f333, P1 ;  /* 0xb504f33312197807 */ /* 0x000fe40000800000 */
[----:B------:R-:W-:Y:S02]  /*2c50*/  ISETP.GE.U32.AND P2, PT, R44, R65, PT ;  /* 0x000000412c00720c */ /* 0x000fe40003f46070 */
[----:B------:R-:W-:-:S02]  /*2c60*/  ISETP.LT.AND.EX P5, PT, R52, R57, PT, P5 ;  /* 0x000000393400720c */ /* 0x000fc40003fa1350 */
[----:B------:R-:W-:Y:S02]  /*2c70*/  SEL R72, R32, R63, !P6 ;  /* 0x0000003f20487207 */ /* 0x000fe40007000000 */
[----:B------:R-:W-:Y:S02]  /*2c80*/  ISETP.LT.AND.EX P0, PT, R27, R16, PT, P0 ;  /* 0x000000101b00720c */ /* 0x000fe40003f01300 */
[----:B------:R-:W-:Y:S02]  /*2c90*/  SEL R18, R10, RZ, P1 ;  /* 0x000000ff0a127207 */ /* 0x000fe40000800000 */
[----:B------:R-:W-:Y:S02]  /*2ca0*/  ISETP.LT.U32.AND P6, PT, R25, R42, PT ;  /* 0x0000002a1900720c */ /* 0x000fe40003fc1070 */
[----:B------:R-:W-:Y:S02]  /*2cb0*/  ISETP.GE.AND.EX P2, PT, R52, R57, PT, P2 ;  /* 0x000000393400720c */ /* 0x000fe40003f46320 */
[----:B------:R-:W-:-:S02]  /*2cc0*/  SEL R65, R44, R65, P5 ;  /* 0x000000412c417207 */ /* 0x000fc40002800000 */
[----:B------:R-:W-:Y:S02]  /*2cd0*/  SEL R57, R52, R57, P5 ;  /* 0x0000003934397207 */ /* 0x000fe40002800000 */
[CC--:B------:R-:W-:Y:S02]  /*2ce0*/  ISETP.GE.U32.AND P5, PT, R24.reuse, R59.reuse, PT ;  /* 0x0000003b1800720c */ /* 0x0c0fe40003fa6070 */
[----:B------:R-:W-:Y:S02]  /*2cf0*/  SEL R59, R24, R59, P0 ;  /* 0x0000003b183b7207 */ /* 0x000fe40000000000 */
[----:B------:R-:W-:Y:S02]  /*2d00*/  SEL R63, R27, R16, P0 ;  /* 0x000000101b3f7207 */ /* 0x000fe40000000000 */
[----:B------:R-:W-:Y:S02]  /*2d10*/  ISETP.LT.AND.EX P6, PT, R18, R17, PT, P6 ;  /* 0x000000111200720c */ /* 0x000fe40003fc1360 */
[----:B------:R-:W-:-:S02]  /*2d20*/  SEL R10, R19, 0xb504f333, P1 ;  /* 0xb504f333130a7807 */ /* 0x000fc40000800000 */
[----:B------:R-:W-:Y:S02]  /*2d30*/  ISETP.GE.U32.AND P0, PT, R25, R42, PT ;  /* 0x0000002a1900720c */ /* 0x000fe40003f06070 */
[----:B------:R-:W-:Y:S02]  /*2d40*/  SEL R11, R11, RZ, P1 ;  /* 0x000000ff0b0b7207 */ /* 0x000fe40000800000 */
[----:B------:R-:W-:Y:S02]  /*2d50*/  SEL R43, R18, R17, P6 ;  /* 0x00000011122b7207 */ /* 0x000fe40003000000 */
[----:B------:R-:W-:Y:S02]  /*2d60*/  ISETP.LT.U32.AND P1, PT, R10, R61, PT ;  /* 0x0000003d0a00720c */ /* 0x000fe40003f21070 */
[----:B------:R-:W-:Y:S02]  /*2d70*/  ISETP.GE.AND.EX P5, PT, R27, R16, PT, P5 ;  /* 0x000000101b00720c */ /* 0x000fe40003fa6350 */
[----:B------:R-:W-:-:S02]  /*2d80*/  ISETP.GE.AND.EX P0, PT, R18, R17, PT, P0 ;  /* 0x000000111200720c */ /* 0x000fc40003f06300 */
[----:B------:R-:W3:Y:S01]  /*2d90*/  LDS.128 R16, [R6+0x110] ;  /* 0x0001100006107984 */ /* 0x000ee20000000c00 */
[----:B------:R-:W-:Y:S02]  /*2da0*/  SEL R42, R25, R42, P6 ;  /* 0x0000002a192a7207 */ /* 0x000fe40003000000 */
[----:B------:R-:W-:Y:S01]  /*2db0*/  ISETP.LT.AND.EX P1, PT, R11, R38, PT, P1 ;  /* 0x000000260b00720c */ /* 0x000fe20003f21310 */
[----:B------:R-:W4:Y:S01]  /*2dc0*/  LDS.128 R24, [R6+0x190] ;  /* 0x0001900006187984 */ /* 0x000f220000000c00 */
[----:B------:R-:W-:Y:S02]  /*2dd0*/  ISETP.GE.AND.EX P3, PT, R56, R67, PT, P3 ;  /* 0x000000433800720c */ /* 0x000fe40003f66330 */
[C---:B------:R-:W-:Y:S02]  /*2de0*/  SEL R56, R32.reuse, R49, !P4 ;  /* 0x0000003120387207 */ /* 0x040fe40006000000 */
[----:B------:R-:W-:Y:S02]  /*2df0*/  SEL R54, R32, R47, !P2 ;  /* 0x0000002f20367207 */ /* 0x000fe40005000000 */
[----:B------:R-:W-:-:S02]  /*2e00*/  ISETP.GE.U32.AND P4, PT, R10, R61, PT ;  /* 0x0000003d0a00720c */ /* 0x000fc40003f86070 */
[----:B0-----:R-:W-:Y:S02]  /*2e10*/  ISETP.NE.U32.AND P2, PT, R20, -0x4afb0ccd, PT ;  /* 0xb504f3331400780c */ /* 0x001fe40003f45070 */
[----:B------:R-:W-:Y:S02]  /*2e20*/  SEL R61, R10, R61, P1 ;  /* 0x0000003d0a3d7207 */ /* 0x000fe40000800000 */
[----:B------:R-:W-:Y:S02]  /*2e30*/  SEL R52, R32, R37, !P5 ;  /* 0x0000002520347207 */ /* 0x000fe40006800000 */
[C---:B-1----:R-:W-:Y:S02]  /*2e40*/  IADD3 R10, P5, PT, R28.reuse, R20, RZ ;  /* 0x000000141c0a7210 */ /* 0x042fe40007fbe0ff */
[----:B------:R-:W-:Y:S02]  /*2e50*/  ISETP.NE.U32.AND P6, PT, R28, -0x4afb0ccd, PT ;  /* 0xb504f3331c00780c */ /* 0x000fe40003fc5070 */
[----:B------:R-:W-:-:S02]  /*2e60*/  ISETP.NE.AND.EX P2, PT, R21, RZ, PT, P2 ;  /* 0x000000ff1500720c */ /* 0x000fc40003f45320 */
[----:B------:R-:W-:Y:S02]  /*2e70*/  SEL R44, R32, R35, !P0 ;  /* 0x00000023202c7207 */ /* 0x000fe40004000000 */
[----:B------:R-:W-:Y:S01]  /*2e80*/  ISETP.GE.AND.EX P4, PT, R11, R38, PT, P4 ;  /* 0x000000260b00720c */ /* 0x000fe20003f86340 */
[C---:B------:R-:W-:Y:S01]  /*2e90*/  IMAD.X R37, R29.reuse, 0x1, R21, P5 ;  /* 0x000000011d257824 */ /* 0x040fe200028e0615 */
[----:B--2---:R-:W-:Y:S02]  /*2ea0*/  ISETP.NE.U32.AND P0, PT, R12, -0x4afb0ccd, PT ;  /* 0xb504f3330c00780c */ /* 0x004fe40003f05070 */
[----:B------:R-:W-:Y:S02]  /*2eb0*/  IADD3 R35, P5, PT, R28, R12, RZ ;  /* 0x0000000c1c237210 */ /* 0x000fe40007fbe0ff */
[----:B------:R-:W-:Y:S02]  /*2ec0*/  ISETP.NE.AND.EX P6, PT, R29, RZ, PT, P6 ;  /* 0x000000ff1d00720c */ /* 0x000fe40003fc5360 */
[----:B------:R-:W-:-:S02]  /*2ed0*/  SEL R10, R10, 0xb504f333, P2 ;  /* 0xb504f3330a0a7807 */ /* 0x000fc40001000000 */
[----:B------:R-:W-:Y:S01]  /*2ee0*/  ISETP.NE.AND.EX P0, PT, R13, RZ, PT, P0 ;  /* 0x000000ff0d00720c */ /* 0x000fe20003f05300 */
[----:B------:R-:W-:Y:S01]  /*2ef0*/  IMAD.X R88, R29, 0x1, R13, P5 ;  /* 0x000000011d587824 */ /* 0x000fe200028e060d */
[----:B------:R-:W-:Y:S02]  /*2f00*/  SEL R37, R37, RZ, P2 ;  /* 0x000000ff25257207 */ /* 0x000fe40001000000 */
[----:B------:R-:W-:Y:S02]  /*2f10*/  SEL R10, R10, 0xb504f333, P6 ;  /* 0xb504f3330a0a7807 */ /* 0x000fe40003000000 */
[----:B------:R-:W-:Y:S02]  /*2f20*/  SEL R35, R35, 0xb504f333, P0 ;  /* 0xb504f33323237807 */ /* 0x000fe40000000000 */
[----:B------:R-:W-:Y:S02]  /*2f30*/  SEL R37, R37, RZ, P6 ;  /* 0x000000ff25257207 */ /* 0x000fe40003000000 */
[----:B------:R-:W-:-:S02]  /*2f40*/  ISETP.LT.U32.AND P5, PT, R10, R41, PT ;  /* 0x000000290a00720c */ /* 0x000fc40003fa1070 */
[----:B------:R-:W-:Y:S02]  /*2f50*/  SEL R88, R88, RZ, P0 ;  /* 0x000000ff58587207 */ /* 0x000fe40000000000 */
[----:B------:R-:W-:Y:S02]  /*2f60*/  SEL R35, R35, 0xb504f333, P6 ;  /* 0xb504f33323237807 */ /* 0x000fe40003000000 */
[----:B------:R-:W-:Y:S02]  /*2f70*/  @P4 SEL R32, R2, R7, !P3 ;  /* 0x0000000702204207 */ /* 0x000fe40005800000 */
[----:B------:R-:W-:Y:S02]  /*2f80*/  ISETP.GE.U32.AND P4, PT, R10, R41, PT ;  /* 0x000000290a00720c */ /* 0x000fe40003f86070 */
[----:B------:R-:W-:Y:S02]  /*2f90*/  ISETP.LT.AND.EX P3, PT, R37, R36, PT, P5 ;  /* 0x000000242500720c */ /* 0x000fe40003f61350 */
[----:B------:R-:W-:-:S02]  /*2fa0*/  SEL R88, R88, RZ, P6 ;  /* 0x000000ff58587207 */ /* 0x000fc40003000000 */
[----:B------:R-:W-:Y:S02]  /*2fb0*/  ISETP.LT.U32.AND P5, PT, R35, R40, PT ;  /* 0x000000282300720c */ /* 0x000fe40003fa1070 */
[----:B------:R-:W-:Y:S02]  /*2fc0*/  SEL R38, R11, R38, P1 ;  /* 0x000000260b267207 */ /* 0x000fe40000800000 */
[CC--:B------:R-:W-:Y:S01]  /*2fd0*/  ISETP.GE.AND.EX P1, PT, R37.reuse, R36.reuse, PT, P4 ;  /* 0x000000242500720c */ /* 0x0c0fe20003f26340 */
[----:B------:R-:W-:Y:S01]  /*2fe0*/  VIADD R7, R2, 0x2 ;  /* 0x0000000202077836 */ /* 0x000fe20000000000 */
[----:B------:R-:W-:Y:S02]  /*2ff0*/  SEL R41, R10, R41, P3 ;  /* 0x000000290a297207 */ /* 0x000fe40001800000 */
[----:B------:R-:W-:Y:S02]  /*3000*/  SEL R36, R37, R36, P3 ;  /* 0x0000002425247207 */ /* 0x000fe40001800000 */
[----:B------:R-:W-:-:S02]  /*3010*/  ISETP.GE.U32.AND P3, PT, R35, R40, PT ;  /* 0x000000282300720c */ /* 0x000fc40003f66070 */
[CC--:B------:R-:W-:Y:S02]  /*3020*/  ISETP.LT.AND.EX P5, PT, R88.reuse, R33.reuse, PT, P5 ;  /* 0x000000215800720c */ /* 0x0c0fe40003fa1350 */
[----:B------:R-:W-:Y:S02]  /*3030*/  ISETP.GE.AND.EX P3, PT, R88, R33, PT, P3 ;  /* 0x000000215800720c */ /* 0x000fe40003f66330 */
[----:B------:R-:W-:Y:S02]  /*3040*/  SEL R40, R35, R40, P5 ;  /* 0x0000002823287207 */ /* 0x000fe40002800000 */
[C---:B------:R-:W-:Y:S02]  /*3050*/  SEL R67, R7.reuse, R66, !P1 ;  /* 0x0000004207437207 */ /* 0x040fe40004800000 */
[----:B------:R-:W-:Y:S02]  /*3060*/  IADD3 R35, P1, PT, R20, R30, RZ ;  /* 0x0000001e14237210 */ /* 0x000fe40007f3e0ff */
[----:B------:R-:W-:-:S02]  /*3070*/  SEL R47, R7, R34, !P3 ;  /* 0x00000022072f7207 */ /* 0x000fc40005800000 */
[----:B---3--:R-:W-:Y:S01]  /*3080*/  ISETP.NE.U32.AND P3, PT, R16, -0x4afb0ccd, PT ;  /* 0xb504f3331000780c */ /* 0x008fe20003f65070 */
[----:B------:R-:W-:Y:S01]  /*3090*/  IMAD.X R85, R21, 0x1, R31, P1 ;  /* 0x0000000115557824 */ /* 0x000fe200008e061f */
[----:B------:R-:W-:Y:S02]  /*30a0*/  IADD3 R11, P4, PT, R28, R16, RZ ;  /* 0x000000101c0b7210 */ /* 0x000fe40007f9e0ff */
[----:B------:R-:W-:Y:S02]  /*30b0*/  SEL R37, R88, R33, P5 ;  /* 0x0000002158257207 */ /* 0x000fe40002800000 */
[----:B----4-:R-:W-:Y:S02]  /*30c0*/  ISETP.NE.U32.AND P1, PT, R24, -0x4afb0ccd, PT ;  /* 0xb504f3331800780c */ /* 0x010fe40003f25070 */
[----:B------:R-:W-:Y:S02]  /*30d0*/  IADD3 R10, P5, PT, R28, R24, RZ ;  /* 0x000000181c0a7210 */ /* 0x000fe40007fbe0ff */
[----:B------:R-:W-:Y:S01]  /*30e0*/  ISETP.NE.AND.EX P3, PT, R17, RZ, PT, P3 ;  /* 0x000000ff1100720c */ /* 0x000fe20003f65330 */
[----:B------:R-:W-:Y:S01]  /*30f0*/  IMAD.X R33, R29, 0x1, R17, P4 ;  /* 0x000000011d217824 */ /* 0x000fe200020e0611 */
[----:B------:R-:W-:Y:S01]  /*3100*/  ISETP.NE.AND.EX P1, PT, R25, RZ, PT, P1 ;  /* 0x000000ff1900720c */ /* 0x000fe20003f25310 */
[----:B------:R-:W-:Y:S01]  /*3110*/  IMAD.X R28, R29, 0x1, R25, P5 ;  /* 0x000000011d1c7824 */ /* 0x000fe200028e0619 */
[----:B------:R-:W-:-:S02]  /*3120*/  SEL R11, R11, 0xb504f333, P3 ;  /* 0xb504f3330b0b7807 */ /* 0x000fc40001800000 */
[----:B------:R-:W-:Y:S02]  /*3130*/  IADD3 R83, P4, PT, R12, R30, RZ ;  /* 0x0000001e0c537210 */ /* 0x000fe40007f9e0ff */
[----:B------:R-:W-:Y:S02]  /*3140*/  SEL R29, R10, 0xb504f333, P1 ;  /* 0xb504f3330a1d7807 */ /* 0x000fe40000800000 */
[----:B------:R-:W-:Y:S02]  /*3150*/  SEL R33, R33, RZ, P3 ;  /* 0x000000ff21217207 */ /* 0x000fe40001800000 */
[----:B------:R-:W-:Y:S02]  /*3160*/  SEL R10, R11, 0xb504f333, P6 ;  /* 0xb504f3330b0a7807 */ /* 0x000fe40003000000 */
[----:B------:R-:W-:Y:S01]  /*3170*/  ISETP.NE.U32.AND P5, PT, R30, -0x4afb0ccd, PT ;  /* 0xb504f3331e00780c */ /* 0x000fe20003fa5070 */
[----:B------:R-:W-:Y:S01]  /*3180*/  IMAD.X R49, R13, 0x1, R31, P4 ;  /* 0x000000010d317824 */ /* 0x000fe200020e061f */
[----:B------:R-:W-:-:S02]  /*3190*/  SEL R28, R28, RZ, P1 ;  /* 0x000000ff1c1c7207 */ /* 0x000fc40000800000 */
[----:B------:R-:W-:Y:S02]  /*31a0*/  SEL R29, R29, 0xb504f333, P6 ;  /* 0xb504f3331d1d7807 */ /* 0x000fe40003000000 */
[----:B------:R-:W-:Y:S02]  /*31b0*/  SEL R11, R33, RZ, P6 ;  /* 0x000000ff210b7207 */ /* 0x000fe40003000000 */
[----:B------:R-:W-:Y:S02]  /*31c0*/  ISETP.LT.U32.AND P4, PT, R10, R9, PT ;  /* 0x000000090a00720c */ /* 0x000fe40003f81070 */
[----:B------:R-:W-:Y:S02]  /*31d0*/  ISETP.NE.AND.EX P5, PT, R31, RZ, PT, P5 ;  /* 0x000000ff1f00720c */ /* 0x000fe40003fa5350 */
        /* <DEDUP_REMOVED lines=11> */
[----:B------:R-:W-:Y:S02]  /*3290*/  SEL R83, R83, 0xb504f333, P0 ;  /* 0xb504f33353537807 */ /* 0x000fe40000000000 */
[----:B------:R-:W-:Y:S02]  /*32a0*/  SEL R66, R29, R58, P6 ;  /* 0x0000003a1d427207 */ /* 0x000fe40003000000 */
[----:B------:R-:W-:-:S02]  /*32b0*/  SEL R71, R28, R77, P6 ;  /* 0x0000004d1c477207 */ /* 0x000fc40003000000 */
[----:B------:R-:W-:Y:S02]  /*32c0*/  ISETP.LT.U32.AND P6, PT, R35, R62, PT ;  /* 0x0000003e2300720c */ /* 0x000fe40003fc1070 */
[-C--:B------:R-:W-:Y:S02]  /*32d0*/  ISETP.GE.AND.EX P4, PT, R85, R64.reuse, PT, P4 ;  /* 0x000000405500720c */ /* 0x080fe40003f86340 */
[----:B------:R-:W-:Y:S02]  /*32e0*/  SEL R49, R49, RZ, P0 ;  /* 0x000000ff31317207 */ /* 0x000fe40000000000 */
[----:B------:R-:W-:Y:S02]  /*32f0*/  SEL R83, R83, 0xb504f333, P5 ;  /* 0xb504f33353537807 */ /* 0x000fe40002800000 */
[----:B------:R-:W-:Y:S02]  /*3300*/  ISETP.LT.AND.EX P6, PT, R85, R64, PT, P6 ;  /* 0x000000405500720c */ /* 0x000fe40003fc1360 */
[----:B------:R-:W-:-:S02]  /*3310*/  SEL R51, R7, R86, !P4 ;  /* 0x0000005607337207 */ /* 0x000fc40006000000 */
[----:B------:R-:W-:Y:S02]  /*3320*/  SEL R49, R49, RZ, P5 ;  /* 0x000000ff31317207 */ /* 0x000fe40002800000 */
[----:B------:R-:W-:Y:S02]  /*3330*/  ISETP.GE.U32.AND P4, PT, R83, R50, PT ;  /* 0x000000325300720c */ /* 0x000fe40003f86070 */
[----:B------:R-:W-:Y:S02]  /*3340*/  SEL R62, R35, R62, P6 ;  /* 0x0000003e233e7207 */ /* 0x000fe40003000000 */
[----:B------:R-:W-:Y:S02]  /*3350*/  SEL R64, R85, R64, P6 ;  /* 0x0000004055407207 */ /* 0x000fe40003000000 */
[----:B------:R-:W-:Y:S02]  /*3360*/  ISETP.GE.U32.AND P6, PT, R10, R9, PT ;  /* 0x000000090a00720c */ /* 0x000fe40003fc6070 */
[----:B------:R-:W-:-:S02]  /*3370*/  ISETP.GE.AND.EX P4, PT, R49, R48, PT, P4 ;  /* 0x000000303100720c */ /* 0x000fc40003f86340 */
[----:B------:R-:W-:Y:S02]  /*3380*/  ISETP.GE.AND.EX P6, PT, R11, R8, PT, P6 ;  /* 0x000000080b00720c */ /* 0x000fe40003fc6360 */
[----:B------:R-:W-:Y:S01]  /*3390*/  SEL R35, R7, R46, !P4 ;  /* 0x0000002e07237207 */ /* 0x000fe20006000000 */
[----:B------:R-:W0:Y:S01]  /*33a0*/  LDS.128 R8, [R4+0x210] ;  /* 0x0002100004087984 */ /* 0x000e220000000c00 */
[----:B------:R-:W-:-:S05]  /*33b0*/  IADD3 R89, P4, PT, R16, R30, RZ ;  /* 0x0000001e10597210 */ /* 0x000fca0007f9e0ff */
[----:B------:R-:W-:Y:S01]  /*33c0*/  IMAD.X R87, R17, 0x1, R31, P4 ;  /* 0x0000000111577824 */ /* 0x000fe200020e061f */
[----:B------:R-:W-:Y:S02]  /*33d0*/  ISETP.LT.U32.AND P4, PT, R83, R50, PT ;  /* 0x000000325300720c */ /* 0x000fe40003f81070 */
[----:B------:R-:W-:Y:S02]  /*33e0*/  SEL R89, R89, 0xb504f333, P3 ;  /* 0xb504f33359597807 */ /* 0x000fe40001800000 */
[----:B------:R-:W-:Y:S02]  /*33f0*/  ISETP.LT.AND.EX P4, PT, R49, R48, PT, P4 ;  /* 0x000000303100720c */ /* 0x000fe40003f81340 */
[----:B------:R-:W-:Y:S02]  /*3400*/  SEL R87, R87, RZ, P3 ;  /* 0x000000ff57577207 */ /* 0x000fe40001800000 */
[----:B------:R-:W-:Y:S02]  /*3410*/  SEL R89, R89, 0xb504f333, P5 ;  /* 0xb504f33359597807 */ /* 0x000fe40002800000 */
[----:B------:R-:W-:-:S02]  /*3420*/  SEL R50, R83, R50, P4 ;  /* 0x0000003253327207 */ /* 0x000fc40002000000 */
[----:B------:R-:W-:Y:S02]  /*3430*/  SEL R48, R49, R48, P4 ;  /* 0x0000003031307207 */ /* 0x000fe40002000000 */
        /* <DEDUP_REMOVED lines=11> */
[----:B0-----:R-:W-:Y:S02]  /*34f0*/  IADD3 R30, P5, PT, R8, R20, RZ ;  /* 0x00000014081e7210 */ /* 0x001fe40007fbe0ff */
[----:B------:R-:W-:-:S03]  /*3500*/  ISETP.GE.U32.AND P4, PT, R29, R58, PT ;  /* 0x0000003a1d00720c */ /* 0x000fc60003f86070 */
[----:B------:R-:W-:Y:S01]  /*3510*/  IMAD.X R92, R9, 0x1, R21, P5 ;  /* 0x00000001095c7824 */ /* 0x000fe200028e0615 */
[----:B------:R-:W-:-:S05]  /*3520*/  IADD3 R29, P5, PT, R8, R12, RZ ;  /* 0x0000000c081d7210 */ /* 0x000fca0007fbe0ff */
[----:B------:R-:W-:Y:S01]  /*3530*/  IMAD.X R83, R9, 0x1, R13, P5 ;  /* 0x0000000109537824 */ /* 0x000fe200028e060d */
[----:B------:R-:W-:-:S05]  /*3540*/  IADD3 R90, P5, PT, R8, R16, RZ ;  /* 0x00000010085a7210 */ /* 0x000fca0007fbe0ff */
[----:B------:R-:W-:Y:S01]  /*3550*/  IMAD.X R58, R9, 0x1, R17, P5 ;  /* 0x00000001093a7824 */ /* 0x000fe200028e0611 */
[----:B------:R-:W-:-:S05]  /*3560*/  IADD3 R88, P5, PT, R8, R24, RZ ;  /* 0x0000001808587210 */ /* 0x000fca0007fbe0ff */
[C---:B------:R-:W-:Y:S01]  /*3570*/  IMAD.X R86, R9.reuse, 0x1, R25, P5 ;  /* 0x0000000109567824 */ /* 0x040fe200028e0619 */
        /* <DEDUP_REMOVED lines=20> */
[-C--:B------:R-:W-:Y:S02]  /*36c0*/  ISETP.LT.U32.AND P5, PT, R91, R81.reuse, PT ;  /* 0x000000515b00720c */ /* 0x080fe40003fa1070 */
[----:B------:R-:W-:Y:S02]  /*36d0*/  P2R R85, PR, RZ, 0x40 ;  /* 0x00000040ff557803 */ /* 0x000fe40000000000 */
[----:B------:R-:W-:Y:S02]  /*36e0*/  ISETP.LT.AND.EX P5, PT, R31, R82, PT, P5 ;  /* 0x000000521f00720c */ /* 0x000fe40003fa1350 */
[----:B------:R-:W-:Y:S02]  /*36f0*/  ISETP.GE.U32.AND P6, PT, R89, R60, PT ;  /* 0x0000003c5900720c */ /* 0x000fe40003fc6070 */
[----:B------:R-:W-:Y:S02]  /*3700*/  SEL R60, R91, R81, P5 ;  /* 0x000000515b3c7207 */ /* 0x000fe40002800000 */
[----:B------:R-:W-:-:S02]  /*3710*/  SEL R58, R31, R82, P5 ;  /* 0x000000521f3a7207 */ /* 0x000fc40002800000 */
[----:B------:R-:W-:Y:S02]  /*3720*/  ISETP.NE.AND P5, PT, R85, RZ, PT ;  /* 0x000000ff5500720c */ /* 0x000fe40003fa5270 */
[----:B------:R-:W-:Y:S02]  /*3730*/  SEL R85, R9, 0xb504f333, P2 ;  /* 0xb504f33309557807 */ /* 0x000fe40001000000 */
[----:B------:R-:W-:Y:S02]  /*3740*/  SEL R21, R21, RZ, P2 ;  /* 0x000000ff15157207 */ /* 0x000fe40001000000 */
[----:B------:R-:W-:-:S05]  /*3750*/  IADD3 R9, P2, PT, R12, R10, RZ ;  /* 0x0000000a0c097210 */ /* 0x000fca0007f5e0ff */
[----:B------:R-:W-:Y:S01]  /*3760*/  IMAD.X R12, R13, 0x1, R11, P2 ;  /* 0x000000010d0c7824 */ /* 0x000fe200010e060b */
[----:B------:R-:W-:-:S04]  /*3770*/  SEL R13, R9, 0xb504f333, P0 ;  /* 0xb504f333090d7807 */ /* 0x000fc80000000000 */
[----:B------:R-:W-:Y:S02]  /*3780*/  SEL R12, R12, RZ, P0 ;  /* 0x000000ff0c0c7207 */ /* 0x000fe40000000000 */
[----:B------:R-:W-:Y:S02]  /*3790*/  IADD3 R9, P0, PT, R16, R10, RZ ;  /* 0x0000000a10097210 */ /* 0x000fe40007f1e0ff */
[----:B------:R-:W-:-:S03]  /*37a0*/  ISETP.GE.U32.AND P2, PT, R91, R81, PT ;  /* 0x000000515b00720c */ /* 0x000fc60003f46070 */
[--C-:B------:R-:W-:Y:S01]  /*37b0*/  IMAD.X R81, R17, 0x1, R11.reuse, P0 ;  /* 0x0000000111517824 */ /* 0x100fe200000e060b */
[----:B------:R-:W-:Y:S02]  /*37c0*/  ISETP.GE.AND.EX P6, PT, R87, R79, PT, P6 ;  /* 0x0000004f5700720c */ /* 0x000fe40003fc6360 */
[----:B------:R-:W-:Y:S02]  /*37d0*/  ISETP.GE.AND.EX P2, PT, R31, R82, PT, P2 ;  /* 0x000000521f00720c */ /* 0x000fe40003f46320 */
[----:B------:R-:W-:Y:S02]  /*37e0*/  IADD3 R79, P0, PT, R24, R10, RZ ;  /* 0x0000000a184f7210 */ /* 0x000fe40007f1e0ff */
[----:B------:R-:W-:Y:S02]  /*37f0*/  SEL R82, R9, 0xb504f333, P3 ;  /* 0xb504f33309527807 */ /* 0x000fe40001800000 */
[----:B------:R-:W-:Y:S02]  /*3800*/  SEL R81, R81, RZ, P3 ;  /* 0x000000ff51517207 */ /* 0x000fe40001800000 */
[----:B------:R-:W-:Y:S01]  /*3810*/  ISETP.NE.U32.AND P3, PT, R10, -0x4afb0ccd, PT ;  /* 0xb504f3330a00780c */ /* 0x000fe20003f65070 */
[----:B------:R-:W-:Y:S01]  /*3820*/  IMAD.X R10, R25, 0x1, R11, P0 ;  /* 0x00000001190a7824 */ /* 0x000fe200000e060b */
[----:B------:R-:W-:-:S02]  /*3830*/  SEL R9, R7, R80, !P5 ;  /* 0x0000005007097207 */ /* 0x000fc40006800000 */
[----:B------:R-:W-:Y:S02]  /*3840*/  ISETP.LT.U32.AND P5, PT, R30, R73, PT ;  /* 0x000000491e00720c */ /* 0x000fe40003fa1070 */
[----:B------:R-:W-:Y:S02]  /*3850*/  ISETP.NE.AND.EX P0, PT, R11, RZ, PT, P3 ;  /* 0x000000ff0b00720c */ /* 0x000fe40003f05330 */
[----:B------:R-:W-:Y:S02]  /*3860*/  ISETP.LT.U32.AND P3, PT, R29, R76, PT ;  /* 0x0000004c1d00720c */ /* 0x000fe40003f61070 */
[----:B------:R-:W-:Y:S02]  /*3870*/  ISETP.GE.AND.EX P4, PT, R28, R77, PT, P4 ;  /* 0x0000004d1c00720c */ /* 0x000fe40003f86340 */
[----:B------:R-:W-:Y:S02]  /*3880*/  SEL R87, R7, R84, !P6 ;  /* 0x0000005407577207 */ /* 0x000fe40007000000 */
[----:B------:R-:W-:-:S02]  /*3890*/  ISETP.LT.AND.EX P5, PT, R92, R69, PT, P5 ;  /* 0x000000455c00720c */ /* 0x000fc40003fa1350 */
[----:B------:R-:W-:Y:S02]  /*38a0*/  ISETP.LT.AND.EX P6, PT, R83, R75, PT, P3 ;  /* 0x0000004b5300720c */ /* 0x000fe40003fc1330 */
[----:B------:R-:W-:Y:S02]  /*38b0*/  SEL R11, R7, R78, !P4 ;  /* 0x0000004e070b7207 */ /* 0x000fe40006000000 */
[CC--:B------:R-:W-:Y:S02]  /*38c0*/  ISETP.GE.U32.AND P4, PT, R30.reuse, R73.reuse, PT ;  /* 0x000000491e00720c */ /* 0x0c0fe40003f86070 */
[----:B------:R-:W-:Y:S02]  /*38d0*/  SEL R73, R30, R73, P5 ;  /* 0x000000491e497207 */ /* 0x000fe40002800000 */
[----:B------:R-:W-:Y:S02]  /*38e0*/  SEL R16, R92, R69, P5 ;  /* 0x000000455c107207 */ /* 0x000fe40002800000 */
[----:B------:R-:W-:-:S02]  /*38f0*/  SEL R77, R29, R76, P6 ;  /* 0x0000004c1d4d7207 */ /* 0x000fc40003000000 */
[----:B------:R-:W-:Y:S02]  /*3900*/  ISETP.GE.U32.AND P5, PT, R29, R76, PT ;  /* 0x0000004c1d00720c */ /* 0x000fe40003fa6070 */
[----:B------:R-:W0:Y:S01]  /*3910*/  LDS.128 R28, [R4+0x300] ;  /* 0x00030000041c7984 */ /* 0x000e220000000c00 */
[----:B------:R-:W-:Y:S02]  /*3920*/  ISETP.LT.U32.AND P3, PT, R90, R55, PT ;  /* 0x000000375a00720c */ /* 0x000fe40003f61070 */
[----:B------:R-:W-:Y:S02]  /*3930*/  ISETP.GE.AND.EX P4, PT, R92, R69, PT, P4 ;  /* 0x000000455c00720c */ /* 0x000fe40003f86340 */
[----:B------:R-:W-:Y:S02]  /*3940*/  ISETP.LT.AND.EX P3, PT, R8, R45, PT, P3 ;  /* 0x0000002d0800720c */ /* 0x000fe40003f61330 */
[----:B------:R-:W-:Y:S02]  /*3950*/  SEL R69, R7, R74, !P2 ;  /* 0x0000004a07457207 */ /* 0x000fe40005000000 */
[----:B------:R-:W-:-:S02]  /*3960*/  SEL R76, R85, 0xb504f333, P0 ;  /* 0xb504f333554c7807 */ /* 0x000fc40000000000 */
[----:B------:R-:W-:Y:S02]  /*3970*/  SEL R74, R13, 0xb504f333, P0 ;  /* 0xb504f3330d4a7807 */ /* 0x000fe40000000000 */
[----:B------:R-:W-:Y:S02]  /*3980*/  SEL R85, R7, R72, !P4 ;  /* 0x0000004807557207 */ /* 0x000fe40006000000 */
[----:B------:R-:W-:Y:S02]  /*3990*/  ISETP.LT.U32.AND P4, PT, R88, R39, PT ;  /* 0x000000275800720c */ /* 0x000fe40003f81070 */
[----:B------:R-:W-:Y:S02]  /*39a0*/  SEL R78, R21, RZ, P0 ;  /* 0x000000ff154e7207 */ /* 0x000fe40000000000 */
[----:B------:R-:W-:Y:S02]  /*39b0*/  SEL R20, R90, R55, P3 ;  /* 0x000000375a147207 */ /* 0x000fe40001800000 */
[----:B------:R-:W-:-:S02]  /*39c0*/  SEL R21, R8, R45, P3 ;  /* 0x0000002d08157207 */ /* 0x000fc40001800000 */
[----:B------:R-:W-:Y:S02]  /*39d0*/  SEL R72, R12, RZ, P0 ;  /* 0x000000ff0c487207 */ /* 0x000fe40000000000 */
[----:B------:R-:W-:Y:S02]  /*39e0*/  ISETP.LT.U32.AND P3, PT, R74, R59, PT ;  /* 0x0000003b4a00720c */ /* 0x000fe40003f61070 */
[C---:B------:R-:W-:Y:S02]  /*39f0*/  ISETP.GE.AND.EX P5, PT, R83.reuse, R75, PT, P5 ;  /* 0x0000004b5300720c */ /* 0x040fe40003fa6350 */
[----:B------:R-:W-:Y:S02]  /*3a00*/  ISETP.LT.AND.EX P4, PT, R86, R53, PT, P4 ;  /* 0x000000355600720c */ /* 0x000fe40003f81340 */
[----:B------:R-:W-:Y:S02]  /*3a10*/  SEL R17, R83, R75, P6 ;  /* 0x0000004b53117207 */ /* 0x000fe40003000000 */
[----:B------:R-:W-:-:S02]  /*3a20*/  ISETP.GE.U32.AND P2, PT, R90, R55, PT ;  /* 0x000000375a00720c */ /* 0x000fc40003f46070 */
[----:B------:R-:W-:Y:S02]  /*3a30*/  ISETP.LT.AND.EX P3, PT, R72, R63, PT, P3 ;  /* 0x0000003f4800720c */ /* 0x000fe40003f61330 */
[----:B------:R-:W-:Y:S02]  /*3a40*/  SEL R83, R7, R70, !P5 ;  /* 0x0000004607537207 */ /* 0x000fe40006800000 */
[----:B------:R-:W-:Y:S02]  /*3a50*/  SEL R55, R88, R39, P4 ;  /* 0x0000002758377207 */ /* 0x000fe40002000000 */
[----:B------:R-:W-:Y:S02]  /*3a60*/  SEL R24, R86, R53, P4 ;  /* 0x0000003556187207 */ /* 0x000fe40002000000 */
[CC--:B------:R-:W-:Y:S02]  /*3a70*/  ISETP.LT.U32.AND P5, PT, R76.reuse, R65.reuse, PT ;  /* 0x000000414c00720c */ /* 0x0c0fe40003fa1070 */
[----:B------:R-:W-:-:S02]  /*3a80*/  ISETP.GE.U32.AND P4, PT, R76, R65, PT ;  /* 0x000000414c00720c */ /* 0x000fc40003f86070 */
[----:B------:R-:W-:Y:S02]  /*3a90*/  SEL R12, R74, R59, P3 ;  /* 0x0000003b4a0c7207 */ /* 0x000fe40001800000 */
[----:B------:R-:W-:Y:S02]  /*3aa0*/  SEL R25, R72, R63, P3 ;  /* 0x0000003f48197207 */ /* 0x000fe40001800000 */
[----:B------:R-:W-:Y:S02]  /*3ab0*/  ISETP.GE.AND.EX P2, PT, R8, R45, PT, P2 ;  /* 0x0000002d0800720c */ /* 0x000fe40003f46320 */
[----:B------:R-:W-:Y:S02]  /*3ac0*/  ISETP.GE.U32.AND P3, PT, R74, R59, PT ;  /* 0x0000003b4a00720c */ /* 0x000fe40003f66070 */
[CC--:B------:R-:W-:Y:S02]  /*3ad0*/  ISETP.LT.AND.EX P6, PT, R78.reuse, R57.reuse, PT, P5 ;  /* 0x000000394e00720c */ /* 0x0c0fe40003fc1350 */
[----:B------:R-:W-:-:S02]  /*3ae0*/  ISETP.GE.AND.EX P4, PT, R78, R57, PT, P4 ;  /* 0x000000394e00720c */ /* 0x000fc40003f86340 */
[----:B------:R-:W-:Y:S02]  /*3af0*/  ISETP.GE.U32.AND P5, PT, R88, R39, PT ;  /* 0x000000275800720c */ /* 0x000fe40003fa6070 */
[C---:B------:R-:W-:Y:S02]  /*3b00*/  SEL R59, R7.reuse, R68, !P2 ;  /* 0x00000044073b7207 */ /* 0x040fe40005000000 */
[----:B------:R-:W-:Y:S02]  /*3b10*/  ISETP.GE.AND.EX P3, PT, R72, R63, PT, P3 ;  /* 0x0000003f4800720c */ /* 0x000fe40003f66330 */
[----:B------:R-:W-:Y:S02]  /*3b20*/  ISETP.NE.U32.AND P2, PT, R22, -0x4afb0ccd, PT ;  /* 0xb504f3331600780c */ /* 0x000fe40003f45070 */
[----:B------:R-:W-:Y:S02]  /*3b30*/  SEL R63, R7, R54, !P4 ;  /* 0x00000036073f7207 */ /* 0x000fe40006000000 */
[----:B------:R-:W-:-:S02]  /*3b40*/  ISETP.GE.AND.EX P5, PT, R86, R53, PT, P5 ;  /* 0x000000355600720c */ /* 0x000fc40003fa6350 */
[----:B0-----:R-:W-:Y:S02]  /*3b50*/  IADD3 R8, P4, PT, R28, R22, RZ ;  /* 0x000000161c087210 */ /* 0x001fe40007f9e0ff */
[----:B------:R-:W-:Y:S02]  /*3b60*/  SEL R39, R76, R65, P6 ;  /* 0x000000414c277207 */ /* 0x000fe40003000000 */
[----:B------:R-:W-:Y:S02]  /*3b70*/  SEL R13, R78, R57, P6 ;  /* 0x000000394e0d7207 */ /* 0x000fe40003000000 */
[----:B------:R-:W-:Y:S02]  /*3b80*/  SEL R45, R82, 0xb504f333, P0 ;  /* 0xb504f333522d7807 */ /* 0x000fe40000000000 */
[----:B------:R-:W-:Y:S02]  /*3b90*/  ISETP.NE.U32.AND P6, PT, R28, -0x4afb0ccd, PT ;  /* 0xb504f3331c00780c */ /* 0x000fe40003fc5070 */
[----:B------:R-:W-:-:S02]  /*3ba0*/  ISETP.NE.AND.EX P2, PT, R23, RZ, PT, P2 ;  /* 0x000000ff1700720c */ /* 0x000fc40003f45320 */
[----:B------:R-:W-:Y:S01]  /*3bb0*/  SEL R68, R81, RZ, P0 ;  /* 0x000000ff51447207 */ /* 0x000fe20000000000 */
[----:B------:R-:W-:Y:S01]  /*3bc0*/  IMAD.X R81, R29, 0x1, R23, P4 ;  /* 0x000000011d517824 */ /* 0x000fe200020e0617 */
[----:B------:R-:W-:Y:S02]  /*3bd0*/  SEL R65, R7, R56, !P5 ;  /* 0x0000003807417207 */ /* 0x000fe40006800000 */
[----:B------:R-:W-:Y:S02]  /*3be0*/  ISETP.LT.U32.AND P5, PT, R45, R42, PT ;  /* 0x0000002a2d00720c */ /* 0x000fe40003fa1070 */
[----:B------:R-:W-:Y:S02]  /*3bf0*/  SEL R75, R10, RZ, P1 ;  /* 0x000000ff0a4b7207 */ /* 0x000fe40000800000 */
[----:B------:R-:W-:Y:S02]  /*3c00*/  ISETP.NE.AND.EX P6, PT, R29, RZ, PT, P6 ;  /* 0x000000ff1d00720c */ /* 0x000fe40003fc5360 */
[----:B------:R-:W-:-:S02]  /*3c10*/  SEL R10, R8, 0xb504f333, P2 ;  /* 0xb504f333080a7807 */ /* 0x000fc40001000000 */
[----:B------:R-:W-:Y:S02]  /*3c20*/  ISETP.LT.AND.EX P5, PT, R68, R43, PT, P5 ;  /* 0x0000002b4400720c */ /* 0x000fe40003fa1350 */
[----:B------:R-:W-:Y:S02]  /*3c30*/  SEL R72, R79, 0xb504f333, P1 ;  /* 0xb504f3334f487807 */ /* 0x000fe40000800000 */
[----:B------:R-:W-:Y:S02]  /*3c40*/  SEL R81, R81, RZ, P2 ;  /* 0x000000ff51517207 */ /* 0x000fe40001000000 */
[----:B------:R-:W-:Y:S02]  /*3c50*/  SEL R10, R10, 0xb504f333, P6 ;  /* 0xb504f3330a0a7807 */ /* 0x000fe40003000000 */
[CC--:B------:R-:W-:Y:S02]  /*3c60*/  ISETP.GE.U32.AND P1, PT, R45.reuse, R42.reuse, PT ;  /* 0x0000002a2d00720c */ /* 0x0c0fe40003f26070 */
[----:B------:R-:W-:-:S02]  /*3c70*/  SEL R42, R45, R42, P5 ;  /* 0x0000002a2d2a7207 */ /* 0x000fc40002800000 */
[----:B------:R-:W-:Y:S02]  /*3c80*/  SEL R56, R68, R43, P5 ;  /* 0x0000002b44387207 */ /* 0x000fe40002800000 */
[----:B------:R-:W-:Y:S02]  /*3c90*/  ISETP.NE.U32.AND P4, PT, R14, -0x4afb0ccd, PT ;  /* 0xb504f3330e00780c */ /* 0x000fe40003f85070 */
[----:B------:R-:W-:Y:S02]  /*3ca0*/  SEL R72, R72, 0xb504f333, P0 ;  /* 0xb504f33348487807 */ /* 0x000fe40000000000 */
[----:B------:R-:W-:Y:S02]  /*3cb0*/  SEL R75, R75, RZ, P0 ;  /* 0x000000ff4b4b7207 */ /* 0x000fe40000000000 */
[----:B------:R-:W-:Y:S02]  /*3cc0*/  IADD3 R79, P5, PT, R28, R14, RZ ;  /* 0x0000000e1c4f7210 */ /* 0x000fe40007fbe0ff */
[----:B------:R-:W-:-:S02]  /*3cd0*/  SEL R81, R81, RZ, P6 ;  /* 0x000000ff51517207 */ /* 0x000fc40003000000 */
[----:B------:R-:W-:Y:S02]  /*3ce0*/  ISETP.LT.U32.AND P0, PT, R10, R41, PT ;  /* 0x000000290a00720c */ /* 0x000fe40003f01070 */
[----:B------:R-:W-:Y:S01]  /*3cf0*/  ISETP.NE.AND.EX P4, PT, R15, RZ, PT, P4 ;  /* 0x000000ff0f00720c */ /* 0x000fe20003f85340 */
[----:B------:R-:W-:Y:S01]  /*3d00*/  IMAD.X R8, R29, 0x1, R15, P5 ;  /* 0x000000011d087824 */ /* 0x000fe200028e060f */
[----:B------:R-:W-:Y:S02]  /*3d10*/  ISETP.LT.AND.EX P0, PT, R81, R36, PT, P0 ;  /* 0x000000245100720c */ /* 0x000fe40003f01300 */
[----:B------:R-:W-:Y:S02]  /*3d20*/  SEL R57, R7, R52, !P3 ;  /* 0x0000003407397207 */ /* 0x000fe40005800000 */
[----:B------:R-:W-:Y:S02]  /*3d30*/  ISETP.LT.U32.AND P5, PT, R72, R61, PT ;  /* 0x0000003d4800720c */ /* 0x000fe40003fa1070 */
[----:B------:R-:W-:-:S02]  /*3d40*/  ISETP.GE.AND.EX P1, PT, R68, R43, PT, P1 ;  /* 0x0000002b4400720c */ /* 0x000fc40003f26310 */
[CC--:B------:R-:W-:Y:S02]  /*3d50*/  ISETP.GE.U32.AND P3, PT, R10.reuse, R41.reuse, PT ;  /* 0x000000290a00720c */ /* 0x0c0fe40003f66070 */
[----:B------:R-:W-:Y:S02]  /*3d60*/  SEL R79, R79, 0xb504f333, P4 ;  /* 0xb504f3334f4f7807 */ /* 0x000fe40002000000 */
[----:B------:R-:W-:Y:S02]  /*3d70*/  SEL R41, R10, R41, P0 ;  /* 0x000000290a297207 */ /* 0x000fe40000000000 */
[----:B------:R-:W-:Y:S02]  /*3d80*/  SEL R43, R81, R36, P0 ;  /* 0x00000024512b7207 */ /* 0x000fe40000000000 */
[----:B------:R-:W-:Y:S02]  /*3d90*/  IADD3 R10, P0, PT, R28, R18, RZ ;  /* 0x000000121c0a7210 */ /* 0x000fe40007f1e0ff */
[----:B------:R-:W-:-:S02]  /*3da0*/  ISETP.LT.AND.EX P5, PT, R75, R38, PT, P5 ;  /* 0x000000264b00720c */ /* 0x000fc40003fa1350 */
[----:B------:R-:W-:Y:S02]  /*3db0*/  SEL R8, R8, RZ, P4 ;  /* 0x000000ff08087207 */ /* 0x000fe40002000000 */
[----:B------:R-:W-:Y:S02]  /*3dc0*/  SEL R79, R79, 0xb504f333, P6 ;  /* 0xb504f3334f4f7807 */ /* 0x000fe40003000000 */
[----:B------:R-:W-:Y:S02]  /*3dd0*/  SEL R45, R7, R44, !P1 ;  /* 0x0000002c072d7207 */ /* 0x000fe40004800000 */
[----:B------:R-:W-:Y:S01]  /*3de0*/  ISETP.GE.AND.EX P3, PT, R81, R36, PT, P3 ;  /* 0x000000245100720c */ /* 0x000fe20003f66330 */
[----:B------:R-:W-:Y:S01]  /*3df0*/  IMAD.X R81, R29, 0x1, R19, P0 ;  /* 0x000000011d517824 */ /* 0x000fe200000e0613 */
[----:B------:R-:W-:Y:S02]  /*3e00*/  SEL R44, R72, R61, P5 ;  /* 0x0000003d482c7207 */ /* 0x000fe40002800000 */
[----:B------:R-:W-:-:S02]  /*3e10*/  SEL R53, R75, R38, P5 ;  /* 0x000000264b357207 */ /* 0x000fc40002800000 */
[----:B------:R-:W-:Y:S02]  /*3e20*/  SEL R8, R8, RZ, P6 ;  /* 0x000000ff08087207 */ /* 0x000fe40003000000 */
[CC--:B------:R-:W-:Y:S02]  /*3e30*/  ISETP.LT.U32.AND P5, PT, R79.reuse, R40.reuse, PT ;  /* 0x000000284f00720c */ /* 0x0c0fe40003fa1070 */
[----:B------:R-:W-:Y:S02]  /*3e40*/  ISETP.GE.U32.AND P0, PT, R79, R40, PT ;  /* 0x000000284f00720c */ /* 0x000fe40003f06070 */
[----:B------:R-:W-:Y:S01]  /*3e50*/  ISETP.NE.U32.AND P1, PT, R18, -0x4afb0ccd, PT ;  /* 0xb504f3331200780c */ /* 0x000fe20003f25070 */
[----:B------:R-:W-:Y:S01]  /*3e60*/  VIADD R36, R2, 0x3 ;  /* 0x0000000302247836 */ /* 0x000fe20000000000 */
[CC--:B------:R-:W-:Y:S02]  /*3e70*/  ISETP.LT.AND.EX P5, PT, R8.reuse, R37.reuse, PT, P5 ;  /* 0x000000250800720c */ /* 0x0c0fe40003fa1350 */
[----:B------:R-:W-:-:S02]  /*3e80*/  ISETP.GE.AND.EX P0, PT, R8, R37, PT, P0 ;  /* 0x000000250800720c */ /* 0x000fc40003f06300 */
[----:B------:R-:W-:Y:S02]  /*3e90*/  ISETP.NE.AND.EX P1, PT, R19, RZ, PT, P1 ;  /* 0x000000ff1300720c */ /* 0x000fe40003f25310 */
[----:B------:R-:W-:Y:S02]  /*3ea0*/  SEL R37, R8, R37, P5 ;  /* 0x0000002508257207 */ /* 0x000fe40002800000 */
[----:B------:R-:W-:Y:S02]  /*3eb0*/  SEL R52, R36, R47, !P0 ;  /* 0x0000002f24347207 */ /* 0x000fe40004000000 */
[----:B------:R-:W-:Y:S02]  /*3ec0*/  SEL R10, R10, 0xb504f333, P1 ;  /* 0xb504f3330a0a7807 */ /* 0x000fe40000800000 */
[----:B------:R-:W-:Y:S02]  /*3ed0*/  IADD3 R8, P0, PT, R28, R26, RZ ;  /* 0x0000001a1c087210 */ /* 0x000fe40007f1e0ff */
[----:B------:R-:W-:-:S02]  /*3ee0*/  SEL R40, R79, R40, P5 ;  /* 0x000000284f287207 */ /* 0x000fc40002800000 */
[----:B------:R-:W-:Y:S01]  /*3ef0*/  ISETP.NE.U32.AND P5, PT, R26, -0x4afb0ccd, PT ;  /* 0xb504f3331a00780c */ /* 0x000fe20003fa5070 */
[----:B------:R-:W-:Y:S01]  /*3f00*/  IMAD.X R28, R29, 0x1, R27, P0 ;  /* 0x000000011d1c7824 */ /* 0x000fe200000e061b */
[----:B------:R-:W-:Y:S02]  /*3f10*/  SEL R81, R81, RZ, P1 ;  /* 0x000000ff51517207 */ /* 0x000fe40000800000 */
[----:B------:R-:W-:Y:S02]  /*3f20*/  SEL R10, R10, 0xb504f333, P6 ;  /* 0xb504f3330a0a7807 */ /* 0x000fe40003000000 */
[----:B------:R-:W-:Y:S02]  /*3f30*/  ISETP.NE.AND.EX P5, PT, R27, RZ, PT, P5 ;  /* 0x000000ff1b00720c */ /* 0x000fe40003fa5350 */
[----:B------:R-:W-:Y:S02]  /*3f40*/  SEL R54, R36, R67, !P3 ;  /* 0x0000004324367207 */ /* 0x000fe40005800000 */
[----:B------:R-:W-:-:S02]  /*3f50*/  SEL R81, R81, RZ, P6 ;  /* 0x000000ff51517207 */ /* 0x000fc40003000000 */
[-C--:B------:R-:W-:Y:S02]  /*3f60*/  ISETP.LT.U32.AND P3, PT, R10, R33.reuse, PT ;  /* 0x000000210a00720c */ /* 0x080fe40003f61070 */
[----:B------:R-:W-:Y:S02]  /*3f70*/  SEL R29, R8, 0xb504f333, P5 ;  /* 0xb504f333081d7807 */ /* 0x000fe40002800000 */
[----:B------:R-:W-:Y:S02]  /*3f80*/  SEL R28, R28, RZ, P5 ;  /* 0x000000ff1c1c7207 */ /* 0x000fe40002800000 */
[----:B------:R-:W-:Y:S02]  /*3f90*/  ISETP.GE.U32.AND P0, PT, R10, R33, PT ;  /* 0x000000210a00720c */ /* 0x000fe40003f06070 */
[----:B------:R-:W-:Y:S02]  /*3fa0*/  ISETP.LT.AND.EX P3, PT, R81, R34, PT, P3 ;  /* 0x000000225100720c */ /* 0x000fe40003f61330 */
[----:B------:R-:W-:-:S02]  /*3fb0*/  SEL R29, R29, 0xb504f333, P6 ;  /* 0xb504f3331d1d7807 */ /* 0x000fc40003000000 */
[----:B------:R-:W-:Y:S02]  /*3fc0*/  SEL R28, R28, RZ, P6 ;  /* 0x000000ff1c1c7207 */ /* 0x000fe40003000000 */
[----:B------:R-:W-:Y:S02]  /*3fd0*/  IADD3 R79, P6, PT, R30, R22, RZ ;  /* 0x000000161e4f7210 */ /* 0x000fe40007fde0ff */
[CC--:B------:R-:W-:Y:S02]  /*3fe0*/  ISETP.GE.AND.EX P0, PT, R81.reuse, R34.reuse, PT, P0 ;  /* 0x000000225100720c */ /* 0x0c0fe40003f06300 */
[----:B------:R-:W-:Y:S02]  /*3ff0*/  SEL R33, R10, R33, P3 ;  /* 0x000000210a217207 */ /* 0x000fe40001800000 */
[----:B------:R-:W-:Y:S02]  /*4000*/  SEL R47, R81, R34, P3 ;  /* 0x00000022512f7207 */ /* 0x000fe40001800000 */
[----:B------:R-:W-:Y:S01]  /*4010*/  ISETP.NE.U32.AND P3, PT, R30, -0x4afb0ccd, PT ;  /* 0xb504f3331e00780c */ /* 0x000fe20003f65070 */
[----:B------:R-:W-:Y:S01]  /*4020*/  IMAD.X R81, R31, 0x1, R23, P6 ;  /* 0x000000011f517824 */ /* 0x000fe200030e0617 */
[----:B------:R-:W-:-:S02]  /*4030*/  SEL R80, R36, R9, !P0 ;  /* 0x0000000924507207 */ /* 0x000fc40004000000 */
[----:B------:R-:W-:Y:S02]  /*4040*/  ISETP.GE.U32.AND P0, PT, R29, R66, PT ;  /* 0x000000421d00720c */ /* 0x000fe40003f06070 */
[----:B------:R-:W-:Y:S02]  /*4050*/  ISETP.NE.AND.EX P3, PT, R31, RZ, PT, P3 ;  /* 0x000000ff1f00720c */ /* 0x000fe40003f65330 */
[----:B------:R-:W-:Y:S02]  /*4060*/  SEL R79, R79, 0xb504f333, P2 ;  /* 0xb504f3334f4f7807 */ /* 0x000fe40001000000 */
[----:B------:R-:W-:Y:S02]  /*4070*/  ISETP.GE.AND.EX P0, PT, R28, R71, PT, P0 ;  /* 0x000000471c00720c */ /* 0x000fe40003f06300 */
[----:B------:R-:W-:Y:S02]  /*4080*/  SEL R81, R81, RZ, P2 ;  /* 0x000000ff51517207 */ /* 0x000fe40001000000 */
[----:B------:R-:W-:-:S02]  /*4090*/  SEL R79, R79, 0xb504f333, P3 ;  /* 0xb504f3334f4f7807 */ /* 0x000fc40001800000 */
[----:B------:R-:W-:Y:S02]  /*40a0*/  SEL R70, R36, R11, !P0 ;  /* 0x0000000b24467207 */ /* 0x000fe40004000000 */
[----:B------:R-:W-:Y:S01]  /*40b0*/  ISETP.LT.U32.AND P6, PT, R29, R66, PT ;  /* 0x000000421d00720c */ /* 0x000fe20003fc1070 */
[----:B------:R-:W0:Y:S01]  /*40c0*/  LDS.128 R8, [R4+0x310] ;  /* 0x0003100004087984 */ /* 0x000e220000000c00 */
[----:B------:R-:W-:Y:S02]  /*40d0*/  SEL R81, R81, RZ, P3 ;  /* 0x000000ff51517207 */ /* 0x000fe40001800000 */
[----:B------:R-:W-:Y:S02]  /*40e0*/  ISETP.LT.U32.AND P0, PT, R79, R62, PT ;  /* 0x0000003e4f00720c */ /* 0x000fe40003f01070 */
[----:B------:R-:W-:Y:S02]  /*40f0*/  ISETP.LT.AND.EX P6, PT, R28, R71, PT, P6 ;  /* 0x000000471c00720c */ /* 0x000fe40003fc1360 */
[----:B------:R-:W-:-:S02]  /*4100*/  ISETP.LT.AND.EX P0, PT, R81, R64, PT, P0 ;  /* 0x000000405100720c */ /* 0x000fc40003f01300 */
[----:B------:R-:W-:Y:S02]  /*4110*/  SEL R66, R29, R66, P6 ;  /* 0x000000421d427207 */ /* 0x000fe40003000000 */
[----:B------:R-:W-:Y:S02]  /*4120*/  SEL R71, R28, R71, P6 ;  /* 0x000000471c477207 */ /* 0x000fe40003000000 */
[----:B------:R-:W-:Y:S02]  /*4130*/  SEL R34, R79, R62, P0 ;  /* 0x0000003e4f227207 */ /* 0x000fe40000000000 */
[----:B------:R-:W-:Y:S02]  /*4140*/  SEL R68, R81, R64, P0 ;  /* 0x0000004051447207 */ /* 0x000fe40000000000 */
[C---:B------:R-:W-:Y:S02]  /*4150*/  IADD3 R67, P6, PT, R30.reuse, R14, RZ ;  /* 0x0000000e1e437210 */ /* 0x040fe40007fde0ff */
[----:B------:R-:W-:-:S03]  /*4160*/  IADD3 R29, P0, PT, R30, R18, RZ ;  /* 0x000000121e1d7210 */ /* 0x000fc60007f1e0ff */
[C---:B------:R-:W-:Y:S01]  /*4170*/  IMAD.X R91, R31.reuse, 0x1, R15, P6 ;  /* 0x000000011f5b7824 */ /* 0x040fe200030e060f */
[----:B------:R-:W-:Y:S01]  /*4180*/  IADD3 R93, P6, PT, R30, R26, RZ ;  /* 0x0000001a1e5d7210 */ /* 0x000fe20007fde0ff */
[----:B------:R-:W-:Y:S01]  /*4190*/  IMAD.X R89, R31, 0x1, R19, P0 ;  /* 0x000000011f597824 */ /* 0x000fe200000e0613 */
[----:B------:R-:W-:Y:S02]  /*41a0*/  ISETP.GE.U32.AND P0, PT, R79, R62, PT ;  /* 0x0000003e4f00720c */ /* 0x000fe40003f06070 */
[----:B------:R-:W-:Y:S02]  /*41b0*/  SEL R30, R67, 0xb504f333, P4 ;  /* 0xb504f333431e7807 */ /* 0x000fe40002000000 */
[----:B------:R-:W-:Y:S02]  /*41c0*/  ISETP.GE.AND.EX P0, PT, R81, R64, PT, P0 ;  /* 0x000000405100720c */ /* 0x000fe40003f06300 */
[----:B------:R-:W-:Y:S02]  /*41d0*/  SEL R62, R29, 0xb504f333, P1 ;  /* 0xb504f3331d3e7807 */ /* 0x000fe40000800000 */
[----:B------:R-:W-:-:S02]  /*41e0*/  SEL R91, R91, RZ, P4 ;  /* 0x000000ff5b5b7207 */ /* 0x000fc40002000000 */
[----:B------:R-:W-:Y:S02]  /*41f0*/  SEL R29, R30, 0xb504f333, P3 ;  /* 0xb504f3331e1d7807 */ /* 0x000fe40001800000 */
[----:B------:R-:W-:Y:S01]  /*4200*/  SEL R86, R36, R51, !P0 ;  /* 0x0000003324567207 */ /* 0x000fe20004000000 */
[----:B------:R-:W-:Y:S01]  /*4210*/  IMAD.X R28, R31, 0x1, R27, P6 ;  /* 0x000000011f1c7824 */ /* 0x000fe200030e061b */
[----:B------:R-:W-:Y:S02]  /*4220*/  SEL R91, R91, RZ, P3 ;  /* 0x000000ff5b5b7207 */ /* 0x000fe40001800000 */
[----:B------:R-:W-:Y:S02]  /*4230*/  ISETP.LT.U32.AND P0, PT, R29, R50, PT ;  /* 0x000000321d00720c */ /* 0x000fe40003f01070 */
[----:B------:R-:W-:Y:S02]  /*4240*/  SEL R93, R93, 0xb504f333, P5 ;  /* 0xb504f3335d5d7807 */ /* 0x000fe40002800000 */
[----:B------:R-:W-:-:S02]  /*4250*/  ISETP.LT.AND.EX P0, PT, R91, R48, PT, P0 ;  /* 0x000000305b00720c */ /* 0x000fc40003f01300 */
[----:B------:R-:W-:Y:S02]  /*4260*/  SEL R89, R89, RZ, P1 ;  /* 0x000000ff59597207 */ /* 0x000fe40000800000 */
[----:B------:R-:W-:Y:S02]  /*4270*/  SEL R28, R28, RZ, P5 ;  /* 0x000000ff1c1c7207 */ /* 0x000fe40002800000 */
[----:B------:R-:W-:Y:S02]  /*4280*/  SEL R93, R93, 0xb504f333, P3 ;  /* 0xb504f3335d5d7807 */ /* 0x000fe40001800000 */
[----:B------:R-:W-:Y:S02]  /*4290*/  SEL R64, R29, R50, P0 ;  /* 0x000000321d407207 */ /* 0x000fe40000000000 */
[----:B------:R-:W-:Y:S02]  /*42a0*/  SEL R51, R91, R48, P0 ;  /* 0x000000305b337207 */ /* 0x000fe40000000000 */
[----:B------:R-:W-:-:S02]  /*42b0*/  ISETP.GE.U32.AND P0, PT, R72, R61, PT ;  /* 0x0000003d4800720c */ /* 0x000fc40003f06070 */
[----:B------:R-:W-:Y:S02]  /*42c0*/  SEL R62, R62, 0xb504f333, P3 ;  /* 0xb504f3333e3e7807 */ /* 0x000fe40001800000 */
[----:B------:R-:W-:Y:S02]  /*42d0*/  SEL R89, R89, RZ, P3 ;  /* 0x000000ff59597207 */ /* 0x000fe40001800000 */
[----:B------:R-:W-:Y:S02]  /*42e0*/  SEL R61, R28, RZ, P3 ;  /* 0x000000ff1c3d7207 */ /* 0x000fe40001800000 */
[----:B------:R-:W-:Y:S02]  /*42f0*/  ISETP.LT.U32.AND P3, PT, R93, R60, PT ;  /* 0x0000003c5d00720c */ /* 0x000fe40003f61070 */
[----:B------:R-:W-:Y:S02]  /*4300*/  ISETP.GE.AND.EX P0, PT, R75, R38, PT, P0 ;  /* 0x000000264b00720c */ /* 0x000fe40003f06300 */
[----:B------:R-:W-:-:S02]  /*4310*/  ISETP.LT.AND.EX P3, PT, R61, R58, PT, P3 ;  /* 0x0000003a3d00720c */ /* 0x000fc40003f61330 */
[----:B------:R-:W-:Y:S02]  /*4320*/  P2R R38, PR, RZ, 0x1 ;  /* 0x00000001ff267803 */ /* 0x000fe40000000000 */
[C---:B0-----:R-:W-:Y:S02]  /*4330*/  IADD3 R76, P0, PT, R8.reuse, R22, RZ ;  /* 0x00000016084c7210 */ /* 0x041fe40007f1e0ff */
[----:B------:R-:W-:Y:S02]  /*4340*/  SEL R81, R93, R60, P3 ;  /* 0x0000003c5d517207 */ /* 0x000fe40001800000 */
[----:B------:R-:W-:Y:S02]  /*4350*/  SEL R82, R61, R58, P3 ;  /* 0x0000003a3d527207 */ /* 0x000fe40001800000 */
[----:B------:R-:W-:Y:S01]  /*4360*/  IADD3 R74, P3, PT, R8, R14, RZ ;  /* 0x0000000e084a7210 */ /* 0x000fe20007f7e0ff */
[----:B------:R-:W-:Y:S01]  /*4370*/  IMAD.X R75, R9, 0x1, R23, P0 ;  /* 0x00000001094b7824 */ /* 0x000fe200000e0617 */
[----:B------:R-:W-:-:S03]  /*4380*/  ISETP.GE.U32.AND P0, PT, R29, R50, PT ;  /* 0x000000321d00720c */ /* 0x000fc60003f06070 */
        /* <DEDUP_REMOVED lines=23> */
[----:B------:R-:W-:Y:S02]  /*4500*/  IADD3 R8, P3, PT, R10, R22, RZ ;  /* 0x000000160a087210 */ /* 0x000fe40007f7e0ff */
[----:B------:R-:W-:-:S03]  /*4510*/  ISETP.LT.U32.AND P6, PT, R62, R49, PT ;  /* 0x000000313e00720c */ /* 0x000fc60003fc1070 */
[----:B------:R-:W-:Y:S01]  /*4520*/  IMAD.X R50, R11, 0x1, R23, P3 ;  /* 0x000000010b327824 */ /* 0x000fe200018e0617 */
[----:B------:R-:W-:Y:S02]  /*4530*/  ISETP.LT.AND.EX P6, PT, R89, R46, PT, P6 ;  /* 0x0000002e5900720c */ /* 0x000fe40003fc1360 */
[CC--:B------:R-:W-:Y:S02]  /*4540*/  ISETP.GE.U32.AND P3, PT, R62.reuse, R49.reuse, PT ;  /* 0x000000313e00720c */ /* 0x0c0fe40003f66070 */
[----:B------:R-:W-:Y:S02]  /*4550*/  SEL R67, R62, R49, P6 ;  /* 0x000000313e437207 */ /* 0x000fe40003000000 */
[----:B------:R-:W-:Y:S02]  /*4560*/  SEL R62, R8, 0xb504f333, P2 ;  /* 0xb504f333083e7807 */ /* 0x000fe40001000000 */
[----:B------:R-:W-:Y:S02]  /*4570*/  SEL R50, R50, RZ, P2 ;  /* 0x000000ff32327207 */ /* 0x000fe40001000000 */
[----:B------:R-:W-:-:S05]  /*4580*/  IADD3 R9, P2, PT, R10, R14, RZ ;  /* 0x0000000e0a097210 */ /* 0x000fca0007f5e0ff */
[----:B------:R-:W-:Y:S01]  /*4590*/  IMAD.X R14, R11, 0x1, R15, P2 ;  /* 0x000000010b0e7824 */ /* 0x000fe200010e060f */
[----:B------:R-:W-:Y:S02]  /*45a0*/  IADD3 R8, P2, PT, R10, R18, RZ ;  /* 0x000000120a087210 */ /* 0x000fe40007f5e0ff */
[----:B------:R-:W-:-:S03]  /*45b0*/  SEL R15, R9, 0xb504f333, P4 ;  /* 0xb504f333090f7807 */ /* 0x000fc60002000000 */
[----:B------:R-:W-:Y:S01]  /*45c0*/  IMAD.X R18, R11, 0x1, R19, P2 ;  /* 0x000000010b127824 */ /* 0x000fe200010e0613 */
[----:B------:R-:W-:Y:S02]  /*45d0*/  SEL R14, R14, RZ, P4 ;  /* 0x000000ff0e0e7207 */ /* 0x000fe40002000000 */
[----:B------:R-:W-:Y:S02]  /*45e0*/  ISETP.GE.AND.EX P3, PT, R89, R46, PT, P3 ;  /* 0x0000002e5900720c */ /* 0x000fe40003f66330 */
[----:B------:R-:W-:Y:S02]  /*45f0*/  ISETP.GE.U32.AND P4, PT, R93, R60, PT ;  /* 0x0000003c5d00720c */ /* 0x000fe40003f86070 */
[----:B------:R-:W-:Y:S02]  /*4600*/  ISETP.GE.AND.EX P0, PT, R91, R48, PT, P0 ;  /* 0x000000305b00720c */ /* 0x000fe40003f06300 */
[----:B------:R-:W-:Y:S02]  /*4610*/  IADD3 R9, P2, PT, R10, R26, RZ ;  /* 0x0000001a0a097210 */ /* 0x000fe40007f5e0ff */
[----:B------:R-:W-:-:S02]  /*4620*/  SEL R48, R8, 0xb504f333, P1 ;  /* 0xb504f33308307807 */ /* 0x000fc40000800000 */
[----:B------:R-:W-:Y:S02]  /*4630*/  SEL R26, R18, RZ, P1 ;  /* 0x000000ff121a7207 */ /* 0x000fe40000800000 */
[----:B------:R-:W-:Y:S02]  /*4640*/  ISETP.LT.U32.AND P1, PT, R76, R73, PT ;  /* 0x000000494c00720c */ /* 0x000fe40003f21070 */
[----:B------:R-:W-:Y:S02]  /*4650*/  SEL R84, R36, R87, !P3 ;  /* 0x0000005724547207 */ /* 0x000fe40005800000 */
[----:B------:R-:W-:Y:S01]  /*4660*/  ISETP.GE.AND.EX P4, PT, R61, R58, PT, P4 ;  /* 0x0000003a3d00720c */ /* 0x000fe20003f86340 */
[----:B------:R-:W-:Y:S01]  /*4670*/  IMAD.X R58, R11, 0x1, R27, P2 ;  /* 0x000000010b3a7824 */ /* 0x000fe200010e061b */
[----:B------:R-:W-:Y:S02]  /*4680*/  ISETP.LT.U32.AND P3, PT, R74, R77, PT ;  /* 0x0000004d4a00720c */ /* 0x000fe40003f61070 */
[----:B------:R-:W-:-:S02]  /*4690*/  ISETP.LT.AND.EX P2, PT, R29, R16, PT, P1 ;  /* 0x000000101d00720c */ /* 0x000fc40003f41310 */
[----:B------:R-:W-:Y:S02]  /*46a0*/  SEL R8, R36, R35, !P0 ;  /* 0x0000002324087207 */ /* 0x000fe40004000000 */
[----:B------:R-:W-:Y:S02]  /*46b0*/  ISETP.LT.AND.EX P3, PT, R28, R17, PT, P3 ;  /* 0x000000111c00720c */ /* 0x000fe40003f61330 */
[CC--:B------:R-:W-:Y:S02]  /*46c0*/  ISETP.GE.U32.AND P1, PT, R76.reuse, R73.reuse, PT ;  /* 0x000000494c00720c */ /* 0x0c0fe40003f26070 */
[----:B------:R-:W-:Y:S02]  /*46d0*/  ISETP.LT.U32.AND P0, PT, R31, R20, PT ;  /* 0x000000141f00720c */ /* 0x000fe40003f01070 */
[----:B------:R-:W-:Y:S02]  /*46e0*/  SEL R73, R76, R73, P2 ;  /* 0x000000494c497207 */ /* 0x000fe40001000000 */
[----:B------:R-:W-:-:S02]  /*46f0*/  SEL R61, R29, R16, P2 ;  /* 0x000000101d3d7207 */ /* 0x000fc40001000000 */
[----:B------:R-:W-:Y:S02]  /*4700*/  SEL R78, R36, R69, !P4 ;  /* 0x00000045244e7207 */ /* 0x000fe40006000000 */
[CC--:B------:R-:W-:Y:S02]  /*4710*/  ISETP.GE.U32.AND P2, PT, R74.reuse, R77.reuse, PT ;  /* 0x0000004d4a00720c */ /* 0x0c0fe40003f46070 */
[----:B------:R-:W-:Y:S02]  /*4720*/  SEL R77, R74, R77, P3 ;  /* 0x0000004d4a4d7207 */ /* 0x000fe40001800000 */
[----:B------:R-:W-:Y:S02]  /*4730*/  SEL R69, R28, R17, P3 ;  /* 0x000000111c457207 */ /* 0x000fe40001800000 */
[----:B------:R-:W-:Y:S02]  /*4740*/  ISETP.LT.AND.EX P0, PT, R30, R21, PT, P0 ;  /* 0x000000151e00720c */ /* 0x000fe40003f01300 */
[----:B------:R-:W-:-:S02]  /*4750*/  ISETP.GE.U32.AND P3, PT, R31, R20, PT ;  /* 0x000000141f00720c */ /* 0x000fc40003f66070 */
[----:B------:R-:W-:Y:S02]  /*4760*/  ISETP.GE.AND.EX P1, PT, R29, R16, PT, P1 ;  /* 0x000000101d00720c */ /* 0x000fe40003f26310 */
[----:B------:R-:W-:Y:S02]  /*4770*/  ISETP.GE.AND.EX P2, PT, R28, R17, PT, P2 ;  /* 0x000000111c00720c */ /* 0x000fe40003f46320 */
[----:B------:R-:W0:Y:S01]  /*4780*/  LDS.128 R16, [R6+0x20] ;  /* 0x0000200006107984 */ /* 0x000e220000000c00 */
[----:B------:R-:W-:Y:S02]  /*4790*/  ISETP.NE.U32.AND P4, PT, R10, -0x4afb0ccd, PT ;  /* 0xb504f3330a00780c */ /* 0x000fe40003f85070 */
[----:B------:R-:W-:Y:S02]  /*47a0*/  SEL R49, R31, R20, P0 ;  /* 0x000000141f317207 */ /* 0x000fe40000000000 */
[CC--:B------:R-:W-:Y:S02]  /*47b0*/  SEL R35, R30.reuse, R21.reuse, P0 ;  /* 0x000000151e237207 */ /* 0x0c0fe40000000000 */
[----:B------:R-:W-:-:S02]  /*47c0*/  ISETP.GE.AND.EX P3, PT, R30, R21, PT, P3 ;  /* 0x000000151e00720c */ /* 0x000fc40003f66330 */
[----:B------:R-:W1:Y:S01]  /*47d0*/  LDS.128 R28, [R4+0x400] ;  /* 0x00040000041c7984 */ /* 0x000e620000000c00 */
[----:B------:R-:W-:-:S03]  /*47e0*/  ISETP.NE.AND.EX P0, PT, R11, RZ, PT, P4 ;  /* 0x000000ff0b00720c */ /* 0x000fc60003f05340 */
[----:B------:R-:W2:Y:S01]  /*47f0*/  LDS.128 R20, [R6+0xa0] ;  /* 0x0000a00006147984 */ /* 0x000ea20000000c00 */
[----:B------:R-:W-:Y:S02]  /*4800*/  SEL R10, R50, RZ, P0 ;  /* 0x000000ff320a7207 */ /* 0x000fe40000000000 */
[----:B------:R-:W-:Y:S02]  /*4810*/  SEL R50, R36, R85, !P1 ;  /* 0x0000005524327207 */ /* 0x000fe40004800000 */
[----:B------:R-:W-:Y:S02]  /*4820*/  ISETP.LT.U32.AND P1, PT, R72, R55, PT ;  /* 0x000000374800720c */ /* 0x000fe40003f21070 */
[----:B------:R-:W-:Y:S02]  /*4830*/  SEL R88, R62, 0xb504f333, P0 ;  /* 0xb504f3333e587807 */ /* 0x000fe40000000000 */
[----:B------:R-:W-:Y:S02]  /*4840*/  ISETP.LT.AND.EX P1, PT, R75, R24, PT, P1 ;  /* 0x000000184b00720c */ /* 0x000fe40003f21310 */
[----:B------:R-:W-:-:S02]  /*4850*/  SEL R11, R48, 0xb504f333, P0 ;  /* 0xb504f333300b7807 */ /* 0x000fc40000000000 */
[----:B------:R-:W-:Y:S02]  /*4860*/  SEL R79, R89, R46, P6 ;  /* 0x0000002e594f7207 */ /* 0x000fe40003000000 */
[----:B------:R-:W-:Y:S02]  /*4870*/  ISETP.LT.U32.AND P4, PT, R88, R39, PT ;  /* 0x000000275800720c */ /* 0x000fe40003f81070 */
[----:B------:R-:W-:Y:S02]  /*4880*/  SEL R60, R36, R59, !P3 ;  /* 0x0000003b243c7207 */ /* 0x000fe40005800000 */
[----:B------:R-:W-:Y:S02]  /*4890*/  SEL R27, R15, 0xb504f333, P0 ;  /* 0xb504f3330f1b7807 */ /* 0x000fe40000000000 */
[----:B------:R-:W-:Y:S02]  /*48a0*/  SEL R46, R72, R55, P1 ;  /* 0x00000037482e7207 */ /* 0x000fe40000800000 */
[----:B------:R-:W-:-:S02]  /*48b0*/  SEL R59, R75, R24, P1 ;  /* 0x000000184b3b7207 */ /* 0x000fc40000800000 */
[----:B------:R-:W-:Y:S02]  /*48c0*/  SEL R15, R26, RZ, P0 ;  /* 0x000000ff1a0f7207 */ /* 0x000fe40000000000 */
[----:B------:R-:W-:Y:S02]  /*48d0*/  ISETP.LT.U32.AND P1, PT, R11, R42, PT ;  /* 0x0000002a0b00720c */ /* 0x000fe40003f21070 */
[----:B------:R-:W-:Y:S02]  /*48e0*/  ISETP.LT.AND.EX P3, PT, R10, R13, PT, P4 ;  /* 0x0000000d0a00720c */ /* 0x000fe40003f61340 */
[----:B------:R-:W-:Y:S02]  /*48f0*/  SEL R48, R36, R83, !P2 ;  /* 0x0000005324307207 */ /* 0x000fe40005000000 */
[----:B------:R-:W-:Y:S02]  /*4900*/  SEL R14, R14, RZ, P0 ;  /* 0x000000ff0e0e7207 */ /* 0x000fe40000000000 */
[----:B------:R-:W-:-:S02]  /*4910*/  ISETP.LT.U32.AND P2, PT, R27, R12, PT ;  /* 0x0000000c1b00720c */ /* 0x000fc40003f41070 */
[----:B------:R-:W-:Y:S02]  /*4920*/  ISETP.LT.AND.EX P1, PT, R15, R56, PT, P1 ;  /* 0x000000380f00720c */ /* 0x000fe40003f21310 */
[----:B------:R-:W-:Y:S02]  /*4930*/  SEL R76, R88, R39, P3 ;  /* 0x00000027584c7207 */ /* 0x000fe40001800000 */
[----:B------:R-:W-:Y:S02]  /*4940*/  SEL R62, R10, R13, P3 ;  /* 0x0000000d0a3e7207 */ /* 0x000fe40001800000 */
[----:B------:R-:W-:Y:S02]  /*4950*/  ISETP.GE.U32.AND P4, PT, R72, R55, PT ;  /* 0x000000374800720c */ /* 0x000fe40003f86070 */
[----:B------:R-:W-:Y:S02]  /*4960*/  ISETP.GE.U32.AND P3, PT, R88, R39, PT ;  /* 0x000000275800720c */ /* 0x000fe40003f66070 */
[----:B------:R-:W-:-:S02]  /*4970*/  ISETP.LT.AND.EX P2, PT, R14, R25, PT, P2 ;  /* 0x000000190e00720c */ /* 0x000fc40003f41320 */
[----:B------:R-:W-:Y:S02]  /*4980*/  SEL R55, R11, R42, P1 ;  /* 0x0000002a0b377207 */ /* 0x000fe40000800000 */
[----:B------:R-:W-:Y:S02]  /*4990*/  SEL R39, R15, R56, P1 ;  /* 0x000000380f277207 */ /* 0x000fe40000800000 */
[CC--:B------:R-:W-:Y:S02]  /*49a0*/  ISETP.GE.U32.AND P1, PT, R27.reuse, R12.reuse, PT ;  /* 0x0000000c1b00720c */ /* 0x0c0fe40003f26070 */
[----:B------:R-:W-:Y:S02]  /*49b0*/  SEL R72, R27, R12, P2 ;  /* 0x0000000c1b487207 */ /* 0x000fe40001000000 */
[----:B------:R-:W-:Y:S02]  /*49c0*/  SEL R74, R14, R25, P2 ;  /* 0x000000190e4a7207 */ /* 0x000fe40001000000 */
[----:B------:R-:W-:-:S02]  /*49d0*/  ISETP.GE.U32.AND P2, PT, R11, R42, PT ;  /* 0x0000002a0b00720c */ /* 0x000fc40003f46070 */
[----:B------:R-:W-:Y:S02]  /*49e0*/  ISETP.GE.AND.EX P4, PT, R75, R24, PT, P4 ;  /* 0x000000184b00720c */ /* 0x000fe40003f86340 */
[----:B------:R-:W-:Y:S02]  /*49f0*/  ISETP.GE.AND.EX P1, PT, R14, R25, PT, P1 ;  /* 0x000000190e00720c */ /* 0x000fe40003f26310 */
[----:B------:R-:W-:Y:S01]  /*4a00*/  ISETP.GE.AND.EX P3, PT, R10, R13, PT, P3 ;  /* 0x0000000d0a00720c */ /* 0x000fe20003f66330 */
[----:B------:R-:W3:Y:S01]  /*4a10*/  LDS.128 R24, [R6+0x120] ;  /* 0x0001200006187984 */ /* 0x000ee20000000c00 */
[----:B------:R-:W-:Y:S02]  /*4a20*/  SEL R11, R9, 0xb504f333, P5 ;  /* 0xb504f333090b7807 */ /* 0x000fe40002800000 */
[----:B------:R-:W-:Y:S02]  /*4a30*/  SEL R10, R58, RZ, P5 ;  /* 0x000000ff3a0a7207 */ /* 0x000fe40002800000 */
[----:B------:R-:W-:-:S02]  /*4a40*/  ISETP.GE.AND.EX P2, PT, R15, R56, PT, P2 ;  /* 0x000000380f00720c */ /* 0x000fc40003f46320 */
[----:B------:R-:W4:Y:S01]  /*4a50*/  LDS.128 R12, [R6+0x1a0] ;  /* 0x0001a000060c7984 */ /* 0x000f220000000c00 */
[----:B------:R-:W-:Y:S02]  /*4a60*/  SEL R11, R11, 0xb504f333, P0 ;  /* 0xb504f3330b0b7807 */ /* 0x000fe40000000000 */
[----:B------:R-:W-:Y:S02]  /*4a70*/  SEL R10, R10, RZ, P0 ;  /* 0x000000ff0a0a7207 */ /* 0x000fe40000000000 */
[----:B0-----:R-:W-:Y:S02]  /*4a80*/  ISETP.NE.U32.AND P0, PT, R16, -0x4afb0ccd, PT ;  /* 0xb504f3331000780c */ /* 0x001fe40003f05070 */
[----:B------:R-:W-:Y:S02]  /*4a90*/  SEL R56, R36, R63, !P3 ;  /* 0x0000003f24387207 */ /* 0x000fe40005800000 */
[----:B-1----:R-:W-:Y:S02]  /*4aa0*/  IADD3 R90, P5, PT, R28, R16, RZ ;  /* 0x000000101c5a7210 */ /* 0x002fe40007fbe0ff */
[----:B------:R-:W-:-:S02]  /*4ab0*/  ISETP.GE.U32.AND P3, PT, R11, R44, PT ;  /* 0x0000002c0b00720c */ /* 0x000fc40003f66070 */
[----:B------:R-:W-:Y:S02]  /*4ac0*/  ISETP.NE.U32.AND P6, PT, R28, -0x4afb0ccd, PT ;  /* 0xb504f3331c00780c */ /* 0x000fe40003fc5070 */
[----:B------:R-:W-:Y:S01]  /*4ad0*/  ISETP.NE.AND.EX P0, PT, R17, RZ, PT, P0 ;  /* 0x000000ff1100720c */ /* 0x000fe20003f05300 */
[----:B------:R-:W-:Y:S01]  /*4ae0*/  IMAD.X R92, R29, 0x1, R17, P5 ;  /* 0x000000011d5c7824 */ /* 0x000fe200028e0611 */
[----:B------:R-:W-:Y:S02]  /*4af0*/  SEL R42, R36, R57, !P1 ;  /* 0x00000039242a7207 */ /* 0x000fe40004800000 */
[----:B------:R-:W-:Y:S02]  /*4b00*/  ISETP.GE.AND.EX P3, PT, R10, R53, PT, P3 ;  /* 0x000000350a00720c */ /* 0x000fe40003f66330 */
[----:B--2---:R-:W-:Y:S02]  /*4b10*/  ISETP.NE.U32.AND P1, PT, R20, -0x4afb0ccd, PT ;  /* 0xb504f3331400780c */ /* 0x004fe40003f25070 */
[----:B------:R-:W-:-:S02]  /*4b20*/  SEL R58, R36, R65, !P4 ;  /* 0x00000041243a7207 */ /* 0x000fc40006000000 */
[----:B------:R-:W-:Y:S02]  /*4b30*/  ISETP.NE.AND.EX P6, PT, R29, RZ, PT, P6 ;  /* 0x000000ff1d00720c */ /* 0x000fe40003fc5360 */
[----:B------:R-:W-:Y:S02]  /*4b40*/  SEL R90, R90, 0xb504f333, P0 ;  /* 0xb504f3335a5a7807 */ /* 0x000fe40000000000 */
[----:B------:R-:W-:Y:S02]  /*4b50*/  IADD3 R9, P4, PT, R28, R20, RZ ;  /* 0x000000141c097210 */ /* 0x000fe40007f9e0ff */
[----:B------:R-:W-:Y:S02]  /*4b60*/  ISETP.NE.AND.EX P1, PT, R21, RZ, PT, P1 ;  /* 0x000000ff1500720c */ /* 0x000fe40003f25310 */
[----:B------:R-:W-:Y:S02]  /*4b70*/  SEL R92, R92, RZ, P0 ;  /* 0x000000ff5c5c7207 */ /* 0x000fe40000000000 */
[----:B------:R-:W-:Y:S01]  /*4b80*/  SEL R90, R90, 0xb504f333, P6 ;  /* 0xb504f3335a5a7807 */ /* 0x000fe20003000000 */
[----:B------:R-:W-:Y:S01]  /*4b90*/  IMAD.X R88, R29, 0x1, R21, P4 ;  /* 0x000000011d587824 */ /* 0x000fe200020e0615 */
[----:B------:R-:W-:-:S02]  /*4ba0*/  ISETP.NE.AND P5, PT, R38, RZ, PT ;  /* 0x000000ff2600720c */ /* 0x000fc40003fa5270 */
[----:B------:R-:W-:Y:S02]  /*4bb0*/  SEL R9, R9, 0xb504f333, P1 ;  /* 0xb504f33309097807 */ /* 0x000fe40000800000 */
[----:B------:R-:W-:Y:S02]  /*4bc0*/  SEL R38, R36, R45, !P2 ;  /* 0x0000002d24267207 */ /* 0x000fe40005000000 */
[----:B------:R-:W-:Y:S02]  /*4bd0*/  SEL R92, R92, RZ, P6 ;  /* 0x000000ff5c5c7207 */ /* 0x000fe40003000000 */
[----:B------:R-:W-:Y:S02]  /*4be0*/  ISETP.LT.U32.AND P2, PT, R90, R41, PT ;  /* 0x000000295a00720c */ /* 0x000fe40003f41070 */
[----:B------:R-:W-:Y:S02]  /*4bf0*/  SEL R88, R88, RZ, P1 ;  /* 0x000000ff58587207 */ /* 0x000fe40000800000 */
[----:B------:R-:W-:-:S02]  /*4c00*/  SEL R9, R9, 0xb504f333, P6 ;  /* 0xb504f33309097807 */ /* 0x000fc40003000000 */
[----:B------:R-:W-:Y:S02]  /*4c10*/  @P3 SEL R36, R7, R32, !P5 ;  /* 0x0000002007243207 */ /* 0x000fe40006800000 */
[----:B------:R-:W-:Y:S02]  /*4c20*/  ISETP.LT.AND.EX P3, PT, R92, R43, PT, P2 ;  /* 0x0000002b5c00720c */ /* 0x000fe40003f61320 */
[----:B------:R-:W-:Y:S02]  /*4c30*/  SEL R88, R88, RZ, P6 ;  /* 0x000000ff58587207 */ /* 0x000fe40003000000 */
[----:B------:R-:W-:Y:S02]  /*4c40*/  ISETP.LT.U32.AND P5, PT, R9, R40, PT ;  /* 0x000000280900720c */ /* 0x000fe40003fa1070 */
[CC--:B------:R-:W-:Y:S02]  /*4c50*/  ISETP.GE.U32.AND P2, PT, R90.reuse, R41.reuse, PT ;  /* 0x000000295a00720c */ /* 0x0c0fe40003f46070 */
[----:B------:R-:W-:-:S02]  /*4c60*/  SEL R41, R90, R41, P3 ;  /* 0x000000295a297207 */ /* 0x000fc40001800000 */
[----:B------:R-:W-:Y:S01]  /*4c70*/  SEL R32, R92, R43, P3 ;  /* 0x0000002b5c207207 */ /* 0x000fe20001800000 */
[----:B------:R-:W-:Y:S01]  /*4c80*/  VIADD R7, R2, 0x4 ;  /* 0x0000000402077836 */ /* 0x000fe20000000000 */
[----:B------:R-:W-:Y:S02]  /*4c90*/  ISETP.GE.U32.AND P3, PT, R9, R40, PT ;  /* 0x000000280900720c */ /* 0x000fe40003f66070 */
[----:B------:R-:W-:Y:S02]  /*4ca0*/  ISETP.LT.U32.AND P4, PT, R11, R44, PT ;  /* 0x0000002c0b00720c */ /* 0x000fe40003f81070 */
[----:B------:R-:W-:Y:S02]  /*4cb0*/  ISETP.LT.AND.EX P5, PT, R88, R37, PT, P5 ;  /* 0x000000255800720c */ /* 0x000fe40003fa1350 */
[----:B------:R-:W-:Y:S02]  /*4cc0*/  ISETP.GE.AND.EX P2, PT, R92, R43, PT, P2 ;  /* 0x0000002b5c00720c */ /* 0x000fe40003f46320 */
[----:B------:R-:W-:-:S02]  /*4cd0*/  ISETP.GE.AND.EX P3, PT, R88, R37, PT, P3 ;  /* 0x000000255800720c */ /* 0x000fc40003f66330 */
[----:B------:R-:W-:Y:S02]  /*4ce0*/  ISETP.LT.AND.EX P4, PT, R10, R53, PT, P4 ;  /* 0x000000350a00720c */ /* 0x000fe40003f81340 */
[----:B------:R-:W-:Y:S02]  /*4cf0*/  SEL R40, R9, R40, P5 ;  /* 0x0000002809287207 */ /* 0x000fe40002800000 */
[C---:B------:R-:W-:Y:S02]  /*4d00*/  SEL R75, R7.reuse, R54, !P2 ;  /* 0x00000036074b7207 */ /* 0x040fe40005000000 */
[----:B------:R-:W-:Y:S02]  /*4d10*/  IADD3 R9, P2, PT, R16, R30, RZ ;  /* 0x0000001e10097210 */ /* 0x000fe40007f5e0ff */
[----:B------:R-:W-:Y:S02]  /*4d20*/  SEL R57, R7, R52, !P3 ;  /* 0x0000003407397207 */ /* 0x000fe40005800000 */
[----:B---3--:R-:W-:-:S02]  /*4d30*/  ISETP.NE.U32.AND P3, PT, R24, -0x4afb0ccd, PT ;  /* 0xb504f3331800780c */ /* 0x008fc40003f65070 */
[----:B------:R-:W-:Y:S02]  /*4d40*/  SEL R44, R11, R44, P4 ;  /* 0x0000002c0b2c7207 */ /* 0x000fe40002000000 */
[----:B------:R-:W-:Y:S01]  /*4d50*/  SEL R53, R10, R53, P4 ;  /* 0x000000350a357207 */ /* 0x000fe20002000000 */
[----:B------:R-:W-:Y:S01]  /*4d60*/  IMAD.X R11, R17, 0x1, R31, P2 ;  /* 0x00000001110b7824 */ /* 0x000fe200010e061f */
[----:B------:R-:W-:Y:S02]  /*4d70*/  IADD3 R90, P4, PT, R28, R24, RZ ;  /* 0x000000181c5a7210 */ /* 0x000fe40007f9e0ff */
[----:B------:R-:W-:Y:S02]  /*4d80*/  SEL R43, R88, R37, P5 ;  /* 0x00000025582b7207 */ /* 0x000fe40002800000 */
[----:B----4-:R-:W-:Y:S02]  /*4d90*/  ISETP.NE.U32.AND P2, PT, R12, -0x4afb0ccd, PT ;  /* 0xb504f3330c00780c */ /* 0x010fe40003f45070 */
[----:B------:R-:W-:-:S02]  /*4da0*/  ISETP.NE.AND.EX P3, PT, R25, RZ, PT, P3 ;  /* 0x000000ff1900720c */ /* 0x000fc40003f65330 */
[----:B------:R-:W-:Y:S01]  /*4db0*/  IADD3 R10, P5, PT, R28, R12, RZ ;  /* 0x0000000c1c0a7210 */ /* 0x000fe20007fbe0ff */
[----:B------:R-:W-:Y:S01]  /*4dc0*/  IMAD.X R37, R29, 0x1, R25, P4 ;  /* 0x000000011d257824 */ /* 0x000fe200020e0619 */
[----:B------:R-:W-:Y:S02]  /*4dd0*/  ISETP.NE.AND.EX P2, PT, R13, RZ, PT, P2 ;  /* 0x000000ff0d00720c */ /* 0x000fe40003f45320 */
[----:B------:R-:W-:Y:S01]  /*4de0*/  SEL R90, R90, 0xb504f333, P3 ;  /* 0xb504f3335a5a7807 */ /* 0x000fe20001800000 */
[----:B------:R-:W-:Y:S01]  /*4df0*/  IMAD.X R28, R29, 0x1, R13, P5 ;  /* 0x000000011d1c7824 */ /* 0x000fe200028e060d */
[----:B------:R-:W-:Y:S02]  /*4e00*/  IADD3 R63, P4, PT, R20, R30, RZ ;  /* 0x0000001e143f7210 */ /* 0x000fe40007f9e0ff */
[----:B------:R-:W-:Y:S02]  /*4e10*/  SEL R37, R37, RZ, P3 ;  /* 0x000000ff25257207 */ /* 0x000fe40001800000 */
[----:B------:R-:W-:-:S02]  /*4e20*/  SEL R29, R10, 0xb504f333, P2 ;  /* 0xb504f3330a1d7807 */ /* 0x000fc40001000000 */
[----:B------:R-:W-:Y:S02]  /*4e30*/  SEL R90, R90, 0xb504f333, P6 ;  /* 0xb504f3335a5a7807 */ /* 0x000fe40003000000 */
[----:B------:R-:W-:Y:S01]  /*4e40*/  ISETP.NE.U32.AND P5, PT, R30, -0x4afb0ccd, PT ;  /* 0xb504f3331e00780c */ /* 0x000fe20003fa5070 */
[----:B------:R-:W-:Y:S01]  /*4e50*/  IMAD.X R88, R21, 0x1, R31, P4 ;  /* 0x0000000115587824 */ /* 0x000fe200020e061f */
[----:B------:R-:W-:Y:S02]  /*4e60*/  SEL R28, R28, RZ, P2 ;  /* 0x000000ff1c1c7207 */ /* 0x000fe40001000000 */
[----:B------:R-:W-:Y:S02]  /*4e70*/  SEL R10, R37, RZ, P6 ;  /* 0x000000ff250a7207 */ /* 0x000fe40003000000 */
[----:B------:R-:W-:Y:S02]  /*4e80*/  SEL R29, R29, 0xb504f333, P6 ;  /* 0xb504f3331d1d7807 */ /* 0x000fe40003000000 */
[----:B------:R-:W-:-:S02]  /*4e90*/  ISETP.LT.U32.AND P4, PT, R90, R33, PT ;  /* 0x000000215a00720c */ /* 0x000fc40003f81070 */
[----:B------:R-:W-:Y:S02]  /*4ea0*/  ISETP.NE.AND.EX P5, PT, R31, RZ, PT, P5 ;  /* 0x000000ff1f00720c */ /* 0x000fe40003fa5350 */
[----:B------:R-:W-:Y:S02]  /*4eb0*/  SEL R9, R9, 0xb504f333, P0 ;  /* 0xb504f33309097807 */ /* 0x000fe40000000000 */
[----:B------:R-:W-:Y:S02]  /*4ec0*/  SEL R28, R28, RZ, P6 ;  /* 0x000000ff1c1c7207 */ /* 0x000fe40003000000 */
[----:B------:R-:W-:Y:S02]  /*4ed0*/  ISETP.LT.U32.AND P6, PT, R29, R66, PT ;  /* 0x000000421d00720c */ /* 0x000fe40003fc1070 */
[----:B------:R-:W-:Y:S02]  /*4ee0*/  ISETP.LT.AND.EX P4, PT, R10, R47, PT, P4 ;  /* 0x0000002f0a00720c */ /* 0x000fe40003f81340 */
[----:B------:R-:W-:-:S02]  /*4ef0*/  SEL R11, R11, RZ, P0 ;  /* 0x000000ff0b0b7207 */ /* 0x000fc40000000000 */
[----:B------:R-:W-:Y:S02]  /*4f00*/  SEL R9, R9, 0xb504f333, P5 ;  /* 0xb504f33309097807 */ /* 0x000fe40002800000 */
[----:B------:R-:W-:Y:S02]  /*4f10*/  ISETP.LT.AND.EX P6, PT, R28, R71, PT, P6 ;  /* 0x000000471c00720c */ /* 0x000fe40003fc1360 */
[----:B------:R-:W-:Y:S02]  /*4f20*/  SEL R37, R90, R33, P4 ;  /* 0x000000215a257207 */ /* 0x000fe40002000000 */
[----:B------:R-:W-:Y:S02]  /*4f30*/  SEL R54, R10, R47, P4 ;  /* 0x0000002f0a367207 */ /* 0x000fe40002000000 */
[----:B------:R-:W-:Y:S02]  /*4f40*/  SEL R11, R11, RZ, P5 ;  /* 0x000000ff0b0b7207 */ /* 0x000fe40002800000 */
[----:B------:R-:W-:-:S02]  /*4f50*/  ISETP.GE.U32.AND P4, PT, R9, R34, PT ;  /* 0x000000220900720c */ /* 0x000fc40003f86070 */
[----:B------:R-:W-:Y:S02]  /*4f60*/  SEL R63, R63, 0xb504f333, P1 ;  /* 0xb504f3333f3f7807 */ /* 0x000fe40000800000 */
[----:B------:R-:W-:Y:S02]  /*4f70*/  SEL R52, R29, R66, P6 ;  /* 0x000000421d347207 */ /* 0x000fe40003000000 */
[----:B------:R-:W-:Y:S02]  /*4f80*/  SEL R65, R28, R71, P6 ;  /* 0x000000471c417207 */ /* 0x000fe40003000000 */
        /* <DEDUP_REMOVED lines=10> */
[----:B------:R-:W-:Y:S02]  /*5030*/  ISETP.GE.AND.EX P4, PT, R88, R51, PT, P4 ;  /* 0x000000335800720c */ /* 0x000fe40003f86340 */
[----:B------:R-:W-:Y:S02]  /*5040*/  ISETP.GE.U32.AND P6, PT, R90, R33, PT ;  /* 0x000000215a00720c */ /* 0x000fe40003fc6070 */
[----:B------:R-:W-:Y:S02]  /*5050*/  SEL R33, R7, R8, !P4 ;  /* 0x0000000807217207 */ /* 0x000fe40006000000 */
[----:B------:R-:W-:Y:S02]  /*5060*/  ISETP.GE.AND.EX P6, PT, R10, R47, PT, P6 ;  /* 0x0000002f0a00720c */ /* 0x000fe40003fc6360 */
[----:B------:R-:W0:Y:S01]  /*5070*/  LDS.128 R8, [R4+0x410] ;  /* 0x0004100004087984 */ /* 0x000e220000000c00 */
[----:B------:R-:W-:-:S05]  /*5080*/  IADD3 R89, P4, PT, R24, R30, RZ ;  /* 0x0000001e18597210 */ /* 0x000fca0007f9e0ff */
[----:B------:R-:W-:Y:S01]  /*5090*/  IMAD.X R87, R25, 0x1, R31, P4 ;  /* 0x0000000119577824 */ /* 0x000fe200020e061f */
[-C--:B------:R-:W-:Y:S02]  /*50a0*/  ISETP.LT.U32.AND P4, PT, R63, R64.reuse, PT ;  /* 0x000000403f00720c */ /* 0x080fe40003f81070 */
        /* <DEDUP_REMOVED lines=15> */
[----:B------:R-:W-:Y:S02]  /*51a0*/  ISETP.GE.U32.AND P4, PT, R29, R66, PT ;  /* 0x000000421d00720c */ /* 0x000fe40003f86070 */
[----:B------:R-:W-:Y:S02]  /*51b0*/  SEL R91, R91, 0xb504f333, P5 ;  /* 0xb504f3335b5b7807 */ /* 0x000fe40002800000 */
[----:B------:R-:W-:Y:S02]  /*51c0*/  SEL R31, R31, RZ, P5 ;  /* 0x000000ff1f1f7207 */ /* 0x000fe40002800000 */
        /* <DEDUP_REMOVED lines=28> */
[----:B------:R-:W-:Y:S02]  /*5390*/  ISETP.LT.U32.AND P5, PT, R91, R81, PT ;  /* 0x000000515b00720c */ /* 0x000fe40003fa1070 */
[----:B------:R-:W-:Y:S02]  /*53a0*/  P2R R85, PR, RZ, 0x40 ;  /* 0x00000040ff557803 */ /* 0x000fe40000000000 */
[-C--:B------:R-:W-:Y:S02]  /*53b0*/  ISETP.LT.AND.EX P5, PT, R31, R82.reuse, PT, P5 ;  /* 0x000000521f00720c */ /* 0x080fe40003fa1350 */
[----:B------:R-:W-:Y:S02]  /*53c0*/  ISETP.GE.U32.AND P6, PT, R89, R67, PT ;  /* 0x000000435900720c */ /* 0x000fe40003fc6070 */
[----:B------:R-:W-:Y:S02]  /*53d0*/  SEL R67, R91, R81, P5 ;  /* 0x000000515b437207 */ /* 0x000fe40002800000 */
[----:B------:R-:W-:-:S02]  /*53e0*/  SEL R66, R31, R82, P5 ;  /* 0x000000521f427207 */ /* 0x000fc40002800000 */
[----:B------:R-:W-:Y:S02]  /*53f0*/  ISETP.NE.AND P5, PT, R85, RZ, PT ;  /* 0x000000ff5500720c */ /* 0x000fe40003fa5270 */
[----:B------:R-:W-:Y:S02]  /*5400*/  SEL R85, R9, 0xb504f333, P0 ;  /* 0xb504f33309557807 */ /* 0x000fe40000000000 */
[----:B------:R-:W-:Y:S02]  /*5410*/  SEL R16, R16, RZ, P0 ;  /* 0x000000ff10107207 */ /* 0x000fe40000000000 */
[----:B------:R-:W-:Y:S02]  /*5420*/  IADD3 R89, P0, PT, R20, R10, RZ ;  /* 0x0000000a14597210 */ /* 0x000fe40007f1e0ff */
[----:B------:R-:W-:-:S03]  /*5430*/  ISETP.GE.AND.EX P6, PT, R87, R79, PT, P6 ;  /* 0x0000004f5700720c */ /* 0x000fc60003fc6360 */
[----:B------:R-:W-:Y:S01]  /*5440*/  IMAD.X R87, R21, 0x1, R11, P0 ;  /* 0x0000000115577824 */ /* 0x000fe200000e060b */
[----:B------:R-:W-:Y:S02]  /*5450*/  ISETP.GE.U32.AND P0, PT, R91, R81, PT ;  /* 0x000000515b00720c */ /* 0x000fe40003f06070 */
[----:B------:R-:W-:Y:S02]  /*5460*/  SEL R89, R89, 0xb504f333, P1 ;  /* 0xb504f33359597807 */ /* 0x000fe40000800000 */
[----:B------:R-:W-:Y:S02]  /*5470*/  SEL R87, R87, RZ, P1 ;  /* 0x000000ff57577207 */ /* 0x000fe40000800000 */
[----:B------:R-:W-:-:S05]  /*5480*/  IADD3 R81, P1, PT, R24, R10, RZ ;  /* 0x0000000a18517210 */ /* 0x000fca0007f3e0ff */
[--C-:B------:R-:W-:Y:S01]  /*5490*/  IMAD.X R79, R25, 0x1, R11.reuse, P1 ;  /* 0x00000001194f7824 */ /* 0x100fe200008e060b */
        /* <DEDUP_REMOVED lines=21> */
[----:B------:R-:W-:Y:S02]  /*55f0*/  ISETP.GE.AND.EX P4, PT, R90, R61, PT, P4 ;  /* 0x0000003d5a00720c */ /* 0x000fe40003f86340 */
[----:B------:R-:W-:Y:S02]  /*5600*/  ISETP.LT.U32.AND P3, PT, R88, R49, PT ;  /* 0x000000315800720c */ /* 0x000fe40003f61070 */
[----:B------:R-:W-:Y:S02]  /*5610*/  SEL R61, R7, R50, !P4 ;  /* 0x00000032073d7207 */ /* 0x000fe40006000000 */
[----:B------:R-:W-:Y:S02]  /*5620*/  ISETP.LT.U32.AND P4, PT, R83, R46, PT ;  /* 0x0000002e5300720c */ /* 0x000fe40003f81070 */
[----:B------:R-:W-:-:S02]  /*5630*/  ISETP.LT.AND.EX P3, PT, R8, R35, PT, P3 ;  /* 0x000000230800720c */ /* 0x000fc40003f61330 */
[CC--:B------:R-:W-:Y:S02]  /*5640*/  ISETP.GE.AND.EX P5, PT, R92.reuse, R69.reuse, PT, P5 ;  /* 0x000000455c00720c */ /* 0x0c0fe40003fa6350 */
[----:B------:R-:W-:Y:S02]  /*5650*/  SEL R21, R92, R69, P6 ;  /* 0x000000455c157207 */ /* 0x000fe40003000000 */
[----:B------:R-:W-:Y:S02]  /*5660*/  SEL R85, R85, 0xb504f333, P0 ;  /* 0xb504f33355557807 */ /* 0x000fe40000000000 */
[----:B------:R-:W-:Y:S02]  /*5670*/  ISETP.LT.AND.EX P4, PT, R86, R59, PT, P4 ;  /* 0x0000003b5600720c */ /* 0x000fe40003f81340 */
[----:B------:R-:W-:Y:S02]  /*5680*/  SEL R69, R7, R78, !P1 ;  /* 0x0000004e07457207 */ /* 0x000fe40004800000 */
[----:B------:R-:W-:-:S02]  /*5690*/  ISETP.GE.U32.AND P1, PT, R88, R49, PT ;  /* 0x000000315800720c */ /* 0x000fc40003f26070 */
[----:B------:R-:W-:Y:S02]  /*56a0*/  SEL R24, R88, R49, P3 ;  /* 0x0000003158187207 */ /* 0x000fe40001800000 */
[----:B------:R-:W-:Y:S02]  /*56b0*/  SEL R49, R7, R48, !P5 ;  /* 0x0000003007317207 */ /* 0x000fe40006800000 */
[----:B------:R-:W-:Y:S02]  /*56c0*/  SEL R77, R16, RZ, P0 ;  /* 0x000000ff104d7207 */ /* 0x000fe40000000000 */
[----:B------:R-:W-:Y:S02]  /*56d0*/  ISETP.LT.U32.AND P5, PT, R85, R76, PT ;  /* 0x0000004c5500720c */ /* 0x000fe40003fa1070 */
[----:B------:R-:W-:Y:S02]  /*56e0*/  SEL R50, R83, R46, P4 ;  /* 0x0000002e53327207 */ /* 0x000fe40002000000 */
[----:B------:R-:W-:-:S02]  /*56f0*/  SEL R13, R86, R59, P4 ;  /* 0x0000003b560d7207 */ /* 0x000fc40002000000 */
[----:B------:R-:W-:Y:S02]  /*5700*/  SEL R89, R89, 0xb504f333, P0 ;  /* 0xb504f33359597807 */ /* 0x000fe40000000000 */
[----:B------:R-:W-:Y:S02]  /*5710*/  ISETP.GE.U32.AND P4, PT, R85, R76, PT ;  /* 0x0000004c5500720c */ /* 0x000fe40003f86070 */
[CC--:B------:R-:W-:Y:S02]  /*5720*/  ISETP.GE.AND.EX P1, PT, R8.reuse, R35.reuse, PT, P1 ;  /* 0x000000230800720c */ /* 0x0c0fe40003f26310 */
[----:B------:R-:W-:Y:S02]  /*5730*/  SEL R25, R8, R35, P3 ;  /* 0x0000002308197207 */ /* 0x000fe40001800000 */
[----:B------:R-:W-:Y:S02]  /*5740*/  ISETP.LT.AND.EX P6, PT, R77, R62, PT, P5 ;  /* 0x0000003e4d00720c */ /* 0x000fe40003fc1350 */
[----:B------:R-:W-:-:S02]  /*5750*/  SEL R87, R87, RZ, P0 ;  /* 0x000000ff57577207 */ /* 0x000fc40000000000 */
[----:B------:R-:W-:Y:S02]  /*5760*/  ISETP.LT.U32.AND P3, PT, R89, R72, PT ;  /* 0x000000485900720c */ /* 0x000fe40003f61070 */
[----:B------:R-:W-:Y:S02]  /*5770*/  ISETP.GE.U32.AND P5, PT, R83, R46, PT ;  /* 0x0000002e5300720c */ /* 0x000fe40003fa6070 */
[----:B------:R-:W-:Y:S02]  /*5780*/  ISETP.GE.AND.EX P4, PT, R77, R62, PT, P4 ;  /* 0x0000003e4d00720c */ /* 0x000fe40003f86340 */
[----:B------:R-:W-:Y:S02]  /*5790*/  SEL R35, R7, R60, !P1 ;  /* 0x0000003c07237207 */ /* 0x000fe40004800000 */
[----:B------:R-:W-:Y:S02]  /*57a0*/  SEL R48, R77, R62, P6 ;  /* 0x0000003e4d307207 */ /* 0x000fe40003000000 */
[----:B------:R-:W-:-:S02]  /*57b0*/  ISETP.NE.U32.AND P1, PT, R18, -0x4afb0ccd, PT ;  /* 0xb504f3331200780c */ /* 0x000fc40003f25070 */
[----:B------:R-:W-:Y:S02]  /*57c0*/  ISETP.LT.AND.EX P3, PT, R87, R74, PT, P3 ;  /* 0x0000004a5700720c */ /* 0x000fe40003f61330 */
[----:B------:R-:W-:Y:S02]  /*57d0*/  ISETP.GE.AND.EX P5, PT, R86, R59, PT, P5 ;  /* 0x0000003b5600720c */ /* 0x000fe40003fa6350 */
[----:B------:R-:W-:Y:S02]  /*57e0*/  SEL R77, R7, R56, !P4 ;  /* 0x00000038074d7207 */ /* 0x000fe40006000000 */
[----:B------:R-:W-:Y:S02]  /*57f0*/  SEL R62, R81, 0xb504f333, P0 ;  /* 0xb504f333513e7807 */ /* 0x000fe40000000000 */
[----:B0-----:R-:W-:Y:S02]  /*5800*/  IADD3 R8, P4, PT, R28, R18, RZ ;  /* 0x000000121c087210 */ /* 0x001fe40007f9e0ff */
[----:B------:R-:W-:-:S02]  /*5810*/  SEL R46, R85, R76, P6 ;  /* 0x0000004c552e7207 */ /* 0x000fc40003000000 */
[----:B------:R-:W-:Y:S02]  /*5820*/  SEL R60, R79, RZ, P0 ;  /* 0x000000ff4f3c7207 */ /* 0x000fe40000000000 */
[----:B------:R-:W-:Y:S02]  /*5830*/  ISETP.NE.U32.AND P6, PT, R28, -0x4afb0ccd, PT ;  /* 0xb504f3331c00780c */ /* 0x000fe40003fc5070 */
[----:B------:R-:W-:Y:S02]  /*5840*/  ISETP.NE.AND.EX P1, PT, R19, RZ, PT, P1 ;  /* 0x000000ff1300720c */ /* 0x000fe40003f25310 */
[----:B------:R-:W-:Y:S02]  /*5850*/  SEL R16, R89, R72, P3 ;  /* 0x0000004859107207 */ /* 0x000fe40001800000 */
[----:B------:R-:W-:Y:S02]  /*5860*/  SEL R12, R87, R74, P3 ;  /* 0x0000004a570c7207 */ /* 0x000fe40001800000 */
[----:B------:R-:W-:Y:S01]  /*5870*/  SEL R79, R7, R58, !P5 ;  /* 0x0000003a074f7207 */ /* 0x000fe20006800000 */
[----:B------:R-:W-:Y:S01]  /*5880*/  IMAD.X R83, R29, 0x1, R19, P4 ;  /* 0x000000011d537824 */ /* 0x000fe200020e0613 */
[----:B------:R-:W-:-:S02]  /*5890*/  ISETP.GE.U32.AND P3, PT, R89, R72, PT ;  /* 0x000000485900720c */ /* 0x000fc40003f66070 */
[----:B------:R-:W-:Y:S02]  /*58a0*/  ISETP.LT.U32.AND P5, PT, R62, R55, PT ;  /* 0x000000373e00720c */ /* 0x000fe40003fa1070 */
[----:B------:R-:W-:Y:S02]  /*58b0*/  SEL R72, R10, RZ, P2 ;  /* 0x000000ff0a487207 */ /* 0x000fe40001000000 */
[----:B------:R-:W-:Y:S02]  /*58c0*/  ISETP.NE.AND.EX P6, PT, R29, RZ, PT, P6 ;  /* 0x000000ff1d00720c */ /* 0x000fe40003fc5360 */
[----:B------:R-:W-:Y:S02]  /*58d0*/  SEL R10, R8, 0xb504f333, P1 ;  /* 0xb504f333080a7807 */ /* 0x000fe40000800000 */
[----:B------:R-:W-:Y:S02]  /*58e0*/  ISETP.LT.AND.EX P5, PT, R60, R39, PT, P5 ;  /* 0x000000273c00720c */ /* 0x000fe40003fa1350 */
[----:B------:R-:W-:-:S02]  /*58f0*/  SEL R81, R17, 0xb504f333, P2 ;  /* 0xb504f33311517807 */ /* 0x000fc40001000000 */
[----:B------:R-:W-:Y:S02]  /*5900*/  SEL R83, R83, RZ, P1 ;  /* 0x000000ff53537207 */ /* 0x000fe40000800000 */
[----:B------:R-:W-:Y:S02]  /*5910*/  SEL R10, R10, 0xb504f333, P6 ;  /* 0xb504f3330a0a7807 */ /* 0x000fe40003000000 */
[----:B------:R-:W-:Y:S02]  /*5920*/  SEL R17, R62, R55, P5 ;  /* 0x000000373e117207 */ /* 0x000fe40002800000 */
[----:B------:R-:W-:Y:S02]  /*5930*/  SEL R56, R60, R39, P5 ;  /* 0x000000273c387207 */ /* 0x000fe40002800000 */
[----:B------:R-:W-:Y:S02]  /*5940*/  ISETP.NE.U32.AND P5, PT, R22, -0x4afb0ccd, PT ;  /* 0xb504f3331600780c */ /* 0x000fe40003fa5070 */
[----:B------:R-:W-:-:S02]  /*5950*/  SEL R81, R81, 0xb504f333, P0 ;  /* 0xb504f33351517807 */ /* 0x000fc40000000000 */
[----:B------:R-:W-:Y:S02]  /*5960*/  SEL R72, R72, RZ, P0 ;  /* 0x000000ff48487207 */ /* 0x000fe40000000000 */
[----:B------:R-:W-:Y:S02]  /*5970*/  IADD3 R85, P4, PT, R28, R22, RZ ;  /* 0x000000161c557210 */ /* 0x000fe40007f9e0ff */
[----:B------:R-:W-:Y:S02]  /*5980*/  SEL R83, R83, RZ, P6 ;  /* 0x000000ff53537207 */ /* 0x000fe40003000000 */
[----:B------:R-:W-:Y:S02]  /*5990*/  ISETP.LT.U32.AND P0, PT, R10, R41, PT ;  /* 0x000000290a00720c */ /* 0x000fe40003f01070 */
[----:B------:R-:W-:Y:S02]  /*59a0*/  ISETP.GE.AND.EX P3, PT, R87, R74, PT, P3 ;  /* 0x0000004a5700720c */ /* 0x000fe40003f66330 */
[----:B------:R-:W-:-:S02]  /*59b0*/  ISETP.GE.U32.AND P2, PT, R62, R55, PT ;  /* 0x000000373e00720c */ /* 0x000fc40003f46070 */
[----:B------:R-:W-:Y:S01]  /*59c0*/  ISETP.NE.AND.EX P5, PT, R23, RZ, PT, P5 ;  /* 0x000000ff1700720c */ /* 0x000fe20003fa5350 */
[----:B------:R-:W-:Y:S01]  /*59d0*/  IMAD.X R8, R29, 0x1, R23, P4 ;  /* 0x000000011d087824 */ /* 0x000fe200020e0617 */
[----:B------:R-:W-:Y:S02]  /*59e0*/  ISETP.LT.AND.EX P0, PT, R83, R32, PT, P0 ;  /* 0x000000205300720c */ /* 0x000fe40003f01300 */
[----:B------:R-:W-:Y:S02]  /*59f0*/  SEL R59, R7, R42, !P3 ;  /* 0x0000002a073b7207 */ /* 0x000fe40005800000 */
[----:B------:R-:W-:Y:S02]  /*5a00*/  ISETP.LT.U32.AND P4, PT, R81, R44, PT ;  /* 0x0000002c5100720c */ /* 0x000fe40003f81070 */
[----:B------:R-:W-:Y:S02]  /*5a10*/  ISETP.GE.AND.EX P2, PT, R60, R39, PT, P2 ;  /* 0x000000273c00720c */ /* 0x000fe40003f46320 */
[----:B------:R-:W-:-:S02]  /*5a20*/  ISETP.GE.U32.AND P3, PT, R10, R41, PT ;  /* 0x000000290a00720c */ /* 0x000fc40003f66070 */
[----:B------:R-:W-:Y:S02]  /*5a30*/  SEL R85, R85, 0xb504f333, P5 ;  /* 0xb504f33355557807 */ /* 0x000fe40002800000 */
[----:B------:R-:W-:Y:S02]  /*5a40*/  SEL R41, R10, R41, P0 ;  /* 0x000000290a297207 */ /* 0x000fe40000000000 */
[----:B------:R-:W-:Y:S02]  /*5a50*/  SEL R39, R83, R32, P0 ;  /* 0x0000002053277207 */ /* 0x000fe40000000000 */
[----:B------:R-:W-:Y:S02]  /*5a60*/  IADD3 R10, P0, PT, R28, R26, RZ ;  /* 0x0000001a1c0a7210 */ /* 0x000fe40007f1e0ff */
[----:B------:R-:W-:Y:S02]  /*5a70*/  ISETP.LT.AND.EX P4, PT, R72, R53, PT, P4 ;  /* 0x000000354800720c */ /* 0x000fe40003f81340 */
[----:B------:R-:W-:-:S02]  /*5a80*/  SEL R8, R8, RZ, P5 ;  /* 0x000000ff08087207 */ /* 0x000fc40002800000 */
[----:B------:R-:W-:Y:S02]  /*5a90*/  SEL R85, R85, 0xb504f333, P6 ;  /* 0xb504f33355557807 */ /* 0x000fe40003000000 */
[----:B------:R-:W-:Y:S01]  /*5aa0*/  ISETP.GE.AND.EX P3, PT, R83, R32, PT, P3 ;  /* 0x000000205300720c */ /* 0x000fe20003f66330 */
[----:B------:R-:W-:Y:S01]  /*5ab0*/  IMAD.X R83, R29, 0x1, R27, P0 ;  /* 0x000000011d537824 */ /* 0x000fe200000e061b */
[----:B------:R-:W-:Y:S02]  /*5ac0*/  SEL R60, R81, R44, P4 ;  /* 0x0000002c513c7207 */ /* 0x000fe40002000000 */
[----:B------:R-:W-:Y:S02]  /*5ad0*/  SEL R42, R72, R53, P4 ;  /* 0x00000035482a7207 */ /* 0x000fe40002000000 */
[----:B------:R-:W-:Y:S02]  /*5ae0*/  SEL R55, R7, R38, !P2 ;  /* 0x0000002607377207 */ /* 0x000fe40005000000 */
[----:B------:R-:W-:-:S02]  /*5af0*/  SEL R8, R8, RZ, P6 ;  /* 0x000000ff08087207 */ /* 0x000fc40003000000 */
[CC--:B------:R-:W-:Y:S02]  /*5b00*/  ISETP.LT.U32.AND P4, PT, R85.reuse, R40.reuse, PT ;  /* 0x000000285500720c */ /* 0x0c0fe40003f81070 */
[----:B------:R-:W-:Y:S02]  /*5b10*/  ISETP.GE.U32.AND P0, PT, R85, R40, PT ;  /* 0x000000285500720c */ /* 0x000fe40003f06070 */
[----:B------:R-:W-:Y:S01]  /*5b20*/  ISETP.NE.U32.AND P2, PT, R26, -0x4afb0ccd, PT ;  /* 0xb504f3331a00780c */ /* 0x000fe20003f45070 */
[----:B------:R-:W-:Y:S01]  /*5b30*/  VIADD R38, R2, 0x5 ;  /* 0x0000000502267836 */ /* 0x000fe20000000000 */
[CC--:B------:R-:W-:Y:S02]  /*5b40*/  ISETP.LT.AND.EX P4, PT, R8.reuse, R43.reuse, PT, P4 ;  /* 0x0000002b0800720c */ /* 0x0c0fe40003f81340 */
[----:B------:R-:W-:Y:S02]  /*5b50*/  ISETP.GE.AND.EX P0, PT, R8, R43, PT, P0 ;  /* 0x0000002b0800720c */ /* 0x000fe40003f06300 */
[----:B------:R-:W-:-:S02]  /*5b60*/  ISETP.NE.AND.EX P2, PT, R27, RZ, PT, P2 ;  /* 0x000000ff1b00720c */ /* 0x000fc40003f45320 */
[----:B------:R-:W-:Y:S02]  /*5b70*/  SEL R43, R8, R43, P4 ;  /* 0x0000002b082b7207 */ /* 0x000fe40002000000 */
[----:B------:R-:W-:Y:S02]  /*5b80*/  SEL R58, R38, R57, !P0 ;  /* 0x00000039263a7207 */ /* 0x000fe40004000000 */
[----:B------:R-:W-:Y:S02]  /*5b90*/  SEL R10, R10, 0xb504f333, P2 ;  /* 0xb504f3330a0a7807 */ /* 0x000fe40001000000 */
[----:B------:R-:W-:Y:S02]  /*5ba0*/  IADD3 R8, P0, PT, R28, R14, RZ ;  /* 0x0000000e1c087210 */ /* 0x000fe40007f1e0ff */
[----:B------:R-:W-:Y:S02]  /*5bb0*/  SEL R40, R85, R40, P4 ;  /* 0x0000002855287207 */ /* 0x000fe40002000000 */
[----:B------:R-:W-:Y:S01]  /*5bc0*/  ISETP.NE.U32.AND P4, PT, R14, -0x4afb0ccd, PT ;  /* 0xb504f3330e00780c */ /* 0x000fe20003f85070 */
[----:B------:R-:W-:Y:S01]  /*5bd0*/  IMAD.X R28, R29, 0x1, R15, P0 ;  /* 0x000000011d1c7824 */ /* 0x000fe200000e060f */
[----:B------:R-:W-:-:S02]  /*5be0*/  SEL R83, R83, RZ, P2 ;  /* 0x000000ff53537207 */ /* 0x000fc40001000000 */
[----:B------:R-:W-:Y:S02]  /*5bf0*/  SEL R10, R10, 0xb504f333, P6 ;  /* 0xb504f3330a0a7807 */ /* 0x000fe40003000000 */
[----:B------:R-:W-:Y:S02]  /*5c00*/  ISETP.NE.AND.EX P4, PT, R15, RZ, PT, P4 ;  /* 0x000000ff0f00720c */ /* 0x000fe40003f85340 */
[----:B------:R-:W-:Y:S02]  /*5c10*/  SEL R62, R38, R75, !P3 ;  /* 0x0000004b263e7207 */ /* 0x000fe40005800000 */
[----:B------:R-:W-:Y:S02]  /*5c20*/  SEL R83, R83, RZ, P6 ;  /* 0x000000ff53537207 */ /* 0x000fe40003000000 */
[----:B------:R-:W-:Y:S02]  /*5c30*/  ISETP.LT.U32.AND P3, PT, R10, R37, PT ;  /* 0x000000250a00720c */ /* 0x000fe40003f61070 */
[----:B------:R-:W-:-:S02]  /*5c40*/  SEL R29, R8, 0xb504f333, P4 ;  /* 0xb504f333081d7807 */ /* 0x000fc40002000000 */
[----:B------:R-:W-:Y:S02]  /*5c50*/  SEL R28, R28, RZ, P4 ;  /* 0x000000ff1c1c7207 */ /* 0x000fe40002000000 */
[----:B------:R-:W-:Y:S02]  /*5c60*/  ISETP.GE.U32.AND P0, PT, R10, R37, PT ;  /* 0x000000250a00720c */ /* 0x000fe40003f06070 */
[----:B------:R-:W-:Y:S02]  /*5c70*/  ISETP.LT.AND.EX P3, PT, R83, R54, PT, P3 ;  /* 0x000000365300720c */ /* 0x000fe40003f61330 */
[----:B------:R-:W-:Y:S02]  /*5c80*/  SEL R29, R29, 0xb504f333, P6 ;  /* 0xb504f3331d1d7807 */ /* 0x000fe40003000000 */
[----:B------:R-:W-:Y:S02]  /*5c90*/  SEL R28, R28, RZ, P6 ;  /* 0x000000ff1c1c7207 */ /* 0x000fe40003000000 */
[----:B------:R-:W-:-:S02]  /*5ca0*/  IADD3 R75, P6, PT, R30, R18, RZ ;  /* 0x000000121e4b7210 */ /* 0x000fc40007fde0ff */
[CC--:B------:R-:W-:Y:S02]  /*5cb0*/  ISETP.GE.AND.EX P0, PT, R83.reuse, R54.reuse, PT, P0 ;  /* 0x000000365300720c */ /* 0x0c0fe40003f06300 */
[----:B------:R-:W-:Y:S02]  /*5cc0*/  SEL R37, R10, R37, P3 ;  /* 0x000000250a257207 */ /* 0x000fe40001800000 */
[----:B------:R-:W-:Y:S02]  /*5cd0*/  SEL R32, R83, R54, P3 ;  /* 0x0000003653207207 */ /* 0x000fe40001800000 */
[----:B------:R-:W-:Y:S01]  /*5ce0*/  ISETP.NE.U32.AND P3, PT, R30, -0x4afb0ccd, PT ;  /* 0xb504f3331e00780c */ /* 0x000fe20003f65070 */
[----:B------:R-:W-:Y:S01]  /*5cf0*/  IMAD.X R83, R31, 0x1, R19, P6 ;  /* 0x000000011f537824 */ /* 0x000fe200030e0613 */
[----:B------:R-:W-:Y:S02]  /*5d00*/  SEL R78, R38, R9, !P0 ;  /* 0x00000009264e7207 */ /* 0x000fe40004000000 */
[----:B------:R-:W-:-:S02]  /*5d10*/  ISETP.GE.U32.AND P0, PT, R29, R52, PT ;  /* 0x000000341d00720c */ /* 0x000fc40003f06070 */
[----:B------:R-:W-:Y:S02]  /*5d20*/  ISETP.NE.AND.EX P3, PT, R31, RZ, PT, P3 ;  /* 0x000000ff1f00720c */ /* 0x000fe40003f65330 */
[----:B------:R-:W-:Y:S02]  /*5d30*/  SEL R75, R75, 0xb504f333, P1 ;  /* 0xb504f3334b4b7807 */ /* 0x000fe40000800000 */
[----:B------:R-:W-:Y:S02]  /*5d40*/  ISETP.GE.AND.EX P0, PT, R28, R65, PT, P0 ;  /* 0x000000411c00720c */ /* 0x000fe40003f06300 */
[----:B------:R-:W-:Y:S02]  /*5d50*/  SEL R83, R83, RZ, P1 ;  /* 0x000000ff53537207 */ /* 0x000fe40000800000 */
[----:B------:R-:W-:Y:S02]  /*5d60*/  SEL R75, R75, 0xb504f333, P3 ;  /* 0xb504f3334b4b7807 */ /* 0x000fe40001800000 */
[----:B------:R-:W-:-:S02]  /*5d70*/  SEL R76, R38, R11, !P0 ;  /* 0x0000000b264c7207 */ /* 0x000fc40004000000 */
[----:B------:R-:W-:Y:S01]  /*5d80*/  ISETP.LT.U32.AND P6, PT, R29, R52, PT ;  /* 0x000000341d00720c */ /* 0x000fe20003fc1070 */
[----:B------:R-:W0:Y:S01]  /*5d90*/  LDS.128 R8, [R4+0x510] ;  /* 0x0005100004087984 */ /* 0x000e220000000c00 */
[----:B------:R-:W-:Y:S02]  /*5da0*/  SEL R83, R83, RZ, P3 ;  /* 0x000000ff53537207 */ /* 0x000fe40001800000 */
[----:B------:R-:W-:Y:S02]  /*5db0*/  ISETP.LT.U32.AND P0, PT, R75, R34, PT ;  /* 0x000000224b00720c */ /* 0x000fe40003f01070 */
[CC--:B------:R-:W-:Y:S02]  /*5dc0*/  ISETP.LT.AND.EX P6, PT, R28.reuse, R65.reuse, PT, P6 ;  /* 0x000000411c00720c */ /* 0x0c0fe40003fc1360 */
[----:B------:R-:W-:Y:S02]  /*5dd0*/  ISETP.LT.AND.EX P0, PT, R83, R68, PT, P0 ;  /* 0x000000445300720c */ /* 0x000fe40003f01300 */
[----:B------:R-:W-:-:S02]  /*5de0*/  SEL R65, R28, R65, P6 ;  /* 0x000000411c417207 */ /* 0x000fc40003000000 */
[----:B------:R-:W-:Y:S02]  /*5df0*/  SEL R54, R75, R34, P0 ;  /* 0x000000224b367207 */ /* 0x000fe40000000000 */
[----:B------:R-:W-:Y:S02]  /*5e00*/  SEL R57, R83, R68, P0 ;  /* 0x0000004453397207 */ /* 0x000fe40000000000 */
[----:B------:R-:W-:Y:S02]  /*5e10*/  SEL R52, R29, R52, P6 ;  /* 0x000000341d347207 */ /* 0x000fe40003000000 */
[C---:B------:R-:W-:Y:S02]  /*5e20*/  IADD3 R28, P0, PT, R30.reuse, R26, RZ ;  /* 0x0000001a1e1c7210 */ /* 0x040fe40007f1e0ff */
[----:B------:R-:W-:-:S03]  /*5e30*/  IADD3 R29, P6, PT, R30, R22, RZ ;  /* 0x000000161e1d7210 */ /* 0x000fc60007fde0ff */
[----:B------:R-:W-:Y:S01]  /*5e40*/  IMAD.X R74, R31, 0x1, R27, P0 ;  /* 0x000000011f4a7824 */ /* 0x000fe200000e061b */
[----:B------:R-:W-:Y:S01]  /*5e50*/  ISETP.GE.U32.AND P0, PT, R75, R34, PT ;  /* 0x000000224b00720c */ /* 0x000fe20003f06070 */
[----:B------:R-:W-:Y:S01]  /*5e60*/  IMAD.X R82, R31, 0x1, R23, P6 ;  /* 0x000000011f527824 */ /* 0x000fe200030e0617 */
[----:B------:R-:W-:Y:S02]  /*5e70*/  SEL R29, R29, 0xb504f333, P5 ;  /* 0xb504f3331d1d7807 */ /* 0x000fe40002800000 */
[----:B------:R-:W-:Y:S02]  /*5e80*/  ISETP.GE.AND.EX P0, PT, R83, R68, PT, P0 ;  /* 0x000000445300720c */ /* 0x000fe40003f06300 */
[----:B------:R-:W-:Y:S02]  /*5e90*/  IADD3 R88, P6, PT, R30, R14, RZ ;  /* 0x0000000e1e587210 */ /* 0x000fe40007fde0ff */
[----:B------:R-:W-:Y:S02]  /*5ea0*/  SEL R82, R82, RZ, P5 ;  /* 0x000000ff52527207 */ /* 0x000fe40002800000 */
[----:B------:R-:W-:-:S02]  /*5eb0*/  SEL R29, R29, 0xb504f333, P3 ;  /* 0xb504f3331d1d7807 */ /* 0x000fc40001800000 */
[----:B------:R-:W-:Y:S01]  /*5ec0*/  SEL R84, R38, R45, !P0 ;  /* 0x0000002d26547207 */ /* 0x000fe20004000000 */
[----:B------:R-:W-:Y:S01]  /*5ed0*/  IMAD.X R85, R31, 0x1, R15, P6 ;  /* 0x000000011f557824 */ /* 0x000fe200030e060f */
[----:B------:R-:W-:Y:S02]  /*5ee0*/  SEL R82, R82, RZ, P3 ;  /* 0x000000ff52527207 */ /* 0x000fe40001800000 */
[----:B------:R-:W-:Y:S02]  /*5ef0*/  ISETP.LT.U32.AND P0, PT, R29, R64, PT ;  /* 0x000000401d00720c */ /* 0x000fe40003f01070 */
[----:B------:R-:W-:Y:S02]  /*5f00*/  SEL R88, R88, 0xb504f333, P4 ;  /* 0xb504f33358587807 */ /* 0x000fe40002000000 */
[----:B------:R-:W-:Y:S02]  /*5f10*/  ISETP.LT.AND.EX P0, PT, R82, R51, PT, P0 ;  /* 0x000000335200720c */ /* 0x000fe40003f01300 */
[----:B------:R-:W-:-:S02]  /*5f20*/  SEL R68, R28, 0xb504f333, P2 ;  /* 0xb504f3331c447807 */ /* 0x000fc40001000000 */
        /* <DEDUP_REMOVED lines=13> */
[----:B0-----:R-:W-:Y:S02]  /*6000*/  IADD3 R87, P0, PT, R8, R18, RZ ;  /* 0x0000001208577210 */ /* 0x001fe40007f1e0ff */
        /* <DEDUP_REMOVED lines=39> */
[----:B------:R-:W-:-:S03]  /*6280*/  ISETP.GE.AND.EX P3, PT, R74, R47, PT, P3 ;  /* 0x0000002f4a00720c */ /* 0x000fc60003f66330 */
[----:B------:R-:W-:Y:S01]  /*6290*/  IMAD.X R26, R11, 0x1, R27, P1 ;  /* 0x000000010b1a7824 */ /* 0x000fe200008e061b */
[----:B------:R-:W-:Y:S02]  /*62a0*/  IADD3 R9, P1, PT, R10, R14, RZ ;  /* 0x0000000e0a097210 */ /* 0x000fe40007f3e0ff */
[----:B------:R-:W-:Y:S02]  /*62b0*/  SEL R72, R72, 0xb504f333, P2 ;  /* 0xb504f33348487807 */ /* 0x000fe40001000000 */
[----:B------:R-:W-:Y:S02]  /*62c0*/  SEL R14, R26, RZ, P2 ;  /* 0x000000ff1a0e7207 */ /* 0x000fe40001000000 */
[----:B------:R-:W-:Y:S02]  /*62d0*/  ISETP.GE.AND.EX P0, PT, R82, R51, PT, P0 ;  /* 0x000000335200720c */ /* 0x000fe40003f06300 */
[----:B------:R-:W-:Y:S02]  /*62e0*/  ISETP.LT.U32.AND P2, PT, R87, R70, PT ;  /* 0x000000465700720c */ /* 0x000fe40003f41070 */
[----:B------:R-:W-:-:S02]  /*62f0*/  SEL R82, R38, R71, !P3 ;  /* 0x0000004726527207 */ /* 0x000fc40005800000 */
[----:B------:R-:W-:Y:S02]  /*6300*/  SEL R68, R68, 0xb504f333, P5 ;  /* 0xb504f33344447807 */ /* 0x000fe40002800000 */
[----:B------:R-:W-:Y:S02]  /*6310*/  SEL R63, R63, RZ, P5 ;  /* 0x000000ff3f3f7207 */ /* 0x000fe40002800000 */
[----:B------:R-:W-:Y:S02]  /*6320*/  ISETP.LT.U32.AND P3, PT, R86, R73, PT ;  /* 0x000000495600720c */ /* 0x000fe40003f61070 */
[----:B------:R-:W-:Y:S02]  /*6330*/  ISETP.GE.U32.AND P5, PT, R88, R67, PT ;  /* 0x000000435800720c */ /* 0x000fe40003fa6070 */
[----:B------:R-:W-:Y:S02]  /*6340*/  ISETP.LT.AND.EX P2, PT, R29, R20, PT, P2 ;  /* 0x000000141d00720c */ /* 0x000fe40003f41320 */
[----:B------:R-:W-:-:S02]  /*6350*/  SEL R8, R38, R33, !P0 ;  /* 0x0000002126087207 */ /* 0x000fc40004000000 */
[----:B------:R-:W-:Y:S02]  /*6360*/  ISETP.LT.AND.EX P3, PT, R28, R21, PT, P3 ;  /* 0x000000151c00720c */ /* 0x000fe40003f61330 */
[----:B------:R-:W-:Y:S01]  /*6370*/  ISETP.GE.AND.EX P5, PT, R85, R66, PT, P5 ;  /* 0x000000425500720c */ /* 0x000fe20003fa6350 */
[----:B------:R-:W-:Y:S01]  /*6380*/  IMAD.X R85, R11, 0x1, R15, P1 ;  /* 0x000000010b557824 */ /* 0x000fe200008e060f */
[----:B------:R-:W-:Y:S02]  /*6390*/  ISETP.LT.U32.AND P0, PT, R31, R24, PT ;  /* 0x000000181f00720c */ /* 0x000fe40003f01070 */
[----:B------:R-:W-:Y:S02]  /*63a0*/  SEL R67, R87, R70, P2 ;  /* 0x0000004657437207 */ /* 0x000fe40001000000 */
[----:B------:R-:W-:Y:S02]  /*63b0*/  SEL R51, R29, R20, P2 ;  /* 0x000000141d337207 */ /* 0x000fe40001000000 */
[----:B------:R-:W-:-:S02]  /*63c0*/  ISETP.GE.U32.AND P1, PT, R87, R70, PT ;  /* 0x000000465700720c */ /* 0x000fc40003f26070 */
[CC--:B------:R-:W-:Y:S02]  /*63d0*/  ISETP.GE.U32.AND P2, PT, R86.reuse, R73.reuse, PT ;  /* 0x000000495600720c */ /* 0x0c0fe40003f46070 */
[----:B------:R-:W-:Y:S02]  /*63e0*/  SEL R73, R86, R73, P3 ;  /* 0x0000004956497207 */ /* 0x000fe40001800000 */
[----:B------:R-:W-:Y:S02]  /*63f0*/  SEL R71, R28, R21, P3 ;  /* 0x000000151c477207 */ /* 0x000fe40001800000 */
[----:B------:R-:W-:Y:S02]  /*6400*/  ISETP.LT.AND.EX P0, PT, R30, R25, PT, P0 ;  /* 0x000000191e00720c */ /* 0x000fe40003f01300 */
[----:B------:R-:W-:Y:S02]  /*6410*/  ISETP.GE.U32.AND P3, PT, R31, R24, PT ;  /* 0x000000181f00720c */ /* 0x000fe40003f66070 */
[----:B------:R-:W-:-:S02]  /*6420*/  SEL R75, R74, R47, P6 ;  /* 0x0000002f4a4b7207 */ /* 0x000fc40003000000 */
[----:B------:R-:W-:Y:S02]  /*6430*/  ISETP.GE.AND.EX P1, PT, R29, R20, PT, P1 ;  /* 0x000000141d00720c */ /* 0x000fe40003f26310 */
[----:B------:R-:W-:Y:S02]  /*6440*/  ISETP.GE.AND.EX P2, PT, R28, R21, PT, P2 ;  /* 0x000000151c00720c */ /* 0x000fe40003f46320 */
[----:B------:R-:W-:Y:S01]  /*6450*/  SEL R74, R38, R69, !P5 ;  /* 0x00000045264a7207 */ /* 0x000fe20006800000 */
[----:B------:R-:W0:Y:S01]  /*6460*/  LDS.128 R20, [R6+0x30] ;  /* 0x0000300006147984 */ /* 0x000e220000000c00 */
[----:B------:R-:W-:Y:S02]  /*6470*/  ISETP.NE.U32.AND P5, PT, R10, -0x4afb0ccd, PT ;  /* 0xb504f3330a00780c */ /* 0x000fe40003fa5070 */
[----:B------:R-:W-:Y:S02]  /*6480*/  SEL R47, R31, R24, P0 ;  /* 0x000000181f2f7207 */ /* 0x000fe40000000000 */
[----:B------:R-:W-:-:S02]  /*6490*/  SEL R33, R30, R25, P0 ;  /* 0x000000191e217207 */ /* 0x000fc40000000000 */
[----:B------:R-:W-:Y:S02]  /*64a0*/  ISETP.GE.AND.EX P3, PT, R30, R25, PT, P3 ;  /* 0x000000191e00720c */ /* 0x000fe40003f66330 */
[----:B------:R-:W1:Y:S01]  /*64b0*/  LDS.128 R28, [R4+0x600] ;  /* 0x00060000041c7984 */ /* 0x000e620000000c00 */
[----:B------:R-:W-:-:S03]  /*64c0*/  ISETP.NE.AND.EX P0, PT, R11, RZ, PT, P5 ;  /* 0x000000ff0b00720c */ /* 0x000fc60003f05350 */
[----:B------:R-:W2:Y:S01]  /*64d0*/  LDS.128 R24, [R6+0xb0] ;  /* 0x0000b00006187984 */ /* 0x000ea20000000c00 */
[----:B------:R-:W-:Y:S02]  /*64e0*/  SEL R10, R72, 0xb504f333, P0 ;  /* 0xb504f333480a7807 */ /* 0x000fe40000000000 */
[----:B------:R-:W-:Y:S02]  /*64f0*/  SEL R72, R38, R61, !P1 ;  /* 0x0000003d26487207 */ /* 0x000fe40004800000 */
[----:B------:R-:W-:Y:S02]  /*6500*/  ISETP.LT.U32.AND P1, PT, R83, R50, PT ;  /* 0x000000325300720c */ /* 0x000fe40003f21070 */
[----:B------:R-:W-:Y:S02]  /*6510*/  SEL R89, R19, 0xb504f333, P0 ;  /* 0xb504f33313597807 */ /* 0x000fe40000000000 */
[----:B------:R-:W-:Y:S02]  /*6520*/  ISETP.LT.AND.EX P1, PT, R64, R13, PT, P1 ;  /* 0x0000000d4000720c */ /* 0x000fe40003f21310 */
[----:B------:R-:W-:-:S02]  /*6530*/  SEL R19, R68, 0xb504f333, P0 ;  /* 0xb504f33344137807 */ /* 0x000fc40000000000 */
[----:B------:R-:W-:Y:S02]  /*6540*/  SEL R11, R18, RZ, P0 ;  /* 0x000000ff120b7207 */ /* 0x000fe40000000000 */
[C---:B------:R-:W-:Y:S02]  /*6550*/  SEL R66, R38.reuse, R49, !P2 ;  /* 0x0000003126427207 */ /* 0x040fe40005000000 */
[----:B------:R-:W-:Y:S02]  /*6560*/  ISETP.LT.U32.AND P5, PT, R89, R46, PT ;  /* 0x0000002e5900720c */ /* 0x000fe40003fa1070 */
[----:B------:R-:W-:Y:S02]  /*6570*/  SEL R70, R38, R35, !P3 ;  /* 0x0000002326467207 */ /* 0x000fe40005800000 */
[----:B------:R-:W-:Y:S02]  /*6580*/  SEL R35, R83, R50, P1 ;  /* 0x0000003253237207 */ /* 0x000fe40000800000 */
[----:B------:R-:W-:-:S02]  /*6590*/  SEL R49, R64, R13, P1 ;  /* 0x0000000d40317207 */ /* 0x000fc40000800000 */
[----:B------:R-:W-:Y:S02]  /*65a0*/  SEL R87, R63, RZ, P0 ;  /* 0x000000ff3f577207 */ /* 0x000fe40000000000 */
[----:B------:R-:W-:Y:S02]  /*65b0*/  SEL R15, R14, RZ, P0 ;  /* 0x000000ff0e0f7207 */ /* 0x000fe40000000000 */
[----:B------:R-:W-:Y:S02]  /*65c0*/  ISETP.LT.U32.AND P2, PT, R19, R16, PT ;  /* 0x000000101300720c */ /* 0x000fe40003f41070 */
[----:B------:R-:W-:Y:S02]  /*65d0*/  ISETP.LT.U32.AND P1, PT, R10, R17, PT ;  /* 0x000000110a00720c */ /* 0x000fe40003f21070 */
[----:B------:R-:W-:Y:S02]  /*65e0*/  ISETP.LT.AND.EX P3, PT, R11, R48, PT, P5 ;  /* 0x000000300b00720c */ /* 0x000fe40003f61350 */
[----:B------:R-:W-:-:S02]  /*65f0*/  ISETP.LT.AND.EX P2, PT, R87, R12, PT, P2 ;  /* 0x0000000c5700720c */ /* 0x000fc40003f41320 */
[----:B------:R-:W-:Y:S02]  /*6600*/  ISETP.LT.AND.EX P1, PT, R15, R56, PT, P1 ;  /* 0x000000380f00720c */ /* 0x000fe40003f21310 */
[----:B------:R-:W-:Y:S02]  /*6610*/  SEL R68, R89, R46, P3 ;  /* 0x0000002e59447207 */ /* 0x000fe40001800000 */
[----:B------:R-:W-:Y:S02]  /*6620*/  SEL R61, R11, R48, P3 ;  /* 0x000000300b3d7207 */ /* 0x000fe40001800000 */
[----:B------:R-:W-:Y:S02]  /*6630*/  ISETP.GE.U32.AND P5, PT, R83, R50, PT ;  /* 0x000000325300720c */ /* 0x000fe40003fa6070 */
[----:B------:R-:W-:Y:S02]  /*6640*/  ISETP.GE.U32.AND P3, PT, R89, R46, PT ;  /* 0x0000002e5900720c */ /* 0x000fe40003f66070 */
[----:B------:R-:W-:-:S02]  /*6650*/  SEL R63, R19, R16, P2 ;  /* 0x00000010133f7207 */ /* 0x000fc40001000000 */
[----:B------:R-:W-:Y:S02]  /*6660*/  SEL R69, R87, R12, P2 ;  /* 0x0000000c57457207 */ /* 0x000fe40001000000 */
[CC--:B------:R-:W-:Y:S02]  /*6670*/  SEL R50, R10.reuse, R17.reuse, P1 ;  /* 0x000000110a327207 */ /* 0x0c0fe40000800000 */
[----:B------:R-:W-:Y:S02]  /*6680*/  SEL R46, R15, R56, P1 ;  /* 0x000000380f2e7207 */ /* 0x000fe40000800000 */
[----:B------:R-:W-:Y:S02]  /*6690*/  ISETP.GE.U32.AND P1, PT, R19, R16, PT ;  /* 0x000000101300720c */ /* 0x000fe40003f26070 */
[----:B------:R-:W-:Y:S02]  /*66a0*/  ISETP.GE.U32.AND P2, PT, R10, R17, PT ;  /* 0x000000110a00720c */ /* 0x000fe40003f46070 */
[----:B------:R-:W-:Y:S01]  /*66b0*/  ISETP.GE.AND.EX P5, PT, R64, R13, PT, P5 ;  /* 0x0000000d4000720c */ /* 0x000fe20003fa6350 */
[----:B------:R-:W-:Y:S01]  /*66c0*/  LDS.128 R16, [R6+0x1b0] ;  /* 0x0001b00006107984 */ /* 0x000fe20000000c00 */
[----:B------:R-:W-:-:S02]  /*66d0*/  ISETP.GE.AND.EX P1, PT, R87, R12, PT, P1 ;  /* 0x0000000c5700720c */ /* 0x000fc40003f26310 */
[----:B------:R-:W-:Y:S02]  /*66e0*/  ISETP.GE.AND.EX P2, PT, R15, R56, PT, P2 ;  /* 0x000000380f00720c */ /* 0x000fe40003f46320 */
[----:B------:R-:W3:Y:S01]  /*66f0*/  LDS.128 R12, [R6+0x130] ;  /* 0x00013000060c7984 */ /* 0x000ee20000000c00 */
[----:B------:R-:W-:Y:S02]  /*6700*/  SEL R9, R9, 0xb504f333, P4 ;  /* 0xb504f33309097807 */ /* 0x000fe40002000000 */
[----:B------:R-:W-:Y:S02]  /*6710*/  SEL R85, R85, RZ, P4 ;  /* 0x000000ff55557207 */ /* 0x000fe40002000000 */
[----:B------:R-:W-:Y:S02]  /*6720*/  ISETP.GE.AND.EX P3, PT, R11, R48, PT, P3 ;  /* 0x000000300b00720c */ /* 0x000fe40003f66330 */
[----:B------:R-:W-:Y:S02]  /*6730*/  SEL R64, R38, R79, !P5 ;  /* 0x0000004f26407207 */ /* 0x000fe40006800000 */
[----:B------:R-:W-:-:S02]  /*6740*/  SEL R79, R9, 0xb504f333, P0 ;  /* 0xb504f333094f7807 */ /* 0x000fc40000000000 */
[----:B------:R-:W-:Y:S02]  /*6750*/  SEL R9, R85, RZ, P0 ;  /* 0x000000ff55097207 */ /* 0x000fe40000000000 */
[----:B0-----:R-:W-:Y:S02]  /*6760*/  ISETP.NE.U32.AND P0, PT, R20, -0x4afb0ccd, PT ;  /* 0xb504f3331400780c */ /* 0x001fe40003f05070 */
[----:B------:R-:W-:Y:S02]  /*6770*/  SEL R56, R38, R77, !P3 ;  /* 0x0000004d26387207 */ /* 0x000fe40005800000 */
[C---:B-1----:R-:W-:Y:S02]  /*6780*/  IADD3 R10, P5, PT, R28.reuse, R20, RZ ;  /* 0x000000141c0a7210 */ /* 0x042fe40007fbe0ff */
[----:B------:R-:W-:Y:S02]  /*6790*/  ISETP.GE.U32.AND P3, PT, R79, R60, PT ;  /* 0x0000003c4f00720c */ /* 0x000fe40003f66070 */
[----:B------:R-:W-:-:S02]  /*67a0*/  ISETP.NE.U32.AND P6, PT, R28, -0x4afb0ccd, PT ;  /* 0xb504f3331c00780c */ /* 0x000fc40003fc5070 */
[----:B------:R-:W-:Y:S01]  /*67b0*/  ISETP.NE.AND.EX P0, PT, R21, RZ, PT, P0 ;  /* 0x000000ff1500720c */ /* 0x000fe20003f05300 */
[----:B------:R-:W-:Y:S01]  /*67c0*/  IMAD.X R88, R29, 0x1, R21, P5 ;  /* 0x000000011d587824 */ /* 0x000fe200028e0615 */
[----:B------:R-:W-:Y:S02]  /*67d0*/  SEL R48, R38, R59, !P1 ;  /* 0x0000003b26307207 */ /* 0x000fe40004800000 */
[----:B------:R-:W-:Y:S02]  /*67e0*/  ISETP.GE.AND.EX P3, PT, R9, R42, PT, P3 ;  /* 0x0000002a0900720c */ /* 0x000fe40003f66330 */
[----:B--2---:R-:W-:Y:S02]  /*67f0*/  ISETP.NE.U32.AND P1, PT, R24, -0x4afb0ccd, PT ;  /* 0xb504f3331800780c */ /* 0x004fe40003f25070 */
[----:B------:R-:W-:Y:S02]  /*6800*/  ISETP.NE.AND.EX P6, PT, R29, RZ, PT, P6 ;  /* 0x000000ff1d00720c */ /* 0x000fe40003fc5360 */
[----:B------:R-:W-:-:S02]  /*6810*/  SEL R10, R10, 0xb504f333, P0 ;  /* 0xb504f3330a0a7807 */ /* 0x000fc40000000000 */
[----:B------:R-:W-:Y:S02]  /*6820*/  IADD3 R11, P4, PT, R28, R24, RZ ;  /* 0x000000181c0b7210 */ /* 0x000fe40007f9e0ff */
[----:B------:R-:W-:Y:S02]  /*6830*/  ISETP.NE.AND.EX P1, PT, R25, RZ, PT, P1 ;  /* 0x000000ff1900720c */ /* 0x000fe40003f25310 */
[----:B------:R-:W-:Y:S02]  /*6840*/  SEL R88, R88, RZ, P0 ;  /* 0x000000ff58587207 */ /* 0x000fe40000000000 */
[----:B------:R-:W-:Y:S01]  /*6850*/  SEL R10, R10, 0xb504f333, P6 ;  /* 0xb504f3330a0a7807 */ /* 0x000fe20003000000 */
[----:B------:R-:W-:Y:S01]  /*6860*/  IMAD.X R86, R29, 0x1, R25, P4 ;  /* 0x000000011d567824 */ /* 0x000fe200020e0619 */
[----:B------:R-:W-:Y:S02]  /*6870*/  ISETP.NE.AND P5, PT, R44, RZ, PT ;  /* 0x000000ff2c00720c */ /* 0x000fe40003fa5270 */
[----:B------:R-:W-:-:S02]  /*6880*/  SEL R11, R11, 0xb504f333, P1 ;  /* 0xb504f3330b0b7807 */ /* 0x000fc40000800000 */
[----:B------:R-:W-:Y:S02]  /*6890*/  SEL R44, R38, R55, !P2 ;  /* 0x00000037262c7207 */ /* 0x000fe40005000000 */
[----:B------:R-:W-:Y:S02]  /*68a0*/  SEL R88, R88, RZ, P6 ;  /* 0x000000ff58587207 */ /* 0x000fe40003000000 */
[----:B------:R-:W-:Y:S02]  /*68b0*/  ISETP.LT.U32.AND P2, PT, R10, R41, PT ;  /* 0x000000290a00720c */ /* 0x000fe40003f41070 */
[----:B------:R-:W-:Y:S02]  /*68c0*/  SEL R86, R86, RZ, P1 ;  /* 0x000000ff56567207 */ /* 0x000fe40000800000 */
[----:B------:R-:W-:Y:S02]  /*68d0*/  SEL R11, R11, 0xb504f333, P6 ;  /* 0xb504f3330b0b7807 */ /* 0x000fe40003000000 */
[----:B------:R-:W-:-:S02]  /*68e0*/  @P3 SEL R38, R7, R36, !P5 ;  /* 0x0000002407263207 */ /* 0x000fc40006800000 */
[----:B------:R-:W-:Y:S02]  /*68f0*/  ISETP.LT.AND.EX P3, PT, R88, R39, PT, P2 ;  /* 0x000000275800720c */ /* 0x000fe40003f61320 */
[----:B------:R-:W-:Y:S02]  /*6900*/  SEL R86, R86, RZ, P6 ;  /* 0x000000ff56567207 */ /* 0x000fe40003000000 */
[----:B------:R-:W-:Y:S02]  /*6910*/  ISETP.LT.U32.AND P5, PT, R11, R40, PT ;  /* 0x000000280b00720c */ /* 0x000fe40003fa1070 */
[CC--:B------:R-:W-:Y:S02]  /*6920*/  ISETP.GE.U32.AND P2, PT, R10.reuse, R41.reuse, PT ;  /* 0x000000290a00720c */ /* 0x0c0fe40003f46070 */
[----:B------:R-:W-:Y:S02]  /*6930*/  ISETP.LT.U32.AND P4, PT, R79, R60, PT ;  /* 0x0000003c4f00720c */ /* 0x000fe40003f81070 */
[----:B------:R-:W-:-:S02]  /*6940*/  SEL R41, R10, R41, P3 ;  /* 0x000000290a297207 */ /* 0x000fc40001800000 */
[----:B------:R-:W-:Y:S01]  /*6950*/  SEL R36, R88, R39, P3 ;  /* 0x0000002758247207 */ /* 0x000fe20001800000 */
[----:B------:R-:W-:Y:S01]  /*6960*/  VIADD R7, R2, 0x6 ;  /* 0x0000000602077836 */ /* 0x000fe20000000000 */
[----:B------:R-:W-:Y:S02]  /*6970*/  ISETP.GE.U32.AND P3, PT, R11, R40, PT ;  /* 0x000000280b00720c */ /* 0x000fe40003f66070 */
[----:B------:R-:W-:Y:S02]  /*6980*/  ISETP.LT.AND.EX P5, PT, R86, R43, PT, P5 ;  /* 0x0000002b5600720c */ /* 0x000fe40003fa1350 */
[----:B------:R-:W-:Y:S02]  /*6990*/  ISETP.GE.AND.EX P2, PT, R88, R39, PT, P2 ;  /* 0x000000275800720c */ /* 0x000fe40003f46320 */
[----:B------:R-:W-:Y:S02]  /*69a0*/  ISETP.LT.AND.EX P4, PT, R9, R42, PT, P4 ;  /* 0x0000002a0900720c */ /* 0x000fe40003f81340 */
[----:B------:R-:W-:-:S02]  /*69b0*/  ISETP.GE.AND.EX P3, PT, R86, R43, PT, P3 ;  /* 0x0000002b5600720c */ /* 0x000fc40003f66330 */
[----:B------:R-:W-:Y:S02]  /*69c0*/  SEL R40, R11, R40, P5 ;  /* 0x000000280b287207 */ /* 0x000fe40002800000 */
[----:B------:R-:W-:Y:S02]  /*69d0*/  SEL R85, R7, R62, !P2 ;  /* 0x0000003e07557207 */ /* 0x000fe40005000000 */
[----:B------:R-:W-:Y:S02]  /*69e0*/  SEL R60, R79, R60, P4 ;  /* 0x0000003c4f3c7207 */ /* 0x000fe40002000000 */
[----:B------:R-:W-:Y:S02]  /*69f0*/  IADD3 R11, P2, PT, R20, R30, RZ ;  /* 0x0000001e140b7210 */ /* 0x000fe40007f5e0ff */
[----:B------:R-:W-:Y:S02]  /*6a00*/  SEL R79, R7, R58, !P3 ;  /* 0x0000003a074f7207 */ /* 0x000fe40005800000 */
[----:B---3--:R-:W-:-:S02]  /*6a10*/  ISETP.NE.U32.AND P3, PT, R12, -0x4afb0ccd, PT ;  /* 0xb504f3330c00780c */ /* 0x008fc40003f65070 */
[----:B------:R-:W-:Y:S01]  /*6a20*/  SEL R42, R9, R42, P4 ;  /* 0x0000002a092a7207 */ /* 0x000fe20002000000 */
[----:B------:R-:W-:Y:S01]  /*6a30*/  IMAD.X R88, R21, 0x1, R31, P2 ;  /* 0x0000000115587824 */ /* 0x000fe200010e061f */
[----:B------:R-:W-:Y:S02]  /*6a40*/  IADD3 R10, P4, PT, R28, R12, RZ ;  /* 0x0000000c1c0a7210 */ /* 0x000fe40007f9e0ff */
[----:B------:R-:W-:Y:S02]  /*6a50*/  SEL R39, R86, R43, P5 ;  /* 0x0000002b56277207 */ /* 0x000fe40002800000 */
[----:B------:R-:W-:Y:S02]  /*6a60*/  ISETP.NE.U32.AND P2, PT, R16, -0x4afb0ccd, PT ;  /* 0xb504f3331000780c */ /* 0x000fe40003f45070 */
[----:B------:R-:W-:Y:S02]  /*6a70*/  ISETP.NE.AND.EX P3, PT, R13, RZ, PT, P3 ;  /* 0x000000ff0d00720c */ /* 0x000fe40003f65330 */
[----:B------:R-:W-:Y:S01]  /*6a80*/  IADD3 R9, P5, PT, R28, R16, RZ ;  /* 0x000000101c097210 */ /* 0x000fe20007fbe0ff */
[----:B------:R-:W-:Y:S01]  /*6a90*/  IMAD.X R55, R29, 0x1, R13, P4 ;  /* 0x000000011d377824 */ /* 0x000fe200020e060d */
[----:B------:R-:W-:-:S02]  /*6aa0*/  ISETP.NE.AND.EX P2, PT, R17, RZ, PT, P2 ;  /* 0x000000ff1100720c */ /* 0x000fc40003f45320 */
[----:B------:R-:W-:Y:S01]  /*6ab0*/  SEL R10, R10, 0xb504f333, P3 ;  /* 0xb504f3330a0a7807 */ /* 0x000fe20001800000 */
[----:B------:R-:W-:Y:S01]  /*6ac0*/  IMAD.X R28, R29, 0x1, R17, P5 ;  /* 0x000000011d1c7824 */ /* 0x000fe200028e0611 */
[----:B------:R-:W-:Y:S02]  /*6ad0*/  IADD3 R86, P4, PT, R24, R30, RZ ;  /* 0x0000001e18567210 */ /* 0x000fe40007f9e0ff */
[----:B------:R-:W-:Y:S02]  /*6ae0*/  SEL R55, R55, RZ, P3 ;  /* 0x000000ff37377207 */ /* 0x000fe40001800000 */
[----:B------:R-:W-:Y:S02]  /*6af0*/  SEL R29, R9, 0xb504f333, P2 ;  /* 0xb504f333091d7807 */ /* 0x000fe40001000000 */
[----:B------:R-:W-:Y:S02]  /*6b00*/  SEL R10, R10, 0xb504f333, P6 ;  /* 0xb504f3330a0a7807 */ /* 0x000fe40003000000 */
[----:B------:R-:W-:Y:S01]  /*6b10*/  ISETP.NE.U32.AND P5, PT, R30, -0x4afb0ccd, PT ;  /* 0xb504f3331e00780c */ /* 0x000fe20003fa5070 */
[----:B------:R-:W-:Y:S01]  /*6b20*/  IMAD.X R43, R25, 0x1, R31, P4 ;  /* 0x00000001192b7824 */ /* 0x000fe200020e061f */
[----:B------:R-:W-:-:S02]  /*6b30*/  SEL R28, R28, RZ, P2 ;  /* 0x000000ff1c1c7207 */ /* 0x000fc40001000000 */
[----:B------:R-:W-:Y:S02]  /*6b40*/  SEL R9, R55, RZ, P6 ;  /* 0x000000ff37097207 */ /* 0x000fe40003000000 */
[----:B------:R-:W-:Y:S02]  /*6b50*/  SEL R29, R29, 0xb504f333, P6 ;  /* 0xb504f3331d1d7807 */ /* 0x000fe40003000000 */
        /* <DEDUP_REMOVED lines=26> */
[----:B------:R-:W-:Y:S02]  /*6d00*/  ISETP.GE.AND.EX P4, PT, R43, R34, PT, P4 ;  /* 0x000000222b00720c */ /* 0x000fe40003f86340 */
[----:B------:R-:W-:-:S02]  /*6d10*/  ISETP.GE.U32.AND P6, PT, R10, R37, PT ;  /* 0x000000250a00720c */ /* 0x000fc40003fc6070 */
[----:B------:R-:W-:Y:S02]  /*6d20*/  SEL R37, R7, R8, !P4 ;  /* 0x0000000807257207 */ /* 0x000fe40006000000 */
[----:B------:R-:W-:Y:S02]  /*6d30*/  ISETP.GE.AND.EX P6, PT, R9, R32, PT, P6 ;  /* 0x000000200900720c */ /* 0x000fe40003fc6360 */
[----:B------:R-:W0:Y:S01]  /*6d40*/  LDS.128 R8, [R4+0x610] ;  /* 0x0006100004087984 */ /* 0x000e220000000c00 */
[----:B------:R-:W-:-:S05]  /*6d50*/  IADD3 R89, P4, PT, R12, R30, RZ ;  /* 0x0000001e0c597210 */ /* 0x000fca0007f9e0ff */
[----:B------:R-:W-:Y:S01]  /*6d60*/  IMAD.X R87, R13, 0x1, R31, P4 ;  /* 0x000000010d577824 */ /* 0x000fe200020e061f */
[CC--:B------:R-:W-:Y:S02]  /*6d70*/  ISETP.LT.U32.AND P4, PT, R86.reuse, R45.reuse, PT ;  /* 0x0000002d5600720c */ /* 0x0c0fe40003f81070 */
        /* <DEDUP_REMOVED lines=45> */
[----:B------:R-:W-:Y:S02]  /*7050*/  P2R R83, PR, RZ, 0x40 ;  /* 0x00000040ff537803 */ /* 0x000fe40000000000 */
[----:B------:R-:W-:Y:S01]  /*7060*/  ISETP.GE.U32.AND P6, PT, R89, R53, PT ;  /* 0x000000355900720c */ /* 0x000fe20003fc6070 */
[----:B------:R-:W-:-:S03]  /*7070*/  IMAD.X R20, R21, 0x1, R11, P5 ;  /* 0x0000000115147824 */ /* 0x000fc600028e060b */
[----:B------:R-:W-:Y:S02]  /*7080*/  ISETP.GE.AND.EX P6, PT, R87, R75, PT, P6 ;  /* 0x0000004b5700720c */ /* 0x000fe40003fc6360 */
[----:B------:R-:W-:Y:S02]  /*7090*/  SEL R87, R9, 0xb504f333, P0 ;  /* 0xb504f33309577807 */ /* 0x000fe40000000000 */
[----:B------:R-:W-:Y:S02]  /*70a0*/  SEL R75, R20, RZ, P0 ;  /* 0x000000ff144b7207 */ /* 0x000fe40000000000 */
        /* <DEDUP_REMOVED lines=10> */
[-C--:B------:R-:W-:Y:S02]  /*7150*/  ISETP.GE.AND.EX P1, PT, R31, R81.reuse, PT, P0 ;  /* 0x000000511f00720c */ /* 0x080fe40003f26300 */
[----:B------:R-:W-:Y:S02]  /*7160*/  IADD3 R12, P0, PT, R16, R10, RZ ;  /* 0x0000000a100c7210 */ /* 0x000fe40007f1e0ff */
[----:B------:R-:W-:Y:S02]  /*7170*/  SEL R80, R80, 0xb504f333, P3 ;  /* 0xb504f33350507807 */ /* 0x000fe40001800000 */
[----:B------:R-:W-:Y:S02]  /*7180*/  SEL R13, R13, RZ, P3 ;  /* 0x000000ff0d0d7207 */ /* 0x000fe40001800000 */
[----:B------:R-:W-:Y:S02]  /*7190*/  SEL R52, R31, R81, P5 ;  /* 0x000000511f347207 */ /* 0x000fe40002800000 */
[----:B------:R-:W-:-:S02]  /*71a0*/  ISETP.NE.U32.AND P3, PT, R10, -0x4afb0ccd, PT ;  /* 0xb504f3330a00780c */ /* 0x000fc40003f65070 */
[----:B------:R-:W-:Y:S01]  /*71b0*/  ISETP.NE.AND P5, PT, R83, RZ, PT ;  /* 0x000000ff5300720c */ /* 0x000fe20003fa5270 */
[----:B------:R-:W-:Y:S01]  /*71c0*/  IMAD.X R10, R17, 0x1, R11, P0 ;  /* 0x00000001110a7824 */ /* 0x000fe200000e060b */
[----:B------:R-:W-:Y:S02]  /*71d0*/  ISETP.NE.AND.EX P0, PT, R11, RZ, PT, P3 ;  /* 0x000000ff0b00720c */ /* 0x000fe40003f05330 */
[----:B------:R-:W-:Y:S02]  /*71e0*/  SEL R9, R7, R78, !P5 ;  /* 0x0000004e07097207 */ /* 0x000fe40006800000 */
[----:B------:R-:W-:Y:S02]  /*71f0*/  ISETP.LT.U32.AND P3, PT, R30, R73, PT ;  /* 0x000000491e00720c */ /* 0x000fe40003f61070 */
[----:B------:R-:W-:Y:S02]  /*7200*/  ISETP.LT.U32.AND P5, PT, R29, R67, PT ;  /* 0x000000431d00720c */ /* 0x000fe40003fa1070 */
[----:B------:R-:W-:-:S02]  /*7210*/  ISETP.GE.AND.EX P4, PT, R28, R65, PT, P4 ;  /* 0x000000411c00720c */ /* 0x000fc40003f86340 */
[----:B------:R-:W-:Y:S02]  /*7220*/  ISETP.LT.AND.EX P3, PT, R92, R71, PT, P3 ;  /* 0x000000475c00720c */ /* 0x000fe40003f61330 */
[----:B------:R-:W-:Y:S02]  /*7230*/  ISETP.LT.AND.EX P5, PT, R90, R51, PT, P5 ;  /* 0x000000335a00720c */ /* 0x000fe40003fa1350 */
[----:B------:R-:W-:Y:S02]  /*7240*/  SEL R11, R7, R76, !P4 ;  /* 0x0000004c070b7207 */ /* 0x000fe40006000000 */
[----:B------:R-:W-:Y:S02]  /*7250*/  ISETP.GE.U32.AND P4, PT, R29, R67, PT ;  /* 0x000000431d00720c */ /* 0x000fe40003f86070 */
[----:B------:R-:W-:Y:S02]  /*7260*/  SEL R65, R30, R73, P3 ;  /* 0x000000491e417207 */ /* 0x000fe40001800000 */
[----:B------:R-:W-:-:S02]  /*7270*/  SEL R21, R92, R71, P3 ;  /* 0x000000475c157207 */ /* 0x000fc40001800000 */
[----:B------:R-:W-:Y:S02]  /*7280*/  SEL R67, R29, R67, P5 ;  /* 0x000000431d437207 */ /* 0x000fe40002800000 */
[----:B------:R-:W-:Y:S02]  /*7290*/  ISETP.GE.U32.AND P3, PT, R30, R73, PT ;  /* 0x000000491e00720c */ /* 0x000fe40003f66070 */
[----:B------:R-:W0:Y:S01]  /*72a0*/  LDS.128 R28, [R4+0x700] ;  /* 0x00070000041c7984 */ /* 0x000e220000000c00 */
[----:B------:R-:W-:Y:S02]  /*72b0*/  SEL R83, R7, R82, !P6 ;  /* 0x0000005207537207 */ /* 0x000fe40007000000 */
[----:B------:R-:W-:Y:S02]  /*72c0*/  ISETP.LT.U32.AND P6, PT, R88, R47, PT ;  /* 0x0000002f5800720c */ /* 0x000fe40003fc1070 */
[CC--:B------:R-:W-:Y:S02]  /*72d0*/  SEL R20, R90.reuse, R51.reuse, P5 ;  /* 0x000000335a147207 */ /* 0x0c0fe40002800000 */
[----:B------:R-:W-:-:S02]  /*72e0*/  ISETP.GE.AND.EX P5, PT, R90, R51, PT, P4 ;  /* 0x000000335a00720c */ /* 0x000fc40003fa6340 */
[----:B------:R-:W-:Y:S02]  /*72f0*/  ISETP.LT.AND.EX P4, PT, R8, R33, PT, P6 ;  /* 0x000000210800720c */ /* 0x000fe40003f81360 */
[----:B------:R-:W-:Y:S02]  /*7300*/  ISETP.GE.AND.EX P6, PT, R92, R71, PT, P3 ;  /* 0x000000475c00720c */ /* 0x000fe40003fc6330 */
[----:B------:R-:W-:Y:S02]  /*7310*/  SEL R81, R7, R74, !P1 ;  /* 0x0000004a07517207 */ /* 0x000fe40004800000 */
[----:B------:R-:W-:Y:S02]  /*7320*/  SEL R87, R87, 0xb504f333, P0 ;  /* 0xb504f33357577807 */ /* 0x000fe40000000000 */
[----:B------:R-:W-:Y:S02]  /*7330*/  SEL R76, R75, RZ, P0 ;  /* 0x000000ff4b4c7207 */ /* 0x000fe40000000000 */
[----:B------:R-:W-:-:S02]  /*7340*/  SEL R74, R89, 0xb504f333, P0 ;  /* 0xb504f333594a7807 */ /* 0x000fc40000000000 */
[C---:B------:R-:W-:Y:S02]  /*7350*/  SEL R75, R7.reuse, R72, !P5 ;  /* 0x00000048074b7207 */ /* 0x040fe40006800000 */
[----:B------:R-:W-:Y:S02]  /*7360*/  ISETP.LT.U32.AND P5, PT, R86, R35, PT ;  /* 0x000000235600720c */ /* 0x000fe40003fa1070 */
[----:B------:R-:W-:Y:S02]  /*7370*/  SEL R51, R7, R66, !P6 ;  /* 0x0000004207337207 */ /* 0x000fe40007000000 */
[----:B------:R-:W-:Y:S02]  /*7380*/  ISETP.LT.U32.AND P6, PT, R87, R68, PT ;  /* 0x000000445700720c */ /* 0x000fe40003fc1070 */
[----:B------:R-:W-:Y:S02]  /*7390*/  SEL R72, R25, RZ, P0 ;  /* 0x000000ff19487207 */ /* 0x000fe40000000000 */
[----:B------:R-:W-:-:S02]  /*73a0*/  ISETP.LT.U32.AND P1, PT, R74, R63, PT ;  /* 0x0000003f4a00720c */ /* 0x000fc40003f21070 */
[----:B------:R-:W-:Y:S02]  /*73b0*/  ISETP.LT.AND.EX P5, PT, R84, R49, PT, P5 ;  /* 0x000000315400720c */ /* 0x000fe40003fa1350 */
[----:B------:R-:W-:Y:S02]  /*73c0*/  ISETP.LT.AND.EX P6, PT, R76, R61, PT, P6 ;  /* 0x0000003d4c00720c */ /* 0x000fe40003fc1360 */
[CC--:B------:R-:W-:Y:S02]  /*73d0*/  ISETP.GE.U32.AND P3, PT, R88.reuse, R47.reuse, PT ;  /* 0x0000002f5800720c */ /* 0x0c0fe40003f66070 */
[----:B------:R-:W-:Y:S02]  /*73e0*/  SEL R24, R88, R47, P4 ;  /* 0x0000002f58187207 */ /* 0x000fe40002000000 */
[----:B------:R-:W-:Y:S02]  /*73f0*/  ISETP.LT.AND.EX P1, PT, R72, R69, PT, P1 ;  /* 0x000000454800720c */ /* 0x000fe40003f21310 */
[----:B------:R-:W-:-:S02]  /*7400*/  SEL R25, R8, R33, P4 ;  /* 0x0000002108197207 */ /* 0x000fc40002000000 */
[----:B------:R-:W-:Y:S02]  /*7410*/  SEL R47, R86, R35, P5 ;  /* 0x00000023562f7207 */ /* 0x000fe40002800000 */
[----:B------:R-:W-:Y:S02]  /*7420*/  SEL R66, R84, R49, P5 ;  /* 0x0000003154427207 */ /* 0x000fe40002800000 */
[----:B------:R-:W-:Y:S02]  /*7430*/  ISETP.GE.U32.AND P5, PT, R86, R35, PT ;  /* 0x000000235600720c */ /* 0x000fe40003fa6070 */
[CC--:B------:R-:W-:Y:S02]  /*7440*/  ISETP.GE.U32.AND P4, PT, R87.reuse, R68.reuse, PT ;  /* 0x000000445700720c */ /* 0x0c0fe40003f86070 */
[----:B------:R-:W-:Y:S02]  /*7450*/  SEL R35, R87, R68, P6 ;  /* 0x0000004457237207 */ /* 0x000fe40003000000 */
[----:B------:R-:W-:-:S02]  /*7460*/  SEL R68, R74, R63, P1 ;  /* 0x0000003f4a447207 */ /* 0x000fc40000800000 */
[----:B------:R-:W-:Y:S02]  /*7470*/  SEL R17, R72, R69, P1 ;  /* 0x0000004548117207 */ /* 0x000fe40000800000 */
[----:B------:R-:W-:Y:S02]  /*7480*/  ISETP.GE.AND.EX P3, PT, R8, R33, PT, P3 ;  /* 0x000000210800720c */ /* 0x000fe40003f66330 */
[----:B------:R-:W-:Y:S02]  /*7490*/  ISETP.GE.U32.AND P1, PT, R74, R63, PT ;  /* 0x0000003f4a00720c */ /* 0x000fe40003f26070 */
[----:B------:R-:W-:Y:S02]  /*74a0*/  ISETP.GE.AND.EX P4, PT, R76, R61, PT, P4 ;  /* 0x0000003d4c00720c */ /* 0x000fe40003f86340 */
[----:B------:R-:W-:Y:S02]  /*74b0*/  SEL R33, R7, R70, !P3 ;  /* 0x0000004607217207 */ /* 0x000fe40005800000 */
[----:B------:R-:W-:-:S02]  /*74c0*/  ISETP.GE.AND.EX P1, PT, R72, R69, PT, P1 ;  /* 0x000000454800720c */ /* 0x000fc40003f26310 */
[----:B------:R-:W-:Y:S02]  /*74d0*/  ISETP.NE.U32.AND P3, PT, R22, -0x4afb0ccd, PT ;  /* 0xb504f3331600780c */ /* 0x000fe40003f65070 */
[----:B------:R-:W-:Y:S02]  /*74e0*/  ISETP.GE.AND.EX P5, PT, R84, R49, PT, P5 ;  /* 0x000000315400720c */ /* 0x000fe40003fa6350 */
[----:B------:R-:W-:Y:S02]  /*74f0*/  SEL R69, R7, R56, !P4 ;  /* 0x0000003807457207 */ /* 0x000fe40006000000 */
[----:B------:R-:W-:Y:S02]  /*7500*/  SEL R49, R80, 0xb504f333, P0 ;  /* 0xb504f33350317807 */ /* 0x000fe40000000000 */
[----:B0-----:R-:W-:Y:S02]  /*7510*/  IADD3 R8, P4, PT, R28, R22, RZ ;  /* 0x000000161c087210 */ /* 0x001fe40007f9e0ff */
[----:B------:R-:W-:-:S02]  /*7520*/  SEL R16, R76, R61, P6 ;  /* 0x0000003d4c107207 */ /* 0x000fc40003000000 */
[----:B------:R-:W-:Y:S02]  /*7530*/  ISETP.NE.U32.AND P6, PT, R28, -0x4afb0ccd, PT ;  /* 0xb504f3331c00780c */ /* 0x000fe40003fc5070 */
[----:B------:R-:W-:Y:S02]  /*7540*/  ISETP.NE.AND.EX P3, PT, R23, RZ, PT, P3 ;  /* 0x000000ff1700720c */ /* 0x000fe40003f65330 */
[----:B------:R-:W-:Y:S01]  /*7550*/  SEL R71, R7, R64, !P5 ;  /* 0x0000004007477207 */ /* 0x000fe20006800000 */
[----:B------:R-:W-:Y:S01]  /*7560*/  IMAD.X R91, R29, 0x1, R23, P4 ;  /* 0x000000011d5b7824 */ /* 0x000fe200020e0617 */
[----:B------:R-:W-:Y:S02]  /*7570*/  SEL R13, R13, RZ, P0 ;  /* 0x000000ff0d0d7207 */ /* 0x000fe40000000000 */
[----:B------:R-:W-:Y:S02]  /*7580*/  ISETP.LT.U32.AND P5, PT, R49, R50, PT ;  /* 0x000000323100720c */ /* 0x000fe40003fa1070 */
[----:B------:R-:W-:-:S02]  /*7590*/  SEL R87, R10, RZ, P2 ;  /* 0x000000ff0a577207 */ /* 0x000fc40001000000 */
[----:B------:R-:W-:Y:S02]  /*75a0*/  ISETP.NE.AND.EX P6, PT, R29, RZ, PT, P6 ;  /* 0x000000ff1d00720c */ /* 0x000fe40003fc5360 */
[----:B------:R-:W-:Y:S02]  /*75b0*/  SEL R10, R8, 0xb504f333, P3 ;  /* 0xb504f333080a7807 */ /* 0x000fe40001800000 */
[----:B------:R-:W-:Y:S02]  /*75c0*/  ISETP.LT.AND.EX P5, PT, R13, R46, PT, P5 ;  /* 0x0000002e0d00720c */ /* 0x000fe40003fa1350 */
[----:B------:R-:W-:Y:S02]  /*75d0*/  SEL R12, R12, 0xb504f333, P2 ;  /* 0xb504f3330c0c7807 */ /* 0x000fe40001000000 */
[----:B------:R-:W-:Y:S02]  /*75e0*/  SEL R91, R91, RZ, P3 ;  /* 0x000000ff5b5b7207 */ /* 0x000fe40001800000 */
[----:B------:R-:W-:-:S02]  /*75f0*/  SEL R10, R10, 0xb504f333, P6 ;  /* 0xb504f3330a0a7807 */ /* 0x000fc40003000000 */
[CC--:B------:R-:W-:Y:S02]  /*7600*/  ISETP.GE.U32.AND P2, PT, R49.reuse, R50.reuse, PT ;  /* 0x000000323100720c */ /* 0x0c0fe40003f46070 */
[----:B------:R-:W-:Y:S02]  /*7610*/  SEL R50, R49, R50, P5 ;  /* 0x0000003231327207 */ /* 0x000fe40002800000 */
[----:B------:R-:W-:Y:S02]  /*7620*/  SEL R73, R13, R46, P5 ;  /* 0x0000002e0d497207 */ /* 0x000fe40002800000 */
[----:B------:R-:W-:Y:S02]  /*7630*/  ISETP.NE.U32.AND P5, PT, R26, -0x4afb0ccd, PT ;  /* 0xb504f3331a00780c */ /* 0x000fe40003fa5070 */
[----:B------:R-:W-:Y:S02]  /*7640*/  SEL R89, R12, 0xb504f333, P0 ;  /* 0xb504f3330c597807 */ /* 0x000fe40000000000 */
[----:B------:R-:W-:-:S02]  /*7650*/  SEL R87, R87, RZ, P0 ;  /* 0x000000ff57577207 */ /* 0x000fc40000000000 */
[----:B------:R-:W-:Y:S02]  /*7660*/  IADD3 R93, P4, PT, R28, R26, RZ ;  /* 0x0000001a1c5d7210 */ /* 0x000fe40007f9e0ff */
[----:B------:R-:W-:Y:S02]  /*7670*/  SEL R91, R91, RZ, P6 ;  /* 0x000000ff5b5b7207 */ /* 0x000fe40003000000 */
[----:B------:R-:W-:Y:S02]  /*7680*/  ISETP.LT.U32.AND P0, PT, R10, R41, PT ;  /* 0x000000290a00720c */ /* 0x000fe40003f01070 */
[----:B------:R-:W-:Y:S01]  /*7690*/  ISETP.NE.AND.EX P5, PT, R27, RZ, PT, P5 ;  /* 0x000000ff1b00720c */ /* 0x000fe20003fa5350 */
[----:B------:R-:W-:Y:S01]  /*76a0*/  IMAD.X R8, R29, 0x1, R27, P4 ;  /* 0x000000011d087824 */ /* 0x000fe200020e061b */
[----:B------:R-:W-:Y:S02]  /*76b0*/  ISETP.LT.AND.EX P0, PT, R91, R36, PT, P0 ;  /* 0x000000245b00720c */ /* 0x000fe40003f01300 */
[----:B------:R-:W-:-:S02]  /*76c0*/  SEL R63, R7, R48, !P1 ;  /* 0x00000030073f7207 */ /* 0x000fc40004800000 */
[----:B------:R-:W-:Y:S02]  /*76d0*/  ISETP.LT.U32.AND P4, PT, R89, R60, PT ;  /* 0x0000003c5900720c */ /* 0x000fe40003f81070 */
[----:B------:R-:W-:Y:S02]  /*76e0*/  ISETP.GE.AND.EX P2, PT, R13, R46, PT, P2 ;  /* 0x0000002e0d00720c */ /* 0x000fe40003f46320 */
[CC--:B------:R-:W-:Y:S02]  /*76f0*/  ISETP.GE.U32.AND P1, PT, R10.reuse, R41.reuse, PT ;  /* 0x000000290a00720c */ /* 0x0c0fe40003f26070 */
[----:B------:R-:W-:Y:S02]  /*7700*/  SEL R93, R93, 0xb504f333, P5 ;  /* 0xb504f3335d5d7807 */ /* 0x000fe40002800000 */
[----:B------:R-:W-:Y:S02]  /*7710*/  SEL R41, R10, R41, P0 ;  /* 0x000000290a297207 */ /* 0x000fe40000000000 */
[----:B------:R-:W-:-:S02]  /*7720*/  SEL R46, R91, R36, P0 ;  /* 0x000000245b2e7207 */ /* 0x000fc40000000000 */
[----:B------:R-:W-:Y:S02]  /*7730*/  IADD3 R13, P0, PT, R28, R14, RZ ;  /* 0x0000000e1c0d7210 */ /* 0x000fe40007f1e0ff */
[----:B------:R-:W-:Y:S02]  /*7740*/  ISETP.LT.AND.EX P4, PT, R87, R42, PT, P4 ;  /* 0x0000002a5700720c */ /* 0x000fe40003f81340 */
[----:B------:R-:W-:Y:S02]  /*7750*/  SEL R8, R8, RZ, P5 ;  /* 0x000000ff08087207 */ /* 0x000fe40002800000 */
[----:B------:R-:W-:Y:S02]  /*7760*/  SEL R93, R93, 0xb504f333, P6 ;  /* 0xb504f3335d5d7807 */ /* 0x000fe40003000000 */
[----:B------:R-:W-:Y:S02]  /*7770*/  SEL R49, R7, R44, !P2 ;  /* 0x0000002c07317207 */ /* 0x000fe40005000000 */
[----:B------:R-:W-:Y:S01]  /*7780*/  ISETP.GE.AND.EX P1, PT, R91, R36, PT, P1 ;  /* 0x000000245b00720c */ /* 0x000fe20003f26310 */
[----:B------:R-:W-:Y:S01]  /*7790*/  IMAD.X R91, R29, 0x1, R15, P0 ;  /* 0x000000011d5b7824 */ /* 0x000fe200000e060f */
[----:B------:R-:W-:-:S02]  /*77a0*/  SEL R61, R89, R60, P4 ;  /* 0x0000003c593d7207 */ /* 0x000fc40002000000 */
[----:B------:R-:W-:Y:S02]  /*77b0*/  SEL R44, R87, R42, P4 ;  /* 0x0000002a572c7207 */ /* 0x000fe40002000000 */
[----:B------:R-:W-:Y:S02]  /*77c0*/  SEL R8, R8, RZ, P6 ;  /* 0x000000ff08087207 */ /* 0x000fe40003000000 */
[CC--:B------:R-:W-:Y:S02]  /*77d0*/  ISETP.LT.U32.AND P4, PT, R93.reuse, R40.reuse, PT ;  /* 0x000000285d00720c */ /* 0x0c0fe40003f81070 */
[----:B------:R-:W-:Y:S02]  /*77e0*/  ISETP.GE.U32.AND P0, PT, R93, R40, PT ;  /* 0x000000285d00720c */ /* 0x000fe40003f06070 */
[----:B------:R-:W-:Y:S01]  /*77f0*/  ISETP.NE.U32.AND P2, PT, R14, -0x4afb0ccd, PT ;  /* 0xb504f3330e00780c */ /* 0x000fe20003f45070 */
[----:B------:R-:W-:Y:S01]  /*7800*/  VIADD R36, R2, 0x7 ;  /* 0x0000000702247836 */ /* 0x000fe20000000000 */
[----:B------:R-:W-:-:S02]  /*7810*/  ISETP.LT.AND.EX P4, PT, R8, R39, PT, P4 ;  /* 0x000000270800720c */ /* 0x000fc40003f81340 */
[CC--:B------:R-:W-:Y:S02]  /*7820*/  ISETP.GE.AND.EX P0, PT, R8.reuse, R39.reuse, PT, P0 ;  /* 0x000000270800720c */ /* 0x0c0fe40003f06300 */
[----:B------:R-:W-:Y:S02]  /*7830*/  ISETP.NE.AND.EX P2, PT, R15, RZ, PT, P2 ;  /* 0x000000ff0f00720c */ /* 0x000fe40003f45320 */
[----:B------:R-:W-:Y:S02]  /*7840*/  SEL R39, R8, R39, P4 ;  /* 0x0000002708277207 */ /* 0x000fe40002000000 */
[----:B------:R-:W-:Y:S02]  /*7850*/  SEL R48, R36, R79, !P0 ;  /* 0x0000004f24307207 */ /* 0x000fe40004000000 */
[----:B------:R-:W-:Y:S02]  /*7860*/  SEL R13, R13, 0xb504f333, P2 ;  /* 0xb504f3330d0d7807 */ /* 0x000fe40001000000 */
[----:B------:R-:W-:-:S02]  /*7870*/  IADD3 R8, P0, PT, R28, R18, RZ ;  /* 0x000000121c087210 */ /* 0x000fc40007f1e0ff */
[----:B------:R-:W-:Y:S02]  /*7880*/  SEL R40, R93, R40, P4 ;  /* 0x000000285d287207 */ /* 0x000fe40002000000 */
[----:B------:R-:W-:Y:S01]  /*7890*/  ISETP.NE.U32.AND P4, PT, R18, -0x4afb0ccd, PT ;  /* 0xb504f3331200780c */ /* 0x000fe20003f85070 */
[----:B------:R-:W-:Y:S01]  /*78a0*/  IMAD.X R28, R29, 0x1, R19, P0 ;  /* 0x000000011d1c7824 */ /* 0x000fe200000e0613 */
[----:B------:R-:W-:Y:S02]  /*78b0*/  SEL R91, R91, RZ, P2 ;  /* 0x000000ff5b5b7207 */ /* 0x000fe40001000000 */
[----:B------:R-:W-:Y:S02]  /*78c0*/  SEL R13, R13, 0xb504f333, P6 ;  /* 0xb504f3330d0d7807 */ /* 0x000fe40003000000 */
[----:B------:R-:W-:Y:S02]  /*78d0*/  ISETP.NE.AND.EX P4, PT, R19, RZ, PT, P4 ;  /* 0x000000ff1300720c */ /* 0x000fe40003f85340 */
[----:B------:R-:W-:-:S02]  /*78e0*/  SEL R56, R36, R85, !P1 ;  /* 0x0000005524387207 */ /* 0x000fc40004800000 */
[----:B------:R-:W-:Y:S02]  /*78f0*/  SEL R91, R91, RZ, P6 ;  /* 0x000000ff5b5b7207 */ /* 0x000fe40003000000 */
[CC--:B------:R-:W-:Y:S02]  /*7900*/  ISETP.LT.U32.AND P1, PT, R13.reuse, R62.reuse, PT ;  /* 0x0000003e0d00720c */ /* 0x0c0fe40003f21070 */
[----:B------:R-:W-:Y:S02]  /*7910*/  SEL R8, R8, 0xb504f333, P4 ;  /* 0xb504f33308087807 */ /* 0x000fe40002000000 */
[----:B------:R-:W-:Y:S02]  /*7920*/  SEL R28, R28, RZ, P4 ;  /* 0x000000ff1c1c7207 */ /* 0x000fe40002000000 */
[----:B------:R-:W-:Y:S02]  /*7930*/  ISETP.GE.U32.AND P0, PT, R13, R62, PT ;  /* 0x0000003e0d00720c */ /* 0x000fe40003f06070 */
[----:B------:R-:W-:-:S02]  /*7940*/  ISETP.LT.AND.EX P1, PT, R91, R58, PT, P1 ;  /* 0x0000003a5b00720c */ /* 0x000fc40003f21310 */
[----:B------:R-:W-:Y:S02]  /*7950*/  SEL R8, R8, 0xb504f333, P6 ;  /* 0xb504f33308087807 */ /* 0x000fe40003000000 */
[----:B------:R-:W-:Y:S02]  /*7960*/  SEL R28, R28, RZ, P6 ;  /* 0x000000ff1c1c7207 */ /* 0x000fe40003000000 */
[----:B------:R-:W-:Y:S02]  /*7970*/  IADD3 R29, P6, PT, R30, R22, RZ ;  /* 0x000000161e1d7210 */ /* 0x000fe40007fde0ff */
[----:B------:R-:W-:Y:S02]  /*7980*/  ISETP.GE.AND.EX P0, PT, R91, R58, PT, P0 ;  /* 0x0000003a5b00720c */ /* 0x000fe40003f06300 */
[----:B------:R-:W-:Y:S02]  /*7990*/  SEL R13, R13, R62, P1 ;  /* 0x0000003e0d0d7207 */ /* 0x000fe40000800000 */
[----:B------:R-:W-:-:S02]  /*79a0*/  SEL R12, R91, R58, P1 ;  /* 0x0000003a5b0c7207 */ /* 0x000fc40000800000 */
[----:B------:R-:W-:Y:S01]  /*79b0*/  ISETP.NE.U32.AND P1, PT, R30, -0x4afb0ccd, PT ;  /* 0xb504f3331e00780c */ /* 0x000fe20003f25070 */
[C---:B------:R-:W-:Y:S01]  /*79c0*/  IMAD.X R72, R31.reuse, 0x1, R23, P6 ;  /* 0x000000011f487824 */ /* 0x040fe200030e0617 */
[----:B------:R-:W-:Y:S02]  /*79d0*/  SEL R78, R36, R9, !P0 ;  /* 0x00000009244e7207 */ /* 0x000fe40004000000 */
[CC--:B------:R-:W-:Y:S02]  /*79e0*/  ISETP.GE.U32.AND P0, PT, R8.reuse, R59.reuse, PT ;  /* 0x0000003b0800720c */ /* 0x0c0fe40003f06070 */
[----:B------:R-:W-:Y:S02]  /*79f0*/  ISETP.NE.AND.EX P1, PT, R31, RZ, PT, P1 ;  /* 0x000000ff1f00720c */ /* 0x000fe40003f25310 */
[----:B------:R-:W-:Y:S02]  /*7a00*/  SEL R29, R29, 0xb504f333, P3 ;  /* 0xb504f3331d1d7807 */ /* 0x000fe40001800000 */
[----:B------:R-:W-:-:S02]  /*7a10*/  ISETP.LT.U32.AND P6, PT, R8, R59, PT ;  /* 0x0000003b0800720c */ /* 0x000fc40003fc1070 */
[-C--:B------:R-:W-:Y:S02]  /*7a20*/  ISETP.GE.AND.EX P0, PT, R28, R77.reuse, PT, P0 ;  /* 0x0000004d1c00720c */ /* 0x080fe40003f06300 */
[----:B------:R-:W-:Y:S02]  /*7a30*/  SEL R72, R72, RZ, P3 ;  /* 0x000000ff48487207 */ /* 0x000fe40001800000 */
[----:B------:R-:W-:Y:S02]  /*7a40*/  SEL R29, R29, 0xb504f333, P1 ;  /* 0xb504f3331d1d7807 */ /* 0x000fe40000800000 */
[----:B------:R-:W-:Y:S02]  /*7a50*/  ISETP.LT.AND.EX P6, PT, R28, R77, PT, P6 ;  /* 0x0000004d1c00720c */ /* 0x000fe40003fc1360 */
[----:B------:R-:W-:Y:S02]  /*7a60*/  SEL R64, R36, R11, !P0 ;  /* 0x0000000b24407207 */ /* 0x000fe40004000000 */
[----:B------:R-:W-:-:S02]  /*7a70*/  SEL R72, R72, RZ, P1 ;  /* 0x000000ff48487207 */ /* 0x000fc40000800000 */
[CC--:B------:R-:W-:Y:S02]  /*7a80*/  ISETP.LT.U32.AND P0, PT, R29.reuse, R54.reuse, PT ;  /* 0x000000361d00720c */ /* 0x0c0fe40003f01070 */
[----:B------:R-:W-:Y:S02]  /*7a90*/  SEL R59, R8, R59, P6 ;  /* 0x0000003b083b7207 */ /* 0x000fe40003000000 */
[----:B------:R-:W0:Y:S01]  /*7aa0*/  LDS.128 R8, [R4+0x710] ;  /* 0x0007100004087984 */ /* 0x000e220000000c00 */
[----:B------:R-:W-:Y:S02]  /*7ab0*/  ISETP.LT.AND.EX P0, PT, R72, R57, PT, P0 ;  /* 0x000000394800720c */ /* 0x000fe40003f01300 */
[----:B------:R-:W-:Y:S02]  /*7ac0*/  SEL R77, R28, R77, P6 ;  /* 0x0000004d1c4d7207 */ /* 0x000fe40003000000 */
[----:B------:R-:W-:Y:S02]  /*7ad0*/  SEL R58, R29, R54, P0 ;  /* 0x000000361d3a7207 */ /* 0x000fe40000000000 */
[----:B------:R-:W-:-:S02]  /*7ae0*/  SEL R62, R72, R57, P0 ;  /* 0x00000039483e7207 */ /* 0x000fc40000000000 */
        /* <DEDUP_REMOVED lines=69> */
[----:B------:R-:W-:-:S05]  /*7f40*/  IADD3 R14, P3, PT, R10, R14, RZ ;  /* 0x0000000e0a0e7210 */ /* 0x000fca0007f7e0ff */
[----:B------:R-:W-:Y:S01]  /*7f50*/  IMAD.X R22, R11, 0x1, R15, P3 ;  /* 0x000000010b167824 */ /* 0x000fe200018e060f */
[----:B------:R-:W-:Y:S02]  /*7f60*/  IADD3 R15, P3, PT, R10, R18, RZ ;  /* 0x000000120a0f7210 */ /* 0x000fe40007f7e0ff */
[----:B------:R-:W-:Y:S02]  /*7f70*/  ISETP.GE.AND.EX P0, PT, R91, R34, PT, P0 ;  /* 0x000000225b00720c */ /* 0x000fe40003f06300 */
[----:B------:R-:W-:Y:S02]  /*7f80*/  SEL R34, R14, 0xb504f333, P2 ;  /* 0xb504f3330e227807 */ /* 0x000fe40001000000 */
[----:B------:R-:W-:Y:S02]  /*7f90*/  SEL R18, R22, RZ, P2 ;  /* 0x000000ff16127207 */ /* 0x000fe40001000000 */
[----:B------:R-:W-:Y:S02]  /*7fa0*/  SEL R79, R85, R32, P6 ;  /* 0x00000020554f7207 */ /* 0x000fe40003000000 */
[----:B------:R-:W-:-:S02]  /*7fb0*/  ISETP.LT.U32.AND P2, PT, R90, R67, PT ;  /* 0x000000435a00720c */ /* 0x000fc40003f41070 */
[----:B------:R-:W-:Y:S01]  /*7fc0*/  ISETP.GE.AND.EX P1, PT, R85, R32, PT, P1 ;  /* 0x000000205500720c */ /* 0x000fe20003f26310 */
[----:B------:R-:W-:Y:S01]  /*7fd0*/  IMAD.X R85, R11, 0x1, R19, P3 ;  /* 0x000000010b557824 */ /* 0x000fe200018e0613 */
[----:B------:R-:W-:Y:S02]  /*7fe0*/  ISETP.LT.U32.AND P3, PT, R88, R65, PT ;  /* 0x000000415800720c */ /* 0x000fe40003f61070 */
[----:B------:R-:W-:Y:S02]  /*7ff0*/  SEL R86, R86, 0xb504f333, P5 ;  /* 0xb504f33356567807 */ /* 0x000fe40002800000 */
[----:B------:R-:W-:Y:S02]  /*8000*/  SEL R74, R74, RZ, P5 ;  /* 0x000000ff4a4a7207 */ /* 0x000fe40002800000 */
[----:B------:R-:W-:Y:S02]  /*8010*/  ISETP.GE.U32.AND P5, PT, R76, R53, PT ;  /* 0x000000354c00720c */ /* 0x000fe40003fa6070 */
[----:B------:R-:W-:-:S02]  /*8020*/  ISETP.LT.AND.EX P2, PT, R29, R20, PT, P2 ;  /* 0x000000141d00720c */ /* 0x000fc40003f41320 */
[C---:B------:R-:W-:Y:S02]  /*8030*/  SEL R14, R36.reuse, R37, !P0 ;  /* 0x00000025240e7207 */ /* 0x040fe40004000000 */
[----:B------:R-:W-:Y:S02]  /*8040*/  SEL R84, R36, R83, !P1 ;  /* 0x0000005324547207 */ /* 0x000fe40004800000 */
[----:B------:R-:W-:Y:S02]  /*8050*/  ISETP.LT.AND.EX P3, PT, R28, R21, PT, P3 ;  /* 0x000000151c00720c */ /* 0x000fe40003f61330 */
[----:B------:R-:W-:Y:S02]  /*8060*/  ISETP.GE.U32.AND P0, PT, R90, R67, PT ;  /* 0x000000435a00720c */ /* 0x000fe40003f06070 */
[----:B------:R-:W-:Y:S02]  /*8070*/  ISETP.LT.U32.AND P1, PT, R31, R24, PT ;  /* 0x000000181f00720c */ /* 0x000fe40003f21070 */
[----:B------:R-:W-:-:S02]  /*8080*/  ISETP.GE.AND.EX P5, PT, R89, R52, PT, P5 ;  /* 0x000000345900720c */ /* 0x000fc40003fa6350 */
[----:B------:R-:W-:Y:S02]  /*8090*/  SEL R67, R90, R67, P2 ;  /* 0x000000435a437207 */ /* 0x000fe40001000000 */
[----:B------:R-:W-:Y:S02]  /*80a0*/  SEL R45, R29, R20, P2 ;  /* 0x000000141d2d7207 */ /* 0x000fe40001000000 */
[CC--:B------:R-:W-:Y:S02]  /*80b0*/  ISETP.GE.U32.AND P2, PT, R88.reuse, R65.reuse, PT ;  /* 0x000000415800720c */ /* 0x0c0fe40003f46070 */
[----:B------:R-:W-:Y:S02]  /*80c0*/  SEL R65, R88, R65, P3 ;  /* 0x0000004158417207 */ /* 0x000fe40001800000 */
[----:B------:R-:W-:Y:S02]  /*80d0*/  SEL R53, R28, R21, P3 ;  /* 0x000000151c357207 */ /* 0x000fe40001800000 */
[----:B------:R-:W-:-:S02]  /*80e0*/  ISETP.LT.AND.EX P1, PT, R30, R25, PT, P1 ;  /* 0x000000191e00720c */ /* 0x000fc40003f21310 */
[----:B------:R-:W-:Y:S02]  /*80f0*/  ISETP.GE.U32.AND P3, PT, R31, R24, PT ;  /* 0x000000181f00720c */ /* 0x000fe40003f66070 */
[----:B------:R-:W-:Y:S02]  /*8100*/  SEL R76, R36, R81, !P5 ;  /* 0x00000051244c7207 */ /* 0x000fe40006800000 */
[----:B------:R-:W-:Y:S02]  /*8110*/  ISETP.NE.U32.AND P5, PT, R10, -0x4afb0ccd, PT ;  /* 0xb504f3330a00780c */ /* 0x000fe40003fa5070 */
[----:B------:R-:W-:Y:S02]  /*8120*/  ISETP.GE.AND.EX P0, PT, R29, R20, PT, P0 ;  /* 0x000000141d00720c */ /* 0x000fe40003f06300 */
[----:B------:R-:W-:Y:S02]  /*8130*/  ISETP.GE.AND.EX P2, PT, R28, R21, PT, P2 ;  /* 0x000000151c00720c */ /* 0x000fe40003f46320 */
[----:B------:R-:W0:Y:S01]  /*8140*/  LDS.128 R20, [R6+0x40] ;  /* 0x0000400006147984 */ /* 0x000e220000000c00 */
[----:B------:R-:W-:-:S02]  /*8150*/  SEL R37, R31, R24, P1 ;  /* 0x000000181f257207 */ /* 0x000fc40000800000 */
[CC--:B------:R-:W-:Y:S02]  /*8160*/  SEL R43, R30.reuse, R25.reuse, P1 ;  /* 0x000000191e2b7207 */ /* 0x0c0fe40000800000 */
[----:B------:R-:W-:Y:S02]  /*8170*/  ISETP.GE.AND.EX P3, PT, R30, R25, PT, P3 ;  /* 0x000000191e00720c */ /* 0x000fe40003f66330 */
[----:B------:R-:W1:Y:S01]  /*8180*/  LDS.128 R28, [R4+0x800] ;  /* 0x00080000041c7984 */ /* 0x000e620000000c00 */
[----:B------:R-:W-:Y:S02]  /*8190*/  ISETP.NE.AND.EX P1, PT, R11, RZ, PT, P5 ;  /* 0x000000ff0b00720c */ /* 0x000fe40003f25350 */
[----:B------:R-:W-:Y:S01]  /*81a0*/  SEL R52, R36, R75, !P0 ;  /* 0x0000004b24347207 */ /* 0x000fe20004000000 */
[----:B------:R-:W2:Y:S01]  /*81b0*/  LDS.128 R24, [R6+0xc0] ;  /* 0x0000c00006187984 */ /* 0x000ea20000000c00 */
[----:B------:R-:W-:Y:S02]  /*81c0*/  ISETP.LT.U32.AND P0, PT, R8, R47, PT ;  /* 0x0000002f0800720c */ /* 0x000fe40003f01070 */
[----:B------:R-:W-:-:S02]  /*81d0*/  SEL R88, R72, 0xb504f333, P1 ;  /* 0xb504f33348587807 */ /* 0x000fc40000800000 */
[----:B------:R-:W-:Y:S02]  /*81e0*/  ISETP.LT.AND.EX P0, PT, R9, R66, PT, P0 ;  /* 0x000000420900720c */ /* 0x000fe40003f01300 */
[----:B------:R-:W-:Y:S02]  /*81f0*/  SEL R81, R86, 0xb504f333, P1 ;  /* 0xb504f33356517807 */ /* 0x000fe40000800000 */
[----:B------:R-:W-:Y:S02]  /*8200*/  SEL R19, R34, 0xb504f333, P1 ;  /* 0xb504f33322137807 */ /* 0x000fe40000800000 */
[----:B------:R-:W-:Y:S02]  /*8210*/  SEL R11, R70, RZ, P1 ;  /* 0x000000ff460b7207 */ /* 0x000fe40000800000 */
[----:B------:R-:W-:Y:S02]  /*8220*/  SEL R34, R36, R51, !P2 ;  /* 0x0000003324227207 */ /* 0x000fe40005000000 */
[----:B------:R-:W-:-:S02]  /*8230*/  ISETP.LT.U32.AND P5, PT, R88, R35, PT ;  /* 0x000000235800720c */ /* 0x000fc40003fa1070 */
[----:B------:R-:W-:Y:S02]  /*8240*/  SEL R70, R36, R33, !P3 ;  /* 0x0000002124467207 */ /* 0x000fe40005800000 */
[----:B------:R-:W-:Y:S02]  /*8250*/  SEL R33, R8, R47, P0 ;  /* 0x0000002f08217207 */ /* 0x000fe40000000000 */
[----:B------:R-:W-:Y:S02]  /*8260*/  SEL R51, R9, R66, P0 ;  /* 0x0000004209337207 */ /* 0x000fe40000000000 */
[----:B------:R-:W-:Y:S02]  /*8270*/  SEL R10, R74, RZ, P1 ;  /* 0x000000ff4a0a7207 */ /* 0x000fe40000800000 */
[----:B------:R-:W-:Y:S02]  /*8280*/  SEL R18, R18, RZ, P1 ;  /* 0x000000ff12127207 */ /* 0x000fe40000800000 */
[----:B------:R-:W-:-:S02]  /*8290*/  ISETP.LT.U32.AND P2, PT, R81, R68, PT ;  /* 0x000000445100720c */ /* 0x000fc40003f41070 */
[----:B------:R-:W-:Y:S02]  /*82a0*/  ISETP.LT.U32.AND P0, PT, R19, R50, PT ;  /* 0x000000321300720c */ /* 0x000fe40003f01070 */
[CC--:B------:R-:W-:Y:S02]  /*82b0*/  ISETP.LT.AND.EX P3, PT, R11.reuse, R16.reuse, PT, P5 ;  /* 0x000000100b00720c */ /* 0x0c0fe40003f61350 */
[----:B------:R-:W-:Y:S02]  /*82c0*/  ISETP.LT.AND.EX P2, PT, R10, R17, PT, P2 ;  /* 0x000000110a00720c */ /* 0x000fe40003f41320 */
[----:B------:R-:W-:Y:S02]  /*82d0*/  ISETP.LT.AND.EX P0, PT, R18, R73, PT, P0 ;  /* 0x000000491200720c */ /* 0x000fe40003f01300 */
[----:B------:R-:W-:Y:S02]  /*82e0*/  SEL R32, R88, R35, P3 ;  /* 0x0000002358207207 */ /* 0x000fe40001800000 */
[----:B------:R-:W-:-:S02]  /*82f0*/  SEL R72, R11, R16, P3 ;  /* 0x000000100b487207 */ /* 0x000fc40001800000 */
[----:B------:R-:W-:Y:S02]  /*8300*/  ISETP.GE.U32.AND P5, PT, R8, R47, PT ;  /* 0x0000002f0800720c */ /* 0x000fe40003fa6070 */
[----:B------:R-:W-:Y:S02]  /*8310*/  ISETP.GE.U32.AND P3, PT, R88, R35, PT ;  /* 0x000000235800720c */ /* 0x000fe40003f66070 */
[----:B------:R-:W-:Y:S02]  /*8320*/  SEL R74, R81, R68, P2 ;  /* 0x00000044514a7207 */ /* 0x000fe40001000000 */
[----:B------:R-:W-:Y:S02]  /*8330*/  SEL R75, R10, R17, P2 ;  /* 0x000000110a4b7207 */ /* 0x000fe40001000000 */
[----:B------:R-:W-:Y:S02]  /*8340*/  SEL R35, R19, R50, P0 ;  /* 0x0000003213237207 */ /* 0x000fe40000000000 */
[----:B------:R-:W-:-:S02]  /*8350*/  SEL R47, R18, R73, P0 ;  /* 0x00000049122f7207 */ /* 0x000fc40000000000 */
[----:B------:R-:W-:Y:S02]  /*8360*/  ISETP.GE.U32.AND P2, PT, R81, R68, PT ;  /* 0x000000445100720c */ /* 0x000fe40003f46070 */
[----:B------:R-:W-:Y:S02]  /*8370*/  ISETP.GE.U32.AND P0, PT, R19, R50, PT ;  /* 0x000000321300720c */ /* 0x000fe40003f06070 */
[----:B------:R-:W-:Y:S02]  /*8380*/  ISETP.GE.AND.EX P5, PT, R9, R66, PT, P5 ;  /* 0x000000420900720c */ /* 0x000fe40003fa6350 */
[----:B------:R-:W-:Y:S02]  /*8390*/  ISETP.GE.AND.EX P3, PT, R11, R16, PT, P3 ;  /* 0x000000100b00720c */ /* 0x000fe40003f66330 */
[----:B------:R-:W-:Y:S02]  /*83a0*/  ISETP.GE.AND.EX P2, PT, R10, R17, PT, P2 ;  /* 0x000000110a00720c */ /* 0x000fe40003f46320 */
[----:B------:R-:W-:Y:S01]  /*83b0*/  ISETP.GE.AND.EX P0, PT, R18, R73, PT, P0 ;  /* 0x000000491200720c */ /* 0x000fe20003f06300 */
[----:B------:R-:W-:Y:S04]  /*83c0*/  LDS.128 R8, [R6+0x1c0] ;  /* 0x0001c00006087984 */ /* 0x000fe80000000c00 */
[----:B------:R-:W3:Y:S01]  /*83d0*/  LDS.128 R16, [R6+0x140] ;  /* 0x0001400006107984 */ /* 0x000ee20000000c00 */
[----:B------:R-:W-:-:S02]  /*83e0*/  SEL R15, R15, 0xb504f333, P4 ;  /* 0xb504f3330f0f7807 */ /* 0x000fc40002000000 */
[----:B------:R-:W-:Y:S02]  /*83f0*/  SEL R85, R85, RZ, P4 ;  /* 0x000000ff55557207 */ /* 0x000fe40002000000 */
[----:B------:R-:W-:Y:S02]  /*8400*/  SEL R90, R15, 0xb504f333, P1 ;  /* 0xb504f3330f5a7807 */ /* 0x000fe40000800000 */
[----:B------:R-:W-:Y:S02]  /*8410*/  SEL R15, R85, RZ, P1 ;  /* 0x000000ff550f7207 */ /* 0x000fe40000800000 */
[----:B------:R-:W-:Y:S02]  /*8420*/  SEL R66, R36, R69, !P3 ;  /* 0x0000004524427207 */ /* 0x000fe40005800000 */
[----:B0-----:R-:W-:Y:S02]  /*8430*/  ISETP.NE.U32.AND P1, PT, R20, -0x4afb0ccd, PT ;  /* 0xb504f3331400780c */ /* 0x001fe40003f25070 */
[----:B------:R-:W-:-:S02]  /*8440*/  ISETP.GE.U32.AND P3, PT, R90, R61, PT ;  /* 0x0000003d5a00720c */ /* 0x000fc40003f66070 */
[C---:B------:R-:W-:Y:S02]  /*8450*/  SEL R68, R36.reuse, R71, !P5 ;  /* 0x0000004724447207 */ /* 0x040fe40006800000 */
[----:B------:R-:W-:Y:S02]  /*8460*/  SEL R50, R36, R63, !P2 ;  /* 0x0000003f24327207 */ /* 0x000fe40005000000 */
[----:B-1----:R-:W-:Y:S02]  /*8470*/  IADD3 R86, P5, PT, R28, R20, RZ ;  /* 0x000000141c567210 */ /* 0x002fe40007fbe0ff */
[----:B--2---:R-:W-:Y:S02]  /*8480*/  ISETP.NE.U32.AND P2, PT, R24, -0x4afb0ccd, PT ;  /* 0xb504f3331800780c */ /* 0x004fe40003f45070 */
[C---:B------:R-:W-:Y:S02]  /*8490*/  IADD3 R71, P4, PT, R28.reuse, R24, RZ ;  /* 0x000000181c477210 */ /* 0x040fe40007f9e0ff */
[----:B------:R-:W-:-:S02]  /*84a0*/  ISETP.NE.U32.AND P6, PT, R28, -0x4afb0ccd, PT ;  /* 0xb504f3331c00780c */ /* 0x000fc40003fc5070 */
[----:B------:R-:W-:Y:S02]  /*84b0*/  ISETP.NE.AND.EX P1, PT, R21, RZ, PT, P1 ;  /* 0x000000ff1500720c */ /* 0x000fe40003f25310 */
[----:B------:R-:W-:Y:S01]  /*84c0*/  ISETP.GE.AND.EX P3, PT, R15, R44, PT, P3 ;  /* 0x0000002c0f00720c */ /* 0x000fe20003f66330 */
[----:B------:R-:W-:Y:S01]  /*84d0*/  IMAD.X R73, R29, 0x1, R21, P5 ;  /* 0x000000011d497824 */ /* 0x000fe200028e0615 */
[----:B------:R-:W-:Y:S01]  /*84e0*/  ISETP.NE.AND.EX P2, PT, R25, RZ, PT, P2 ;  /* 0x000000ff1900720c */ /* 0x000fe20003f45320 */
[C---:B------:R-:W-:Y:S01]  /*84f0*/  IMAD.X R88, R29.reuse, 0x1, R25, P4 ;  /* 0x000000011d587824 */ /* 0x040fe200020e0619 */
[----:B------:R-:W-:Y:S02]  /*8500*/  ISETP.NE.AND.EX P6, PT, R29, RZ, PT, P6 ;  /* 0x000000ff1d00720c */ /* 0x000fe40003fc5360 */
[----:B------:R-:W-:Y:S02]  /*8510*/  SEL R86, R86, 0xb504f333, P1 ;  /* 0xb504f33356567807 */ /* 0x000fe40000800000 */
[----:B------:R-:W-:-:S02]  /*8520*/  SEL R63, R71, 0xb504f333, P2 ;  /* 0xb504f333473f7807 */ /* 0x000fc40001000000 */
[----:B------:R-:W-:Y:S02]  /*8530*/  ISETP.NE.AND P5, PT, R42, RZ, PT ;  /* 0x000000ff2a00720c */ /* 0x000fe40003fa5270 */
[----:B------:R-:W-:Y:S02]  /*8540*/  SEL R69, R73, RZ, P1 ;  /* 0x000000ff49457207 */ /* 0x000fe40000800000 */
[----:B------:R-:W-:Y:S02]  /*8550*/  SEL R86, R86, 0xb504f333, P6 ;  /* 0xb504f33356567807 */ /* 0x000fe40003000000 */
[----:B------:R-:W-:Y:S02]  /*8560*/  SEL R42, R36, R49, !P0 ;  /* 0x00000031242a7207 */ /* 0x000fe40004000000 */
[----:B------:R-:W-:Y:S02]  /*8570*/  SEL R88, R88, RZ, P2 ;  /* 0x000000ff58587207 */ /* 0x000fe40001000000 */
[----:B------:R-:W-:-:S02]  /*8580*/  SEL R49, R63, 0xb504f333, P6 ;  /* 0xb504f3333f317807 */ /* 0x000fc40003000000 */
[----:B------:R-:W-:Y:S02]  /*8590*/  SEL R69, R69, RZ, P6 ;  /* 0x000000ff45457207 */ /* 0x000fe40003000000 */
[----:B------:R-:W-:Y:S02]  /*85a0*/  ISETP.LT.U32.AND P0, PT, R86, R41, PT ;  /* 0x000000295600720c */ /* 0x000fe40003f01070 */
[----:B------:R-:W-:Y:S02]  /*85b0*/  @P3 SEL R36, R7, R38, !P5 ;  /* 0x0000002607243207 */ /* 0x000fe40006800000 */
[----:B------:R-:W-:Y:S02]  /*85c0*/  ISETP.LT.U32.AND P4, PT, R90, R61, PT ;  /* 0x0000003d5a00720c */ /* 0x000fe40003f81070 */
[----:B------:R-:W-:Y:S02]  /*85d0*/  SEL R88, R88, RZ, P6 ;  /* 0x000000ff58587207 */ /* 0x000fe40003000000 */
[----:B------:R-:W-:-:S02]  /*85e0*/  ISETP.LT.U32.AND P5, PT, R49, R40, PT ;  /* 0x000000283100720c */ /* 0x000fc40003fa1070 */
[----:B------:R-:W-:Y:S02]  /*85f0*/  ISETP.LT.AND.EX P3, PT, R69, R46, PT, P0 ;  /* 0x0000002e4500720c */ /* 0x000fe40003f61300 */
[----:B------:R-:W-:Y:S02]  /*8600*/  ISETP.GE.U32.AND P0, PT, R86, R41, PT ;  /* 0x000000295600720c */ /* 0x000fe40003f06070 */
[----:B------:R-:W-:Y:S02]  /*8610*/  ISETP.LT.AND.EX P4, PT, R15, R44, PT, P4 ;  /* 0x0000002c0f00720c */ /* 0x000fe40003f81340 */
[----:B------:R-:W-:Y:S02]  /*8620*/  ISETP.LT.AND.EX P5, PT, R88, R39, PT, P5 ;  /* 0x000000275800720c */ /* 0x000fe40003fa1350 */
[----:B------:R-:W-:Y:S02]  /*8630*/  SEL R41, R86, R41, P3 ;  /* 0x0000002956297207 */ /* 0x000fe40001800000 */
[----:B------:R-:W-:-:S02]  /*8640*/  SEL R38, R69, R46, P3 ;  /* 0x0000002e45267207 */ /* 0x000fc40001800000 */
[----:B------:R-:W-:Y:S02]  /*8650*/  ISETP.GE.AND.EX P0, PT, R69, R46, PT, P0 ;  /* 0x0000002e4500720c */ /* 0x000fe40003f06300 */
[----:B------:R-:W-:Y:S01]  /*8660*/  ISETP.GE.U32.AND P3, PT, R49, R40, PT ;  /* 0x000000283100720c */ /* 0x000fe20003f66070 */
[----:B------:R-:W-:Y:S01]  /*8670*/  VIADD R7, R2, 0x8 ;  /* 0x0000000802077836 */ /* 0x000fe20000000000 */
[----:B------:R-:W-:Y:S02]  /*8680*/  SEL R61, R90, R61, P4 ;  /* 0x0000003d5a3d7207 */ /* 0x000fe40002000000 */
[----:B------:R-:W-:Y:S02]  /*8690*/  SEL R44, R15, R44, P4 ;  /* 0x0000002c0f2c7207 */ /* 0x000fe40002000000 */
[----:B------:R-:W-:Y:S02]  /*86a0*/  SEL R40, R49, R40, P5 ;  /* 0x0000002831287207 */ /* 0x000fe40002800000 */
[----:B------:R-:W-:-:S02]  /*86b0*/  SEL R46, R88, R39, P5 ;  /* 0x00000027582e7207 */ /* 0x000fc40002800000 */
[C---:B---3--:R-:W-:Y:S02]  /*86c0*/  IADD3 R90, P4, PT, R28.reuse, R16, RZ ;  /* 0x000000101c5a7210 */ /* 0x048fe40007f9e0ff */
[----:B------:R-:W-:Y:S02]  /*86d0*/  IADD3 R86, P5, PT, R28, R8, RZ ;  /* 0x000000081c567210 */ /* 0x000fe40007fbe0ff */
[----:B------:R-:W-:Y:S01]  /*86e0*/  ISETP.GE.AND.EX P3, PT, R88, R39, PT, P3 ;  /* 0x000000275800720c */ /* 0x000fe20003f66330 */
[----:B------:R-:W-:Y:S01]  /*86f0*/  IMAD.X R15, R29, 0x1, R17, P4 ;  /* 0x000000011d0f7824 */ /* 0x000fe200020e0611 */
[----:B------:R-:W-:Y:S01]  /*8700*/  SEL R71, R7, R56, !P0 ;  /* 0x0000003807477207 */ /* 0x000fe20004000000 */
[----:B------:R-:W-:Y:S01]  /*8710*/  IMAD.X R28, R29, 0x1, R9, P5 ;  /* 0x000000011d1c7824 */ /* 0x000fe200028e0609 */
[----:B------:R-:W-:Y:S02]  /*8720*/  IADD3 R29, P0, PT, R20, R30, RZ ;  /* 0x0000001e141d7210 */ /* 0x000fe40007f1e0ff */
[----:B------:R-:W-:-:S02]  /*8730*/  SEL R49, R7, R48, !P3 ;  /* 0x0000003007317207 */ /* 0x000fc40005800000 */
[----:B------:R-:W-:Y:S01]  /*8740*/  ISETP.NE.U32.AND P3, PT, R16, -0x4afb0ccd, PT ;  /* 0xb504f3331000780c */ /* 0x000fe20003f65070 */
[----:B------:R-:W-:Y:S01]  /*8750*/  IMAD.X R39, R21, 0x1, R31, P0 ;  /* 0x0000000115277824 */ /* 0x000fe200000e061f */
[----:B------:R-:W-:Y:S02]  /*8760*/  ISETP.NE.U32.AND P0, PT, R8, -0x4afb0ccd, PT ;  /* 0xb504f3330800780c */ /* 0x000fe40003f05070 */
[----:B------:R-:W-:Y:S02]  /*8770*/  ISETP.NE.AND.EX P3, PT, R17, RZ, PT, P3 ;  /* 0x000000ff1100720c */ /* 0x000fe40003f65330 */
[----:B------:R-:W-:Y:S02]  /*8780*/  ISETP.NE.AND.EX P0, PT, R9, RZ, PT, P0 ;  /* 0x000000ff0900720c */ /* 0x000fe40003f05300 */
[----:B------:R-:W-:Y:S02]  /*8790*/  SEL R90, R90, 0xb504f333, P3 ;  /* 0xb504f3335a5a7807 */ /* 0x000fe40001800000 */
[----:B------:R-:W-:-:S02]  /*87a0*/  IADD3 R88, P4, PT, R24, R30, RZ ;  /* 0x0000001e18587210 */ /* 0x000fc40007f9e0ff */
[----:B------:R-:W-:Y:S02]  /*87b0*/  SEL R15, R15, RZ, P3 ;  /* 0x000000ff0f0f7207 */ /* 0x000fe40001800000 */
[----:B------:R-:W-:Y:S02]  /*87c0*/  SEL R86, R86, 0xb504f333, P0 ;  /* 0xb504f33356567807 */ /* 0x000fe40000000000 */
[----:B------:R-:W-:Y:S02]  /*87d0*/  SEL R90, R90, 0xb504f333, P6 ;  /* 0xb504f3335a5a7807 */ /* 0x000fe40003000000 */
[----:B------:R-:W-:Y:S01]  /*87e0*/  ISETP.NE.U32.AND P5, PT, R30, -0x4afb0ccd, PT ;  /* 0xb504f3331e00780c */ /* 0x000fe20003fa5070 */
[----:B------:R-:W-:Y:S01]  /*87f0*/  IMAD.X R56, R25, 0x1, R31, P4 ;  /* 0x0000000119387824 */ /* 0x000fe200020e061f */
[----:B------:R-:W-:Y:S02]  /*8800*/  SEL R28, R28, RZ, P0 ;  /* 0x000000ff1c1c7207 */ /* 0x000fe40000000000 */
[----:B------:R-:W-:-:S02]  /*8810*/  SEL R15, R15, RZ, P6 ;  /* 0x000000ff0f0f7207 */ /* 0x000fc40003000000 */
[----:B------:R-:W-:Y:S02]  /*8820*/  SEL R86, R86, 0xb504f333, P6 ;  /* 0xb504f33356567807 */ /* 0x000fe40003000000 */
[----:B------:R-:W-:Y:S02]  /*8830*/  ISETP.LT.U32.AND P4, PT, R90, R13, PT ;  /* 0x0000000d5a00720c */ /* 0x000fe40003f81070 */
[----:B------:R-:W-:Y:S02]  /*8840*/  ISETP.NE.AND.EX P5, PT, R31, RZ, PT, P5 ;  /* 0x000000ff1f00720c */ /* 0x000fe40003fa5350 */
[----:B------:R-:W-:Y:S02]  /*8850*/  SEL R29, R29, 0xb504f333, P1 ;  /* 0xb504f3331d1d7807 */ /* 0x000fe40000800000 */
[----:B------:R-:W-:Y:S02]  /*8860*/  SEL R28, R28, RZ, P6 ;  /* 0x000000ff1c1c7207 */ /* 0x000fe40003000000 */
[----:B------:R-:W-:-:S02]  /*8870*/  ISETP.LT.U32.AND P6, PT, R86, R59, PT ;  /* 0x0000003b5600720c */ /* 0x000fc40003fc1070 */
[-C--:B------:R-:W-:Y:S02]  /*8880*/  ISETP.LT.AND.EX P4, PT, R15, R12.reuse, PT, P4 ;  /* 0x0000000c0f00720c */ /* 0x080fe40003f81340 */
[----:B------:R-:W-:Y:S02]  /*8890*/  SEL R39, R39, RZ, P1 ;  /* 0x000000ff27277207 */ /* 0x000fe40000800000 */
[----:B------:R-:W-:Y:S02]  /*88a0*/  SEL R29, R29, 0xb504f333, P5 ;  /* 0xb504f3331d1d7807 */ /* 0x000fe40002800000 */
[----:B------:R-:W-:Y:S02]  /*88b0*/  ISETP.LT.AND.EX P6, PT, R28, R77, PT, P6 ;  /* 0x0000004d1c00720c */ /* 0x000fe40003fc1360 */
[----:B------:R-:W-:Y:S02]  /*88c0*/  SEL R69, R90, R13, P4 ;  /* 0x0000000d5a457207 */ /* 0x000fe40002000000 */
[----:B------:R-:W-:-:S02]  /*88d0*/  SEL R48, R15, R12, P4 ;  /* 0x0000000c0f307207 */ /* 0x000fc40002000000 */
[----:B------:R-:W-:Y:S02]  /*88e0*/  SEL R39, R39, RZ, P5 ;  /* 0x000000ff27277207 */ /* 0x000fe40002800000 */
[CC--:B------:R-:W-:Y:S02]  /*88f0*/  ISETP.GE.U32.AND P4, PT, R29.reuse, R58.reuse, PT ;  /* 0x0000003a1d00720c */ /* 0x0c0fe40003f86070 */
[----:B------:R-:W-:Y:S02]  /*8900*/  SEL R88, R88, 0xb504f333, P2 ;  /* 0xb504f33358587807 */ /* 0x000fe40001000000 */
[----:B------:R-:W-:Y:S02]  /*8910*/  SEL R81, R86, R59, P6 ;  /* 0x0000003b56517207 */ /* 0x000fe40003000000 */
[----:B------:R-:W-:Y:S02]  /*8920*/  SEL R73, R28, R77, P6 ;  /* 0x0000004d1c497207 */ /* 0x000fe40003000000 */
[----:B------:R-:W-:-:S02]  /*8930*/  ISETP.LT.U32.AND P6, PT, R29, R58, PT ;  /* 0x0000003a1d00720c */ /* 0x000fc40003fc1070 */
[CC--:B------:R-:W-:Y:S02]  /*8940*/  ISETP.GE.AND.EX P4, PT, R39.reuse, R62.reuse, PT, P4 ;  /* 0x0000003e2700720c */ /* 0x0c0fe40003f86340 */
[----:B------:R-:W-:Y:S02]  /*8950*/  SEL R56, R56, RZ, P2 ;  /* 0x000000ff38387207 */ /* 0x000fe40001000000 */
[----:B------:R-:W-:Y:S02]  /*8960*/  SEL R88, R88, 0xb504f333, P5 ;  /* 0xb504f33358587807 */ /* 0x000fe40002800000 */
[----:B------:R-:W-:Y:S02]  /*8970*/  ISETP.LT.AND.EX P6, PT, R39, R62, PT, P6 ;  /* 0x0000003e2700720c */ /* 0x000fe40003fc1360 */
[----:B------:R-:W-:Y:S02]  /*8980*/  SEL R63, R7, R54, !P4 ;  /* 0x00000036073f7207 */ /* 0x000fe40006000000 */
[----:B------:R-:W-:-:S02]  /*8990*/  SEL R56, R56, RZ, P5 ;  /* 0x000000ff38387207 */ /* 0x000fc40002800000 */
[----:B------:R-:W-:Y:S02]  /*89a0*/  ISETP.GE.U32.AND P4, PT, R88, R57, PT ;  /* 0x000000395800720c */ /* 0x000fe40003f86070 */
[----:B------:R-:W-:Y:S02]  /*89b0*/  SEL R58, R29, R58, P6 ;  /* 0x0000003a1d3a7207 */ /* 0x000fe40003000000 */
[----:B------:R-:W-:Y:S02]  /*89c0*/  SEL R62, R39, R62, P6 ;  /* 0x0000003e273e7207 */ /* 0x000fe40003000000 */
[----:B------:R-:W-:Y:S02]  /*89d0*/  ISETP.GE.AND.EX P4, PT, R56, R55, PT, P4 ;  /* 0x000000373800720c */ /* 0x000fe40003f86340 */
[----:B------:R-:W-:Y:S02]  /*89e0*/  ISETP.GE.U32.AND P6, PT, R90, R13, PT ;  /* 0x0000000d5a00720c */ /* 0x000fe40003fc6070 */
[----:B------:R-:W-:-:S02]  /*89f0*/  SEL R39, R7, R14, !P4 ;  /* 0x0000000e07277207 */ /* 0x000fc40006000000 */
[----:B------:R-:W-:Y:S02]  /*8a00*/  ISETP.GE.AND.EX P6, PT, R15, R12, PT, P6 ;  /* 0x0000000c0f00720c */ /* 0x000fe40003fc6360 */
        /* <DEDUP_REMOVED lines=21> */
[----:B0-----:R-:W-:-:S05]  /*8b60*/  IADD3 R29, P5, PT, R12, R20, RZ ;  /* 0x000000140c1d7210 */ /* 0x001fca0007fbe0ff */
[----:B------:R-:W-:Y:S01]  /*8b70*/  IMAD.X R92, R13, 0x1, R21, P5 ;  /* 0x000000010d5c7824 */ /* 0x000fe200028e0615 */
[----:B------:R-:W-:-:S05]  /*8b80*/  IADD3 R30, P5, PT, R12, R24, RZ ;  /* 0x000000180c1e7210 */ /* 0x000fca0007fbe0ff */
[----:B------:R-:W-:Y:S01]  /*8b90*/  IMAD.X R83, R13, 0x1, R25, P5 ;  /* 0x000000010d537824 */ /* 0x000fe200028e0619 */
[----:B------:R-:W-:Y:S02]  /*8ba0*/  IADD3 R90, P5, PT, R12, R16, RZ ;  /* 0x000000100c5a7210 */ /* 0x000fe40007fbe0ff */
[----:B------:R-:W-:-:S03]  /*8bb0*/  ISETP.GE.U32.AND P4, PT, R86, R59, PT ;  /* 0x0000003b5600720c */ /* 0x000fc60003f86070 */
        /* <DEDUP_REMOVED lines=34> */
[----:B------:R-:W-:Y:S02]  /*8de0*/  ISETP.GE.U32.AND P1, PT, R91, R80, PT ;  /* 0x000000505b00720c */ /* 0x000fe40003f26070 */
[----:B------:R-:W-:Y:S02]  /*8df0*/  ISETP.GE.AND.EX P6, PT, R87, R79, PT, P6 ;  /* 0x0000004f5700720c */ /* 0x000fe40003fc6360 */
        /* <DEDUP_REMOVED lines=11> */
[----:B------:R-:W-:Y:S02]  /*8eb0*/  ISETP.NE.AND.EX P1, PT, R15, RZ, PT, P3 ;  /* 0x000000ff0f00720c */ /* 0x000fe40003f25330 */
[----:B------:R-:W-:Y:S02]  /*8ec0*/  ISETP.LT.U32.AND P3, PT, R30, R65, PT ;  /* 0x000000411e00720c */ /* 0x000fe40003f61070 */
[----:B------:R-:W-:Y:S02]  /*8ed0*/  ISETP.LT.U32.AND P5, PT, R29, R67, PT ;  /* 0x000000431d00720c */ /* 0x000fe40003fa1070 */
[----:B------:R-:W-:Y:S02]  /*8ee0*/  ISETP.GE.AND.EX P4, PT, R28, R77, PT, P4 ;  /* 0x0000004d1c00720c */ /* 0x000fe40003f86340 */
[----:B------:R-:W-:Y:S02]  /*8ef0*/  ISETP.LT.AND.EX P3, PT, R83, R53, PT, P3 ;  /* 0x000000355300720c */ /* 0x000fe40003f61330 */
[----:B------:R-:W-:-:S02]  /*8f00*/  ISETP.LT.AND.EX P5, PT, R92, R45, PT, P5 ;  /* 0x0000002d5c00720c */ /* 0x000fc40003fa1350 */
[----:B------:R-:W-:Y:S02]  /*8f10*/  SEL R15, R7, R64, !P4 ;  /* 0x00000040070f7207 */ /* 0x000fe40006000000 */
[----:B------:R-:W-:Y:S02]  /*8f20*/  ISETP.GE.U32.AND P4, PT, R29, R67, PT ;  /* 0x000000431d00720c */ /* 0x000fe40003f86070 */
[C---:B------:R-:W-:Y:S02]  /*8f30*/  SEL R64, R30.reuse, R65, P3 ;  /* 0x000000411e407207 */ /* 0x040fe40001800000 */
[----:B------:R-:W-:Y:S02]  /*8f40*/  SEL R17, R83, R53, P3 ;  /* 0x0000003553117207 */ /* 0x000fe40001800000 */
[----:B------:R-:W-:Y:S02]  /*8f50*/  SEL R67, R29, R67, P5 ;  /* 0x000000431d437207 */ /* 0x000fe40002800000 */
[----:B------:R-:W-:-:S02]  /*8f60*/  ISETP.GE.U32.AND P3, PT, R30, R65, PT ;  /* 0x000000411e00720c */ /* 0x000fc40003f66070 */
[----:B------:R-:W0:Y:S01]  /*8f70*/  LDS.128 R28, [R4+0x900] ;  /* 0x00090000041c7984 */ /* 0x000e220000000c00 */
[----:B------:R-:W-:Y:S02]  /*8f80*/  SEL R77, R7, R84, !P6 ;  /* 0x00000054074d7207 */ /* 0x000fe40007000000 */
[----:B------:R-:W-:Y:S02]  /*8f90*/  ISETP.LT.U32.AND P6, PT, R90, R37, PT ;  /* 0x000000255a00720c */ /* 0x000fe40003fc1070 */
[CC--:B------:R-:W-:Y:S02]  /*8fa0*/  SEL R16, R92.reuse, R45.reuse, P5 ;  /* 0x0000002d5c107207 */ /* 0x0c0fe40002800000 */
[----:B------:R-:W-:Y:S02]  /*8fb0*/  ISETP.GE.AND.EX P5, PT, R92, R45, PT, P4 ;  /* 0x0000002d5c00720c */ /* 0x000fe40003fa6340 */
[----:B------:R-:W-:Y:S02]  /*8fc0*/  ISETP.LT.AND.EX P4, PT, R12, R43, PT, P6 ;  /* 0x0000002b0c00720c */ /* 0x000fe40003f81360 */
[----:B------:R-:W-:-:S02]  /*8fd0*/  ISETP.GE.AND.EX P6, PT, R83, R53, PT, P3 ;  /* 0x000000355300720c */ /* 0x000fc40003fc6330 */
[----:B------:R-:W-:Y:S02]  /*8fe0*/  SEL R85, R85, 0xb504f333, P1 ;  /* 0xb504f33355557807 */ /* 0x000fe40000800000 */
[----:B------:R-:W-:Y:S02]  /*8ff0*/  SEL R83, R80, 0xb504f333, P1 ;  /* 0xb504f33350537807 */ /* 0x000fe40000800000 */
[C---:B------:R-:W-:Y:S02]  /*9000*/  SEL R45, R7.reuse, R34, !P6 ;  /* 0x00000022072d7207 */ /* 0x040fe40007000000 */
[----:B------:R-:W-:Y:S02]  /*9010*/  SEL R65, R7, R76, !P2 ;  /* 0x0000004c07417207 */ /* 0x000fe40005000000 */
[----:B------:R-:W-:Y:S02]  /*9020*/  SEL R87, R21, RZ, P1 ;  /* 0x000000ff15577207 */ /* 0x000fe40000800000 */
[----:B------:R-:W-:-:S02]  /*9030*/  SEL R53, R7, R52, !P5 ;  /* 0x0000003407357207 */ /* 0x000fc40006800000 */
[----:B------:R-:W-:Y:S02]  /*9040*/  ISETP.LT.U32.AND P6, PT, R85, R32, PT ;  /* 0x000000205500720c */ /* 0x000fe40003fc1070 */
[----:B------:R-:W-:Y:S02]  /*9050*/  ISETP.LT.U32.AND P5, PT, R88, R33, PT ;  /* 0x000000215800720c */ /* 0x000fe40003fa1070 */
[----:B------:R-:W-:Y:S02]  /*9060*/  SEL R14, R25, RZ, P1 ;  /* 0x000000ff190e7207 */ /* 0x000fe40000800000 */
[----:B------:R-:W-:Y:S02]  /*9070*/  ISETP.LT.U32.AND P2, PT, R83, R74, PT ;  /* 0x0000004a5300720c */ /* 0x000fe40003f41070 */
[CC--:B------:R-:W-:Y:S02]  /*9080*/  ISETP.GE.U32.AND P3, PT, R90.reuse, R37.reuse, PT ;  /* 0x000000255a00720c */ /* 0x0c0fe40003f66070 */
[----:B------:R-:W-:-:S02]  /*9090*/  SEL R24, R90, R37, P4 ;  /* 0x000000255a187207 */ /* 0x000fc40002000000 */
[----:B------:R-:W-:Y:S02]  /*90a0*/  SEL R25, R12, R43, P4 ;  /* 0x0000002b0c197207 */ /* 0x000fe40002000000 */
[----:B------:R-:W-:Y:S02]  /*90b0*/  ISETP.LT.AND.EX P6, PT, R87, R72, PT, P6 ;  /* 0x000000485700720c */ /* 0x000fe40003fc1360 */
[----:B------:R-:W-:Y:S02]  /*90c0*/  ISETP.LT.AND.EX P5, PT, R86, R51, PT, P5 ;  /* 0x000000335600720c */ /* 0x000fe40003fa1350 */
[----:B------:R-:W-:Y:S02]  /*90d0*/  ISETP.LT.AND.EX P2, PT, R14, R75, PT, P2 ;  /* 0x0000004b0e00720c */ /* 0x000fe40003f41320 */
[----:B------:R-:W-:Y:S02]  /*90e0*/  ISETP.GE.U32.AND P4, PT, R85, R32, PT ;  /* 0x000000205500720c */ /* 0x000fe40003f86070 */
[----:B------:R-:W-:-:S02]  /*90f0*/  ISETP.GE.AND.EX P3, PT, R12, R43, PT, P3 ;  /* 0x0000002b0c00720c */ /* 0x000fc40003f66330 */
[----:B------:R-:W-:Y:S02]  /*9100*/  SEL R37, R85, R32, P6 ;  /* 0x0000002055257207 */ /* 0x000fe40003000000 */
[----:B------:R-:W-:Y:S02]  /*9110*/  SEL R52, R88, R33, P5 ;  /* 0x0000002158347207 */ /* 0x000fe40002800000 */
[----:B------:R-:W-:Y:S02]  /*9120*/  SEL R34, R86, R51, P5 ;  /* 0x0000003356227207 */ /* 0x000fe40002800000 */
[----:B------:R-:W-:Y:S02]  /*9130*/  SEL R32, R83, R74, P2 ;  /* 0x0000004a53207207 */ /* 0x000fe40001000000 */
[----:B------:R-:W-:Y:S02]  /*9140*/  SEL R21, R14, R75, P2 ;  /* 0x0000004b0e157207 */ /* 0x000fe40001000000 */
[----:B------:R-:W-:-:S02]  /*9150*/  ISETP.GE.AND.EX P4, PT, R87, R72, PT, P4 ;  /* 0x000000485700720c */ /* 0x000fc40003f86340 */
[----:B------:R-:W-:Y:S02]  /*9160*/  ISETP.GE.U32.AND P5, PT, R88, R33, PT ;  /* 0x000000215800720c */ /* 0x000fe40003fa6070 */
[----:B------:R-:W-:Y:S02]  /*9170*/  ISETP.GE.U32.AND P2, PT, R83, R74, PT ;  /* 0x0000004a5300720c */ /* 0x000fe40003f46070 */
[C---:B------:R-:W-:Y:S02]  /*9180*/  SEL R43, R7.reuse, R70, !P3 ;  /* 0x00000046072b7207 */ /* 0x040fe40005800000 */
[----:B------:R-:W-:Y:S02]  /*9190*/  ISETP.NE.U32.AND P3, PT, R22, -0x4afb0ccd, PT ;  /* 0xb504f3331600780c */ /* 0x000fe40003f65070 */
[----:B------:R-:W-:Y:S02]  /*91a0*/  SEL R85, R7, R66, !P4 ;  /* 0x0000004207557207 */ /* 0x000fe40006000000 */
[----:B------:R-:W-:-:S02]  /*91b0*/  ISETP.GE.AND.EX P5, PT, R86, R51, PT, P5 ;  /* 0x000000335600720c */ /* 0x000fc40003fa6350 */
[----:B------:R-:W-:Y:S02]  /*91c0*/  ISETP.GE.AND.EX P2, PT, R14, R75, PT, P2 ;  /* 0x0000004b0e00720c */ /* 0x000fe40003f46320 */
[C---:B0-----:R-:W-:Y:S02]  /*91d0*/  IADD3 R12, P4, PT, R28.reuse, R22, RZ ;  /* 0x000000161c0c7210 */ /* 0x041fe40007f9e0ff */
[----:B------:R-:W-:Y:S02]  /*91e0*/  SEL R33, R87, R72, P6 ;  /* 0x0000004857217207 */ /* 0x000fe40003000000 */
[----:B------:R-:W-:Y:S02]  /*91f0*/  SEL R14, R79, 0xb504f333, P1 ;  /* 0xb504f3334f0e7807 */ /* 0x000fe40000800000 */
[----:B------:R-:W-:Y:S02]  /*9200*/  ISETP.NE.U32.AND P6, PT, R28, -0x4afb0ccd, PT ;  /* 0xb504f3331c00780c */ /* 0x000fe40003fc5070 */
[----:B------:R-:W-:Y:S01]  /*9210*/  ISETP.NE.AND.EX P3, PT, R23, RZ, PT, P3 ;  /* 0x000000ff1700720c */ /* 0x000fe20003f65330 */
[----:B------:R-:W-:Y:S01]  /*9220*/  IMAD.X R79, R29, 0x1, R23, P4 ;  /* 0x000000011d4f7824 */ /* 0x000fe200020e0617 */
[----:B------:R-:W-:-:S02]  /*9230*/  SEL R87, R7, R68, !P5 ;  /* 0x0000004407577207 */ /* 0x000fc40006800000 */
[----:B------:R-:W-:Y:S02]  /*9240*/  SEL R70, R20, RZ, P1 ;  /* 0x000000ff14467207 */ /* 0x000fe40000800000 */
[----:B------:R-:W-:Y:S02]  /*9250*/  ISETP.LT.U32.AND P5, PT, R14, R35, PT ;  /* 0x000000230e00720c */ /* 0x000fe40003fa1070 */
[----:B------:R-:W-:Y:S02]  /*9260*/  SEL R66, R8, 0xb504f333, P0 ;  /* 0xb504f33308427807 */ /* 0x000fe40000000000 */
[----:B------:R-:W-:Y:S02]  /*9270*/  ISETP.NE.AND.EX P6, PT, R29, RZ, PT, P6 ;  /* 0x000000ff1d00720c */ /* 0x000fe40003fc5360 */
[----:B------:R-:W-:Y:S02]  /*9280*/  SEL R8, R12, 0xb504f333, P3 ;  /* 0xb504f3330c087807 */ /* 0x000fe40001800000 */
[----:B------:R-:W-:-:S02]  /*9290*/  ISETP.LT.AND.EX P5, PT, R70, R47, PT, P5 ;  /* 0x0000002f4600720c */ /* 0x000fc40003fa1350 */
[----:B------:R-:W-:Y:S02]  /*92a0*/  SEL R9, R9, RZ, P0 ;  /* 0x000000ff09097207 */ /* 0x000fe40000000000 */
[----:B------:R-:W-:Y:S02]  /*92b0*/  SEL R79, R79, RZ, P3 ;  /* 0x000000ff4f4f7207 */ /* 0x000fe40001800000 */
[----:B------:R-:W-:Y:S02]  /*92c0*/  SEL R8, R8, 0xb504f333, P6 ;  /* 0xb504f33308087807 */ /* 0x000fe40003000000 */
[CC--:B------:R-:W-:Y:S02]  /*92d0*/  ISETP.GE.U32.AND P0, PT, R14.reuse, R35.reuse, PT ;  /* 0x000000230e00720c */ /* 0x0c0fe40003f06070 */
[----:B------:R-:W-:Y:S02]  /*92e0*/  SEL R20, R14, R35, P5 ;  /* 0x000000230e147207 */ /* 0x000fe40002800000 */
[----:B------:R-:W-:-:S02]  /*92f0*/  ISETP.NE.U32.AND P4, PT, R26, -0x4afb0ccd, PT ;  /* 0xb504f3331a00780c */ /* 0x000fc40003f85070 */
[----:B------:R-:W-:Y:S02]  /*9300*/  SEL R66, R66, 0xb504f333, P1 ;  /* 0xb504f33342427807 */ /* 0x000fe40000800000 */
[----:B------:R-:W-:Y:S02]  /*9310*/  SEL R75, R9, RZ, P1 ;  /* 0x000000ff094b7207 */ /* 0x000fe40000800000 */
[----:B------:R-:W-:Y:S02]  /*9320*/  SEL R35, R70, R47, P5 ;  /* 0x0000002f46237207 */ /* 0x000fe40002800000 */
[----:B------:R-:W-:Y:S02]  /*9330*/  SEL R79, R79, RZ, P6 ;  /* 0x000000ff4f4f7207 */ /* 0x000fe40003000000 */
[----:B------:R-:W-:Y:S02]  /*9340*/  ISETP.LT.U32.AND P1, PT, R8, R41, PT ;  /* 0x000000290800720c */ /* 0x000fe40003f21070 */
[----:B------:R-:W-:-:S02]  /*9350*/  IADD3 R89, P5, PT, R28, R26, RZ ;  /* 0x0000001a1c597210 */ /* 0x000fc40007fbe0ff */
[----:B------:R-:W-:Y:S02]  /*9360*/  ISETP.NE.AND.EX P4, PT, R27, RZ, PT, P4 ;  /* 0x000000ff1b00720c */ /* 0x000fe40003f85340 */
[----:B------:R-:W-:Y:S01]  /*9370*/  ISETP.LT.AND.EX P1, PT, R79, R38, PT, P1 ;  /* 0x000000264f00720c */ /* 0x000fe20003f21310 */
[----:B------:R-:W-:Y:S01]  /*9380*/  IMAD.X R91, R29, 0x1, R27, P5 ;  /* 0x000000011d5b7824 */ /* 0x000fe200028e061b */
[----:B------:R-:W-:Y:S02]  /*9390*/  SEL R83, R7, R50, !P2 ;  /* 0x0000003207537207 */ /* 0x000fe40005000000 */
[----:B------:R-:W-:Y:S02]  /*93a0*/  ISETP.GE.U32.AND P2, PT, R8, R41, PT ;  /* 0x000000290800720c */ /* 0x000fe40003f46070 */
[----:B------:R-:W-:Y:S02]  /*93b0*/  SEL R89, R89, 0xb504f333, P4 ;  /* 0xb504f33359597807 */ /* 0x000fe40002000000 */
[----:B------:R-:W-:-:S02]  /*93c0*/  ISETP.LT.U32.AND P5, PT, R66, R61, PT ;  /* 0x0000003d4200720c */ /* 0x000fc40003fa1070 */
[----:B------:R-:W-:Y:S02]  /*93d0*/  SEL R41, R8, R41, P1 ;  /* 0x0000002908297207 */ /* 0x000fe40000800000 */
[----:B------:R-:W-:Y:S02]  /*93e0*/  SEL R9, R79, R38, P1 ;  /* 0x000000264f097207 */ /* 0x000fe40000800000 */
[----:B------:R-:W-:Y:S02]  /*93f0*/  IADD3 R14, P1, PT, R28, R18, RZ ;  /* 0x000000121c0e7210 */ /* 0x000fe40007f3e0ff */
[----:B------:R-:W-:Y:S02]  /*9400*/  ISETP.GE.AND.EX P0, PT, R70, R47, PT, P0 ;  /* 0x0000002f4600720c */ /* 0x000fe40003f06300 */
[----:B------:R-:W-:Y:S02]  /*9410*/  SEL R91, R91, RZ, P4 ;  /* 0x000000ff5b5b7207 */ /* 0x000fe40002000000 */
[----:B------:R-:W-:-:S02]  /*9420*/  SEL R89, R89, 0xb504f333, P6 ;  /* 0xb504f33359597807 */ /* 0x000fc40003000000 */
[----:B------:R-:W-:Y:S02]  /*9430*/  ISETP.LT.AND.EX P5, PT, R75, R44, PT, P5 ;  /* 0x0000002c4b00720c */ /* 0x000fe40003fa1350 */
[----:B------:R-:W-:Y:S01]  /*9440*/  ISETP.GE.AND.EX P2, PT, R79, R38, PT, P2 ;  /* 0x000000264f00720c */ /* 0x000fe20003f46320 */
[----:B------:R-:W-:Y:S01]  /*9450*/  IMAD.X R79, R29, 0x1, R19, P1 ;  /* 0x000000011d4f7824 */ /* 0x000fe200008e0613 */
[----:B------:R-:W-:Y:S02]  /*9460*/  SEL R47, R7, R42, !P0 ;  /* 0x0000002a072f7207 */ /* 0x000fe40004000000 */
[----:B------:R-:W-:Y:S02]  /*9470*/  SEL R91, R91, RZ, P6 ;  /* 0x000000ff5b5b7207 */ /* 0x000fe40003000000 */
[----:B------:R-:W-:Y:S02]  /*9480*/  ISETP.GE.U32.AND P1, PT, R89, R40, PT ;  /* 0x000000285900720c */ /* 0x000fe40003f26070 */
[----:B------:R-:W-:-:S02]  /*9490*/  ISETP.NE.U32.AND P0, PT, R18, -0x4afb0ccd, PT ;  /* 0xb504f3331200780c */ /* 0x000fc40003f05070 */
[----:B------:R-:W-:Y:S02]  /*94a0*/  SEL R51, R66, R61, P5 ;  /* 0x0000003d42337207 */ /* 0x000fe40002800000 */
[----:B------:R-:W-:Y:S01]  /*94b0*/  SEL R50, R75, R44, P5 ;  /* 0x0000002c4b327207 */ /* 0x000fe20002800000 */
[----:B------:R-:W-:Y:S01]  /*94c0*/  VIADD R8, R2, 0x9 ;  /* 0x0000000902087836 */ /* 0x000fe20000000000 */
[----:B------:R-:W-:Y:S02]  /*94d0*/  ISETP.LT.U32.AND P5, PT, R89, R40, PT ;  /* 0x000000285900720c */ /* 0x000fe40003fa1070 */
[-C--:B------:R-:W-:Y:S02]  /*94e0*/  ISETP.GE.AND.EX P1, PT, R91, R46.reuse, PT, P1 ;  /* 0x0000002e5b00720c */ /* 0x080fe40003f26310 */
[----:B------:R-:W-:Y:S02]  /*94f0*/  ISETP.NE.AND.EX P0, PT, R19, RZ, PT, P0 ;  /* 0x000000ff1300720c */ /* 0x000fe40003f05300 */
[----:B------:R-:W-:-:S02]  /*9500*/  ISETP.LT.AND.EX P5, PT, R91, R46, PT, P5 ;  /* 0x0000002e5b00720c */ /* 0x000fc40003fa1350 */
[----:B------:R-:W-:Y:S02]  /*9510*/  SEL R38, R8, R49, !P1 ;  /* 0x0000003108267207 */ /* 0x000fe40004800000 */
[----:B------:R-:W-:Y:S02]  /*9520*/  SEL R14, R14, 0xb504f333, P0 ;  /* 0xb504f3330e0e7807 */ /* 0x000fe40000000000 */
[----:B------:R-:W-:Y:S02]  /*9530*/  IADD3 R12, P1, PT, R28, R10, RZ ;  /* 0x0000000a1c0c7210 */ /* 0x000fe40007f3e0ff */
[----:B------:R-:W-:Y:S02]  /*9540*/  SEL R40, R89, R40, P5 ;  /* 0x0000002859287207 */ /* 0x000fe40002800000 */
        /* <DEDUP_REMOVED lines=25> */
[----:B------:R-:W-:Y:S02]  /*96e0*/  ISETP.LT.U32.AND P6, PT, R12, R81, PT ;  /* 0x000000510c00720c */ /* 0x000fe40003fc1070 */
[----:B------:R-:W-:Y:S02]  /*96f0*/  ISETP.GE.AND.EX P1, PT, R28, R73, PT, P1 ;  /* 0x000000491c00720c */ /* 0x000fe40003f26310 */
[----:B------:R-:W-:Y:S02]  /*9700*/  SEL R71, R71, RZ, P3 ;  /* 0x000000ff47477207 */ /* 0x000fe40001800000 */
[----:B------:R-:W-:-:S02]  /*9710*/  SEL R29, R29, 0xb504f333, P2 ;  /* 0xb504f3331d1d7807 */ /* 0x000fc40001000000 */
[----:B------:R-:W-:Y:S02]  /*9720*/  ISETP.LT.AND.EX P6, PT, R28, R73, PT, P6 ;  /* 0x000000491c00720c */ /* 0x000fe40003fc1360 */
[----:B------:R-:W-:Y:S02]  /*9730*/  SEL R74, R8, R15, !P1 ;  /* 0x0000000f084a7207 */ /* 0x000fe40004800000 */
[----:B------:R-:W-:Y:S02]  /*9740*/  SEL R71, R71, RZ, P2 ;  /* 0x000000ff47477207 */ /* 0x000fe40001000000 */
[----:B------:R-:W-:Y:S02]  /*9750*/  ISETP.LT.U32.AND P1, PT, R29, R58, PT ;  /* 0x0000003a1d00720c */ /* 0x000fe40003f21070 */
[----:B------:R-:W-:Y:S02]  /*9760*/  SEL R81, R12, R81, P6 ;  /* 0x000000510c517207 */ /* 0x000fe40003000000 */
[----:B------:R-:W-:Y:S01]  /*9770*/  ISETP.LT.AND.EX P1, PT, R71, R62, PT, P1 ;  /* 0x0000003e4700720c */ /* 0x000fe20003f21310 */
[----:B------:R-:W0:Y:S01]  /*9780*/  LDS.128 R12, [R4+0x910] ;  /* 0x00091000040c7984 */ /* 0x000e220000000c00 */
[----:B------:R-:W-:-:S02]  /*9790*/  SEL R73, R28, R73, P6 ;  /* 0x000000491c497207 */ /* 0x000fc40003000000 */
[C---:B------:R-:W-:Y:S02]  /*97a0*/  IADD3 R28, P6, PT, R30.reuse, R26, RZ ;  /* 0x0000001a1e1c7210 */ /* 0x040fe40007fde0ff */
[----:B------:R-:W-:Y:S02]  /*97b0*/  SEL R48, R29, R58, P1 ;  /* 0x0000003a1d307207 */ /* 0x000fe40000800000 */
[----:B------:R-:W-:Y:S02]  /*97c0*/  SEL R49, R71, R62, P1 ;  /* 0x0000003e47317207 */ /* 0x000fe40000800000 */
[C---:B------:R-:W-:Y:S01]  /*97d0*/  IADD3 R93, P1, PT, R30.reuse, R18, RZ ;  /* 0x000000121e5d7210 */ /* 0x040fe20007f3e0ff */
[----:B------:R-:W-:Y:S01]  /*97e0*/  IMAD.X R70, R31, 0x1, R27, P6 ;  /* 0x000000011f467824 */ /* 0x000fe200030e061b */
[----:B------:R-:W-:-:S03]  /*97f0*/  IADD3 R91, P6, PT, R30, R10, RZ ;  /* 0x0000000a1e5b7210 */ /* 0x000fc60007fde0ff */
[----:B------:R-:W-:Y:S01]  /*9800*/  IMAD.X R30, R31, 0x1, R19, P1 ;  /* 0x000000011f1e7824 */ /* 0x000fe200008e0613 */
[----:B------:R-:W-:Y:S02]  /*9810*/  ISETP.GE.U32.AND P1, PT, R29, R58, PT ;  /* 0x0000003a1d00720c */ /* 0x000fe40003f26070 */
[----:B------:R-:W-:Y:S02]  /*9820*/  SEL R28, R28, 0xb504f333, P4 ;  /* 0xb504f3331c1c7807 */ /* 0x000fe40002000000 */
[----:B------:R-:W-:Y:S02]  /*9830*/  ISETP.GE.AND.EX P1, PT, R71, R62, PT, P1 ;  /* 0x0000003e4700720c */ /* 0x000fe40003f26310 */
[----:B------:R-:W-:Y:S02]  /*9840*/  SEL R62, R70, RZ, P4 ;  /* 0x000000ff463e7207 */ /* 0x000fe40002000000 */
[----:B------:R-:W-:Y:S02]  /*9850*/  SEL R28, R28, 0xb504f333, P2 ;  /* 0xb504f3331c1c7807 */ /* 0x000fe40001000000 */
[----:B------:R-:W-:Y:S01]  /*9860*/  SEL R58, R8, R63, !P1 ;  /* 0x0000003f083a7207 */ /* 0x000fe20004800000 */
[----:B------:R-:W-:Y:S01]  /*9870*/  IMAD.X R29, R31, 0x1, R11, P6 ;  /* 0x000000011f1d7824 */ /* 0x000fe200030e060b */
[----:B------:R-:W-:-:S02]  /*9880*/  SEL R62, R62, RZ, P2 ;  /* 0x000000ff3e3e7207 */ /* 0x000fc40001000000 */
[----:B------:R-:W-:Y:S02]  /*9890*/  ISETP.LT.U32.AND P1, PT, R28, R57, PT ;  /* 0x000000391c00720c */ /* 0x000fe40003f21070 */
[----:B------:R-:W-:Y:S02]  /*98a0*/  SEL R91, R91, 0xb504f333, P5 ;  /* 0xb504f3335b5b7807 */ /* 0x000fe40002800000 */
[----:B------:R-:W-:Y:S02]  /*98b0*/  ISETP.LT.AND.EX P1, PT, R62, R55, PT, P1 ;  /* 0x000000373e00720c */ /* 0x000fe40003f21310 */
[----:B------:R-:W-:Y:S02]  /*98c0*/  SEL R93, R93, 0xb504f333, P0 ;  /* 0xb504f3335d5d7807 */ /* 0x000fe40000000000 */
[----:B------:R-:W-:Y:S02]  /*98d0*/  SEL R30, R30, RZ, P0 ;  /* 0x000000ff1e1e7207 */ /* 0x000fe40000000000 */
[----:B------:R-:W-:-:S02]  /*98e0*/  SEL R29, R29, RZ, P5 ;  /* 0x000000ff1d1d7207 */ /* 0x000fc40002800000 */
[----:B------:R-:W-:Y:S02]  /*98f0*/  SEL R91, R91, 0xb504f333, P2 ;  /* 0xb504f3335b5b7807 */ /* 0x000fe40001000000 */
[----:B------:R-:W-:Y:S02]  /*9900*/  SEL R71, R28, R57, P1 ;  /* 0x000000391c477207 */ /* 0x000fe40000800000 */
[----:B------:R-:W-:Y:S02]  /*9910*/  SEL R70, R62, R55, P1 ;  /* 0x000000373e467207 */ /* 0x000fe40000800000 */
[----:B------:R-:W-:Y:S02]  /*9920*/  ISETP.GE.U32.AND P1, PT, R66, R61, PT ;  /* 0x0000003d4200720c */ /* 0x000fe40003f26070 */
[----:B------:R-:W-:Y:S02]  /*9930*/  SEL R93, R93, 0xb504f333, P2 ;  /* 0xb504f3335d5d7807 */ /* 0x000fe40001000000 */
[----:B------:R-:W-:-:S02]  /*9940*/  SEL R63, R30, RZ, P2 ;  /* 0x000000ff1e3f7207 */ /* 0x000fc40001000000 */
[----:B------:R-:W-:Y:S02]  /*9950*/  SEL R66, R29, RZ, P2 ;  /* 0x000000ff1d427207 */ /* 0x000fe40001000000 */
[----:B------:R-:W-:-:S04]  /*9960*/  ISETP.LT.U32.AND P2, PT, R91, R60, PT ;  /* 0x0000003c5b00720c */ /* 0x000fc80003f41070 */
[----:B------:R-:W-:-:S04]  /*9970*/  ISETP.LT.AND.EX P2, PT, R66, R59, PT, P2 ;  /* 0x0000003b4200720c */ /* 0x000fc80003f41320 */
[----:B------:R-:W-:Y:S02]  /*9980*/  SEL R79, R91, R60, P2 ;  /* 0x0000003c5b4f7207 */ /* 0x000fe40001000000 */
[----:B------:R-:W-:Y:S02]  /*9990*/  SEL R80, R66, R59, P2 ;  /* 0x0000003b42507207 */ /* 0x000fe40001000000 */
[----:B0-----:R-:W-:Y:S02]  /*99a0*/  IADD3 R61, P2, PT, R12, R26, RZ ;  /* 0x0000001a0c3d7210 */ /* 0x001fe40007f5e0ff */
[----:B------:R-:W-:-:S03]  /*99b0*/  ISETP.GE.AND.EX P1, PT, R75, R44, PT, P1 ;  /* 0x0000002c4b00720c */ /* 0x000fc60003f26310 */
[C---:B------:R-:W-:Y:S01]  /*99c0*/  IMAD.X R29, R13.reuse, 0x1, R27, P2 ;  /* 0x000000010d1d7824 */ /* 0x040fe200010e061b */
[C---:B------:R-:W-:Y:S02]  /*99d0*/  IADD3 R31, P2, PT, R12.reuse, R18, RZ ;  /* 0x000000120c1f7210 */ /* 0x040fe40007f5e0ff */
[----:B------:R-:W-:Y:S02]  /*99e0*/  P2R R44, PR, RZ, 0x2 ;  /* 0x00000002ff2c7803 */ /* 0x000fe40000000000 */
[C---:B------:R-:W-:Y:S01]  /*99f0*/  IADD3 R76, P1, PT, R12.reuse, R22, RZ ;  /* 0x000000160c4c7210 */ /* 0x040fe20007f3e0ff */
[----:B------:R-:W-:Y:S01]  /*9a00*/  IMAD.X R30, R13, 0x1, R19, P2 ;  /* 0x000000010d1e7824 */ /* 0x000fe200010e0613 */
[----:B------:R-:W-:-:S03]  /*9a10*/  IADD3 R89, P2, PT, R12, R10, RZ ;  /* 0x0000000a0c597210 */ /* 0x000fc60007f5e0ff */
[C---:B------:R-:W-:Y:S01]  /*9a20*/  IMAD.X R72, R13.reuse, 0x1, R23, P1 ;  /* 0x000000010d487824 */ /* 0x040fe200008e0617 */
[----:B------:R-:W-:Y:S01]  /*9a30*/  ISETP.GE.U32.AND P1, PT, R28, R57, PT ;  /* 0x000000391c00720c */ /* 0x000fe20003f26070 */
[C---:B------:R-:W-:Y:S01]  /*9a40*/  IMAD.X R28, R13.reuse, 0x1, R11, P2 ;  /* 0x000000010d1c7824 */ /* 0x040fe200010e060b */
[----:B------:R-:W-:Y:S02]  /*9a50*/  ISETP.NE.U32.AND P2, PT, R12, -0x4afb0ccd, PT ;  /* 0xb504f3330c00780c */ /* 0x000fe40003f45070 */
[----:B------:R-:W-:Y:S02]  /*9a60*/  SEL R76, R76, 0xb504f333, P3 ;  /* 0xb504f3334c4c7807 */ /* 0x000fe40001800000 */
[----:B------:R-:W-:Y:S02]  /*9a70*/  ISETP.NE.AND.EX P2, PT, R13, RZ, PT, P2 ;  /* 0x000000ff0d00720c */ /* 0x000fe40003f45320 */
[----:B------:R-:W-:Y:S02]  /*9a80*/  SEL R57, R72, RZ, P3 ;  /* 0x000000ff48397207 */ /* 0x000fe40001800000 */
[----:B------:R-:W-:-:S02]  /*9a90*/  SEL R61, R61, 0xb504f333, P4 ;  /* 0xb504f3333d3d7807 */ /* 0x000fc40002000000 */
[----:B------:R-:W-:Y:S02]  /*9aa0*/  SEL R12, R29, RZ, P4 ;  /* 0x000000ff1d0c7207 */ /* 0x000fe40002000000 */
[----:B------:R-:W-:Y:S02]  /*9ab0*/  SEL R31, R31, 0xb504f333, P0 ;  /* 0xb504f3331f1f7807 */ /* 0x000fe40000000000 */
[----:B------:R-:W-:Y:S02]  /*9ac0*/  SEL R30, R30, RZ, P0 ;  /* 0x000000ff1e1e7207 */ /* 0x000fe40000000000 */
        /* <DEDUP_REMOVED lines=22> */
[----:B------:R-:W-:Y:S02]  /*9c30*/  ISETP.GE.AND.EX P1, PT, R62, R55, PT, P1 ;  /* 0x000000373e00720c */ /* 0x000fe40003f26310 */
[----:B------:R-:W-:Y:S02]  /*9c40*/  IADD3 R10, P3, PT, R14, R10, RZ ;  /* 0x0000000a0e0a7210 */ /* 0x000fe40007f7e0ff */
[----:B------:R-:W-:Y:S02]  /*9c50*/  SEL R57, R57, 0xb504f333, P0 ;  /* 0xb504f33339397807 */ /* 0x000fe40000000000 */
[----:B------:R-:W-:Y:S02]  /*9c60*/  SEL R55, R18, RZ, P0 ;  /* 0x000000ff12377207 */ /* 0x000fe40000000000 */
[----:B------:R-:W-:Y:S02]  /*9c70*/  SEL R56, R56, 0xb504f333, P4 ;  /* 0xb504f33338387807 */ /* 0x000fe40002000000 */
[----:B------:R-:W-:-:S02]  /*9c80*/  SEL R23, R23, RZ, P4 ;  /* 0x000000ff17177207 */ /* 0x000fc40002000000 */
[----:B------:R-:W-:Y:S02]  /*9c90*/  ISETP.LT.U32.AND P0, PT, R76, R67, PT ;  /* 0x000000434c00720c */ /* 0x000fe40003f01070 */
[----:B------:R-:W-:Y:S02]  /*9ca0*/  ISETP.GE.AND.EX P2, PT, R63, R54, PT, P2 ;  /* 0x000000363f00720c */ /* 0x000fe40003f46320 */
[----:B------:R-:W-:Y:S01]  /*9cb0*/  ISETP.GE.U32.AND P4, PT, R91, R60, PT ;  /* 0x0000003c5b00720c */ /* 0x000fe20003f86070 */
[----:B------:R-:W-:Y:S01]  /*9cc0*/  IMAD.X R11, R15, 0x1, R11, P3 ;  /* 0x000000010f0b7824 */ /* 0x000fe200018e060b */
[----:B------:R-:W-:Y:S02]  /*9cd0*/  ISETP.LT.AND.EX P3, PT, R29, R16, PT, P0 ;  /* 0x000000101d00720c */ /* 0x000fe40003f61300 */
[----:B------:R-:W-:Y:S02]  /*9ce0*/  SEL R84, R8, R77, !P2 ;  /* 0x0000004d08547207 */ /* 0x000fe40005000000 */
[----:B------:R-:W-:-:S02]  /*9cf0*/  ISETP.GE.AND.EX P4, PT, R66, R59, PT, P4 ;  /* 0x0000003b4200720c */ /* 0x000fc40003f86340 */
[----:B------:R-:W-:Y:S02]  /*9d00*/  SEL R72, R8, R39, !P1 ;  /* 0x0000002708487207 */ /* 0x000fe40004800000 */
[----:B------:R-:W-:Y:S02]  /*9d10*/  ISETP.LT.U32.AND P2, PT, R31, R24, PT ;  /* 0x000000181f00720c */ /* 0x000fe40003f41070 */
[----:B------:R-:W-:Y:S02]  /*9d20*/  ISETP.LT.U32.AND P1, PT, R61, R64, PT ;  /* 0x000000403d00720c */ /* 0x000fe40003f21070 */
[CC--:B------:R-:W-:Y:S02]  /*9d30*/  ISETP.GE.U32.AND P0, PT, R76.reuse, R67.reuse, PT ;  /* 0x000000434c00720c */ /* 0x0c0fe40003f06070 */
[----:B------:R-:W-:Y:S02]  /*9d40*/  SEL R67, R76, R67, P3 ;  /* 0x000000434c437207 */ /* 0x000fe40001800000 */
[----:B------:R-:W-:-:S02]  /*9d50*/  SEL R59, R29, R16, P3 ;  /* 0x000000101d3b7207 */ /* 0x000fc40001800000 */
[----:B------:R-:W-:Y:S02]  /*9d60*/  SEL R76, R8, R65, !P4 ;  /* 0x00000041084c7207 */ /* 0x000fe40006000000 */
[----:B------:R-:W-:Y:S02]  /*9d70*/  ISETP.LT.AND.EX P2, PT, R30, R25, PT, P2 ;  /* 0x000000191e00720c */ /* 0x000fe40003f41320 */
[----:B------:R-:W-:Y:S02]  /*9d80*/  ISETP.GE.U32.AND P3, PT, R31, R24, PT ;  /* 0x000000181f00720c */ /* 0x000fe40003f66070 */
[----:B------:R-:W-:Y:S02]  /*9d90*/  ISETP.LT.AND.EX P4, PT, R28, R17, PT, P1 ;  /* 0x000000111c00720c */ /* 0x000fe40003f81310 */
[----:B------:R-:W-:Y:S02]  /*9da0*/  ISETP.GE.U32.AND P1, PT, R61, R64, PT ;  /* 0x000000403d00720c */ /* 0x000fe40003f26070 */
[----:B------:R-:W-:-:S02]  /*9db0*/  SEL R77, R31, R24, P2 ;  /* 0x000000181f4d7207 */ /* 0x000fc40001000000 */
[CC--:B------:R-:W-:Y:S02]  /*9dc0*/  SEL R39, R30.reuse, R25.reuse, P2 ;  /* 0x000000191e277207 */ /* 0x0c0fe40001000000 */
[----:B------:R-:W-:Y:S02]  /*9dd0*/  ISETP.GE.AND.EX P3, PT, R30, R25, PT, P3 ;  /* 0x000000191e00720c */ /* 0x000fe40003f66330 */
[----:B------:R-:W-:Y:S01]  /*9de0*/  SEL R75, R63, R54, P6 ;  /* 0x000000363f4b7207 */ /* 0x000fe20003000000 */
[----:B------:R-:W0:Y:S01]  /*9df0*/  LDS.128 R24, [R6+0x50] ;  /* 0x0000500006187984 */ /* 0x000e220000000c00 */
[CC--:B------:R-:W-:Y:S02]  /*9e00*/  SEL R63, R28.reuse, R17.reuse, P4 ;  /* 0x000000111c3f7207 */ /* 0x0c0fe40002000000 */
[----:B------:R-:W-:Y:S02]  /*9e10*/  ISETP.GE.AND.EX P0, PT, R29, R16, PT, P0 ;  /* 0x000000101d00720c */ /* 0x000fe40003f06300 */
[----:B------:R-:W-:-:S02]  /*9e20*/  ISETP.GE.AND.EX P1, PT, R28, R17, PT, P1 ;  /* 0x000000111c00720c */ /* 0x000fc40003f26310 */
[----:B------:R-:W1:Y:S04]  /*9e30*/  LDS.128 R28, [R4+0xa00] ;  /* 0x000a0000041c7984 */ /* 0x000e680000000c00 */
[----:B------:R-:W2:Y:S01]  /*9e40*/  LDS.128 R16, [R6+0xd0] ;  /* 0x0000d00006107984 */ /* 0x000ea20000000c00 */
[----:B------:R-:W-:Y:S02]  /*9e50*/  SEL R64, R61, R64, P4 ;  /* 0x000000403d407207 */ /* 0x000fe40002000000 */
[----:B------:R-:W-:-:S04]  /*9e60*/  ISETP.NE.U32.AND P4, PT, R14, -0x4afb0ccd, PT ;  /* 0xb504f3330e00780c */ /* 0x000fc80003f85070 */
[----:B------:R-:W-:Y:S02]  /*9e70*/  ISETP.NE.AND.EX P2, PT, R15, RZ, PT, P4 ;  /* 0x000000ff0f00720c */ /* 0x000fe40003f45340 */
[----:B------:R-:W-:Y:S02]  /*9e80*/  SEL R62, R8, R53, !P0 ;  /* 0x00000035083e7207 */ /* 0x000fe40004000000 */
[----:B------:R-:W-:Y:S02]  /*9e90*/  SEL R54, R22, 0xb504f333, P2 ;  /* 0xb504f33316367807 */ /* 0x000fe40001000000 */
[----:B------:R-:W-:Y:S02]  /*9ea0*/  ISETP.LT.U32.AND P0, PT, R89, R52, PT ;  /* 0x000000345900720c */ /* 0x000fe40003f01070 */
[----:B------:R-:W-:Y:S02]  /*9eb0*/  SEL R91, R56, 0xb504f333, P2 ;  /* 0xb504f333385b7807 */ /* 0x000fe40001000000 */
[----:B------:R-:W-:-:S02]  /*9ec0*/  SEL R12, R12, RZ, P2 ;  /* 0x000000ff0c0c7207 */ /* 0x000fc40001000000 */
[----:B------:R-:W-:Y:S02]  /*9ed0*/  ISETP.LT.U32.AND P4, PT, R54, R37, PT ;  /* 0x000000253600720c */ /* 0x000fe40003f81070 */
[----:B------:R-:W-:Y:S02]  /*9ee0*/  ISETP.LT.AND.EX P0, PT, R13, R34, PT, P0 ;  /* 0x000000220d00720c */ /* 0x000fe40003f01300 */
[----:B------:R-:W-:Y:S02]  /*9ef0*/  SEL R15, R57, 0xb504f333, P2 ;  /* 0xb504f333390f7807 */ /* 0x000fe40001000000 */
[C---:B------:R-:W-:Y:S02]  /*9f00*/  SEL R60, R8.reuse, R45, !P1 ;  /* 0x0000002d083c7207 */ /* 0x040fe40004800000 */
[----:B------:R-:W-:Y:S02]  /*9f10*/  SEL R22, R23, RZ, P2 ;  /* 0x000000ff17167207 */ /* 0x000fe40001000000 */
[----:B------:R-:W-:-:S02]  /*9f20*/  SEL R66, R8, R43, !P3 ;  /* 0x0000002b08427207 */ /* 0x000fc40005800000 */
[----:B------:R-:W-:Y:S02]  /*9f30*/  ISETP.LT.U32.AND P1, PT, R91, R32, PT ;  /* 0x000000205b00720c */ /* 0x000fe40003f21070 */
[----:B------:R-:W-:Y:S02]  /*9f40*/  ISETP.LT.AND.EX P3, PT, R12, R33, PT, P4 ;  /* 0x000000210c00720c */ /* 0x000fe40003f61340 */
[----:B------:R-:W-:Y:S02]  /*9f50*/  SEL R61, R89, R52, P0 ;  /* 0x00000034593d7207 */ /* 0x000fe40000000000 */
[----:B------:R-:W-:Y:S02]  /*9f60*/  SEL R43, R13, R34, P0 ;  /* 0x000000220d2b7207 */ /* 0x000fe40000000000 */
[----:B------:R-:W-:Y:S02]  /*9f70*/  SEL R14, R55, RZ, P2 ;  /* 0x000000ff370e7207 */ /* 0x000fe40001000000 */
[----:B------:R-:W-:-:S02]  /*9f80*/  ISETP.LT.U32.AND P0, PT, R15, R20, PT ;  /* 0x000000140f00720c */ /* 0x000fc40003f01070 */
[----:B------:R-:W-:Y:S02]  /*9f90*/  ISETP.LT.AND.EX P1, PT, R22, R21, PT, P1 ;  /* 0x000000151600720c */ /* 0x000fe40003f21310 */
[----:B------:R-:W-:Y:S02]  /*9fa0*/  SEL R57, R54, R37, P3 ;  /* 0x0000002536397207 */ /* 0x000fe40001800000 */
[----:B------:R-:W-:Y:S02]  /*9fb0*/  SEL R45, R12, R33, P3 ;  /* 0x000000210c2d7207 */ /* 0x000fe40001800000 */
[----:B------:R-:W-:Y:S02]  /*9fc0*/  ISETP.LT.AND.EX P0, PT, R14, R35, PT, P0 ;  /* 0x000000230e00720c */ /* 0x000fe40003f01300 */
[----:B------:R-:W-:Y:S02]  /*9fd0*/  ISETP.GE.U32.AND P3, PT, R54, R37, PT ;  /* 0x000000253600720c */ /* 0x000fe40003f66070 */
[----:B------:R-:W-:-:S02]  /*9fe0*/  SEL R86, R10, 0xb504f333, P5 ;  /* 0xb504f3330a567807 */ /* 0x000fc40002800000 */
[----:B------:R-:W-:Y:S02]  /*9ff0*/  SEL R53, R91, R32, P1 ;  /* 0x000000205b357207 */ /* 0x000fe40000800000 */
[----:B------:R-:W-:Y:S02]  /*a000*/  SEL R55, R22, R21, P1 ;  /* 0x0000001516377207 */ /* 0x000fe40000800000 */
[----:B------:R-:W-:Y:S02]  /*a010*/  SEL R11, R11, RZ, P5 ;  /* 0x000000ff0b0b7207 */ /* 0x000fe40002800000 */
[----:B------:R-:W-:Y:S02]  /*a020*/  ISETP.GE.U32.AND P4, PT, R89, R52, PT ;  /* 0x000000345900720c */ /* 0x000fe40003f86070 */
[CC--:B------:R-:W-:Y:S02]  /*a030*/  ISETP.GE.U32.AND P1, PT, R15.reuse, R20.reuse, PT ;  /* 0x000000140f00720c */ /* 0x0c0fe40003f26070 */
[----:B------:R-:W-:-:S02]  /*a040*/  SEL R65, R15, R20, P0 ;  /* 0x000000140f417207 */ /* 0x000fc40000000000 */
[----:B------:R-:W-:Y:S02]  /*a050*/  SEL R37, R14, R35, P0 ;  /* 0x000000230e257207 */ /* 0x000fe40000000000 */
[----:B------:R-:W-:Y:S02]  /*a060*/  ISETP.GE.AND.EX P3, PT, R12, R33, PT, P3 ;  /* 0x000000210c00720c */ /* 0x000fe40003f66330 */
[----:B------:R-:W-:Y:S02]  /*a070*/  ISETP.GE.U32.AND P0, PT, R91, R32, PT ;  /* 0x000000205b00720c */ /* 0x000fe40003f06070 */
[----:B------:R-:W-:Y:S02]  /*a080*/  SEL R86, R86, 0xb504f333, P2 ;  /* 0xb504f33356567807 */ /* 0x000fe40001000000 */
[----:B------:R-:W-:Y:S02]  /*a090*/  SEL R11, R11, RZ, P2 ;  /* 0x000000ff0b0b7207 */ /* 0x000fe40001000000 */
[----:B------:R-:W-:-:S02]  /*a0a0*/  ISETP.GE.AND.EX P4, PT, R13, R34, PT, P4 ;  /* 0x000000220d00720c */ /* 0x000fc40003f86340 */
[----:B------:R-:W-:Y:S02]  /*a0b0*/  ISETP.GE.AND.EX P1, PT, R14, R35, PT, P1 ;  /* 0x000000230e00720c */ /* 0x000fe40003f26310 */
[----:B0-----:R-:W-:Y:S01]  /*a0c0*/  ISETP.NE.U32.AND P2, PT, R24, -0x4afb0ccd, PT ;  /* 0xb504f3331800780c */ /* 0x001fe20003f45070 */
[----:B------:R-:W0:Y:S01]  /*a0d0*/  LDS.128 R32, [R6+0x150] ;  /* 0x0001500006207984 */ /* 0x000e220000000c00 */
[----:B------:R-:W-:Y:S02]  /*a0e0*/  SEL R56, R8, R85, !P3 ;  /* 0x0000005508387207 */ /* 0x000fe40005800000 */
[----:B------:R-:W-:Y:S02]  /*a0f0*/  ISETP.GE.AND.EX P0, PT, R22, R21, PT, P0 ;  /* 0x000000151600720c */ /* 0x000fe40003f06300 */
[----:B-1----:R-:W-:Y:S01]  /*a100*/  IADD3 R14, P5, PT, R28, R24, RZ ;  /* 0x000000181c0e7210 */ /* 0x002fe20007fbe0ff */
[----:B------:R-:W1:Y:S01]  /*a110*/  LDS.128 R20, [R6+0x1d0] ;  /* 0x0001d00006147984 */ /* 0x000e620000000c00 */
        /* <DEDUP_REMOVED lines=20> */
[----:B------:R-:W-:Y:S02]  /*a260*/  ISETP.LT.U32.AND P4, PT, R86, R51, PT ;  /* 0x000000335600720c */ /* 0x000fe40003f81070 */
[----:B------:R-:W-:-:S02]  /*a270*/  SEL R12, R12, RZ, P0 ;  /* 0x000000ff0c0c7207 */ /* 0x000fc40000000000 */
[----:B------:R-:W-:Y:S02]  /*a280*/  SEL R13, R13, 0xb504f333, P6 ;  /* 0xb504f3330d0d7807 */ /* 0x000fe40003000000 */
[----:B------:R-:W-:Y:S02]  /*a290*/  @P3 SEL R8, R7, R36, !P5 ;  /* 0x0000002407083207 */ /* 0x000fe40006800000 */
[----:B------:R-:W-:Y:S02]  /*a2a0*/  ISETP.LT.AND.EX P3, PT, R54, R9, PT, P1 ;  /* 0x000000093600720c */ /* 0x000fe40003f61310 */
[----:B------:R-:W-:Y:S02]  /*a2b0*/  ISETP.LT.AND.EX P4, PT, R11, R50, PT, P4 ;  /* 0x000000320b00720c */ /* 0x000fe40003f81340 */
[----:B------:R-:W-:Y:S02]  /*a2c0*/  ISETP.GE.U32.AND P1, PT, R14, R41, PT ;  /* 0x000000290e00720c */ /* 0x000fe40003f26070 */
[----:B------:R-:W-:-:S02]  /*a2d0*/  SEL R7, R12, RZ, P6 ;  /* 0x000000ff0c077207 */ /* 0x000fc40003000000 */
[----:B------:R-:W-:Y:S02]  /*a2e0*/  ISETP.LT.U32.AND P5, PT, R13, R40, PT ;  /* 0x000000280d00720c */ /* 0x000fe40003fa1070 */
[----:B------:R-:W-:Y:S02]  /*a2f0*/  SEL R50, R11, R50, P4 ;  /* 0x000000320b327207 */ /* 0x000fe40002000000 */
[----:B------:R-:W-:Y:S02]  /*a300*/  ISETP.GE.AND.EX P1, PT, R54, R9, PT, P1 ;  /* 0x000000093600720c */ /* 0x000fe40003f26310 */
[----:B------:R-:W-:Y:S02]  /*a310*/  SEL R11, R14, R41, P3 ;  /* 0x000000290e0b7207 */ /* 0x000fe40001800000 */
[----:B------:R-:W-:Y:S02]  /*a320*/  SEL R9, R54, R9, P3 ;  /* 0x0000000936097207 */ /* 0x000fe40001800000 */
[----:B------:R-:W-:-:S02]  /*a330*/  ISETP.LT.AND.EX P5, PT, R7, R46, PT, P5 ;  /* 0x0000002e0700720c */ /* 0x000fc40003fa1350 */
[----:B------:R-:W-:Y:S02]  /*a340*/  ISETP.GE.U32.AND P3, PT, R13, R40, PT ;  /* 0x000000280d00720c */ /* 0x000fe40003f66070 */
[CC--:B------:R-:W-:Y:S02]  /*a350*/  SEL R41, R7.reuse, R46.reuse, P5 ;  /* 0x0000002e07297207 */ /* 0x0c0fe40002800000 */
[----:B------:R-:W-:Y:S01]  /*a360*/  ISETP.GE.AND.EX P3, PT, R7, R46, PT, P3 ;  /* 0x0000002e0700720c */ /* 0x000fe20003f66330 */
[----:B------:R-:W-:-:S05]  /*a370*/  VIADD R7, R2, 0xa ;  /* 0x0000000a02077836 */ /* 0x000fca0000000000 */
[C---:B------:R-:W-:Y:S02]  /*a380*/  SEL R42, R7.reuse, R42, !P1 ;  /* 0x0000002a072a7207 */ /* 0x040fe40004800000 */
[----:B------:R-:W-:Y:S02]  /*a390*/  IADD3 R15, P1, PT, R24, R30, RZ ;  /* 0x0000001e180f7210 */ /* 0x000fe40007f3e0ff */
[----:B------:R-:W-:Y:S02]  /*a3a0*/  SEL R38, R7, R38, !P3 ;  /* 0x0000002607267207 */ /* 0x000fe40005800000 */
[----:B0-----:R-:W-:Y:S01]  /*a3b0*/  ISETP.NE.U32.AND P3, PT, R32, -0x4afb0ccd, PT ;  /* 0xb504f3332000780c */ /* 0x001fe20003f65070 */
[----:B------:R-:W-:Y:S01]  /*a3c0*/  IMAD.X R14, R25, 0x1, R31, P1 ;  /* 0x00000001190e7824 */ /* 0x000fe200008e061f */
[----:B------:R-:W-:Y:S02]  /*a3d0*/  SEL R51, R86, R51, P4 ;  /* 0x0000003356337207 */ /* 0x000fe40002000000 */
[----:B------:R-:W-:-:S02]  /*a3e0*/  IADD3 R12, P4, PT, R28, R32, RZ ;  /* 0x000000201c0c7210 */ /* 0x000fc40007f9e0ff */
[----:B------:R-:W-:Y:S02]  /*a3f0*/  SEL R40, R13, R40, P5 ;  /* 0x000000280d287207 */ /* 0x000fe40002800000 */
[----:B-1----:R-:W-:Y:S02]  /*a400*/  ISETP.NE.U32.AND P1, PT, R20, -0x4afb0ccd, PT ;  /* 0xb504f3331400780c */ /* 0x002fe40003f25070 */
        /* <DEDUP_REMOVED lines=68> */
[----:B------:R-:W-:Y:S02]  /*a850*/  IADD3 R29, P5, PT, R12, R16, RZ ;  /* 0x000000100c1d7210 */ /* 0x000fe40007fbe0ff */
        /* <DEDUP_REMOVED lines=33> */
[----:B------:R-:W-:Y:S02]  /*aa70*/  ISETP.GE.AND.EX P6, PT, R85, R75, PT, P6 ;  /* 0x0000004b5500720c */ /* 0x000fe40003fc6360 */
[----:B------:R-:W-:Y:S02]  /*aa80*/  SEL R85, R13, 0xb504f333, P2 ;  /* 0xb504f3330d557807 */ /* 0x000fe40001000000 */
[----:B------:R-:W-:Y:S02]  /*aa90*/  SEL R83, R91, RZ, P2 ;  /* 0x000000ff5b537207 */ /* 0x000fe40001000000 */
[----:B------:R-:W-:-:S05]  /*aaa0*/  IADD3 R87, P2, PT, R16, R14, RZ ;  /* 0x0000000e10577210 */ /* 0x000fca0007f5e0ff */
[----:B------:R-:W-:Y:S01]  /*aab0*/  IMAD.X R16, R17, 0x1, R15, P2 ;  /* 0x0000000111107824 */ /* 0x000fe200010e060f */
[----:B------:R-:W-:Y:S02]  /*aac0*/  ISETP.GE.U32.AND P2, PT, R89, R79, PT ;  /* 0x0000004f5900720c */ /* 0x000fe40003f46070 */
[----:B------:R-:W-:Y:S02]  /*aad0*/  SEL R87, R87, 0xb504f333, P0 ;  /* 0xb504f33357577807 */ /* 0x000fe40000000000 */
[----:B------:R-:W-:Y:S02]  /*aae0*/  SEL R79, R16, RZ, P0 ;  /* 0x000000ff104f7207 */ /* 0x000fe40000000000 */
[----:B------:R-:W-:-:S05]  /*aaf0*/  IADD3 R17, P0, PT, R32, R14, RZ ;  /* 0x0000000e20117210 */ /* 0x000fca0007f1e0ff */
[--C-:B------:R-:W-:Y:S01]  /*ab00*/  IMAD.X R16, R33, 0x1, R15.reuse, P0 ;  /* 0x0000000121107824 */ /* 0x100fe200000e060f */
[----:B------:R-:W-:Y:S02]  /*ab10*/  IADD3 R13, P0, PT, R20, R14, RZ ;  /* 0x0000000e140d7210 */ /* 0x000fe40007f1e0ff */
[----:B------:R-:W-:Y:S02]  /*ab20*/  SEL R17, R17, 0xb504f333, P3 ;  /* 0xb504f33311117807 */ /* 0x000fe40001800000 */
[----:B------:R-:W-:Y:S02]  /*ab30*/  SEL R16, R16, RZ, P3 ;  /* 0x000000ff10107207 */ /* 0x000fe40001800000 */
[----:B------:R-:W-:Y:S01]  /*ab40*/  ISETP.NE.U32.AND P3, PT, R14, -0x4afb0ccd, PT ;  /* 0xb504f3330e00780c */ /* 0x000fe20003f65070 */
[----:B------:R-:W-:Y:S01]  /*ab50*/  IMAD.X R14, R21, 0x1, R15, P0 ;  /* 0x00000001150e7824 */ /* 0x000fe200000e060f */
[----:B------:R-:W-:Y:S02]  /*ab60*/  ISETP.GE.AND.EX P2, PT, R31, R80, PT, P2 ;  /* 0x000000501f00720c */ /* 0x000fe40003f46320 */
        /* <DEDUP_REMOVED lines=9> */
[----:B------:R-:W-:Y:S02]  /*ac00*/  SEL R21, R30, R67, P5 ;  /* 0x000000431e157207 */ /* 0x000fe40002800000 */
[----:B------:R-:W-:Y:S02]  /*ac10*/  SEL R73, R92, R59, P5 ;  /* 0x0000003b5c497207 */ /* 0x000fe40002800000 */
[----:B------:R-:W-:Y:S02]  /*ac20*/  ISETP.GE.U32.AND P4, PT, R30, R67, PT ;  /* 0x000000431e00720c */ /* 0x000fe40003f86070 */
[----:B------:R-:W-:-:S02]  /*ac30*/  SEL R74, R29, R64, P6 ;  /* 0x000000401d4a7207 */ /* 0x000fc40003000000 */
[----:B------:R-:W-:Y:S02]  /*ac40*/  ISETP.GE.U32.AND P5, PT, R29, R64, PT ;  /* 0x000000401d00720c */ /* 0x000fe40003fa6070 */
[----:B------:R-:W0:Y:S01]  /*ac50*/  LDS.128 R28, [R4+0xb00] ;  /* 0x000b0000041c7984 */ /* 0x000e220000000c00 */
[----:B------:R-:W-:Y:S02]  /*ac60*/  ISETP.GE.AND.EX P4, PT, R92, R59, PT, P4 ;  /* 0x0000003b5c00720c */ /* 0x000fe40003f86340 */
[----:B------:R-:W-:Y:S02]  /*ac70*/  ISETP.GE.AND.EX P5, PT, R81, R63, PT, P5 ;  /* 0x0000003f5100720c */ /* 0x000fe40003fa6350 */
[----:B------:R-:W-:Y:S02]  /*ac80*/  SEL R64, R85, 0xb504f333, P0 ;  /* 0xb504f33355407807 */ /* 0x000fe40000000000 */
[----:B------:R-:W-:Y:S02]  /*ac90*/  SEL R32, R7, R62, !P4 ;  /* 0x0000003e07207207 */ /* 0x000fe40006000000 */
[----:B------:R-:W-:-:S02]  /*aca0*/  ISETP.LT.U32.AND P4, PT, R88, R61, PT ;  /* 0x0000003d5800720c */ /* 0x000fc40003f81070 */
[----:B------:R-:W-:Y:S02]  /*acb0*/  SEL R60, R7, R60, !P5 ;  /* 0x0000003c073c7207 */ /* 0x000fe40006800000 */
[----:B------:R-:W-:Y:S02]  /*acc0*/  SEL R92, R83, RZ, P0 ;  /* 0x000000ff535c7207 */ /* 0x000fe40000000000 */
[----:B------:R-:W-:Y:S02]  /*acd0*/  ISETP.LT.U32.AND P5, PT, R64, R57, PT ;  /* 0x000000394000720c */ /* 0x000fe40003fa1070 */
[----:B------:R-:W-:Y:S02]  /*ace0*/  ISETP.LT.AND.EX P4, PT, R86, R43, PT, P4 ;  /* 0x0000002b5600720c */ /* 0x000fe40003f81340 */
[----:B------:R-:W-:Y:S02]  /*acf0*/  SEL R76, R7, R76, !P2 ;  /* 0x0000004c074c7207 */ /* 0x000fe40005000000 */
[----:B------:R-:W-:-:S02]  /*ad00*/  ISETP.LT.AND.EX P5, PT, R92, R45, PT, P5 ;  /* 0x0000002d5c00720c */ /* 0x000fc40003fa1350 */
[CC--:B------:R-:W-:Y:S02]  /*ad10*/  ISETP.LT.U32.AND P3, PT, R90.reuse, R77.reuse, PT ;  /* 0x0000004d5a00720c */ /* 0x0c0fe40003f61070 */
[----:B------:R-:W-:Y:S02]  /*ad20*/  ISETP.GE.U32.AND P2, PT, R90, R77, PT ;  /* 0x0000004d5a00720c */ /* 0x000fe40003f46070 */
[----:B------:R-:W-:Y:S02]  /*ad30*/  SEL R33, R88, R61, P4 ;  /* 0x0000003d58217207 */ /* 0x000fe40002000000 */
[----:B------:R-:W-:Y:S02]  /*ad40*/  SEL R59, R86, R43, P4 ;  /* 0x0000002b563b7207 */ /* 0x000fe40002000000 */
[----:B------:R-:W-:Y:S02]  /*ad50*/  ISETP.GE.U32.AND P4, PT, R88, R61, PT ;  /* 0x0000003d5800720c */ /* 0x000fe40003f86070 */
[----:B------:R-:W-:-:S02]  /*ad60*/  SEL R61, R64, R57, P5 ;  /* 0x00000039403d7207 */ /* 0x000fc40002800000 */
[----:B------:R-:W-:Y:S02]  /*ad70*/  SEL R62, R92, R45, P5 ;  /* 0x0000002d5c3e7207 */ /* 0x000fe40002800000 */
[----:B------:R-:W-:Y:S02]  /*ad80*/  ISETP.LT.AND.EX P3, PT, R12, R39, PT, P3 ;  /* 0x000000270c00720c */ /* 0x000fe40003f61330 */
[----:B------:R-:W-:Y:S02]  /*ad90*/  ISETP.GE.U32.AND P5, PT, R64, R57, PT ;  /* 0x000000394000720c */ /* 0x000fe40003fa6070 */
[----:B------:R-:W-:Y:S02]  /*ada0*/  ISETP.GE.AND.EX P2, PT, R12, R39, PT, P2 ;  /* 0x000000270c00720c */ /* 0x000fe40003f46320 */
[----:B------:R-:W-:Y:S02]  /*adb0*/  SEL R84, R87, 0xb504f333, P0 ;  /* 0xb504f33357547807 */ /* 0x000fe40000000000 */
[----:B------:R-:W-:-:S02]  /*adc0*/  SEL R77, R90, R77, P3 ;  /* 0x0000004d5a4d7207 */ /* 0x000fc40001800000 */
[----:B------:R-:W-:Y:S02]  /*add0*/  SEL R78, R12, R39, P3 ;  /* 0x000000270c4e7207 */ /* 0x000fe40001800000 */
[----:B------:R-:W-:Y:S02]  /*ade0*/  ISETP.GE.AND.EX P4, PT, R86, R43, PT, P4 ;  /* 0x0000002b5600720c */ /* 0x000fe40003f86340 */
[----:B------:R-:W-:Y:S02]  /*adf0*/  ISETP.GE.AND.EX P5, PT, R92, R45, PT, P5 ;  /* 0x0000002d5c00720c */ /* 0x000fe40003fa6350 */
[----:B------:R-:W-:Y:S02]  /*ae00*/  SEL R66, R7, R66, !P2 ;  /* 0x0000004207427207 */ /* 0x000fe40005000000 */
[----:B------:R-:W-:Y:S02]  /*ae10*/  SEL R90, R79, RZ, P0 ;  /* 0x000000ff4f5a7207 */ /* 0x000fe40000000000 */
[----:B------:R-:W-:-:S02]  /*ae20*/  ISETP.LT.U32.AND P3, PT, R84, R53, PT ;  /* 0x000000355400720c */ /* 0x000fc40003f61070 */
[----:B------:R-:W-:Y:S02]  /*ae30*/  SEL R86, R17, 0xb504f333, P0 ;  /* 0xb504f33311567807 */ /* 0x000fe40000000000 */
[----:B------:R-:W-:Y:S02]  /*ae40*/  ISETP.NE.U32.AND P2, PT, R26, -0x4afb0ccd, PT ;  /* 0xb504f3331a00780c */ /* 0x000fe40003f45070 */
[----:B------:R-:W-:Y:S02]  /*ae50*/  SEL R75, R81, R63, P6 ;  /* 0x0000003f514b7207 */ /* 0x000fe40003000000 */
[----:B------:R-:W-:Y:S02]  /*ae60*/  SEL R88, R16, RZ, P0 ;  /* 0x000000ff10587207 */ /* 0x000fe40000000000 */
[----:B0-----:R-:W-:Y:S02]  /*ae70*/  IADD3 R16, P6, PT, R28, R26, RZ ;  /* 0x0000001a1c107210 */ /* 0x001fe40007fde0ff */
[----:B------:R-:W-:-:S02]  /*ae80*/  SEL R10, R7, R10, !P4 ;  /* 0x0000000a070a7207 */ /* 0x000fc40006000000 */
[----:B------:R-:W-:Y:S02]  /*ae90*/  SEL R12, R7, R56, !P5 ;  /* 0x00000038070c7207 */ /* 0x000fe40006800000 */
[----:B------:R-:W-:Y:S02]  /*aea0*/  ISETP.LT.AND.EX P3, PT, R90, R55, PT, P3 ;  /* 0x000000375a00720c */ /* 0x000fe40003f61330 */
[----:B------:R-:W-:Y:S02]  /*aeb0*/  ISETP.LT.U32.AND P4, PT, R86, R65, PT ;  /* 0x000000415600720c */ /* 0x000fe40003f81070 */
[----:B------:R-:W-:Y:S02]  /*aec0*/  ISETP.NE.U32.AND P5, PT, R28, -0x4afb0ccd, PT ;  /* 0xb504f3331c00780c */ /* 0x000fe40003fa5070 */
[----:B------:R-:W-:Y:S01]  /*aed0*/  ISETP.NE.AND.EX P2, PT, R27, RZ, PT, P2 ;  /* 0x000000ff1b00720c */ /* 0x000fe20003f45320 */
[----:B------:R-:W-:Y:S01]  /*aee0*/  IMAD.X R56, R29, 0x1, R27, P6 ;  /* 0x000000011d387824 */ /* 0x000fe200030e061b */
[----:B------:R-:W-:-:S02]  /*aef0*/  SEL R63, R84, R53, P3 ;  /* 0x00000035543f7207 */ /* 0x000fc40001800000 */
[----:B------:R-:W-:Y:S02]  /*af00*/  SEL R64, R90, R55, P3 ;  /* 0x000000375a407207 */ /* 0x000fe40001800000 */
[----:B------:R-:W-:Y:S02]  /*af10*/  ISETP.LT.AND.EX P4, PT, R88, R37, PT, P4 ;  /* 0x000000255800720c */ /* 0x000fe40003f81340 */
[----:B------:R-:W-:Y:S02]  /*af20*/  ISETP.NE.AND.EX P5, PT, R29, RZ, PT, P5 ;  /* 0x000000ff1d00720c */ /* 0x000fe40003fa5350 */
[----:B------:R-:W-:Y:S02]  /*af30*/  SEL R16, R16, 0xb504f333, P2 ;  /* 0xb504f33310107807 */ /* 0x000fe40001000000 */
[----:B------:R-:W-:Y:S02]  /*af40*/  ISETP.GE.U32.AND P3, PT, R84, R53, PT ;  /* 0x000000355400720c */ /* 0x000fe40003f66070 */
[----:B------:R-:W-:-:S02]  /*af50*/  SEL R84, R13, 0xb504f333, P1 ;  /* 0xb504f3330d547807 */ /* 0x000fc40000800000 */
[----:B------:R-:W-:Y:S02]  /*af60*/  SEL R14, R14, RZ, P1 ;  /* 0x000000ff0e0e7207 */ /* 0x000fe40000800000 */
[CC--:B------:R-:W-:Y:S02]  /*af70*/  ISETP.GE.U32.AND P1, PT, R86.reuse, R65.reuse, PT ;  /* 0x000000415600720c */ /* 0x0c0fe40003f26070 */
[----:B------:R-:W-:Y:S02]  /*af80*/  SEL R65, R86, R65, P4 ;  /* 0x0000004156417207 */ /* 0x000fe40002000000 */
[----:B------:R-:W-:Y:S02]  /*af90*/  SEL R67, R88, R37, P4 ;  /* 0x0000002558437207 */ /* 0x000fe40002000000 */
[----:B------:R-:W-:Y:S02]  /*afa0*/  SEL R56, R56, RZ, P2 ;  /* 0x000000ff38387207 */ /* 0x000fe40001000000 */
[----:B------:R-:W-:-:S02]  /*afb0*/  SEL R16, R16, 0xb504f333, P5 ;  /* 0xb504f33310107807 */ /* 0x000fc40002800000 */
[----:B------:R-:W-:Y:S02]  /*afc0*/  ISETP.NE.U32.AND P4, PT, R18, -0x4afb0ccd, PT ;  /* 0xb504f3331200780c */ /* 0x000fe40003f85070 */
[----:B------:R-:W-:Y:S02]  /*afd0*/  IADD3 R13, P6, PT, R28, R18, RZ ;  /* 0x000000121c0d7210 */ /* 0x000fe40007fde0ff */
[----:B------:R-:W-:Y:S02]  /*afe0*/  SEL R84, R84, 0xb504f333, P0 ;  /* 0xb504f33354547807 */ /* 0x000fe40000000000 */
[----:B------:R-:W-:Y:S02]  /*aff0*/  SEL R53, R14, RZ, P0 ;  /* 0x000000ff0e357207 */ /* 0x000fe40000000000 */
[----:B------:R-:W-:Y:S02]  /*b000*/  SEL R56, R56, RZ, P5 ;  /* 0x000000ff38387207 */ /* 0x000fe40002800000 */
[----:B------:R-:W-:Y:S01]  /*b010*/  ISETP.LT.U32.AND P0, PT, R16, R11, PT ;  /* 0x0000000b1000720c */ /* 0x000fe20003f01070 */
[----:B------:R-:W-:Y:S01]  /*b020*/  IMAD.X R15, R29, 0x1, R19, P6 ;  /* 0x000000011d0f7824 */ /* 0x000fe200030e0613 */
[----:B------:R-:W-:-:S02]  /*b030*/  ISETP.NE.AND.EX P4, PT, R19, RZ, PT, P4 ;  /* 0x000000ff1300720c */ /* 0x000fc40003f85340 */
[----:B------:R-:W-:Y:S02]  /*b040*/  ISETP.GE.AND.EX P3, PT, R90, R55, PT, P3 ;  /* 0x000000375a00720c */ /* 0x000fe40003f66330 */
[----:B------:R-:W-:Y:S02]  /*b050*/  ISETP.GE.AND.EX P1, PT, R88, R37, PT, P1 ;  /* 0x000000255800720c */ /* 0x000fe40003f26310 */
[----:B------:R-:W-:Y:S02]  /*b060*/  ISETP.LT.AND.EX P0, PT, R56, R9, PT, P0 ;  /* 0x000000093800720c */ /* 0x000fe40003f01300 */
[----:B------:R-:W-:Y:S02]  /*b070*/  ISETP.LT.U32.AND P6, PT, R84, R51, PT ;  /* 0x000000335400720c */ /* 0x000fe40003fc1070 */
[----:B------:R-:W-:Y:S02]  /*b080*/  SEL R37, R13, 0xb504f333, P4 ;  /* 0xb504f3330d257807 */ /* 0x000fe40002000000 */
[----:B------:R-:W-:-:S02]  /*b090*/  SEL R14, R7, R52, !P3 ;  /* 0x00000034070e7207 */ /* 0x000fc40005800000 */
[CC--:B------:R-:W-:Y:S02]  /*b0a0*/  ISETP.GE.U32.AND P3, PT, R16.reuse, R11.reuse, PT ;  /* 0x0000000b1000720c */ /* 0x0c0fe40003f66070 */
[----:B------:R-:W-:Y:S02]  /*b0b0*/  SEL R13, R15, RZ, P4 ;  /* 0x000000ff0f0d7207 */ /* 0x000fe40002000000 */
[----:B------:R-:W-:Y:S02]  /*b0c0*/  SEL R11, R16, R11, P0 ;  /* 0x0000000b100b7207 */ /* 0x000fe40000000000 */
[----:B------:R-:W-:Y:S02]  /*b0d0*/  ISETP.LT.AND.EX P6, PT, R53, R50, PT, P6 ;  /* 0x000000323500720c */ /* 0x000fe40003fc1360 */
[----:B------:R-:W-:Y:S02]  /*b0e0*/  SEL R17, R56, R9, P0 ;  /* 0x0000000938117207 */ /* 0x000fe40000000000 */
[----:B------:R-:W-:-:S02]  /*b0f0*/  SEL R37, R37, 0xb504f333, P5 ;  /* 0xb504f33325257807 */ /* 0x000fc40002800000 */
[----:B------:R-:W-:Y:S02]  /*b100*/  IADD3 R39, P0, PT, R28, R34, RZ ;  /* 0x000000221c277210 */ /* 0x000fe40007f1e0ff */
[----:B------:R-:W-:Y:S02]  /*b110*/  SEL R16, R7, R44, !P1 ;  /* 0x0000002c07107207 */ /* 0x000fe40004800000 */
[----:B------:R-:W-:Y:S02]  /*b120*/  SEL R44, R13, RZ, P5 ;  /* 0x000000ff0d2c7207 */ /* 0x000fe40002800000 */
[----:B------:R-:W-:Y:S02]  /*b130*/  SEL R13, R84, R51, P6 ;  /* 0x00000033540d7207 */ /* 0x000fe40003000000 */
[----:B------:R-:W-:Y:S01]  /*b140*/  SEL R15, R53, R50, P6 ;  /* 0x00000032350f7207 */ /* 0x000fe20003000000 */
[----:B------:R-:W-:Y:S01]  /*b150*/  IMAD.X R45, R29, 0x1, R35, P0 ;  /* 0x000000011d2d7824 */ /* 0x000fe200000e0623 */
[----:B------:R-:W-:-:S02]  /*b160*/  ISETP.LT.U32.AND P6, PT, R37, R40, PT ;  /* 0x000000282500720c */ /* 0x000fc40003fc1070 */
[----:B------:R-:W-:Y:S02]  /*b170*/  ISETP.NE.U32.AND P1, PT, R34, -0x4afb0ccd, PT ;  /* 0xb504f3332200780c */ /* 0x000fe40003f25070 */
[----:B------:R-:W-:Y:S02]  /*b180*/  ISETP.GE.U32.AND P0, PT, R37, R40, PT ;  /* 0x000000282500720c */ /* 0x000fe40003f06070 */
[----:B------:R-:W-:Y:S01]  /*b190*/  ISETP.GE.AND.EX P3, PT, R56, R9, PT, P3 ;  /* 0x000000093800720c */ /* 0x000fe20003f66330 */
[----:B------:R-:W-:Y:S01]  /*b1a0*/  VIADD R9, R2, 0xb ;  /* 0x0000000b02097836 */ /* 0x000fe20000000000 */
[CC--:B------:R-:W-:Y:S02]  /*b1b0*/  ISETP.LT.AND.EX P6, PT, R44.reuse, R41.reuse, PT, P6 ;  /* 0x000000292c00720c */ /* 0x0c0fe40003fc1360 */
[----:B------:R-:W-:Y:S02]  /*b1c0*/  ISETP.NE.AND.EX P1, PT, R35, RZ, PT, P1 ;  /* 0x000000ff2300720c */ /* 0x000fe40003f25310 */
[----:B------:R-:W-:-:S02]  /*b1d0*/  ISETP.GE.AND.EX P0, PT, R44, R41, PT, P0 ;  /* 0x000000292c00720c */ /* 0x000fc40003f06300 */
[----:B------:R-:W-:Y:S02]  /*b1e0*/  SEL R40, R37, R40, P6 ;  /* 0x0000002825287207 */ /* 0x000fe40003000000 */
[----:B------:R-:W-:Y:S02]  /*b1f0*/  SEL R41, R44, R41, P6 ;  /* 0x000000292c297207 */ /* 0x000fe40003000000 */
[----:B------:R-:W-:Y:S02]  /*b200*/  IADD3 R37, P6, PT, R28, R22, RZ ;  /* 0x000000161c257210 */ /* 0x000fe40007fde0ff */
[----:B------:R-:W-:Y:S02]  /*b210*/  SEL R39, R39, 0xb504f333, P1 ;  /* 0xb504f33327277807 */ /* 0x000fe40000800000 */
[----:B------:R-:W-:Y:S02]  /*b220*/  SEL R43, R9, R38, !P0 ;  /* 0x00000026092b7207 */ /* 0x000fe40004000000 */
        /* <DEDUP_REMOVED lines=10> */
[----:B------:R-:W-:Y:S02]  /*b2d0*/  ISETP.LT.AND.EX P3, PT, R45, R36, PT, P3 ;  /* 0x000000242d00720c */ /* 0x000fe40003f61330 */
[----:B------:R-:W-:Y:S02]  /*b2e0*/  SEL R37, R37, 0xb504f333, P5 ;  /* 0xb504f33325257807 */ /* 0x000fe40002800000 */
[----:B------:R-:W-:Y:S02]  /*b2f0*/  SEL R28, R28, RZ, P5 ;  /* 0x000000ff1c1c7207 */ /* 0x000fe40002800000 */
[----:B------:R-:W-:Y:S02]  /*b300*/  IADD3 R29, P5, PT, R30, R26, RZ ;  /* 0x0000001a1e1d7210 */ /* 0x000fe40007fbe0ff */
[----:B------:R-:W-:-:S02]  /*b310*/  ISETP.GE.U32.AND P6, PT, R39, R54, PT ;  /* 0x000000362700720c */ /* 0x000fc40003fc6070 */
[----:B------:R-:W-:Y:S02]  /*b320*/  SEL R54, R39, R54, P3 ;  /* 0x0000003627367207 */ /* 0x000fe40001800000 */
[-C--:B------:R-:W-:Y:S02]  /*b330*/  SEL R55, R45, R36.reuse, P3 ;  /* 0x000000242d377207 */ /* 0x080fe40001800000 */
[----:B------:R-:W-:Y:S01]  /*b340*/  ISETP.NE.U32.AND P3, PT, R30, -0x4afb0ccd, PT ;  /* 0xb504f3331e00780c */ /* 0x000fe20003f65070 */
[----:B------:R-:W-:Y:S01]  /*b350*/  IMAD.X R52, R31, 0x1, R27, P5 ;  /* 0x000000011f347824 */ /* 0x000fe200028e061b */
[----:B------:R-:W-:Y:S02]  /*b360*/  ISETP.GE.AND.EX P6, PT, R45, R36, PT, P6 ;  /* 0x000000242d00720c */ /* 0x000fe40003fc6360 */
[----:B------:R-:W-:Y:S02]  /*b370*/  ISETP.GE.U32.AND P5, PT, R37, R46, PT ;  /* 0x0000002e2500720c */ /* 0x000fe40003fa6070 */
[----:B------:R-:W-:-:S02]  /*b380*/  ISETP.NE.AND.EX P3, PT, R31, RZ, PT, P3 ;  /* 0x000000ff1f00720c */ /* 0x000fc40003f65330 */
[----:B------:R-:W-:Y:S02]  /*b390*/  SEL R29, R29, 0xb504f333, P2 ;  /* 0xb504f3331d1d7807 */ /* 0x000fe40001000000 */
[----:B------:R-:W-:Y:S02]  /*b3a0*/  SEL R44, R9, R80, !P6 ;  /* 0x00000050092c7207 */ /* 0x000fe40007000000 */
        /* <DEDUP_REMOVED lines=40> */
[----:B------:R-:W-:-:S04]  /*b630*/  ISETP.LT.U32.AND P3, PT, R83, R24, PT ;  /* 0x000000185300720c */ /* 0x000fc80003f61070 */
[CC--:B------:R-:W-:Y:S02]  /*b640*/  ISETP.LT.AND.EX P3, PT, R84.reuse, R25.reuse, PT, P3 ;  /* 0x000000195400720c */ /* 0x0c0fe40003f61330 */
[----:B------:R-:W-:Y:S02]  /*b650*/  ISETP.GE.AND.EX P5, PT, R53, R50, PT, P5 ;  /* 0x000000323500720c */ /* 0x000fe40003fa6350 */
[----:B------:R-:W-:Y:S02]  /*b660*/  SEL R52, R83, R24, P3 ;  /* 0x0000001853347207 */ /* 0x000fe40001800000 */
[----:B------:R-:W-:Y:S02]  /*b670*/  SEL R53, R84, R25, P3 ;  /* 0x0000001954357207 */ /* 0x000fe40001800000 */
[----:B0-----:R-:W-:Y:S02]  /*b680*/  IADD3 R31, P3, PT, R36, R18, RZ ;  /* 0x00000012241f7210 */ /* 0x001fe40007f7e0ff */
[----:B------:R-:W-:-:S03]  /*b690*/  ISETP.LT.U32.AND P6, PT, R81, R68, PT ;  /* 0x000000445100720c */ /* 0x000fc60003fc1070 */
[----:B------:R-:W-:Y:S01]  /*b6a0*/  IMAD.X R30, R37, 0x1, R19, P3 ;  /* 0x00000001251e7824 */ /* 0x000fe200018e0613 */
[-C--:B------:R-:W-:Y:S02]  /*b6b0*/  ISETP.LT.AND.EX P6, PT, R88, R69.reuse, PT, P6 ;  /* 0x000000455800720c */ /* 0x080fe40003fc1360 */
[----:B------:R-:W-:Y:S02]  /*b6c0*/  IADD3 R86, P3, PT, R36, R34, RZ ;  /* 0x0000002224567210 */ /* 0x000fe40007f7e0ff */
[----:B------:R-:W-:Y:S02]  /*b6d0*/  SEL R50, R81, R68, P6 ;  /* 0x0000004451327207 */ /* 0x000fe40003000000 */
[----:B------:R-:W-:Y:S01]  /*b6e0*/  SEL R51, R88, R69, P6 ;  /* 0x0000004558337207 */ /* 0x000fe20003000000 */
[----:B------:R-:W-:Y:S01]  /*b6f0*/  IMAD.X R29, R37, 0x1, R35, P3 ;  /* 0x00000001251d7824 */ /* 0x000fe200018e0623 */
[C---:B------:R-:W-:Y:S02]  /*b700*/  IADD3 R90, P6, PT, R36.reuse, R26, RZ ;  /* 0x0000001a245a7210 */ /* 0x040fe40007fde0ff */
        /* <DEDUP_REMOVED lines=22> */
[----:B------:R-:W-:-:S05]  /*b870*/  IADD3 R80, P3, PT, R38, R26, RZ ;  /* 0x0000001a26507210 */ /* 0x000fca0007f7e0ff */
[----:B------:R-:W-:Y:S01]  /*b880*/  IMAD.X R37, R39, 0x1, R27, P3 ;  /* 0x0000000127257824 */ /* 0x000fe200018e061b */
[----:B------:R-:W-:Y:S02]  /*b890*/  ISETP.GE.U32.AND P3, PT, R81, R68, PT ;  /* 0x000000445100720c */ /* 0x000fe40003f66070 */
        /* <DEDUP_REMOVED lines=8> */
[----:B------:R-:W-:Y:S02]  /*b920*/  ISETP.GE.U32.AND P4, PT, R83, R24, PT ;  /* 0x000000185300720c */ /* 0x000fe40003f86070 */
[----:B------:R-:W-:Y:S02]  /*b930*/  ISETP.GE.AND.EX P6, PT, R79, R70, PT, P6 ;  /* 0x000000464f00720c */ /* 0x000fe40003fc6360 */
[----:B------:R-:W-:Y:S02]  /*b940*/  IADD3 R18, P2, PT, R38, R22, RZ ;  /* 0x0000001626127210 */ /* 0x000fe40007f5e0ff */
[----:B------:R-:W-:Y:S02]  /*b950*/  SEL R83, R19, 0xb504f333, P1 ;  /* 0xb504f33313537807 */ /* 0x000fe40000800000 */
[----:B------:R-:W-:-:S02]  /*b960*/  SEL R35, R35, RZ, P1 ;  /* 0x000000ff23237207 */ /* 0x000fc40000800000 */
[----:B------:R-:W-:Y:S02]  /*b970*/  ISETP.LT.U32.AND P1, PT, R90, R21, PT ;  /* 0x000000155a00720c */ /* 0x000fe40003f21070 */
[----:B------:R-:W-:Y:S02]  /*b980*/  ISETP.GE.AND.EX P4, PT, R84, R25, PT, P4 ;  /* 0x000000195400720c */ /* 0x000fe40003f86340 */
[----:B------:R-:W-:Y:S01]  /*b990*/  SEL R79, R9, R72, !P6 ;  /* 0x00000048094f7207 */ /* 0x000fe20007000000 */
[----:B------:R-:W-:Y:S01]  /*b9a0*/  IMAD.X R84, R39, 0x1, R23, P2 ;  /* 0x0000000127547824 */ /* 0x000fe200010e0617 */
[----:B------:R-:W-:Y:S01]  /*b9b0*/  ISETP.GE.AND.EX P3, PT, R88, R69, PT, P3 ;  /* 0x000000455800720c */ /* 0x000fe20003f66330 */
[----:B------:R-:W-:Y:S01]  /*b9c0*/  LDS.128 R24, [R6+0x60] ;  /* 0x0000600006187984 */ /* 0x000fe20000000c00 */
[----:B------:R-:W-:Y:S02]  /*b9d0*/  ISETP.LT.U32.AND P6, PT, R31, R74, PT ;  /* 0x0000004a1f00720c */ /* 0x000fe40003fc1070 */
[----:B------:R-:W-:-:S02]  /*b9e0*/  ISETP.LT.AND.EX P2, PT, R30, R73, PT, P1 ;  /* 0x000000491e00720c */ /* 0x000fc40003f41310 */
[C---:B------:R-:W-:Y:S02]  /*b9f0*/  SEL R76, R9.reuse, R76, !P4 ;  /* 0x0000004c094c7207 */ /* 0x040fe40006000000 */
[----:B------:R-:W-:Y:S02]  /*ba00*/  SEL R19, R9, R20, !P3 ;  /* 0x0000001409137207 */ /* 0x000fe40005800000 */
[----:B------:R-:W-:Y:S02]  /*ba10*/  ISETP.LT.AND.EX P4, PT, R28, R75, PT, P6 ;  /* 0x0000004b1c00720c */ /* 0x000fe40003f81360 */
[----:B------:R-:W-:Y:S02]  /*ba20*/  ISETP.LT.U32.AND P3, PT, R86, R77, PT ;  /* 0x0000004d5600720c */ /* 0x000fe40003f61070 */
[----:B------:R-:W-:Y:S02]  /*ba30*/  SEL R68, R90, R21, P2 ;  /* 0x000000155a447207 */ /* 0x000fe40001000000 */
[----:B------:R-:W-:-:S02]  /*ba40*/  SEL R69, R30, R73, P2 ;  /* 0x000000491e457207 */ /* 0x000fc40001000000 */
[CC--:B------:R-:W-:Y:S02]  /*ba50*/  ISETP.GE.U32.AND P2, PT, R31.reuse, R74.reuse, PT ;  /* 0x0000004a1f00720c */ /* 0x0c0fe40003f46070 */
[----:B------:R-:W-:Y:S02]  /*ba60*/  SEL R74, R31, R74, P4 ;  /* 0x0000004a1f4a7207 */ /* 0x000fe40002000000 */
[----:B------:R-:W-:Y:S02]  /*ba70*/  SEL R71, R28, R75, P4 ;  /* 0x0000004b1c477207 */ /* 0x000fe40002000000 */
[----:B------:R-:W-:Y:S02]  /*ba80*/  ISETP.GE.U32.AND P1, PT, R90, R21, PT ;  /* 0x000000155a00720c */ /* 0x000fe40003f26070 */
[----:B------:R-:W-:Y:S01]  /*ba90*/  ISETP.LT.AND.EX P3, PT, R29, R78, PT, P3 ;  /* 0x0000004e1d00720c */ /* 0x000fe20003f61330 */
[----:B------:R-:W0:Y:S01]  /*baa0*/  LDS.128 R20, [R4+0xc00] ;  /* 0x000c000004147984 */ /* 0x000e220000000c00 */
[----:B------:R-:W-:-:S02]  /*bab0*/  ISETP.GE.U32.AND P4, PT, R86, R77, PT ;  /* 0x0000004d5600720c */ /* 0x000fc40003f86070 */
[CC--:B------:R-:W-:Y:S02]  /*bac0*/  SEL R72, R29.reuse, R78.reuse, P3 ;  /* 0x0000004e1d487207 */ /* 0x0c0fe40001800000 */
[----:B------:R-:W-:Y:S02]  /*bad0*/  ISETP.GE.AND.EX P1, PT, R30, R73, PT, P1 ;  /* 0x000000491e00720c */ /* 0x000fe40003f26310 */
[----:B------:R-:W-:Y:S02]  /*bae0*/  ISETP.GE.AND.EX P2, PT, R28, R75, PT, P2 ;  /* 0x0000004b1c00720c */ /* 0x000fe40003f46320 */
[----:B------:R-:W-:Y:S02]  /*baf0*/  ISETP.GE.AND.EX P4, PT, R29, R78, PT, P4 ;  /* 0x0000004e1d00720c */ /* 0x000fe40003f86340 */
[----:B------:R-:W1:Y:S01]  /*bb00*/  LDS.128 R28, [R6+0xe0] ;  /* 0x0000e000061c7984 */ /* 0x000e620000000c00 */
[----:B------:R-:W-:Y:S02]  /*bb10*/  ISETP.NE.U32.AND P6, PT, R38, -0x4afb0ccd, PT ;  /* 0xb504f3332600780c */ /* 0x000fe40003fc5070 */
[----:B------:R-:W-:-:S02]  /*bb20*/  SEL R70, R86, R77, P3 ;  /* 0x0000004d56467207 */ /* 0x000fc40001800000 */
[----:B------:R-:W-:Y:S02]  /*bb30*/  ISETP.NE.AND.EX P3, PT, R39, RZ, PT, P6 ;  /* 0x000000ff2700720c */ /* 0x000fe40003f65360 */
[----:B------:R-:W-:Y:S02]  /*bb40*/  SEL R73, R9, R32, !P1 ;  /* 0x0000002009497207 */ /* 0x000fe40004800000 */
[----:B------:R-:W-:Y:S02]  /*bb50*/  ISETP.LT.U32.AND P1, PT, R82, R33, PT ;  /* 0x000000215200720c */ /* 0x000fe40003f21070 */
[----:B------:R-:W-:Y:S02]  /*bb60*/  SEL R86, R80, 0xb504f333, P3 ;  /* 0xb504f33350567807 */ /* 0x000fe40001800000 */
[----:B------:R-:W-:Y:S02]  /*bb70*/  SEL R39, R37, RZ, P3 ;  /* 0x000000ff25277207 */ /* 0x000fe40001800000 */
[----:B------:R-:W-:-:S02]  /*bb80*/  SEL R37, R34, RZ, P3 ;  /* 0x000000ff22257207 */ /* 0x000fc40001800000 */
[----:B------:R-:W-:Y:S02]  /*bb90*/  ISETP.LT.AND.EX P1, PT, R36, R59, PT, P1 ;  /* 0x0000003b2400720c */ /* 0x000fe40003f21310 */
[----:B------:R-:W-:Y:S02]  /*bba0*/  SEL R34, R83, 0xb504f333, P3 ;  /* 0xb504f33353227807 */ /* 0x000fe40001800000 */
[----:B------:R-:W-:Y:S02]  /*bbb0*/  ISETP.LT.U32.AND P6, PT, R86, R61, PT ;  /* 0x0000003d5600720c */ /* 0x000fe40003fc1070 */
[----:B------:R-:W-:Y:S02]  /*bbc0*/  SEL R78, R9, R66, !P4 ;  /* 0x00000042094e7207 */ /* 0x000fe40006000000 */
[----:B------:R-:W-:Y:S02]  /*bbd0*/  SEL R38, R81, 0xb504f333, P3 ;  /* 0xb504f33351267807 */ /* 0x000fe40001800000 */
[----:B------:R-:W-:-:S02]  /*bbe0*/  SEL R66, R82, R33, P1 ;  /* 0x0000002152427207 */ /* 0x000fc40000800000 */
[----:B------:R-:W-:Y:S02]  /*bbf0*/  SEL R75, R36, R59, P1 ;  /* 0x0000003b244b7207 */ /* 0x000fe40000800000 */
[----:B------:R-:W-:Y:S02]  /*bc00*/  SEL R32, R35, RZ, P3 ;  /* 0x000000ff23207207 */ /* 0x000fe40001800000 */
[----:B------:R-:W-:Y:S02]  /*bc10*/  ISETP.LT.U32.AND P1, PT, R34, R65, PT ;  /* 0x000000412200720c */ /* 0x000fe40003f21070 */
[----:B------:R-:W-:Y:S02]  /*bc20*/  SEL R60, R9, R60, !P2 ;  /* 0x0000003c093c7207 */ /* 0x000fe40005000000 */
[----:B------:R-:W-:Y:S02]  /*bc30*/  ISETP.LT.AND.EX P4, PT, R39, R62, PT, P6 ;  /* 0x0000003e2700720c */ /* 0x000fe40003f81360 */
[----:B------:R-:W-:-:S02]  /*bc40*/  ISETP.LT.U32.AND P2, PT, R38, R63, PT ;  /* 0x0000003f2600720c */ /* 0x000fc40003f41070 */
[----:B------:R-:W-:Y:S02]  /*bc50*/  ISETP.LT.AND.EX P1, PT, R32, R67, PT, P1 ;  /* 0x000000432000720c */ /* 0x000fe40003f21310 */
[----:B------:R-:W-:Y:S02]  /*bc60*/  SEL R77, R86, R61, P4 ;  /* 0x0000003d564d7207 */ /* 0x000fe40002000000 */
[----:B------:R-:W-:Y:S02]  /*bc70*/  SEL R80, R39, R62, P4 ;  /* 0x0000003e27507207 */ /* 0x000fe40002000000 */
[----:B------:R-:W-:Y:S02]  /*bc80*/  ISETP.GE.U32.AND P6, PT, R82, R33, PT ;  /* 0x000000215200720c */ /* 0x000fe40003fc6070 */
[----:B------:R-:W-:Y:S02]  /*bc90*/  ISETP.LT.AND.EX P2, PT, R37, R64, PT, P2 ;  /* 0x000000402500720c */ /* 0x000fe40003f41320 */
[----:B------:R-:W-:-:S02]  /*bca0*/  ISETP.GE.U32.AND P4, PT, R86, R61, PT ;  /* 0x0000003d5600720c */ /* 0x000fc40003f86070 */
[----:B------:R-:W-:Y:S02]  /*bcb0*/  SEL R61, R34, R65, P1 ;  /* 0x00000041223d7207 */ /* 0x000fe40000800000 */
[----:B------:R-:W-:Y:S02]  /*bcc0*/  SEL R83, R32, R67, P1 ;  /* 0x0000004320537207 */ /* 0x000fe40000800000 */
[----:B------:R-:W-:Y:S02]  /*bcd0*/  ISETP.GE.U32.AND P1, PT, R38, R63, PT ;  /* 0x0000003f2600720c */ /* 0x000fe40003f26070 */
[----:B------:R-:W-:Y:S02]  /*bce0*/  ISETP.GE.AND.EX P6, PT, R36, R59, PT, P6 ;  /* 0x0000003b2400720c */ /* 0x000fe40003fc6360 */
[----:B------:R-:W-:Y:S02]  /*bcf0*/  SEL R82, R38, R63, P2 ;  /* 0x0000003f26527207 */ /* 0x000fe40001000000 */
[----:B------:R-:W-:-:S02]  /*bd00*/  SEL R81, R37, R64, P2 ;  /* 0x0000004025517207 */ /* 0x000fc40001000000 */
[----:B------:R-:W-:Y:S02]  /*bd10*/  ISETP.GE.U32.AND P2, PT, R34, R65, PT ;  /* 0x000000412200720c */ /* 0x000fe40003f46070 */
[----:B------:R-:W-:Y:S02]  /*bd20*/  ISETP.GE.AND.EX P1, PT, R37, R64, PT, P1 ;  /* 0x000000402500720c */ /* 0x000fe40003f26310 */
[----:B------:R-:W-:Y:S02]  /*bd30*/  SEL R18, R18, 0xb504f333, P0 ;  /* 0xb504f33312127807 */ /* 0x000fe40000000000 */
[----:B------:R-:W-:Y:S02]  /*bd40*/  ISETP.GE.AND.EX P4, PT, R39, R62, PT, P4 ;  /* 0x0000003e2700720c */ /* 0x000fe40003f86340 */
[----:B------:R-:W-:Y:S01]  /*bd50*/  SEL R64, R84, RZ, P0 ;  /* 0x000000ff54407207 */ /* 0x000fe20000000000 */
[----:B------:R-:W-:Y:S01]  /*bd60*/  LDS.128 R36, [R6+0x1e0] ;  /* 0x0001e00006247984 */ /* 0x000fe20000000c00 */
[----:B------:R-:W-:-:S02]  /*bd70*/  SEL R10, R9, R10, !P6 ;  /* 0x0000000a090a7207 */ /* 0x000fc40007000000 */
[C---:B0-----:R-:W-:Y:S02]  /*bd80*/  IADD3 R62, P6, PT, R20.reuse, R24, RZ ;  /* 0x00000018143e7210 */ /* 0x041fe40007fde0ff */
[----:B-1----:R-:W-:Y:S02]  /*bd90*/  IADD3 R63, P0, PT, R20, R28, RZ ;  /* 0x0000001c143f7210 */ /* 0x002fe40007f1e0ff */
[----:B------:R-:W-:Y:S02]  /*bda0*/  ISETP.GE.AND.EX P2, PT, R32, R67, PT, P2 ;  /* 0x000000432000720c */ /* 0x000fe40003f46320 */
[----:B------:R-:W0:Y:S01]  /*bdb0*/  LDS.128 R32, [R6+0x160] ;  /* 0x0001600006207984 */ /* 0x000e220000000c00 */
[----:B------:R-:W-:Y:S01]  /*bdc0*/  SEL R86, R18, 0xb504f333, P3 ;  /* 0xb504f33312567807 */ /* 0x000fe20001800000 */
[C---:B------:R-:W-:Y:S01]  /*bdd0*/  IMAD.X R84, R21.reuse, 0x1, R25, P6 ;  /* 0x0000000115547824 */ /* 0x040fe200030e0619 */
[----:B------:R-:W-:Y:S01]  /*bde0*/  SEL R64, R64, RZ, P3 ;  /* 0x000000ff40407207 */ /* 0x000fe20001800000 */
[----:B------:R-:W-:Y:S01]  /*bdf0*/  IMAD.X R65, R21, 0x1, R29, P0 ;  /* 0x0000000115417824 */ /* 0x000fe200000e061d */
[----:B------:R-:W-:-:S02]  /*be00*/  ISETP.NE.U32.AND P6, PT, R24, -0x4afb0ccd, PT ;  /* 0xb504f3331800780c */ /* 0x000fc40003fc5070 */
[C---:B------:R-:W-:Y:S02]  /*be10*/  SEL R18, R9.reuse, R12, !P4 ;  /* 0x0000000c09127207 */ /* 0x040fe40006000000 */
[CC--:B------:R-:W-:Y:S02]  /*be20*/  ISETP.GE.U32.AND P0, PT, R86.reuse, R13.reuse, PT ;  /* 0x0000000d5600720c */ /* 0x0c0fe40003f06070 */
[----:B------:R-:W-:Y:S02]  /*be30*/  SEL R59, R9, R14, !P1 ;  /* 0x0000000e093b7207 */ /* 0x000fe40004800000 */
[----:B------:R-:W-:Y:S02]  /*be40*/  ISETP.LT.U32.AND P4, PT, R86, R13, PT ;  /* 0x0000000d5600720c */ /* 0x000fe40003f81070 */
[----:B------:R-:W-:Y:S02]  /*be50*/  ISETP.NE.U32.AND P1, PT, R28, -0x4afb0ccd, PT ;  /* 0xb504f3331c00780c */ /* 0x000fe40003f25070 */
[----:B------:R-:W-:-:S02]  /*be60*/  ISETP.NE.AND.EX P6, PT, R25, RZ, PT, P6 ;  /* 0x000000ff1900720c */ /* 0x000fc40003fc5360 */
[CC--:B------:R-:W-:Y:S02]  /*be70*/  ISETP.GE.AND.EX P0, PT, R64.reuse, R15.reuse, PT, P0 ;  /* 0x0000000f4000720c */ /* 0x0c0fe40003f06300 */
[----:B------:R-:W-:Y:S02]  /*be80*/  ISETP.LT.AND.EX P4, PT, R64, R15, PT, P4 ;  /* 0x0000000f4000720c */ /* 0x000fe40003f81340 */
[----:B------:R-:W-:Y:S02]  /*be90*/  ISETP.NE.U32.AND P3, PT, R20, -0x4afb0ccd, PT ;  /* 0xb504f3331400780c */ /* 0x000fe40003f65070 */
[----:B------:R-:W-:Y:S02]  /*bea0*/  ISETP.NE.AND.EX P1, PT, R29, RZ, PT, P1 ;  /* 0x000000ff1d00720c */ /* 0x000fe40003f25310 */
[----:B------:R-:W-:Y:S02]  /*beb0*/  SEL R14, R62, 0xb504f333, P6 ;  /* 0xb504f3333e0e7807 */ /* 0x000fe40003000000 */
[----:B------:R-:W-:-:S02]  /*bec0*/  SEL R62, R86, R13, P4 ;  /* 0x0000000d563e7207 */ /* 0x000fc40002000000 */
[----:B------:R-:W-:Y:S02]  /*bed0*/  ISETP.NE.AND.EX P3, PT, R21, RZ, PT, P3 ;  /* 0x000000ff1500720c */ /* 0x000fe40003f65330 */
[----:B------:R-:W-:Y:S02]  /*bee0*/  SEL R13, R63, 0xb504f333, P1 ;  /* 0xb504f3333f0d7807 */ /* 0x000fe40000800000 */
[----:B------:R-:W-:Y:S02]  /*bef0*/  SEL R12, R65, RZ, P1 ;  /* 0x000000ff410c7207 */ /* 0x000fe40000800000 */
[----:B------:R-:W-:Y:S02]  /*bf00*/  SEL R13, R13, 0xb504f333, P3 ;  /* 0xb504f3330d0d7807 */ /* 0x000fe40001800000 */
[----:B------:R-:W-:Y:S02]  /*bf10*/  SEL R16, R9, R16, !P2 ;  /* 0x0000001009107207 */ /* 0x000fe40005000000 */
[----:B------:R-:W-:-:S02]  /*bf20*/  @P0 SEL R9, R7, R8, !P5 ;  /* 0x0000000807090207 */ /* 0x000fc40006800000 */
[----:B------:R-:W-:Y:S02]  /*bf30*/  SEL R12, R12, RZ, P3 ;  /* 0x000000ff0c0c7207 */ /* 0x000fe40001800000 */
[----:B------:R-:W-:Y:S02]  /*bf40*/  ISETP.LT.U32.AND P5, PT, R13, R40, PT ;  /* 0x000000280d00720c */ /* 0x000fe40003fa1070 */
[----:B------:R-:W-:Y:S02]  /*bf50*/  SEL R84, R84, RZ, P6 ;  /* 0x000000ff54547207 */ /* 0x000fe40003000000 */
[----:B------:R-:W-:Y:S02]  /*bf60*/  SEL R14, R14, 0xb504f333, P3 ;  /* 0xb504f3330e0e7807 */ /* 0x000fe40001800000 */
[----:B------:R-:W-:Y:S02]  /*bf70*/  SEL R7, R64, R15, P4 ;  /* 0x0000000f40077207 */ /* 0x000fe40002000000 */
[----:B------:R-:W-:-:S02]  /*bf80*/  ISETP.LT.AND.EX P5, PT, R12, R41, PT, P5 ;  /* 0x000000290c00720c */ /* 0x000fc40003fa1350 */
[----:B------:R-:W-:Y:S02]  /*bf90*/  ISETP.GE.U32.AND P4, PT, R13, R40, PT ;  /* 0x000000280d00720c */ /* 0x000fe40003f86070 */
[----:B------:R-:W-:Y:S02]  /*bfa0*/  SEL R84, R84, RZ, P3 ;  /* 0x000000ff54547207 */ /* 0x000fe40001800000 */
[----:B------:R-:W-:Y:S02]  /*bfb0*/  ISETP.GE.U32.AND P0, PT, R14, R11, PT ;  /* 0x0000000b0e00720c */ /* 0x000fe40003f06070 */
[CC--:B------:R-:W-:Y:S02]  /*bfc0*/  SEL R8, R12.reuse, R41.reuse, P5 ;  /* 0x000000290c087207 */ /* 0x0c0fe40002800000 */
[----:B------:R-:W-:Y:S01]  /*bfd0*/  ISETP.GE.AND.EX P4, PT, R12, R41, PT, P4 ;  /* 0x000000290c00720c */ /* 0x000fe20003f86340 */
[----:B------:R-:W-:Y:S01]  /*bfe0*/  VIADD R41, R2, 0xc ;  /* 0x0000000c02297836 */ /* 0x000fe20000000000 */
[----:B------:R-:W-:-:S02]  /*bff0*/  ISETP.GE.AND.EX P0, PT, R84, R17, PT, P0 ;  /* 0x000000115400720c */ /* 0x000fc40003f06300 */
[----:B------:R-:W-:Y:S02]  /*c000*/  ISETP.LT.U32.AND P2, PT, R14, R11, PT ;  /* 0x0000000b0e00720c */ /* 0x000fe40003f41070 */
[C---:B------:R-:W-:Y:S02]  /*c010*/  SEL R42, R41.reuse, R42, !P0 ;  /* 0x0000002a292a7207 */ /* 0x040fe40004000000 */
[----:B------:R-:W-:Y:S02]  /*c020*/  ISETP.LT.AND.EX P2, PT, R84, R17, PT, P2 ;  /* 0x000000115400720c */ /* 0x000fe40003f41320 */
[----:B------:R-:W-:Y:S02]  /*c030*/  IADD3 R15, P0, PT, R24, R22, RZ ;  /* 0x00000016180f7210 */ /* 0x000fe40007f1e0ff */
[----:B------:R-:W-:Y:S02]  /*c040*/  SEL R43, R41, R43, !P4 ;  /* 0x0000002b292b7207 */ /* 0x000fe40006000000 */
[----:B0-----:R-:W-:-:S02]  /*c050*/  ISETP.NE.U32.AND P4, PT, R32, -0x4afb0ccd, PT ;  /* 0xb504f3332000780c */ /* 0x001fc40003f85070 */
[----:B------:R-:W-:Y:S01]  /*c060*/  SEL R11, R14, R11, P2 ;  /* 0x0000000b0e0b7207 */ /* 0x000fe20001000000 */
[----:B------:R-:W-:Y:S01]  /*c070*/  IMAD.X R14, R25, 0x1, R23, P0 ;  /* 0x00000001190e7824 */ /* 0x000fe200000e0617 */
[----:B------:R-:W-:Y:S02]  /*c080*/  SEL R17, R84, R17, P2 ;  /* 0x0000001154117207 */ /* 0x000fe40001000000 */
[----:B------:R-:W-:Y:S02]  /*c090*/  SEL R40, R13, R40, P5 ;  /* 0x000000280d287207 */ /* 0x000fe40002800000 */
[----:B------:R-:W-:Y:S02]  /*c0a0*/  IADD3 R13, P2, PT, R20, R32, RZ ;  /* 0x00000020140d7210 */ /* 0x000fe40007f5e0ff */
[----:B------:R-:W-:Y:S02]  /*c0b0*/  ISETP.NE.U32.AND P0, PT, R36, -0x4afb0ccd, PT ;  /* 0xb504f3332400780c */ /* 0x000fe40003f05070 */
[----:B------:R-:W-:-:S02]  /*c0c0*/  IADD3 R65, P5, PT, R20, R36, RZ ;  /* 0x0000002414417210 */ /* 0x000fc40007fbe0ff */
[----:B------:R-:W-:Y:S01]  /*c0d0*/  ISETP.NE.AND.EX P4, PT, R33, RZ, PT, P4 ;  /* 0x000000ff2100720c */ /* 0x000fe20003f85340 */
[----:B------:R-:W-:Y:S01]  /*c0e0*/  IMAD.X R12, R21, 0x1, R33, P2 ;  /* 0x00000001150c7824 */ /* 0x000fe200010e0621 */
[----:B------:R-:W-:Y:S01]  /*c0f0*/  ISETP.NE.AND.EX P0, PT, R37, RZ, PT, P0 ;  /* 0x000000ff2500720c */ /* 0x000fe20003f05300 */
[----:B------:R-:W-:Y:S01]  /*c100*/  IMAD.X R84, R21, 0x1, R37, P5 ;  /* 0x0000000115547824 */ /* 0x000fe200028e0625 */
[----:B------:R-:W-:Y:S02]  /*c110*/  SEL R13, R13, 0xb504f333, P4 ;  /* 0xb504f3330d0d7807 */ /* 0x000fe40002000000 */
[----:B------:R-:W-:Y:S02]  /*c120*/  IADD3 R67, P5, PT, R28, R22, RZ ;  /* 0x000000161c437210 */ /* 0x000fe40007fbe0ff */
[----:B------:R-:W-:Y:S02]  /*c130*/  SEL R65, R65, 0xb504f333, P0 ;  /* 0xb504f33341417807 */ /* 0x000fe40000000000 */
[----:B------:R-:W-:-:S02]  /*c140*/  SEL R12, R12, RZ, P4 ;  /* 0x000000ff0c0c7207 */ /* 0x000fc40002000000 */
[----:B------:R-:W-:Y:S02]  /*c150*/  SEL R13, R13, 0xb504f333, P3 ;  /* 0xb504f3330d0d7807 */ /* 0x000fe40001800000 */
[----:B------:R-:W-:Y:S01]  /*c160*/  ISETP.NE.U32.AND P2, PT, R22, -0x4afb0ccd, PT ;  /* 0xb504f3331600780c */ /* 0x000fe20003f45070 */
[----:B------:R-:W-:Y:S01]  /*c170*/  IMAD.X R86, R29, 0x1, R23, P5 ;  /* 0x000000011d567824 */ /* 0x000fe200028e0617 */
[----:B------:R-:W-:Y:S02]  /*c180*/  SEL R84, R84, RZ, P0 ;  /* 0x000000ff54547207 */ /* 0x000fe40000000000 */
[----:B------:R-:W-:Y:S02]  /*c190*/  SEL R65, R65, 0xb504f333, P3 ;  /* 0xb504f33341417807 */ /* 0x000fe40001800000 */
[----:B------:R-:W-:Y:S02]  /*c1a0*/  SEL R12, R12, RZ, P3 ;  /* 0x000000ff0c0c7207 */ /* 0x000fe40001800000 */
        /* <DEDUP_REMOVED lines=26> */
[----:B------:R-:W-:Y:S02]  /*c350*/  ISETP.GE.U32.AND P3, PT, R13, R54, PT ;  /* 0x000000360d00720c */ /* 0x000fe40003f66070 */
[----:B------:R-:W-:Y:S02]  /*c360*/  ISETP.GE.AND.EX P5, PT, R86, R49, PT, P5 ;  /* 0x000000315600720c */ /* 0x000fe40003fa6350 */
[----:B------:R-:W-:Y:S02]  /*c370*/  ISETP.GE.AND.EX P3, PT, R12, R55, PT, P3 ;  /* 0x000000370c00720c */ /* 0x000fe40003f66330 */
[----:B------:R-:W-:Y:S01]  /*c380*/  SEL R79, R41, R79, !P5 ;  /* 0x0000004f294f7207 */ /* 0x000fe20006800000 */
        /* <DEDUP_REMOVED lines=31> */
[----:B------:R-:W-:Y:S02]  /*c580*/  SEL R12, R90, RZ, P6 ;  /* 0x000000ff5a0c7207 */ /* 0x000fe40003000000 */
[----:B------:R-:W-:Y:S02]  /*c590*/  ISETP.NE.AND.EX P2, PT, R13, RZ, PT, P2 ;  /* 0x000000ff0d00720c */ /* 0x000fe40003f45320 */
[----:B------:R-:W-:Y:S02]  /*c5a0*/  SEL R13, R22, 0xb504f333, P6 ;  /* 0xb504f333160d7807 */ /* 0x000fe40003000000 */
        /* <DEDUP_REMOVED lines=18> */
[----:B------:R-:W-:Y:S02]  /*c6d0*/  ISETP.GE.AND.EX P2, PT, R88, R51, PT, P2 ;  /* 0x000000335800720c */ /* 0x000fe40003f46320 */
[----:B------:R-:W-:Y:S02]  /*c6e0*/  SEL R87, R24, RZ, P6 ;  /* 0x000000ff18577207 */ /* 0x000fe40003000000 */
[----:B------:R-:W-:-:S05]  /*c6f0*/  IADD3 R88, P6, PT, R28, R14, RZ ;  /* 0x0000000e1c587210 */ /* 0x000fca0007fde0ff */
[----:B------:R-:W-:Y:S01]  /*c700*/  IMAD.X R51, R29, 0x1, R15, P6 ;  /* 0x000000011d337824 */ /* 0x000fe200030e060f */
[----:B------:R-:W-:Y:S02]  /*c710*/  SEL R88, R88, 0xb504f333, P1 ;  /* 0xb504f33358587807 */ /* 0x000fe40000800000 */
[----:B------:R-:W-:Y:S02]  /*c720*/  ISETP.LT.U32.AND P6, PT, R23, R52, PT ;  /* 0x000000341700720c */ /* 0x000fe40003fc1070 */
[----:B------:R-:W-:Y:S02]  /*c730*/  SEL R51, R51, RZ, P1 ;  /* 0x000000ff33337207 */ /* 0x000fe40000800000 */
[----:B------:R-:W-:Y:S02]  /*c740*/  IADD3 R22, P1, PT, R32, R14, RZ ;  /* 0x0000000e20167210 */ /* 0x000fe40007f3e0ff */
[----:B------:R-:W-:-:S03]  /*c750*/  ISETP.LT.AND.EX P6, PT, R92, R53, PT, P6 ;  /* 0x000000355c00720c */ /* 0x000fc60003fc1360 */
[----:B------:R-:W-:Y:S01]  /*c760*/  IMAD.X R32, R33, 0x1, R15, P1 ;  /* 0x0000000121207824 */ /* 0x000fe200008e060f */
[CC--:B------:R-:W-:Y:S02]  /*c770*/  ISETP.GE.U32.AND P1, PT, R23.reuse, R52.reuse, PT ;  /* 0x000000341700720c */ /* 0x0c0fe40003f26070 */
[----:B------:R-:W-:Y:S02]  /*c780*/  SEL R33, R22, 0xb504f333, P4 ;  /* 0xb504f33316217807 */ /* 0x000fe40002000000 */
[----:B------:R-:W-:Y:S02]  /*c790*/  ISETP.GE.AND.EX P5, PT, R84, R47, PT, P5 ;  /* 0x0000002f5400720c */ /* 0x000fe40003fa6350 */
[----:B------:R-:W-:Y:S02]  /*c7a0*/  SEL R52, R23, R52, P6 ;  /* 0x0000003417347207 */ /* 0x000fe40003000000 */
[----:B------:R-:W-:Y:S02]  /*c7b0*/  SEL R22, R92, R53, P6 ;  /* 0x000000355c167207 */ /* 0x000fe40003000000 */
[----:B------:R-:W-:-:S02]  /*c7c0*/  IADD3 R47, P6, PT, R36, R14, RZ ;  /* 0x0000000e242f7210 */ /* 0x000fc40007fde0ff */
[----:B------:R-:W-:Y:S02]  /*c7d0*/  SEL R32, R32, RZ, P4 ;  /* 0x000000ff20207207 */ /* 0x000fe40002000000 */
[----:B------:R-:W-:Y:S01]  /*c7e0*/  ISETP.LT.U32.AND P4, PT, R13, R68, PT ;  /* 0x000000440d00720c */ /* 0x000fe20003f81070 */
[----:B------:R-:W-:Y:S01]  /*c7f0*/  IMAD.X R50, R37, 0x1, R15, P6 ;  /* 0x0000000125327824 */ /* 0x000fe200030e060f */
[----:B------:R-:W-:Y:S02]  /*c800*/  SEL R44, R41, R44, !P3 ;  /* 0x0000002c292c7207 */ /* 0x000fe40005800000 */
[----:B------:R-:W-:Y:S02]  /*c810*/  ISETP.LT.AND.EX P4, PT, R12, R69, PT, P4 ;  /* 0x000000450c00720c */ /* 0x000fe40003f81340 */
[----:B------:R-:W-:Y:S02]  /*c820*/  ISETP.NE.U32.AND P6, PT, R14, -0x4afb0ccd, PT ;  /* 0xb504f3330e00780c */ /* 0x000fe40003fc5070 */
[----:B------:R-:W-:-:S02]  /*c830*/  ISETP.GE.U32.AND P3, PT, R13, R68, PT ;  /* 0x000000440d00720c */ /* 0x000fc40003f66070 */
[----:B------:R-:W-:Y:S02]  /*c840*/  SEL R23, R41, R19, !P2 ;  /* 0x0000001329177207 */ /* 0x000fe40005000000 */
[----:B------:R-:W-:Y:S02]  /*c850*/  SEL R68, R13, R68, P4 ;  /* 0x000000440d447207 */ /* 0x000fe40002000000 */
[CC--:B------:R-:W-:Y:S02]  /*c860*/  SEL R24, R12.reuse, R69.reuse, P4 ;  /* 0x000000450c187207 */ /* 0x0c0fe40002000000 */
[----:B------:R-:W-:Y:S02]  /*c870*/  ISETP.NE.AND.EX P2, PT, R15, RZ, PT, P6 ;  /* 0x000000ff0f00720c */ /* 0x000fe40003f45360 */
[----:B------:R-:W-:Y:S02]  /*c880*/  ISETP.GE.AND.EX P3, PT, R12, R69, PT, P3 ;  /* 0x000000450c00720c */ /* 0x000fe40003f66330 */
[----:B------:R-:W0:Y:S01]  /*c890*/  LDS.128 R12, [R4+0xd00] ;  /* 0x000d0000040c7984 */ /* 0x000e220000000c00 */
[----:B------:R-:W-:-:S02]  /*c8a0*/  ISETP.LT.U32.AND P4, PT, R89, R74, PT ;  /* 0x0000004a5900720c */ /* 0x000fc40003f81070 */
[----:B------:R-:W-:Y:S02]  /*c8b0*/  SEL R73, R41, R73, !P3 ;  /* 0x0000004929497207 */ /* 0x000fe40005800000 */
[----:B------:R-:W-:Y:S02]  /*c8c0*/  ISETP.LT.AND.EX P4, PT, R46, R71, PT, P4 ;  /* 0x000000472e00720c */ /* 0x000fe40003f81340 */
[----:B------:R-:W-:Y:S02]  /*c8d0*/  ISETP.LT.U32.AND P3, PT, R67, R66, PT ;  /* 0x000000424300720c */ /* 0x000fe40003f61070 */
[----:B------:R-:W-:Y:S02]  /*c8e0*/  SEL R84, R41, R45, !P5 ;  /* 0x0000002d29547207 */ /* 0x000fe40006800000 */
[----:B------:R-:W-:Y:S02]  /*c8f0*/  ISETP.GE.AND.EX P1, PT, R92, R53, PT, P1 ;  /* 0x000000355c00720c */ /* 0x000fe40003f26310 */
[----:B------:R-:W-:-:S02]  /*c900*/  ISETP.GE.U32.AND P5, PT, R89, R74, PT ;  /* 0x0000004a5900720c */ /* 0x000fc40003fa6070 */
[----:B------:R-:W-:Y:S02]  /*c910*/  SEL R74, R89, R74, P4 ;  /* 0x0000004a594a7207 */ /* 0x000fe40002000000 */
[----:B------:R-:W-:Y:S02]  /*c920*/  SEL R25, R46, R71, P4 ;  /* 0x000000472e197207 */ /* 0x000fe40002000000 */
[----:B------:R-:W-:Y:S02]  /*c930*/  ISETP.LT.AND.EX P4, PT, R86, R75, PT, P3 ;  /* 0x0000004b5600720c */ /* 0x000fe40003f81330 */
[----:B------:R-:W-:Y:S02]  /*c940*/  SEL R90, R90, 0xb504f333, P2 ;  /* 0xb504f3335a5a7807 */ /* 0x000fe40001000000 */
[----:B------:R-:W-:Y:S02]  /*c950*/  SEL R76, R41, R76, !P1 ;  /* 0x0000004c294c7207 */ /* 0x000fe40004800000 */
[----:B------:R-:W-:-:S02]  /*c960*/  ISETP.GE.AND.EX P5, PT, R46, R71, PT, P5 ;  /* 0x000000472e00720c */ /* 0x000fc40003fa6350 */
[CC--:B------:R-:W-:Y:S02]  /*c970*/  ISETP.LT.U32.AND P6, PT, R85.reuse, R70.reuse, PT ;  /* 0x000000465500720c */ /* 0x0c0fe40003fc1070 */
[----:B------:R-:W-:Y:S02]  /*c980*/  ISETP.GE.U32.AND P1, PT, R85, R70, PT ;  /* 0x000000465500720c */ /* 0x000fe40003f26070 */
[CC--:B------:R-:W-:Y:S02]  /*c990*/  ISETP.GE.U32.AND P3, PT, R67.reuse, R66.reuse, PT ;  /* 0x000000424300720c */ /* 0x0c0fe40003f66070 */
[----:B------:R-:W-:Y:S02]  /*c9a0*/  SEL R53, R88, 0xb504f333, P2 ;  /* 0xb504f33358357807 */ /* 0x000fe40001000000 */
[----:B------:R-:W-:Y:S02]  /*c9b0*/  SEL R66, R67, R66, P4 ;  /* 0x0000004243427207 */ /* 0x000fe40002000000 */
[----:B------:R-:W-:-:S02]  /*c9c0*/  SEL R29, R86, R75, P4 ;  /* 0x0000004b561d7207 */ /* 0x000fc40002000000 */
[----:B------:R-:W-:Y:S02]  /*c9d0*/  SEL R87, R87, RZ, P2 ;  /* 0x000000ff57577207 */ /* 0x000fe40001000000 */
[----:B------:R-:W-:Y:S02]  /*c9e0*/  ISETP.LT.U32.AND P4, PT, R90, R77, PT ;  /* 0x0000004d5a00720c */ /* 0x000fe40003f81070 */
[----:B------:R-:W-:Y:S02]  /*c9f0*/  SEL R60, R41, R60, !P5 ;  /* 0x0000003c293c7207 */ /* 0x000fe40006800000 */
[CC--:B------:R-:W-:Y:S02]  /*ca00*/  ISETP.LT.AND.EX P6, PT, R65.reuse, R72.reuse, PT, P6 ;  /* 0x000000484100720c */ /* 0x0c0fe40003fc1360 */
[----:B------:R-:W-:Y:S02]  /*ca10*/  ISETP.GE.AND.EX P1, PT, R65, R72, PT, P1 ;  /* 0x000000484100720c */ /* 0x000fe40003f26310 */
[----:B------:R-:W-:-:S02]  /*ca20*/  SEL R88, R51, RZ, P2 ;  /* 0x000000ff33587207 */ /* 0x000fc40001000000 */
[----:B------:R-:W-:Y:S02]  /*ca30*/  ISETP.LT.U32.AND P5, PT, R53, R82, PT ;  /* 0x000000523500720c */ /* 0x000fe40003fa1070 */
[----:B------:R-:W-:Y:S02]  /*ca40*/  ISETP.LT.AND.EX P4, PT, R87, R80, PT, P4 ;  /* 0x000000505700720c */ /* 0x000fe40003f81340 */
[----:B------:R-:W-:Y:S02]  /*ca50*/  SEL R70, R85, R70, P6 ;  /* 0x0000004655467207 */ /* 0x000fe40003000000 */
[----:B------:R-:W-:Y:S02]  /*ca60*/  SEL R28, R65, R72, P6 ;  /* 0x00000048411c7207 */ /* 0x000fe40003000000 */
[----:B------:R-:W-:Y:S02]  /*ca70*/  SEL R78, R41, R78, !P1 ;  /* 0x0000004e294e7207 */ /* 0x000fe40004800000 */
[----:B------:R-:W-:-:S02]  /*ca80*/  ISETP.LT.AND.EX P5, PT, R88, R81, PT, P5 ;  /* 0x000000515800720c */ /* 0x000fc40003fa1350 */
[-C--:B------:R-:W-:Y:S02]  /*ca90*/  ISETP.GE.U32.AND P6, PT, R90, R77.reuse, PT ;  /* 0x0000004d5a00720c */ /* 0x080fe40003fc6070 */
[----:B------:R-:W-:Y:S02]  /*caa0*/  ISETP.NE.U32.AND P1, PT, R26, -0x4afb0ccd, PT ;  /* 0xb504f3331a00780c */ /* 0x000fe40003f25070 */
[----:B------:R-:W-:Y:S02]  /*cab0*/  SEL R72, R33, 0xb504f333, P2 ;  /* 0xb504f33321487807 */ /* 0x000fe40001000000 */
[----:B------:R-:W-:Y:S02]  /*cac0*/  SEL R77, R90, R77, P4 ;  /* 0x0000004d5a4d7207 */ /* 0x000fe40002000000 */
[----:B------:R-:W-:Y:S02]  /*cad0*/  SEL R33, R87, R80, P4 ;  /* 0x0000005057217207 */ /* 0x000fe40002000000 */
[----:B0-----:R-:W-:-:S02]  /*cae0*/  IADD3 R46, P4, PT, R12, R26, RZ ;  /* 0x0000001a0c2e7210 */ /* 0x001fc40007f9e0ff */
[----:B------:R-:W-:Y:S02]  /*caf0*/  SEL R36, R53, R82, P5 ;  /* 0x0000005235247207 */ /* 0x000fe40002800000 */
[----:B------:R-:W-:Y:S02]  /*cb00*/  SEL R45, R88, R81, P5 ;  /* 0x00000051582d7207 */ /* 0x000fe40002800000 */
[----:B------:R-:W-:Y:S02]  /*cb10*/  ISETP.NE.U32.AND P5, PT, R12, -0x4afb0ccd, PT ;  /* 0xb504f3330c00780c */ /* 0x000fe40003fa5070 */
[----:B------:R-:W-:Y:S01]  /*cb20*/  ISETP.NE.AND.EX P1, PT, R27, RZ, PT, P1 ;  /* 0x000000ff1b00720c */ /* 0x000fe20003f25310 */
[C---:B------:R-:W-:Y:S01]  /*cb30*/  IMAD.X R19, R13.reuse, 0x1, R27, P4 ;  /* 0x000000010d137824 */ /* 0x040fe200020e061b */
[----:B------:R-:W-:Y:S02]  /*cb40*/  ISETP.NE.AND.EX P5, PT, R13, RZ, PT, P5 ;  /* 0x000000ff0d00720c */ /* 0x000fe40003fa5350 */
[----:B------:R-:W-:-:S02]  /*cb50*/  SEL R46, R46, 0xb504f333, P1 ;  /* 0xb504f3332e2e7807 */ /* 0x000fc40000800000 */
[----:B------:R-:W-:Y:S02]  /*cb60*/  ISETP.GE.AND.EX P3, PT, R86, R75, PT, P3 ;  /* 0x0000004b5600720c */ /* 0x000fe40003f66330 */
[----:B------:R-:W-:Y:S02]  /*cb70*/  SEL R19, R19, RZ, P1 ;  /* 0x000000ff13137207 */ /* 0x000fe40000800000 */
[----:B------:R-:W-:Y:S02]  /*cb80*/  SEL R46, R46, 0xb504f333, P5 ;  /* 0xb504f3332e2e7807 */ /* 0x000fe40002800000 */
[----:B------:R-:W-:Y:S02]  /*cb90*/  SEL R37, R41, R10, !P3 ;  /* 0x0000000a29257207 */ /* 0x000fe40005800000 */
[----:B------:R-:W-:Y:S02]  /*cba0*/  SEL R86, R32, RZ, P2 ;  /* 0x000000ff20567207 */ /* 0x000fe40001000000 */
[----:B------:R-:W-:-:S02]  /*cbb0*/  ISETP.LT.U32.AND P3, PT, R72, R61, PT ;  /* 0x0000003d4800720c */ /* 0x000fc40003f61070 */
[----:B------:R-:W-:Y:S02]  /*cbc0*/  ISETP.GE.U32.AND P4, PT, R53, R82, PT ;  /* 0x000000523500720c */ /* 0x000fe40003f86070 */
[----:B------:R-:W-:Y:S02]  /*cbd0*/  SEL R47, R47, 0xb504f333, P0 ;  /* 0xb504f3332f2f7807 */ /* 0x000fe40000000000 */
[----:B------:R-:W-:Y:S02]  /*cbe0*/  SEL R82, R50, RZ, P0 ;  /* 0x000000ff32527207 */ /* 0x000fe40000000000 */
[----:B------:R-:W-:Y:S02]  /*cbf0*/  SEL R50, R19, RZ, P5 ;  /* 0x000000ff13327207 */ /* 0x000fe40002800000 */
[----:B------:R-:W-:Y:S02]  /*cc00*/  ISETP.LT.U32.AND P0, PT, R46, R11, PT ;  /* 0x0000000b2e00720c */ /* 0x000fe40003f01070 */
[----:B------:R-:W-:-:S02]  /*cc10*/  ISETP.LT.AND.EX P3, PT, R86, R83, PT, P3 ;  /* 0x000000535600720c */ /* 0x000fc40003f61330 */
[----:B------:R-:W-:Y:S02]  /*cc20*/  SEL R69, R47, 0xb504f333, P2 ;  /* 0xb504f3332f457807 */ /* 0x000fe40001000000 */
[----:B------:R-:W-:Y:S02]  /*cc30*/  SEL R82, R82, RZ, P2 ;  /* 0x000000ff52527207 */ /* 0x000fe40001000000 */
[----:B------:R-:W-:Y:S02]  /*cc40*/  ISETP.LT.AND.EX P2, PT, R50, R17, PT, P0 ;  /* 0x000000113200720c */ /* 0x000fe40003f41300 */
[----:B------:R-:W-:Y:S02]  /*cc50*/  ISETP.GE.AND.EX P4, PT, R88, R81, PT, P4 ;  /* 0x000000515800720c */ /* 0x000fe40003f86340 */
[----:B------:R-:W-:Y:S02]  /*cc60*/  ISETP.GE.U32.AND P0, PT, R46, R11, PT ;  /* 0x0000000b2e00720c */ /* 0x000fe40003f06070 */
[----:B------:R-:W-:-:S02]  /*cc70*/  SEL R32, R72, R61, P3 ;  /* 0x0000003d48207207 */ /* 0x000fc40001800000 */
[----:B------:R-:W-:Y:S02]  /*cc80*/  SEL R10, R86, R83, P3 ;  /* 0x00000053560a7207 */ /* 0x000fe40001800000 */
[----:B------:R-:W-:Y:S02]  /*cc90*/  ISETP.GE.AND.EX P6, PT, R87, R80, PT, P6 ;  /* 0x000000505700720c */ /* 0x000fe40003fc6360 */
[----:B------:R-:W-:Y:S02]  /*cca0*/  ISETP.GE.U32.AND P3, PT, R72, R61, PT ;  /* 0x0000003d4800720c */ /* 0x000fe40003f66070 */
[----:B------:R-:W-:Y:S02]  /*ccb0*/  SEL R11, R46, R11, P2 ;  /* 0x0000000b2e0b7207 */ /* 0x000fe40001000000 */
[----:B------:R-:W-:Y:S02]  /*ccc0*/  SEL R72, R41, R59, !P4 ;  /* 0x0000003b29487207 */ /* 0x000fe40006000000 */
[----:B------:R-:W-:-:S02]  /*ccd0*/  ISETP.GE.AND.EX P0, PT, R50, R17, PT, P0 ;  /* 0x000000113200720c */ /* 0x000fc40003f06300 */
[----:B------:R-:W-:Y:S02]  /*cce0*/  SEL R46, R50, R17, P2 ;  /* 0x00000011322e7207 */ /* 0x000fe40001000000 */
[----:B------:R-:W-:Y:S02]  /*ccf0*/  ISETP.NE.U32.AND P4, PT, R30, -0x4afb0ccd, PT ;  /* 0xb504f3331e00780c */ /* 0x000fe40003f85070 */
[----:B------:R-:W-:Y:S02]  /*cd00*/  SEL R50, R41, R18, !P6 ;  /* 0x0000001229327207 */ /* 0x000fe40007000000 */
[----:B------:R-:W-:Y:S02]  /*cd10*/  IADD3 R19, P6, PT, R12, R30, RZ ;  /* 0x0000001e0c137210 */ /* 0x000fe40007fde0ff */
[----:B------:R-:W-:Y:S02]  /*cd20*/  ISETP.NE.AND.EX P4, PT, R31, RZ, PT, P4 ;  /* 0x000000ff1f00720c */ /* 0x000fe40003f85340 */
[----:B------:R-:W-:Y:S01]  /*cd30*/  ISETP.GE.AND.EX P3, PT, R86, R83, PT, P3 ;  /* 0x000000535600720c */ /* 0x000fe20003f66330 */
[----:B------:R-:W-:Y:S01]  /*cd40*/  IMAD.X R61, R13, 0x1, R31, P6 ;  /* 0x000000010d3d7824 */ /* 0x000fe200030e061f */
[----:B------:R-:W-:-:S02]  /*cd50*/  ISETP.NE.U32.AND P2, PT, R34, -0x4afb0ccd, PT ;  /* 0xb504f3332200780c */ /* 0x000fc40003f45070 */
[----:B------:R-:W-:Y:S02]  /*cd60*/  SEL R19, R19, 0xb504f333, P4 ;  /* 0xb504f33313137807 */ /* 0x000fe40002000000 */
[----:B------:R-:W-:Y:S02]  /*cd70*/  IADD3 R17, P6, PT, R12, R34, RZ ;  /* 0x000000220c117210 */ /* 0x000fe40007fde0ff */
[----:B------:R-:W-:Y:S02]  /*cd80*/  SEL R80, R41, R16, !P3 ;  /* 0x0000001029507207 */ /* 0x000fe40005800000 */
[----:B------:R-:W-:Y:S02]  /*cd90*/  ISETP.LT.U32.AND P3, PT, R69, R62, PT ;  /* 0x0000003e4500720c */ /* 0x000fe40003f61070 */
[----:B------:R-:W-:Y:S02]  /*cda0*/  ISETP.NE.AND.EX P2, PT, R35, RZ, PT, P2 ;  /* 0x000000ff2300720c */ /* 0x000fe40003f45320 */
[----:B------:R-:W-:-:S02]  /*cdb0*/  SEL R61, R61, RZ, P4 ;  /* 0x000000ff3d3d7207 */ /* 0x000fc40002000000 */
[----:B------:R-:W-:Y:S01]  /*cdc0*/  SEL R19, R19, 0xb504f333, P5 ;  /* 0xb504f33313137807 */ /* 0x000fe20002800000 */
[----:B------:R-:W-:Y:S01]  /*cdd0*/  IMAD.X R18, R13, 0x1, R35, P6 ;  /* 0x000000010d127824 */ /* 0x000fe200030e0623 */
[----:B------:R-:W-:Y:S02]  /*cde0*/  ISETP.LT.AND.EX P3, PT, R82, R7, PT, P3 ;  /* 0x000000075200720c */ /* 0x000fe40003f61330 */
[----:B------:R-:W-:Y:S01]  /*cdf0*/  SEL R16, R17, 0xb504f333, P2 ;  /* 0xb504f33311107807 */ /* 0x000fe20001000000 */
[----:B------:R-:W-:Y:S01]  /*ce00*/  VIADD R47, R2, 0xd ;  /* 0x0000000d022f7836 */ /* 0x000fe20000000000 */
[----:B------:R-:W-:Y:S02]  /*ce10*/  SEL R61, R61, RZ, P5 ;  /* 0x000000ff3d3d7207 */ /* 0x000fe40002800000 */
[----:B------:R-:W-:Y:S02]  /*ce20*/  ISETP.GE.U32.AND P6, PT, R19, R40, PT ;  /* 0x000000281300720c */ /* 0x000fe40003fc6070 */
[----:B------:R-:W-:-:S02]  /*ce30*/  SEL R51, R69, R62, P3 ;  /* 0x0000003e45337207 */ /* 0x000fc40001800000 */
[----:B------:R-:W-:Y:S02]  /*ce40*/  SEL R53, R82, R7, P3 ;  /* 0x0000000752357207 */ /* 0x000fe40001800000 */
[----:B------:R-:W-:Y:S02]  /*ce50*/  SEL R17, R18, RZ, P2 ;  /* 0x000000ff12117207 */ /* 0x000fe40001000000 */
[----:B------:R-:W-:Y:S02]  /*ce60*/  ISETP.LT.U32.AND P3, PT, R19, R40, PT ;  /* 0x000000281300720c */ /* 0x000fe40003f61070 */
[----:B------:R-:W-:Y:S02]  /*ce70*/  SEL R16, R16, 0xb504f333, P5 ;  /* 0xb504f33310107807 */ /* 0x000fe40002800000 */
[----:B------:R-:W-:Y:S02]  /*ce80*/  ISETP.GE.AND.EX P6, PT, R61, R8, PT, P6 ;  /* 0x000000083d00720c */ /* 0x000fe40003fc6360 */
[----:B------:R-:W-:-:S02]  /*ce90*/  SEL R42, R47, R42, !P0 ;  /* 0x0000002a2f2a7207 */ /* 0x000fc40004000000 */
[----:B------:R-:W-:Y:S02]  /*cea0*/  SEL R17, R17, RZ, P5 ;  /* 0x000000ff11117207 */ /* 0x000fe40002800000 */
[----:B------:R-:W-:Y:S02]  /*ceb0*/  ISETP.LT.AND.EX P3, PT, R61, R8, PT, P3 ;  /* 0x000000083d00720c */ /* 0x000fe40003f61330 */
[----:B------:R-:W-:Y:S02]  /*cec0*/  ISETP.LT.U32.AND P0, PT, R16, R63, PT ;  /* 0x0000003f1000720c */ /* 0x000fe40003f01070 */
[----:B------:R-:W-:Y:S02]  /*ced0*/  SEL R43, R47, R43, !P6 ;  /* 0x0000002b2f2b7207 */ /* 0x000fe40007000000 */
[----:B------:R-:W-:Y:S02]  /*cee0*/  ISETP.NE.U32.AND P6, PT, R38, -0x4afb0ccd, PT ;  /* 0xb504f3332600780c */ /* 0x000fe40003fc5070 */
[----:B------:R-:W-:-:S02]  /*cef0*/  SEL R40, R19, R40, P3 ;  /* 0x0000002813287207 */ /* 0x000fc40001800000 */
[----:B------:R-:W-:Y:S02]  /*cf00*/  ISETP.LT.AND.EX P0, PT, R17, R64, PT, P0 ;  /* 0x000000401100720c */ /* 0x000fe40003f01300 */
[----:B------:R-:W-:Y:S02]  /*cf10*/  SEL R61, R61, R8, P3 ;  /* 0x000000083d3d7207 */ /* 0x000fe40001800000 */
[----:B------:R-:W-:Y:S02]  /*cf20*/  IADD3 R12, P3, PT, R12, R38, RZ ;  /* 0x000000260c0c7210 */ /* 0x000fe40007f7e0ff */
[----:B------:R-:W-:Y:S02]  /*cf30*/  ISETP.NE.AND.EX P6, PT, R39, RZ, PT, P6 ;  /* 0x000000ff2700720c */ /* 0x000fe40003fc5360 */
[CC--:B------:R-:W-:Y:S02]  /*cf40*/  SEL R59, R16.reuse, R63.reuse, P0 ;  /* 0x0000003f103b7207 */ /* 0x0c0fe40000000000 */
[----:B------:R-:W-:Y:S01]  /*cf50*/  SEL R8, R17, R64, P0 ;  /* 0x0000004011087207 */ /* 0x000fe20000000000 */
[----:B------:R-:W-:Y:S01]  /*cf60*/  IMAD.X R65, R13, 0x1, R39, P3 ;  /* 0x000000010d417824 */ /* 0x000fe200018e0627 */
[----:B------:R-:W-:-:S02]  /*cf70*/  ISETP.GE.U32.AND P0, PT, R16, R63, PT ;  /* 0x0000003f1000720c */ /* 0x000fc40003f06070 */
[----:B------:R-:W-:Y:S02]  /*cf80*/  SEL R12, R12, 0xb504f333, P6 ;  /* 0xb504f3330c0c7807 */ /* 0x000fe40003000000 */
[----:B------:R-:W-:Y:S02]  /*cf90*/  ISETP.GE.AND.EX P0, PT, R17, R64, PT, P0 ;  /* 0x000000401100720c */ /* 0x000fe40003f06300 */
[----:B------:R-:W-:Y:S01]  /*cfa0*/  SEL R64, R12, 0xb504f333, P5 ;  /* 0xb504f3330c407807 */ /* 0x000fe20002800000 */
[----:B------:R-:W0:Y:S01]  /*cfb0*/  LDS.128 R16, [R4+0xd10] ;  /* 0x000d100004107984 */ /* 0x000e220000000c00 */
[----:B------:R-:W-:Y:S02]  /*cfc0*/  SEL R65, R65, RZ, P6 ;  /* 0x000000ff41417207 */ /* 0x000fe40003000000 */
[----:B------:R-:W-:Y:S02]  /*cfd0*/  IADD3 R12, P3, PT, R14, R26, RZ ;  /* 0x0000001a0e0c7210 */ /* 0x000fe40007f7e0ff */
[----:B------:R-:W-:-:S02]  /*cfe0*/  SEL R65, R65, RZ, P5 ;  /* 0x000000ff41417207 */ /* 0x000fc40002800000 */
[CC--:B------:R-:W-:Y:S01]  /*cff0*/  ISETP.LT.U32.AND P5, PT, R64.reuse, R21.reuse, PT ;  /* 0x000000154000720c */ /* 0x0c0fe20003fa1070 */
[----:B------:R-:W-:Y:S01]  /*d000*/  IMAD.X R67, R15, 0x1, R27, P3 ;  /* 0x000000010f437824 */ /* 0x000fe200018e061b */
[----:B------:R-:W-:Y:S02]  /*d010*/  ISETP.GE.U32.AND P3, PT, R64, R21, PT ;  /* 0x000000154000720c */ /* 0x000fe40003f66070 */
[----:B------:R-:W-:Y:S02]  /*d020*/  SEL R44, R47, R44, !P0 ;  /* 0x0000002c2f2c7207 */ /* 0x000fe40004000000 */
[----:B------:R-:W-:Y:S02]  /*d030*/  ISETP.NE.U32.AND P0, PT, R14, -0x4afb0ccd, PT ;  /* 0xb504f3330e00780c */ /* 0x000fe40003f05070 */
[CC--:B------:R-:W-:Y:S02]  /*d040*/  ISETP.LT.AND.EX P5, PT, R65.reuse, R20.reuse, PT, P5 ;  /* 0x000000144100720c */ /* 0x0c0fe40003fa1350 */
[----:B------:R-:W-:-:S02]  /*d050*/  ISETP.GE.AND.EX P3, PT, R65, R20, PT, P3 ;  /* 0x000000144100720c */ /* 0x000fc40003f66330 */
[----:B------:R-:W-:Y:S02]  /*d060*/  ISETP.NE.AND.EX P0, PT, R15, RZ, PT, P0 ;  /* 0x000000ff0f00720c */ /* 0x000fe40003f05300 */
[----:B------:R-:W-:Y:S02]  /*d070*/  SEL R12, R12, 0xb504f333, P1 ;  /* 0xb504f3330c0c7807 */ /* 0x000fe40000800000 */
[----:B------:R-:W-:Y:S02]  /*d080*/  SEL R63, R64, R21, P5 ;  /* 0x00000015403f7207 */ /* 0x000fe40002800000 */
[----:B------:R-:W-:Y:S02]  /*d090*/  SEL R64, R47, R84, !P3 ;  /* 0x000000542f407207 */ /* 0x000fe40005800000 */
[----:B------:R-:W-:Y:S02]  /*d0a0*/  IADD3 R13, P3, PT, R14, R30, RZ ;  /* 0x0000001e0e0d7210 */ /* 0x000fe40007f7e0ff */
[----:B------:R-:W-:-:S02]  /*d0b0*/  SEL R67, R67, RZ, P1 ;  /* 0x000000ff43437207 */ /* 0x000fc40000800000 */
[----:B------:R-:W-:Y:S01]  /*d0c0*/  SEL R21, R12, 0xb504f333, P0 ;  /* 0xb504f3330c157807 */ /* 0x000fe20000000000 */
[----:B------:R-:W-:Y:S01]  /*d0d0*/  IMAD.X R12, R15, 0x1, R31, P3 ;  /* 0x000000010f0c7824 */ /* 0x000fe200018e061f */
[----:B------:R-:W-:Y:S02]  /*d0e0*/  SEL R65, R65, R20, P5 ;  /* 0x0000001441417207 */ /* 0x000fe40002800000 */
[----:B------:R-:W-:Y:S02]  /*d0f0*/  SEL R20, R67, RZ, P0 ;  /* 0x000000ff43147207 */ /* 0x000fe40000000000 */
[CC--:B------:R-:W-:Y:S02]  /*d100*/  ISETP.LT.U32.AND P5, PT, R21.reuse, R56.reuse, PT ;  /* 0x000000381500720c */ /* 0x0c0fe40003fa1070 */
[----:B------:R-:W-:Y:S02]  /*d110*/  ISETP.GE.U32.AND P3, PT, R21, R56, PT ;  /* 0x000000381500720c */ /* 0x000fe40003f66070 */
[----:B------:R-:W-:-:S02]  /*d120*/  SEL R13, R13, 0xb504f333, P4 ;  /* 0xb504f3330d0d7807 */ /* 0x000fc40002000000 */
[-C--:B------:R-:W-:Y:S02]  /*d130*/  ISETP.LT.AND.EX P5, PT, R20, R57.reuse, PT, P5 ;  /* 0x000000391400720c */ /* 0x080fe40003fa1350 */
[----:B------:R-:W-:Y:S02]  /*d140*/  SEL R12, R12, RZ, P4 ;  /* 0x000000ff0c0c7207 */ /* 0x000fe40002000000 */
[CC--:B------:R-:W-:Y:S02]  /*d150*/  ISETP.GE.AND.EX P3, PT, R20.reuse, R57.reuse, PT, P3 ;  /* 0x000000391400720c */ /* 0x0c0fe40003f66330 */
[----:B------:R-:W-:Y:S02]  /*d160*/  SEL R13, R13, 0xb504f333, P0 ;  /* 0xb504f3330d0d7807 */ /* 0x000fe40000000000 */
[----:B------:R-:W-:Y:S02]  /*d170*/  SEL R56, R21, R56, P5 ;  /* 0x0000003815387207 */ /* 0x000fe40002800000 */
[----:B------:R-:W-:-:S02]  /*d180*/  SEL R57, R20, R57, P5 ;  /* 0x0000003914397207 */ /* 0x000fc40002800000 */
[----:B------:R-:W-:Y:S02]  /*d190*/  SEL R12, R12, RZ, P0 ;  /* 0x000000ff0c0c7207 */ /* 0x000fe40000000000 */
[----:B------:R-:W-:Y:S02]  /*d1a0*/  SEL R67, R47, R58, !P3 ;  /* 0x0000003a2f437207 */ /* 0x000fe40005800000 */
[CC--:B------:R-:W-:Y:S02]  /*d1b0*/  ISETP.LT.U32.AND P5, PT, R13.reuse, R48.reuse, PT ;  /* 0x000000300d00720c */ /* 0x0c0fe40003fa1070 */
[----:B------:R-:W-:Y:S02]  /*d1c0*/  ISETP.GE.U32.AND P3, PT, R13, R48, PT ;  /* 0x000000300d00720c */ /* 0x000fe40003f66070 */
[CC--:B------:R-:W-:Y:S02]  /*d1d0*/  ISETP.LT.AND.EX P5, PT, R12.reuse, R55.reuse, PT, P5 ;  /* 0x000000370c00720c */ /* 0x0c0fe40003fa1350 */
[----:B------:R-:W-:-:S02]  /*d1e0*/  ISETP.GE.AND.EX P3, PT, R12, R55, PT, P3 ;  /* 0x000000370c00720c */ /* 0x000fc40003f66330 */
[----:B------:R-:W-:Y:S02]  /*d1f0*/  SEL R48, R13, R48, P5 ;  /* 0x000000300d307207 */ /* 0x000fe40002800000 */
[----:B------:R-:W-:Y:S02]  /*d200*/  SEL R55, R12, R55, P5 ;  /* 0x000000370c377207 */ /* 0x000fe40002800000 */
[----:B------:R-:W-:Y:S02]  /*d210*/  SEL R79, R47, R79, !P3 ;  /* 0x0000004f2f4f7207 */ /* 0x000fe40005800000 */
[C---:B------:R-:W-:Y:S02]  /*d220*/  IADD3 R83, P5, PT, R14.reuse, R38, RZ ;  /* 0x000000260e537210 */ /* 0x040fe40007fbe0ff */
[----:B------:R-:W-:-:S03]  /*d230*/  IADD3 R58, P3, PT, R14, R34, RZ ;  /* 0x000000220e3a7210 */ /* 0x000fc60007f7e0ff */
[C---:B------:R-:W-:Y:S01]  /*d240*/  IMAD.X R85, R15.reuse, 0x1, R39, P5 ;  /* 0x000000010f557824 */ /* 0x040fe200028e0627 */
[C---:B0-----:R-:W-:Y:S01]  /*d250*/  IADD3 R75, P5, PT, R16.reuse, R30, RZ ;  /* 0x0000001e104b7210 */ /* 0x041fe20007fbe0ff */
[----:B------:R-:W-:Y:S01]  /*d260*/  IMAD.X R81, R15, 0x1, R35, P3 ;  /* 0x000000010f517824 */ /* 0x000fe200018e0623 */
[----:B------:R-:W-:-:S03]  /*d270*/  IADD3 R20, P3, PT, R16, R26, RZ ;  /* 0x0000001a10147210 */ /* 0x000fc60007f7e0ff */
[C---:B------:R-:W-:Y:S01]  /*d280*/  IMAD.X R84, R17.reuse, 0x1, R31, P5 ;  /* 0x0000000111547824 */ /* 0x040fe200028e061f */
[C---:B------:R-:W-:Y:S01]  /*d290*/  IADD3 R13, P5, PT, R16.reuse, R38, RZ ;  /* 0x00000026100d7210 */ /* 0x040fe20007fbe0ff */
[----:B------:R-:W-:Y:S01]  /*d2a0*/  IMAD.X R21, R17, 0x1, R27, P3 ;  /* 0x0000000111157824 */ /* 0x000fe200018e061b */
[----:B------:R-:W-:-:S03]  /*d2b0*/  IADD3 R14, P3, PT, R16, R34, RZ ;  /* 0x00000022100e7210 */ /* 0x000fc60007f7e0ff */
[C---:B------:R-:W-:Y:S01]  /*d2c0*/  IMAD.X R12, R17.reuse, 0x1, R39, P5 ;  /* 0x00000001110c7824 */ /* 0x040fe200028e0627 */
[----:B------:R-:W-:Y:S01]  /*d2d0*/  SEL R58, R58, 0xb504f333, P2 ;  /* 0xb504f3333a3a7807 */ /* 0x000fe20001000000 */
[----:B------:R-:W-:Y:S01]  /*d2e0*/  IMAD.X R71, R17, 0x1, R35, P3 ;  /* 0x0000000111477824 */ /* 0x000fe200018e0623 */
[----:B------:R-:W-:Y:S02]  /*d2f0*/  ISETP.NE.U32.AND P3, PT, R16, -0x4afb0ccd, PT ;  /* 0xb504f3331000780c */ /* 0x000fe40003f65070 */
[----:B------:R-:W-:Y:S02]  /*d300*/  ISETP.GE.U32.AND P5, PT, R69, R62, PT ;  /* 0x0000003e4500720c */ /* 0x000fe40003fa6070 */
[----:B------:R-:W-:Y:S02]  /*d310*/  SEL R15, R20, 0xb504f333, P1 ;  /* 0xb504f333140f7807 */ /* 0x000fe40000800000 */
[----:B------:R-:W-:Y:S02]  /*d320*/  SEL R69, R81, RZ, P2 ;  /* 0x000000ff51457207 */ /* 0x000fe40001000000 */
[----:B------:R-:W-:-:S02]  /*d330*/  SEL R83, R83, 0xb504f333, P6 ;  /* 0xb504f33353537807 */ /* 0x000fc40003000000 */
[----:B------:R-:W-:Y:S02]  /*d340*/  SEL R85, R85, RZ, P6 ;  /* 0x000000ff55557207 */ /* 0x000fe40003000000 */
[----:B------:R-:W-:Y:S02]  /*d350*/  SEL R20, R12, RZ, P6 ;  /* 0x000000ff0c147207 */ /* 0x000fe40003000000 */
[----:B------:R-:W-:Y:S02]  /*d360*/  ISETP.NE.AND.EX P3, PT, R17, RZ, PT, P3 ;  /* 0x000000ff1100720c */ /* 0x000fe40003f65330 */
[----:B------:R-:W-:Y:S02]  /*d370*/  SEL R16, R21, RZ, P1 ;  /* 0x000000ff15107207 */ /* 0x000fe40000800000 */
[----:B------:R-:W-:Y:S02]  /*d380*/  SEL R12, R58, 0xb504f333, P0 ;  /* 0xb504f3333a0c7807 */ /* 0x000fe40000000000 */
        /* <DEDUP_REMOVED lines=8> */
[----:B------:R-:W-:Y:S02]  /*d410*/  ISETP.LT.U32.AND P0, PT, R12, R49, PT ;  /* 0x000000310c00720c */ /* 0x000fe40003f01070 */
        /* <DEDUP_REMOVED lines=8> */
[----:B------:R-:W-:Y:S02]  /*d4a0*/  IADD3 R81, P3, PT, R18, R26, RZ ;  /* 0x0000001a12517210 */ /* 0x000fe40007f7e0ff */
[----:B------:R-:W-:-:S02]  /*d4b0*/  ISETP.LT.AND.EX P0, PT, R69, R54, PT, P0 ;  /* 0x000000364500720c */ /* 0x000fc40003f01300 */
[----:B------:R-:W-:Y:S01]  /*d4c0*/  ISETP.GE.AND.EX P5, PT, R82, R7, PT, P5 ;  /* 0x000000075200720c */ /* 0x000fe20003fa6350 */
[----:B------:R-:W-:Y:S01]  /*d4d0*/  IMAD.X R27, R19, 0x1, R27, P3 ;  /* 0x00000001131b7824 */ /* 0x000fe200018e061b */
[----:B------:R-:W-:Y:S02]  /*d4e0*/  SEL R58, R12, R49, P0 ;  /* 0x000000310c3a7207 */ /* 0x000fe40000000000 */
[----:B------:R-:W-:Y:S02]  /*d4f0*/  SEL R7, R69, R54, P0 ;  /* 0x0000003645077207 */ /* 0x000fe40000000000 */
[----:B------:R-:W-:Y:S02]  /*d500*/  IADD3 R14, P3, PT, R18, R30, RZ ;  /* 0x0000001e120e7210 */ /* 0x000fe40007f7e0ff */
[----:B------:R-:W-:Y:S02]  /*d510*/  ISETP.LT.U32.AND P0, PT, R83, R52, PT ;  /* 0x000000345300720c */ /* 0x000fe40003f01070 */
[----:B------:R-:W-:Y:S01]  /*d520*/  SEL R81, R81, 0xb504f333, P1 ;  /* 0xb504f33351517807 */ /* 0x000fe20000800000 */
[----:B------:R-:W-:Y:S01]  /*d530*/  IMAD.X R82, R19, 0x1, R31, P3 ;  /* 0x0000000113527824 */ /* 0x000fe200018e061f */
[----:B------:R-:W-:-:S02]  /*d540*/  SEL R27, R27, RZ, P1 ;  /* 0x000000ff1b1b7207 */ /* 0x000fc40000800000 */
[----:B------:R-:W-:Y:S02]  /*d550*/  ISETP.LT.AND.EX P1, PT, R85, R22, PT, P0 ;  /* 0x000000165500720c */ /* 0x000fe40003f21300 */
[CC--:B------:R-:W-:Y:S02]  /*d560*/  ISETP.GE.U32.AND P3, PT, R83.reuse, R52.reuse, PT ;  /* 0x000000345300720c */ /* 0x0c0fe40003f66070 */
[----:B------:R-:W-:Y:S02]  /*d570*/  SEL R52, R83, R52, P1 ;  /* 0x0000003453347207 */ /* 0x000fe40000800000 */
[----:B------:R-:W-:Y:S02]  /*d580*/  ISETP.GE.U32.AND P0, PT, R12, R49, PT ;  /* 0x000000310c00720c */ /* 0x000fe40003f06070 */
[----:B------:R-:W-:Y:S02]  /*d590*/  SEL R83, R14, 0xb504f333, P4 ;  /* 0xb504f3330e537807 */ /* 0x000fe40002000000 */
[----:B------:R-:W-:-:S02]  /*d5a0*/  SEL R82, R82, RZ, P4 ;  /* 0x000000ff52527207 */ /* 0x000fc40002000000 */
[C---:B------:R-:W-:Y:S02]  /*d5b0*/  IADD3 R12, P4, PT, R18.reuse, R34, RZ ;  /* 0x00000022120c7210 */ /* 0x040fe40007f9e0ff */
[----:B------:R-:W-:Y:S02]  /*d5c0*/  ISETP.GE.AND.EX P0, PT, R69, R54, PT, P0 ;  /* 0x000000364500720c */ /* 0x000fe40003f06300 */
[CC--:B------:R-:W-:Y:S02]  /*d5d0*/  SEL R49, R85.reuse, R22.reuse, P1 ;  /* 0x0000001655317207 */ /* 0x0c0fe40000800000 */
[----:B------:R-:W-:Y:S01]  /*d5e0*/  ISETP.GE.AND.EX P3, PT, R85, R22, PT, P3 ;  /* 0x000000165500720c */ /* 0x000fe20003f66330 */
[----:B------:R-:W-:Y:S01]  /*d5f0*/  IMAD.X R22, R19, 0x1, R35, P4 ;  /* 0x0000000113167824 */ /* 0x000fe200020e0623 */
[----:B------:R-:W-:Y:S02]  /*d600*/  IADD3 R26, P4, PT, R18, R38, RZ ;  /* 0x00000026121a7210 */ /* 0x000fe40007f9e0ff */
[----:B------:R-:W-:-:S02]  /*d610*/  SEL R69, R47, R23, !P0 ;  /* 0x000000172f457207 */ /* 0x000fc40004000000 */
[CC--:B------:R-:W-:Y:S02]  /*d620*/  ISETP.LT.U32.AND P1, PT, R15.reuse, R68.reuse, PT ;  /* 0x000000440f00720c */ /* 0x0c0fe40003f21070 */
[----:B------:R-:W-:Y:S01]  /*d630*/  ISETP.GE.U32.AND P0, PT, R15, R68, PT ;  /* 0x000000440f00720c */ /* 0x000fe20003f06070 */
[----:B------:R-:W-:Y:S01]  /*d640*/  IMAD.X R38, R19, 0x1, R39, P4 ;  /* 0x0000000113267824 */ /* 0x000fe200020e0627 */
[CC--:B------:R-:W-:Y:S02]  /*d650*/  ISETP.LT.AND.EX P1, PT, R13.reuse, R24.reuse, PT, P1 ;  /* 0x000000180d00720c */ /* 0x0c0fe40003f21310 */
[----:B------:R-:W-:Y:S02]  /*d660*/  ISETP.GE.AND.EX P4, PT, R13, R24, PT, P0 ;  /* 0x000000180d00720c */ /* 0x000fe40003f86300 */
[----:B------:R-:W-:Y:S02]  /*d670*/  SEL R39, R47, R76, !P3 ;  /* 0x0000004c2f277207 */ /* 0x000fe40005800000 */
[----:B------:R-:W-:-:S02]  /*d680*/  ISETP.LT.U32.AND P3, PT, R17, R70, PT ;  /* 0x000000461100720c */ /* 0x000fc40003f61070 */
[----:B------:R-:W-:Y:S02]  /*d690*/  SEL R31, R15, R68, P1 ;  /* 0x000000440f1f7207 */ /* 0x000fe40000800000 */
[----:B------:R-:W-:Y:S02]  /*d6a0*/  SEL R30, R13, R24, P1 ;  /* 0x000000180d1e7207 */ /* 0x000fe40000800000 */
[----:B------:R-:W-:Y:S02]  /*d6b0*/  SEL R35, R47, R73, !P4 ;  /* 0x000000492f237207 */ /* 0x000fe40006000000 */
[----:B------:R-:W-:Y:S02]  /*d6c0*/  ISETP.NE.U32.AND P1, PT, R18, -0x4afb0ccd, PT ;  /* 0xb504f3331200780c */ /* 0x000fe40003f25070 */
[----:B------:R-:W-:Y:S02]  /*d6d0*/  ISETP.LT.AND.EX P4, PT, R71, R28, PT, P3 ;  /* 0x0000001c4700720c */ /* 0x000fe40003f81330 */
[----:B------:R-:W-:-:S02]  /*d6e0*/  ISETP.GE.U32.AND P3, PT, R17, R70, PT ;  /* 0x000000461100720c */ /* 0x000fc40003f66070 */
[----:B------:R-:W-:Y:S02]  /*d6f0*/  SEL R23, R12, 0xb504f333, P2 ;  /* 0xb504f3330c177807 */ /* 0x000fe40001000000 */
[----:B------:R-:W-:Y:S01]  /*d700*/  ISETP.NE.AND.EX P1, PT, R19, RZ, PT, P1 ;  /* 0x000000ff1300720c */ /* 0x000fe20003f25310 */
[----:B------:R-:W-:Y:S01]  /*d710*/  LDS.128 R12, [R4+0xe00] ;  /* 0x000e0000040c7984 */ /* 0x000fe20000000c00 */
[----:B------:R-:W-:-:S03]  /*d720*/  SEL R70, R17, R70, P4 ;  /* 0x0000004611467207 */ /* 0x000fc60002000000 */
[----:B------:R-:W0:Y:S01]  /*d730*/  LDS.128 R16, [R6+0x70] ;  /* 0x0000700006107984 */ /* 0x000e220000000c00 */
[----:B------:R-:W-:Y:S02]  /*d740*/  SEL R22, R22, RZ, P2 ;  /* 0x000000ff16167207 */ /* 0x000fe40001000000 */
[----:B------:R-:W-:-:S04]  /*d750*/  ISETP.LT.U32.AND P2, PT, R75, R74, PT ;  /* 0x0000004a4b00720c */ /* 0x000fc80003f41070 */
[CC--:B------:R-:W-:Y:S02]  /*d760*/  ISETP.LT.AND.EX P0, PT, R84.reuse, R25.reuse, PT, P2 ;  /* 0x000000195400720c */ /* 0x0c0fe40003f01320 */
[CC--:B------:R-:W-:Y:S02]  /*d770*/  ISETP.GE.U32.AND P2, PT, R75.reuse, R74.reuse, PT ;  /* 0x0000004a4b00720c */ /* 0x0c0fe40003f46070 */
[----:B------:R-:W-:Y:S02]  /*d780*/  SEL R75, R75, R74, P0 ;  /* 0x0000004a4b4b7207 */ /* 0x000fe40000000000 */
[----:B------:R-:W-:Y:S02]  /*d790*/  SEL R74, R84, R25, P0 ;  /* 0x00000019544a7207 */ /* 0x000fe40000000000 */
[----:B------:R-:W-:Y:S02]  /*d7a0*/  ISETP.LT.U32.AND P0, PT, R21, R66, PT ;  /* 0x000000421500720c */ /* 0x000fe40003f01070 */
[----:B------:R-:W-:-:S02]  /*d7b0*/  SEL R62, R71, R28, P4 ;  /* 0x0000001c473e7207 */ /* 0x000fc40002000000 */
[----:B------:R-:W-:Y:S02]  /*d7c0*/  ISETP.GE.AND.EX P4, PT, R84, R25, PT, P2 ;  /* 0x000000195400720c */ /* 0x000fe40003f86320 */
[----:B------:R-:W-:Y:S02]  /*d7d0*/  ISETP.GE.AND.EX P2, PT, R71, R28, PT, P3 ;  /* 0x0000001c4700720c */ /* 0x000fe40003f46330 */
[----:B------:R-:W-:Y:S02]  /*d7e0*/  ISETP.LT.AND.EX P3, PT, R20, R29, PT, P0 ;  /* 0x0000001d1400720c */ /* 0x000fe40003f61300 */
[----:B------:R-:W-:Y:S02]  /*d7f0*/  SEL R24, R81, 0xb504f333, P1 ;  /* 0xb504f33351187807 */ /* 0x000fe40000800000 */
[----:B------:R-:W-:Y:S02]  /*d800*/  SEL R81, R47, R60, !P4 ;  /* 0x0000003c2f517207 */ /* 0x000fe40006000000 */
[----:B------:R-:W-:-:S02]  /*d810*/  ISETP.GE.U32.AND P0, PT, R21, R66, PT ;  /* 0x000000421500720c */ /* 0x000fc40003f06070 */
[----:B------:R-:W-:Y:S02]  /*d820*/  SEL R66, R21, R66, P3 ;  /* 0x0000004215427207 */ /* 0x000fe40001800000 */
[----:B------:R-:W-:Y:S02]  /*d830*/  SEL R60, R20, R29, P3 ;  /* 0x0000001d143c7207 */ /* 0x000fe40001800000 */
[----:B------:R-:W-:Y:S02]  /*d840*/  SEL R28, R27, RZ, P1 ;  /* 0x000000ff1b1c7207 */ /* 0x000fe40000800000 */
[----:B------:R-:W-:Y:S02]  /*d850*/  ISETP.LT.U32.AND P3, PT, R24, R77, PT ;  /* 0x0000004d1800720c */ /* 0x000fe40003f61070 */
[----:B------:R-:W-:Y:S02]  /*d860*/  SEL R83, R83, 0xb504f333, P1 ;  /* 0xb504f33353537807 */ /* 0x000fe40000800000 */
[----:B------:R-:W-:-:S02]  /*d870*/  SEL R25, R23, 0xb504f333, P1 ;  /* 0xb504f33317197807 */ /* 0x000fc40000800000 */
[----:B------:R-:W-:Y:S02]  /*d880*/  ISETP.GE.AND.EX P0, PT, R20, R29, PT, P0 ;  /* 0x0000001d1400720c */ /* 0x000fe40003f06300 */
[----:B------:R-:W-:Y:S02]  /*d890*/  ISETP.LT.AND.EX P3, PT, R28, R33, PT, P3 ;  /* 0x000000211c00720c */ /* 0x000fe40003f61330 */
[----:B------:R-:W-:Y:S02]  /*d8a0*/  SEL R71, R47, R78, !P2 ;  /* 0x0000004e2f477207 */ /* 0x000fe40005000000 */
[----:B------:R-:W-:Y:S02]  /*d8b0*/  SEL R82, R82, RZ, P1 ;  /* 0x000000ff52527207 */ /* 0x000fe40000800000 */
[----:B------:R-:W-:Y:S02]  /*d8c0*/  ISETP.LT.U32.AND P2, PT, R83, R36, PT ;  /* 0x000000245300720c */ /* 0x000fe40003f41070 */
[----:B------:R-:W-:-:S02]  /*d8d0*/  SEL R27, R22, RZ, P1 ;  /* 0x000000ff161b7207 */ /* 0x000fc40000800000 */
[----:B------:R-:W-:Y:S01]  /*d8e0*/  ISETP.LT.U32.AND P4, PT, R25, R32, PT ;  /* 0x000000201900720c */ /* 0x000fe20003f81070 */
[----:B------:R-:W1:Y:S01]  /*d8f0*/  LDS.128 R20, [R4+0xe10] ;  /* 0x000e100004147984 */ /* 0x000e620000000c00 */
[----:B------:R-:W-:Y:S02]  /*d900*/  SEL R73, R47, R37, !P0 ;  /* 0x000000252f497207 */ /* 0x000fe40004000000 */
[----:B------:R-:W-:Y:S02]  /*d910*/  SEL R37, R24, R77, P3 ;  /* 0x0000004d18257207 */ /* 0x000fe40001800000 */
[----:B------:R-:W-:Y:S02]  /*d920*/  SEL R34, R28, R33, P3 ;  /* 0x000000211c227207 */ /* 0x000fe40001800000 */
[----:B------:R-:W-:Y:S02]  /*d930*/  ISETP.LT.AND.EX P2, PT, R82, R45, PT, P2 ;  /* 0x0000002d5200720c */ /* 0x000fe40003f41320 */
[----:B------:R-:W-:-:S02]  /*d940*/  ISETP.GE.U32.AND P3, PT, R83, R36, PT ;  /* 0x000000245300720c */ /* 0x000fc40003f66070 */
[----:B------:R-:W-:Y:S02]  /*d950*/  SEL R26, R26, 0xb504f333, P6 ;  /* 0xb504f3331a1a7807 */ /* 0x000fe40003000000 */
[----:B------:R-:W-:Y:S02]  /*d960*/  ISETP.LT.AND.EX P4, PT, R27, R10, PT, P4 ;  /* 0x0000000a1b00720c */ /* 0x000fe40003f81340 */
[----:B------:R-:W-:Y:S02]  /*d970*/  SEL R38, R38, RZ, P6 ;  /* 0x000000ff26267207 */ /* 0x000fe40003000000 */
[----:B------:R-:W-:Y:S02]  /*d980*/  ISETP.GE.U32.AND P0, PT, R24, R77, PT ;  /* 0x0000004d1800720c */ /* 0x000fe40003f06070 */
[CC--:B------:R-:W-:Y:S02]  /*d990*/  SEL R76, R82.reuse, R45.reuse, P2 ;  /* 0x0000002d524c7207 */ /* 0x0c0fe40001000000 */
[----:B------:R-:W-:-:S02]  /*d9a0*/  ISETP.GE.AND.EX P3, PT, R82, R45, PT, P3 ;  /* 0x0000002d5200720c */ /* 0x000fc40003f66330 */
[----:B------:R-:W-:Y:S02]  /*d9b0*/  SEL R26, R26, 0xb504f333, P1 ;  /* 0xb504f3331a1a7807 */ /* 0x000fe40000800000 */
[----:B------:R-:W-:Y:S02]  /*d9c0*/  SEL R88, R25, R32, P4 ;  /* 0x0000002019587207 */ /* 0x000fe40002000000 */
[----:B------:R-:W-:Y:S02]  /*d9d0*/  SEL R45, R27, R10, P4 ;  /* 0x0000000a1b2d7207 */ /* 0x000fe40002000000 */
[----:B0-----:R-:W-:Y:S02]  /*d9e0*/  IADD3 R24, P6, PT, R12, R16, RZ ;  /* 0x000000100c187210 */ /* 0x001fe40007fde0ff */
[----:B------:R-:W-:Y:S02]  /*d9f0*/  ISETP.NE.U32.AND P4, PT, R16, -0x4afb0ccd, PT ;  /* 0xb504f3331000780c */ /* 0x000fe40003f85070 */
[----:B------:R-:W-:-:S02]  /*da00*/  SEL R38, R38, RZ, P1 ;  /* 0x000000ff26267207 */ /* 0x000fc40000800000 */
[----:B------:R-:W-:Y:S02]  /*da10*/  ISETP.GE.U32.AND P1, PT, R26, R51, PT ;  /* 0x000000331a00720c */ /* 0x000fe40003f26070 */
[----:B------:R-:W-:Y:S01]  /*da20*/  ISETP.GE.AND.EX P0, PT, R28, R33, PT, P0 ;  /* 0x000000211c00720c */ /* 0x000fe20003f06300 */
[----:B------:R-:W-:Y:S01]  /*da30*/  IMAD.X R33, R13, 0x1, R17, P6 ;  /* 0x000000010d217824 */ /* 0x000fe200030e0611 */
[----:B------:R-:W-:Y:S02]  /*da40*/  SEL R77, R83, R36, P2 ;  /* 0x00000024534d7207 */ /* 0x000fe40001000000 */
[----:B------:R-:W-:Y:S02]  /*da50*/  ISETP.NE.AND.EX P4, PT, R17, RZ, PT, P4 ;  /* 0x000000ff1100720c */ /* 0x000fe40003f85340 */
[----:B------:R-:W-:Y:S02]  /*da60*/  ISETP.NE.U32.AND P2, PT, R12, -0x4afb0ccd, PT ;  /* 0xb504f3330c00780c */ /* 0x000fe40003f45070 */
[----:B------:R-:W-:-:S02]  /*da70*/  ISETP.LT.U32.AND P6, PT, R26, R51, PT ;  /* 0x000000331a00720c */ /* 0x000fc40003fc1070 */
[-C--:B------:R-:W-:Y:S02]  /*da80*/  ISETP.GE.AND.EX P1, PT, R38, R53.reuse, PT, P1 ;  /* 0x000000352600720c */ /* 0x080fe40003f26310 */
[----:B------:R-:W-:Y:S02]  /*da90*/  SEL R29, R47, R50, !P0 ;  /* 0x000000322f1d7207 */ /* 0x000fe40004000000 */
[----:B------:R-:W-:Y:S02]  /*daa0*/  ISETP.GE.U32.AND P0, PT, R25, R32, PT ;  /* 0x000000201900720c */ /* 0x000fe40003f06070 */
[----:B------:R-:W-:Y:S02]  /*dab0*/  SEL R24, R24, 0xb504f333, P4 ;  /* 0xb504f33318187807 */ /* 0x000fe40002000000 */
[----:B------:R-:W-:Y:S02]  /*dac0*/  ISETP.NE.AND.EX P2, PT, R13, RZ, PT, P2 ;  /* 0x000000ff0d00720c */ /* 0x000fe40003f45320 */
[----:B------:R-:W-:-:S02]  /*dad0*/  ISETP.LT.AND.EX P6, PT, R38, R53, PT, P6 ;  /* 0x000000352600720c */ /* 0x000fc40003fc1360 */
[----:B------:R-:W-:Y:S02]  /*dae0*/  ISETP.GE.AND.EX P0, PT, R27, R10, PT, P0 ;  /* 0x0000000a1b00720c */ /* 0x000fe40003f06300 */
[----:B------:R-:W-:Y:S02]  /*daf0*/  SEL R33, R33, RZ, P4 ;  /* 0x000000ff21217207 */ /* 0x000fe40002000000 */
[----:B------:R-:W-:Y:S02]  /*db00*/  SEL R51, R26, R51, P6 ;  /* 0x000000331a337207 */ /* 0x000fe40003000000 */
[----:B------:R-:W-:Y:S02]  /*db10*/  SEL R10, R24, 0xb504f333, P2 ;  /* 0xb504f333180a7807 */ /* 0x000fe40001000000 */
[----:B------:R-:W0:Y:S01]  /*db20*/  LDS.128 R24, [R6+0xf0] ;  /* 0x0000f00006187984 */ /* 0x000e220000000c00 */
[----:B------:R-:W-:Y:S02]  /*db30*/  SEL R85, R47, R72, !P3 ;  /* 0x000000482f557207 */ /* 0x000fe40005800000 */
[----:B------:R-:W-:-:S02]  /*db40*/  SEL R38, R38, R53, P6 ;  /* 0x0000003526267207 */ /* 0x000fc40003000000 */
[----:B------:R-:W-:Y:S02]  /*db50*/  SEL R33, R33, RZ, P2 ;  /* 0x000000ff21217207 */ /* 0x000fe40001000000 */
[----:B------:R-:W-:Y:S02]  /*db60*/  ISETP.LT.U32.AND P3, PT, R10, R11, PT ;  /* 0x0000000b0a00720c */ /* 0x000fe40003f61070 */
[----:B------:R-:W-:Y:S02]  /*db70*/  SEL R53, R47, R80, !P0 ;  /* 0x000000502f357207 */ /* 0x000fe40004000000 */
[----:B------:R-:W-:Y:S02]  /*db80*/  @P1 SEL R47, R41, R9, !P5 ;  /* 0x00000009292f1207 */ /* 0x000fe40006800000 */
[----:B------:R-:W-:Y:S02]  /*db90*/  IADD3 R9, P1, PT, R16, R14, RZ ;  /* 0x0000000e10097210 */ /* 0x000fe40007f3e0ff */
[----:B------:R-:W-:-:S02]  /*dba0*/  ISETP.LT.AND.EX P0, PT, R33, R46, PT, P3 ;  /* 0x0000002e2100720c */ /* 0x000fc40003f01330 */
[----:B------:R-:W-:Y:S01]  /*dbb0*/  ISETP.NE.U32.AND P3, PT, R14, -0x4afb0ccd, PT ;  /* 0xb504f3330e00780c */ /* 0x000fe20003f65070 */
[----:B------:R-:W-:Y:S01]  /*dbc0*/  IMAD.X R32, R17, 0x1, R15, P1 ;  /* 0x0000000111207824 */ /* 0x000fe200008e060f */
[CC--:B------:R-:W-:Y:S02]  /*dbd0*/  ISETP.GE.U32.AND P5, PT, R10.reuse, R11.reuse, PT ;  /* 0x0000000b0a00720c */ /* 0x0c0fe40003fa6070 */
[----:B------:R-:W-:Y:S02]  /*dbe0*/  SEL R80, R10, R11, P0 ;  /* 0x0000000b0a507207 */ /* 0x000fe40000000000 */
[----:B------:R-:W-:Y:S02]  /*dbf0*/  ISETP.NE.AND.EX P3, PT, R15, RZ, PT, P3 ;  /* 0x000000ff0f00720c */ /* 0x000fe40003f65330 */
[----:B------:R-:W-:Y:S02]  /*dc00*/  SEL R11, R9, 0xb504f333, P4 ;  /* 0xb504f333090b7807 */ /* 0x000fe40002000000 */
[----:B------:R-:W-:-:S02]  /*dc10*/  SEL R32, R32, RZ, P4 ;  /* 0x000000ff20207207 */ /* 0x000fc40002000000 */
[----:B------:R-:W-:Y:S02]  /*dc20*/  SEL R11, R11, 0xb504f333, P3 ;  /* 0xb504f3330b0b7807 */ /* 0x000fe40001800000 */
[----:B-1----:R-:W-:Y:S02]  /*dc30*/  IADD3 R28, P1, PT, R20, R16, RZ ;  /* 0x00000010141c7210 */ /* 0x002fe40007f3e0ff */
[----:B------:R-:W-:Y:S02]  /*dc40*/  SEL R78, R33, R46, P0 ;  /* 0x0000002e214e7207 */ /* 0x000fe40000000000 */
[----:B------:R-:W-:Y:S02]  /*dc50*/  SEL R32, R32, RZ, P3 ;  /* 0x000000ff20207207 */ /* 0x000fe40001800000 */
[----:B------:R-:W-:Y:S02]  /*dc60*/  ISETP.LT.U32.AND P6, PT, R11, R56, PT ;  /* 0x000000380b00720c */ /* 0x000fe40003fc1070 */
[----:B------:R-:W-:Y:S01]  /*dc70*/  ISETP.NE.U32.AND P0, PT, R20, -0x4afb0ccd, PT ;  /* 0xb504f3331400780c */ /* 0x000fe20003f05070 */
[----:B------:R-:W-:Y:S01]  /*dc80*/  IMAD.X R9, R21, 0x1, R17, P1 ;  /* 0x0000000115097824 */ /* 0x000fe200008e0611 */
[----:B------:R-:W-:-:S02]  /*dc90*/  ISETP.LT.AND.EX P6, PT, R32, R57, PT, P6 ;  /* 0x000000392000720c */ /* 0x000fc40003fc1360 */
[----:B------:R-:W-:Y:S02]  /*dca0*/  ISETP.NE.AND.EX P0, PT, R21, RZ, PT, P0 ;  /* 0x000000ff1500720c */ /* 0x000fe40003f05300 */
[----:B------:R-:W-:Y:S02]  /*dcb0*/  SEL R28, R28, 0xb504f333, P4 ;  /* 0xb504f3331c1c7807 */ /* 0x000fe40002000000 */
[----:B------:R-:W-:Y:S01]  /*dcc0*/  ISETP.GE.U32.AND P1, PT, R11, R56, PT ;  /* 0x000000380b00720c */ /* 0x000fe20003f26070 */
[----:B------:R-:W-:Y:S01]  /*dcd0*/  VIADD R36, R2, 0xe ;  /* 0x0000000e02247836 */ /* 0x000fe20000000000 */
[----:B------:R-:W-:Y:S02]  /*dce0*/  ISETP.GE.AND.EX P5, PT, R33, R46, PT, P5 ;  /* 0x0000002e2100720c */ /* 0x000fe40003fa6350 */
[----:B------:R-:W-:Y:S02]  /*dcf0*/  SEL R46, R11, R56, P6 ;  /* 0x000000380b2e7207 */ /* 0x000fe40003000000 */
[----:B------:R-:W-:-:S02]  /*dd00*/  SEL R50, R32, R57, P6 ;  /* 0x0000003920327207 */ /* 0x000fc40003000000 */
[----:B------:R-:W-:Y:S02]  /*dd10*/  SEL R9, R9, RZ, P4 ;  /* 0x000000ff09097207 */ /* 0x000fe40002000000 */
[----:B------:R-:W-:Y:S02]  /*dd20*/  SEL R28, R28, 0xb504f333, P0 ;  /* 0xb504f3331c1c7807 */ /* 0x000fe40000000000 */
[----:B------:R-:W-:Y:S02]  /*dd30*/  IADD3 R10, P6, PT, R16, R22, RZ ;  /* 0x00000016100a7210 */ /* 0x000fe40007fde0ff */
[----:B------:R-:W-:Y:S02]  /*dd40*/  ISETP.GE.AND.EX P1, PT, R32, R57, PT, P1 ;  /* 0x000000392000720c */ /* 0x000fe40003f26310 */
[----:B------:R-:W-:Y:S01]  /*dd50*/  SEL R56, R36, R42, !P5 ;  /* 0x0000002a24387207 */ /* 0x000fe20006800000 */
[----:B------:R-:W-:Y:S01]  /*dd60*/  IMAD.X R17, R17, 0x1, R23, P6 ;  /* 0x0000000111117824 */ /* 0x000fe200030e0617 */
[----:B------:R-:W-:-:S02]  /*dd70*/  SEL R9, R9, RZ, P0 ;  /* 0x000000ff09097207 */ /* 0x000fc40000000000 */
[----:B------:R-:W-:Y:S02]  /*dd80*/  ISETP.LT.U32.AND P5, PT, R28, R31, PT ;  /* 0x0000001f1c00720c */ /* 0x000fe40003fa1070 */
[----:B------:R-:W-:Y:S02]  /*dd90*/  SEL R68, R36, R67, !P1 ;  /* 0x0000004324447207 */ /* 0x000fe40004800000 */
[----:B------:R-:W-:Y:S02]  /*dda0*/  ISETP.NE.U32.AND P1, PT, R22, -0x4afb0ccd, PT ;  /* 0xb504f3331600780c */ /* 0x000fe40003f25070 */
[----:B------:R-:W-:Y:S02]  /*ddb0*/  ISETP.LT.AND.EX P5, PT, R9, R30, PT, P5 ;  /* 0x0000001e0900720c */ /* 0x000fe40003fa1350 */
[----:B------:R-:W-:Y:S02]  /*ddc0*/  ISETP.NE.AND.EX P1, PT, R23, RZ, PT, P1 ;  /* 0x000000ff1700720c */ /* 0x000fe40003f25310 */
[----:B------:R-:W-:-:S02]  /*ddd0*/  SEL R10, R10, 0xb504f333, P4 ;  /* 0xb504f3330a0a7807 */ /* 0x000fc40002000000 */
[----:B------:R-:W-:Y:S02]  /*dde0*/  SEL R17, R17, RZ, P4 ;  /* 0x000000ff11117207 */ /* 0x000fe40002000000 */
[----:B0-----:R-:W-:Y:S02]  /*ddf0*/  IADD3 R11, P4, PT, R12, R24, RZ ;  /* 0x000000180c0b7210 */ /* 0x001fe40007f9e0ff */
[-C--:B------:R-:W-:Y:S02]  /*de00*/  SEL R54, R28, R31.reuse, P5 ;  /* 0x0000001f1c367207 */ /* 0x080fe40002800000 */
[----:B------:R-:W-:Y:S02]  /*de10*/  SEL R41, R9, R30, P5 ;  /* 0x0000001e09297207 */ /* 0x000fe40002800000 */
[----:B------:R-:W-:Y:S02]  /*de20*/  ISETP.NE.U32.AND P5, PT, R24, -0x4afb0ccd, PT ;  /* 0xb504f3331800780c */ /* 0x000fe40003fa5070 */
[----:B------:R-:W-:Y:S01]  /*de30*/  SEL R10, R10, 0xb504f333, P1 ;  /* 0xb504f3330a0a7807 */ /* 0x000fe20000800000 */
[----:B------:R-:W-:Y:S01]  /*de40*/  IMAD.X R32, R13, 0x1, R25, P4 ;  /* 0x000000010d207824 */ /* 0x000fe200020e0619 */
[----:B------:R-:W-:-:S02]  /*de50*/  ISETP.GE.U32.AND P6, PT, R28, R31, PT ;  /* 0x0000001f1c00720c */ /* 0x000fc40003fc6070 */
[----:B------:R-:W-:Y:S02]  /*de60*/  ISETP.NE.AND.EX P5, PT, R25, RZ, PT, P5 ;  /* 0x000000ff1900720c */ /* 0x000fe40003fa5350 */
[----:B------:R-:W-:Y:S02]  /*de70*/  SEL R17, R17, RZ, P1 ;  /* 0x000000ff11117207 */ /* 0x000fe40000800000 */
[----:B------:R-:W-:Y:S02]  /*de80*/  ISETP.GE.U32.AND P4, PT, R10, R37, PT ;  /* 0x000000250a00720c */ /* 0x000fe40003f86070 */
[----:B------:R-:W-:Y:S02]  /*de90*/  ISETP.GE.AND.EX P6, PT, R9, R30, PT, P6 ;  /* 0x0000001e0900720c */ /* 0x000fe40003fc6360 */
[----:B------:R-:W-:Y:S02]  /*dea0*/  SEL R9, R11, 0xb504f333, P5 ;  /* 0xb504f3330b097807 */ /* 0x000fe40002800000 */
[----:B------:R-:W-:-:S02]  /*deb0*/  ISETP.GE.AND.EX P4, PT, R17, R34, PT, P4 ;  /* 0x000000221100720c */ /* 0x000fc40003f86340 */
[----:B------:R-:W-:Y:S02]  /*dec0*/  SEL R42, R36, R35, !P6 ;  /* 0x00000023242a7207 */ /* 0x000fe40007000000 */
[----:B------:R-:W-:Y:S02]  /*ded0*/  SEL R32, R32, RZ, P5 ;  /* 0x000000ff20207207 */ /* 0x000fe40002800000 */
[----:B------:R-:W-:Y:S02]  /*dee0*/  SEL R9, R9, 0xb504f333, P2 ;  /* 0xb504f33309097807 */ /* 0x000fe40001000000 */
[----:B------:R-:W-:Y:S02]  /*def0*/  ISETP.LT.U32.AND P6, PT, R10, R37, PT ;  /* 0x000000250a00720c */ /* 0x000fe40003fc1070 */
[----:B------:R-:W-:Y:S02]  /*df00*/  SEL R16, R36, R29, !P4 ;  /* 0x0000001d24107207 */ /* 0x000fe40006000000 */
[----:B------:R-:W0:Y:S01]  /*df10*/  LDS.128 R28, [R6+0x170] ;  /* 0x00017000061c7984 */ /* 0x000e220000000c00 */
[----:B------:R-:W-:-:S02]  /*df20*/  SEL R32, R32, RZ, P2 ;  /* 0x000000ff20207207 */ /* 0x000fc40001000000 */
[----:B------:R-:W-:Y:S02]  /*df30*/  ISETP.LT.U32.AND P4, PT, R9, R40, PT ;  /* 0x000000280900720c */ /* 0x000fe40003f81070 */
[CC--:B------:R-:W-:Y:S02]  /*df40*/  ISETP.LT.AND.EX P6, PT, R17.reuse, R34.reuse, PT, P6 ;  /* 0x000000221100720c */ /* 0x0c0fe40003fc1360 */
[----:B------:R-:W-:Y:S02]  /*df50*/  ISETP.LT.AND.EX P4, PT, R32, R61, PT, P4 ;  /* 0x0000003d2000720c */ /* 0x000fe40003f81340 */
[----:B------:R-:W-:Y:S02]  /*df60*/  SEL R37, R10, R37, P6 ;  /* 0x000000250a257207 */ /* 0x000fe40003000000 */
[----:B------:R-:W-:Y:S02]  /*df70*/  SEL R17, R17, R34, P6 ;  /* 0x0000002211117207 */ /* 0x000fe40003000000 */
[----:B------:R-:W-:-:S02]  /*df80*/  IADD3 R67, P6, PT, R24, R14, RZ ;  /* 0x0000000e18437210 */ /* 0x000fc40007fde0ff */
[CC--:B------:R-:W-:Y:S02]  /*df90*/  SEL R83, R9.reuse, R40.reuse, P4 ;  /* 0x0000002809537207 */ /* 0x0c0fe40002000000 */
[-C--:B------:R-:W-:Y:S02]  /*dfa0*/  SEL R82, R32, R61.reuse, P4 ;  /* 0x0000003d20527207 */ /* 0x080fe40002000000 */
[----:B------:R-:W-:Y:S01]  /*dfb0*/  ISETP.GE.U32.AND P4, PT, R9, R40, PT ;  /* 0x000000280900720c */ /* 0x000fe20003f86070 */
[----:B------:R-:W-:Y:S01]  /*dfc0*/  IMAD.X R40, R25, 0x1, R15, P6 ;  /* 0x0000000119287824 */ /* 0x000fe200030e060f */
[----:B------:R-:W-:Y:S02]  /*dfd0*/  SEL R67, R67, 0xb504f333, P5 ;  /* 0xb504f33343437807 */ /* 0x000fe40002800000 */
[----:B------:R-:W-:Y:S02]  /*dfe0*/  IADD3 R10, P6, PT, R20, R24, RZ ;  /* 0x00000018140a7210 */ /* 0x000fe40007fde0ff */
[----:B------:R-:W-:-:S02]  /*dff0*/  ISETP.GE.AND.EX P4, PT, R32, R61, PT, P4 ;  /* 0x0000003d2000720c */ /* 0x000fc40003f86340 */
[----:B------:R-:W-:Y:S02]  /*e000*/  SEL R40, R40, RZ, P5 ;  /* 0x000000ff28287207 */ /* 0x000fe40002800000 */
[----:B------:R-:W-:Y:S01]  /*e010*/  SEL R67, R67, 0xb504f333, P3 ;  /* 0xb504f33343437807 */ /* 0x000fe20001800000 */
[----:B------:R-:W-:Y:S01]  /*e020*/  IMAD.X R9, R21, 0x1, R25, P6 ;  /* 0x0000000115097824 */ /* 0x000fe200030e0619 */
[----:B------:R-:W-:Y:S01]  /*e030*/  SEL R84, R36, R43, !P4 ;  /* 0x0000002b24547207 */ /* 0x000fe20006000000 */
[----:B------:R1:W2:Y:S01]  /*e040*/  LDS.128 R32, [R6+0x1f0] ;  /* 0x0001f00006207984 */ /* 0x0002a20000000c00 */
[----:B------:R-:W-:Y:S02]  /*e050*/  SEL R40, R40, RZ, P3 ;  /* 0x000000ff28287207 */ /* 0x000fe40001800000 */
[CC--:B------:R-:W-:Y:S02]  /*e060*/  ISETP.GE.U32.AND P4, PT, R67.reuse, R48.reuse, PT ;  /* 0x000000304300720c */ /* 0x0c0fe40003f86070 */
[----:B------:R-:W-:-:S02]  /*e070*/  ISETP.LT.U32.AND P6, PT, R67, R48, PT ;  /* 0x000000304300720c */ /* 0x000fc40003fc1070 */
[----:B------:R-:W-:Y:S02]  /*e080*/  SEL R10, R10, 0xb504f333, P5 ;  /* 0xb504f3330a0a7807 */ /* 0x000fe40002800000 */
[CC--:B------:R-:W-:Y:S02]  /*e090*/  ISETP.GE.AND.EX P4, PT, R40.reuse, R55.reuse, PT, P4 ;  /* 0x000000372800720c */ /* 0x0c0fe40003f86340 */
[----:B------:R-:W-:Y:S02]  /*e0a0*/  ISETP.LT.AND.EX P6, PT, R40, R55, PT, P6 ;  /* 0x000000372800720c */ /* 0x000fe40003fc1360 */
[----:B------:R-:W-:Y:S02]  /*e0b0*/  SEL R9, R9, RZ, P5 ;  /* 0x000000ff09097207 */ /* 0x000fe40002800000 */
[----:B------:R-:W-:Y:S02]  /*e0c0*/  SEL R10, R10, 0xb504f333, P0 ;  /* 0xb504f3330a0a7807 */ /* 0x000fe40000000000 */
[----:B------:R-:W-:-:S02]  /*e0d0*/  SEL R72, R36, R79, !P4 ;  /* 0x0000004f24487207 */ /* 0x000fc40006000000 */
[----:B------:R-:W-:Y:S02]  /*e0e0*/  SEL R67, R67, R48, P6 ;  /* 0x0000003043437207 */ /* 0x000fe40003000000 */
[----:B------:R-:W-:Y:S02]  /*e0f0*/  SEL R61, R40, R55, P6 ;  /* 0x00000037283d7207 */ /* 0x000fe40003000000 */
[----:B------:R-:W-:Y:S02]  /*e100*/  SEL R9, R9, RZ, P0 ;  /* 0x000000ff09097207 */ /* 0x000fe40000000000 */
[----:B------:R-:W-:Y:S02]  /*e110*/  ISETP.LT.U32.AND P4, PT, R10, R75, PT ;  /* 0x0000004b0a00720c */ /* 0x000fe40003f81070 */
[----:B------:R-:W-:Y:S02]  /*e120*/  IADD3 R24, P6, PT, R24, R22, RZ ;  /* 0x0000001618187210 */ /* 0x000fe40007fde0ff */
[----:B------:R-:W-:-:S03]  /*e130*/  ISETP.LT.AND.EX P4, PT, R9, R74, PT, P4 ;  /* 0x0000004a0900720c */ /* 0x000fc60003f81340 */
[----:B------:R-:W-:Y:S01]  /*e140*/  IMAD.X R25, R25, 0x1, R23, P6 ;  /* 0x0000000119197824 */ /* 0x000fe200030e0617 */
[CC--:B------:R-:W-:Y:S02]  /*e150*/  ISETP.GE.U32.AND P6, PT, R10.reuse, R75.reuse, PT ;  /* 0x0000004b0a00720c */ /* 0x0c0fe40003fc6070 */
[----:B------:R-:W-:Y:S02]  /*e160*/  SEL R48, R10, R75, P4 ;  /* 0x0000004b0a307207 */ /* 0x000fe40002000000 */
[----:B------:R-:W-:Y:S02]  /*e170*/  SEL R43, R9, R74, P4 ;  /* 0x0000004a092b7207 */ /* 0x000fe40002000000 */
[----:B------:R-:W-:Y:S02]  /*e180*/  SEL R24, R24, 0xb504f333, P5 ;  /* 0xb504f33318187807 */ /* 0x000fe40002800000 */
[----:B0-----:R-:W-:Y:S02]  /*e190*/  ISETP.NE.U32.AND P4, PT, R28, -0x4afb0ccd, PT ;  /* 0xb504f3331c00780c */ /* 0x001fe40003f85070 */
[----:B------:R-:W-:-:S02]  /*e1a0*/  SEL R25, R25, RZ, P5 ;  /* 0x000000ff19197207 */ /* 0x000fc40002800000 */
[----:B------:R-:W-:Y:S02]  /*e1b0*/  IADD3 R10, P5, PT, R12, R28, RZ ;  /* 0x0000001c0c0a7210 */ /* 0x000fe40007fbe0ff */
[----:B------:R-:W-:Y:S02]  /*e1c0*/  ISETP.GE.AND.EX P6, PT, R9, R74, PT, P6 ;  /* 0x0000004a0900720c */ /* 0x000fe40003fc6360 */
[----:B------:R-:W-:Y:S02]  /*e1d0*/  SEL R24, R24, 0xb504f333, P1 ;  /* 0xb504f33318187807 */ /* 0x000fe40000800000 */
[----:B------:R-:W-:Y:S01]  /*e1e0*/  ISETP.NE.AND.EX P4, PT, R29, RZ, PT, P4 ;  /* 0x000000ff1d00720c */ /* 0x000fe20003f85340 */
[----:B------:R-:W-:Y:S01]  /*e1f0*/  IMAD.X R9, R13, 0x1, R29, P5 ;  /* 0x000000010d097824 */ /* 0x000fe200028e061d */
[----:B------:R-:W-:Y:S02]  /*e200*/  SEL R40, R36, R81, !P6 ;  /* 0x0000005124287207 */ /* 0x000fe40007000000 */
[----:B------:R-:W-:-:S02]  /*e210*/  SEL R25, R25, RZ, P1 ;  /* 0x000000ff19197207 */ /* 0x000fc40000800000 */
[-C--:B------:R-:W-:Y:S02]  /*e220*/  ISETP.GE.U32.AND P6, PT, R24, R77.reuse, PT ;  /* 0x0000004d1800720c */ /* 0x080fe40003fc6070 */
[----:B------:R-:W-:Y:S02]  /*e230*/  SEL R10, R10, 0xb504f333, P4 ;  /* 0xb504f3330a0a7807 */ /* 0x000fe40002000000 */
[----:B------:R-:W-:Y:S02]  /*e240*/  ISETP.GE.AND.EX P6, PT, R25, R76, PT, P6 ;  /* 0x0000004c1900720c */ /* 0x000fe40003fc6360 */
[----:B------:R-:W-:Y:S02]  /*e250*/  SEL R9, R9, RZ, P4 ;  /* 0x000000ff09097207 */ /* 0x000fe40002000000 */
[----:B------:R-:W-:Y:S02]  /*e260*/  SEL R10, R10, 0xb504f333, P2 ;  /* 0xb504f3330a0a7807 */ /* 0x000fe40001000000 */
[----:B------:R-:W-:-:S02]  /*e270*/  ISETP.LT.U32.AND P5, PT, R24, R77, PT ;  /* 0x0000004d1800720c */ /* 0x000fc40003fa1070 */
[----:B-1----:R-:W-:Y:S02]  /*e280*/  SEL R6, R36, R85, !P6 ;  /* 0x0000005524067207 */ /* 0x002fe40007000000 */
[----:B------:R-:W-:Y:S02]  /*e290*/  SEL R9, R9, RZ, P2 ;  /* 0x000000ff09097207 */ /* 0x000fe40001000000 */
[----:B------:R-:W-:Y:S02]  /*e2a0*/  ISETP.LT.U32.AND P6, PT, R10, R59, PT ;  /* 0x0000003b0a00720c */ /* 0x000fe40003fc1070 */
[----:B------:R-:W-:Y:S02]  /*e2b0*/  ISETP.LT.AND.EX P5, PT, R25, R76, PT, P5 ;  /* 0x0000004c1900720c */ /* 0x000fe40003fa1350 */
[----:B------:R-:W-:Y:S02]  /*e2c0*/  ISETP.LT.AND.EX P6, PT, R9, R8, PT, P6 ;  /* 0x000000080900720c */ /* 0x000fe40003fc1360 */
[----:B------:R-:W-:-:S02]  /*e2d0*/  SEL R24, R24, R77, P5 ;  /* 0x0000004d18187207 */ /* 0x000fc40002800000 */
[----:B------:R-:W-:Y:S02]  /*e2e0*/  SEL R25, R25, R76, P5 ;  /* 0x0000004c19197207 */ /* 0x000fe40002800000 */
[----:B--2---:R-:W-:Y:S02]  /*e2f0*/  IADD3 R90, P5, PT, R12, R32, RZ ;  /* 0x000000200c5a7210 */ /* 0x004fe40007fbe0ff */
[-C--:B------:R-:W-:Y:S02]  /*e300*/  SEL R55, R10, R59.reuse, P6 ;  /* 0x0000003b0a377207 */ /* 0x080fe40003000000 */
[----:B------:R-:W-:Y:S02]  /*e310*/  SEL R12, R9, R8, P6 ;  /* 0x00000008090c7207 */ /* 0x000fe40003000000 */
[----:B------:R-:W-:Y:S01]  /*e320*/  IADD3 R11, P6, PT, R28, R14, RZ ;  /* 0x0000000e1c0b7210 */ /* 0x000fe20007fde0ff */
[----:B------:R-:W-:Y:S01]  /*e330*/  IMAD.X R76, R13, 0x1, R33, P5 ;  /* 0x000000010d4c7824 */ /* 0x000fe200028e0621 */
[----:B------:R-:W-:-:S03]  /*e340*/  ISETP.GE.U32.AND P5, PT, R10, R59, PT ;  /* 0x0000003b0a00720c */ /* 0x000fc60003fa6070 */
[----:B------:R-:W-:Y:S01]  /*e350*/  IMAD.X R57, R29, 0x1, R15, P6 ;  /* 0x000000011d397824 */ /* 0x000fe200030e060f */
[----:B------:R-:W-:Y:S02]  /*e360*/  IADD3 R10, P6, PT, R32, R14, RZ ;  /* 0x0000000e200a7210 */ /* 0x000fe40007fde0ff */
[----:B------:R-:W-:-:S03]  /*e370*/  ISETP.GE.AND.EX P5, PT, R9, R8, PT, P5 ;  /* 0x000000080900720c */ /* 0x000fc60003fa6350 */
[----:B------:R-:W-:Y:S01]  /*e380*/  IMAD.X R86, R33, 0x1, R15, P6 ;  /* 0x0000000121567824 */ /* 0x000fe200030e060f */
[----:B------:R-:W-:Y:S02]  /*e390*/  SEL R44, R36, R44, !P5 ;  /* 0x0000002c242c7207 */ /* 0x000fe40006800000 */
[----:B------:R-:W-:Y:S02]  /*e3a0*/  IADD3 R9, P6, PT, R20, R28, RZ ;  /* 0x0000001c14097210 */ /* 0x000fe40007fde0ff */
[----:B------:R-:W-:Y:S02]  /*e3b0*/  ISETP.NE.U32.AND P5, PT, R32, -0x4afb0ccd, PT ;  /* 0xb504f3332000780c */ /* 0x000fe40003fa5070 */
[----:B------:R-:W-:Y:S01]  /*e3c0*/  SEL R11, R11, 0xb504f333, P4 ;  /* 0xb504f3330b0b7807 */ /* 0x000fe20002000000 */
[----:B------:R-:W-:Y:S01]  /*e3d0*/  IMAD.X R13, R21, 0x1, R29, P6 ;  /* 0x00000001150d7824 */ /* 0x000fe200030e061d */
[----:B------:R-:W-:Y:S02]  /*e3e0*/  ISETP.NE.AND.EX P5, PT, R33, RZ, PT, P5 ;  /* 0x000000ff2100720c */ /* 0x000fe40003fa5350 */
[----:B------:R-:W-:-:S02]  /*e3f0*/  SEL R9, R9, 0xb504f333, P4 ;  /* 0xb504f33309097807 */ /* 0x000fc40002000000 */
[----:B------:R-:W-:Y:S02]  /*e400*/  SEL R14, R57, RZ, P4 ;  /* 0x000000ff390e7207 */ /* 0x000fe40002000000 */
[----:B------:R-:W-:Y:S02]  /*e410*/  SEL R11, R11, 0xb504f333, P3 ;  /* 0xb504f3330b0b7807 */ /* 0x000fe40001800000 */
[----:B------:R-:W-:Y:S02]  /*e420*/  SEL R90, R90, 0xb504f333, P5 ;  /* 0xb504f3335a5a7807 */ /* 0x000fe40002800000 */
[----:B------:R-:W-:Y:S02]  /*e430*/  SEL R76, R76, RZ, P5 ;  /* 0x000000ff4c4c7207 */ /* 0x000fe40002800000 */
[----:B------:R-:W-:Y:S02]  /*e440*/  SEL R13, R13, RZ, P4 ;  /* 0x000000ff0d0d7207 */ /* 0x000fe40002000000 */
[----:B------:R-:W-:-:S02]  /*e450*/  SEL R9, R9, 0xb504f333, P0 ;  /* 0xb504f33309097807 */ /* 0x000fc40000000000 */
[----:B------:R-:W-:Y:S02]  /*e460*/  SEL R14, R14, RZ, P3 ;  /* 0x000000ff0e0e7207 */ /* 0x000fe40001800000 */
[----:B------:R-:W-:Y:S02]  /*e470*/  ISETP.LT.U32.AND P6, PT, R11, R58, PT ;  /* 0x0000003a0b00720c */ /* 0x000fe40003fc1070 */
[----:B------:R-:W-:Y:S02]  /*e480*/  SEL R90, R90, 0xb504f333, P2 ;  /* 0xb504f3335a5a7807 */ /* 0x000fe40001000000 */
[----:B------:R-:W-:Y:S02]  /*e490*/  SEL R76, R76, RZ, P2 ;  /* 0x000000ff4c4c7207 */ /* 0x000fe40001000000 */
[----:B------:R-:W-:Y:S02]  /*e4a0*/  SEL R13, R13, RZ, P0 ;  /* 0x000000ff0d0d7207 */ /* 0x000fe40000000000 */
[----:B------:R-:W-:-:S02]  /*e4b0*/  ISETP.LT.U32.AND P2, PT, R9, R70, PT ;  /* 0x000000460900720c */ /* 0x000fc40003f41070 */
[-C--:B------:R-:W-:Y:S02]  /*e4c0*/  ISETP.LT.AND.EX P6, PT, R14, R7.reuse, PT, P6 ;  /* 0x000000070e00720c */ /* 0x080fe40003fc1360 */
[----:B------:R-:W-:Y:S02]  /*e4d0*/  SEL R15, R10, 0xb504f333, P5 ;  /* 0xb504f3330a0f7807 */ /* 0x000fe40002800000 */
[----:B------:R-:W-:Y:S02]  /*e4e0*/  SEL R86, R86, RZ, P5 ;  /* 0x000000ff56567207 */ /* 0x000fe40002800000 */
[----:B------:R-:W-:Y:S02]  /*e4f0*/  ISETP.LT.AND.EX P2, PT, R13, R62, PT, P2 ;  /* 0x0000003e0d00720c */ /* 0x000fe40003f41320 */
[----:B------:R-:W-:Y:S02]  /*e500*/  SEL R74, R11, R58, P6 ;  /* 0x0000003a0b4a7207 */ /* 0x000fe40003000000 */
[----:B------:R-:W-:-:S02]  /*e510*/  SEL R59, R14, R7, P6 ;  /* 0x000000070e3b7207 */ /* 0x000fc40003000000 */
[----:B------:R-:W-:Y:S02]  /*e520*/  ISETP.GE.U32.AND P6, PT, R11, R58, PT ;  /* 0x0000003a0b00720c */ /* 0x000fe40003fc6070 */
[----:B------:R-:W-:Y:S02]  /*e530*/  SEL R15, R15, 0xb504f333, P3 ;  /* 0xb504f3330f0f7807 */ /* 0x000fe40001800000 */
[----:B------:R-:W-:Y:S02]  /*e540*/  SEL R86, R86, RZ, P3 ;  /* 0x000000ff56567207 */ /* 0x000fe40001800000 */
[----:B------:R-:W-:Y:S02]  /*e550*/  IADD3 R58, P3, PT, R20, R32, RZ ;  /* 0x00000020143a7210 */ /* 0x000fe40007f7e0ff */
[----:B------:R-:W-:Y:S02]  /*e560*/  SEL R57, R9, R70, P2 ;  /* 0x0000004609397207 */ /* 0x000fe40001000000 */
[----:B------:R-:W-:-:S02]  /*e570*/  SEL R20, R13, R62, P2 ;  /* 0x0000003e0d147207 */ /* 0x000fc40001000000 */
[----:B------:R-:W-:Y:S02]  /*e580*/  ISETP.GE.U32.AND P2, PT, R9, R70, PT ;  /* 0x000000460900720c */ /* 0x000fe40003f46070 */
[----:B------:R-:W0:Y:S01]  /*e590*/  LDS.128 R8, [R4+0xf00] ;  /* 0x000f000004087984 */ /* 0x000e220000000c00 */
[----:B------:R-:W-:Y:S01]  /*e5a0*/  IMAD.X R70, R21, 0x1, R33, P3 ;  /* 0x0000000115467824 */ /* 0x000fe200018e0621 */
[----:B------:R-:W-:Y:S02]  /*e5b0*/  IADD3 R21, P3, PT, R28, R22, RZ ;  /* 0x000000161c157210 */ /* 0x000fe40007f7e0ff */
[----:B------:R-:W-:Y:S02]  /*e5c0*/  ISETP.GE.AND.EX P6, PT, R14, R7, PT, P6 ;  /* 0x000000070e00720c */ /* 0x000fe40003fc6360 */
[----:B------:R-:W-:Y:S01]  /*e5d0*/  SEL R7, R21, 0xb504f333, P4 ;  /* 0xb504f33315077807 */ /* 0x000fe20002000000 */
[----:B------:R-:W-:Y:S01]  /*e5e0*/  IMAD.X R28, R29, 0x1, R23, P3 ;  /* 0x000000011d1c7824 */ /* 0x000fe200018e0617 */
[----:B------:R-:W-:-:S02]  /*e5f0*/  ISETP.LT.U32.AND P3, PT, R90, R63, PT ;  /* 0x0000003f5a00720c */ /* 0x000fc40003f61070 */
[----:B------:R-:W-:Y:S02]  /*e600*/  SEL R7, R7, 0xb504f333, P1 ;  /* 0xb504f33307077807 */ /* 0x000fe40000800000 */
[----:B------:R-:W-:Y:S02]  /*e610*/  SEL R28, R28, RZ, P4 ;  /* 0x000000ff1c1c7207 */ /* 0x000fe40002000000 */
[----:B------:R-:W-:Y:S02]  /*e620*/  ISETP.LT.AND.EX P3, PT, R76, R65, PT, P3 ;  /* 0x000000414c00720c */ /* 0x000fe40003f61330 */
[----:B------:R-:W-:Y:S02]  /*e630*/  ISETP.GE.AND.EX P2, PT, R13, R62, PT, P2 ;  /* 0x0000003e0d00720c */ /* 0x000fe40003f46320 */
[----:B------:R-:W-:Y:S02]  /*e640*/  ISETP.LT.U32.AND P4, PT, R15, R52, PT ;  /* 0x000000340f00720c */ /* 0x000fe40003f81070 */
[----:B------:R-:W-:-:S02]  /*e650*/  SEL R62, R36, R69, !P6 ;  /* 0x00000045243e7207 */ /* 0x000fc40007000000 */
[----:B------:R-:W-:Y:S02]  /*e660*/  SEL R28, R28, RZ, P1 ;  /* 0x000000ff1c1c7207 */ /* 0x000fe40000800000 */
[----:B------:R-:W-:Y:S02]  /*e670*/  ISETP.LT.U32.AND P6, PT, R7, R88, PT ;  /* 0x000000580700720c */ /* 0x000fe40003fc1070 */
[----:B------:R-:W-:Y:S02]  /*e680*/  SEL R14, R90, R63, P3 ;  /* 0x0000003f5a0e7207 */ /* 0x000fe40001800000 */
[----:B------:R-:W-:Y:S02]  /*e690*/  SEL R13, R76, R65, P3 ;  /* 0x000000414c0d7207 */ /* 0x000fe40001800000 */
[----:B------:R-:W-:Y:S02]  /*e6a0*/  ISETP.LT.AND.EX P3, PT, R86, R49, PT, P4 ;  /* 0x000000315600720c */ /* 0x000fe40003f61340 */
[----:B------:R-:W-:-:S02]  /*e6b0*/  ISETP.LT.AND.EX P6, PT, R28, R45, PT, P6 ;  /* 0x0000002d1c00720c */ /* 0x000fc40003fc1360 */
[----:B------:R-:W-:Y:S02]  /*e6c0*/  SEL R21, R58, 0xb504f333, P5 ;  /* 0xb504f3333a157807 */ /* 0x000fe40002800000 */
[----:B------:R-:W-:Y:S02]  /*e6d0*/  SEL R69, R70, RZ, P5 ;  /* 0x000000ff46457207 */ /* 0x000fe40002800000 */
[----:B------:R-:W-:Y:S02]  /*e6e0*/  SEL R58, R15, R52, P3 ;  /* 0x000000340f3a7207 */ /* 0x000fe40001800000 */
[----:B------:R-:W-:Y:S02]  /*e6f0*/  SEL R29, R86, R49, P3 ;  /* 0x00000031561d7207 */ /* 0x000fe40001800000 */
[CC--:B------:R-:W-:Y:S02]  /*e700*/  ISETP.GE.U32.AND P3, PT, R7.reuse, R88.reuse, PT ;  /* 0x000000580700720c */ /* 0x0c0fe40003f66070 */
[----:B------:R-:W-:-:S02]  /*e710*/  SEL R88, R7, R88, P6 ;  /* 0x0000005807587207 */ /* 0x000fc40003000000 */
[----:B------:R-:W-:Y:S02]  /*e720*/  ISETP.GE.U32.AND P4, PT, R90, R63, PT ;  /* 0x0000003f5a00720c */ /* 0x000fe40003f86070 */
[----:B------:R-:W-:Y:S02]  /*e730*/  SEL R89, R28, R45, P6 ;  /* 0x0000002d1c597207 */ /* 0x000fe40003000000 */
[----:B------:R-:W-:Y:S02]  /*e740*/  SEL R63, R21, 0xb504f333, P0 ;  /* 0xb504f333153f7807 */ /* 0x000fe40000000000 */
[----:B------:R-:W-:Y:S02]  /*e750*/  SEL R7, R69, RZ, P0 ;  /* 0x000000ff45077207 */ /* 0x000fe40000000000 */
[----:B------:R-:W-:Y:S02]  /*e760*/  ISETP.GE.U32.AND P6, PT, R15, R52, PT ;  /* 0x000000340f00720c */ /* 0x000fe40003fc6070 */
[----:B------:R-:W-:-:S02]  /*e770*/  IADD3 R21, P0, PT, R32, R22, RZ ;  /* 0x0000001620157210 */ /* 0x000fc40007f1e0ff */
[----:B------:R-:W-:Y:S02]  /*e780*/  ISETP.GE.AND.EX P4, PT, R76, R65, PT, P4 ;  /* 0x000000414c00720c */ /* 0x000fe40003f86340 */
[----:B------:R-:W-:Y:S01]  /*e790*/  ISETP.GE.AND.EX P6, PT, R86, R49, PT, P6 ;  /* 0x000000315600720c */ /* 0x000fe20003fc6360 */
[----:B------:R-:W-:Y:S01]  /*e7a0*/  IMAD.X R22, R33, 0x1, R23, P0 ;  /* 0x0000000121167824 */ /* 0x000fe200000e0617 */
[----:B------:R-:W-:Y:S02]  /*e7b0*/  ISETP.NE.U32.AND P0, PT, R18, -0x4afb0ccd, PT ;  /* 0xb504f3331200780c */ /* 0x000fe40003f05070 */
[C---:B------:R-:W-:Y:S02]  /*e7c0*/  SEL R86, R36.reuse, R64, !P4 ;  /* 0x0000004024567207 */ /* 0x040fe40006000000 */
[----:B------:R-:W-:Y:S02]  /*e7d0*/  SEL R64, R36, R39, !P6 ;  /* 0x0000002724407207 */ /* 0x000fe40007000000 */
[----:B------:R-:W-:-:S02]  /*e7e0*/  ISETP.GE.AND.EX P3, PT, R28, R45, PT, P3 ;  /* 0x0000002d1c00720c */ /* 0x000fc40003f66330 */
[----:B0-----:R-:W-:Y:S02]  /*e7f0*/  IADD3 R15, P6, PT, R8, R18, RZ ;  /* 0x00000012080f7210 */ /* 0x001fe40007fde0ff */
[----:B------:R-:W-:Y:S02]  /*e800*/  SEL R28, R36, R71, !P2 ;  /* 0x00000047241c7207 */ /* 0x000fe40005000000 */
[----:B------:R-:W-:Y:S02]  /*e810*/  ISETP.LT.U32.AND P2, PT, R63, R66, PT ;  /* 0x000000423f00720c */ /* 0x000fe40003f41070 */
[----:B------:R-:W-:Y:S02]  /*e820*/  ISETP.NE.U32.AND P4, PT, R8, -0x4afb0ccd, PT ;  /* 0xb504f3330800780c */ /* 0x000fe40003f85070 */
[----:B------:R-:W-:Y:S01]  /*e830*/  ISETP.NE.AND.EX P0, PT, R19, RZ, PT, P0 ;  /* 0x000000ff1300720c */ /* 0x000fe20003f05300 */
[----:B------:R-:W-:Y:S01]  /*e840*/  IMAD.X R39, R9, 0x1, R19, P6 ;  /* 0x0000000109277824 */ /* 0x000fe200030e0613 */
[----:B------:R-:W-:-:S02]  /*e850*/  ISETP.LT.AND.EX P2, PT, R7, R60, PT, P2 ;  /* 0x0000003c0700720c */ /* 0x000fc40003f41320 */
[----:B------:R-:W-:Y:S02]  /*e860*/  ISETP.NE.AND.EX P4, PT, R9, RZ, PT, P4 ;  /* 0x000000ff0900720c */ /* 0x000fe40003f85340 */
[----:B------:R-:W-:Y:S02]  /*e870*/  SEL R15, R15, 0xb504f333, P0 ;  /* 0xb504f3330f0f7807 */ /* 0x000fe40000000000 */
[----:B------:R-:W-:Y:S02]  /*e880*/  SEL R21, R21, 0xb504f333, P5 ;  /* 0xb504f33315157807 */ /* 0x000fe40002800000 */
[----:B------:R-:W-:Y:S02]  /*e890*/  SEL R49, R22, RZ, P5 ;  /* 0x000000ff16317207 */ /* 0x000fe40002800000 */
[----:B------:R-:W-:Y:S02]  /*e8a0*/  SEL R33, R63, R66, P2 ;  /* 0x000000423f217207 */ /* 0x000fe40001000000 */
[----:B------:R-:W-:-:S02]  /*e8b0*/  SEL R23, R7, R60, P2 ;  /* 0x0000003c07177207 */ /* 0x000fc40001000000 */
[----:B------:R-:W-:Y:S02]  /*e8c0*/  SEL R39, R39, RZ, P0 ;  /* 0x000000ff27277207 */ /* 0x000fe40000000000 */
[----:B------:R-:W-:Y:S02]  /*e8d0*/  SEL R15, R15, 0xb504f333, P4 ;  /* 0xb504f3330f0f7807 */ /* 0x000fe40002000000 */
[----:B------:R-:W-:Y:S02]  /*e8e0*/  ISETP.NE.U32.AND P2, PT, R26, -0x4afb0ccd, PT ;  /* 0xb504f3331a00780c */ /* 0x000fe40003f45070 */
[----:B------:R-:W-:Y:S02]  /*e8f0*/  ISETP.GE.U32.AND P5, PT, R63, R66, PT ;  /* 0x000000423f00720c */ /* 0x000fe40003fa6070 */
[----:B------:R-:W-:Y:S02]  /*e900*/  IADD3 R76, P6, PT, R8, R26, RZ ;  /* 0x0000001a084c7210 */ /* 0x000fe40007fde0ff */
[----:B------:R-:W-:-:S02]  /*e910*/  SEL R66, R21, 0xb504f333, P1 ;  /* 0xb504f33315427807 */ /* 0x000fc40000800000 */
[----:B------:R-:W-:Y:S02]  /*e920*/  SEL R49, R49, RZ, P1 ;  /* 0x000000ff31317207 */ /* 0x000fe40000800000 */
[----:B------:R-:W-:Y:S02]  /*e930*/  SEL R39, R39, RZ, P4 ;  /* 0x000000ff27277207 */ /* 0x000fe40002000000 */
[----:B------:R-:W-:Y:S02]  /*e940*/  ISETP.LT.U32.AND P1, PT, R15, R80, PT ;  /* 0x000000500f00720c */ /* 0x000fe40003f21070 */
[----:B------:R-:W-:Y:S01]  /*e950*/  ISETP.NE.AND.EX P2, PT, R27, RZ, PT, P2 ;  /* 0x000000ff1b00720c */ /* 0x000fe20003f45320 */
[----:B------:R-:W-:Y:S01]  /*e960*/  IMAD.X R77, R9, 0x1, R27, P6 ;  /* 0x00000001094d7824 */ /* 0x000fe200030e061b */
[----:B------:R-:W-:Y:S02]  /*e970*/  ISETP.GE.AND.EX P5, PT, R7, R60, PT, P5 ;  /* 0x0000003c0700720c */ /* 0x000fe40003fa6350 */
[----:B------:R-:W-:-:S02]  /*e980*/  ISETP.LT.AND.EX P1, PT, R39, R78, PT, P1 ;  /* 0x0000004e2700720c */ /* 0x000fc40003f21310 */
[----:B------:R-:W-:Y:S02]  /*e990*/  ISETP.LT.U32.AND P6, PT, R66, R51, PT ;  /* 0x000000334200720c */ /* 0x000fe40003fc1070 */
[----:B------:R-:W-:Y:S02]  /*e9a0*/  SEL R76, R76, 0xb504f333, P2 ;  /* 0xb504f3334c4c7807 */ /* 0x000fe40001000000 */
[----:B------:R-:W-:Y:S02]  /*e9b0*/  SEL R32, R36, R73, !P5 ;  /* 0x0000004924207207 */ /* 0x000fe40006800000 */
[CC--:B------:R-:W-:Y:S02]  /*e9c0*/  ISETP.GE.U32.AND P5, PT, R15.reuse, R80.reuse, PT ;  /* 0x000000500f00720c */ /* 0x0c0fe40003fa6070 */
[----:B------:R-:W-:Y:S02]  /*e9d0*/  SEL R70, R15, R80, P1 ;  /* 0x000000500f467207 */ /* 0x000fe40000800000 */
[----:B------:R-:W-:-:S02]  /*e9e0*/  ISETP.LT.AND.EX P6, PT, R49, R38, PT, P6 ;  /* 0x000000263100720c */ /* 0x000fc40003fc1360 */
[----:B------:R-:W-:Y:S02]  /*e9f0*/  SEL R71, R39, R78, P1 ;  /* 0x0000004e27477207 */ /* 0x000fe40000800000 */
[----:B------:R-:W-:Y:S02]  /*ea00*/  SEL R77, R77, RZ, P2 ;  /* 0x000000ff4d4d7207 */ /* 0x000fe40001000000 */
[----:B------:R-:W-:Y:S02]  /*ea10*/  SEL R76, R76, 0xb504f333, P4 ;  /* 0xb504f3334c4c7807 */ /* 0x000fe40002000000 */
[----:B------:R-:W-:Y:S02]  /*ea20*/  IADD3 R80, P1, PT, R8, R30, RZ ;  /* 0x0000001e08507210 */ /* 0x000fe40007f3e0ff */
[----:B------:R-:W-:Y:S02]  /*ea30*/  SEL R52, R66, R51, P6 ;  /* 0x0000003342347207 */ /* 0x000fe40003000000 */
[----:B------:R-:W-:-:S02]  /*ea40*/  SEL R21, R49, R38, P6 ;  /* 0x0000002631157207 */ /* 0x000fc40003000000 */
[----:B------:R-:W-:Y:S02]  /*ea50*/  SEL R77, R77, RZ, P4 ;  /* 0x000000ff4d4d7207 */ /* 0x000fe40002000000 */
[----:B------:R-:W-:Y:S02]  /*ea60*/  ISETP.LT.U32.AND P6, PT, R76, R83, PT ;  /* 0x000000534c00720c */ /* 0x000fe40003fc1070 */
[----:B------:R-:W-:Y:S01]  /*ea70*/  ISETP.GE.AND.EX P5, PT, R39, R78, PT, P5 ;  /* 0x0000004e2700720c */ /* 0x000fe20003fa6350 */
[----:B------:R-:W-:Y:S01]  /*ea80*/  IMAD.X R39, R9, 0x1, R31, P1 ;  /* 0x0000000109277824 */ /* 0x000fe200008e061f */
[----:B------:R-:W-:Y:S02]  /*ea90*/  SEL R22, R36, R53, !P3 ;  /* 0x0000003524167207 */ /* 0x000fe40005800000 */
[----:B------:R-:W-:Y:S02]  /*eaa0*/  ISETP.NE.U32.AND P3, PT, R30, -0x4afb0ccd, PT ;  /* 0xb504f3331e00780c */ /* 0x000fe40003f65070 */
[----:B------:R-:W-:Y:S01]  /*eab0*/  ISETP.GE.U32.AND P1, PT, R76, R83, PT ;  /* 0x000000534c00720c */ /* 0x000fe20003f26070 */
[----:B------:R-:W-:Y:S01]  /*eac0*/  VIADD R7, R2, 0xf ;  /* 0x0000000f02077836 */ /* 0x000fe20000000000 */
[----:B------:R-:W-:-:S02]  /*ead0*/  ISETP.LT.AND.EX P6, PT, R77, R82, PT, P6 ;  /* 0x000000524d00720c */ /* 0x000fc40003fc1360 */
[----:B------:R-:W-:Y:S02]  /*eae0*/  ISETP.NE.AND.EX P3, PT, R31, RZ, PT, P3 ;  /* 0x000000ff1f00720c */ /* 0x000fe40003f65330 */
[CC--:B------:R-:W-:Y:S02]  /*eaf0*/  ISETP.GE.AND.EX P1, PT, R77.reuse, R82.reuse, PT, P1 ;  /* 0x000000524d00720c */ /* 0x0c0fe40003f26310 */
[----:B------:R-:W-:Y:S02]  /*eb00*/  SEL R76, R76, R83, P6 ;  /* 0x000000534c4c7207 */ /* 0x000fe40003000000 */
[----:B------:R-:W-:Y:S02]  /*eb10*/  SEL R77, R77, R82, P6 ;  /* 0x000000524d4d7207 */ /* 0x000fe40003000000 */
[----:B------:R-:W-:Y:S02]  /*eb20*/  IADD3 R15, P6, PT, R8, R34, RZ ;  /* 0x00000022080f7210 */ /* 0x000fe40007fde0ff */
[----:B------:R-:W-:-:S02]  /*eb30*/  SEL R80, R80, 0xb504f333, P3 ;  /* 0xb504f33350507807 */ /* 0x000fc40001800000 */
[----:B------:R-:W-:Y:S02]  /*eb40*/  SEL R85, R7, R84, !P1 ;  /* 0x0000005407557207 */ /* 0x000fe40004800000 */
[----:B------:R-:W-:Y:S01]  /*eb50*/  ISETP.NE.U32.AND P1, PT, R34, -0x4afb0ccd, PT ;  /* 0xb504f3332200780c */ /* 0x000fe20003f25070 */
[----:B------:R-:W-:Y:S01]  /*eb60*/  IMAD.X R8, R9, 0x1, R35, P6 ;  /* 0x0000000109087824 */ /* 0x000fe200030e0623 */
[----:B------:R-:W-:Y:S02]  /*eb70*/  SEL R39, R39, RZ, P3 ;  /* 0x000000ff27277207 */ /* 0x000fe40001800000 */
[----:B------:R-:W-:Y:S02]  /*eb80*/  SEL R80, R80, 0xb504f333, P4 ;  /* 0xb504f33350507807 */ /* 0x000fe40002000000 */
[----:B------:R-:W-:Y:S02]  /*eb90*/  ISETP.NE.AND.EX P1, PT, R35, RZ, PT, P1 ;  /* 0x000000ff2300720c */ /* 0x000fe40003f25310 */
[----:B------:R-:W-:-:S02]  /*eba0*/  SEL R87, R7, R56, !P5 ;  /* 0x0000003807577207 */ /* 0x000fc40006800000 */
[----:B------:R-:W-:Y:S02]  /*ebb0*/  SEL R39, R39, RZ, P4 ;  /* 0x000000ff27277207 */ /* 0x000fe40002000000 */
[----:B------:R-:W-:Y:S02]  /*ebc0*/  ISETP.LT.U32.AND P5, PT, R80, R55, PT ;  /* 0x000000375000720c */ /* 0x000fe40003fa1070 */
[----:B------:R-:W-:Y:S02]  /*ebd0*/  SEL R15, R15, 0xb504f333, P1 ;  /* 0xb504f3330f0f7807 */ /* 0x000fe40000800000 */
[----:B------:R-:W-:Y:S02]  /*ebe0*/  SEL R8, R8, RZ, P1 ;  /* 0x000000ff08087207 */ /* 0x000fe40000800000 */
[----:B------:R-:W-:Y:S02]  /*ebf0*/  ISETP.LT.AND.EX P5, PT, R39, R12, PT, P5 ;  /* 0x0000000c2700720c */ /* 0x000fe40003fa1350 */
[----:B------:R-:W-:-:S02]  /*ec00*/  SEL R15, R15, 0xb504f333, P4 ;  /* 0xb504f3330f0f7807 */ /* 0x000fc40002000000 */
[----:B------:R-:W-:Y:S02]  /*ec10*/  SEL R8, R8, RZ, P4 ;  /* 0x000000ff08087207 */ /* 0x000fe40002000000 */
[----:B------:R-:W-:Y:S02]  /*ec20*/  IADD3 R9, P4, PT, R10, R18, RZ ;  /* 0x000000120a097210 */ /* 0x000fe40007f9e0ff */
[CC--:B------:R-:W-:Y:S02]  /*ec30*/  ISETP.GE.U32.AND P6, PT, R80.reuse, R55.reuse, PT ;  /* 0x000000375000720c */ /* 0x0c0fe40003fc6070 */
[----:B------:R-:W-:Y:S02]  /*ec40*/  SEL R80, R80, R55, P5 ;  /* 0x0000003750507207 */ /* 0x000fe40002800000 */
[-C--:B------:R-:W-:Y:S02]  /*ec50*/  SEL R81, R39, R12.reuse, P5 ;  /* 0x0000000c27517207 */ /* 0x080fe40002800000 */
[----:B------:R-:W-:Y:S01]  /*ec60*/  ISETP.NE.U32.AND P5, PT, R10, -0x4afb0ccd, PT ;  /* 0xb504f3330a00780c */ /* 0x000fe20003fa5070 */
[----:B------:R-:W-:Y:S01]  /*ec70*/  IMAD.X R63, R11, 0x1, R19, P4 ;  /* 0x000000010b3f7824 */ /* 0x000fe200020e0613 */
[----:B------:R-:W-:-:S02]  /*ec80*/  ISETP.GE.AND.EX P6, PT, R39, R12, PT, P6 ;  /* 0x0000000c2700720c */ /* 0x000fc40003fc6360 */
[----:B------:R-:W-:Y:S02]  /*ec90*/  ISETP.GE.U32.AND P4, PT, R15, R14, PT ;  /* 0x0000000e0f00720c */ /* 0x000fe40003f86070 */
[----:B------:R-:W-:Y:S02]  /*eca0*/  ISETP.NE.AND.EX P5, PT, R11, RZ, PT, P5 ;  /* 0x000000ff0b00720c */ /* 0x000fe40003fa5350 */
[----:B------:R-:W-:Y:S02]  /*ecb0*/  SEL R9, R9, 0xb504f333, P0 ;  /* 0xb504f33309097807 */ /* 0x000fe40000000000 */
[----:B------:R-:W-:Y:S02]  /*ecc0*/  SEL R55, R7, R44, !P6 ;  /* 0x0000002c07377207 */ /* 0x000fe40007000000 */
[----:B------:R-:W-:Y:S02]  /*ecd0*/  ISETP.LT.U32.AND P6, PT, R15, R14, PT ;  /* 0x0000000e0f00720c */ /* 0x000fe40003fc1070 */
[----:B------:R-:W-:-:S02]  /*ece0*/  ISETP.GE.AND.EX P4, PT, R8, R13, PT, P4 ;  /* 0x0000000d0800720c */ /* 0x000fc40003f86340 */
[----:B------:R-:W-:Y:S02]  /*ecf0*/  SEL R63, R63, RZ, P0 ;  /* 0x000000ff3f3f7207 */ /* 0x000fe40000000000 */
[----:B------:R-:W-:Y:S02]  /*ed00*/  SEL R9, R9, 0xb504f333, P5 ;  /* 0xb504f33309097807 */ /* 0x000fe40002800000 */
[----:B------:R-:W-:Y:S02]  /*ed10*/  ISETP.LT.AND.EX P6, PT, R8, R13, PT, P6 ;  /* 0x0000000d0800720c */ /* 0x000fe40003fc1360 */
[----:B------:R-:W-:Y:S02]  /*ed20*/  SEL R53, R7, R86, !P4 ;  /* 0x0000005607357207 */ /* 0x000fe40006000000 */
[----:B------:R-:W-:Y:S02]  /*ed30*/  SEL R63, R63, RZ, P5 ;  /* 0x000000ff3f3f7207 */ /* 0x000fe40002800000 */
[----:B------:R-:W-:-:S02]  /*ed40*/  ISETP.LT.U32.AND P4, PT, R9, R46, PT ;  /* 0x0000002e0900720c */ /* 0x000fc40003f81070 */
[----:B------:R-:W-:Y:S02]  /*ed50*/  SEL R56, R15, R14, P6 ;  /* 0x0000000e0f387207 */ /* 0x000fe40003000000 */
[----:B------:R-:W-:Y:S02]  /*ed60*/  SEL R73, R8, R13, P6 ;  /* 0x0000000d08497207 */ /* 0x000fe40003000000 */
[----:B------:R-:W-:Y:S01]  /*ed70*/  IADD3 R8, P6, PT, R10, R26, RZ ;  /* 0x0000001a0a087210 */ /* 0x000fe20007fde0ff */
[----:B------:R0:W1:Y:S01]  /*ed80*/  LDS.128 R12, [R4+0xf10] ;  /* 0x000f1000040c7984 */ /* 0x0000620000000c00 */
[----:B------:R-:W-:Y:S01]  /*ed90*/  BAR.SYNC.DEFER_BLOCKING 0x0 ;  /* 0x0000000000007b1d */ /* 0x000fe20000010000 */
[----:B------:R-:W-:Y:S02]  /*eda0*/  ISETP.LT.AND.EX P4, PT, R63, R50, PT, P4 ;  /* 0x000000323f00720c */ /* 0x000fe40003f81340 */
[----:B------:R-:W-:Y:S01]  /*edb0*/  IMAD.X R39, R11, 0x1, R27, P6 ;  /* 0x000000010b277824 */ /* 0x000fe200030e061b */
[----:B------:R-:W-:-:S02]  /*edc0*/  SEL R8, R8, 0xb504f333, P2 ;  /* 0xb504f33308087807 */ /* 0x000fc40001000000 */
[----:B------:R-:W-:Y:S02]  /*edd0*/  SEL R44, R9, R46, P4 ;  /* 0x0000002e092c7207 */ /* 0x000fe40002000000 */
[----:B------:R-:W-:Y:S02]  /*ede0*/  SEL R45, R63, R50, P4 ;  /* 0x000000323f2d7207 */ /* 0x000fe40002000000 */
[----:B------:R-:W-:Y:S02]  /*edf0*/  ISETP.GE.U32.AND P4, PT, R9, R46, PT ;  /* 0x0000002e0900720c */ /* 0x000fe40003f86070 */
[----:B------:R-:W-:Y:S02]  /*ee00*/  IADD3 R9, P6, PT, R10, R30, RZ ;  /* 0x0000001e0a097210 */ /* 0x000fe40007fde0ff */
[----:B------:R-:W-:Y:S02]  /*ee10*/  ISETP.GE.AND.EX P4, PT, R63, R50, PT, P4 ;  /* 0x000000323f00720c */ /* 0x000fe40003f86340 */
[----:B------:R-:W-:-:S02]  /*ee20*/  SEL R39, R39, RZ, P2 ;  /* 0x000000ff27277207 */ /* 0x000fc40001000000 */
[----:B------:R-:W-:Y:S01]  /*ee30*/  SEL R50, R8, 0xb504f333, P5 ;  /* 0xb504f33308327807 */ /* 0x000fe20002800000 */
[----:B------:R-:W-:Y:S01]  /*ee40*/  IMAD.X R8, R11, 0x1, R31, P6 ;  /* 0x000000010b087824 */ /* 0x000fe200030e061f */
[----:B------:R-:W-:Y:S02]  /*ee50*/  SEL R46, R7, R68, !P4 ;  /* 0x00000044072e7207 */ /* 0x000fe40006000000 */
[----:B0-----:R-:W-:Y:S02]  /*ee60*/  SEL R4, R39, RZ, P5 ;  /* 0x000000ff27047207 */ /* 0x001fe40002800000 */
[----:B------:R-:W-:Y:S02]  /*ee70*/  ISETP.GE.U32.AND P4, PT, R50, R67, PT ;  /* 0x000000433200720c */ /* 0x000fe40003f86070 */
[----:B------:R-:W-:Y:S02]  /*ee80*/  SEL R9, R9, 0xb504f333, P3 ;  /* 0xb504f33309097807 */ /* 0x000fe40001800000 */
[----:B------:R-:W-:-:S02]  /*ee90*/  ISETP.GE.AND.EX P4, PT, R4, R61, PT, P4 ;  /* 0x0000003d0400720c */ /* 0x000fc40003f86340 */
[----:B------:R-:W-:Y:S02]  /*eea0*/  SEL R8, R8, RZ, P3 ;  /* 0x000000ff08087207 */ /* 0x000fe40001800000 */
[----:B------:R-:W-:Y:S02]  /*eeb0*/  SEL R9, R9, 0xb504f333, P5 ;  /* 0xb504f33309097807 */ /* 0x000fe40002800000 */
[----:B------:R-:W-:Y:S02]  /*eec0*/  SEL R69, R7, R72, !P4 ;  /* 0x0000004807457207 */ /* 0x000fe40006000000 */
[----:B------:R-:W-:Y:S02]  /*eed0*/  ISETP.LT.U32.AND P6, PT, R50, R67, PT ;  /* 0x000000433200720c */ /* 0x000fe40003fc1070 */
[----:B------:R-:W-:Y:S02]  /*eee0*/  SEL R8, R8, RZ, P5 ;  /* 0x000000ff08087207 */ /* 0x000fe40002800000 */
[----:B------:R-:W-:-:S02]  /*eef0*/  ISETP.LT.U32.AND P4, PT, R9, R74, PT ;  /* 0x0000004a0900720c */ /* 0x000fc40003f81070 */
[----:B------:R-:W-:Y:S02]  /*ef00*/  ISETP.LT.AND.EX P6, PT, R4, R61, PT, P6 ;  /* 0x0000003d0400720c */ /* 0x000fe40003fc1360 */
[----:B------:R-:W-:Y:S02]  /*ef10*/  ISETP.LT.AND.EX P4, PT, R8, R59, PT, P4 ;  /* 0x0000003b0800720c */ /* 0x000fe40003f81340 */
[----:B------:R-:W-:Y:S02]  /*ef20*/  SEL R50, R50, R67, P6 ;  /* 0x0000004332327207 */ /* 0x000fe40003000000 */
[----:B------:R-:W-:Y:S02]  /*ef30*/  SEL R39, R4, R61, P6 ;  /* 0x0000003d04277207 */ /* 0x000fe40003000000 */
[----:B------:R-:W-:Y:S02]  /*ef40*/  SEL R78, R9, R74, P4 ;  /* 0x0000004a094e7207 */ /* 0x000fe40002000000 */
[----:B------:R-:W-:-:S02]  /*ef50*/  SEL R79, R8, R59, P4 ;  /* 0x0000003b084f7207 */ /* 0x000fc40002000000 */
[----:B------:R-:W-:Y:S02]  /*ef60*/  IADD3 R4, P6, PT, R10, R34, RZ ;  /* 0x000000220a047210 */ /* 0x000fe40007fde0ff */
[----:B------:R-:W-:-:S03]  /*ef70*/  ISETP.GE.U32.AND P4, PT, R9, R74, PT ;  /* 0x0000004a0900720c */ /* 0x000fc60003f86070 */
[----:B------:R-:W-:Y:S01]  /*ef80*/  IMAD.X R60, R11, 0x1, R35, P6 ;  /* 0x000000010b3c7824 */ /* 0x000fe200030e0623 */
[----:B------:R-:W-:Y:S02]  /*ef90*/  ISETP.GE.AND.EX P4, PT, R8, R59, PT, P4 ;  /* 0x0000003b0800720c */ /* 0x000fe40003f86340 */
[----:B------:R-:W-:Y:S02]  /*efa0*/  SEL R59, R4, 0xb504f333, P1 ;  /* 0xb504f333043b7807 */ /* 0x000fe40000800000 */
[----:B------:R-:W-:Y:S02]  /*efb0*/  SEL R83, R7, R62, !P4 ;  /* 0x0000003e07537207 */ /* 0x000fe40006000000 */
[----:B-1----:R-:W-:Y:S02]  /*efc0*/  IADD3 R11, P4, PT, R12, R26, RZ ;  /* 0x0000001a0c0b7210 */ /* 0x002fe40007f9e0ff */
[----:B------:R-:W-:Y:S02]  /*efd0*/  SEL R60, R60, RZ, P1 ;  /* 0x000000ff3c3c7207 */ /* 0x000fe40000800000 */
[----:B------:R-:W-:Y:S01]  /*efe0*/  IADD3 R62, P6, PT, R12, R18, RZ ;  /* 0x000000120c3e7210 */ /* 0x000fe20007fde0ff */
[----:B------:R-:W-:Y:S01]  /*eff0*/  IMAD.X R61, R13, 0x1, R27, P4 ;  /* 0x000000010d3d7824 */ /* 0x000fe200020e061b */
[----:B------:R-:W-:-:S02]  /*f000*/  SEL R59, R59, 0xb504f333, P5 ;  /* 0xb504f3333b3b7807 */ /* 0x000fc40002800000 */
[----:B------:R-:W-:Y:S02]  /*f010*/  SEL R60, R60, RZ, P5 ;  /* 0x000000ff3c3c7207 */ /* 0x000fe40002800000 */
[C---:B------:R-:W-:Y:S02]  /*f020*/  IADD3 R10, P5, PT, R12.reuse, R30, RZ ;  /* 0x0000001e0c0a7210 */ /* 0x040fe40007fbe0ff */
[C---:B------:R-:W-:Y:S01]  /*f030*/  IADD3 R8, P4, PT, R12.reuse, R34, RZ ;  /* 0x000000220c087210 */ /* 0x040fe20007f9e0ff */
[C---:B------:R-:W-:Y:S01]  /*f040*/  IMAD.X R63, R13.reuse, 0x1, R19, P6 ;  /* 0x000000010d3f7824 */ /* 0x040fe200030e0613 */
[----:B------:R-:W-:Y:S01]  /*f050*/  ISETP.NE.U32.AND P6, PT, R12, -0x4afb0ccd, PT ;  /* 0xb504f3330c00780c */ /* 0x000fe20003fc5070 */
[C---:B------:R-:W-:Y:S02]  /*f060*/  IMAD.X R9, R13.reuse, 0x1, R31, P5 ;  /* 0x000000010d097824 */ /* 0x040fe400028e061f */
[----:B------:R-:W-:Y:S01]  /*f070*/  IMAD.X R4, R13, 0x1, R35, P4 ;  /* 0x000000010d047824 */ /* 0x000fe200020e0623 */
[----:B------:R-:W-:-:S02]  /*f080*/  ISETP.GE.U32.AND P5, PT, R66, R51, PT ;  /* 0x000000334200720c */ /* 0x000fc40003fa6070 */
[----:B------:R-:W-:Y:S02]  /*f090*/  IADD3 R51, P4, PT, R14, R18, RZ ;  /* 0x000000120e337210 */ /* 0x000fe40007f9e0ff */
[----:B------:R-:W-:Y:S02]  /*f0a0*/  ISETP.NE.AND.EX P6, PT, R13, RZ, PT, P6 ;  /* 0x000000ff0d00720c */ /* 0x000fe40003fc5360 */
        /* <DEDUP_REMOVED lines=8> */
[----:B------:R-:W-:Y:S01]  /*f130*/  ISETP.GE.AND.EX P5, PT, R49, R38, PT, P5 ;  /* 0x000000263100720c */ /* 0x000fe20003fa6350 */
[----:B------:R-:W-:Y:S01]  /*f140*/  IMAD.X R38, R15, 0x1, R19, P4 ;  /* 0x000000010f267824 */ /* 0x000fe200020e0613 */
        /* <DEDUP_REMOVED lines=11> */
[CC--:B------:R-:W-:Y:S02]  /*f200*/  ISETP.LT.AND.EX P6, PT, R60.reuse, R29.reuse, PT, P6 ;  /* 0x0000001d3c00720c */ /* 0x0c0fe40003fc1360 */
[----:B------:R-:W-:Y:S02]  /*f210*/  ISETP.LT.U32.AND P4, PT, R13, R54, PT ;  /* 0x000000360d00720c */ /* 0x000fe40003f81070 */
[----:B------:R-:W-:Y:S02]  /*f220*/  SEL R68, R59, R58, P6 ;  /* 0x0000003a3b447207 */ /* 0x000fe40003000000 */
[----:B------:R-:W-:Y:S02]  /*f230*/  SEL R66, R60, R29, P6 ;  /* 0x0000001d3c427207 */ /* 0x000fe40003000000 */
[----:B------:R-:W-:Y:S02]  /*f240*/  IADD3 R19, P6, PT, R14, R30, RZ ;  /* 0x0000001e0e137210 */ /* 0x000fe40007fde0ff */
[----:B------:R-:W-:-:S02]  /*f250*/  ISETP.LT.AND.EX P4, PT, R18, R41, PT, P4 ;  /* 0x000000291200720c */ /* 0x000fc40003f81340 */
[----:B------:R-:W-:Y:S02]  /*f260*/  SEL R26, R26, 0xb504f333, P2 ;  /* 0xb504f3331a1a7807 */ /* 0x000fe40001000000 */
[----:B------:R-:W-:Y:S02]  /*f270*/  SEL R27, R27, RZ, P2 ;  /* 0x000000ff1b1b7207 */ /* 0x000fe40001000000 */
[----:B------:R-:W-:Y:S01]  /*f280*/  ISETP.LT.U32.AND P2, PT, R11, R48, PT ;  /* 0x000000300b00720c */ /* 0x000fe20003f41070 */
[----:B------:R-:W-:Y:S01]  /*f290*/  IMAD.X R30, R15, 0x1, R31, P6 ;  /* 0x000000010f1e7824 */ /* 0x000fe200030e061f */
[----:B------:R-:W-:Y:S02]  /*f2a0*/  SEL R92, R13, R54, P4 ;  /* 0x000000360d5c7207 */ /* 0x000fe40002000000 */
[----:B------:R-:W-:Y:S02]  /*f2b0*/  SEL R93, R18, R41, P4 ;  /* 0x00000029125d7207 */ /* 0x000fe40002000000 */
[----:B------:R-:W-:-:S02]  /*f2c0*/  SEL R51, R51, 0xb504f333, P0 ;  /* 0xb504f33333337807 */ /* 0x000fc40000000000 */
[----:B------:R-:W-:Y:S02]  /*f2d0*/  SEL R38, R38, RZ, P0 ;  /* 0x000000ff26267207 */ /* 0x000fe40000000000 */
[----:B------:R-:W-:Y:S02]  /*f2e0*/  ISETP.NE.U32.AND P4, PT, R14, -0x4afb0ccd, PT ;  /* 0xb504f3330e00780c */ /* 0x000fe40003f85070 */
[----:B------:R-:W-:Y:S02]  /*f2f0*/  ISETP.GE.U32.AND P0, PT, R59, R58, PT ;  /* 0x0000003a3b00720c */ /* 0x000fe40003f06070 */
[----:B------:R-:W-:Y:S02]  /*f300*/  ISETP.LT.AND.EX P6, PT, R12, R43, PT, P2 ;  /* 0x0000002b0c00720c */ /* 0x000fe40003fc1320 */
[----:B------:R-:W-:Y:S02]  /*f310*/  ISETP.GE.U32.AND P2, PT, R13, R54, PT ;  /* 0x000000360d00720c */ /* 0x000fe40003f46070 */
[----:B------:R-:W-:-:S02]  /*f320*/  ISETP.NE.AND.EX P4, PT, R15, RZ, PT, P4 ;  /* 0x000000ff0f00720c */ /* 0x000fc40003f85340 */
[----:B------:R-:W-:Y:S02]  /*f330*/  ISETP.GE.AND.EX P0, PT, R60, R29, PT, P0 ;  /* 0x0000001d3c00720c */ /* 0x000fe40003f06300 */
[----:B------:R-:W-:Y:S02]  /*f340*/  SEL R19, R19, 0xb504f333, P3 ;  /* 0xb504f33313137807 */ /* 0x000fe40001800000 */
[----:B------:R-:W-:Y:S02]  /*f350*/  SEL R13, R30, RZ, P3 ;  /* 0x000000ff1e0d7207 */ /* 0x000fe40001800000 */
[CC--:B------:R-:W-:Y:S02]  /*f360*/  ISETP.GE.U32.AND P3, PT, R11.reuse, R48.reuse, PT ;  /* 0x000000300b00720c */ /* 0x0c0fe40003f66070 */
[----:B------:R-:W-:Y:S02]  /*f370*/  SEL R90, R11, R48, P6 ;  /* 0x000000300b5a7207 */ /* 0x000fe40003000000 */
[----:B------:R-:W-:-:S02]  /*f380*/  SEL R91, R12, R43, P6 ;  /* 0x0000002b0c5b7207 */ /* 0x000fc40003000000 */
[----:B------:R-:W-:Y:S02]  /*f390*/  ISETP.GE.AND.EX P2, PT, R18, R41, PT, P2 ;  /* 0x000000291200720c */ /* 0x000fe40003f46320 */
[----:B------:R-:W-:Y:S02]  /*f3a0*/  IADD3 R14, P6, PT, R14, R34, RZ ;  /* 0x000000220e0e7210 */ /* 0x000fe40007fde0ff */
[----:B------:R-:W-:Y:S02]  /*f3b0*/  SEL R18, R51, 0xb504f333, P4 ;  /* 0xb504f33333127807 */ /* 0x000fe40002000000 */
[----:B------:R-:W-:Y:S02]  /*f3c0*/  SEL R75, R7, R64, !P0 ;  /* 0x00000040074b7207 */ /* 0x000fe40004000000 */
[----:B------:R-:W-:Y:S02]  /*f3d0*/  ISETP.GE.AND.EX P3, PT, R12, R43, PT, P3 ;  /* 0x0000002b0c00720c */ /* 0x000fe40003f66330 */
[----:B------:R-:W-:-:S02]  /*f3e0*/  ISETP.LT.U32.AND P0, PT, R10, R57, PT ;  /* 0x000000390a00720c */ /* 0x000fc40003f01070 */
[----:B------:R-:W-:Y:S02]  /*f3f0*/  SEL R11, R26, 0xb504f333, P4 ;  /* 0xb504f3331a0b7807 */ /* 0x000fe40002000000 */
[----:B------:R-:W-:Y:S01]  /*f400*/  SEL R63, R7, R42, !P2 ;  /* 0x0000002a073f7207 */ /* 0x000fe20005000000 */
[----:B------:R-:W-:Y:S01]  /*f410*/  IMAD.X R15, R15, 0x1, R35, P6 ;  /* 0x000000010f0f7824 */ /* 0x000fe200030e0623 */
[----:B------:R-:W-:Y:S02]  /*f420*/  SEL R30, R38, RZ, P4 ;  /* 0x000000ff261e7207 */ /* 0x000fe40002000000 */
[----:B------:R-:W-:Y:S02]  /*f430*/  ISETP.LT.U32.AND P2, PT, R18, R37, PT ;  /* 0x000000251200720c */ /* 0x000fe40003f41070 */
[----:B------:R-:W-:Y:S02]  /*f440*/  ISETP.LT.U32.AND P6, PT, R8, R33, PT ;  /* 0x000000210800720c */ /* 0x000fe40003fc1070 */
[----:B------:R-:W-:-:S02]  /*f450*/  ISETP.LT.AND.EX P0, PT, R9, R20, PT, P0 ;  /* 0x000000140900720c */ /* 0x000fc40003f01300 */
[----:B------:R-:W-:Y:S02]  /*f460*/  SEL R51, R7, R40, !P3 ;  /* 0x0000002807337207 */ /* 0x000fe40005800000 */
[----:B------:R-:W-:Y:S02]  /*f470*/  SEL R12, R27, RZ, P4 ;  /* 0x000000ff1b0c7207 */ /* 0x000fe40002000000 */
[----:B------:R-:W-:Y:S02]  /*f480*/  ISETP.LT.U32.AND P3, PT, R11, R24, PT ;  /* 0x000000180b00720c */ /* 0x000fe40003f61070 */
[----:B------:R-:W-:Y:S02]  /*f490*/  ISETP.LT.AND.EX P2, PT, R30, R17, PT, P2 ;  /* 0x000000111e00720c */ /* 0x000fe40003f41320 */
[----:B------:R-:W-:Y:S02]  /*f4a0*/  ISETP.LT.AND.EX P6, PT, R4, R23, PT, P6 ;  /* 0x000000170400720c */ /* 0x000fe40003fc1360 */
[----:B------:R-:W-:-:S02]  /*f4b0*/  SEL R60, R10, R57, P0 ;  /* 0x000000390a3c7207 */ /* 0x000fc40000000000 */
[----:B------:R-:W-:Y:S02]  /*f4c0*/  SEL R65, R9, R20, P0 ;  /* 0x0000001409417207 */ /* 0x000fe40000000000 */
[----:B------:R-:W-:Y:S02]  /*f4d0*/  ISETP.GE.U32.AND P0, PT, R10, R57, PT ;  /* 0x000000390a00720c */ /* 0x000fe40003f06070 */
[----:B------:R-:W-:Y:S02]  /*f4e0*/  ISETP.LT.AND.EX P3, PT, R12, R25, PT, P3 ;  /* 0x000000190c00720c */ /* 0x000fe40003f61330 */
[----:B------:R-:W-:Y:S02]  /*f4f0*/  SEL R38, R18, R37, P2 ;  /* 0x0000002512267207 */ /* 0x000fe40001000000 */
[----:B------:R-:W-:Y:S02]  /*f500*/  SEL R57, R30, R17, P2 ;  /* 0x000000111e397207 */ /* 0x000fe40001000000 */
[----:B------:R-:W-:-:S02]  /*f510*/  ISETP.GE.U32.AND P2, PT, R8, R33, PT ;  /* 0x000000210800720c */ /* 0x000fc40003f46070 */
[----:B------:R-:W-:Y:S02]  /*f520*/  SEL R42, R8, R33, P6 ;  /* 0x00000021082a7207 */ /* 0x000fe40003000000 */
[----:B------:R-:W-:Y:S02]  /*f530*/  SEL R59, R4, R23, P6 ;  /* 0x00000017043b7207 */ /* 0x000fe40003000000 */
[CC--:B------:R-:W-:Y:S02]  /*f540*/  SEL R34, R11.reuse, R24.reuse, P3 ;  /* 0x000000180b227207 */ /* 0x0c0fe40001800000 */
[----:B------:R-:W-:Y:S02]  /*f550*/  ISETP.GE.U32.AND P6, PT, R11, R24, PT ;  /* 0x000000180b00720c */ /* 0x000fe40003fc6070 */
[----:B------:R-:W-:Y:S02]  /*f560*/  SEL R11, R19, 0xb504f333, P4 ;  /* 0xb504f333130b7807 */ /* 0x000fe40002000000 */
[----:B------:R-:W-:-:S02]  /*f570*/  ISETP.GE.AND.EX P0, PT, R9, R20, PT, P0 ;  /* 0x000000140900720c */ /* 0x000fc40003f06300 */
[----:B------:R-:W-:Y:S02]  /*f580*/  ISETP.GE.AND.EX P2, PT, R4, R23, PT, P2 ;  /* 0x000000170400720c */ /* 0x000fe40003f46320 */
[----:B------:R-:W-:Y:S02]  /*f590*/  SEL R9, R14, 0xb504f333, P1 ;  /* 0xb504f3330e097807 */ /* 0x000fe40000800000 */
[----:B------:R-:W-:Y:S02]  /*f5a0*/  SEL R4, R15, RZ, P1 ;  /* 0x000000ff0f047207 */ /* 0x000fe40000800000 */
[----:B------:R-:W-:Y:S02]  /*f5b0*/  SEL R8, R13, RZ, P4 ;  /* 0x000000ff0d087207 */ /* 0x000fe40002000000 */
[----:B------:R-:W-:Y:S02]  /*f5c0*/  ISETP.LT.U32.AND P1, PT, R11, R88, PT ;  /* 0x000000580b00720c */ /* 0x000fe40003f21070 */
[----:B------:R-:W-:-:S02]  /*f5d0*/  SEL R9, R9, 0xb504f333, P4 ;  /* 0xb504f33309097807 */ /* 0x000fc40002000000 */
[----:B------:R-:W-:Y:S01]  /*f5e0*/  SEL R4, R4, RZ, P4 ;  /* 0x000000ff04047207 */ /* 0x000fe20002000000 */
[----:B------:R-:W-:Y:S01]  /*f5f0*/  VIADD R2, R2, 0x10 ;  /* 0x0000001002027836 */ /* 0x000fe20000000000 */
[----:B------:R-:W-:Y:S02]  /*f600*/  ISETP.GE.U32.AND P4, PT, R11, R88, PT ;  /* 0x000000580b00720c */ /* 0x000fe40003f86070 */
[CC--:B------:R-:W-:Y:S02]  /*f610*/  ISETP.LT.AND.EX P1, PT, R8.reuse, R89.reuse, PT, P1 ;  /* 0x000000590800720c */ /* 0x0c0fe40003f21310 */
[----:B------:R-:W-:Y:S02]  /*f620*/  SEL R43, R7, R28, !P0 ;  /* 0x0000001c072b7207 */ /* 0x000fe40004000000 */
[----:B------:R-:W-:Y:S02]  /*f630*/  ISETP.GE.U32.AND P0, PT, R9, R52, PT ;  /* 0x000000340900720c */ /* 0x000fe40003f06070 */
[----:B------:R-:W-:-:S02]  /*f640*/  ISETP.GE.AND.EX P4, PT, R8, R89, PT, P4 ;  /* 0x000000590800720c */ /* 0x000fc40003f86340 */
[----:B------:R-:W-:Y:S02]  /*f650*/  SEL R88, R11, R88, P1 ;  /* 0x000000580b587207 */ /* 0x000fe40000800000 */
[----:B------:R-:W-:Y:S02]  /*f660*/  SEL R89, R8, R89, P1 ;  /* 0x0000005908597207 */ /* 0x000fe40000800000 */
[----:B------:R-:W-:Y:S02]  /*f670*/  ISETP.GE.AND P1, PT, R2, UR13, PT ;  /* 0x0000000d02007c0c */ /* 0x000fe4000bf26270 */
[----:B------:R-:W-:Y:S02]  /*f680*/  ISETP.GE.AND.EX P0, PT, R4, R21, PT, P0 ;  /* 0x000000150400720c */ /* 0x000fe40003f06300 */
[----:B------:R-:W-:Y:S02]  /*f690*/  SEL R41, R12, R25, P3 ;  /* 0x000000190c297207 */ /* 0x000fe40001800000 */
[----:B------:R-:W-:-:S02]  /*f6a0*/  ISETP.GE.U32.AND P3, PT, R18, R37, PT ;  /* 0x000000251200720c */ /* 0x000fc40003f66070 */
[----:B------:R-:W-:Y:S02]  /*f6b0*/  SEL R49, R7, R32, !P2 ;  /* 0x0000002007317207 */ /* 0x000fe40005000000 */
[----:B------:R-:W-:Y:S02]  /*f6c0*/  ISETP.LT.U32.AND P2, PT, R9, R52, PT ;  /* 0x000000340900720c */ /* 0x000fe40003f41070 */
[----:B------:R-:W-:Y:S02]  /*f6d0*/  ISETP.GE.AND.EX P3, PT, R30, R17, PT, P3 ;  /* 0x000000111e00720c */ /* 0x000fe40003f66330 */
[----:B------:R-:W-:Y:S02]  /*f6e0*/  ISETP.GE.AND.EX P6, PT, R12, R25, PT, P6 ;  /* 0x000000190c00720c */ /* 0x000fe40003fc6360 */
[----:B------:R-:W-:Y:S02]  /*f6f0*/  ISETP.LT.AND.EX P2, PT, R4, R21, PT, P2 ;  /* 0x000000150400720c */ /* 0x000fe40003f41320 */
[----:B------:R-:W-:-:S02]  /*f700*/  SEL R61, R7, R16, !P3 ;  /* 0x00000010073d7207 */ /* 0x000fc40005800000 */
[C---:B------:R-:W-:Y:S02]  /*f710*/  SEL R37, R7.reuse, R6, !P6 ;  /* 0x0000000607257207 */ /* 0x040fe40007000000 */
[----:B------:R-:W-:Y:S02]  /*f720*/  SEL R35, R7, R22, !P4 ;  /* 0x0000001607237207 */ /* 0x000fe40006000000 */
[----:B------:R-:W-:Y:S01]  /*f730*/  @P0 SEL R7, R36, R47, !P5 ;  /* 0x0000002f24070207 */ /* 0x000fe20006800000 */
[----:B------:R-:W-:Y:S01]  /*f740*/  IMAD R47, R0, 0x8, R3 ;  /* 0x00000008002f7824 */ /* 0x000fe200078e0203 */
[----:B------:R-:W-:Y:S02]  /*f750*/  SEL R52, R9, R52, P2 ;  /* 0x0000003409347207 */ /* 0x000fe40001000000 */
[----:B------:R-:W-:Y:S01]  /*f760*/  SEL R67, R4, R21, P2 ;  /* 0x0000001504437207 */ /* 0x000fe20001000000 */
[----:B------:R-:W-:Y:S06]  /*f770*/  @!P1 BRA `(.L_x_129) ;  /* 0xffffff0c00909947 */ /* 0x000fec000383ffff */
.L_x_128:
        /* <DEDUP_REMOVED lines=12> */
[----:B------:R-:W-:Y:S01]  /*f840*/  VIADD R0, R22, 0x3 ;  /* 0x0000000316007836 */ /* 0x000fe20000000000 */
[----:B------:R-:W3:Y:S01]  /*f850*/  LDC.64 R18, c[0x0][0x390] ;  /* 0x0000e400ff127b82 */ /* 0x000ee20000000a00 */
[----:B0-----:R-:W-:Y:S01]  /*f860*/  ISETP.GE.AND P1, PT, R20, UR4, PT ;  /* 0x0000000414007c0c */ /* 0x001fe2000bf26270 */
[----:B------:R-:W-:Y:S01]  /*f870*/  IMAD.MOV.U32 R72, RZ, RZ, R56 ;  /* 0x000000ffff487224 */ /* 0x000fe200078e0038 */
[----:B------:R-:W-:Y:S02]  /*f880*/  ISETP.GE.AND P3, PT, R22, UR4, PT ;  /* 0x0000000416007c0c */ /* 0x000fe4000bf66270 */
[----:B------:R-:W-:-:S02]  /*f890*/  ISETP.GE.OR P6, PT, R21, UR6, P1 ;  /* 0x0000000615007c0c */ /* 0x000fc40008fc6670 */
[C---:B------:R-:W-:Y:S01]  /*f8a0*/  ISETP.LT.AND P3, PT, R21.reuse, UR6, !P3 ;  /* 0x0000000615007c0c */ /* 0x040fe2000df61270 */
[----:B------:R-:W0:Y:S01]  /*f8b0*/  LDC.64 R16, c[0x0][0x398] ;  /* 0x0000e600ff107b82 */ /* 0x000e220000000a00 */
[----:B------:R-:W-:Y:S02]  /*f8c0*/  ISETP.GE.AND P2, PT, R6, UR4, PT ;  /* 0x0000000406007c0c */ /* 0x000fe4000bf46270 */
[----:B------:R-:W-:Y:S02]  /*f8d0*/  ISETP.GE.AND P0, PT, R0, UR4, PT ;  /* 0x0000000400007c0c */ /* 0x000fe4000bf06270 */
[C---:B------:R-:W-:Y:S02]  /*f8e0*/  ISETP.GE.OR P4, PT, R21.reuse, UR6, P2 ;  /* 0x0000000615007c0c */ /* 0x040fe40009786670 */
[----:B------:R-:W-:Y:S01]  /*f8f0*/  ISETP.GE.OR P5, PT, R21, UR6, P0 ;  /* 0x0000000615007c0c */ /* 0x000fe200087a6670 */
[----:B------:R-:W4:Y:S02]  /*f900*/  LDC.64 R10, c[0x0][0x390] ;  /* 0x0000e400ff0a7b82 */ /* 0x000f240000000a00 */
[----:B------:R-:W-:-:S02]  /*f910*/  @!P6 IMAD R25, R20, UR6, R21 ;  /* 0x000000061419ec24 */ /* 0x000fc4000f8e0215 */
[----:B------:R-:W-:Y:S02]  /*f920*/  @P3 IMAD R23, R22, UR6, R21 ;  /* 0x0000000616173c24 */ /* 0x000fe4000f8e0215 */
[C---:B-1----:R-:W-:Y:S02]  /*f930*/  @!P6 IMAD.WIDE R14, R25.reuse, 0x8, R14 ;  /* 0x00000008190ee825 */ /* 0x042fe400078e020e */
[----:B------:R-:W1:Y:S02]  /*f940*/  LDC.64 R8, c[0x0][0x398] ;  /* 0x0000e600ff087b82 */ /* 0x000e640000000a00 */
[----:B--2---:R-:W-:-:S04]  /*f950*/  @!P6 IMAD.WIDE R12, R25, 0x4, R12 ;  /* 0x00000004190ce825 */ /* 0x004fc800078e020c */
[C---:B---3--:R-:W-:Y:S02]  /*f960*/  @P3 IMAD.WIDE R18, R23.reuse, 0x8, R18 ;  /* 0x0000000817123825 */ /* 0x048fe400078e0212 */
[----:B------:R-:W2:Y:S02]  /*f970*/  LDC.64 R4, c[0x0][0x390] ;  /* 0x0000e400ff047b82 */ /* 0x000ea40000000a00 */
[----:B------:R-:W-:Y:S01]  /*f980*/  @!P4 IMAD R25, R6, UR6, R21 ;  /* 0x000000060619cc24 */ /* 0x000fe2000f8e0215 */
[----:B------:R3:W-:Y:S01]  /*f990*/  @P3 STG.E.64 desc[UR10][R18.64], R70 ;  /* 0x0000004612003986 */ /* 0x0007e2000c101b0a */
[----:B0-----:R-:W-:-:S04]  /*f9a0*/  @P3 IMAD.WIDE R16, R23, 0x4, R16 ;  /* 0x0000000417103825 */ /* 0x001fc800078e0210 */
[----:B------:R-:W0:Y:S01]  /*f9b0*/  LDC.64 R2, c[0x0][0x398] ;  /* 0x0000e600ff027b82 */ /* 0x000e220000000a00 */
[----:B------:R-:W-:Y:S01]  /*f9c0*/  @!P5 IMAD R27, R0, UR6, R21 ;  /* 0x00000006001bdc24 */ /* 0x000fe2000f8e0215 */
[----:B------:R3:W-:Y:S01]  /*f9d0*/  @P3 STG.E desc[UR10][R16.64], R87 ;  /* 0x0000005710003986 */ /* 0x0007e2000c10190a */
[----:B----4-:R-:W-:Y:S01]  /*f9e0*/  @!P4 IMAD.WIDE R10, R25, 0x8, R10 ;  /* 0x00000008190ac825 */ /* 0x010fe200078e020a */
[----:B------:R-:W-:Y:S02]  /*f9f0*/  ISETP.GE.AND P3, PT, R22, UR4, PT ;  /* 0x0000000416007c0c */ /* 0x000fe4000bf66270 */
[----:B------:R3:W-:Y:S01]  /*fa00*/  @!P6 STG.E.64 desc[UR10][R14.64], R76 ;  /* 0x0000004c0e00e986 */ /* 0x0007e2000c101b0a */
[----:B------:R-:W-:Y:S02]  /*fa10*/  VIADD R23, R21, 0x1 ;  /* 0x0000000115177836 */ /* 0x000fe40000000000 */
[----:B-1----:R-:W-:Y:S01]  /*fa20*/  @!P4 IMAD.WIDE R8, R25, 0x4, R8 ;  /* 0x000000041908c825 */ /* 0x002fe200078e0208 */
[----:B------:R3:W-:Y:S02]  /*fa30*/  @!P6 STG.E desc[UR10][R12.64], R85 ;  /* 0x000000550c00e986 */ /* 0x0007e4000c10190a */
[----:B------:R-:W-:-:S02]  /*fa40*/  ISETP.GE.OR P6, PT, R23, UR6, P3 ;  /* 0x0000000617007c0c */ /* 0x000fc40009fc6670 */
[----:B------:R3:W-:Y:S01]  /*fa50*/  @!P4 STG.E.64 desc[UR10][R10.64], R80 ;  /* 0x000000500a00c986 */ /* 0x0007e2000c101b0a */
[----:B--2---:R-:W-:-:S03]  /*fa60*/  @!P5 IMAD.WIDE R4, R27, 0x8, R4 ;  /* 0x000000081b04d825 */ /* 0x004fc600078e0204 */
[----:B------:R3:W-:Y:S04]  /*fa70*/  @!P4 STG.E desc[UR10][R8.64], R55 ;  /* 0x000000370800c986 */ /* 0x0007e8000c10190a */
[----:B------:R3:W-:Y:S01]  /*fa80*/  @!P5 STG.E.64 desc[UR10][R4.64], R72 ;  /* 0x000000480400d986 */ /* 0x0007e2000c101b0a */
[----:B0-----:R-:W-:-:S05]  /*fa90*/  @!P5 IMAD.WIDE R2, R27, 0x4, R2 ;  /* 0x000000041b02d825 */ /* 0x001fca00078e0202 */
[----:B------:R3:W-:Y:S01]  /*faa0*/  @!P5 STG.E desc[UR10][R2.64], R53 ;  /* 0x000000350200d986 */ /* 0x0007e2000c10190a */
[----:B------:R-:W-:Y:S05]  /*fab0*/  @P6 BRA `(.L_x_131) ;  /* 0x00000000002c6947 */ /* 0x000fea0003800000 */
[----:B------:R-:W0:Y:S01]  /*fac0*/  LDCU.128 UR12, c[0x0][0x390] ;  /* 0x00007200ff0c77ac */ /* 0x000e220008000c00 */
[----:B---3--:R-:W-:Y:S01]  /*fad0*/  IMAD R2, R22, UR6, RZ ;  /* 0x0000000616027c24 */ /* 0x008fe2000f8e02ff */
[----:B------:R-:W-:-:S04]  /*fae0*/  SHF.R.S32.HI R3, RZ, 0x1f, R21 ;  /* 0x0000001fff037819 */ /* 0x000fc80000011415 */
[----:B------:R-:W-:-:S04]  /*faf0*/  IADD3 R5, P4, PT, R21, R2, RZ ;  /* 0x0000000215057210 */ /* 0x000fc80007f9e0ff */
[----:B------:R-:W-:Y:S02]  /*fb00*/  LEA.HI.X.SX32 R8, R2, R3, 0x1, P4 ;  /* 0x0000000302087211 */ /* 0x000fe400020f0eff */
[C---:B0-----:R-:W-:Y:S02]  /*fb10*/  LEA R2, P4, R5.reuse, UR12, 0x3 ;  /* 0x0000000c05027c11 */ /* 0x041fe4000f8818ff */
[C---:B------:R-:W-:Y:S02]  /*fb20*/  LEA R4, P5, R5.reuse, UR14, 0x2 ;  /* 0x0000000e05047c11 */ /* 0x040fe4000f8a10ff */
[C-C-:B------:R-:W-:Y:S02]  /*fb30*/  LEA.HI.X R3, R5.reuse, UR13, R8.reuse, 0x3, P4 ;  /* 0x0000000d05037c11 */ /* 0x140fe4000a0f1c08 */
[----:B------:R-:W-:-:S03]  /*fb40*/  LEA.HI.X R5, R5, UR15, R8, 0x2, P5 ;  /* 0x0000000f05057c11 */ /* 0x000fc6000a8f1408 */
[----:B------:R0:W-:Y:S04]  /*fb50*/  STG.E.64 desc[UR10][R2.64+0x8], R44 ;  /* 0x0000082c02007986 */ /* 0x0001e8000c101b0a */
[----:B------:R0:W-:Y:S02]  /*fb60*/  STG.E desc[UR10][R4.64+0x4], R46 ;  /* 0x0000042e04007986 */ /* 0x0001e4000c10190a */
.L_x_131:
[----:B------:R-:W-:Y:S05]  /*fb70*/  BSYNC.RECONVERGENT B0 ;  /* 0x0000000000007941 */ /* 0x000fea0003800200 */
.L_x_130:
[----:B------:R-:W-:Y:S01]  /*fb80*/  ISETP.GE.OR P4, PT, R23, UR6, P1 ;  /* 0x0000000617007c0c */ /* 0x000fe20008f86670 */
[----:B------:R-:W-:Y:S01]  /*fb90*/  BSSY.RECONVERGENT B0, `(.L_x_132) ;  /* 0x000000f000007945 */ /* 0x000fe20003800200 */
[----:B0--3--:R-:W-:Y:S02]  /*fba0*/  IMAD.MOV.U32 R2, RZ, RZ, R50 ;  /* 0x000000ffff027224 */ /* 0x009fe400078e0032 */
[----:B------:R-:W-:-:S09]  /*fbb0*/  IMAD.MOV.U32 R3, RZ, RZ, R39 ;  /* 0x000000ffff037224 */ /* 0x000fd200078e0027 */
[----:B------:R-:W-:Y:S05]  /*fbc0*/  @P4 BRA `(.L_x_133) ;  /* 0x00000000002c4947 */ /* 0x000fea0003800000 */
[----:B------:R-:W0:Y:S01]  /*fbd0*/  LDCU.128 UR12, c[0x0][0x390] ;  /* 0x00007200ff0c77ac */ /* 0x000e220008000c00 */
[----:B------:R-:W-:-:S05]  /*fbe0*/  IMAD R4, R20, UR6, RZ ;  /* 0x0000000614047c24 */ /* 0x000fca000f8e02ff */
[----:B------:R-:W-:Y:S02]  /*fbf0*/  IADD3 R9, P4, PT, R21, R4, RZ ;  /* 0x0000000415097210 */ /* 0x000fe40007f9e0ff */
[----:B------:R-:W-:-:S04]  /*fc00*/  SHF.R.S32.HI R8, RZ, 0x1f, R4 ;  /* 0x0000001fff087819 */ /* 0x000fc80000011404 */
[----:B------:R-:W-:Y:S02]  /*fc10*/  LEA.HI.X.SX32 R10, R21, R8, 0x1, P4 ;  /* 0x00000008150a7211 */ /* 0x000fe400020f0eff */
[C---:B0-----:R-:W-:Y:S02]  /*fc20*/  LEA R4, P5, R9.reuse, UR12, 0x3 ;  /* 0x0000000c09047c11 */ /* 0x041fe4000f8a18ff */
[C---:B------:R-:W-:Y:S02]  /*fc30*/  LEA R8, P4, R9.reuse, UR14, 0x2 ;  /* 0x0000000e09087c11 */ /* 0x040fe4000f8810ff */
[C-C-:B------:R-:W-:Y:S02]  /*fc40*/  LEA.HI.X R5, R9.reuse, UR13, R10.reuse, 0x3, P5 ;  /* 0x0000000d09057c11 */ /* 0x140fe4000a8f1c0a */
[----:B------:R-:W-:-:S03]  /*fc50*/  LEA.HI.X R9, R9, UR15, R10, 0x2, P4 ;  /* 0x0000000f09097c11 */ /* 0x000fc6000a0f140a */
[----:B------:R0:W-:Y:S04]  /*fc60*/  STG.E.64 desc[UR10][R4.64+0x8], R2 ;  /* 0x0000080204007986 */ /* 0x0001e8000c101b0a */
[----:B------:R0:W-:Y:S02]  /*fc70*/  STG.E desc[UR10][R8.64+0x4], R69 ;  /* 0x0000044508007986 */ /* 0x0001e4000c10190a */
.L_x_133:
[----:B------:R-:W-:Y:S05]  /*fc80*/  BSYNC.RECONVERGENT B0 ;  /* 0x0000000000007941 */ /* 0x000fea0003800200 */
.L_x_132:
[----:B------:R-:W-:Y:S01]  /*fc90*/  ISETP.GE.OR P4, PT, R23, UR6, P2 ;  /* 0x0000000617007c0c */ /* 0x000fe20009786670 */
[----:B------:R-:W-:-:S12]  /*fca0*/  BSSY.RECONVERGENT B0, `(.L_x_134) ;  /* 0x000000d000007945 */ /* 0x000fd80003800200 */
[----:B------:R-:W-:Y:S05]  /*fcb0*/  @P4 BRA `(.L_x_135) ;  /* 0x00000000002c4947 */ /* 0x000fea0003800000 */
[----:B------:R-:W1:Y:S01]  /*fcc0*/  LDCU.128 UR12, c[0x0][0x390] ;  /* 0x00007200ff0c77ac */ /* 0x000e620008000c00 */
[----:B0-----:R-:W-:-:S05]  /*fcd0*/  IMAD R2, R6, UR6, RZ ;  /* 0x0000000606027c24 */ /* 0x001fca000f8e02ff */
        /* <DEDUP_REMOVED lines=9> */
.L_x_135:
[----:B------:R-:W-:Y:S05]  /*fd70*/  BSYNC.RECONVERGENT B0 ;  /* 0x0000000000007941 */ /* 0x000fea0003800200 */
.L_x_134:
[----:B------:R-:W-:Y:S01]  /*fd80*/  ISETP.GE.OR P4, PT, R23, UR6, P0 ;  /* 0x0000000617007c0c */ /* 0x000fe20008786670 */
[----:B------:R-:W-:Y:S01]  /*fd90*/  BSSY.RECONVERGENT B0, `(.L_x_136) ;  /* 0x000000f000007945 */ /* 0x000fe20003800200 */
[----:B0-----:R-:W-:Y:S02]  /*fda0*/  VIADD R9, R21, 0x2 ;  /* 0x0000000215097836 */ /* 0x001fe40000000000 */
[----:B------:R-:W-:-:S09]  /*fdb0*/  IMAD.MOV.U32 R69, RZ, RZ, R66 ;  /* 0x000000ffff457224 */ /* 0x000fd200078e0042 */
[----:B------:R-:W-:Y:S05]  /*fdc0*/  @P4 BRA `(.L_x_137) ;  /* 0x00000000002c4947 */ /* 0x000fea0003800000 */
[----:B------:R-:W0:Y:S01]  /*fdd0*/  LDCU.128 UR12, c[0x0][0x390] ;  /* 0x00007200ff0c77ac */ /* 0x000e220008000c00 */
[----:B-1----:R-:W-:-:S05]  /*fde0*/  IMAD R2, R0, UR6, RZ ;  /* 0x0000000600027c24 */ /* 0x002fca000f8e02ff */
        /* <DEDUP_REMOVED lines=9> */
.L_x_137:
[----:B------:R-:W-:Y:S05]  /*fe80*/  BSYNC.RECONVERGENT B0 ;  /* 0x0000000000007941 */ /* 0x000fea0003800200 */
.L_x_136:
[----:B------:R-:W-:Y:S01]  /*fe90*/  ISETP.GE.OR P4, PT, R9, UR6, P3 ;  /* 0x0000000609007c0c */ /* 0x000fe20009f86670 */
[----:B------:R-:W-:-:S12]  /*fea0*/  BSSY.RECONVERGENT B0, `(.L_x_138) ;  /* 0x000000d000007945 */ /* 0x000fd80003800200 */
[----:B------:R-:W-:Y:S05]  /*feb0*/  @P4 BRA `(.L_x_139) ;  /* 0x00000000002c4947 */ /* 0x000fea0003800000 */
[----:B------:R-:W2:Y:S01]  /*fec0*/  LDCU.128 UR12, c[0x0][0x390] ;  /* 0x00007200ff0c77ac */ /* 0x000ea20008000c00 */
[----:B01----:R-:W-:Y:S01]  /*fed0*/  IMAD R2, R22, UR6, RZ ;  /* 0x0000000616027c24 */ /* 0x003fe2000f8e02ff */
[----:B------:R-:W-:-:S04]  /*fee0*/  SHF.R.S32.HI R3, RZ, 0x1f, R21 ;  /* 0x0000001fff037819 */ /* 0x000fc80000011415 */
[----:B------:R-:W-:-:S04]  /*fef0*/  IADD3 R5, P4, PT, R21, R2, RZ ;  /* 0x0000000215057210 */ /* 0x000fc80007f9e0ff */
[----:B------:R-:W-:Y:S02]  /*ff00*/  LEA.HI.X.SX32 R8, R2, R3, 0x1, P4 ;  /* 0x0000000302087211 */ /* 0x000fe400020f0eff */
[C---:B--2---:R-:W-:Y:S02]  /*ff10*/  LEA R2, P4, R5.reuse, UR12, 0x3 ;  /* 0x0000000c05027c11 */ /* 0x044fe4000f8818ff */
[C---:B------:R-:W-:Y:S02]  /*ff20*/  LEA R4, P5, R5.reuse, UR14, 0x2 ;  /* 0x0000000e05047c11 */ /* 0x040fe4000f8a10ff */
[C-C-:B------:R-:W-:Y:S02]  /*ff30*/  LEA.HI.X R3, R5.reuse, UR13, R8.reuse, 0x3, P4 ;  /* 0x0000000d05037c11 */ /* 0x140fe4000a0f1c08 */
[----:B------:R-:W-:-:S03]  /*ff40*/  LEA.HI.X R5, R5, UR15, R8, 0x2, P5 ;  /* 0x0000000f05057c11 */ /* 0x000fc6000a8f1408 */
[----:B------:R2:W-:Y:S04]  /*ff50*/  STG.E.64 desc[UR10][R2.64+0x10], R92 ;  /* 0x0000105c02007986 */ /* 0x0005e8000c101b0a */
[----:B------:R2:W-:Y:S02]  /*ff60*/  STG.E desc[UR10][R4.64+0x8], R63 ;  /* 0x0000083f04007986 */ /* 0x0005e4000c10190a */
.L_x_139:
[----:B------:R-:W-:Y:S05]  /*ff70*/  BSYNC.RECONVERGENT B0 ;  /* 0x0000000000007941 */ /* 0x000fea0003800200 */
.L_x_138:
[----:B------:R-:W-:Y:S01]  /*ff80*/  ISETP.GE.OR P4, PT, R9, UR6, P1 ;  /* 0x0000000609007c0c */ /* 0x000fe20008f86670 */
[----:B------:R-:W-:-:S12]  /*ff90*/  BSSY.RECONVERGENT B0, `(.L_x_140) ;  /* 0x000000d000007945 */ /* 0x000fd80003800200 */
        /* <DEDUP_REMOVED lines=12> */
.L_x_141:
[----:B------:R-:W-:Y:S05]  /*10060*/  BSYNC.RECONVERGENT B0 ;  /* 0x0000000000007941 */ /* 0x000fea0003800200 */
.L_x_140:
[----:B------:R-:W-:Y:S01]  /*10070*/  ISETP.GE.OR P4, PT, R9, UR6, P2 ;  /* 0x0000000609007c0c */ /* 0x000fe20009786670 */
[----:B------:R-:W-:Y:S01]  /*10080*/  BSSY.RECONVERGENT B0, `(.L_x_142) ;  /* 0x000000e000007945 */ /* 0x000fe20003800200 */
[----:B------:R-:W-:-:S11]  /*10090*/  IMAD.MOV.U32 R64, RZ, RZ, R60 ;  /* 0x000000ffff407224 */ /* 0x000fd600078e003c */
        /* <DEDUP_REMOVED lines=12> */
.L_x_143:
[----:B------:R-:W-:Y:S05]  /*10160*/  BSYNC.RECONVERGENT B0 ;  /* 0x0000000000007941 */ /* 0x000fea0003800200 */
.L_x_142:
[----:B------:R-:W-:Y:S01]  /*10170*/  ISETP.GE.OR P4, PT, R9, UR6, P0 ;  /* 0x0000000609007c0c */ /* 0x000fe20008786670 */
[----:B------:R-:W-:Y:S01]  /*10180*/  BSSY.RECONVERGENT B0, `(.L_x_144) ;  /* 0x000000f000007945 */ /* 0x000fe20003800200 */
[----:B------:R-:W-:Y:S02]  /*10190*/  VIADD R9, R21, 0x3 ;  /* 0x0000000315097836 */ /* 0x000fe40000000000 */
[----:B----4-:R-:W-:-:S09]  /*101a0*/  IMAD.MOV.U32 R43, RZ, RZ, R59 ;  /* 0x000000ffff2b7224 */ /* 0x010fd200078e003b */
        /* <DEDUP_REMOVED lines=12> */
.L_x_145:
[----:B------:R-:W-:Y:S05]  /*10270*/  BSYNC.RECONVERGENT B0 ;  /* 0x0000000000007941 */ /* 0x000fea0003800200 */
.L_x_144:
[----:B------:R-:W-:Y:S01]  /*10280*/  ISETP.GE.OR P3, PT, R9, UR6, P3 ;  /* 0x0000000609007c0c */ /* 0x000fe20009f66670 */
[----:B------:R-:W-:Y:S01]  /*10290*/  BSSY.RECONVERGENT B0, `(.L_x_146) ;  /* 0x000000e000007945 */ /* 0x000fe20003800200 */
[----:B------:R-:W-:-:S11]  /*102a0*/  IMAD.MOV.U32 R39, RZ, RZ, R57 ;  /* 0x000000ffff277224 */ /* 0x000fd600078e0039 */
        /* <DEDUP_REMOVED lines=12> */
.L_x_147:
[----:B------:R-:W-:Y:S05]  /*10370*/  BSYNC.RECONVERGENT B0 ;  /* 0x0000000000007941 */ /* 0x000fea0003800200 */
.L_x_146:
[----:B------:R-:W-:Y:S01]  /*10380*/  ISETP.GE.OR P1, PT, R9, UR6, P1 ;  /* 0x0000000609007c0c */ /* 0x000fe20008f26670 */
[----:B------:R-:W-:Y:S01]  /*10390*/  BSSY.RECONVERGENT B0, `(.L_x_148) ;  /* 0x000000e000007945 */ /* 0x000fe20003800200 */
[----:B------:R-:W-:-:S11]  /*103a0*/  IMAD.MOV.U32 R40, RZ, RZ, R34 ;  /* 0x000000ffff287224 */ /* 0x000fd600078e0022 */
        /* <DEDUP_REMOVED lines=12> */
.L_x_149:
[----:B------:R-:W-:Y:S05]  /*10470*/  BSYNC.RECONVERGENT B0 ;  /* 0x0000000000007941 */ /* 0x000fea0003800200 */
.L_x_148:
        /* <DEDUP_REMOVED lines=14> */
.L_x_151:
[----:B------:R-:W-:Y:S05]  /*10560*/  BSYNC.RECONVERGENT B0 ;  /* 0x0000000000007941 */ /* 0x000fea0003800200 */
.L_x_150:
[----:B------:R-:W-:-:S13]  /*10570*/  ISETP.GE.OR P0, PT, R9, UR6, P0 ;  /* 0x0000000609007c0c */ /* 0x000fda0008706670 */
[----:B------:R-:W-:Y:S05]  /*10580*/  @P0 EXIT ;  /* 0x000000000000094d */ /* 0x000fea0003800000 */
[----:B------:R-:W5:Y:S01]  /*10590*/  LDCU.128 UR12, c[0x0][0x390] ;  /* 0x00007200ff0c77ac */ /* 0x000f620008000c00 */
[----:B------:R-:W-:Y:S02]  /*105a0*/  IMAD R0, R0, UR6, RZ ;  /* 0x0000000600007c24 */ /* 0x000fe4000f8e02ff */
[----:B------:R-:W-:-:S03]  /*105b0*/  IMAD.MOV.U32 R53, RZ, RZ, R67 ;  /* 0x000000ffff357224 */ /* 0x000fc600078e0043 */
        /* <DEDUP_REMOVED lines=10> */
.L_x_152:
        /* <DEDUP_REMOVED lines=10> */
.L_x_447:


//--------------------- .text.tropical_maxplus_i64_nn_with_argmax --------------------------
	.section	.text.tropical_maxplus_i64_nn_with_argmax,"ax",@progbits
	.align	128
        .global         tropical_maxplus_i64_nn_with_argmax
        .type           tropical_maxplus_i64_nn_with_argmax,@function
        .size           tropical_maxplus_i64_nn_with_argmax,(.L_x_448 - tropical_maxplus_i64_nn_with_argmax)
        .other          tropical_maxplus_i64_nn_with_argmax,@"STO_CUDA_ENTRY STV_DEFAULT"
tropical_maxplus_i64_nn_with_argmax:
.text.tropical_maxplus_i64_nn_with_argmax:
[----:B------:R-:W-:Y:S01]  /*0000*/  LDC R1, c[0x0][0x37c] ;  /* 0x0000df00ff017b82 */ /* 0x000fe20000000800 */
[----:B------:R-:W0:Y:S07]  /*0010*/  LDCU UR6, c[0x0][0x3a0] ;  /* 0x00007400ff0677ac */ /* 0x000e2e0008000800 */
[----:B------:R-:W1:Y:S01]  /*0020*/  S2UR UR8, SR_CTAID.X ;  /* 0x00000000000879c3 */ /* 0x000e620000002500 */
[----:B------:R-:W2:Y:S01]  /*0030*/  S2R R0, SR_TID.Y ;  /* 0x0000000000007919 */ /* 0x000ea20000002200 */
[----:B------:R-:W-:Y:S01]  /*0040*/  IMAD.MOV.U32 R51, RZ, RZ, RZ ;  /* 0x000000ffff337224 */ /* 0x000fe200078e00ff */
[----:B------:R-:W3:Y:S01]  /*0050*/  LDCU UR12, c[0x0][0x3a8] ;  /* 0x00007500ff0c77ac */ /* 0x000ee20008000800 */
[----:B------:R-:W-:Y:S01]  /*0060*/  IMAD.MOV.U32 R46, RZ, RZ, 0x4afb0ccd ;  /* 0x4afb0ccdff2e7424 */ /* 0x000fe200078e00ff */
[----:B------:R-:W2:Y:S01]  /*0070*/  S2R R2, SR_TID.X ;  /* 0x0000000000027919 */ /* 0x000ea20000002100 */
[----:B------:R-:W-:Y:S01]  /*0080*/  IMAD.MOV.U32 R43, RZ, RZ, -0x1 ;  /* 0xffffffffff2b7424 */ /* 0x000fe200078e00ff */
[----:B------:R-:W-:Y:S01]  /*0090*/  CS2R R44, SRZ ;  /* 0x00000000002c7805 */ /* 0x000fe2000001ff00 */
[----:B------:R-:W-:Y:S01]  /*00a0*/  IMAD.MOV.U32 R49, RZ, RZ, 0x4afb0ccd ;  /* 0x4afb0ccdff317424 */ /* 0x000fe200078e00ff */
[----:B------:R-:W4:Y:S01]  /*00b0*/  LDCU.64 UR10, c[0x0][0x358] ;  /* 0x00006b00ff0a77ac */ /* 0x000f220008000a00 */
[----:B------:R-:W-:-:S02]  /*00c0*/  IMAD.MOV.U32 R63, RZ, RZ, -0x1 ;  /* 0xffffffffff3f7424 */ /* 0x000fc400078e00ff */
[----:B------:R-:W-:Y:S02]  /*00d0*/  IMAD.MOV.U32 R38, RZ, RZ, 0x4afb0ccd ;  /* 0x4afb0ccdff267424 */ /* 0x000fe400078e00ff */
[----:B------:R-:W-:Y:S02]  /*00e0*/  IMAD.MOV.U32 R27, RZ, RZ, -0x1 ;  /* 0xffffffffff1b7424 */ /* 0x000fe400078e00ff */
[----:B------:R-:W-:Y:S01]  /*00f0*/  IMAD.MOV.U32 R37, RZ, RZ, 0x4afb0ccd ;  /* 0x4afb0ccdff257424 */ /* 0x000fe200078e00ff */
[----:B0-----:R-:W-:Y:S01]  /*0100*/  UIADD3 UR4, UPT, UPT, UR6, 0x1f, URZ ;  /* 0x0000001f06047890 */ /* 0x001fe2000fffe0ff */
[----:B------:R-:W-:Y:S02]  /*0110*/  IMAD.MOV.U32 R25, RZ, RZ, -0x1 ;  /* 0xffffffffff197424 */ /* 0x000fe400078e00ff */
[----:B------:R-:W-:Y:S01]  /*0120*/  IMAD.MOV.U32 R50, RZ, RZ, 0x4afb0ccd ;  /* 0x4afb0ccdff327424 */ /* 0x000fe200078e00ff */
[----:B------:R-:W-:Y:S01]  /*0130*/  USHF.R.S32.HI UR5, URZ, 0x1f, UR4 ;  /* 0x0000001fff057899 */ /* 0x000fe20008011404 */
[----:B------:R-:W-:-:S02]  /*0140*/  IMAD.MOV.U32 R53, RZ, RZ, -0x1 ;  /* 0xffffffffff357424 */ /* 0x000fc400078e00ff */
[----:B------:R-:W-:Y:S01]  /*0150*/  IMAD.MOV.U32 R47, RZ, RZ, 0x4afb0ccd ;  /* 0x4afb0ccdff2f7424 */ /* 0x000fe200078e00ff */
[----:B------:R-:W-:Y:S01]  /*0160*/  ULEA.HI UR5, UR5, UR4, URZ, 0x5 ;  /* 0x0000000405057291 */ /* 0x000fe2000f8f28ff */
[----:B------:R-:W-:Y:S02]  /*0170*/  IMAD.MOV.U32 R60, RZ, RZ, -0x1 ;  /* 0xffffffffff3c7424 */ /* 0x000fe400078e00ff */
[----:B------:R-:W-:Y:S01]  /*0180*/  UMOV UR4, URZ ;  /* 0x000000ff00047c82 */ /* 0x000fe20008000000 */
[----:B------:R-:W-:Y:S01]  /*0190*/  USHF.R.S32.HI UR7, URZ, 0x5, UR5 ;  /* 0x00000005ff077899 */ /* 0x000fe20008011405 */
[----:B------:R-:W-:Y:S02]  /*01a0*/  IMAD.MOV.U32 R70, RZ, RZ, 0x4afb0ccd ;  /* 0x4afb0ccdff467424 */ /* 0x000fe400078e00ff */
[----:B------:R-:W-:Y:S01]  /*01b0*/  IMAD.MOV.U32 R39, RZ, RZ, -0x1 ;  /* 0xffffffffff277424 */ /* 0x000fe200078e00ff */
[----:B------:R-:W-:Y:S01]  /*01c0*/  UIADD3 UR9, UPT, UPT, URZ, -UR7, URZ ;  /* 0x80000007ff097290 */ /* 0x000fe2000fffe0ff */
[----:B------:R-:W-:Y:S01]  /*01d0*/  IMAD.MOV.U32 R81, RZ, RZ, 0x4afb0ccd ;  /* 0x4afb0ccdff517424 */ /* 0x000fe200078e00ff */
[----:B------:R-:W-:Y:S01]  /*01e0*/  UISETP.NE.U32.AND UP2, UPT, UR7, URZ, UPT ;  /* 0x000000ff0700728c */ /* 0x000fe2000bf45070 */
[----:B------:R-:W-:-:S02]  /*01f0*/  IMAD.MOV.U32 R26, RZ, RZ, -0x1 ;  /* 0xffffffffff1a7424 */ /* 0x000fc400078e00ff */
[----:B------:R-:W0:Y:S01]  /*0200*/  I2F.U32.RP R3, UR7 ;  /* 0x0000000700037d06 */ /* 0x000e220008209000 */
[----:B------:R-:W-:Y:S02]  /*0210*/  IMAD.MOV.U32 R61, RZ, RZ, 0x4afb0ccd ;  /* 0x4afb0ccdff3d7424 */ /* 0x000fe400078e00ff */
[----:B------:R-:W-:Y:S02]  /*0220*/  IMAD.MOV.U32 R56, RZ, RZ, -0x1 ;  /* 0xffffffffff387424 */ /* 0x000fe400078e00ff */
[----:B------:R-:W-:Y:S02]  /*0230*/  IMAD.MOV.U32 R52, RZ, RZ, 0x4afb0ccd ;  /* 0x4afb0ccdff347424 */ /* 0x000fe400078e00ff */
[----:B------:R-:W-:Y:S02]  /*0240*/  IMAD.MOV.U32 R66, RZ, RZ, -0x1 ;  /* 0xffffffffff427424 */ /* 0x000fe400078e00ff */
[----:B------:R-:W-:Y:S02]  /*0250*/  IMAD.MOV.U32 R41, RZ, RZ, 0x4afb0ccd ;  /* 0x4afb0ccdff297424 */ /* 0x000fe400078e00ff */
[----:B------:R-:W-:-:S02]  /*0260*/  IMAD.MOV.U32 R65, RZ, RZ, -0x1 ;  /* 0xffffffffff417424 */ /* 0x000fc400078e00ff */
[----:B------:R-:W-:Y:S01]  /*0270*/  IMAD.MOV.U32 R71, RZ, RZ, 0x4afb0ccd ;  /* 0x4afb0ccdff477424 */ /* 0x000fe200078e00ff */
[----:B0-----:R-:W0:Y:S01]  /*0280*/  MUFU.RCP R3, R3 ;  /* 0x0000000300037308 */ /* 0x001e220000001000 */
[----:B------:R-:W-:Y:S02]  /*0290*/  IMAD.MOV.U32 R76, RZ, RZ, -0x1 ;  /* 0xffffffffff4c7424 */ /* 0x000fe400078e00ff */
[----:B------:R-:W-:Y:S02]  /*02a0*/  IMAD.MOV.U32 R58, RZ, RZ, 0x4afb0ccd ;  /* 0x4afb0ccdff3a7424 */ /* 0x000fe400078e00ff */
[----:B------:R-:W-:Y:S02]  /*02b0*/  IMAD.MOV.U32 R64, RZ, RZ, -0x1 ;  /* 0xffffffffff407424 */ /* 0x000fe400078e00ff */
[----:B------:R-:W-:Y:S02]  /*02c0*/  IMAD.MOV.U32 R55, RZ, RZ, 0x4afb0ccd ;  /* 0x4afb0ccdff377424 */ /* 0x000fe400078e00ff */
[----:B------:R-:W-:-:S02]  /*02d0*/  IMAD.MOV.U32 R59, RZ, RZ, -0x1 ;  /* 0xffffffffff3b7424 */ /* 0x000fc400078e00ff */
[----:B------:R-:W-:Y:S02]  /*02e0*/  IMAD.MOV.U32 R75, RZ, RZ, 0x4afb0ccd ;  /* 0x4afb0ccdff4b7424 */ /* 0x000fe400078e00ff */
[----:B------:R-:W-:Y:S02]  /*02f0*/  IMAD.MOV.U32 R77, RZ, RZ, -0x1 ;  /* 0xffffffffff4d7424 */ /* 0x000fe400078e00ff */
[----:B------:R-:W-:Y:S02]  /*0300*/  IMAD.MOV.U32 R69, RZ, RZ, 0x4afb0ccd ;  /* 0x4afb0ccdff457424 */ /* 0x000fe400078e00ff */
[----:B0-----:R-:W-:Y:S02]  /*0310*/  VIADD R4, R3, 0xffffffe ;  /* 0x0ffffffe03047836 */ /* 0x001fe40000000000 */
[----:B------:R-:W-:Y:S02]  /*0320*/  IMAD.MOV.U32 R72, RZ, RZ, -0x1 ;  /* 0xffffffffff487424 */ /* 0x000fe400078e00ff */
        /* <DEDUP_REMOVED lines=15> */
[----:B--2---:R-:W-:Y:S02]  /*0420*/  IMAD R4, R0, 0x8, R2 ;  /* 0x0000000800047824 */ /* 0x004fe400078e0202 */
        /* <DEDUP_REMOVED lines=21> */
[----:B------:R-:W-:Y:S02]  /*0580*/  IMAD.MOV.U32 R46, RZ, RZ, 0x4afb0ccd ;  /* 0x4afb0ccdff2e7424 */ /* 0x000fe400078e00ff */
[----:B------:R-:W-:Y:S01]  /*0590*/  IMAD.MOV.U32 R43, RZ, RZ, -0x1 ;  /* 0xffffffffff2b7424 */ /* 0x000fe200078e00ff */
[----:B------:R-:W2:Y:S01]  /*05a0*/  LDCU UR12, c[0x0][0x3a4] ;  /* 0x00007480ff0c77ac */ /* 0x000ea20008000800 */
[----:B------:R-:W-:-:S07]  /*05b0*/  IMAD.MOV.U32 R5, RZ, RZ, RZ ;  /* 0x000000ffff057224 */ /* 0x000fce00078e00ff */
.L_x_154:
[----:B------:R-:W-:Y:S01]  /*05c0*/  LEA.HI R31, R4, R5, RZ, 0x1b ;  /* 0x00000005041f7211 */ /* 0x000fe200078fd8ff */
[----:B------:R-:W-:Y:S01]  /*05d0*/  IMAD.MOV.U32 R88, RZ, RZ, 0x4afb0ccd ;  /* 0x4afb0ccdff587424 */ /* 0x000fe200078e00ff */
[C---:B-1----:R-:W-:Y:S01]  /*05e0*/  ISETP.GE.AND P0, PT, R6.reuse, UR6, PT ;  /* 0x0000000606007c0c */ /* 0x042fe2000bf06270 */
[----:B------:R-:W-:Y:S01]  /*05f0*/  IMAD.MOV.U32 R89, RZ, RZ, -0x1 ;  /* 0xffffffffff597424 */ /* 0x000fe200078e00ff */
        /* <DEDUP_REMOVED lines=13> */
[C-C-:B------:R-:W-:Y:S02]  /*06d0*/  @P5 IMAD R11, R31.reuse, UR6, R6.reuse ;  /* 0x000000061f0b5c24 */ /* 0x140fe4000f8e0206 */
[----:B------:R-:W-:Y:S02]  /*06e0*/  VIADD R21, R31, 0xc ;  /* 0x0000000c1f157836 */ /* 0x000fe40000000000 */
[--C-:B------:R-:W-:Y:S02]  /*06f0*/  @!P1 IMAD R23, R23, UR6, R6.reuse ;  /* 0x0000000617179c24 */ /* 0x100fe4000f8e0206 */
[----:B------:R-:W-:Y:S01]  /*0700*/  @!P6 IMAD R29, R29, UR6, R6 ;  /* 0x000000061d1dec24 */ /* 0x000fe2000f8e0206 */
[----:B------:R-:W1:Y:S08]  /*0710*/  @!P1 LDC.64 R16, c[0x0][0x380] ;  /* 0x0000e000ff109b82 */ /* 0x000e700000000a00 */
[----:B------:R-:W3:Y:S08]  /*0720*/  @!P6 LDC.64 R12, c[0x0][0x380] ;  /* 0x0000e000ff0ceb82 */ /* 0x000ef00000000a00 */
[----:B------:R-:W4:Y:S01]  /*0730*/  @!P2 LDC.64 R14, c[0x0][0x380] ;  /* 0x0000e000ff0eab82 */ /* 0x000f220000000a00 */
[----:B0-----:R-:W-:-:S05]  /*0740*/  @P5 IMAD.WIDE R2, R11, 0x8, R2 ;  /* 0x000000080b025825 */ /* 0x001fca00078e0202 */
[----:B------:R0:W5:Y:S01]  /*0750*/  @P5 LDG.E.64.CONSTANT R88, desc[UR10][R2.64] ;  /* 0x0000000a02585981 */ /* 0x000162000c1e9b00 */
[----:B------:R-:W-:Y:S01]  /*0760*/  ISETP.GE.OR P5, PT, R21, UR13, P0 ;  /* 0x0000000d15007c0c */ /* 0x000fe200087a6670 */
[----:B------:R-:W2:Y:S01]  /*0770*/  @!P3 LDC.64 R10, c[0x0][0x380] ;  /* 0x0000e000ff0abb82 */ /* 0x000ea20000000a00 */
[----:B-1----:R-:W-:Y:S01]  /*0780*/  @!P1 IMAD.WIDE R16, R23, 0x8, R16 ;  /* 0x0000000817109825 */ /* 0x002fe200078e0210 */
[----:B------:R-:W-:-:S03]  /*0790*/  SHF.R.U32.HI R8, RZ, 0x4, R4 ;  /* 0x00000004ff087819 */ /* 0x000fc60000011604 */
[----:B------:R-:W-:-:S03]  /*07a0*/  VIADD R23, R31, 0xe ;  /* 0x0000000e1f177836 */ /* 0x000fc60000000000 */
[----:B0-----:R-:W0:Y:S01]  /*07b0*/  @!P4 LDC.64 R2, c[0x0][0x380] ;  /* 0x0000e000ff02cb82 */ /* 0x001e220000000a00 */
[----:B---3--:R-:W-:Y:S01]  /*07c0*/  @!P6 IMAD.WIDE R12, R29, 0x8, R12 ;  /* 0x000000081d0ce825 */ /* 0x008fe200078e020c */
[----:B------:R-:W-:-:S03]  /*07d0*/  LOP3.LUT R0, R4, 0xf, RZ, 0xc0, !PT ;  /* 0x0000000f04007812 */ /* 0x000fc600078ec0ff */
[----:B------:R-:W-:Y:S01]  /*07e0*/  IMAD.U32 R29, RZ, RZ, UR5 ;  /* 0x00000005ff1d7e24 */ /* 0x000fe2000f8e00ff */
[----:B------:R-:W-:Y:S01]  /*07f0*/  ISETP.GE.OR P0, PT, R23, UR13, P0 ;  /* 0x0000000d17007c0c */ /* 0x000fe20008706670 */
[----:B------:R-:W-:Y:S02]  /*0800*/  IMAD.MOV.U32 R84, RZ, RZ, 0x4afb0ccd ;  /* 0x4afb0ccdff547424 */ /* 0x000fe400078e00ff */
[----:B------:R-:W-:Y:S02]  /*0810*/  IMAD.MOV.U32 R85, RZ, RZ, -0x1 ;  /* 0xffffffffff557424 */ /* 0x000fe400078e00ff */
[----:B------:R-:W-:Y:S02]  /*0820*/  IMAD.MOV.U32 R86, RZ, RZ, 0x4afb0ccd ;  /* 0x4afb0ccdff567424 */ /* 0x000fe400078e00ff */
[----:B------:R-:W-:Y:S02]  /*0830*/  IMAD.MOV.U32 R87, RZ, RZ, -0x1 ;  /* 0xffffffffff577424 */ /* 0x000fe400078e00ff */
[----:B------:R-:W-:Y:S01]  /*0840*/  IMAD R8, R29, 0x20, R8 ;  /* 0x000000201d087824 */ /* 0x000fe200078e0208 */
[----:B------:R1:W3:Y:S01]  /*0850*/  @!P6 LDG.E.64.CONSTANT R84, desc[UR10][R12.64] ;  /* 0x0000000a0c54e981 */ /* 0x0002e2000c1e9b00 */
[----:B------:R-:W-:-:S02]  /*0860*/  IMAD.IADD R0, R0, 0x1, R5 ;  /* 0x0000000100007824 */ /* 0x000fc400078e0205 */
[----:B------:R-:W-:Y:S01]  /*0870*/  @!P2 IMAD R29, R33, UR6, R6 ;  /* 0x00000006211dac24 */ /* 0x000fe2000f8e0206 */
[----:B------:R2:W3:Y:S01]  /*0880*/  @!P1 LDG.E.64.CONSTANT R86, desc[UR10][R16.64] ;  /* 0x0000000a10569981 */ /* 0x0004e2000c1e9b00 */
[----:B------:R-:W-:Y:S01]  /*0890*/  IMAD.MOV.U32 R82, RZ, RZ, 0x4afb0ccd ;  /* 0x4afb0ccdff527424 */ /* 0x000fe200078e00ff */
[----:B------:R-:W-:Y:S01]  /*08a0*/  ISETP.GE.AND P1, PT, R0, UR13, PT ;  /* 0x0000000d00007c0c */ /* 0x000fe2000bf26270 */
[----:B------:R-:W-:Y:S02]  /*08b0*/  IMAD.MOV.U32 R83, RZ, RZ, -0x1 ;  /* 0xffffffffff537424 */ /* 0x000fe400078e00ff */
[----:B------:R-:W-:Y:S01]  /*08c0*/  VIADD R18, R8, 0x4 ;  /* 0x0000000408127836 */ /* 0x000fe20000000000 */
[----:B-1----:R-:W1:Y:S01]  /*08d0*/  @!P5 LDC.64 R12, c[0x0][0x380] ;  /* 0x0000e000ff0cdb82 */ /* 0x002e620000000a00 */
[----:B----4-:R-:W-:-:S04]  /*08e0*/  @!P2 IMAD.WIDE R14, R29, 0x8, R14 ;  /* 0x000000081d0ea825 */ /* 0x010fc800078e020e */
[----:B------:R-:W-:Y:S01]  /*08f0*/  VIADD R20, R8, 0x8 ;  /* 0x0000000808147836 */ /* 0x000fe20000000000 */
[----:B--2---:R-:W-:Y:S01]  /*0900*/  ISETP.GE.OR P6, PT, R18, UR12, P1 ;  /* 0x0000000c12007c0c */ /* 0x004fe20008fc6670 */
[--C-:B------:R-:W-:Y:S01]  /*0910*/  @!P3 IMAD R31, R35, UR6, R6.reuse ;  /* 0x00000006231fbc24 */ /* 0x100fe2000f8e0206 */
[----:B------:R-:W2:Y:S01]  /*0920*/  @!P2 LDG.E.64.CONSTANT R82, desc[UR10][R14.64] ;  /* 0x0000000a0e52a981 */ /* 0x000ea2000c1e9b00 */
[----:B------:R-:W4:Y:S01]  /*0930*/  @!P0 LDC.64 R16, c[0x0][0x380] ;  /* 0x0000e000ff108b82 */ /* 0x000f220000000a00 */
[----:B------:R-:W-:Y:S01]  /*0940*/  @!P4 IMAD R19, R19, UR6, R6 ;  /* 0x000000061313cc24 */ /* 0x000fe2000f8e0206 */
[----:B------:R-:W-:Y:S01]  /*0950*/  ISETP.GE.OR P2, PT, R20, UR12, P1 ;  /* 0x0000000c14007c0c */ /* 0x000fe20008f46670 */
[----:B------:R-:W-:Y:S02]  /*0960*/  IMAD.MOV.U32 R78, RZ, RZ, 0x4afb0ccd ;  /* 0x4afb0ccdff4e7424 */ /* 0x000fe400078e00ff */
[----:B------:R-:W-:Y:S02]  /*0970*/  IMAD.MOV.U32 R79, RZ, RZ, -0x1 ;  /* 0xffffffffff4f7424 */ /* 0x000fe400078e00ff */
[----:B------:R-:W-:-:S04]  /*0980*/  @!P3 IMAD.WIDE R10, R31, 0x8, R10 ;  /* 0x000000081f0ab825 */ /* 0x000fc800078e020a */
[----:B------:R-:W-:Y:S01]  /*0990*/  IMAD.MOV.U32 R34, RZ, RZ, 0x4afb0ccd ;  /* 0x4afb0ccdff227424 */ /* 0x000fe200078e00ff */
[----:B------:R0:W2:Y:S01]  /*09a0*/  @!P3 LDG.E.64.CONSTANT R78, desc[UR10][R10.64] ;  /* 0x0000000a0a4eb981 */ /* 0x0000a2000c1e9b00 */
[----:B------:R-:W-:Y:S02]  /*09b0*/  IMAD.MOV.U32 R35, RZ, RZ, -0x1 ;  /* 0xffffffffff237424 */ /* 0x000fe400078e00ff */
[----:B0-----:R-:W-:-:S04]  /*09c0*/  @!P4 IMAD.WIDE R2, R19, 0x8, R2 ;  /* 0x000000081302c825 */ /* 0x001fc800078e0202 */
[C---:B------:R-:W-:Y:S01]  /*09d0*/  VIADD R18, R8.reuse, 0xc ;  /* 0x0000000c08127836 */ /* 0x040fe20000000000 */
[----:B------:R-:W-:Y:S01]  /*09e0*/  ISETP.GE.OR P3, PT, R8, UR12, P1 ;  /* 0x0000000c08007c0c */ /* 0x000fe20008f66670 */
[----:B------:R0:W2:Y:S01]  /*09f0*/  @!P4 LDG.E.64.CONSTANT R34, desc[UR10][R2.64] ;  /* 0x0000000a0222c981 */ /* 0x0000a2000c1e9b00 */
[----:B------:R-:W4:Y:S02]  /*0a00*/  @!P6 LDC.64 R10, c[0x0][0x388] ;  /* 0x0000e200ff0aeb82 */ /* 0x000f240000000a00 */
[----:B------:R-:W-:Y:S01]  /*0a10*/  ISETP.GE.OR P4, PT, R18, UR12, P1 ;  /* 0x0000000c12007c0c */ /* 0x000fe20008f86670 */
[----:B------:R-:W-:Y:S02]  /*0a20*/  @!P5 IMAD R21, R21, UR6, R6 ;  /* 0x000000061515dc24 */ /* 0x000fe4000f8e0206 */
[----:B------:R-:W-:-:S03]  /*0a30*/  IMAD.MOV.U32 R32, RZ, RZ, 0x4afb0ccd ;  /* 0x4afb0ccdff207424 */ /* 0x000fc600078e00ff */
[----:B0-----:R-:W0:Y:S01]  /*0a40*/  @!P2 LDC.64 R2, c[0x0][0x388] ;  /* 0x0000e200ff02ab82 */ /* 0x001e220000000a00 */
[----:B------:R-:W-:Y:S02]  /*0a50*/  IMAD.MOV.U32 R33, RZ, RZ, -0x1 ;  /* 0xffffffffff217424 */ /* 0x000fe400078e00ff */
[----:B-1----:R-:W-:-:S04]  /*0a60*/  @!P5 IMAD.WIDE R12, R21, 0x8, R12 ;  /* 0x00000008150cd825 */ /* 0x002fc800078e020c */
[----:B------:R-:W-:Y:S01]  /*0a70*/  VIADD R18, R8, 0x10 ;  /* 0x0000001008127836 */ /* 0x000fe20000000000 */
[----:B------:R-:W1:Y:S01]  /*0a80*/  @!P3 LDC.64 R14, c[0x0][0x388] ;  /* 0x0000e200ff0ebb82 */ /* 0x000e620000000a00 */
[----:B------:R-:W-:Y:S01]  /*0a90*/  IMAD.U32 R19, RZ, RZ, UR13 ;  /* 0x0000000dff137e24 */ /* 0x000fe2000f8e00ff */
[----:B------:R4:W2:Y:S01]  /*0aa0*/  @!P5 LDG.E.64.CONSTANT R32, desc[UR10][R12.64] ;  /* 0x0000000a0c20d981 */ /* 0x0008a2000c1e9b00 */
[----:B------:R-:W-:Y:S01]  /*0ab0*/  @!P0 IMAD R23, R23, UR6, R6 ;  /* 0x0000000617178c24 */ /* 0x000fe2000f8e0206 */
[----:B------:R-:W-:Y:S01]  /*0ac0*/  USHF.L.U32 UR4, UR13, 0x3, URZ ;  /* 0x000000030d047899 */ /* 0x000fe200080006ff */
[----:B------:R-:W-:Y:S01]  /*0ad0*/  IMAD.MOV.U32 R30, RZ, RZ, 0x4afb0ccd ;  /* 0x4afb0ccdff1e7424 */ /* 0x000fe200078e00ff */
[----:B------:R-:W-:Y:S01]  /*0ae0*/  ISETP.GE.OR P5, PT, R18, UR12, P1 ;  /* 0x0000000c12007c0c */ /* 0x000fe20008fa6670 */
[----:B------:R-:W-:Y:S02]  /*0af0*/  IMAD.MOV.U32 R31, RZ, RZ, -0x1 ;  /* 0xffffffffff1f7424 */ /* 0x000fe400078e00ff */
[----:B------:R-:W-:-:S02]  /*0b00*/  @!P6 IMAD.SHL.U32 R19, R19, 0x4, RZ ;  /* 0x000000041313e824 */ /* 0x000fc400078e00ff */
[----:B----4-:R-:W-:Y:S01]  /*0b10*/  @!P0 IMAD.WIDE R16, R23, 0x8, R16 ;  /* 0x0000000817108825 */ /* 0x010fe200078e0210 */
[----:B------:R-:W4:Y:S03]  /*0b20*/  @!P4 LDC.64 R12, c[0x0][0x388] ;  /* 0x0000e200ff0ccb82 */ /* 0x000f260000000a00 */
[----:B------:R-:W-:Y:S01]  /*0b30*/  IMAD.U32 R23, RZ, RZ, UR13 ;  /* 0x0000000dff177e24 */ /* 0x000fe2000f8e00ff */
[----:B------:R0:W2:Y:S01]  /*0b40*/  @!P0 LDG.E.64.CONSTANT R30, desc[UR10][R16.64] ;  /* 0x0000000a101e8981 */ /* 0x0000a2000c1e9b00 */
[C---:B------:R-:W-:Y:S02]  /*0b50*/  VIADD R18, R8.reuse, 0x14 ;  /* 0x0000001408127836 */ /* 0x040fe40000000000 */
[----:B------:R-:W-:Y:S02]  /*0b60*/  IMAD.U32 R29, RZ, RZ, UR13 ;  /* 0x0000000dff1d7e24 */ /* 0x000fe4000f8e00ff */
[----:B------:R-:W-:Y:S01]  /*0b70*/  @!P6 IMAD R21, R8, UR13, R19 ;  /* 0x0000000d0815ec24 */ /* 0x000fe2000f8e0213 */
[----:B------:R-:W-:Y:S01]  /*0b80*/  ISETP.GE.OR P0, PT, R18, UR12, P1 ;  /* 0x0000000c12007c0c */ /* 0x000fe20008f06670 */
[----:B------:R-:W-:-:S02]  /*0b90*/  @!P2 IMAD R23, R8, R23, UR4 ;  /* 0x000000040817ae24 */ /* 0x000fc4000f8e0217 */
[----:B------:R-:W-:Y:S02]  /*0ba0*/  IMAD.U32 R91, RZ, RZ, UR13 ;  /* 0x0000000dff5b7e24 */ /* 0x000fe4000f8e00ff */
[----:B------:R-:W-:Y:S02]  /*0bb0*/  @!P4 IMAD R20, R8, R29, UR4 ;  /* 0x000000040814ce24 */ /* 0x000fe4000f8e021d */
[C---:B------:R-:W-:Y:S02]  /*0bc0*/  @!P6 IMAD.IADD R21, R0.reuse, 0x1, R21 ;  /* 0x000000010015e824 */ /* 0x040fe400078e0215 */
[----:B------:R-:W-:Y:S02]  /*0bd0*/  @!P2 IMAD.IADD R23, R0, 0x1, R23 ;  /* 0x000000010017a824 */ /* 0x000fe400078e0217 */
[----:B0-----:R-:W-:Y:S02]  /*0be0*/  @!P4 IMAD R17, R91, 0x4, R20 ;  /* 0x000000045b11c824 */ /* 0x001fe400078e0214 */
[----:B------:R-:W-:-:S04]  /*0bf0*/  @!P6 IMAD.WIDE R10, R21, 0x8, R10 ;  /* 0x00000008150ae825 */ /* 0x000fc800078e020a */
[----:B------:R-:W-:Y:S02]  /*0c00*/  IMAD.MOV.U32 R20, RZ, RZ, 0x4afb0ccd ;  /* 0x4afb0ccdff147424 */ /* 0x000fe400078e00ff */
[----:B------:R-:W-:Y:S02]  /*0c10*/  IMAD.MOV.U32 R21, RZ, RZ, -0x1 ;  /* 0xffffffffff157424 */ /* 0x000fe400078e00ff */
[----:B------:R-:W-:-:S04]  /*0c20*/  @!P2 IMAD.WIDE R2, R23, 0x8, R2 ;  /* 0x000000081702a825 */ /* 0x000fc800078e0202 */
[----:B------:R-:W-:Y:S01]  /*0c30*/  IMAD.MOV.U32 R22, RZ, RZ, 0x4afb0ccd ;  /* 0x4afb0ccdff167424 */ /* 0x000fe200078e00ff */
[----:B------:R0:W2:Y:S01]  /*0c40*/  @!P2 LDG.E.64.CONSTANT R20, desc[UR10][R2.64] ;  /* 0x0000000a0214a981 */ /* 0x0000a2000c1e9b00 */
[----:B------:R-:W-:Y:S02]  /*0c50*/  IMAD.MOV.U32 R23, RZ, RZ, -0x1 ;  /* 0xffffffffff177424 */ /* 0x000fe400078e00ff */
[----:B------:R-:W-:Y:S02]  /*0c60*/  @!P3 IMAD R19, R8, UR13, R0 ;  /* 0x0000000d0813bc24 */ /* 0x000fe4000f8e0200 */
[----:B------:R-:W-:Y:S02]  /*0c70*/  @!P4 IMAD.IADD R17, R0, 0x1, R17 ;  /* 0x000000010011c824 */ /* 0x000fe400078e0211 */
[----:B------:R4:W2:Y:S01]  /*0c80*/  @!P6 LDG.E.64.CONSTANT R22, desc[UR10][R10.64] ;  /* 0x0000000a0a16e981 */ /* 0x0008a2000c1e9b00 */
[----:B------:R-:W-:Y:S01]  /*0c90*/  IMAD.MOV.U32 R28, RZ, RZ, 0x4afb0ccd ;  /* 0x4afb0ccdff1c7424 */ /* 0x000fe200078e00ff */
[----:B0-----:R-:W0:Y:S01]  /*0ca0*/  @!P0 LDC.64 R2, c[0x0][0x388] ;  /* 0x0000e200ff028b82 */ /* 0x001e220000000a00 */
[----:B------:R-:W-:Y:S01]  /*0cb0*/  IMAD.MOV.U32 R29, RZ, RZ, -0x1 ;  /* 0xffffffffff1d7424 */ /* 0x000fe200078e00ff */
[----:B------:R-:W-:Y:S01]  /*0cc0*/  USHF.L.U32 UR4, UR13, 0x4, URZ ;  /* 0x000000040d047899 */ /* 0x000fe200080006ff */
[----:B-1----:R-:W-:-:S05]  /*0cd0*/  @!P3 IMAD.WIDE.U32 R14, R19, 0x8, R14 ;  /* 0x00000008130eb825 */ /* 0x002fca00078e000e */
[----:B----4-:R-:W1:Y:S01]  /*0ce0*/  @!P5 LDC.64 R10, c[0x0][0x388] ;  /* 0x0000e200ff0adb82 */ /* 0x010e620000000a00 */
[----:B------:R-:W-:Y:S01]  /*0cf0*/  @!P4 IMAD.WIDE R12, R17, 0x8, R12 ;  /* 0x00000008110cc825 */ /* 0x000fe200078e020c */
[----:B------:R4:W2:Y:S03]  /*0d00*/  @!P3 LDG.E.64.CONSTANT R28, desc[UR10][R14.64] ;  /* 0x0000000a0e1cb981 */ /* 0x0008a6000c1e9b00 */
[----:B------:R-:W-:-:S04]  /*0d10*/  IMAD.U32 R17, RZ, RZ, UR13 ;  /* 0x0000000dff117e24 */ /* 0x000fc8000f8e00ff */
[----:B------:R-:W-:Y:S02]  /*0d20*/  @!P0 IMAD R17, R8, R17, UR4 ;  /* 0x0000000408118e24 */ /* 0x000fe4000f8e0211 */
[----:B----4-:R-:W-:-:S04]  /*0d30*/  IMAD.U32 R14, RZ, RZ, UR13 ;  /* 0x0000000dff0e7e24 */ /* 0x010fc8000f8e00ff */
[----:B------:R-:W-:Y:S02]  /*0d40*/  @!P0 IMAD R17, R14, 0x4, R17 ;  /* 0x000000040e118824 */ /* 0x000fe400078e0211 */
[C---:B------:R-:W-:Y:S02]  /*0d50*/  VIADD R14, R8.reuse, 0x18 ;  /* 0x00000018080e7836 */ /* 0x040fe40000000000 */
[C---:B------:R-:W-:Y:S02]  /*0d60*/  @!P5 IMAD R15, R8.reuse, R91, UR4 ;  /* 0x00000004080fde24 */ /* 0x040fe4000f8e025b */
[----:B------:R-:W-:Y:S01]  /*0d70*/  VIADD R16, R8, 0x1c ;  /* 0x0000001c08107836 */ /* 0x000fe20000000000 */
[----:B------:R-:W-:Y:S01]  /*0d80*/  ISETP.GE.OR P2, PT, R14, UR12, P1 ;  /* 0x0000000c0e007c0c */ /* 0x000fe20008f46670 */
[C---:B------:R-:W-:Y:S02]  /*0d90*/  @!P0 IMAD.IADD R17, R0.reuse, 0x1, R17 ;  /* 0x0000000100118824 */ /* 0x040fe400078e0211 */
[----:B------:R-:W-:Y:S01]  /*0da0*/  @!P5 IMAD.IADD R15, R0, 0x1, R15 ;  /* 0x00000001000fd824 */ /* 0x000fe200078e020f */
[----:B------:R-:W-:Y:S01]  /*0db0*/  ISETP.GE.OR P1, PT, R16, UR12, P1 ;  /* 0x0000000c10007c0c */ /* 0x000fe20008f26670 */
[----:B0-----:R-:W-:-:S04]  /*0dc0*/  @!P0 IMAD.WIDE R2, R17, 0x8, R2 ;  /* 0x0000000811028825 */ /* 0x001fc800078e0202 */
[----:B------:R-:W-:Y:S02]  /*0dd0*/  IMAD.MOV.U32 R16, RZ, RZ, 0x4afb0ccd ;  /* 0x4afb0ccdff107424 */ /* 0x000fe400078e00ff */
[----:B------:R-:W-:Y:S02]  /*0de0*/  IMAD.MOV.U32 R17, RZ, RZ, -0x1 ;  /* 0xffffffffff117424 */ /* 0x000fe400078e00ff */
[----:B-1----:R-:W-:-:S05]  /*0df0*/  @!P5 IMAD.WIDE R10, R15, 0x8, R10 ;  /* 0x000000080f0ad825 */ /* 0x002fca00078e020a */
[----:B------:R0:W4:Y:S01]  /*0e00*/  @!P5 LDG.E.64.CONSTANT R16, desc[UR10][R10.64] ;  /* 0x0000000a0a10d981 */ /* 0x000122000c1e9b00 */
[----:B------:R-:W-:Y:S02]  /*0e10*/  IMAD.MOV.U32 R18, RZ, RZ, 0x4afb0ccd ;  /* 0x4afb0ccdff127424 */ /* 0x000fe400078e00ff */
[----:B------:R-:W-:Y:S02]  /*0e20*/  IMAD.MOV.U32 R19, RZ, RZ, -0x1 ;  /* 0xffffffffff137424 */ /* 0x000fe400078e00ff */
[----:B------:R-:W-:Y:S02]  /*0e30*/  IMAD.MOV.U32 R14, RZ, RZ, 0x4afb0ccd ;  /* 0x4afb0ccdff0e7424 */ /* 0x000fe400078e00ff */
[----:B------:R-:W-:Y:S02]  /*0e40*/  IMAD.MOV.U32 R15, RZ, RZ, -0x1 ;  /* 0xffffffffff0f7424 */ /* 0x000fe400078e00ff */
[----:B------:R1:W4:Y:S01]  /*0e50*/  @!P4 LDG.E.64.CONSTANT R18, desc[UR10][R12.64] ;  /* 0x0000000a0c12c981 */ /* 0x000322000c1e9b00 */
[----:B0-----:R-:W0:Y:S03]  /*0e60*/  @!P2 LDC.64 R10, c[0x0][0x388] ;  /* 0x0000e200ff0aab82 */ /* 0x001e260000000a00 */
[----:B------:R1:W4:Y:S02]  /*0e70*/  @!P0 LDG.E.64.CONSTANT R14, desc[UR10][R2.64] ;  /* 0x0000000a020e8981 */ /* 0x000324000c1e9b00 */
[----:B-1----:R-:W-:-:S03]  /*0e80*/  IMAD.U32 R13, RZ, RZ, UR13 ;  /* 0x0000000dff0d7e24 */ /* 0x002fc6000f8e00ff */
[----:B------:R-:W1:Y:S01]  /*0e90*/  @!P1 LDC.64 R2, c[0x0][0x388] ;  /* 0x0000e200ff029b82 */ /* 0x000e620000000a00 */
[C---:B------:R-:W-:Y:S02]  /*0ea0*/  @!P2 IMAD R13, R8.reuse, R13, UR4 ;  /* 0x00000004080dae24 */ /* 0x040fe4000f8e020d */
[----:B------:R-:W-:Y:S02]  /*0eb0*/  IMAD.U32 R12, RZ, RZ, UR13 ;  /* 0x0000000dff0c7e24 */ /* 0x000fe4000f8e00ff */
[----:B------:R-:W-:Y:S02]  /*0ec0*/  @!P1 IMAD R8, R8, R91, UR4 ;  /* 0x0000000408089e24 */ /* 0x000fe4000f8e025b */
[----:B------:R-:W-:Y:S02]  /*0ed0*/  @!P2 IMAD R13, R12, 0x8, R13 ;  /* 0x000000080c0da824 */ /* 0x000fe400078e020d */
[----:B------:R-:W-:Y:S02]  /*0ee0*/  @!P1 IMAD R8, R91, 0x8, R8 ;  /* 0x000000085b089824 */ /* 0x000fe400078e0208 */
[----:B------:R-:W-:-:S02]  /*0ef0*/  @!P2 IMAD.IADD R13, R0, 0x1, R13 ;  /* 0x00000001000da824 */ /* 0x000fc400078e020d */
[----:B------:R-:W-:Y:S02]  /*0f00*/  @!P1 IMAD R91, R91, 0x4, R8 ;  /* 0x000000045b5b9824 */ /* 0x000fe400078e0208 */
[----:B0-----:R-:W-:-:S04]  /*0f10*/  @!P2 IMAD.WIDE R10, R13, 0x8, R10 ;  /* 0x000000080d0aa825 */ /* 0x001fc800078e020a */
[----:B------:R-:W-:Y:S02]  /*0f20*/  IMAD.MOV.U32 R12, RZ, RZ, 0x4afb0ccd ;  /* 0x4afb0ccdff0c7424 */ /* 0x000fe400078e00ff */
[----:B------:R-:W-:Y:S02]  /*0f30*/  IMAD.MOV.U32 R13, RZ, RZ, -0x1 ;  /* 0xffffffffff0d7424 */ /* 0x000fe400078e00ff */
[----:B------:R-:W-:-:S04]  /*0f40*/  @!P1 IMAD.IADD R91, R0, 0x1, R91 ;  /* 0x00000001005b9824 */ /* 0x000fc800078e025b */
[----:B------:R0:W4:Y:S01]  /*0f50*/  @!P2 LDG.E.64.CONSTANT R12, desc[UR10][R10.64] ;  /* 0x0000000a0a0ca981 */ /* 0x000122000c1e9b00 */
[----:B-1----:R-:W-:-:S04]  /*0f60*/  @!P1 IMAD.WIDE R2, R91, 0x8, R2 ;  /* 0x000000085b029825 */ /* 0x002fc800078e0202 */
[----:B0-----:R-:W-:Y:S02]  /*0f70*/  IMAD.MOV.U32 R10, RZ, RZ, 0x4afb0ccd ;  /* 0x4afb0ccdff0a7424 */ /* 0x001fe400078e00ff */
[----:B------:R-:W-:-:S06]  /*0f80*/  IMAD.MOV.U32 R11, RZ, RZ, -0x1 ;  /* 0xffffffffff0b7424 */ /* 0x000fcc00078e00ff */
[----:B------:R0:W4:Y:S01]  /*0f90*/  @!P1 LDG.E.64.CONSTANT R10, desc[UR10][R2.64] ;  /* 0x0000000a020a9981 */ /* 0x000122000c1e9b00 */
[----:B------:R-:W1:Y:S01]  /*0fa0*/  S2UR UR8, SR_CgaCtaId ;  /* 0x00000000000879c3 */ /* 0x000e620000008800 */
[----:B------:R-:W-:Y:S01]  /*0fb0*/  UMOV UR4, 0x400 ;  /* 0x0000040000047882 */ /* 0x000fe20000000000 */
[----:B------:R-:W3:Y:S01]  /*0fc0*/  S2R R0, SR_TID.Y ;  /* 0x0000000000007919 */ /* 0x000ee20000002200 */
[----:B0-----:R-:W0:Y:S01]  /*0fd0*/  S2R R2, SR_TID.X ;  /* 0x0000000000027919 */ /* 0x001e220000002100 */
[----:B-1----:R-:W-:Y:S02]  /*0fe0*/  ULEA UR9, UR8, UR4, 0x18 ;  /* 0x0000000408097291 */ /* 0x002fe4000f8ec0ff */
[----:B------:R-:W-:-:S04]  /*0ff0*/  UIADD3 UR4, UPT, UPT, UR4, 0x1000, URZ ;  /* 0x0000100004047890 */ /* 0x000fc8000fffe0ff */
[----:B------:R-:W-:Y:S01]  /*1000*/  ULEA UR4, UR8, UR4, 0x18 ;  /* 0x0000000408047291 */ /* 0x000fe2000f8ec0ff */
[----:B------:R-:W-:-:S05]  /*1010*/  LEA R91, R4, UR9, 0x3 ;  /* 0x00000009045b7c11 */ /* 0x000fca000f8e18ff */
[----:B------:R-:W-:Y:S01]  /*1020*/  LEA R93, R4, UR4, 0x3 ;  /* 0x00000004045d7c11 */ /* 0x000fe2000f8e18ff */
[----:B-----5:R-:W-:Y:S01]  /*1030*/  STS.64 [R91], R88 ;  /* 0x000000585b007388 */ /* 0x020fe20000000a00 */
[----:B---3--:R-:W-:Y:S02]  /*1040*/  LEA R4, R0, UR4, 0x9 ;  /* 0x0000000400047c11 */ /* 0x008fe4000f8e48ff */
[----:B0-----:R-:W-:Y:S01]  /*1050*/  LEA R3, R2, UR9, 0x5 ;  /* 0x0000000902037c11 */ /* 0x001fe2000f8e28ff */
        /* <DEDUP_REMOVED lines=9> */
[----:B------:R-:W-:Y:S04]  /*10f0*/  STS.64 [R93], R28 ;  /* 0x0000001c5d007388 */ /* 0x000fe80000000a00 */
[----:B----4-:R-:W-:Y:S04]  /*1100*/  STS.64 [R93+0x800], R16 ;  /* 0x000800105d007388 */ /* 0x010fe80000000a00 */
[----:B------:R-:W-:Y:S04]  /*1110*/  STS.64 [R93+0x600], R18 ;  /* 0x000600125d007388 */ /* 0x000fe80000000a00 */
[----:B------:R-:W-:Y:S04]  /*1120*/  STS.64 [R93+0xa00], R14 ;  /* 0x000a000e5d007388 */ /* 0x000fe80000000a00 */
[----:B------:R-:W-:Y:S04]  /*1130*/  STS.64 [R93+0xc00], R12 ;  /* 0x000c000c5d007388 */ /* 0x000fe80000000a00 */
[----:B------:R-:W-:Y:S01]  /*1140*/  STS.64 [R93+0xe00], R10 ;  /* 0x000e000a5d007388 */ /* 0x000fe20000000a00 */
[----:B------:R-:W-:Y:S06]  /*1150*/  BAR.SYNC.DEFER_BLOCKING 0x0 ;  /* 0x0000000000007b1d */ /* 0x000fec0000010000 */
[----:B------:R-:W0:Y:S04]  /*1160*/  LDS.128 R32, [R4] ;  /* 0x0000000004207984 */ /* 0x000e280000000c00 */
[----:B------:R-:W1:Y:S04]  /*1170*/  LDS.128 R12, [R3] ;  /* 0x00000000030c7984 */ /* 0x000e680000000c00 */
[----:B------:R-:W2:Y:S04]  /*1180*/  LDS.128 R16, [R4+0x80] ;  /* 0x0000800004107984 */ /* 0x000ea80000000c00 */
[----:B------:R-:W3:Y:S04]  /*1190*/  LDS.128 R28, [R4+0x100] ;  /* 0x00010000041c7984 */ /* 0x000ee80000000c00 */
[----:B------:R-:W4:Y:S01]  /*11a0*/  LDS.128 R20, [R4+0x180] ;  /* 0x0001800004147984 */ /* 0x000f220000000c00 */
[----:B0-----:R-:W-:-:S02]  /*11b0*/  ISETP.NE.U32.AND P3, PT, R32, 0x4afb0ccd, PT ;  /* 0x4afb0ccd2000780c */ /* 0x001fc40003f65070 */
[C---:B-1----:R-:W-:Y:S02]  /*11c0*/  IADD3 R74, P0, PT, R12.reuse, R32, RZ ;  /* 0x000000200c4a7210 */ /* 0x042fe40007f1e0ff */
[----:B------:R-:W-:Y:S02]  /*11d0*/  ISETP.NE.U32.AND P2, PT, R12, 0x4afb0ccd, PT ;  /* 0x4afb0ccd0c00780c */ /* 0x000fe40003f45070 */
[----:B--2---:R-:W-:Y:S02]  /*11e0*/  ISETP.NE.U32.AND P6, PT, R16, 0x4afb0ccd, PT ;  /* 0x4afb0ccd1000780c */ /* 0x004fe40003fc5070 */
[----:B------:R-:W-:Y:S02]  /*11f0*/  ISETP.NE.AND.EX P3, PT, R33, -0x1, PT, P3 ;  /* 0xffffffff2100780c */ /* 0x000fe40003f65330 */
[----:B------:R-:W-:Y:S01]  /*1200*/  IADD3 R8, P1, PT, R12, R16, RZ ;  /* 0x000000100c087210 */ /* 0x000fe20007f3e0ff */
[----:B------:R-:W-:Y:S01]  /*1210*/  IMAD.X R79, R13, 0x1, R33, P0 ;  /* 0x000000010d4f7824 */ /* 0x000fe200000e0621 */
[----:B------:R-:W-:-:S02]  /*1220*/  ISETP.NE.AND.EX P6, PT, R17, -0x1, PT, P6 ;  /* 0xffffffff1100780c */ /* 0x000fc40003fc5360 */
[C---:B------:R-:W-:Y:S02]  /*1230*/  ISETP.NE.AND.EX P2, PT, R13.reuse, -0x1, PT, P2 ;  /* 0xffffffff0d00780c */ /* 0x040fe40003f45320 */
[----:B------:R-:W-:Y:S01]  /*1240*/  SEL R10, R74, 0x4afb0ccd, P3 ;  /* 0x4afb0ccd4a0a7807 */ /* 0x000fe20001800000 */
[----:B------:R-:W-:Y:S01]  /*1250*/  IMAD.X R11, R13, 0x1, R17, P1 ;  /* 0x000000010d0b7824 */ /* 0x000fe200008e0611 */
[----:B------:R-:W-:Y:S02]  /*1260*/  SEL R8, R8, 0x4afb0ccd, P6 ;  /* 0x4afb0ccd08087807 */ /* 0x000fe40003000000 */
[----:B------:R-:W-:Y:S02]  /*1270*/  SEL R79, R79, 0xffffffff, P3 ;  /* 0xffffffff4f4f7807 */ /* 0x000fe40001800000 */
[----:B------:R-:W-:Y:S02]  /*1280*/  SEL R10, R10, 0x4afb0ccd, P2 ;  /* 0x4afb0ccd0a0a7807 */ /* 0x000fe40001000000 */
[----:B------:R-:W-:-:S02]  /*1290*/  SEL R11, R11, 0xffffffff, P6 ;  /* 0xffffffff0b0b7807 */ /* 0x000fc40003000000 */
[----:B------:R-:W-:Y:S02]  /*12a0*/  SEL R8, R8, 0x4afb0ccd, P2 ;  /* 0x4afb0ccd08087807 */ /* 0x000fe40001000000 */
[----:B------:R-:W-:Y:S02]  /*12b0*/  SEL R79, R79, 0xffffffff, P2 ;  /* 0xffffffff4f4f7807 */ /* 0x000fe40001000000 */
[----:B------:R-:W-:Y:S02]  /*12c0*/  ISETP.GT.U32.AND P1, PT, R10, R69, PT ;  /* 0x000000450a00720c */ /* 0x000fe40003f24070 */
[----:B------:R-:W-:Y:S02]  /*12d0*/  SEL R11, R11, 0xffffffff, P2 ;  /* 0xffffffff0b0b7807 */ /* 0x000fe40001000000 */
[----:B------:R-:W-:Y:S02]  /*12e0*/  ISETP.GT.U32.AND P5, PT, R8, R71, PT ;  /* 0x000000470800720c */ /* 0x000fe40003fa4070 */
[----:B---3--:R-:W-:-:S02]  /*12f0*/  IADD3 R74, P0, PT, R12, R28, RZ ;  /* 0x0000001c0c4a7210 */ /* 0x008fc40007f1e0ff */
[----:B------:R-:W-:Y:S02]  /*1300*/  ISETP.GT.AND.EX P1, PT, R79, R72, PT, P1 ;  /* 0x000000484f00720c */ /* 0x000fe40003f24310 */
[----:B----4-:R-:W-:Y:S02]  /*1310*/  IADD3 R12, P4, PT, R12, R20, RZ ;  /* 0x000000140c0c7210 */ /* 0x010fe40007f9e0ff */
[----:B------:R-:W-:Y:S02]  /*1320*/  ISETP.GT.AND.EX P5, PT, R11, R76, PT, P5 ;  /* 0x0000004c0b00720c */ /* 0x000fe40003fa4350 */
[----:B------:R-:W-:Y:S01]  /*1330*/  SEL R72, R79, R72, P1 ;  /* 0x000000484f487207 */ /* 0x000fe20000800000 */
[C---:B------:R-:W-:Y:S01]  /*1340*/  IMAD.X R79, R13.reuse, 0x1, R29, P0 ;  /* 0x000000010d4f7824 */ /* 0x040fe200000e061d */
[----:B------:R-:W-:Y:S01]  /*1350*/  SEL R69, R10, R69, P1 ;  /* 0x000000450a457207 */ /* 0x000fe20000800000 */
[----:B------:R-:W-:Y:S01]  /*1360*/  IMAD.X R82, R13, 0x1, R21, P4 ;  /* 0x000000010d527824 */ /* 0x000fe200020e0615 */
[----:B------:R-:W-:-:S02]  /*1370*/  SEL R13, R5, R9, P1 ;  /* 0x00000009050d7207 */ /* 0x000fc40000800000 */
[----:B------:R-:W-:Y:S02]  /*1380*/  SEL R71, R8, R71, P5 ;  /* 0x0000004708477207 */ /* 0x000fe40002800000 */
[----:B------:R-:W-:Y:S02]  /*1390*/  SEL R76, R11, R76, P5 ;  /* 0x0000004c0b4c7207 */ /* 0x000fe40002800000 */
[-C--:B------:R-:W-:Y:S01]  /*13a0*/  IADD3 R80, P1, PT, R16, R14.reuse, RZ ;  /* 0x0000000e10507210 */ /* 0x080fe20007f3e0ff */
[----:B------:R-:W0:Y:S01]  /*13b0*/  LDS.128 R8, [R3+0x10] ;  /* 0x0000100003087984 */ /* 0x000e220000000c00 */
[----:B------:R-:W-:Y:S02]  /*13c0*/  IADD3 R84, P0, PT, R32, R14, RZ ;  /* 0x0000000e20547210 */ /* 0x000fe40007f1e0ff */
[----:B------:R-:W-:Y:S01]  /*13d0*/  ISETP.NE.U32.AND P4, PT, R14, 0x4afb0ccd, PT ;  /* 0x4afb0ccd0e00780c */ /* 0x000fe20003f85070 */
[--C-:B------:R-:W-:Y:S01]  /*13e0*/  IMAD.X R78, R17, 0x1, R15.reuse, P1 ;  /* 0x00000001114e7824 */ /* 0x100fe200008e060f */
[----:B------:R-:W-:Y:S01]  /*13f0*/  ISETP.NE.U32.AND P1, PT, R20, 0x4afb0ccd, PT ;  /* 0x4afb0ccd1400780c */ /* 0x000fe20003f25070 */
[----:B------:R-:W-:Y:S01]  /*1400*/  IMAD.X R86, R33, 0x1, R15, P0 ;  /* 0x0000000121567824 */ /* 0x000fe200000e060f */
[----:B------:R-:W-:-:S02]  /*1410*/  ISETP.NE.AND.EX P4, PT, R15, -0x1, PT, P4 ;  /* 0xffffffff0f00780c */ /* 0x000fc40003f85340 */
[----:B------:R-:W-:Y:S02]  /*1420*/  SEL R84, R84, 0x4afb0ccd, P3 ;  /* 0x4afb0ccd54547807 */ /* 0x000fe40001800000 */
[----:B------:R-:W-:Y:S02]  /*1430*/  ISETP.NE.AND.EX P1, PT, R21, -0x1, PT, P1 ;  /* 0xffffffff1500780c */ /* 0x000fe40003f25310 */
[----:B------:R-:W-:Y:S02]  /*1440*/  SEL R86, R86, 0xffffffff, P3 ;  /* 0xffffffff56567807 */ /* 0x000fe40001800000 */
[----:B------:R-:W-:Y:S02]  /*1450*/  SEL R84, R84, 0x4afb0ccd, P4 ;  /* 0x4afb0ccd54547807 */ /* 0x000fe40002000000 */
[----:B------:R-:W-:Y:S02]  /*1460*/  SEL R85, R12, 0x4afb0ccd, P1 ;  /* 0x4afb0ccd0c557807 */ /* 0x000fe40000800000 */
[----:B------:R-:W-:-:S02]  /*1470*/  SEL R12, R5, R36, P5 ;  /* 0x00000024050c7207 */ /* 0x000fc40002800000 */
[----:B------:R-:W-:Y:S02]  /*1480*/  SEL R86, R86, 0xffffffff, P4 ;  /* 0xffffffff56567807 */ /* 0x000fe40002000000 */
[----:B------:R-:W-:-:S04]  /*1490*/  ISETP.GT.U32.AND P5, PT, R84, R75, PT ;  /* 0x0000004b5400720c */ /* 0x000fc80003fa4070 */
[----:B------:R-:W-:Y:S02]  /*14a0*/  ISETP.GT.AND.EX P5, PT, R86, R77, PT, P5 ;  /* 0x0000004d5600720c */ /* 0x000fe40003fa4350 */
[----:B------:R-:W-:Y:S02]  /*14b0*/  ISETP.NE.U32.AND P0, PT, R28, 0x4afb0ccd, PT ;  /* 0x4afb0ccd1c00780c */ /* 0x000fe40003f05070 */
[----:B------:R-:W-:Y:S02]  /*14c0*/  SEL R75, R84, R75, P5 ;  /* 0x0000004b544b7207 */ /* 0x000fe40002800000 */
[----:B------:R-:W-:Y:S02]  /*14d0*/  SEL R77, R86, R77, P5 ;  /* 0x0000004d564d7207 */ /* 0x000fe40002800000 */
[----:B------:R-:W-:Y:S02]  /*14e0*/  SEL R40, R5, R40, P5 ;  /* 0x0000002805287207 */ /* 0x000fe40002800000 */
[----:B------:R-:W-:-:S02]  /*14f0*/  IADD3 R87, P5, PT, R28, R14, RZ ;  /* 0x0000000e1c577210 */ /* 0x000fc40007fbe0ff */
[C---:B------:R-:W-:Y:S02]  /*1500*/  ISETP.NE.AND.EX P0, PT, R29.reuse, -0x1, PT, P0 ;  /* 0xffffffff1d00780c */ /* 0x040fe40003f05300 */
[----:B------:R-:W-:Y:S01]  /*1510*/  SEL R80, R80, 0x4afb0ccd, P6 ;  /* 0x4afb0ccd50507807 */ /* 0x000fe20003000000 */
[----:B------:R-:W-:Y:S01]  /*1520*/  IMAD.X R88, R29, 0x1, R15, P5 ;  /* 0x000000011d587824 */ /* 0x000fe200028e060f */
[----:B------:R-:W-:Y:S02]  /*1530*/  IADD3 R86, P5, PT, R20, R14, RZ ;  /* 0x0000000e14567210 */ /* 0x000fe40007fbe0ff */
[----:B------:R-:W-:Y:S02]  /*1540*/  SEL R74, R74, 0x4afb0ccd, P0 ;  /* 0x4afb0ccd4a4a7807 */ /* 0x000fe40000000000 */
[----:B------:R-:W-:Y:S02]  /*1550*/  SEL R79, R79, 0xffffffff, P0 ;  /* 0xffffffff4f4f7807 */ /* 0x000fe40000000000 */
[----:B------:R-:W-:-:S02]  /*1560*/  SEL R82, R82, 0xffffffff, P1 ;  /* 0xffffffff52527807 */ /* 0x000fc40000800000 */
[----:B------:R-:W-:Y:S02]  /*1570*/  SEL R78, R78, 0xffffffff, P6 ;  /* 0xffffffff4e4e7807 */ /* 0x000fe40003000000 */
[----:B------:R-:W-:Y:S01]  /*1580*/  SEL R80, R80, 0x4afb0ccd, P4 ;  /* 0x4afb0ccd50507807 */ /* 0x000fe20002000000 */
[----:B------:R-:W-:Y:S01]  /*1590*/  IMAD.X R84, R21, 0x1, R15, P5 ;  /* 0x0000000115547824 */ /* 0x000fe200028e060f */
[----:B------:R-:W-:Y:S02]  /*15a0*/  SEL R74, R74, 0x4afb0ccd, P2 ;  /* 0x4afb0ccd4a4a7807 */ /* 0x000fe40001000000 */
[----:B------:R-:W-:Y:S02]  /*15b0*/  SEL R79, R79, 0xffffffff, P2 ;  /* 0xffffffff4f4f7807 */ /* 0x000fe40001000000 */
[----:B------:R-:W-:Y:S02]  /*15c0*/  SEL R85, R85, 0x4afb0ccd, P2 ;  /* 0x4afb0ccd55557807 */ /* 0x000fe40001000000 */
[----:B------:R-:W-:-:S02]  /*15d0*/  SEL R82, R82, 0xffffffff, P2 ;  /* 0xffffffff52527807 */ /* 0x000fc40001000000 */
[----:B------:R-:W-:Y:S02]  /*15e0*/  SEL R78, R78, 0xffffffff, P4 ;  /* 0xffffffff4e4e7807 */ /* 0x000fe40002000000 */
[----:B------:R-:W-:Y:S02]  /*15f0*/  ISETP.GT.U32.AND P2, PT, R80, R41, PT ;  /* 0x000000295000720c */ /* 0x000fe40003f44070 */
[----:B0-----:R-:W-:Y:S02]  /*1600*/  IADD3 R83, P5, PT, R8, R32, RZ ;  /* 0x0000002008537210 */ /* 0x001fe40007fbe0ff */
[----:B------:R-:W-:Y:S02]  /*1610*/  ISETP.GT.AND.EX P2, PT, R78, R65, PT, P2 ;  /* 0x000000414e00720c */ /* 0x000fe40003f44320 */
[----:B------:R-:W-:Y:S02]  /*1620*/  SEL R87, R87, 0x4afb0ccd, P0 ;  /* 0x4afb0ccd57577807 */ /* 0x000fe40000000000 */
[----:B------:R-:W-:-:S02]  /*1630*/  SEL R88, R88, 0xffffffff, P0 ;  /* 0xffffffff58587807 */ /* 0x000fc40000000000 */
[----:B------:R-:W-:Y:S02]  /*1640*/  SEL R86, R86, 0x4afb0ccd, P1 ;  /* 0x4afb0ccd56567807 */ /* 0x000fe40000800000 */
[----:B------:R-:W-:Y:S01]  /*1650*/  SEL R84, R84, 0xffffffff, P1 ;  /* 0xffffffff54547807 */ /* 0x000fe20000800000 */
[----:B------:R-:W-:Y:S01]  /*1660*/  IMAD.X R89, R9, 0x1, R33, P5 ;  /* 0x0000000109597824 */ /* 0x000fe200028e0621 */
[----:B------:R-:W-:Y:S02]  /*1670*/  SEL R41, R80, R41, P2 ;  /* 0x0000002950297207 */ /* 0x000fe40001000000 */
[----:B------:R-:W-:Y:S02]  /*1680*/  SEL R87, R87, 0x4afb0ccd, P4 ;  /* 0x4afb0ccd57577807 */ /* 0x000fe40002000000 */
[----:B------:R-:W-:Y:S02]  /*1690*/  SEL R88, R88, 0xffffffff, P4 ;  /* 0xffffffff58587807 */ /* 0x000fe40002000000 */
[----:B------:R-:W-:-:S02]  /*16a0*/  SEL R86, R86, 0x4afb0ccd, P4 ;  /* 0x4afb0ccd56567807 */ /* 0x000fc40002000000 */
[----:B------:R-:W-:Y:S02]  /*16b0*/  SEL R84, R84, 0xffffffff, P4 ;  /* 0xffffffff54547807 */ /* 0x000fe40002000000 */
[----:B------:R-:W-:Y:S02]  /*16c0*/  SEL R36, R78, R65, P2 ;  /* 0x000000414e247207 */ /* 0x000fe40001000000 */
[C---:B------:R-:W-:Y:S02]  /*16d0*/  IADD3 R80, P4, PT, R8.reuse, R16, RZ ;  /* 0x0000001008507210 */ /* 0x040fe40007f9e0ff */
[----:B------:R-:W-:-:S03]  /*16e0*/  IADD3 R65, P5, PT, R8, R28, RZ ;  /* 0x0000001c08417210 */ /* 0x000fc60007fbe0ff */
[C---:B------:R-:W-:Y:S01]  /*16f0*/  IMAD.X R78, R9.reuse, 0x1, R17, P4 ;  /* 0x00000001094e7824 */ /* 0x040fe200020e0611 */
[C---:B------:R-:W-:Y:S01]  /*1700*/  ISETP.NE.U32.AND P4, PT, R8.reuse, 0x4afb0ccd, PT ;  /* 0x4afb0ccd0800780c */ /* 0x040fe20003f85070 */
[C---:B------:R-:W-:Y:S01]  /*1710*/  IMAD.X R15, R9.reuse, 0x1, R29, P5 ;  /* 0x00000001090f7824 */ /* 0x040fe200028e061d */
[----:B------:R-:W-:Y:S02]  /*1720*/  IADD3 R8, P5, PT, R8, R20, RZ ;  /* 0x0000001408087210 */ /* 0x000fe40007fbe0ff */
[----:B------:R-:W-:-:S03]  /*1730*/  ISETP.NE.AND.EX P4, PT, R9, -0x1, PT, P4 ;  /* 0xffffffff0900780c */ /* 0x000fc60003f85340 */
[----:B------:R-:W-:Y:S01]  /*1740*/  IMAD.X R9, R9, 0x1, R21, P5 ;  /* 0x0000000109097824 */ /* 0x000fe200028e0615 */
[----:B------:R-:W-:-:S04]  /*1750*/  ISETP.GT.U32.AND P5, PT, R74, R81, PT ;  /* 0x000000514a00720c */ /* 0x000fc80003fa4070 */
[-C--:B------:R-:W-:Y:S02]  /*1760*/  ISETP.GT.AND.EX P5, PT, R79, R26.reuse, PT, P5 ;  /* 0x0000001a4f00720c */ /* 0x080fe40003fa4350 */
[----:B------:R-:W-:Y:S02]  /*1770*/  SEL R83, R83, 0x4afb0ccd, P3 ;  /* 0x4afb0ccd53537807 */ /* 0x000fe40001800000 */
[----:B------:R-:W-:Y:S02]  /*1780*/  SEL R81, R74, R81, P5 ;  /* 0x000000514a517207 */ /* 0x000fe40002800000 */
[----:B------:R-:W-:Y:S02]  /*1790*/  SEL R74, R89, 0xffffffff, P3 ;  /* 0xffffffff594a7807 */ /* 0x000fe40001800000 */
[----:B------:R-:W-:Y:S02]  /*17a0*/  SEL R78, R78, 0xffffffff, P6 ;  /* 0xffffffff4e4e7807 */ /* 0x000fe40003000000 */
[----:B------:R-:W-:-:S02]  /*17b0*/  SEL R14, R79, R26, P5 ;  /* 0x0000001a4f0e7207 */ /* 0x000fc40002800000 */
[----:B------:R-:W-:Y:S02]  /*17c0*/  SEL R65, R65, 0x4afb0ccd, P0 ;  /* 0x4afb0ccd41417807 */ /* 0x000fe40000000000 */
[----:B------:R-:W-:Y:S02]  /*17d0*/  SEL R15, R15, 0xffffffff, P0 ;  /* 0xffffffff0f0f7807 */ /* 0x000fe40000000000 */
[----:B------:R-:W-:Y:S02]  /*17e0*/  SEL R26, R8, 0x4afb0ccd, P1 ;  /* 0x4afb0ccd081a7807 */ /* 0x000fe40000800000 */
[----:B------:R-:W-:Y:S02]  /*17f0*/  SEL R9, R9, 0xffffffff, P1 ;  /* 0xffffffff09097807 */ /* 0x000fe40000800000 */
[----:B------:R-:W-:Y:S02]  /*1800*/  SEL R80, R80, 0x4afb0ccd, P6 ;  /* 0x4afb0ccd50507807 */ /* 0x000fe40003000000 */
[----:B------:R-:W-:-:S02]  /*1810*/  SEL R8, R83, 0x4afb0ccd, P4 ;  /* 0x4afb0ccd53087807 */ /* 0x000fc40002000000 */
[----:B------:R-:W-:Y:S02]  /*1820*/  SEL R83, R74, 0xffffffff, P4 ;  /* 0xffffffff4a537807 */ /* 0x000fe40002000000 */
[----:B------:R-:W-:Y:S02]  /*1830*/  SEL R79, R78, 0xffffffff, P4 ;  /* 0xffffffff4e4f7807 */ /* 0x000fe40002000000 */
[----:B------:R-:W-:Y:S02]  /*1840*/  SEL R78, R65, 0x4afb0ccd, P4 ;  /* 0x4afb0ccd414e7807 */ /* 0x000fe40002000000 */
[----:B------:R-:W-:Y:S02]  /*1850*/  SEL R74, R15, 0xffffffff, P4 ;  /* 0xffffffff0f4a7807 */ /* 0x000fe40002000000 */
[----:B------:R-:W-:Y:S02]  /*1860*/  SEL R15, R9, 0xffffffff, P4 ;  /* 0xffffffff090f7807 */ /* 0x000fe40002000000 */
[----:B------:R-:W-:-:S02]  /*1870*/  SEL R65, R5, R73, P2 ;  /* 0x0000004905417207 */ /* 0x000fc40001000000 */
[----:B------:R-:W-:Y:S02]  /*1880*/  SEL R80, R80, 0x4afb0ccd, P4 ;  /* 0x4afb0ccd50507807 */ /* 0x000fe40002000000 */
[----:B------:R-:W-:Y:S02]  /*1890*/  SEL R26, R26, 0x4afb0ccd, P4 ;  /* 0x4afb0ccd1a1a7807 */ /* 0x000fe40002000000 */
[----:B------:R-:W-:Y:S02]  /*18a0*/  IADD3 R9, P2, PT, R32, R10, RZ ;  /* 0x0000000a20097210 */ /* 0x000fe40007f5e0ff */
[----:B------:R-:W-:-:S03]  /*18b0*/  ISETP.GT.U32.AND P4, PT, R87, R70, PT ;  /* 0x000000465700720c */ /* 0x000fc60003f84070 */
[----:B------:R-:W-:Y:S01]  /*18c0*/  IMAD.X R73, R33, 0x1, R11, P2 ;  /* 0x0000000121497824 */ /* 0x000fe200010e060b */
[----:B------:R-:W-:-:S04]  /*18d0*/  ISETP.GT.AND.EX P4, PT, R88, R39, PT, P4 ;  /* 0x000000275800720c */ /* 0x000fc80003f84340 */
[----:B------:R-:W-:Y:S02]  /*18e0*/  SEL R33, R87, R70, P4 ;  /* 0x0000004657217207 */ /* 0x000fe40002000000 */
[----:B------:R-:W-:Y:S02]  /*18f0*/  SEL R32, R88, R39, P4 ;  /* 0x0000002758207207 */ /* 0x000fe40002000000 */
[----:B------:R-:W-:Y:S02]  /*1900*/  SEL R70, R9, 0x4afb0ccd, P3 ;  /* 0x4afb0ccd09467807 */ /* 0x000fe40001800000 */
[----:B------:R-:W-:Y:S02]  /*1910*/  SEL R39, R73, 0xffffffff, P3 ;  /* 0xffffffff49277807 */ /* 0x000fe40001800000 */
[----:B------:R-:W-:Y:S02]  /*1920*/  IADD3 R73, P3, PT, R16, R10, RZ ;  /* 0x0000000a10497210 */ /* 0x000fe40007f7e0ff */
[----:B------:R-:W-:-:S03]  /*1930*/  ISETP.GT.U32.AND P2, PT, R85, R37, PT ;  /* 0x000000255500720c */ /* 0x000fc60003f44070 */
[--C-:B------:R-:W-:Y:S01]  /*1940*/  IMAD.X R16, R17, 0x1, R11.reuse, P3 ;  /* 0x0000000111107824 */ /* 0x100fe200018e060b */
[----:B------:R-:W-:Y:S02]  /*1950*/  SEL R73, R73, 0x4afb0ccd, P6 ;  /* 0x4afb0ccd49497807 */ /* 0x000fe40003000000 */
[-C--:B------:R-:W-:Y:S02]  /*1960*/  ISETP.GT.AND.EX P2, PT, R82, R25.reuse, PT, P2 ;  /* 0x000000195200720c */ /* 0x080fe40003f44320 */
[----:B------:R-:W-:Y:S02]  /*1970*/  SEL R16, R16, 0xffffffff, P6 ;  /* 0xffffffff10107807 */ /* 0x000fe40003000000 */
[----:B------:R-:W-:Y:S02]  /*1980*/  IADD3 R9, P6, PT, R28, R10, RZ ;  /* 0x0000000a1c097210 */ /* 0x000fe40007fde0ff */
[----:B------:R-:W-:Y:S02]  /*1990*/  ISETP.GT.U32.AND P3, PT, R86, R38, PT ;  /* 0x000000265600720c */ /* 0x000fe40003f64070 */
[----:B------:R-:W-:Y:S01]  /*19a0*/  SEL R17, R82, R25, P2 ;  /* 0x0000001952117207 */ /* 0x000fe20001000000 */
[----:B------:R-:W-:Y:S01]  /*19b0*/  IMAD.X R82, R29, 0x1, R11, P6 ;  /* 0x000000011d527824 */ /* 0x000fe200030e060b */
[----:B------:R-:W-:-:S02]  /*19c0*/  ISETP.GT.AND.EX P3, PT, R84, R27, PT, P3 ;  /* 0x0000001b5400720c */ /* 0x000fc40003f64330 */
[----:B------:R-:W-:Y:S02]  /*19d0*/  SEL R29, R5, R24, P5 ;  /* 0x00000018051d7207 */ /* 0x000fe40002800000 */
[----:B------:R-:W-:Y:S02]  /*19e0*/  ISETP.GT.U32.AND P5, PT, R8, R55, PT ;  /* 0x000000370800720c */ /* 0x000fe40003fa4070 */
[----:B------:R-:W-:Y:S02]  /*19f0*/  SEL R28, R86, R38, P3 ;  /* 0x00000026561c7207 */ /* 0x000fe40001800000 */
[----:B------:R-:W-:Y:S02]  /*1a00*/  IADD3 R38, P6, PT, R20, R10, RZ ;  /* 0x0000000a14267210 */ /* 0x000fe40007fde0ff */
[----:B------:R-:W-:Y:S02]  /*1a10*/  SEL R25, R9, 0x4afb0ccd, P0 ;  /* 0x4afb0ccd09197807 */ /* 0x000fe40000000000 */
[----:B------:R-:W-:-:S02]  /*1a20*/  SEL R24, R82, 0xffffffff, P0 ;  /* 0xffffffff52187807 */ /* 0x000fc40000000000 */
[----:B------:R-:W-:Y:S02]  /*1a30*/  ISETP.NE.U32.AND P0, PT, R10, 0x4afb0ccd, PT ;  /* 0x4afb0ccd0a00780c */ /* 0x000fe40003f05070 */
[----:B------:R-:W-:Y:S02]  /*1a40*/  ISETP.GT.AND.EX P5, PT, R83, R59, PT, P5 ;  /* 0x0000003b5300720c */ /* 0x000fe40003fa4350 */
[----:B------:R-:W-:Y:S01]  /*1a50*/  SEL R20, R84, R27, P3 ;  /* 0x0000001b54147207 */ /* 0x000fe20001800000 */
[----:B------:R-:W-:Y:S01]  /*1a60*/  IMAD.X R27, R21, 0x1, R11, P6 ;  /* 0x00000001151b7824 */ /* 0x000fe200030e060b */
[----:B------:R-:W-:Y:S02]  /*1a70*/  ISETP.NE.AND.EX P0, PT, R11, -0x1, PT, P0 ;  /* 0xffffffff0b00780c */ /* 0x000fe40003f05300 */
[----:B------:R-:W-:Y:S02]  /*1a80*/  SEL R55, R8, R55, P5 ;  /* 0x0000003708377207 */ /* 0x000fe40002800000 */
[----:B------:R-:W0:Y:S01]  /*1a90*/  LDS.128 R8, [R3+0x100] ;  /* 0x0001000003087984 */ /* 0x000e220000000c00 */
[----:B------:R-:W-:-:S04]  /*1aa0*/  ISETP.GT.U32.AND P6, PT, R80, R52, PT ;  /* 0x000000345000720c */ /* 0x000fc80003fc4070 */
[-C--:B------:R-:W-:Y:S02]  /*1ab0*/  ISETP.GT.AND.EX P6, PT, R79, R66.reuse, PT, P6 ;  /* 0x000000424f00720c */ /* 0x080fe40003fc4360 */
[----:B------:R-:W-:Y:S02]  /*1ac0*/  SEL R37, R85, R37, P2 ;  /* 0x0000002555257207 */ /* 0x000fe40001000000 */
[----:B------:R-:W-:Y:S02]  /*1ad0*/  SEL R21, R5, R7, P2 ;  /* 0x0000000705157207 */ /* 0x000fe40001000000 */
[----:B------:R-:W-:Y:S02]  /*1ae0*/  SEL R66, R79, R66, P6 ;  /* 0x000000424f427207 */ /* 0x000fe40003000000 */
[----:B------:R-:W-:Y:S02]  /*1af0*/  SEL R42, R5, R42, P4 ;  /* 0x0000002a052a7207 */ /* 0x000fe40002000000 */
[----:B------:R-:W-:-:S02]  /*1b00*/  ISETP.GT.U32.AND P2, PT, R78, R47, PT ;  /* 0x0000002f4e00720c */ /* 0x000fc40003f44070 */
[----:B------:R-:W-:Y:S02]  /*1b10*/  SEL R79, R70, 0x4afb0ccd, P0 ;  /* 0x4afb0ccd464f7807 */ /* 0x000fe40000000000 */
[----:B------:R-:W-:Y:S02]  /*1b20*/  ISETP.GT.U32.AND P4, PT, R26, R49, PT ;  /* 0x000000311a00720c */ /* 0x000fe40003f84070 */
[----:B------:R-:W-:Y:S02]  /*1b30*/  SEL R7, R38, 0x4afb0ccd, P1 ;  /* 0x4afb0ccd26077807 */ /* 0x000fe40000800000 */
[----:B------:R-:W-:Y:S02]  /*1b40*/  SEL R38, R27, 0xffffffff, P1 ;  /* 0xffffffff1b267807 */ /* 0x000fe40000800000 */
[----:B------:R-:W-:Y:S02]  /*1b50*/  ISETP.GT.AND.EX P2, PT, R74, R60, PT, P2 ;  /* 0x0000003c4a00720c */ /* 0x000fe40003f44320 */
[----:B------:R-:W-:-:S02]  /*1b60*/  SEL R39, R39, 0xffffffff, P0 ;  /* 0xffffffff27277807 */ /* 0x000fc40000000000 */
[----:B------:R-:W-:Y:S02]  /*1b70*/  ISETP.GT.U32.AND P1, PT, R79, R58, PT ;  /* 0x0000003a4f00720c */ /* 0x000fe40003f24070 */
[----:B------:R-:W-:Y:S02]  /*1b80*/  ISETP.GT.AND.EX P4, PT, R15, R63, PT, P4 ;  /* 0x0000003f0f00720c */ /* 0x000fe40003f84340 */
[----:B------:R-:W-:Y:S02]  /*1b90*/  SEL R47, R78, R47, P2 ;  /* 0x0000002f4e2f7207 */ /* 0x000fe40001000000 */
[----:B------:R-:W-:Y:S02]  /*1ba0*/  SEL R60, R74, R60, P2 ;  /* 0x0000003c4a3c7207 */ /* 0x000fe40001000000 */
[----:B------:R-:W-:Y:S02]  /*1bb0*/  ISETP.GT.AND.EX P1, PT, R39, R64, PT, P1 ;  /* 0x000000402700720c */ /* 0x000fe40003f24310 */
[----:B------:R-:W-:-:S02]  /*1bc0*/  SEL R54, R5, R54, P2 ;  /* 0x0000003605367207 */ /* 0x000fc40001000000 */
[----:B------:R-:W-:Y:S02]  /*1bd0*/  SEL R49, R26, R49, P4 ;  /* 0x000000311a317207 */ /* 0x000fe40002000000 */
[----:B0-----:R-:W-:Y:S02]  /*1be0*/  IADD3 R78, P2, PT, R8, R34, RZ ;  /* 0x00000022084e7210 */ /* 0x001fe40007f5e0ff */
[----:B------:R-:W-:Y:S02]  /*1bf0*/  SEL R52, R80, R52, P6 ;  /* 0x0000003450347207 */ /* 0x000fe40003000000 */
[----:B------:R-:W-:Y:S02]  /*1c00*/  SEL R26, R73, 0x4afb0ccd, P0 ;  /* 0x4afb0ccd491a7807 */ /* 0x000fe40000000000 */
[----:B------:R-:W-:Y:S02]  /*1c10*/  SEL R25, R25, 0x4afb0ccd, P0 ;  /* 0x4afb0ccd19197807 */ /* 0x000fe40000000000 */
[----:B------:R-:W-:-:S02]  /*1c20*/  SEL R57, R5, R57, P6 ;  /* 0x0000003905397207 */ /* 0x000fc40003000000 */
[----:B------:R-:W-:Y:S02]  /*1c30*/  ISETP.NE.U32.AND P6, PT, R18, 0x4afb0ccd, PT ;  /* 0x4afb0ccd1200780c */ /* 0x000fe40003fc5070 */
[----:B------:R-:W-:Y:S02]  /*1c40*/  SEL R58, R79, R58, P1 ;  /* 0x0000003a4f3a7207 */ /* 0x000fe40000800000 */
[----:B------:R-:W-:Y:S02]  /*1c50*/  SEL R64, R39, R64, P1 ;  /* 0x0000004027407207 */ /* 0x000fe40000800000 */
[----:B------:R-:W-:Y:S02]  /*1c60*/  SEL R68, R5, R68, P1 ;  /* 0x0000004405447207 */ /* 0x000fe40000800000 */
[----:B------:R-:W-:Y:S02]  /*1c70*/  SEL R59, R83, R59, P5 ;  /* 0x0000003b533b7207 */ /* 0x000fe40002800000 */
[----:B------:R-:W-:-:S02]  /*1c80*/  SEL R27, R16, 0xffffffff, P0 ;  /* 0xffffffff101b7807 */ /* 0x000fc40000000000 */
[C---:B------:R-:W-:Y:S02]  /*1c90*/  SEL R48, R5.reuse, R48, P3 ;  /* 0x0000003005307207 */ /* 0x040fe40001800000 */
[----:B------:R-:W-:Y:S02]  /*1ca0*/  SEL R67, R5, R67, P5 ;  /* 0x0000004305437207 */ /* 0x000fe40002800000 */
[----:B------:R-:W-:Y:S01]  /*1cb0*/  SEL R63, R15, R63, P4 ;  /* 0x0000003f0f3f7207 */ /* 0x000fe20002000000 */
[----:B------:R-:W-:Y:S01]  /*1cc0*/  IMAD.X R15, R9, 0x1, R35, P2 ;  /* 0x00000001090f7824 */ /* 0x000fe200010e0623 */
[----:B------:R-:W-:Y:S02]  /*1cd0*/  IADD3 R74, P1, PT, R8, R18, RZ ;  /* 0x00000012084a7210 */ /* 0x000fe40007f3e0ff */
[----:B------:R-:W-:Y:S02]  /*1ce0*/  SEL R16, R24, 0xffffffff, P0 ;  /* 0xffffffff18107807 */ /* 0x000fe40000000000 */
[----:B------:R-:W-:-:S02]  /*1cf0*/  ISETP.GT.U32.AND P5, PT, R26, R61, PT ;  /* 0x0000003d1a00720c */ /* 0x000fc40003fa4070 */
[----:B------:R-:W-:Y:S02]  /*1d00*/  ISETP.GT.U32.AND P3, PT, R25, R50, PT ;  /* 0x000000321900720c */ /* 0x000fe40003f64070 */
[----:B------:R-:W-:Y:S02]  /*1d10*/  SEL R39, R7, 0x4afb0ccd, P0 ;  /* 0x4afb0ccd07277807 */ /* 0x000fe40000000000 */
[----:B------:R-:W-:Y:S02]  /*1d20*/  SEL R38, R38, 0xffffffff, P0 ;  /* 0xffffffff26267807 */ /* 0x000fe40000000000 */
[----:B------:R-:W-:Y:S02]  /*1d30*/  ISETP.NE.U32.AND P2, PT, R8, 0x4afb0ccd, PT ;  /* 0x4afb0ccd0800780c */ /* 0x000fe40003f45070 */
[----:B------:R-:W-:Y:S02]  /*1d40*/  ISETP.NE.AND.EX P6, PT, R19, -0x1, PT, P6 ;  /* 0xffffffff1300780c */ /* 0x000fe40003fc5360 */
[----:B------:R-:W-:Y:S01]  /*1d50*/  ISETP.NE.U32.AND P0, PT, R34, 0x4afb0ccd, PT ;  /* 0x4afb0ccd2200780c */ /* 0x000fe20003f05070 */
[----:B------:R-:W-:Y:S01]  /*1d60*/  IMAD.X R7, R9, 0x1, R19, P1 ;  /* 0x0000000109077824 */ /* 0x000fe200008e0613 */
[----:B------:R-:W-:-:S02]  /*1d70*/  ISETP.GT.AND.EX P5, PT, R27, R56, PT, P5 ;  /* 0x000000381b00720c */ /* 0x000fc40003fa4350 */
[----:B------:R-:W-:Y:S02]  /*1d80*/  ISETP.GT.AND.EX P3, PT, R16, R53, PT, P3 ;  /* 0x000000351000720c */ /* 0x000fe40003f64330 */
[----:B------:R-:W-:Y:S02]  /*1d90*/  ISETP.NE.AND.EX P2, PT, R9, -0x1, PT, P2 ;  /* 0xffffffff0900780c */ /* 0x000fe40003f45320 */
[----:B------:R-:W-:Y:S02]  /*1da0*/  SEL R74, R74, 0x4afb0ccd, P6 ;  /* 0x4afb0ccd4a4a7807 */ /* 0x000fe40003000000 */
[----:B------:R-:W-:Y:S02]  /*1db0*/  ISETP.NE.AND.EX P0, PT, R35, -0x1, PT, P0 ;  /* 0xffffffff2300780c */ /* 0x000fe40003f05300 */
[----:B------:R-:W-:Y:S02]  /*1dc0*/  IADD3 R70, P1, PT, R8, R30, RZ ;  /* 0x0000001e08467210 */ /* 0x000fe40007f3e0ff */
[----:B------:R-:W-:-:S02]  /*1dd0*/  SEL R61, R26, R61, P5 ;  /* 0x0000003d1a3d7207 */ /* 0x000fc40002800000 */
[----:B------:R-:W-:Y:S02]  /*1de0*/  SEL R56, R27, R56, P5 ;  /* 0x000000381b387207 */ /* 0x000fe40002800000 */
[----:B------:R-:W-:Y:S02]  /*1df0*/  SEL R50, R25, R50, P3 ;  /* 0x0000003219327207 */ /* 0x000fe40001800000 */
[----:B------:R-:W0:Y:S01]  /*1e00*/  LDS.128 R24, [R3+0x110] ;  /* 0x0001100003187984 */ /* 0x000e220000000c00 */
[----:B------:R-:W-:Y:S02]  /*1e10*/  SEL R7, R7, 0xffffffff, P6 ;  /* 0xffffffff07077807 */ /* 0x000fe40003000000 */
[----:B------:R-:W-:Y:S02]  /*1e20*/  SEL R74, R74, 0x4afb0ccd, P2 ;  /* 0x4afb0ccd4a4a7807 */ /* 0x000fe40001000000 */
[----:B------:R-:W-:Y:S01]  /*1e30*/  SEL R78, R78, 0x4afb0ccd, P0 ;  /* 0x4afb0ccd4e4e7807 */ /* 0x000fe20000000000 */
[----:B------:R-:W-:Y:S01]  /*1e40*/  IMAD.X R73, R9, 0x1, R31, P1 ;  /* 0x0000000109497824 */ /* 0x000fe200008e061f */
[----:B------:R-:W-:-:S02]  /*1e50*/  SEL R7, R7, 0xffffffff, P2 ;  /* 0xffffffff07077807 */ /* 0x000fc40001000000 */
[----:B------:R-:W-:Y:S02]  /*1e60*/  ISETP.GT.U32.AND P1, PT, R74, R71, PT ;  /* 0x000000474a00720c */ /* 0x000fe40003f24070 */
[----:B------:R-:W-:Y:S02]  /*1e70*/  SEL R15, R15, 0xffffffff, P0 ;  /* 0xffffffff0f0f7807 */ /* 0x000fe40000000000 */
[----:B------:R-:W-:Y:S02]  /*1e80*/  SEL R78, R78, 0x4afb0ccd, P2 ;  /* 0x4afb0ccd4e4e7807 */ /* 0x000fe40001000000 */
[C---:B------:R-:W-:Y:S02]  /*1e90*/  SEL R62, R5.reuse, R62, P4 ;  /* 0x0000003e053e7207 */ /* 0x040fe40002000000 */
[----:B------:R-:W-:Y:S02]  /*1ea0*/  SEL R45, R5, R45, P5 ;  /* 0x0000002d052d7207 */ /* 0x000fe40002800000 */
[----:B------:R-:W-:-:S02]  /*1eb0*/  ISETP.GT.AND.EX P1, PT, R7, R76, PT, P1 ;  /* 0x0000004c0700720c */ /* 0x000fc40003f24310 */
[----:B------:R-:W-:Y:S02]  /*1ec0*/  ISETP.NE.U32.AND P4, PT, R30, 0x4afb0ccd, PT ;  /* 0x4afb0ccd1e00780c */ /* 0x000fe40003f85070 */
[----:B------:R-:W-:Y:S02]  /*1ed0*/  SEL R15, R15, 0xffffffff, P2 ;  /* 0xffffffff0f0f7807 */ /* 0x000fe40001000000 */
[----:B------:R-:W-:Y:S02]  /*1ee0*/  ISETP.GT.U32.AND P5, PT, R78, R69, PT ;  /* 0x000000454e00720c */ /* 0x000fe40003fa4070 */
[----:B------:R-:W-:Y:S01]  /*1ef0*/  SEL R76, R7, R76, P1 ;  /* 0x0000004c074c7207 */ /* 0x000fe20000800000 */
[----:B------:R-:W-:Y:S01]  /*1f00*/  VIADD R7, R5, 0x1 ;  /* 0x0000000105077836 */ /* 0x000fe20000000000 */
[----:B------:R-:W-:Y:S02]  /*1f10*/  ISETP.GT.AND.EX P5, PT, R15, R72, PT, P5 ;  /* 0x000000480f00720c */ /* 0x000fe40003fa4350 */
[----:B------:R-:W-:-:S02]  /*1f20*/  ISETP.NE.AND.EX P4, PT, R31, -0x1, PT, P4 ;  /* 0xffffffff1f00780c */ /* 0x000fc40003f85340 */
[----:B------:R-:W-:Y:S02]  /*1f30*/  SEL R72, R15, R72, P5 ;  /* 0x000000480f487207 */ /* 0x000fe40002800000 */
[----:B------:R-:W-:Y:S02]  /*1f40*/  SEL R70, R70, 0x4afb0ccd, P4 ;  /* 0x4afb0ccd46467807 */ /* 0x000fe40002000000 */
[----:B------:R-:W-:Y:S02]  /*1f50*/  SEL R69, R78, R69, P5 ;  /* 0x000000454e457207 */ /* 0x000fe40002800000 */
[----:B------:R-:W-:Y:S02]  /*1f60*/  SEL R15, R7, R13, P5 ;  /* 0x0000000d070f7207 */ /* 0x000fe40002800000 */
[----:B------:R-:W-:Y:S02]  /*1f70*/  SEL R53, R16, R53, P3 ;  /* 0x0000003510357207 */ /* 0x000fe40001800000 */
[----:B------:R-:W-:-:S02]  /*1f80*/  IADD3 R88, P5, PT, R8, R22, RZ ;  /* 0x0000001608587210 */ /* 0x000fc40007fbe0ff */
[----:B------:R-:W-:Y:S02]  /*1f90*/  SEL R71, R74, R71, P1 ;  /* 0x000000474a477207 */ /* 0x000fe40000800000 */
[----:B------:R-:W-:Y:S02]  /*1fa0*/  SEL R16, R7, R12, P1 ;  /* 0x0000000c07107207 */ /* 0x000fe40000800000 */
[----:B------:R-:W-:Y:S02]  /*1fb0*/  SEL R73, R73, 0xffffffff, P4 ;  /* 0xffffffff49497807 */ /* 0x000fe40002000000 */
[----:B------:R-:W-:Y:S02]  /*1fc0*/  SEL R70, R70, 0x4afb0ccd, P2 ;  /* 0x4afb0ccd46467807 */ /* 0x000fe40001000000 */
[----:B------:R-:W-:Y:S01]  /*1fd0*/  ISETP.NE.U32.AND P1, PT, R22, 0x4afb0ccd, PT ;  /* 0x4afb0ccd1600780c */ /* 0x000fe20003f25070 */
[----:B------:R-:W-:Y:S01]  /*1fe0*/  IMAD.X R90, R9, 0x1, R23, P5 ;  /* 0x00000001095a7824 */ /* 0x000fe200028e0617 */
[----:B------:R-:W-:-:S02]  /*1ff0*/  SEL R44, R5, R44, P3 ;  /* 0x0000002c052c7207 */ /* 0x000fc40001800000 */
[----:B------:R-:W-:Y:S02]  /*2000*/  SEL R73, R73, 0xffffffff, P2 ;  /* 0xffffffff49497807 */ /* 0x000fe40001000000 */
[----:B------:R-:W-:Y:S02]  /*2010*/  ISETP.GT.U32.AND P3, PT, R70, R81, PT ;  /* 0x000000514600720c */ /* 0x000fe40003f64070 */
[----:B------:R-:W-:Y:S02]  /*2020*/  ISETP.NE.AND.EX P1, PT, R23, -0x1, PT, P1 ;  /* 0xffffffff1700780c */ /* 0x000fe40003f25310 */
[----:B------:R-:W-:Y:S02]  /*2030*/  ISETP.GT.AND.EX P3, PT, R73, R14, PT, P3 ;  /* 0x0000000e4900720c */ /* 0x000fe40003f64330 */
[----:B------:R-:W-:Y:S02]  /*2040*/  SEL R88, R88, 0x4afb0ccd, P1 ;  /* 0x4afb0ccd58587807 */ /* 0x000fe40000800000 */
[----:B------:R-:W-:-:S02]  /*2050*/  SEL R90, R90, 0xffffffff, P1 ;  /* 0xffffffff5a5a7807 */ /* 0x000fc40000800000 */
[----:B------:R-:W-:Y:S02]  /*2060*/  SEL R81, R70, R81, P3 ;  /* 0x0000005146517207 */ /* 0x000fe40001800000 */
[----:B------:R-:W-:Y:S02]  /*2070*/  SEL R88, R88, 0x4afb0ccd, P2 ;  /* 0x4afb0ccd58587807 */ /* 0x000fe40001000000 */
[----:B------:R-:W-:Y:S02]  /*2080*/  SEL R90, R90, 0xffffffff, P2 ;  /* 0xffffffff5a5a7807 */ /* 0x000fe40001000000 */
[----:B------:R-:W-:-:S05]  /*2090*/  IADD3 R70, P2, PT, R10, R30, RZ ;  /* 0x0000001e0a467210 */ /* 0x000fca0007f5e0ff */
[----:B------:R-:W-:Y:S01]  /*20a0*/  IMAD.X R86, R11, 0x1, R31, P2 ;  /* 0x000000010b567824 */ /* 0x000fe200010e061f */
[----:B0-----:R-:W-:Y:S02]  /*20b0*/  IADD3 R85, P2, PT, R24, R34, RZ ;  /* 0x0000002218557210 */ /* 0x001fe40007f5e0ff */
[----:B------:R-:W-:-:S03]  /*20c0*/  SEL R8, R7, R29, P3 ;  /* 0x0000001d07087207 */ /* 0x000fc60001800000 */
[----:B------:R-:W-:Y:S01]  /*20d0*/  IMAD.X R83, R25, 0x1, R35, P2 ;  /* 0x0000000119537824 */ /* 0x000fe200010e0623 */
[----:B------:R-:W-:Y:S02]  /*20e0*/  IADD3 R29, P2, PT, R24, R30, RZ ;  /* 0x0000001e181d7210 */ /* 0x000fe40007f5e0ff */
[----:B------:R-:W-:Y:S02]  /*20f0*/  SEL R14, R73, R14, P3 ;  /* 0x0000000e490e7207 */ /* 0x000fe40001800000 */
[C---:B------:R-:W-:Y:S02]  /*2100*/  IADD3 R84, P5, PT, R10.reuse, R34, RZ ;  /* 0x000000220a547210 */ /* 0x040fe40007fbe0ff */
[----:B------:R-:W-:Y:S01]  /*2110*/  IADD3 R74, P3, PT, R10, R18, RZ ;  /* 0x000000120a4a7210 */ /* 0x000fe20007f7e0ff */
[----:B------:R-:W-:Y:S01]  /*2120*/  IMAD.X R73, R25, 0x1, R31, P2 ;  /* 0x0000000119497824 */ /* 0x000fe200010e061f */
[-C--:B------:R-:W-:Y:S01]  /*2130*/  IADD3 R12, P2, PT, R24, R22.reuse, RZ ;  /* 0x00000016180c7210 */ /* 0x080fe20007f5e0ff */
[C---:B------:R-:W-:Y:S01]  /*2140*/  IMAD.X R79, R11.reuse, 0x1, R35, P5 ;  /* 0x000000010b4f7824 */ /* 0x040fe200028e0623 */
[C---:B------:R-:W-:Y:S01]  /*2150*/  ISETP.NE.U32.AND P5, PT, R10.reuse, 0x4afb0ccd, PT ;  /* 0x4afb0ccd0a00780c */ /* 0x040fe20003fa5070 */
[----:B------:R-:W-:Y:S01]  /*2160*/  IMAD.X R87, R11, 0x1, R19, P3 ;  /* 0x000000010b577824 */ /* 0x000fe200018e0613 */
[----:B------:R-:W-:Y:S01]  /*2170*/  IADD3 R9, P3, PT, R10, R22, RZ ;  /* 0x000000160a097210 */ /* 0x000fe20007f7e0ff */
[----:B------:R-:W-:Y:S01]  /*2180*/  IMAD.X R78, R25, 0x1, R23, P2 ;  /* 0x00000001194e7824 */ /* 0x000fe200010e0617 */
[----:B------:R-:W-:-:S02]  /*2190*/  ISETP.NE.AND.EX P5, PT, R11, -0x1, PT, P5 ;  /* 0xffffffff0b00780c */ /* 0x000fc40003fa5350 */
[----:B------:R-:W-:Y:S01]  /*21a0*/  ISETP.GT.U32.AND P2, PT, R88, R37, PT ;  /* 0x000000255800720c */ /* 0x000fe20003f44070 */
[----:B------:R-:W-:Y:S01]  /*21b0*/  IMAD.X R11, R11, 0x1, R23, P3 ;  /* 0x000000010b0b7824 */ /* 0x000fe200018e0617 */
[----:B------:R-:W-:Y:S02]  /*21c0*/  IADD3 R82, P3, PT, R24, R18, RZ ;  /* 0x0000001218527210 */ /* 0x000fe40007f7e0ff */
[----:B------:R-:W-:Y:S02]  /*21d0*/  ISETP.GT.AND.EX P2, PT, R90, R17, PT, P2 ;  /* 0x000000115a00720c */ /* 0x000fe40003f44320 */
[----:B------:R-:W-:Y:S01]  /*21e0*/  SEL R84, R84, 0x4afb0ccd, P0 ;  /* 0x4afb0ccd54547807 */ /* 0x000fe20000000000 */
[----:B------:R-:W-:Y:S01]  /*21f0*/  IMAD.X R80, R25, 0x1, R19, P3 ;  /* 0x0000000119507824 */ /* 0x000fe200018e0613 */
[----:B------:R-:W-:Y:S02]  /*2200*/  ISETP.NE.U32.AND P3, PT, R24, 0x4afb0ccd, PT ;  /* 0x4afb0ccd1800780c */ /* 0x000fe40003f65070 */
[----:B------:R-:W-:-:S02]  /*2210*/  SEL R10, R88, R37, P2 ;  /* 0x00000025580a7207 */ /* 0x000fc40001000000 */
[----:B------:R-:W-:Y:S02]  /*2220*/  SEL R13, R90, R17, P2 ;  /* 0x000000115a0d7207 */ /* 0x000fe40001000000 */
        /* <DEDUP_REMOVED lines=9> */
[----:B------:R-:W-:Y:S02]  /*22c0*/  ISETP.NE.AND.EX P3, PT, R25, -0x1, PT, P3 ;  /* 0xffffffff1900780c */ /* 0x000fe40003f65330 */
[----:B------:R-:W-:-:S02]  /*22d0*/  SEL R73, R78, 0xffffffff, P1 ;  /* 0xffffffff4e497807 */ /* 0x000fc40000800000 */
        /* <DEDUP_REMOVED lines=13> */
[----:B------:R-:W-:Y:S02]  /*23b0*/  ISETP.GT.U32.AND P5, PT, R84, R75, PT ;  /* 0x0000004b5400720c */ /* 0x000fe40003fa4070 */
[----:B------:R-:W-:Y:S02]  /*23c0*/  SEL R12, R7, R21, P2 ;  /* 0x00000015070c7207 */ /* 0x000fe40001000000 */
        /* <DEDUP_REMOVED lines=8> */
[----:B------:R-:W-:-:S02]  /*2450*/  ISETP.GT.AND.EX P3, PT, R78, R77, PT, P5 ;  /* 0x0000004d4e00720c */ /* 0x000fc40003f64350 */
[----:B------:R-:W-:-:S05]  /*2460*/  IADD3 R87, P5, PT, R26, R34, RZ ;  /* 0x000000221a577210 */ /* 0x000fca0007fbe0ff */
[----:B------:R-:W-:Y:S01]  /*2470*/  IMAD.X R86, R27, 0x1, R35, P5 ;  /* 0x000000011b567824 */ /* 0x000fe200028e0623 */
[----:B------:R-:W-:Y:S02]  /*2480*/  SEL R87, R87, 0x4afb0ccd, P0 ;  /* 0x4afb0ccd57577807 */ /* 0x000fe40000000000 */
[----:B------:R-:W-:Y:S02]  /*2490*/  SEL R75, R84, R75, P3 ;  /* 0x0000004b544b7207 */ /* 0x000fe40001800000 */
[----:B------:R-:W-:Y:S02]  /*24a0*/  SEL R86, R86, 0xffffffff, P0 ;  /* 0xffffffff56567807 */ /* 0x000fe40000000000 */
[----:B------:R-:W-:Y:S02]  /*24b0*/  ISETP.GT.U32.AND P5, PT, R74, R41, PT ;  /* 0x000000294a00720c */ /* 0x000fe40003fa4070 */
[----:B------:R-:W-:Y:S02]  /*24c0*/  SEL R77, R78, R77, P3 ;  /* 0x0000004d4e4d7207 */ /* 0x000fe40001800000 */
[----:B------:R-:W-:-:S02]  /*24d0*/  SEL R40, R7, R40, P3 ;  /* 0x0000002807287207 */ /* 0x000fc40001800000 */
[----:B------:R-:W-:Y:S02]  /*24e0*/  IADD3 R73, P0, PT, R26, R18, RZ ;  /* 0x000000121a497210 */ /* 0x000fe40007f1e0ff */
[----:B------:R-:W-:Y:S02]  /*24f0*/  ISETP.GT.U32.AND P3, PT, R70, R33, PT ;  /* 0x000000214600720c */ /* 0x000fe40003f64070 */
[----:B------:R-:W-:Y:S01]  /*2500*/  ISETP.GT.AND.EX P5, PT, R17, R36, PT, P5 ;  /* 0x000000241100720c */ /* 0x000fe20003fa4350 */
[----:B------:R-:W-:Y:S01]  /*2510*/  IMAD.X R19, R27, 0x1, R19, P0 ;  /* 0x000000011b137824 */ /* 0x000fe200000e0613 */
[----:B------:R-:W-:Y:S02]  /*2520*/  ISETP.GT.AND.EX P3, PT, R37, R32, PT, P3 ;  /* 0x000000202500720c */ /* 0x000fe40003f64330 */
[----:B------:R-:W-:Y:S02]  /*2530*/  ISETP.GT.U32.AND P2, PT, R39, R46, PT ;  /* 0x0000002e2700720c */ /* 0x000fe40003f44070 */
[----:B------:R-:W-:-:S02]  /*2540*/  SEL R18, R17, R36, P5 ;  /* 0x0000002411127207 */ /* 0x000fc40002800000 */
[----:B------:R-:W-:Y:S02]  /*2550*/  SEL R17, R70, R33, P3 ;  /* 0x0000002146117207 */ /* 0x000fe40001800000 */
[----:B------:R-:W-:Y:S02]  /*2560*/  SEL R73, R73, 0x4afb0ccd, P6 ;  /* 0x4afb0ccd49497807 */ /* 0x000fe40003000000 */
[----:B------:R-:W-:Y:S02]  /*2570*/  SEL R70, R19, 0xffffffff, P6 ;  /* 0xffffffff13467807 */ /* 0x000fe40003000000 */
[----:B------:R-:W-:Y:S02]  /*2580*/  ISETP.GT.AND.EX P2, PT, R38, R43, PT, P2 ;  /* 0x0000002b2600720c */ /* 0x000fe40003f44320 */
[----:B------:R-:W-:Y:S02]  /*2590*/  IADD3 R78, P6, PT, R26, R30, RZ ;  /* 0x0000001e1a4e7210 */ /* 0x000fe40007fde0ff */
[----:B------:R-:W-:-:S02]  /*25a0*/  SEL R46, R39, R46, P2 ;  /* 0x0000002e272e7207 */ /* 0x000fc40001000000 */
[----:B------:R-:W-:Y:S02]  /*25b0*/  SEL R43, R38, R43, P2 ;  /* 0x0000002b262b7207 */ /* 0x000fe40001000000 */
[----:B------:R-:W-:Y:S01]  /*25c0*/  SEL R41, R74, R41, P5 ;  /* 0x000000294a297207 */ /* 0x000fe20002800000 */
[----:B------:R-:W-:Y:S01]  /*25d0*/  IMAD.X R74, R27, 0x1, R31, P6 ;  /* 0x000000011b4a7824 */ /* 0x000fe200030e061f */
[----:B------:R-:W-:Y:S02]  /*25e0*/  SEL R19, R37, R32, P3 ;  /* 0x0000002025137207 */ /* 0x000fe40001800000 */
[----:B------:R-:W-:Y:S01]  /*25f0*/  LDS.128 R36, [R3+0x200] ;  /* 0x0002000003247984 */ /* 0x000fe20000000c00 */
[----:B------:R-:W-:-:S03]  /*2600*/  SEL R65, R7, R65, P5 ;  /* 0x0000004107417207 */ /* 0x000fc60002800000 */
[----:B------:R-:W0:Y:S01]  /*2610*/  LDS.128 R32, [R4+0x10] ;  /* 0x0000100004207984 */ /* 0x000e220000000c00 */
[----:B------:R-:W-:Y:S02]  /*2620*/  ISETP.NE.U32.AND P5, PT, R26, 0x4afb0ccd, PT ;  /* 0x4afb0ccd1a00780c */ /* 0x000fe40003fa5070 */
[----:B------:R-:W-:Y:S02]  /*2630*/  SEL R78, R78, 0x4afb0ccd, P4 ;  /* 0x4afb0ccd4e4e7807 */ /* 0x000fe40002000000 */
[----:B------:R-:W-:Y:S02]  /*2640*/  SEL R74, R74, 0xffffffff, P4 ;  /* 0xffffffff4a4a7807 */ /* 0x000fe40002000000 */
[----:B------:R-:W-:Y:S02]  /*2650*/  ISETP.GT.U32.AND P0, PT, R9, R28, PT ;  /* 0x0000001c0900720c */ /* 0x000fe40003f04070 */
[----:B------:R-:W-:Y:S02]  /*2660*/  ISETP.GT.U32.AND P4, PT, R85, R55, PT ;  /* 0x000000375500720c */ /* 0x000fe40003f84070 */
[----:B------:R-:W-:-:S02]  /*2670*/  ISETP.NE.AND.EX P5, PT, R27, -0x1, PT, P5 ;  /* 0xffffffff1b00780c */ /* 0x000fc40003fa5350 */
[----:B------:R-:W-:Y:S02]  /*2680*/  IADD3 R79, P6, PT, R26, R22, RZ ;  /* 0x000000161a4f7210 */ /* 0x000fe40007fde0ff */
[----:B------:R-:W-:Y:S02]  /*2690*/  ISETP.GT.AND.EX P0, PT, R11, R20, PT, P0 ;  /* 0x000000140b00720c */ /* 0x000fe40003f04300 */
[----:B------:R-:W-:Y:S02]  /*26a0*/  ISETP.GT.AND.EX P4, PT, R83, R59, PT, P4 ;  /* 0x0000003b5300720c */ /* 0x000fe40003f84340 */
[----:B------:R-:W-:Y:S01]  /*26b0*/  SEL R87, R87, 0x4afb0ccd, P5 ;  /* 0x4afb0ccd57577807 */ /* 0x000fe20002800000 */
[----:B------:R-:W-:Y:S01]  /*26c0*/  IMAD.X R84, R27, 0x1, R23, P6 ;  /* 0x000000011b547824 */ /* 0x000fe200030e0617 */
[----:B------:R-:W-:Y:S02]  /*26d0*/  SEL R9, R9, R28, P0 ;  /* 0x0000001c09097207 */ /* 0x000fe40000000000 */
[----:B------:R-:W-:-:S02]  /*26e0*/  SEL R11, R11, R20, P0 ;  /* 0x000000140b0b7207 */ /* 0x000fc40000000000 */
[----:B------:R-:W-:Y:S02]  /*26f0*/  SEL R55, R85, R55, P4 ;  /* 0x0000003755377207 */ /* 0x000fe40002000000 */
[----:B------:R-:W-:Y:S02]  /*2700*/  SEL R59, R83, R59, P4 ;  /* 0x0000003b533b7207 */ /* 0x000fe40002000000 */
[C---:B------:R-:W-:Y:S02]  /*2710*/  SEL R48, R7.reuse, R48, P0 ;  /* 0x0000003007307207 */ /* 0x040fe40000000000 */
[----:B------:R-:W-:Y:S02]  /*2720*/  SEL R67, R7, R67, P4 ;  /* 0x0000004307437207 */ /* 0x000fe40002000000 */
[----:B------:R-:W-:Y:S02]  /*2730*/  ISETP.GT.U32.AND P0, PT, R29, R47, PT ;  /* 0x0000002f1d00720c */ /* 0x000fe40003f04070 */
[----:B------:R-:W-:-:S02]  /*2740*/  SEL R23, R86, 0xffffffff, P5 ;  /* 0xffffffff56177807 */ /* 0x000fc40002800000 */
[----:B------:R-:W-:Y:S02]  /*2750*/  ISETP.GT.U32.AND P4, PT, R25, R49, PT ;  /* 0x000000311900720c */ /* 0x000fe40003f84070 */
[----:B------:R-:W-:Y:S02]  /*2760*/  ISETP.GT.U32.AND P6, PT, R87, R58, PT ;  /* 0x0000003a5700720c */ /* 0x000fe40003fc4070 */
[C---:B------:R-:W-:Y:S02]  /*2770*/  ISETP.GT.AND.EX P0, PT, R24.reuse, R60, PT, P0 ;  /* 0x0000003c1800720c */ /* 0x040fe40003f04300 */
[----:B------:R-:W-:Y:S02]  /*2780*/  ISETP.GT.AND.EX P4, PT, R21, R63, PT, P4 ;  /* 0x0000003f1500720c */ /* 0x000fe40003f84340 */
[----:B------:R-:W-:Y:S02]  /*2790*/  ISETP.GT.AND.EX P6, PT, R23, R64, PT, P6 ;  /* 0x000000401700720c */ /* 0x000fe40003fc4360 */
[----:B------:R-:W-:-:S02]  /*27a0*/  SEL R60, R24, R60, P0 ;  /* 0x0000003c183c7207 */ /* 0x000fc40000000000 */
[----:B------:R-:W-:Y:S02]  /*27b0*/  SEL R49, R25, R49, P4 ;  /* 0x0000003119317207 */ /* 0x000fe40002000000 */
[----:B------:R-:W-:Y:S01]  /*27c0*/  SEL R63, R21, R63, P4 ;  /* 0x0000003f153f7207 */ /* 0x000fe20002000000 */
[----:B------:R-:W-:Y:S01]  /*27d0*/  LDS.128 R24, [R4+0x190] ;  /* 0x0001900004187984 */ /* 0x000fe20000000c00 */
[----:B------:R-:W-:-:S03]  /*27e0*/  SEL R64, R23, R64, P6 ;  /* 0x0000004017407207 */ /* 0x000fc60003000000 */
[----:B------:R-:W1:Y:S01]  /*27f0*/  LDS.128 R20, [R4+0x90] ;  /* 0x0000900004147984 */ /* 0x000e620000000c00 */
[----:B------:R-:W-:Y:S02]  /*2800*/  SEL R47, R29, R47, P0 ;  /* 0x0000002f1d2f7207 */ /* 0x000fe40000000000 */
[----:B------:R-:W-:Y:S01]  /*2810*/  SEL R42, R7, R42, P3 ;  /* 0x0000002a072a7207 */ /* 0x000fe20001800000 */
[----:B------:R-:W2:Y:S01]  /*2820*/  LDS.128 R28, [R4+0x110] ;  /* 0x00011000041c7984 */ /* 0x000ea20000000c00 */
[----:B------:R-:W-:Y:S02]  /*2830*/  ISETP.GT.U32.AND P3, PT, R82, R52, PT ;  /* 0x000000345200720c */ /* 0x000fe40003f64070 */
[----:B------:R-:W-:Y:S02]  /*2840*/  SEL R79, R79, 0x4afb0ccd, P1 ;  /* 0x4afb0ccd4f4f7807 */ /* 0x000fe40000800000 */
[----:B------:R-:W-:Y:S02]  /*2850*/  ISETP.GT.AND.EX P3, PT, R80, R66, PT, P3 ;  /* 0x000000425000720c */ /* 0x000fe40003f64330 */
[----:B------:R-:W-:-:S02]  /*2860*/  SEL R84, R84, 0xffffffff, P1 ;  /* 0xffffffff54547807 */ /* 0x000fc40000800000 */
[----:B------:R-:W-:Y:S02]  /*2870*/  SEL R66, R80, R66, P3 ;  /* 0x0000004250427207 */ /* 0x000fe40001800000 */
[----:B------:R-:W-:Y:S02]  /*2880*/  SEL R85, R70, 0xffffffff, P5 ;  /* 0xffffffff46557807 */ /* 0x000fe40002800000 */
[----:B------:R-:W-:Y:S02]  /*2890*/  SEL R80, R73, 0x4afb0ccd, P5 ;  /* 0x4afb0ccd49507807 */ /* 0x000fe40002800000 */
[----:B------:R-:W-:Y:S02]  /*28a0*/  SEL R83, R78, 0x4afb0ccd, P5 ;  /* 0x4afb0ccd4e537807 */ /* 0x000fe40002800000 */
[----:B------:R-:W-:Y:S02]  /*28b0*/  SEL R74, R74, 0xffffffff, P5 ;  /* 0xffffffff4a4a7807 */ /* 0x000fe40002800000 */
[----:B------:R-:W-:-:S02]  /*28c0*/  SEL R79, R79, 0x4afb0ccd, P5 ;  /* 0x4afb0ccd4f4f7807 */ /* 0x000fc40002800000 */
[----:B------:R-:W-:Y:S02]  /*28d0*/  SEL R70, R84, 0xffffffff, P5 ;  /* 0xffffffff54467807 */ /* 0x000fe40002800000 */
[----:B0-----:R-:W-:Y:S02]  /*28e0*/  IADD3 R78, P5, PT, R36, R32, RZ ;  /* 0x00000020244e7210 */ /* 0x001fe40007fbe0ff */
[----:B------:R-:W-:Y:S02]  /*28f0*/  SEL R54, R7, R54, P0 ;  /* 0x0000003607367207 */ /* 0x000fe40000000000 */
[----:B------:R-:W-:Y:S01]  /*2900*/  ISETP.NE.U32.AND P0, PT, R32, 0x4afb0ccd, PT ;  /* 0x4afb0ccd2000780c */ /* 0x000fe20003f05070 */
[----:B------:R-:W-:Y:S01]  /*2910*/  IMAD.X R73, R37, 0x1, R33, P5 ;  /* 0x0000000125497824 */ /* 0x000fe200028e0621 */
[----:B------:R-:W-:Y:S02]  /*2920*/  ISETP.GT.U32.AND P5, PT, R79, R46, PT ;  /* 0x0000002e4f00720c */ /* 0x000fe40003fa4070 */
[----:B------:R-:W-:-:S02]  /*2930*/  ISETP.NE.U32.AND P1, PT, R36, 0x4afb0ccd, PT ;  /* 0x4afb0ccd2400780c */ /* 0x000fc40003f25070 */
[----:B------:R-:W-:Y:S02]  /*2940*/  ISETP.NE.AND.EX P0, PT, R33, -0x1, PT, P0 ;  /* 0xffffffff2100780c */ /* 0x000fe40003f05300 */
[----:B------:R-:W-:Y:S02]  /*2950*/  ISETP.GT.AND.EX P5, PT, R70, R43, PT, P5 ;  /* 0x0000002b4600720c */ /* 0x000fe40003fa4350 */
[----:B------:R-:W-:Y:S02]  /*2960*/  ISETP.NE.AND.EX P1, PT, R37, -0x1, PT, P1 ;  /* 0xffffffff2500780c */ /* 0x000fe40003f25310 */
[----:B------:R-:W-:Y:S02]  /*2970*/  SEL R78, R78, 0x4afb0ccd, P0 ;  /* 0x4afb0ccd4e4e7807 */ /* 0x000fe40000000000 */
[----:B------:R-:W-:Y:S02]  /*2980*/  SEL R52, R82, R52, P3 ;  /* 0x0000003452347207 */ /* 0x000fe40001800000 */
[----:B------:R-:W-:-:S02]  /*2990*/  SEL R57, R7, R57, P3 ;  /* 0x0000003907397207 */ /* 0x000fc40001800000 */
[----:B------:R-:W-:Y:S02]  /*29a0*/  SEL R62, R7, R62, P4 ;  /* 0x0000003e073e7207 */ /* 0x000fe40002000000 */
[----:B------:R-:W-:Y:S02]  /*29b0*/  ISETP.GT.U32.AND P3, PT, R80, R61, PT ;  /* 0x0000003d5000720c */ /* 0x000fe40003f64070 */
[----:B------:R-:W-:Y:S02]  /*29c0*/  ISETP.GT.U32.AND P4, PT, R83, R50, PT ;  /* 0x000000325300720c */ /* 0x000fe40003f84070 */
[----:B------:R-:W-:Y:S02]  /*29d0*/  SEL R73, R73, 0xffffffff, P0 ;  /* 0xffffffff49497807 */ /* 0x000fe40000000000 */
[----:B------:R-:W-:Y:S02]  /*29e0*/  SEL R78, R78, 0x4afb0ccd, P1 ;  /* 0x4afb0ccd4e4e7807 */ /* 0x000fe40000800000 */
[----:B------:R-:W-:-:S02]  /*29f0*/  ISETP.GT.AND.EX P3, PT, R85, R56, PT, P3 ;  /* 0x000000385500720c */ /* 0x000fc40003f64330 */
[----:B------:R-:W-:Y:S02]  /*2a00*/  ISETP.GT.AND.EX P4, PT, R74, R53, PT, P4 ;  /* 0x000000354a00720c */ /* 0x000fe40003f84340 */
[----:B------:R-:W-:Y:S02]  /*2a10*/  SEL R58, R87, R58, P6 ;  /* 0x0000003a573a7207 */ /* 0x000fe40003000000 */
[----:B------:R-:W-:Y:S02]  /*2a20*/  SEL R68, R7, R68, P6 ;  /* 0x0000004407447207 */ /* 0x000fe40003000000 */
[----:B------:R-:W-:Y:S02]  /*2a30*/  SEL R73, R73, 0xffffffff, P1 ;  /* 0xffffffff49497807 */ /* 0x000fe40000800000 */
[----:B------:R-:W-:Y:S02]  /*2a40*/  ISETP.GT.U32.AND P6, PT, R78, R69, PT ;  /* 0x000000454e00720c */ /* 0x000fe40003fc4070 */
[----:B------:R-:W-:-:S02]  /*2a50*/  SEL R45, R7, R45, P3 ;  /* 0x0000002d072d7207 */ /* 0x000fc40001800000 */
[----:B------:R-:W-:Y:S02]  /*2a60*/  SEL R44, R7, R44, P4 ;  /* 0x0000002c072c7207 */ /* 0x000fe40002000000 */
[----:B------:R-:W-:Y:S02]  /*2a70*/  SEL R50, R83, R50, P4 ;  /* 0x0000003253327207 */ /* 0x000fe40002000000 */
[----:B------:R-:W-:Y:S02]  /*2a80*/  SEL R53, R74, R53, P4 ;  /* 0x000000354a357207 */ /* 0x000fe40002000000 */
[----:B------:R-:W-:Y:S02]  /*2a90*/  SEL R43, R70, R43, P5 ;  /* 0x0000002b462b7207 */ /* 0x000fe40002800000 */
[----:B------:R-:W-:Y:S02]  /*2aa0*/  @!P5 SEL R7, R5, R51, P2 ;  /* 0x000000330507d207 */ /* 0x000fe40001000000 */
[----:B------:R-:W-:-:S02]  /*2ab0*/  ISETP.GT.AND.EX P6, PT, R73, R72, PT, P6 ;  /* 0x000000484900720c */ /* 0x000fc40003fc4360 */
[C---:B-1----:R-:W-:Y:S02]  /*2ac0*/  IADD3 R86, P2, PT, R36.reuse, R20, RZ ;  /* 0x0000001424567210 */ /* 0x042fe40007f5e0ff */
[----:B------:R-:W-:Y:S02]  /*2ad0*/  IADD3 R70, P4, PT, R36, R24, RZ ;  /* 0x0000001824467210 */ /* 0x000fe40007f9e0ff */
[----:B------:R-:W-:Y:S02]  /*2ae0*/  SEL R61, R80, R61, P3 ;  /* 0x0000003d503d7207 */ /* 0x000fe40001800000 */
[----:B------:R-:W-:Y:S01]  /*2af0*/  SEL R56, R85, R56, P3 ;  /* 0x0000003855387207 */ /* 0x000fe20001800000 */
[C---:B------:R-:W-:Y:S01]  /*2b00*/  IMAD.X R84, R37.reuse, 0x1, R21, P2 ;  /* 0x0000000125547824 */ /* 0x040fe200010e0615 */
[----:B------:R-:W-:Y:S01]  /*2b10*/  SEL R51, R78, R69, P6 ;  /* 0x000000454e337207 */ /* 0x000fe20003000000 */
[----:B------:R-:W-:Y:S01]  /*2b20*/  IMAD.X R69, R37, 0x1, R25, P4 ;  /* 0x0000000125457824 */ /* 0x000fe200020e0619 */
[----:B--2---:R-:W-:-:S02]  /*2b30*/  IADD3 R82, P3, PT, R36, R28, RZ ;  /* 0x0000001c24527210 */ /* 0x004fc40007f7e0ff */
[----:B------:R-:W-:Y:S02]  /*2b40*/  SEL R46, R79, R46, P5 ;  /* 0x0000002e4f2e7207 */ /* 0x000fe40002800000 */
[----:B------:R-:W-:Y:S02]  /*2b50*/  ISETP.NE.U32.AND P5, PT, R20, 0x4afb0ccd, PT ;  /* 0x4afb0ccd1400780c */ /* 0x000fe40003fa5070 */
[----:B------:R-:W-:Y:S02]  /*2b60*/  ISETP.NE.U32.AND P4, PT, R28, 0x4afb0ccd, PT ;  /* 0x4afb0ccd1c00780c */ /* 0x000fe40003f85070 */
[----:B------:R-:W-:Y:S01]  /*2b70*/  ISETP.NE.U32.AND P2, PT, R24, 0x4afb0ccd, PT ;  /* 0x4afb0ccd1800780c */ /* 0x000fe20003f45070 */
[----:B------:R-:W-:Y:S01]  /*2b80*/  IMAD.X R78, R37, 0x1, R29, P3 ;  /* 0x00000001254e7824 */ /* 0x000fe200018e061d */
[----:B------:R-:W-:Y:S02]  /*2b90*/  ISETP.NE.AND.EX P5, PT, R21, -0x1, PT, P5 ;  /* 0xffffffff1500780c */ /* 0x000fe40003fa5350 */
[----:B------:R-:W-:-:S02]  /*2ba0*/  ISETP.NE.AND.EX P4, PT, R29, -0x1, PT, P4 ;  /* 0xffffffff1d00780c */ /* 0x000fc40003f85340 */
[----:B------:R-:W-:Y:S02]  /*2bb0*/  ISETP.NE.AND.EX P2, PT, R25, -0x1, PT, P2 ;  /* 0xffffffff1900780c */ /* 0x000fe40003f45320 */
[----:B------:R-:W-:Y:S02]  /*2bc0*/  IADD3 R91, P3, PT, R32, R38, RZ ;  /* 0x00000026205b7210 */ /* 0x000fe40007f7e0ff */
[----:B------:R-:W-:Y:S02]  /*2bd0*/  SEL R86, R86, 0x4afb0ccd, P5 ;  /* 0x4afb0ccd56567807 */ /* 0x000fe40002800000 */
        /* <DEDUP_REMOVED lines=12> */
[-C--:B------:R-:W-:Y:S02]  /*2ca0*/  IADD3 R80, P3, PT, R28, R38.reuse, RZ ;  /* 0x000000261c507210 */ /* 0x080fe40007f7e0ff */
[----:B------:R-:W-:-:S03]  /*2cb0*/  IADD3 R89, P1, PT, R20, R38, RZ ;  /* 0x0000002614597210 */ /* 0x000fc60007f3e0ff */
[--C-:B------:R-:W-:Y:S01]  /*2cc0*/  IMAD.X R79, R29, 0x1, R39.reuse, P3 ;  /* 0x000000011d4f7824 */ /* 0x100fe200018e0627 */
[----:B------:R-:W-:Y:S01]  /*2cd0*/  IADD3 R74, P3, PT, R24, R38, RZ ;  /* 0x00000026184a7210 */ /* 0x000fe20007f7e0ff */
[----:B------:R-:W-:Y:S01]  /*2ce0*/  IMAD.X R88, R21, 0x1, R39, P1 ;  /* 0x0000000115587824 */ /* 0x000fe200008e0627 */
[----:B------:R-:W-:-:S03]  /*2cf0*/  ISETP.NE.U32.AND P1, PT, R38, 0x4afb0ccd, PT ;  /* 0x4afb0ccd2600780c */ /* 0x000fc60003f25070 */
[----:B------:R-:W-:Y:S01]  /*2d00*/  IMAD.X R85, R25, 0x1, R39, P3 ;  /* 0x0000000119557824 */ /* 0x000fe200018e0627 */
[----:B------:R-:W-:Y:S02]  /*2d10*/  ISETP.NE.AND.EX P1, PT, R39, -0x1, PT, P1 ;  /* 0xffffffff2700780c */ /* 0x000fe40003f25310 */
[----:B------:R-:W0:Y:S01]  /*2d20*/  LDS.128 R36, [R3+0x210] ;  /* 0x0002100003247984 */ /* 0x000e220000000c00 */
        /* <DEDUP_REMOVED lines=9> */
[----:B------:R-:W-:-:S02]  /*2dc0*/  ISETP.GT.U32.AND P3, PT, R86, R71, PT ;  /* 0x000000475600720c */ /* 0x000fc40003f64070 */
        /* <DEDUP_REMOVED lines=8> */
[----:B------:R-:W-:Y:S02]  /*2e50*/  ISETP.GT.AND.EX P3, PT, R84, R76, PT, P3 ;  /* 0x0000004c5400720c */ /* 0x000fe40003f64330 */
[----:B0-----:R-:W-:Y:S02]  /*2e60*/  IADD3 R85, P1, PT, R36, R32, RZ ;  /* 0x0000002024557210 */ /* 0x001fe40007f3e0ff */
[----:B------:R-:W-:-:S03]  /*2e70*/  SEL R71, R86, R71, P3 ;  /* 0x0000004756477207 */ /* 0x000fc60001800000 */
[----:B------:R-:W-:Y:S01]  /*2e80*/  IMAD.X R86, R37, 0x1, R33, P1 ;  /* 0x0000000125567824 */ /* 0x000fe200008e0621 */
[----:B------:R-:W-:-:S05]  /*2e90*/  IADD3 R87, P1, PT, R32, R38, RZ ;  /* 0x0000002620577210 */ /* 0x000fca0007f3e0ff */
[----:B------:R-:W-:Y:S01]  /*2ea0*/  IMAD.X R92, R33, 0x1, R39, P1 ;  /* 0x00000001215c7824 */ /* 0x000fe200008e0627 */
[C---:B------:R-:W-:Y:S02]  /*2eb0*/  ISETP.GT.U32.AND P1, PT, R91.reuse, R75, PT ;  /* 0x0000004b5b00720c */ /* 0x040fe40003f24070 */
[----:B------:R-:W-:Y:S02]  /*2ec0*/  P2R R83, PR, RZ, 0x40 ;  /* 0x00000040ff537803 */ /* 0x000fe40000000000 */
[----:B------:R-:W-:Y:S02]  /*2ed0*/  ISETP.GT.AND.EX P1, PT, R90, R77, PT, P1 ;  /* 0x0000004d5a00720c */ /* 0x000fe40003f24310 */
[----:B------:R-:W-:Y:S02]  /*2ee0*/  SEL R32, R84, R76, P3 ;  /* 0x0000004c54207207 */ /* 0x000fe40001800000 */
[----:B------:R-:W-:Y:S02]  /*2ef0*/  IADD3 R84, P6, PT, R36, R20, RZ ;  /* 0x0000001424547210 */ /* 0x000fe40007fde0ff */
[----:B------:R-:W-:-:S02]  /*2f00*/  SEL R75, R91, R75, P1 ;  /* 0x0000004b5b4b7207 */ /* 0x000fc40000800000 */
[----:B------:R-:W-:Y:S02]  /*2f10*/  SEL R33, R90, R77, P1 ;  /* 0x0000004d5a217207 */ /* 0x000fe40000800000 */
[----:B------:R-:W-:Y:S02]  /*2f20*/  P2R R91, PR, RZ, 0x8 ;  /* 0x00000008ff5b7803 */ /* 0x000fe40000000000 */
[----:B------:R-:W-:Y:S02]  /*2f30*/  SEL R85, R85, 0x4afb0ccd, P0 ;  /* 0x4afb0ccd55557807 */ /* 0x000fe40000000000 */
[----:B------:R-:W-:Y:S02]  /*2f40*/  SEL R86, R86, 0xffffffff, P0 ;  /* 0xffffffff56567807 */ /* 0x000fe40000000000 */
[----:B------:R-:W-:Y:S02]  /*2f50*/  SEL R77, R87, 0x4afb0ccd, P0 ;  /* 0x4afb0ccd574d7807 */ /* 0x000fe40000000000 */
[----:B------:R-:W-:-:S02]  /*2f60*/  SEL R76, R92, 0xffffffff, P0 ;  /* 0xffffffff5c4c7807 */ /* 0x000fc40000000000 */
[----:B------:R-:W-:Y:S01]  /*2f70*/  ISETP.NE.AND P3, PT, R83, RZ, PT ;  /* 0x000000ff5300720c */ /* 0x000fe20003f65270 */
[----:B------:R-:W-:Y:S01]  /*2f80*/  IMAD.X R83, R37, 0x1, R21, P6 ;  /* 0x0000000125537824 */ /* 0x000fe200030e0615 */
[----:B------:R-:W-:Y:S02]  /*2f90*/  IADD3 R90, P0, PT, R20, R38, RZ ;  /* 0x00000026145a7210 */ /* 0x000fe40007f1e0ff */
[----:B------:R-:W-:-:S03]  /*2fa0*/  ISETP.GT.U32.AND P6, PT, R82, R81, PT ;  /* 0x000000515200720c */ /* 0x000fc60003fc4070 */
[----:B------:R-:W-:Y:S01]  /*2fb0*/  IMAD.X R92, R21, 0x1, R39, P0 ;  /* 0x00000001155c7824 */ /* 0x000fe200000e0627 */
[----:B------:R-:W-:Y:S02]  /*2fc0*/  ISETP.GT.AND.EX P6, PT, R78, R14, PT, P6 ;  /* 0x0000000e4e00720c */ /* 0x000fe40003fc4360 */
[----:B------:R-:W-:Y:S02]  /*2fd0*/  IADD3 R93, P0, PT, R36, R28, RZ ;  /* 0x0000001c245d7210 */ /* 0x000fe40007f1e0ff */
[----:B------:R-:W-:-:S03]  /*2fe0*/  SEL R20, R82, R81, P6 ;  /* 0x0000005152147207 */ /* 0x000fc60003000000 */
[----:B------:R-:W-:Y:S01]  /*2ff0*/  IMAD.X R82, R37, 0x1, R29, P0 ;  /* 0x0000000125527824 */ /* 0x000fe200000e061d */
[----:B------:R-:W-:-:S05]  /*3000*/  IADD3 R81, P0, PT, R36, R24, RZ ;  /* 0x0000001824517210 */ /* 0x000fca0007f1e0ff */
[C---:B------:R-:W-:Y:S01]  /*3010*/  IMAD.X R87, R37.reuse, 0x1, R25, P0 ;  /* 0x0000000125577824 */ /* 0x040fe200000e0619 */
[----:B------:R-:W-:Y:S02]  /*3020*/  ISETP.NE.U32.AND P0, PT, R36, 0x4afb0ccd, PT ;  /* 0x4afb0ccd2400780c */ /* 0x000fe40003f05070 */
[----:B------:R-:W-:Y:S02]  /*3030*/  SEL R84, R84, 0x4afb0ccd, P5 ;  /* 0x4afb0ccd54547807 */ /* 0x000fe40002800000 */
[----:B------:R-:W-:Y:S02]  /*3040*/  ISETP.NE.AND.EX P0, PT, R37, -0x1, PT, P0 ;  /* 0xffffffff2500780c */ /* 0x000fe40003f05300 */
        /* <DEDUP_REMOVED lines=13> */
[----:B------:R-:W-:-:S04]  /*3120*/  ISETP.GT.U32.AND P0, PT, R89, R41, PT ;  /* 0x000000295900720c */ /* 0x000fc80003f04070 */
[----:B------:R-:W-:Y:S01]  /*3130*/  ISETP.GT.AND.EX P0, PT, R88, R18, PT, P0 ;  /* 0x000000125800720c */ /* 0x000fe20003f04300 */
[----:B------:R-:W-:-:S03]  /*3140*/  VIADD R21, R5, 0x2 ;  /* 0x0000000205157836 */ /* 0x000fc60000000000 */
[----:B------:R-:W-:Y:S02]  /*3150*/  SEL R41, R89, R41, P0 ;  /* 0x0000002959297207 */ /* 0x000fe40000000000 */
[----:B------:R-:W-:Y:S02]  /*3160*/  SEL R36, R88, R18, P0 ;  /* 0x0000001258247207 */ /* 0x000fe40000000000 */
[----:B------:R-:W-:Y:S02]  /*3170*/  SEL R88, R90, 0x4afb0ccd, P5 ;  /* 0x4afb0ccd5a587807 */ /* 0x000fe40002800000 */
[----:B------:R-:W-:Y:S02]  /*3180*/  SEL R89, R92, 0xffffffff, P5 ;  /* 0xffffffff5c597807 */ /* 0x000fe40002800000 */
[----:B------:R-:W-:Y:S02]  /*3190*/  IADD3 R18, P5, PT, R28, R38, RZ ;  /* 0x000000261c127210 */ /* 0x000fe40007fbe0ff */
[----:B------:R-:W-:-:S02]  /*31a0*/  SEL R40, R21, R40, P1 ;  /* 0x0000002815287207 */ /* 0x000fc40000800000 */
[----:B------:R-:W-:Y:S01]  /*31b0*/  ISETP.GT.U32.AND P1, PT, R80, R17, PT ;  /* 0x000000115000720c */ /* 0x000fe20003f24070 */
[----:B------:R-:W-:Y:S01]  /*31c0*/  IMAD.X R28, R29, 0x1, R39, P5 ;  /* 0x000000011d1c7824 */ /* 0x000fe200028e0627 */
[----:B------:R-:W-:Y:S02]  /*31d0*/  SEL R15, R21, R15, P3 ;  /* 0x0000000f150f7207 */ /* 0x000fe40001800000 */
[----:B------:R-:W-:Y:S02]  /*31e0*/  ISETP.NE.AND P3, PT, R91, RZ, PT ;  /* 0x000000ff5b00720c */ /* 0x000fe40003f65270 */
[----:B------:R-:W-:Y:S02]  /*31f0*/  ISETP.GT.AND.EX P1, PT, R79, R19, PT, P1 ;  /* 0x000000134f00720c */ /* 0x000fe40003f24310 */
[----:B------:R-:W-:Y:S02]  /*3200*/  SEL R29, R18, 0x4afb0ccd, P4 ;  /* 0x4afb0ccd121d7807 */ /* 0x000fe40002000000 */
[----:B------:R-:W-:-:S02]  /*3210*/  SEL R28, R28, 0xffffffff, P4 ;  /* 0xffffffff1c1c7807 */ /* 0x000fc40002000000 */
[----:B------:R-:W-:Y:S02]  /*3220*/  ISETP.NE.U32.AND P5, PT, R38, 0x4afb0ccd, PT ;  /* 0x4afb0ccd2600780c */ /* 0x000fe40003fa5070 */
[----:B------:R-:W-:Y:S02]  /*3230*/  IADD3 R24, P4, PT, R24, R38, RZ ;  /* 0x0000002618187210 */ /* 0x000fe40007f9e0ff */
[----:B------:R-:W-:Y:S02]  /*3240*/  SEL R80, R80, R17, P1 ;  /* 0x0000001150507207 */ /* 0x000fe40000800000 */
[----:B------:R-:W-:Y:S02]  /*3250*/  SEL R79, R79, R19, P1 ;  /* 0x000000134f4f7207 */ /* 0x000fe40000800000 */
[----:B------:R-:W-:Y:S02]  /*3260*/  SEL R38, R21, R16, P3 ;  /* 0x0000001015267207 */ /* 0x000fe40001800000 */
[----:B------:R-:W0:Y:S01]  /*3270*/  LDS.128 R16, [R3+0x300] ;  /* 0x0003000003107984 */ /* 0x000e220000000c00 */
[----:B------:R-:W-:Y:S01]  /*3280*/  IMAD.X R25, R25, 0x1, R39, P4 ;  /* 0x0000000119197824 */ /* 0x000fe200020e0627 */
[----:B------:R-:W-:-:S02]  /*3290*/  ISETP.NE.AND.EX P4, PT, R39, -0x1, PT, P5 ;  /* 0xffffffff2700780c */ /* 0x000fc40003f85350 */
[----:B------:R-:W-:Y:S02]  /*32a0*/  ISETP.GT.U32.AND P3, PT, R70, R10, PT ;  /* 0x0000000a4600720c */ /* 0x000fe40003f64070 */
[----:B------:R-:W-:Y:S02]  /*32b0*/  ISETP.GT.U32.AND P5, PT, R74, R9, PT ;  /* 0x000000094a00720c */ /* 0x000fe40003fa4070 */
[----:B------:R-:W-:Y:S02]  /*32c0*/  SEL R65, R21, R65, P0 ;  /* 0x0000004115417207 */ /* 0x000fe40000000000 */
[----:B------:R-:W-:Y:S02]  /*32d0*/  SEL R14, R78, R14, P6 ;  /* 0x0000000e4e0e7207 */ /* 0x000fe40003000000 */
[----:B------:R-:W-:Y:S02]  /*32e0*/  ISETP.GT.AND.EX P0, PT, R69, R13, PT, P3 ;  /* 0x0000000d4500720c */ /* 0x000fe40003f04330 */
[----:B------:R-:W-:-:S02]  /*32f0*/  SEL R39, R21, R8, P6 ;  /* 0x0000000815277207 */ /* 0x000fc40003000000 */
[----:B------:R-:W-:Y:S02]  /*3300*/  ISETP.GT.AND.EX P3, PT, R73, R11, PT, P5 ;  /* 0x0000000b4900720c */ /* 0x000fe40003f64350 */
[----:B------:R-:W-:Y:S02]  /*3310*/  ISETP.GT.U32.AND P6, PT, R85, R52, PT ;  /* 0x000000345500720c */ /* 0x000fe40003fc4070 */
[----:B------:R-:W-:Y:S02]  /*3320*/  ISETP.GT.U32.AND P5, PT, R87, R55, PT ;  /* 0x000000375700720c */ /* 0x000fe40003fa4070 */
[----:B------:R-:W-:Y:S02]  /*3330*/  SEL R70, R70, R10, P0 ;  /* 0x0000000a46467207 */ /* 0x000fe40000000000 */
[----:B------:R-:W-:Y:S02]  /*3340*/  SEL R13, R69, R13, P0 ;  /* 0x0000000d450d7207 */ /* 0x000fe40000000000 */
[----:B------:R-:W-:-:S02]  /*3350*/  SEL R12, R21, R12, P0 ;  /* 0x0000000c150c7207 */ /* 0x000fc40000000000 */
[----:B------:R-:W-:Y:S02]  /*3360*/  ISETP.GT.AND.EX P0, PT, R84, R66, PT, P6 ;  /* 0x000000425400720c */ /* 0x000fe40003f04360 */
[----:B------:R-:W-:Y:S02]  /*3370*/  ISETP.GT.AND.EX P5, PT, R86, R59, PT, P5 ;  /* 0x0000003b5600720c */ /* 0x000fe40003fa4350 */
[----:B------:R-:W-:Y:S02]  /*3380*/  SEL R77, R77, 0x4afb0ccd, P4 ;  /* 0x4afb0ccd4d4d7807 */ /* 0x000fe40002000000 */
[----:B------:R-:W-:Y:S02]  /*3390*/  SEL R24, R24, 0x4afb0ccd, P2 ;  /* 0x4afb0ccd18187807 */ /* 0x000fe40001000000 */
[----:B------:R-:W-:Y:S02]  /*33a0*/  SEL R25, R25, 0xffffffff, P2 ;  /* 0xffffffff19197807 */ /* 0x000fe40001000000 */
[----:B------:R-:W-:-:S02]  /*33b0*/  ISETP.NE.U32.AND P2, PT, R34, 0x4afb0ccd, PT ;  /* 0x4afb0ccd2200780c */ /* 0x000fc40003f45070 */
[----:B0-----:R-:W-:Y:S02]  /*33c0*/  IADD3 R8, P6, PT, R16, R34, RZ ;  /* 0x0000002210087210 */ /* 0x001fe40007fde0ff */
[----:B------:R-:W-:Y:S02]  /*33d0*/  SEL R74, R74, R9, P3 ;  /* 0x000000094a4a7207 */ /* 0x000fe40001800000 */
[----:B------:R-:W-:Y:S01]  /*33e0*/  SEL R73, R73, R11, P3 ;  /* 0x0000000b49497207 */ /* 0x000fe20001800000 */
[----:B------:R-:W-:Y:S01]  /*33f0*/  IMAD.X R9, R17, 0x1, R35, P6 ;  /* 0x0000000111097824 */ /* 0x000fe200030e0623 */
[----:B------:R-:W-:Y:S02]  /*3400*/  SEL R55, R87, R55, P5 ;  /* 0x0000003757377207 */ /* 0x000fe40002800000 */
[----:B------:R-:W-:Y:S02]  /*3410*/  SEL R59, R86, R59, P5 ;  /* 0x0000003b563b7207 */ /* 0x000fe40002800000 */
[----:B------:R-:W-:-:S02]  /*3420*/  SEL R67, R21, R67, P5 ;  /* 0x0000004315437207 */ /* 0x000fc40002800000 */
[----:B------:R-:W-:Y:S02]  /*3430*/  SEL R11, R76, 0xffffffff, P4 ;  /* 0xffffffff4c0b7807 */ /* 0x000fe40002000000 */
[----:B------:R-:W-:Y:S02]  /*3440*/  ISETP.GT.U32.AND P5, PT, R77, R58, PT ;  /* 0x0000003a4d00720c */ /* 0x000fe40003fa4070 */
[----:B------:R-:W-:Y:S02]  /*3450*/  ISETP.NE.U32.AND P6, PT, R16, 0x4afb0ccd, PT ;  /* 0x4afb0ccd1000780c */ /* 0x000fe40003fc5070 */
[----:B------:R-:W-:Y:S02]  /*3460*/  ISETP.NE.AND.EX P2, PT, R35, -0x1, PT, P2 ;  /* 0xffffffff2300780c */ /* 0x000fe40003f45320 */
[----:B------:R-:W-:Y:S02]  /*3470*/  SEL R42, R21, R42, P1 ;  /* 0x0000002a152a7207 */ /* 0x000fe40000800000 */
[----:B------:R-:W-:-:S02]  /*3480*/  ISETP.GT.U32.AND P1, PT, R83, R47, PT ;  /* 0x0000002f5300720c */ /* 0x000fc40003f24070 */
[----:B------:R-:W-:Y:S02]  /*3490*/  ISETP.GT.AND.EX P5, PT, R11, R64, PT, P5 ;  /* 0x000000400b00720c */ /* 0x000fe40003fa4350 */
[----:B------:R-:W-:Y:S02]  /*34a0*/  ISETP.NE.AND.EX P6, PT, R17, -0x1, PT, P6 ;  /* 0xffffffff1100780c */ /* 0x000fe40003fc5360 */
[----:B------:R-:W-:Y:S02]  /*34b0*/  SEL R8, R8, 0x4afb0ccd, P2 ;  /* 0x4afb0ccd08087807 */ /* 0x000fe40001000000 */
[----:B------:R-:W-:Y:S02]  /*34c0*/  ISETP.GT.AND.EX P1, PT, R82, R60, PT, P1 ;  /* 0x0000003c5200720c */ /* 0x000fe40003f24310 */
[----:B------:R-:W-:Y:S02]  /*34d0*/  SEL R64, R11, R64, P5 ;  /* 0x000000400b407207 */ /* 0x000fe40002800000 */
[----:B------:R-:W-:-:S02]  /*34e0*/  SEL R9, R9, 0xffffffff, P2 ;  /* 0xffffffff09097807 */ /* 0x000fc40001000000 */
[----:B------:R-:W-:Y:S02]  /*34f0*/  SEL R11, R29, 0x4afb0ccd, P4 ;  /* 0x4afb0ccd1d0b7807 */ /* 0x000fe40002000000 */
[----:B------:R-:W-:Y:S02]  /*3500*/  SEL R8, R8, 0x4afb0ccd, P6 ;  /* 0x4afb0ccd08087807 */ /* 0x000fe40003000000 */
[----:B------:R-:W-:Y:S02]  /*3510*/  SEL R88, R88, 0x4afb0ccd, P4 ;  /* 0x4afb0ccd58587807 */ /* 0x000fe40002000000 */
[----:B------:R-:W-:Y:S02]  /*3520*/  SEL R48, R21, R48, P3 ;  /* 0x0000003015307207 */ /* 0x000fe40001800000 */
[----:B------:R-:W-:Y:S02]  /*3530*/  SEL R52, R85, R52, P0 ;  /* 0x0000003455347207 */ /* 0x000fe40000000000 */
[----:B------:R-:W-:-:S02]  /*3540*/  SEL R66, R84, R66, P0 ;  /* 0x0000004254427207 */ /* 0x000fc40000000000 */
[----:B------:R-:W-:Y:S02]  /*3550*/  SEL R47, R83, R47, P1 ;  /* 0x0000002f532f7207 */ /* 0x000fe40000800000 */
[----:B------:R-:W-:Y:S02]  /*3560*/  SEL R60, R82, R60, P1 ;  /* 0x0000003c523c7207 */ /* 0x000fe40000800000 */
[----:B------:R-:W-:Y:S02]  /*3570*/  SEL R10, R28, 0xffffffff, P4 ;  /* 0xffffffff1c0a7807 */ /* 0x000fe40002000000 */
[C---:B------:R-:W-:Y:S02]  /*3580*/  SEL R57, R21.reuse, R57, P0 ;  /* 0x0000003915397207 */ /* 0x040fe40000000000 */
[----:B------:R-:W-:Y:S02]  /*3590*/  SEL R54, R21, R54, P1 ;  /* 0x0000003615367207 */ /* 0x000fe40000800000 */
[----:B------:R-:W-:-:S02]  /*35a0*/  ISETP.GT.U32.AND P3, PT, R81, R49, PT ;  /* 0x000000315100720c */ /* 0x000fc40003f64070 */
[----:B------:R-:W-:Y:S02]  /*35b0*/  SEL R89, R89, 0xffffffff, P4 ;  /* 0xffffffff59597807 */ /* 0x000fe40002000000 */
[----:B------:R-:W-:Y:S02]  /*35c0*/  SEL R29, R24, 0x4afb0ccd, P4 ;  /* 0x4afb0ccd181d7807 */ /* 0x000fe40002000000 */
[----:B------:R-:W-:Y:S02]  /*35d0*/  SEL R28, R25, 0xffffffff, P4 ;  /* 0xffffffff191c7807 */ /* 0x000fe40002000000 */
[----:B------:R-:W-:Y:S02]  /*35e0*/  ISETP.GT.U32.AND P0, PT, R11, R50, PT ;  /* 0x000000320b00720c */ /* 0x000fe40003f04070 */
[----:B------:R-:W-:Y:S02]  /*35f0*/  SEL R9, R9, 0xffffffff, P6 ;  /* 0xffffffff09097807 */ /* 0x000fe40003000000 */
[----:B------:R-:W-:-:S02]  /*3600*/  ISETP.GT.U32.AND P1, PT, R8, R51, PT ;  /* 0x000000330800720c */ /* 0x000fc40003f24070 */
[----:B------:R-:W-:Y:S02]  /*3610*/  ISETP.GT.U32.AND P4, PT, R88, R61, PT ;  /* 0x0000003d5800720c */ /* 0x000fe40003f84070 */
[----:B------:R-:W-:Y:S02]  /*3620*/  ISETP.GT.AND.EX P3, PT, R37, R63, PT, P3 ;  /* 0x0000003f2500720c */ /* 0x000fe40003f64330 */
[----:B------:R-:W-:Y:S02]  /*3630*/  ISETP.GT.AND.EX P0, PT, R10, R53, PT, P0 ;  /* 0x000000350a00720c */ /* 0x000fe40003f04300 */
[----:B------:R-:W-:Y:S02]  /*3640*/  ISETP.GT.AND.EX P1, PT, R9, R72, PT, P1 ;  /* 0x000000480900720c */ /* 0x000fe40003f24310 */
[----:B------:R-:W-:Y:S01]  /*3650*/  ISETP.GT.AND.EX P4, PT, R89, R56, PT, P4 ;  /* 0x000000385900720c */ /* 0x000fe20003f84340 */
[----:B------:R-:W-:Y:S01]  /*3660*/  VIADD R24, R5, 0x3 ;  /* 0x0000000305187836 */ /* 0x000fe20000000000 */
[----:B------:R-:W-:-:S02]  /*3670*/  SEL R49, R81, R49, P3 ;  /* 0x0000003151317207 */ /* 0x000fc40001800000 */
[----:B------:R-:W-:Y:S02]  /*3680*/  SEL R37, R37, R63, P3 ;  /* 0x0000003f25257207 */ /* 0x000fe40001800000 */
[----:B------:R-:W-:Y:S02]  /*3690*/  SEL R50, R11, R50, P0 ;  /* 0x000000320b327207 */ /* 0x000fe40000000000 */
[----:B------:R-:W-:Y:S02]  /*36a0*/  SEL R53, R10, R53, P0 ;  /* 0x000000350a357207 */ /* 0x000fe40000000000 */
[----:B------:R-:W-:Y:S02]  /*36b0*/  SEL R62, R21, R62, P3 ;  /* 0x0000003e153e7207 */ /* 0x000fe40001800000 */
[----:B------:R-:W-:Y:S02]  /*36c0*/  SEL R51, R8, R51, P1 ;  /* 0x0000003308337207 */ /* 0x000fe40000800000 */
[----:B------:R-:W-:-:S02]  /*36d0*/  SEL R72, R9, R72, P1 ;  /* 0x0000004809487207 */ /* 0x000fc40000800000 */
[----:B------:R-:W-:Y:S01]  /*36e0*/  SEL R58, R77, R58, P5 ;  /* 0x0000003a4d3a7207 */ /* 0x000fe20002800000 */
[----:B------:R-:W0:Y:S01]  /*36f0*/  LDS.128 R8, [R3+0x310] ;  /* 0x0003100003087984 */ /* 0x000e220000000c00 */
[----:B------:R-:W-:Y:S02]  /*3700*/  SEL R61, R88, R61, P4 ;  /* 0x0000003d583d7207 */ /* 0x000fe40002000000 */
[----:B------:R-:W-:Y:S02]  /*3710*/  SEL R56, R89, R56, P4 ;  /* 0x0000003859387207 */ /* 0x000fe40002000000 */
[----:B------:R-:W-:Y:S02]  /*3720*/  ISETP.NE.U32.AND P3, PT, R22, 0x4afb0ccd, PT ;  /* 0x4afb0ccd1600780c */ /* 0x000fe40003f65070 */
[C---:B------:R-:W-:Y:S02]  /*3730*/  SEL R68, R21.reuse, R68, P5 ;  /* 0x0000004415447207 */ /* 0x040fe40002800000 */
[----:B------:R-:W-:-:S02]  /*3740*/  SEL R45, R21, R45, P4 ;  /* 0x0000002d152d7207 */ /* 0x000fc40002000000 */
[C---:B------:R-:W-:Y:S02]  /*3750*/  IADD3 R76, P5, PT, R16.reuse, R22, RZ ;  /* 0x00000016104c7210 */ /* 0x040fe40007fbe0ff */
[----:B------:R-:W-:Y:S02]  /*3760*/  IADD3 R63, P4, PT, R16, R30, RZ ;  /* 0x0000001e103f7210 */ /* 0x000fe40007f9e0ff */
[----:B------:R-:W-:Y:S02]  /*3770*/  ISETP.NE.AND.EX P3, PT, R23, -0x1, PT, P3 ;  /* 0xffffffff1700780c */ /* 0x000fe40003f65330 */
[----:B------:R-:W-:Y:S01]  /*3780*/  SEL R25, R24, R15, P1 ;  /* 0x0000000f18197207 */ /* 0x000fe20000800000 */
[C---:B------:R-:W-:Y:S01]  /*3790*/  IMAD.X R83, R17.reuse, 0x1, R23, P5 ;  /* 0x0000000111537824 */ /* 0x040fe200028e0617 */
[----:B------:R-:W-:Y:S01]  /*37a0*/  IADD3 R69, P1, PT, R16, R26, RZ ;  /* 0x0000001a10457210 */ /* 0x000fe20007f3e0ff */
[----:B------:R-:W-:Y:S01]  /*37b0*/  IMAD.X R77, R17, 0x1, R31, P4 ;  /* 0x00000001114d7824 */ /* 0x000fe200020e061f */
[----:B------:R-:W-:-:S02]  /*37c0*/  ISETP.NE.U32.AND P5, PT, R30, 0x4afb0ccd, PT ;  /* 0x4afb0ccd1e00780c */ /* 0x000fc40003fa5070 */
[----:B------:R-:W-:Y:S02]  /*37d0*/  ISETP.NE.U32.AND P4, PT, R26, 0x4afb0ccd, PT ;  /* 0x4afb0ccd1a00780c */ /* 0x000fe40003f85070 */
[----:B------:R-:W-:Y:S01]  /*37e0*/  SEL R76, R76, 0x4afb0ccd, P3 ;  /* 0x4afb0ccd4c4c7807 */ /* 0x000fe20001800000 */
[----:B------:R-:W-:Y:S01]  /*37f0*/  IMAD.X R81, R17, 0x1, R27, P1 ;  /* 0x0000000111517824 */ /* 0x000fe200008e061b */
[----:B------:R-:W-:Y:S02]  /*3800*/  ISETP.NE.AND.EX P5, PT, R31, -0x1, PT, P5 ;  /* 0xffffffff1f00780c */ /* 0x000fe40003fa5350 */
[----:B------:R-:W-:Y:S02]  /*3810*/  ISETP.NE.AND.EX P4, PT, R27, -0x1, PT, P4 ;  /* 0xffffffff1b00780c */ /* 0x000fe40003f85340 */
[----:B------:R-:W-:Y:S02]  /*3820*/  SEL R83, R83, 0xffffffff, P3 ;  /* 0xffffffff53537807 */ /* 0x000fe40001800000 */
[----:B------:R-:W-:-:S02]  /*3830*/  SEL R76, R76, 0x4afb0ccd, P6 ;  /* 0x4afb0ccd4c4c7807 */ /* 0x000fc40003000000 */
[----:B------:R-:W-:Y:S02]  /*3840*/  IADD3 R15, P1, PT, R18, R34, RZ ;  /* 0x00000022120f7210 */ /* 0x000fe40007f3e0ff */
[----:B------:R-:W-:Y:S02]  /*3850*/  SEL R44, R21, R44, P0 ;  /* 0x0000002c152c7207 */ /* 0x000fe40000000000 */
[----:B------:R-:W-:Y:S02]  /*3860*/  SEL R63, R63, 0x4afb0ccd, P5 ;  /* 0x4afb0ccd3f3f7807 */ /* 0x000fe40002800000 */
[----:B------:R-:W-:Y:S02]  /*3870*/  SEL R77, R77, 0xffffffff, P5 ;  /* 0xffffffff4d4d7807 */ /* 0x000fe40002800000 */
[----:B------:R-:W-:Y:S02]  /*3880*/  SEL R69, R69, 0x4afb0ccd, P4 ;  /* 0x4afb0ccd45457807 */ /* 0x000fe40002000000 */
[----:B------:R-:W-:-:S02]  /*3890*/  SEL R81, R81, 0xffffffff, P4 ;  /* 0xffffffff51517807 */ /* 0x000fc40002000000 */
[----:B------:R-:W-:Y:S02]  /*38a0*/  SEL R83, R83, 0xffffffff, P6 ;  /* 0xffffffff53537807 */ /* 0x000fe40003000000 */
[----:B------:R-:W-:Y:S01]  /*38b0*/  ISETP.GT.U32.AND P0, PT, R76, R71, PT ;  /* 0x000000474c00720c */ /* 0x000fe20003f04070 */
[----:B------:R-:W-:Y:S01]  /*38c0*/  IMAD.X R85, R19, 0x1, R35, P1 ;  /* 0x0000000113557824 */ /* 0x000fe200008e0623 */
[----:B------:R-:W-:Y:S02]  /*38d0*/  SEL R63, R63, 0x4afb0ccd, P6 ;  /* 0x4afb0ccd3f3f7807 */ /* 0x000fe40003000000 */
[----:B------:R-:W-:Y:S02]  /*38e0*/  SEL R77, R77, 0xffffffff, P6 ;  /* 0xffffffff4d4d7807 */ /* 0x000fe40003000000 */
[----:B------:R-:W-:Y:S02]  /*38f0*/  SEL R69, R69, 0x4afb0ccd, P6 ;  /* 0x4afb0ccd45457807 */ /* 0x000fe40003000000 */
[----:B------:R-:W-:-:S02]  /*3900*/  SEL R81, R81, 0xffffffff, P6 ;  /* 0xffffffff51517807 */ /* 0x000fc40003000000 */
[C---:B------:R-:W-:Y:S02]  /*3910*/  ISETP.GT.AND.EX P0, PT, R83.reuse, R32, PT, P0 ;  /* 0x000000205300720c */ /* 0x040fe40003f04300 */
[C---:B------:R-:W-:Y:S02]  /*3920*/  IADD3 R82, P6, PT, R18.reuse, R22, RZ ;  /* 0x0000001612527210 */ /* 0x040fe40007fde0ff */
[C---:B------:R-:W-:Y:S02]  /*3930*/  IADD3 R17, P1, PT, R18.reuse, R30, RZ ;  /* 0x0000001e12117210 */ /* 0x040fe40007f3e0ff */
[----:B------:R-:W-:Y:S01]  /*3940*/  SEL R32, R83, R32, P0 ;  /* 0x0000002053207207 */ /* 0x000fe20000000000 */
[----:B------:R-:W-:Y:S01]  /*3950*/  IMAD.X R83, R19, 0x1, R23, P6 ;  /* 0x0000000113537824 */ /* 0x000fe200030e0617 */
[----:B------:R-:W-:Y:S01]  /*3960*/  ISETP.GT.U32.AND P6, PT, R63, R20, PT ;  /* 0x000000143f00720c */ /* 0x000fe20003fc4070 */
[----:B------:R-:W-:Y:S01]  /*3970*/  IMAD.X R78, R19, 0x1, R31, P1 ;  /* 0x00000001134e7824 */ /* 0x000fe200008e061f */
[----:B------:R-:W-:-:S02]  /*3980*/  IADD3 R16, P1, PT, R18, R26, RZ ;  /* 0x0000001a12107210 */ /* 0x000fc40007f3e0ff */
[----:B------:R-:W-:Y:S02]  /*3990*/  SEL R71, R76, R71, P0 ;  /* 0x000000474c477207 */ /* 0x000fe40000000000 */
[----:B------:R-:W-:Y:S02]  /*39a0*/  SEL R38, R24, R38, P0 ;  /* 0x0000002618267207 */ /* 0x000fe40000000000 */
[----:B------:R-:W-:Y:S01]  /*39b0*/  ISETP.NE.U32.AND P0, PT, R18, 0x4afb0ccd, PT ;  /* 0x4afb0ccd1200780c */ /* 0x000fe20003f05070 */
[----:B------:R-:W-:Y:S01]  /*39c0*/  IMAD.X R18, R19, 0x1, R27, P1 ;  /* 0x0000000113127824 */ /* 0x000fe200008e061b */
[----:B------:R-:W-:Y:S02]  /*39d0*/  ISETP.GT.AND.EX P6, PT, R77, R14, PT, P6 ;  /* 0x0000000e4d00720c */ /* 0x000fe40003fc4360 */
[----:B------:R-:W-:Y:S02]  /*39e0*/  ISETP.NE.AND.EX P0, PT, R19, -0x1, PT, P0 ;  /* 0xffffffff1300780c */ /* 0x000fe40003f05300 */
        /* <DEDUP_REMOVED lines=10> */
[----:B------:R-:W-:Y:S02]  /*3a90*/  SEL R39, R24, R39, P6 ;  /* 0x0000002718277207 */ /* 0x000fe40003000000 */
[----:B0-----:R-:W-:Y:S02]  /*3aa0*/  IADD3 R76, P6, PT, R8, R34, RZ ;  /* 0x00000022084c7210 */ /* 0x001fe40007fde0ff */
        /* <DEDUP_REMOVED lines=8> */
[C---:B------:R-:W-:Y:S01]  /*3b30*/  IADD3 R83, P0, PT, R8.reuse, R30, RZ ;  /* 0x0000001e08537210 */ /* 0x040fe20007f1e0ff */
[C---:B------:R-:W-:Y:S01]  /*3b40*/  IMAD.X R87, R9.reuse, 0x1, R35, P6 ;  /* 0x0000000109577824 */ /* 0x040fe200030e0623 */
[C---:B------:R-:W-:Y:S02]  /*3b50*/  IADD3 R77, P1, PT, R8.reuse, R22, RZ ;  /* 0x00000016084d7210 */ /* 0x040fe40007f3e0ff */
[C---:B------:R-:W-:Y:S01]  /*3b60*/  ISETP.NE.U32.AND P6, PT, R8.reuse, 0x4afb0ccd, PT ;  /* 0x4afb0ccd0800780c */ /* 0x040fe20003fc5070 */
[C---:B------:R-:W-:Y:S01]  /*3b70*/  IMAD.X R78, R9.reuse, 0x1, R31, P0 ;  /* 0x00000001094e7824 */ /* 0x040fe200000e061f */
[----:B------:R-:W-:Y:S01]  /*3b80*/  IADD3 R8, P0, PT, R8, R26, RZ ;  /* 0x0000001a08087210 */ /* 0x000fe20007f1e0ff */
[C---:B------:R-:W-:Y:S01]  /*3b90*/  IMAD.X R85, R9.reuse, 0x1, R23, P1 ;  /* 0x0000000109557824 */ /* 0x040fe200008e0617 */
[----:B------:R-:W-:-:S02]  /*3ba0*/  ISETP.NE.AND.EX P6, PT, R9, -0x1, PT, P6 ;  /* 0xffffffff0900780c */ /* 0x000fc40003fc5360 */
[----:B------:R-:W-:Y:S01]  /*3bb0*/  ISETP.GT.U32.AND P1, PT, R29, R46, PT ;  /* 0x0000002e1d00720c */ /* 0x000fe20003f24070 */
[----:B------:R-:W-:Y:S01]  /*3bc0*/  IMAD.X R9, R9, 0x1, R27, P0 ;  /* 0x0000000109097824 */ /* 0x000fe200000e061b */
[----:B------:R-:W-:Y:S02]  /*3bd0*/  ISETP.GT.U32.AND P0, PT, R69, R70, PT ;  /* 0x000000464500720c */ /* 0x000fe40003f04070 */
[C---:B------:R-:W-:Y:S02]  /*3be0*/  ISETP.GT.AND.EX P1, PT, R28.reuse, R43, PT, P1 ;  /* 0x0000002b1c00720c */ /* 0x040fe40003f24310 */
[----:B------:R-:W-:Y:S02]  /*3bf0*/  ISETP.GT.AND.EX P0, PT, R81, R13, PT, P0 ;  /* 0x0000000d5100720c */ /* 0x000fe40003f04300 */
[----:B------:R-:W-:Y:S02]  /*3c00*/  SEL R46, R29, R46, P1 ;  /* 0x0000002e1d2e7207 */ /* 0x000fe40000800000 */
        /* <DEDUP_REMOVED lines=18> */
[----:B------:R-:W-:-:S05]  /*3d30*/  IADD3 R83, P6, PT, R10, R34, RZ ;  /* 0x000000220a537210 */ /* 0x000fca0007fde0ff */
[----:B------:R-:W-:Y:S01]  /*3d40*/  IMAD.X R35, R11, 0x1, R35, P6 ;  /* 0x000000010b237824 */ /* 0x000fe200030e0623 */
[----:B------:R-:W-:Y:S02]  /*3d50*/  SEL R34, R81, R13, P0 ;  /* 0x0000000d51227207 */ /* 0x000fe40000000000 */
[----:B------:R-:W-:Y:S02]  /*3d60*/  SEL R81, R83, 0x4afb0ccd, P2 ;  /* 0x4afb0ccd53517807 */ /* 0x000fe40001000000 */
[----:B------:R-:W-:Y:S02]  /*3d70*/  SEL R35, R35, 0xffffffff, P2 ;  /* 0xffffffff23237807 */ /* 0x000fe40001000000 */
[----:B------:R-:W-:Y:S02]  /*3d80*/  IADD3 R85, P2, PT, R10, R22, RZ ;  /* 0x000000160a557210 */ /* 0x000fe40007f5e0ff */
[----:B------:R-:W-:-:S03]  /*3d90*/  ISETP.GT.U32.AND P6, PT, R84, R75, PT ;  /* 0x0000004b5400720c */ /* 0x000fc60003fc4070 */
[----:B------:R-:W-:Y:S01]  /*3da0*/  IMAD.X R22, R11, 0x1, R23, P2 ;  /* 0x000000010b167824 */ /* 0x000fe200010e0617 */
[----:B------:R-:W-:Y:S02]  /*3db0*/  ISETP.GT.AND.EX P6, PT, R82, R33, PT, P6 ;  /* 0x000000215200720c */ /* 0x000fe40003fc4360 */
[----:B------:R-:W-:Y:S02]  /*3dc0*/  SEL R85, R85, 0x4afb0ccd, P3 ;  /* 0x4afb0ccd55557807 */ /* 0x000fe40001800000 */
[----:B------:R-:W-:Y:S02]  /*3dd0*/  SEL R75, R84, R75, P6 ;  /* 0x0000004b544b7207 */ /* 0x000fe40003000000 */
[----:B------:R-:W-:Y:S02]  /*3de0*/  SEL R84, R22, 0xffffffff, P3 ;  /* 0xffffffff16547807 */ /* 0x000fe40001800000 */
[----:B------:R-:W-:Y:S02]  /*3df0*/  SEL R22, R24, R12, P0 ;  /* 0x0000000c18167207 */ /* 0x000fe40000000000 */
[----:B------:R-:W-:-:S02]  /*3e00*/  IADD3 R12, P3, PT, R10, R30, RZ ;  /* 0x0000001e0a0c7210 */ /* 0x000fc40007f7e0ff */
[----:B------:R-:W-:Y:S02]  /*3e10*/  SEL R33, R82, R33, P6 ;  /* 0x0000002152217207 */ /* 0x000fe40003000000 */
[----:B------:R-:W-:Y:S01]  /*3e20*/  ISETP.GT.U32.AND P2, PT, R19, R41, PT ;  /* 0x000000291300720c */ /* 0x000fe20003f44070 */
[----:B------:R-:W-:Y:S01]  /*3e30*/  IMAD.X R82, R11, 0x1, R31, P3 ;  /* 0x000000010b527824 */ /* 0x000fe200018e061f */
[----:B------:R-:W-:Y:S02]  /*3e40*/  ISETP.GT.U32.AND P0, PT, R17, R80, PT ;  /* 0x000000501100720c */ /* 0x000fe40003f04070 */
[----:B------:R-:W-:Y:S02]  /*3e50*/  ISETP.GT.U32.AND P3, PT, R15, R74, PT ;  /* 0x0000004a0f00720c */ /* 0x000fe40003f64070 */
[----:B------:R-:W-:Y:S02]  /*3e60*/  ISETP.GT.AND.EX P2, PT, R18, R36, PT, P2 ;  /* 0x000000241200720c */ /* 0x000fe40003f44320 */
[----:B------:R-:W-:-:S02]  /*3e70*/  ISETP.GT.AND.EX P0, PT, R16, R79, PT, P0 ;  /* 0x0000004f1000720c */ /* 0x000fc40003f04300 */
[----:B------:R-:W-:Y:S02]  /*3e80*/  ISETP.GT.AND.EX P3, PT, R14, R73, PT, P3 ;  /* 0x000000490e00720c */ /* 0x000fe40003f64330 */
[----:B------:R-:W-:Y:S02]  /*3e90*/  SEL R23, R19, R41, P2 ;  /* 0x0000002913177207 */ /* 0x000fe40001000000 */
[----:B------:R-:W-:Y:S02]  /*3ea0*/  SEL R36, R18, R36, P2 ;  /* 0x0000002412247207 */ /* 0x000fe40001000000 */
[----:B------:R-:W-:Y:S02]  /*3eb0*/  SEL R80, R17, R80, P0 ;  /* 0x0000005011507207 */ /* 0x000fe40000000000 */
[----:B------:R-:W-:Y:S02]  /*3ec0*/  SEL R41, R12, 0x4afb0ccd, P5 ;  /* 0x4afb0ccd0c297807 */ /* 0x000fe40002800000 */
[----:B------:R-:W-:-:S02]  /*3ed0*/  SEL R79, R16, R79, P0 ;  /* 0x0000004f104f7207 */ /* 0x000fc40000000000 */
[----:B------:R-:W-:Y:S01]  /*3ee0*/  SEL R74, R15, R74, P3 ;  /* 0x0000004a0f4a7207 */ /* 0x000fe20001800000 */
[----:B------:R-:W-:Y:S01]  /*3ef0*/  LDS.128 R16, [R4+0x20] ;  /* 0x0000200004107984 */ /* 0x000fe20000000c00 */
[----:B------:R-:W-:-:S03]  /*3f00*/  SEL R73, R14, R73, P3 ;  /* 0x000000490e497207 */ /* 0x000fc60001800000 */
[----:B------:R-:W0:Y:S01]  /*3f10*/  LDS.128 R12, [R3+0x400] ;  /* 0x00040000030c7984 */ /* 0x000e220000000c00 */
[----:B------:R-:W-:Y:S02]  /*3f20*/  SEL R82, R82, 0xffffffff, P5 ;  /* 0xffffffff52527807 */ /* 0x000fe40002800000 */
[----:B------:R-:W-:Y:S02]  /*3f30*/  IADD3 R83, P5, PT, R10, R26, RZ ;  /* 0x0000001a0a537210 */ /* 0x000fe40007fbe0ff */
[----:B------:R-:W-:Y:S02]  /*3f40*/  SEL R26, R24, R40, P6 ;  /* 0x00000028181a7207 */ /* 0x000fe40003000000 */
[----:B------:R-:W-:Y:S01]  /*3f50*/  ISETP.NE.U32.AND P6, PT, R10, 0x4afb0ccd, PT ;  /* 0x4afb0ccd0a00780c */ /* 0x000fe20003fc5070 */
[----:B------:R-:W-:Y:S01]  /*3f60*/  IMAD.X R86, R11, 0x1, R27, P5 ;  /* 0x000000010b567824 */ /* 0x000fe200028e061b */
[----:B------:R-:W-:Y:S02]  /*3f70*/  SEL R65, R24, R65, P2 ;  /* 0x0000004118417207 */ /* 0x000fe40001000000 */
[----:B------:R-:W-:-:S02]  /*3f80*/  ISETP.GT.U32.AND P5, PT, R29, R55, PT ;  /* 0x000000371d00720c */ /* 0x000fc40003fa4070 */
[----:B------:R-:W-:Y:S02]  /*3f90*/  SEL R27, R24, R42, P0 ;  /* 0x0000002a181b7207 */ /* 0x000fe40000000000 */
[----:B------:R-:W-:Y:S02]  /*3fa0*/  ISETP.GT.U32.AND P2, PT, R8, R52, PT ;  /* 0x000000340800720c */ /* 0x000fe40003f44070 */
[----:B------:R-:W-:Y:S02]  /*3fb0*/  ISETP.NE.AND.EX P0, PT, R11, -0x1, PT, P6 ;  /* 0xffffffff0b00780c */ /* 0x000fe40003f05360 */
[----:B------:R-:W-:Y:S02]  /*3fc0*/  SEL R48, R24, R48, P3 ;  /* 0x0000003018307207 */ /* 0x000fe40001800000 */
[----:B------:R-:W-:Y:S02]  /*3fd0*/  ISETP.GT.AND.EX P5, PT, R9, R59, PT, P5 ;  /* 0x0000003b0900720c */ /* 0x000fe40003fa4350 */
[----:B------:R-:W-:-:S02]  /*3fe0*/  ISETP.GT.U32.AND P3, PT, R77, R47, PT ;  /* 0x0000002f4d00720c */ /* 0x000fc40003f64070 */
[----:B------:R-:W-:Y:S02]  /*3ff0*/  ISETP.GT.AND.EX P2, PT, R78, R66, PT, P2 ;  /* 0x000000424e00720c */ /* 0x000fe40003f44320 */
[----:B------:R-:W-:Y:S02]  /*4000*/  SEL R81, R81, 0x4afb0ccd, P0 ;  /* 0x4afb0ccd51517807 */ /* 0x000fe40000000000 */
[----:B------:R-:W-:Y:S02]  /*4010*/  SEL R30, R85, 0x4afb0ccd, P0 ;  /* 0x4afb0ccd551e7807 */ /* 0x000fe40000000000 */
[----:B------:R-:W-:Y:S02]  /*4020*/  SEL R55, R29, R55, P5 ;  /* 0x000000371d377207 */ /* 0x000fe40002800000 */
[----:B------:R-:W-:Y:S02]  /*4030*/  ISETP.GT.AND.EX P3, PT, R76, R60, PT, P3 ;  /* 0x0000003c4c00720c */ /* 0x000fe40003f64330 */
[----:B------:R-:W-:-:S02]  /*4040*/  SEL R52, R8, R52, P2 ;  /* 0x0000003408347207 */ /* 0x000fc40001000000 */
[----:B------:R-:W-:Y:S02]  /*4050*/  SEL R66, R78, R66, P2 ;  /* 0x000000424e427207 */ /* 0x000fe40001000000 */
[C---:B------:R-:W-:Y:S02]  /*4060*/  SEL R57, R24.reuse, R57, P2 ;  /* 0x0000003918397207 */ /* 0x040fe40001000000 */
[----:B------:R-:W-:Y:S02]  /*4070*/  SEL R59, R9, R59, P5 ;  /* 0x0000003b093b7207 */ /* 0x000fe40002800000 */
[----:B------:R-:W-:Y:S01]  /*4080*/  SEL R67, R24, R67, P5 ;  /* 0x0000004318437207 */ /* 0x000fe20002800000 */
[----:B------:R-:W1:Y:S01]  /*4090*/  LDS.128 R8, [R4+0xa0] ;  /* 0x0000a00004087984 */ /* 0x000e620000000c00 */
[----:B------:R-:W-:Y:S02]  /*40a0*/  SEL R29, R35, 0xffffffff, P0 ;  /* 0xffffffff231d7807 */ /* 0x000fe40000000000 */
[----:B------:R-:W-:-:S02]  /*40b0*/  ISETP.GT.U32.AND P2, PT, R81, R58, PT ;  /* 0x0000003a5100720c */ /* 0x000fc40003f44070 */
[----:B------:R-:W-:Y:S02]  /*40c0*/  ISETP.GT.U32.AND P5, PT, R69, R49, PT ;  /* 0x000000314500720c */ /* 0x000fe40003fa4070 */
[----:B------:R-:W-:Y:S02]  /*40d0*/  SEL R35, R84, 0xffffffff, P0 ;  /* 0xffffffff54237807 */ /* 0x000fe40000000000 */
[----:B------:R-:W-:Y:S02]  /*40e0*/  ISETP.GT.U32.AND P6, PT, R30, R61, PT ;  /* 0x0000003d1e00720c */ /* 0x000fe40003fc4070 */
[----:B------:R-:W-:Y:S02]  /*40f0*/  SEL R77, R77, R47, P3 ;  /* 0x0000002f4d4d7207 */ /* 0x000fe40001800000 */
[----:B------:R-:W-:Y:S02]  /*4100*/  SEL R60, R76, R60, P3 ;  /* 0x0000003c4c3c7207 */ /* 0x000fe40001800000 */
[----:B------:R-:W-:-:S02]  /*4110*/  SEL R54, R24, R54, P3 ;  /* 0x0000003618367207 */ /* 0x000fc40001800000 */
[----:B------:R-:W-:Y:S02]  /*4120*/  ISETP.GT.AND.EX P3, PT, R29, R64, PT, P2 ;  /* 0x000000401d00720c */ /* 0x000fe40003f64320 */
[CC--:B------:R-:W-:Y:S02]  /*4130*/  ISETP.GT.AND.EX P5, PT, R28.reuse, R37.reuse, PT, P5 ;  /* 0x000000251c00720c */ /* 0x0c0fe40003fa4350 */
[----:B------:R-:W-:Y:S02]  /*4140*/  ISETP.GT.AND.EX P2, PT, R35, R56, PT, P6 ;  /* 0x000000382300720c */ /* 0x000fe40003f44360 */
[----:B------:R-:W-:Y:S02]  /*4150*/  SEL R37, R28, R37, P5 ;  /* 0x000000251c257207 */ /* 0x000fe40002800000 */
[----:B------:R-:W-:Y:S02]  /*4160*/  SEL R64, R29, R64, P3 ;  /* 0x000000401d407207 */ /* 0x000fe40001800000 */
[----:B------:R-:W-:-:S02]  /*4170*/  SEL R61, R30, R61, P2 ;  /* 0x0000003d1e3d7207 */ /* 0x000fc40001000000 */
[----:B------:R-:W2:Y:S01]  /*4180*/  LDS.128 R28, [R4+0x120] ;  /* 0x00012000041c7984 */ /* 0x000ea20000000c00 */
[----:B------:R-:W-:Y:S02]  /*4190*/  SEL R83, R83, 0x4afb0ccd, P4 ;  /* 0x4afb0ccd53537807 */ /* 0x000fe40002000000 */
[----:B------:R-:W-:Y:S02]  /*41a0*/  SEL R56, R35, R56, P2 ;  /* 0x0000003823387207 */ /* 0x000fe40001000000 */
[----:B------:R-:W-:Y:S02]  /*41b0*/  SEL R40, R86, 0xffffffff, P4 ;  /* 0xffffffff56287807 */ /* 0x000fe40002000000 */
[----:B------:R-:W-:Y:S02]  /*41c0*/  SEL R49, R69, R49, P5 ;  /* 0x0000003145317207 */ /* 0x000fe40002800000 */
[----:B0-----:R-:W-:Y:S02]  /*41d0*/  IADD3 R35, P4, PT, R12, R16, RZ ;  /* 0x000000100c237210 */ /* 0x001fe40007f9e0ff */
[----:B------:R-:W-:-:S02]  /*41e0*/  SEL R69, R41, 0x4afb0ccd, P0 ;  /* 0x4afb0ccd29457807 */ /* 0x000fc40000000000 */
[----:B------:R-:W-:Y:S01]  /*41f0*/  SEL R41, R83, 0x4afb0ccd, P0 ;  /* 0x4afb0ccd53297807 */ /* 0x000fe20000000000 */
[----:B------:R-:W-:Y:S01]  /*4200*/  IMAD.X R47, R13, 0x1, R17, P4 ;  /* 0x000000010d2f7824 */ /* 0x000fe200020e0611 */
[----:B------:R-:W-:Y:S02]  /*4210*/  SEL R62, R24, R62, P5 ;  /* 0x0000003e183e7207 */ /* 0x000fe40002800000 */
[----:B------:R-:W-:Y:S02]  /*4220*/  SEL R42, R82, 0xffffffff, P0 ;  /* 0xffffffff522a7807 */ /* 0x000fe40000000000 */
[----:B------:R-:W-:Y:S02]  /*4230*/  SEL R40, R40, 0xffffffff, P0 ;  /* 0xffffffff28287807 */ /* 0x000fe40000000000 */
[----:B------:R-:W-:Y:S02]  /*4240*/  ISETP.NE.U32.AND P5, PT, R16, 0x4afb0ccd, PT ;  /* 0x4afb0ccd1000780c */ /* 0x000fe40003fa5070 */
[----:B------:R-:W-:-:S02]  /*4250*/  ISETP.GT.U32.AND P0, PT, R69, R50, PT ;  /* 0x000000324500720c */ /* 0x000fc40003f04070 */
[----:B------:R-:W-:Y:S02]  /*4260*/  ISETP.GT.U32.AND P4, PT, R41, R46, PT ;  /* 0x0000002e2900720c */ /* 0x000fe40003f84070 */
[----:B------:R-:W-:Y:S02]  /*4270*/  ISETP.NE.AND.EX P5, PT, R17, -0x1, PT, P5 ;  /* 0xffffffff1100780c */ /* 0x000fe40003fa5350 */
[----:B------:R-:W-:Y:S02]  /*4280*/  ISETP.GT.AND.EX P0, PT, R42, R53, PT, P0 ;  /* 0x000000352a00720c */ /* 0x000fe40003f04300 */
[----:B------:R-:W-:Y:S02]  /*4290*/  ISETP.GT.AND.EX P4, PT, R40, R43, PT, P4 ;  /* 0x0000002b2800720c */ /* 0x000fe40003f84340 */
[----:B------:R-:W-:Y:S02]  /*42a0*/  SEL R82, R35, 0x4afb0ccd, P5 ;  /* 0x4afb0ccd23527807 */ /* 0x000fe40002800000 */
[----:B------:R-:W-:-:S02]  /*42b0*/  SEL R50, R69, R50, P0 ;  /* 0x0000003245327207 */ /* 0x000fc40000000000 */
[----:B------:R-:W-:Y:S02]  /*42c0*/  SEL R53, R42, R53, P0 ;  /* 0x000000352a357207 */ /* 0x000fe40000000000 */
[----:B------:R-:W-:Y:S02]  /*42d0*/  SEL R35, R41, R46, P4 ;  /* 0x0000002e29237207 */ /* 0x000fe40002000000 */
[----:B------:R-:W-:Y:S02]  /*42e0*/  SEL R69, R40, R43, P4 ;  /* 0x0000002b28457207 */ /* 0x000fe40002000000 */
[----:B------:R-:W0:Y:S01]  /*42f0*/  LDS.128 R40, [R4+0x1a0] ;  /* 0x0001a00004287984 */ /* 0x000e220000000c00 */
[----:B------:R-:W-:Y:S02]  /*4300*/  ISETP.NE.U32.AND P6, PT, R12, 0x4afb0ccd, PT ;  /* 0x4afb0ccd0c00780c */ /* 0x000fe40003fc5070 */
[C---:B------:R-:W-:Y:S02]  /*4310*/  SEL R78, R24.reuse, R44, P0 ;  /* 0x0000002c184e7207 */ /* 0x040fe40000000000 */
[----:B------:R-:W-:-:S02]  /*4320*/  SEL R68, R24, R68, P3 ;  /* 0x0000004418447207 */ /* 0x000fc40001800000 */
[----:B------:R-:W-:Y:S02]  /*4330*/  SEL R76, R24, R45, P2 ;  /* 0x0000002d184c7207 */ /* 0x000fe40001000000 */
[----:B-1----:R-:W-:Y:S02]  /*4340*/  IADD3 R84, P0, PT, R12, R8, RZ ;  /* 0x000000080c547210 */ /* 0x002fe40007f1e0ff */
[----:B------:R-:W-:Y:S02]  /*4350*/  ISETP.NE.AND.EX P6, PT, R13, -0x1, PT, P6 ;  /* 0xffffffff0d00780c */ /* 0x000fe40003fc5360 */
[----:B------:R-:W-:Y:S02]  /*4360*/  @!P4 SEL R24, R21, R7, P1 ;  /* 0x000000071518c207 */ /* 0x000fe40000800000 */
[----:B--2---:R-:W-:Y:S02]  /*4370*/  ISETP.NE.U32.AND P4, PT, R28, 0x4afb0ccd, PT ;  /* 0x4afb0ccd1c00780c */ /* 0x004fe40003f85070 */
[----:B------:R-:W-:Y:S01]  /*4380*/  ISETP.NE.U32.AND P1, PT, R8, 0x4afb0ccd, PT ;  /* 0x4afb0ccd0800780c */ /* 0x000fe20003f25070 */
[----:B------:R-:W-:Y:S01]  /*4390*/  IMAD.X R45, R13, 0x1, R9, P0 ;  /* 0x000000010d2d7824 */ /* 0x000fe200000e0609 */
[----:B------:R-:W-:-:S02]  /*43a0*/  IADD3 R21, P2, PT, R12, R28, RZ ;  /* 0x0000001c0c157210 */ /* 0x000fc40007f5e0ff */
[----:B------:R-:W-:Y:S02]  /*43b0*/  SEL R47, R47, 0xffffffff, P5 ;  /* 0xffffffff2f2f7807 */ /* 0x000fe40002800000 */
[----:B------:R-:W-:Y:S02]  /*43c0*/  SEL R82, R82, 0x4afb0ccd, P6 ;  /* 0x4afb0ccd52527807 */ /* 0x000fe40003000000 */
[----:B------:R-:W-:Y:S02]  /*43d0*/  ISETP.NE.AND.EX P0, PT, R29, -0x1, PT, P4 ;  /* 0xffffffff1d00780c */ /* 0x000fe40003f05340 */
[----:B------:R-:W-:Y:S01]  /*43e0*/  ISETP.NE.AND.EX P1, PT, R9, -0x1, PT, P1 ;  /* 0xffffffff0900780c */ /* 0x000fe20003f25310 */
[----:B------:R-:W-:Y:S01]  /*43f0*/  IMAD.X R46, R13, 0x1, R29, P2 ;  /* 0x000000010d2e7824 */ /* 0x000fe200010e061d */
[----:B------:R-:W-:Y:S02]  /*4400*/  SEL R58, R81, R58, P3 ;  /* 0x0000003a513a7207 */ /* 0x000fe40001800000 */
[----:B------:R-:W-:-:S02]  /*4410*/  SEL R47, R47, 0xffffffff, P6 ;  /* 0xffffffff2f2f7807 */ /* 0x000fc40003000000 */
[----:B------:R-:W-:Y:S02]  /*4420*/  ISETP.GT.U32.AND P3, PT, R82, R51, PT ;  /* 0x000000335200720c */ /* 0x000fe40003f64070 */
[----:B------:R-:W-:Y:S01]  /*4430*/  SEL R21, R21, 0x4afb0ccd, P0 ;  /* 0x4afb0ccd15157807 */ /* 0x000fe20000000000 */
[----:B------:R-:W-:Y:S01]  /*4440*/  VIADD R7, R5, 0x4 ;  /* 0x0000000405077836 */ /* 0x000fe20000000000 */
[----:B------:R-:W-:Y:S02]  /*4450*/  SEL R84, R84, 0x4afb0ccd, P1 ;  /* 0x4afb0ccd54547807 */ /* 0x000fe40000800000 */
[----:B------:R-:W-:Y:S02]  /*4460*/  ISETP.GT.AND.EX P3, PT, R47, R72, PT, P3 ;  /* 0x000000482f00720c */ /* 0x000fe40003f64330 */
[----:B------:R-:W-:Y:S02]  /*4470*/  SEL R46, R46, 0xffffffff, P0 ;  /* 0xffffffff2e2e7807 */ /* 0x000fe40000000000 */
[----:B------:R-:W-:-:S02]  /*4480*/  SEL R21, R21, 0x4afb0ccd, P6 ;  /* 0x4afb0ccd15157807 */ /* 0x000fc40003000000 */
[----:B------:R-:W-:Y:S02]  /*4490*/  SEL R45, R45, 0xffffffff, P1 ;  /* 0xffffffff2d2d7807 */ /* 0x000fe40000800000 */
[----:B------:R-:W-:Y:S02]  /*44a0*/  SEL R84, R84, 0x4afb0ccd, P6 ;  /* 0x4afb0ccd54547807 */ /* 0x000fe40003000000 */
[----:B------:R-:W-:Y:S02]  /*44b0*/  IADD3 R44, P4, PT, R16, R14, RZ ;  /* 0x0000000e102c7210 */ /* 0x000fe40007f9e0ff */
[----:B------:R-:W-:Y:S02]  /*44c0*/  SEL R51, R82, R51, P3 ;  /* 0x0000003352337207 */ /* 0x000fe40001800000 */
[----:B------:R-:W-:Y:S02]  /*44d0*/  SEL R72, R47, R72, P3 ;  /* 0x000000482f487207 */ /* 0x000fe40001800000 */
[----:B------:R-:W-:-:S02]  /*44e0*/  SEL R25, R7, R25, P3 ;  /* 0x0000001907197207 */ /* 0x000fc40001800000 */
[----:B------:R-:W-:Y:S02]  /*44f0*/  SEL R46, R46, 0xffffffff, P6 ;  /* 0xffffffff2e2e7807 */ /* 0x000fe40003000000 */
[----:B------:R-:W-:Y:S02]  /*4500*/  ISETP.GT.U32.AND P3, PT, R21, R20, PT ;  /* 0x000000141500720c */ /* 0x000fe40003f64070 */
[----:B------:R-:W-:Y:S02]  /*4510*/  SEL R45, R45, 0xffffffff, P6 ;  /* 0xffffffff2d2d7807 */ /* 0x000fe40003000000 */
[----:B------:R-:W-:Y:S01]  /*4520*/  ISETP.GT.U32.AND P2, PT, R84, R71, PT ;  /* 0x000000475400720c */ /* 0x000fe20003f44070 */
[----:B------:R-:W-:Y:S01]  /*4530*/  IMAD.X R82, R17, 0x1, R15, P4 ;  /* 0x0000000111527824 */ /* 0x000fe200020e060f */
[----:B------:R-:W-:Y:S02]  /*4540*/  ISETP.NE.U32.AND P4, PT, R14, 0x4afb0ccd, PT ;  /* 0x4afb0ccd0e00780c */ /* 0x000fe40003f85070 */
[----:B------:R-:W-:-:S02]  /*4550*/  ISETP.GT.AND.EX P3, PT, R46, R63, PT, P3 ;  /* 0x0000003f2e00720c */ /* 0x000fc40003f64330 */
[----:B------:R-:W-:Y:S02]  /*4560*/  ISETP.GT.AND.EX P2, PT, R45, R32, PT, P2 ;  /* 0x000000202d00720c */ /* 0x000fe40003f44320 */
[----:B------:R-:W-:Y:S02]  /*4570*/  ISETP.NE.AND.EX P4, PT, R15, -0x1, PT, P4 ;  /* 0xffffffff0f00780c */ /* 0x000fe40003f85340 */
[----:B------:R-:W-:Y:S02]  /*4580*/  SEL R44, R44, 0x4afb0ccd, P5 ;  /* 0x4afb0ccd2c2c7807 */ /* 0x000fe40002800000 */
[----:B------:R-:W-:Y:S02]  /*4590*/  SEL R20, R21, R20, P3 ;  /* 0x0000001415147207 */ /* 0x000fe40001800000 */
[----:B------:R-:W-:Y:S02]  /*45a0*/  SEL R71, R84, R71, P2 ;  /* 0x0000004754477207 */ /* 0x000fe40001000000 */
[----:B------:R-:W-:-:S02]  /*45b0*/  SEL R32, R45, R32, P2 ;  /* 0x000000202d207207 */ /* 0x000fc40001000000 */
[----:B------:R-:W-:Y:S02]  /*45c0*/  SEL R21, R7, R38, P2 ;  /* 0x0000002607157207 */ /* 0x000fe40001000000 */
[----:B0-----:R-:W-:Y:S02]  /*45d0*/  IADD3 R12, P2, PT, R12, R40, RZ ;  /* 0x000000280c0c7210 */ /* 0x001fe40007f5e0ff */
[----:B------:R-:W-:Y:S02]  /*45e0*/  SEL R82, R82, 0xffffffff, P5 ;  /* 0xffffffff52527807 */ /* 0x000fe40002800000 */
[----:B------:R-:W-:Y:S01]  /*45f0*/  SEL R44, R44, 0x4afb0ccd, P4 ;  /* 0x4afb0ccd2c2c7807 */ /* 0x000fe20002000000 */
[----:B------:R-:W-:Y:S01]  /*4600*/  IMAD.X R84, R13, 0x1, R41, P2 ;  /* 0x000000010d547824 */ /* 0x000fe200010e0629 */
[----:B------:R-:W-:Y:S02]  /*4610*/  SEL R63, R46, R63, P3 ;  /* 0x0000003f2e3f7207 */ /* 0x000fe40001800000 */
[----:B------:R-:W-:-:S02]  /*4620*/  SEL R81, R7, R39, P3 ;  /* 0x0000002707517207 */ /* 0x000fc40001800000 */
[----:B------:R-:W-:Y:S02]  /*4630*/  SEL R82, R82, 0xffffffff, P4 ;  /* 0xffffffff52527807 */ /* 0x000fe40002000000 */
[----:B------:R-:W-:Y:S02]  /*4640*/  ISETP.GT.U32.AND P3, PT, R44, R75, PT ;  /* 0x0000004b2c00720c */ /* 0x000fe40003f64070 */
[----:B------:R-:W-:Y:S02]  /*4650*/  IADD3 R13, P2, PT, R8, R14, RZ ;  /* 0x0000000e080d7210 */ /* 0x000fe40007f5e0ff */
[----:B------:R-:W-:-:S03]  /*4660*/  ISETP.GT.AND.EX P3, PT, R82, R33, PT, P3 ;  /* 0x000000215200720c */ /* 0x000fc60003f64330 */
[--C-:B------:R-:W-:Y:S01]  /*4670*/  IMAD.X R85, R9, 0x1, R15.reuse, P2 ;  /* 0x0000000109557824 */ /* 0x100fe200010e060f */
[----:B------:R-:W-:Y:S02]  /*4680*/  IADD3 R83, P2, PT, R28, R14, RZ ;  /* 0x0000000e1c537210 */ /* 0x000fe40007f5e0ff */
[----:B------:R-:W-:Y:S02]  /*4690*/  SEL R75, R44, R75, P3 ;  /* 0x0000004b2c4b7207 */ /* 0x000fe40001800000 */
[----:B------:R-:W0:Y:S01]  /*46a0*/  LDS.128 R44, [R3+0x410] ;  /* 0x00041000032c7984 */ /* 0x000e220000000c00 */
[----:B------:R-:W-:Y:S01]  /*46b0*/  IMAD.X R38, R29, 0x1, R15, P2 ;  /* 0x000000011d267824 */ /* 0x000fe200010e060f */
[----:B------:R-:W-:Y:S02]  /*46c0*/  ISETP.NE.U32.AND P2, PT, R40, 0x4afb0ccd, PT ;  /* 0x4afb0ccd2800780c */ /* 0x000fe40003f45070 */
[----:B------:R-:W-:Y:S02]  /*46d0*/  SEL R13, R13, 0x4afb0ccd, P1 ;  /* 0x4afb0ccd0d0d7807 */ /* 0x000fe40000800000 */
[----:B------:R-:W-:-:S02]  /*46e0*/  ISETP.NE.AND.EX P2, PT, R41, -0x1, PT, P2 ;  /* 0xffffffff2900780c */ /* 0x000fc40003f45320 */
        /* <DEDUP_REMOVED lines=8> */
[----:B------:R-:W-:-:S04]  /*4770*/  ISETP.GT.U32.AND P6, PT, R12, R23, PT ;  /* 0x000000170c00720c */ /* 0x000fc80003fc4070 */
[-C--:B------:R-:W-:Y:S02]  /*4780*/  ISETP.GT.AND.EX P6, PT, R85, R36.reuse, PT, P6 ;  /* 0x000000245500720c */ /* 0x080fe40003fc4360 */
[----:B------:R-:W-:Y:S02]  /*4790*/  SEL R83, R83, 0x4afb0ccd, P0 ;  /* 0x4afb0ccd53537807 */ /* 0x000fe40000000000 */
[----:B------:R-:W-:Y:S02]  /*47a0*/  SEL R23, R12, R23, P6 ;  /* 0x000000170c177207 */ /* 0x000fe40003000000 */
[----:B------:R-:W-:Y:S02]  /*47b0*/  SEL R82, R85, R36, P6 ;  /* 0x0000002455527207 */ /* 0x000fe40003000000 */
[----:B------:R-:W-:Y:S02]  /*47c0*/  SEL R65, R7, R65, P6 ;  /* 0x0000004107417207 */ /* 0x000fe40003000000 */
[----:B------:R-:W-:-:S02]  /*47d0*/  IADD3 R12, P6, PT, R40, R14, RZ ;  /* 0x0000000e280c7210 */ /* 0x000fc40007fde0ff */
[----:B------:R-:W-:Y:S02]  /*47e0*/  SEL R38, R38, 0xffffffff, P0 ;  /* 0xffffffff26267807 */ /* 0x000fe40000000000 */
[----:B------:R-:W-:Y:S01]  /*47f0*/  SEL R83, R83, 0x4afb0ccd, P4 ;  /* 0x4afb0ccd53537807 */ /* 0x000fe20002000000 */
[----:B------:R-:W-:Y:S01]  /*4800*/  IMAD.X R14, R41, 0x1, R15, P6 ;  /* 0x00000001290e7824 */ /* 0x000fe200030e060f */
[----:B------:R-:W-:Y:S02]  /*4810*/  SEL R26, R7, R26, P3 ;  /* 0x0000001a071a7207 */ /* 0x000fe40001800000 */
[----:B------:R-:W-:Y:S02]  /*4820*/  SEL R38, R38, 0xffffffff, P4 ;  /* 0xffffffff26267807 */ /* 0x000fe40002000000 */
[----:B------:R-:W-:Y:S02]  /*4830*/  ISETP.GT.U32.AND P3, PT, R83, R80, PT ;  /* 0x000000505300720c */ /* 0x000fe40003f64070 */
[----:B------:R-:W-:-:S02]  /*4840*/  SEL R15, R12, 0x4afb0ccd, P2 ;  /* 0x4afb0ccd0c0f7807 */ /* 0x000fc40001000000 */
[-C--:B------:R-:W-:Y:S02]  /*4850*/  ISETP.GT.AND.EX P3, PT, R38, R79.reuse, PT, P3 ;  /* 0x0000004f2600720c */ /* 0x080fe40003f64330 */
[----:B------:R-:W-:Y:S02]  /*4860*/  SEL R12, R14, 0xffffffff, P2 ;  /* 0xffffffff0e0c7807 */ /* 0x000fe40001000000 */
[----:B------:R-:W-:Y:S02]  /*4870*/  ISETP.GT.U32.AND P6, PT, R39, R70, PT ;  /* 0x000000462700720c */ /* 0x000fe40003fc4070 */
[----:B------:R-:W-:Y:S02]  /*4880*/  SEL R80, R83, R80, P3 ;  /* 0x0000005053507207 */ /* 0x000fe40001800000 */
[----:B------:R-:W-:Y:S02]  /*4890*/  SEL R79, R38, R79, P3 ;  /* 0x0000004f264f7207 */ /* 0x000fe40001800000 */
[----:B------:R-:W-:-:S02]  /*48a0*/  SEL R27, R7, R27, P3 ;  /* 0x0000001b071b7207 */ /* 0x000fc40001800000 */
[----:B------:R-:W-:Y:S02]  /*48b0*/  SEL R15, R15, 0x4afb0ccd, P4 ;  /* 0x4afb0ccd0f0f7807 */ /* 0x000fe40002000000 */
[----:B------:R-:W-:Y:S02]  /*48c0*/  SEL R12, R12, 0xffffffff, P4 ;  /* 0xffffffff0c0c7807 */ /* 0x000fe40002000000 */
[C---:B0-----:R-:W-:Y:S02]  /*48d0*/  IADD3 R14, P3, PT, R44.reuse, R16, RZ ;  /* 0x000000102c0e7210 */ /* 0x041fe40007f7e0ff */
[----:B------:R-:W-:Y:S02]  /*48e0*/  ISETP.GT.AND.EX P6, PT, R13, R34, PT, P6 ;  /* 0x000000220d00720c */ /* 0x000fe40003fc4360 */
[----:B------:R-:W-:Y:S01]  /*48f0*/  IADD3 R36, P4, PT, R44, R8, RZ ;  /* 0x000000082c247210 */ /* 0x000fe20007f9e0ff */
[----:B------:R-:W-:Y:S01]  /*4900*/  IMAD.X R84, R45, 0x1, R17, P3 ;  /* 0x000000012d547824 */ /* 0x000fe200018e0611 */
[----:B------:R-:W-:-:S02]  /*4910*/  SEL R70, R39, R70, P6 ;  /* 0x0000004627467207 */ /* 0x000fc40003000000 */
[C---:B------:R-:W-:Y:S01]  /*4920*/  IADD3 R38, P3, PT, R44.reuse, R28, RZ ;  /* 0x0000001c2c267210 */ /* 0x040fe20007f7e0ff */
[C---:B------:R-:W-:Y:S01]  /*4930*/  IMAD.X R39, R45.reuse, 0x1, R9, P4 ;  /* 0x000000012d277824 */ /* 0x040fe200020e0609 */
[----:B------:R-:W-:Y:S02]  /*4940*/  ISETP.NE.U32.AND P4, PT, R44, 0x4afb0ccd, PT ;  /* 0x4afb0ccd2c00780c */ /* 0x000fe40003f85070 */
[----:B------:R-:W-:Y:S01]  /*4950*/  SEL R14, R14, 0x4afb0ccd, P5 ;  /* 0x4afb0ccd0e0e7807 */ /* 0x000fe20002800000 */
[C---:B------:R-:W-:Y:S01]  /*4960*/  IMAD.X R83, R45.reuse, 0x1, R29, P3 ;  /* 0x000000012d537824 */ /* 0x040fe200018e061d */
[----:B------:R-:W-:Y:S02]  /*4970*/  ISETP.NE.AND.EX P4, PT, R45, -0x1, PT, P4 ;  /* 0xffffffff2d00780c */ /* 0x000fe40003f85340 */
[----:B------:R-:W-:Y:S02]  /*4980*/  IADD3 R44, P3, PT, R44, R40, RZ ;  /* 0x000000282c2c7210 */ /* 0x000fe40007f7e0ff */
[----:B------:R-:W-:-:S02]  /*4990*/  SEL R84, R84, 0xffffffff, P5 ;  /* 0xffffffff54547807 */ /* 0x000fc40002800000 */
[----:B------:R-:W-:Y:S01]  /*49a0*/  SEL R14, R14, 0x4afb0ccd, P4 ;  /* 0x4afb0ccd0e0e7807 */ /* 0x000fe20002000000 */
[----:B------:R-:W-:Y:S01]  /*49b0*/  IMAD.X R45, R45, 0x1, R41, P3 ;  /* 0x000000012d2d7824 */ /* 0x000fe200018e0629 */
[----:B------:R-:W-:Y:S02]  /*49c0*/  SEL R34, R13, R34, P6 ;  /* 0x000000220d227207 */ /* 0x000fe40003000000 */
[----:B------:R-:W-:Y:S02]  /*49d0*/  SEL R22, R7, R22, P6 ;  /* 0x0000001607167207 */ /* 0x000fe40003000000 */
[----:B------:R-:W-:Y:S02]  /*49e0*/  ISETP.GT.U32.AND P6, PT, R15, R74, PT ;  /* 0x0000004a0f00720c */ /* 0x000fe40003fc4070 */
[----:B------:R-:W-:Y:S02]  /*49f0*/  SEL R84, R84, 0xffffffff, P4 ;  /* 0xffffffff54547807 */ /* 0x000fe40002000000 */
[----:B------:R-:W-:-:S02]  /*4a00*/  ISETP.GT.U32.AND P3, PT, R14, R55, PT ;  /* 0x000000370e00720c */ /* 0x000fc40003f64070 */
[----:B------:R-:W-:Y:S02]  /*4a10*/  ISETP.GT.AND.EX P6, PT, R12, R73, PT, P6 ;  /* 0x000000490c00720c */ /* 0x000fe40003fc4360 */
[----:B------:R-:W-:Y:S02]  /*4a20*/  ISETP.GT.AND.EX P3, PT, R84, R59, PT, P3 ;  /* 0x0000003b5400720c */ /* 0x000fe40003f64330 */
[----:B------:R-:W-:Y:S02]  /*4a30*/  SEL R74, R15, R74, P6 ;  /* 0x0000004a0f4a7207 */ /* 0x000fe40003000000 */
[----:B------:R-:W-:Y:S02]  /*4a40*/  SEL R73, R12, R73, P6 ;  /* 0x000000490c497207 */ /* 0x000fe40003000000 */
[----:B------:R-:W-:Y:S02]  /*4a50*/  SEL R55, R14, R55, P3 ;  /* 0x000000370e377207 */ /* 0x000fe40001800000 */
[----:B------:R-:W0:Y:S01]  /*4a60*/  LDS.128 R12, [R3+0x500] ;  /* 0x00050000030c7984 */ /* 0x000e220000000c00 */
[----:B------:R-:W-:-:S02]  /*4a70*/  SEL R85, R36, 0x4afb0ccd, P1 ;  /* 0x4afb0ccd24557807 */ /* 0x000fc40000800000 */
[----:B------:R-:W-:Y:S02]  /*4a80*/  SEL R59, R84, R59, P3 ;  /* 0x0000003b543b7207 */ /* 0x000fe40001800000 */
[----:B------:R-:W-:Y:S02]  /*4a90*/  SEL R36, R44, 0x4afb0ccd, P2 ;  /* 0x4afb0ccd2c247807 */ /* 0x000fe40001000000 */
[----:B------:R-:W-:Y:S02]  /*4aa0*/  SEL R48, R7, R48, P6 ;  /* 0x0000003007307207 */ /* 0x000fe40003000000 */
[----:B------:R-:W-:Y:S02]  /*4ab0*/  SEL R84, R45, 0xffffffff, P2 ;  /* 0xffffffff2d547807 */ /* 0x000fe40001000000 */
[----:B------:R-:W-:Y:S02]  /*4ac0*/  IADD3 R44, P6, PT, R16, R46, RZ ;  /* 0x0000002e102c7210 */ /* 0x000fe40007fde0ff */
[----:B------:R-:W-:-:S02]  /*4ad0*/  SEL R16, R84, 0xffffffff, P4 ;  /* 0xffffffff54107807 */ /* 0x000fc40002000000 */
[----:B------:R-:W-:Y:S01]  /*4ae0*/  SEL R86, R39, 0xffffffff, P1 ;  /* 0xffffffff27567807 */ /* 0x000fe20000800000 */
[--C-:B------:R-:W-:Y:S01]  /*4af0*/  IMAD.X R84, R17, 0x1, R47.reuse, P6 ;  /* 0x0000000111547824 */ /* 0x100fe200030e062f */
[----:B------:R-:W-:Y:S02]  /*4b00*/  IADD3 R17, P6, PT, R8, R46, RZ ;  /* 0x0000002e08117210 */ /* 0x000fe40007fde0ff */
[----:B------:R-:W-:Y:S02]  /*4b10*/  SEL R38, R38, 0x4afb0ccd, P0 ;  /* 0x4afb0ccd26267807 */ /* 0x000fe40000000000 */
[----:B------:R-:W-:Y:S02]  /*4b20*/  SEL R39, R83, 0xffffffff, P0 ;  /* 0xffffffff53277807 */ /* 0x000fe40000000000 */
[----:B------:R-:W-:Y:S01]  /*4b30*/  SEL R83, R85, 0x4afb0ccd, P4 ;  /* 0x4afb0ccd55537807 */ /* 0x000fe20002000000 */
[----:B------:R-:W-:Y:S01]  /*4b40*/  IMAD.X R9, R9, 0x1, R47, P6 ;  /* 0x0000000109097824 */ /* 0x000fe200030e062f */
[----:B------:R-:W-:-:S02]  /*4b50*/  SEL R45, R86, 0xffffffff, P4 ;  /* 0xffffffff562d7807 */ /* 0x000fc40002000000 */
[----:B------:R-:W-:Y:S02]  /*4b60*/  SEL R38, R38, 0x4afb0ccd, P4 ;  /* 0x4afb0ccd26267807 */ /* 0x000fe40002000000 */
[----:B------:R-:W-:Y:S02]  /*4b70*/  SEL R39, R39, 0xffffffff, P4 ;  /* 0xffffffff27277807 */ /* 0x000fe40002000000 */
[----:B------:R-:W-:Y:S02]  /*4b80*/  SEL R36, R36, 0x4afb0ccd, P4 ;  /* 0x4afb0ccd24247807 */ /* 0x000fe40002000000 */
[----:B------:R-:W-:Y:S02]  /*4b90*/  ISETP.GT.U32.AND P4, PT, R83, R52, PT ;  /* 0x000000345300720c */ /* 0x000fe40003f84070 */
[----:B------:R-:W-:Y:S02]  /*4ba0*/  SEL R17, R17, 0x4afb0ccd, P1 ;  /* 0x4afb0ccd11117807 */ /* 0x000fe40000800000 */
[----:B------:R-:W-:-:S02]  /*4bb0*/  ISETP.GT.AND.EX P4, PT, R45, R66, PT, P4 ;  /* 0x000000422d00720c */ /* 0x000fc40003f84340 */
[----:B------:R-:W-:Y:S02]  /*4bc0*/  SEL R9, R9, 0xffffffff, P1 ;  /* 0xffffffff09097807 */ /* 0x000fe40000800000 */
[----:B------:R-:W-:Y:S02]  /*4bd0*/  SEL R44, R44, 0x4afb0ccd, P5 ;  /* 0x4afb0ccd2c2c7807 */ /* 0x000fe40002800000 */
[----:B------:R-:W-:Y:S02]  /*4be0*/  SEL R84, R84, 0xffffffff, P5 ;  /* 0xffffffff54547807 */ /* 0x000fe40002800000 */
[----:B------:R-:W-:Y:S02]  /*4bf0*/  ISETP.GT.U32.AND P1, PT, R38, R77, PT ;  /* 0x0000004d2600720c */ /* 0x000fe40003f24070 */
[----:B------:R-:W-:Y:S02]  /*4c00*/  ISETP.NE.U32.AND P5, PT, R46, 0x4afb0ccd, PT ;  /* 0x4afb0ccd2e00780c */ /* 0x000fe40003fa5070 */
[----:B------:R-:W-:-:S02]  /*4c10*/  IADD3 R8, P6, PT, R28, R46, RZ ;  /* 0x0000002e1c087210 */ /* 0x000fc40007fde0ff */
[----:B------:R-:W-:Y:S02]  /*4c20*/  SEL R67, R7, R67, P3 ;  /* 0x0000004307437207 */ /* 0x000fe40001800000 */
[----:B------:R-:W-:Y:S02]  /*4c30*/  ISETP.GT.U32.AND P3, PT, R36, R49, PT ;  /* 0x000000312400720c */ /* 0x000fe40003f64070 */
[----:B------:R-:W-:Y:S02]  /*4c40*/  SEL R52, R83, R52, P4 ;  /* 0x0000003453347207 */ /* 0x000fe40002000000 */
[----:B------:R-:W-:Y:S02]  /*4c50*/  SEL R66, R45, R66, P4 ;  /* 0x000000422d427207 */ /* 0x000fe40002000000 */
[----:B------:R-:W-:Y:S02]  /*4c60*/  SEL R57, R7, R57, P4 ;  /* 0x0000003907397207 */ /* 0x000fe40002000000 */
[----:B------:R-:W-:Y:S01]  /*4c70*/  ISETP.GT.AND.EX P4, PT, R39, R60, PT, P1 ;  /* 0x0000003c2700720c */ /* 0x000fe20003f84310 */
[----:B------:R-:W-:Y:S01]  /*4c80*/  IMAD.X R29, R29, 0x1, R47, P6 ;  /* 0x000000011d1d7824 */ /* 0x000fe200030e062f */
[----:B------:R-:W-:-:S02]  /*4c90*/  ISETP.NE.AND.EX P5, PT, R47, -0x1, PT, P5 ;  /* 0xffffffff2f00780c */ /* 0x000fc40003fa5350 */
[----:B------:R-:W-:Y:S02]  /*4ca0*/  ISETP.GT.AND.EX P3, PT, R16, R37, PT, P3 ;  /* 0x000000251000720c */ /* 0x000fe40003f64330 */
[----:B------:R-:W-:Y:S02]  /*4cb0*/  SEL R77, R38, R77, P4 ;  /* 0x0000004d264d7207 */ /* 0x000fe40002000000 */
[----:B------:R-:W-:Y:S02]  /*4cc0*/  SEL R38, R17, 0x4afb0ccd, P5 ;  /* 0x4afb0ccd11267807 */ /* 0x000fe40002800000 */
[----:B------:R-:W-:Y:S02]  /*4cd0*/  SEL R49, R36, R49, P3 ;  /* 0x0000003124317207 */ /* 0x000fe40001800000 */
[----:B0-----:R-:W-:Y:S02]  /*4ce0*/  IADD3 R17, P6, PT, R12, R18, RZ ;  /* 0x000000120c117210 */ /* 0x001fe40007fde0ff */
[----:B------:R-:W-:-:S02]  /*4cf0*/  SEL R28, R8, 0x4afb0ccd, P0 ;  /* 0x4afb0ccd081c7807 */ /* 0x000fc40000000000 */
[----:B------:R-:W-:Y:S02]  /*4d00*/  SEL R36, R29, 0xffffffff, P0 ;  /* 0xffffffff1d247807 */ /* 0x000fe40000000000 */
[----:B------:R-:W-:Y:S02]  /*4d10*/  ISETP.NE.U32.AND P0, PT, R18, 0x4afb0ccd, PT ;  /* 0x4afb0ccd1200780c */ /* 0x000fe40003f05070 */
[----:B------:R-:W-:Y:S02]  /*4d20*/  SEL R16, R16, R37, P3 ;  /* 0x0000002510107207 */ /* 0x000fe40001800000 */
[----:B------:R-:W-:Y:S01]  /*4d30*/  SEL R37, R9, 0xffffffff, P5 ;  /* 0xffffffff09257807 */ /* 0x000fe20002800000 */
[----:B------:R-:W-:Y:S01]  /*4d40*/  IMAD.X R9, R13, 0x1, R19, P6 ;  /* 0x000000010d097824 */ /* 0x000fe200030e0613 */
[----:B------:R-:W-:Y:S02]  /*4d50*/  SEL R45, R44, 0x4afb0ccd, P5 ;  /* 0x4afb0ccd2c2d7807 */ /* 0x000fe40002800000 */
[----:B------:R-:W-:-:S02]  /*4d60*/  SEL R60, R39, R60, P4 ;  /* 0x0000003c273c7207 */ /* 0x000fc40002000000 */
[----:B------:R-:W-:Y:S02]  /*4d70*/  SEL R54, R7, R54, P4 ;  /* 0x0000003607367207 */ /* 0x000fe40002000000 */
[----:B------:R-:W-:Y:S02]  /*4d80*/  ISETP.NE.U32.AND P6, PT, R12, 0x4afb0ccd, PT ;  /* 0x4afb0ccd0c00780c */ /* 0x000fe40003fc5070 */
[----:B------:R-:W-:Y:S02]  /*4d90*/  ISETP.NE.AND.EX P0, PT, R19, -0x1, PT, P0 ;  /* 0xffffffff1300780c */ /* 0x000fe40003f05300 */
[----:B------:R-:W-:Y:S02]  /*4da0*/  ISETP.GT.U32.AND P4, PT, R38, R61, PT ;  /* 0x0000003d2600720c */ /* 0x000fe40003f84070 */
[----:B------:R-:W-:Y:S02]  /*4db0*/  SEL R83, R84, 0xffffffff, P5 ;  /* 0xffffffff54537807 */ /* 0x000fe40002800000 */
[----:B------:R-:W-:-:S02]  /*4dc0*/  ISETP.GT.U32.AND P1, PT, R45, R58, PT ;  /* 0x0000003a2d00720c */ /* 0x000fc40003f24070 */
[----:B------:R-:W-:Y:S02]  /*4dd0*/  ISETP.NE.AND.EX P6, PT, R13, -0x1, PT, P6 ;  /* 0xffffffff0d00780c */ /* 0x000fe40003fc5360 */
[----:B------:R-:W-:Y:S02]  /*4de0*/  SEL R8, R17, 0x4afb0ccd, P0 ;  /* 0x4afb0ccd11087807 */ /* 0x000fe40000000000 */
[----:B------:R-:W-:Y:S02]  /*4df0*/  ISETP.GT.AND.EX P4, PT, R37, R56, PT, P4 ;  /* 0x000000382500720c */ /* 0x000fe40003f84340 */
[----:B------:R-:W-:Y:S02]  /*4e00*/  ISETP.GT.AND.EX P1, PT, R83, R64, PT, P1 ;  /* 0x000000405300720c */ /* 0x000fe40003f24310 */
[----:B------:R-:W-:Y:S02]  /*4e10*/  SEL R9, R9, 0xffffffff, P0 ;  /* 0xffffffff09097807 */ /* 0x000fe40000000000 */
[----:B------:R-:W-:-:S02]  /*4e20*/  SEL R8, R8, 0x4afb0ccd, P6 ;  /* 0x4afb0ccd08087807 */ /* 0x000fc40003000000 */
[----:B------:R-:W-:Y:S02]  /*4e30*/  SEL R61, R38, R61, P4 ;  /* 0x0000003d263d7207 */ /* 0x000fe40002000000 */
[----:B------:R-:W-:Y:S02]  /*4e40*/  SEL R56, R37, R56, P4 ;  /* 0x0000003825387207 */ /* 0x000fe40002000000 */
[----:B------:R-:W-:Y:S02]  /*4e50*/  SEL R76, R7, R76, P4 ;  /* 0x0000004c074c7207 */ /* 0x000fe40002000000 */
[----:B------:R-:W-:Y:S02]  /*4e60*/  IADD3 R44, P4, PT, R40, R46, RZ ;  /* 0x0000002e282c7210 */ /* 0x000fe40007f9e0ff */
[----:B------:R-:W-:Y:S02]  /*4e70*/  SEL R58, R45, R58, P1 ;  /* 0x0000003a2d3a7207 */ /* 0x000fe40000800000 */
[----:B------:R-:W-:-:S02]  /*4e80*/  SEL R64, R83, R64, P1 ;  /* 0x0000004053407207 */ /* 0x000fc40000800000 */
[----:B------:R-:W-:Y:S02]  /*4e90*/  SEL R68, R7, R68, P1 ;  /* 0x0000004407447207 */ /* 0x000fe40000800000 */
[----:B------:R-:W-:Y:S02]  /*4ea0*/  SEL R9, R9, 0xffffffff, P6 ;  /* 0xffffffff09097807 */ /* 0x000fe40003000000 */
[----:B------:R-:W-:Y:S02]  /*4eb0*/  ISETP.GT.U32.AND P1, PT, R8, R51, PT ;  /* 0x000000330800720c */ /* 0x000fe40003f24070 */
[----:B------:R-:W-:Y:S01]  /*4ec0*/  SEL R17, R28, 0x4afb0ccd, P5 ;  /* 0x4afb0ccd1c117807 */ /* 0x000fe20002800000 */
[----:B------:R-:W-:Y:S01]  /*4ed0*/  IMAD.X R28, R41, 0x1, R47, P4 ;  /* 0x00000001291c7824 */ /* 0x000fe200020e062f */
[----:B------:R-:W-:Y:S02]  /*4ee0*/  ISETP.GT.AND.EX P1, PT, R9, R72, PT, P1 ;  /* 0x000000480900720c */ /* 0x000fe40003f24310 */
[----:B------:R-:W-:-:S02]  /*4ef0*/  SEL R62, R7, R62, P3 ;  /* 0x0000003e073e7207 */ /* 0x000fc40001800000 */
[----:B------:R-:W-:Y:S02]  /*4f00*/  ISETP.NE.U32.AND P4, PT, R10, 0x4afb0ccd, PT ;  /* 0x4afb0ccd0a00780c */ /* 0x000fe40003f85070 */
[----:B------:R-:W-:Y:S02]  /*4f10*/  SEL R36, R36, 0xffffffff, P5 ;  /* 0xffffffff24247807 */ /* 0x000fe40002800000 */
[----:B------:R-:W-:Y:S02]  /*4f20*/  ISETP.GT.U32.AND P3, PT, R17, R50, PT ;  /* 0x000000321100720c */ /* 0x000fe40003f64070 */
[----:B------:R-:W-:Y:S02]  /*4f30*/  SEL R51, R8, R51, P1 ;  /* 0x0000003308337207 */ /* 0x000fe40000800000 */
[----:B------:R-:W-:Y:S02]  /*4f40*/  SEL R44, R44, 0x4afb0ccd, P2 ;  /* 0x4afb0ccd2c2c7807 */ /* 0x000fe40001000000 */
[----:B------:R-:W-:-:S02]  /*4f50*/  SEL R28, R28, 0xffffffff, P2 ;  /* 0xffffffff1c1c7807 */ /* 0x000fc40001000000 */
[----:B------:R-:W-:Y:S02]  /*4f60*/  IADD3 R8, P2, PT, R12, R10, RZ ;  /* 0x0000000a0c087210 */ /* 0x000fe40007f5e0ff */
[----:B------:R-:W-:Y:S02]  /*4f70*/  ISETP.NE.AND.EX P4, PT, R11, -0x1, PT, P4 ;  /* 0xffffffff0b00780c */ /* 0x000fe40003f85340 */
[-C--:B------:R-:W-:Y:S02]  /*4f80*/  ISETP.GT.AND.EX P3, PT, R36, R53.reuse, PT, P3 ;  /* 0x000000352400720c */ /* 0x080fe40003f64330 */
[----:B------:R-:W-:Y:S01]  /*4f90*/  SEL R72, R9, R72, P1 ;  /* 0x0000004809487207 */ /* 0x000fe20000800000 */
[----:B------:R-:W-:Y:S01]  /*4fa0*/  IMAD.X R9, R13, 0x1, R11, P2 ;  /* 0x000000010d097824 */ /* 0x000fe200010e060b */
[----:B------:R-:W-:Y:S02]  /*4fb0*/  SEL R8, R8, 0x4afb0ccd, P4 ;  /* 0x4afb0ccd08087807 */ /* 0x000fe40002000000 */
[----:B------:R-:W-:Y:S01]  /*4fc0*/  SEL R50, R17, R50, P3 ;  /* 0x0000003211327207 */ /* 0x000fe20001800000 */
[----:B------:R-:W-:Y:S01]  /*4fd0*/  VIADD R17, R5, 0x5 ;  /* 0x0000000505117836 */ /* 0x000fe20000000000 */
[----:B------:R-:W-:-:S02]  /*4fe0*/  SEL R53, R36, R53, P3 ;  /* 0x0000003524357207 */ /* 0x000fc40001800000 */
[----:B------:R-:W0:Y:S01]  /*4ff0*/  LDS.128 R36, [R3+0x510] ;  /* 0x0005100003247984 */ /* 0x000e220000000c00 */
[----:B------:R-:W-:Y:S02]  /*5000*/  SEL R78, R7, R78, P3 ;  /* 0x0000004e074e7207 */ /* 0x000fe40001800000 */
[----:B------:R-:W-:Y:S02]  /*5010*/  IADD3 R41, P3, PT, R12, R30, RZ ;  /* 0x0000001e0c297210 */ /* 0x000fe40007f7e0ff */
[----:B------:R-:W-:Y:S02]  /*5020*/  SEL R9, R9, 0xffffffff, P4 ;  /* 0xffffffff09097807 */ /* 0x000fe40002000000 */
[----:B------:R-:W-:Y:S02]  /*5030*/  SEL R8, R8, 0x4afb0ccd, P6 ;  /* 0x4afb0ccd08087807 */ /* 0x000fe40003000000 */
[----:B------:R-:W-:Y:S02]  /*5040*/  SEL R44, R44, 0x4afb0ccd, P5 ;  /* 0x4afb0ccd2c2c7807 */ /* 0x000fe40002800000 */
[----:B------:R-:W-:-:S02]  /*5050*/  SEL R28, R28, 0xffffffff, P5 ;  /* 0xffffffff1c1c7807 */ /* 0x000fc40002800000 */
[----:B------:R-:W-:Y:S01]  /*5060*/  SEL R25, R17, R25, P1 ;  /* 0x0000001911197207 */ /* 0x000fe20000800000 */
[----:B------:R-:W-:Y:S01]  /*5070*/  IMAD.X R84, R13, 0x1, R31, P3 ;  /* 0x000000010d547824 */ /* 0x000fe200018e061f */
[----:B------:R-:W-:Y:S02]  /*5080*/  SEL R9, R9, 0xffffffff, P6 ;  /* 0xffffffff09097807 */ /* 0x000fe40003000000 */
[----:B------:R-:W-:Y:S02]  /*5090*/  ISETP.GT.U32.AND P5, PT, R8, R71, PT ;  /* 0x000000470800720c */ /* 0x000fe40003fa4070 */
[----:B------:R-:W-:Y:S02]  /*50a0*/  IADD3 R29, P1, PT, R12, R42, RZ ;  /* 0x0000002a0c1d7210 */ /* 0x000fe40007f3e0ff */
[----:B------:R-:W-:Y:S02]  /*50b0*/  ISETP.NE.U32.AND P2, PT, R30, 0x4afb0ccd, PT ;  /* 0x4afb0ccd1e00780c */ /* 0x000fe40003f45070 */
[----:B------:R-:W-:Y:S01]  /*50c0*/  ISETP.NE.U32.AND P3, PT, R42, 0x4afb0ccd, PT ;  /* 0x4afb0ccd2a00780c */ /* 0x000fe20003f65070 */
[----:B------:R-:W-:Y:S01]  /*50d0*/  IMAD.X R46, R13, 0x1, R43, P1 ;  /* 0x000000010d2e7824 */ /* 0x000fe200008e062b */
[----:B------:R-:W-:-:S02]  /*50e0*/  ISETP.GT.AND.EX P5, PT, R9, R32, PT, P5 ;  /* 0x000000200900720c */ /* 0x000fc40003fa4350 */
[----:B------:R-:W-:Y:S02]  /*50f0*/  ISETP.NE.AND.EX P2, PT, R31, -0x1, PT, P2 ;  /* 0xffffffff1f00780c */ /* 0x000fe40003f45320 */
[----:B------:R-:W-:Y:S02]  /*5100*/  ISETP.NE.AND.EX P3, PT, R43, -0x1, PT, P3 ;  /* 0xffffffff2b00780c */ /* 0x000fe40003f65330 */
[----:B------:R-:W-:Y:S02]  /*5110*/  SEL R71, R8, R71, P5 ;  /* 0x0000004708477207 */ /* 0x000fe40002800000 */
[----:B------:R-:W-:Y:S02]  /*5120*/  IADD3 R8, P1, PT, R14, R18, RZ ;  /* 0x000000120e087210 */ /* 0x000fe40007f3e0ff */
        /* <DEDUP_REMOVED lines=9> */
[C---:B------:R-:W-:Y:S02]  /*51c0*/  IADD3 R45, P6, PT, R14.reuse, R10, RZ ;  /* 0x0000000a0e2d7210 */ /* 0x040fe40007fde0ff */
[C---:B------:R-:W-:Y:S02]  /*51d0*/  IADD3 R12, P1, PT, R14.reuse, R30, RZ ;  /* 0x0000001e0e0c7210 */ /* 0x040fe40007f3e0ff */
[----:B------:R-:W-:Y:S01]  /*51e0*/  SEL R32, R9, R32, P5 ;  /* 0x0000002009207207 */ /* 0x000fe20002800000 */
[----:B------:R-:W-:Y:S01]  /*51f0*/  IMAD.X R47, R15, 0x1, R11, P6 ;  /* 0x000000010f2f7824 */ /* 0x000fe200030e060b */
[----:B------:R-:W-:Y:S01]  /*5200*/  ISETP.GT.U32.AND P6, PT, R41, R20, PT ;  /* 0x000000142900720c */ /* 0x000fe20003fc4070 */
[----:B------:R-:W-:Y:S01]  /*5210*/  IMAD.X R13, R15, 0x1, R31, P1 ;  /* 0x000000010f0d7824 */ /* 0x000fe200008e061f */
[----:B------:R-:W-:Y:S02]  /*5220*/  IADD3 R9, P1, PT, R14, R42, RZ ;  /* 0x0000002a0e097210 */ /* 0x000fe40007f3e0ff */
[----:B------:R-:W-:-:S02]  /*5230*/  SEL R40, R17, R21, P5 ;  /* 0x0000001511287207 */ /* 0x000fc40002800000 */
[----:B------:R-:W-:Y:S01]  /*5240*/  ISETP.NE.U32.AND P5, PT, R14, 0x4afb0ccd, PT ;  /* 0x4afb0ccd0e00780c */ /* 0x000fe20003fa5070 */
[C---:B------:R-:W-:Y:S01]  /*5250*/  IMAD.X R14, R15.reuse, 0x1, R43, P1 ;  /* 0x000000010f0e7824 */ /* 0x040fe200008e062b */
[CC--:B------:R-:W-:Y:S02]  /*5260*/  ISETP.GT.AND.EX P6, PT, R84.reuse, R63.reuse, PT, P6 ;  /* 0x0000003f5400720c */ /* 0x0c0fe40003fc4360 */
[----:B------:R-:W-:Y:S02]  /*5270*/  ISETP.NE.AND.EX P5, PT, R15, -0x1, PT, P5 ;  /* 0xffffffff0f00780c */ /* 0x000fe40003fa5350 */
[----:B------:R-:W-:Y:S02]  /*5280*/  SEL R63, R84, R63, P6 ;  /* 0x0000003f543f7207 */ /* 0x000fe40003000000 */
        /* <DEDUP_REMOVED lines=8> */
[----:B------:R-:W-:Y:S02]  /*5310*/  SEL R41, R41, R20, P6 ;  /* 0x0000001429297207 */ /* 0x000fe40003000000 */
[----:B------:R-:W-:Y:S02]  /*5320*/  SEL R81, R17, R81, P6 ;  /* 0x0000005111517207 */ /* 0x000fe40003000000 */
[----:B------:R-:W-:Y:S02]  /*5330*/  SEL R13, R12, 0x4afb0ccd, P5 ;  /* 0x4afb0ccd0c0d7807 */ /* 0x000fe40002800000 */
[----:B0-----:R-:W-:Y:S02]  /*5340*/  IADD3 R20, P6, PT, R36, R18, RZ ;  /* 0x0000001224147210 */ /* 0x001fe40007fde0ff */
[----:B------:R-:W-:Y:S02]  /*5350*/  SEL R84, R84, 0x4afb0ccd, P5 ;  /* 0x4afb0ccd54547807 */ /* 0x000fe40002800000 */
[----:B------:R-:W-:-:S02]  /*5360*/  SEL R83, R83, 0xffffffff, P5 ;  /* 0xffffffff53537807 */ /* 0x000fc40002800000 */
[----:B------:R-:W-:Y:S02]  /*5370*/  SEL R15, R15, 0x4afb0ccd, P5 ;  /* 0x4afb0ccd0f0f7807 */ /* 0x000fe40002800000 */
[----:B------:R-:W-:Y:S02]  /*5380*/  SEL R14, R47, 0xffffffff, P5 ;  /* 0xffffffff2f0e7807 */ /* 0x000fe40002800000 */
[----:B------:R-:W-:Y:S02]  /*5390*/  SEL R12, R45, 0xffffffff, P5 ;  /* 0xffffffff2d0c7807 */ /* 0x000fe40002800000 */
[----:B------:R-:W-:Y:S02]  /*53a0*/  SEL R9, R9, 0x4afb0ccd, P5 ;  /* 0x4afb0ccd09097807 */ /* 0x000fe40002800000 */
[----:B------:R-:W-:Y:S02]  /*53b0*/  SEL R8, R8, 0xffffffff, P5 ;  /* 0xffffffff08087807 */ /* 0x000fe40002800000 */
[----:B------:R-:W-:-:S02]  /*53c0*/  IADD3 R47, P5, PT, R36, R30, RZ ;  /* 0x0000001e242f7210 */ /* 0x000fc40007fbe0ff */
[C---:B------:R-:W-:Y:S01]  /*53d0*/  IADD3 R21, P1, PT, R36.reuse, R10, RZ ;  /* 0x0000000a24157210 */ /* 0x040fe20007f3e0ff */
[C---:B------:R-:W-:Y:S01]  /*53e0*/  IMAD.X R86, R37.reuse, 0x1, R19, P6 ;  /* 0x0000000125567824 */ /* 0x040fe200030e0613 */
[C---:B------:R-:W-:Y:S01]  /*53f0*/  ISETP.NE.U32.AND P6, PT, R36.reuse, 0x4afb0ccd, PT ;  /* 0x4afb0ccd2400780c */ /* 0x040fe20003fc5070 */
[C---:B------:R-:W-:Y:S01]  /*5400*/  IMAD.X R45, R37.reuse, 0x1, R31, P5 ;  /* 0x00000001252d7824 */ /* 0x040fe200028e061f */
[----:B------:R-:W-:Y:S01]  /*5410*/  IADD3 R36, P5, PT, R36, R42, RZ ;  /* 0x0000002a24247210 */ /* 0x000fe20007fbe0ff */
[C---:B------:R-:W-:Y:S01]  /*5420*/  IMAD.X R85, R37.reuse, 0x1, R11, P1 ;  /* 0x0000000125557824 */ /* 0x040fe200008e060b */
[----:B------:R-:W-:Y:S02]  /*5430*/  ISETP.GT.U32.AND P1, PT, R44, R35, PT ;  /* 0x000000232c00720c */ /* 0x000fe40003f24070 */
[C---:B------:R-:W-:Y:S01]  /*5440*/  ISETP.NE.AND.EX P6, PT, R37.reuse, -0x1, PT, P6 ;  /* 0xffffffff2500780c */ /* 0x040fe20003fc5360 */
[----:B------:R-:W-:Y:S01]  /*5450*/  IMAD.X R37, R37, 0x1, R43, P5 ;  /* 0x0000000125257824 */ /* 0x000fe200028e062b */
[----:B------:R-:W-:-:S02]  /*5460*/  ISETP.GT.AND.EX P1, PT, R28, R69, PT, P1 ;  /* 0x000000451c00720c */ /* 0x000fc40003f24310 */
[----:B------:R-:W-:Y:S02]  /*5470*/  ISETP.GT.U32.AND P5, PT, R29, R70, PT ;  /* 0x000000461d00720c */ /* 0x000fe40003fa4070 */
[----:B------:R-:W-:Y:S02]  /*5480*/  SEL R35, R44, R35, P1 ;  /* 0x000000232c237207 */ /* 0x000fe40000800000 */
[----:B------:R-:W-:Y:S02]  /*5490*/  ISETP.GT.AND.EX P5, PT, R46, R34, PT, P5 ;  /* 0x000000222e00720c */ /* 0x000fe40003fa4350 */
        /* <DEDUP_REMOVED lines=24> */
[----:B------:R-:W-:Y:S02]  /*5620*/  ISETP.GT.U32.AND P6, PT, R84, R75, PT ;  /* 0x0000004b5400720c */ /* 0x000fe40003fc4070 */
[----:B------:R-:W-:Y:S01]  /*5630*/  SEL R18, R17, R22, P5 ;  /* 0x0000001611127207 */ /* 0x000fe20002800000 */
[----:B------:R-:W-:Y:S01]  /*5640*/  IMAD.X R86, R39, 0x1, R11, P0 ;  /* 0x0000000127567824 */ /* 0x000fe200000e060b */
[----:B------:R-:W-:-:S02]  /*5650*/  ISETP.GT.AND.EX P6, PT, R83, R33, PT, P6 ;  /* 0x000000215300720c */ /* 0x000fc40003fc4360 */
[----:B------:R-:W-:Y:S02]  /*5660*/  IADD3 R10, P5, PT, R38, R30, RZ ;  /* 0x0000001e260a7210 */ /* 0x000fe40007fbe0ff */
[----:B------:R-:W-:Y:S02]  /*5670*/  SEL R75, R84, R75, P6 ;  /* 0x0000004b544b7207 */ /* 0x000fe40003000000 */
[----:B------:R-:W-:Y:S01]  /*5680*/  SEL R87, R87, 0x4afb0ccd, P4 ;  /* 0x4afb0ccd57577807 */ /* 0x000fe20002000000 */
[----:B------:R-:W-:Y:S01]  /*5690*/  IMAD.X R84, R39, 0x1, R31, P5 ;  /* 0x0000000127547824 */ /* 0x000fe200028e061f */
[----:B------:R-:W-:Y:S02]  /*56a0*/  SEL R86, R86, 0xffffffff, P4 ;  /* 0xffffffff56567807 */ /* 0x000fe40002000000 */
[----:B------:R-:W-:Y:S02]  /*56b0*/  ISETP.GT.U32.AND P0, PT, R15, R23, PT ;  /* 0x000000170f00720c */ /* 0x000fe40003f04070 */
        /* <DEDUP_REMOVED lines=9> */
[----:B------:R-:W-:Y:S02]  /*5750*/  SEL R83, R10, 0x4afb0ccd, P2 ;  /* 0x4afb0ccd0a537807 */ /* 0x000fe40001000000 */
[----:B------:R-:W-:Y:S02]  /*5760*/  SEL R79, R12, R79, P4 ;  /* 0x0000004f0c4f7207 */ /* 0x000fe40002000000 */
[----:B------:R-:W-:Y:S01]  /*5770*/  SEL R74, R9, R74, P5 ;  /* 0x0000004a094a7207 */ /* 0x000fe20002800000 */
[----:B------:R-:W-:Y:S01]  /*5780*/  LDS.128 R12, [R4+0x30] ;  /* 0x00003000040c7984 */ /* 0x000fe20000000c00 */
[----:B------:R-:W-:-:S03]  /*5790*/  SEL R73, R8, R73, P5 ;  /* 0x0000004908497207 */ /* 0x000fc60002800000 */
[----:B------:R-:W0:Y:S01]  /*57a0*/  LDS.128 R8, [R3+0x600] ;  /* 0x0006000003087984 */ /* 0x000e220000000c00 */
[----:B------:R-:W-:Y:S02]  /*57b0*/  SEL R84, R84, 0xffffffff, P2 ;  /* 0xffffffff54547807 */ /* 0x000fe40001000000 */
[----:B------:R-:W-:Y:S02]  /*57c0*/  IADD3 R85, P2, PT, R38, R42, RZ ;  /* 0x0000002a26557210 */ /* 0x000fe40007f5e0ff */
[----:B------:R-:W-:-:S03]  /*57d0*/  SEL R65, R17, R65, P0 ;  /* 0x0000004111417207 */ /* 0x000fc60000000000 */
[----:B------:R-:W-:Y:S01]  /*57e0*/  IMAD.X R88, R39, 0x1, R43, P2 ;  /* 0x0000000127587824 */ /* 0x000fe200010e062b */
[----:B------:R-:W-:Y:S02]  /*57f0*/  ISETP.GT.U32.AND P2, PT, R29, R55, PT ;  /* 0x000000371d00720c */ /* 0x000fe40003f44070 */
[----:B------:R-:W-:Y:S02]  /*5800*/  ISETP.NE.U32.AND P0, PT, R38, 0x4afb0ccd, PT ;  /* 0x4afb0ccd2600780c */ /* 0x000fe40003f05070 */
[C---:B------:R-:W-:Y:S02]  /*5810*/  SEL R42, R17.reuse, R26, P6 ;  /* 0x0000001a112a7207 */ /* 0x040fe40003000000 */
[----:B------:R-:W-:Y:S02]  /*5820*/  SEL R43, R17, R27, P4 ;  /* 0x0000001b112b7207 */ /* 0x000fe40002000000 */
[----:B------:R-:W-:Y:S02]  /*5830*/  ISETP.GT.U32.AND P4, PT, R21, R52, PT ;  /* 0x000000341500720c */ /* 0x000fe40003f84070 */
[----:B------:R-:W-:-:S02]  /*5840*/  ISETP.GT.AND.EX P6, PT, R20, R59, PT, P2 ;  /* 0x0000003b1400720c */ /* 0x000fc40003fc4320 */
[----:B------:R-:W-:Y:S02]  /*5850*/  ISETP.NE.AND.EX P2, PT, R39, -0x1, PT, P0 ;  /* 0xffffffff2700780c */ /* 0x000fe40003f45300 */
[----:B------:R-:W-:Y:S02]  /*5860*/  SEL R48, R17, R48, P5 ;  /* 0x0000003011307207 */ /* 0x000fe40002800000 */
[----:B------:R-:W-:Y:S02]  /*5870*/  ISETP.GT.U32.AND P5, PT, R44, R77, PT ;  /* 0x0000004d2c00720c */ /* 0x000fe40003fa4070 */
[----:B------:R-:W-:Y:S02]  /*5880*/  ISETP.GT.AND.EX P4, PT, R45, R66, PT, P4 ;  /* 0x000000422d00720c */ /* 0x000fe40003f84340 */
[----:B------:R-:W-:Y:S02]  /*5890*/  SEL R47, R47, 0x4afb0ccd, P2 ;  /* 0x4afb0ccd2f2f7807 */ /* 0x000fe40001000000 */
[----:B------:R-:W-:-:S02]  /*58a0*/  ISETP.GT.AND.EX P0, PT, R37, R60, PT, P5 ;  /* 0x0000003c2500720c */ /* 0x000fc40003f04350 */
[----:B------:R-:W-:Y:S02]  /*58b0*/  SEL R55, R29, R55, P6 ;  /* 0x000000371d377207 */ /* 0x000fe40003000000 */
[----:B------:R-:W-:Y:S02]  /*58c0*/  SEL R52, R21, R52, P4 ;  /* 0x0000003415347207 */ /* 0x000fe40002000000 */
[----:B------:R-:W-:Y:S02]  /*58d0*/  SEL R45, R45, R66, P4 ;  /* 0x000000422d2d7207 */ /* 0x000fe40002000000 */
[----:B------:R-:W-:Y:S02]  /*58e0*/  SEL R26, R87, 0x4afb0ccd, P2 ;  /* 0x4afb0ccd571a7807 */ /* 0x000fe40001000000 */
[----:B------:R-:W-:Y:S02]  /*58f0*/  SEL R57, R17, R57, P4 ;  /* 0x0000003911397207 */ /* 0x000fe40002000000 */
[----:B------:R-:W-:-:S02]  /*5900*/  ISETP.GT.U32.AND P5, PT, R36, R49, PT ;  /* 0x000000312400720c */ /* 0x000fc40003fa4070 */
[----:B------:R-:W-:Y:S02]  /*5910*/  SEL R29, R46, 0xffffffff, P2 ;  /* 0xffffffff2e1d7807 */ /* 0x000fe40001000000 */
[----:B------:R-:W-:Y:S02]  /*5920*/  ISETP.GT.U32.AND P4, PT, R47, R58, PT ;  /* 0x0000003a2f00720c */ /* 0x000fe40003f84070 */
[----:B------:R-:W-:Y:S02]  /*5930*/  SEL R59, R20, R59, P6 ;  /* 0x0000003b143b7207 */ /* 0x000fe40003000000 */
[----:B------:R-:W-:Y:S01]  /*5940*/  SEL R44, R44, R77, P0 ;  /* 0x0000004d2c2c7207 */ /* 0x000fe20000000000 */
[----:B------:R-:W1:Y:S01]  /*5950*/  LDS.128 R20, [R4+0xb0] ;  /* 0x0000b00004147984 */ /* 0x000e620000000c00 */
[----:B------:R-:W-:Y:S02]  /*5960*/  SEL R60, R37, R60, P0 ;  /* 0x0000003c253c7207 */ /* 0x000fe40000000000 */
[----:B------:R-:W-:-:S02]  /*5970*/  SEL R54, R17, R54, P0 ;  /* 0x0000003611367207 */ /* 0x000fc40000000000 */
[----:B------:R-:W-:Y:S02]  /*5980*/  SEL R27, R86, 0xffffffff, P2 ;  /* 0xffffffff561b7807 */ /* 0x000fe40001000000 */
[----:B------:R-:W-:Y:S02]  /*5990*/  ISETP.GT.U32.AND P0, PT, R26, R61, PT ;  /* 0x0000003d1a00720c */ /* 0x000fe40003f04070 */
[C---:B------:R-:W-:Y:S02]  /*59a0*/  ISETP.GT.AND.EX P5, PT, R28.reuse, R16, PT, P5 ;  /* 0x000000101c00720c */ /* 0x040fe40003fa4350 */
[----:B------:R-:W-:Y:S02]  /*59b0*/  ISETP.GT.AND.EX P4, PT, R29, R64, PT, P4 ;  /* 0x000000401d00720c */ /* 0x000fe40003f84340 */
[----:B------:R-:W-:Y:S02]  /*59c0*/  ISETP.GT.AND.EX P0, PT, R27, R56, PT, P0 ;  /* 0x000000381b00720c */ /* 0x000fe40003f04300 */
[----:B------:R-:W-:-:S02]  /*59d0*/  SEL R16, R28, R16, P5 ;  /* 0x000000101c107207 */ /* 0x000fc40002800000 */
[----:B------:R-:W-:Y:S02]  /*59e0*/  SEL R64, R29, R64, P4 ;  /* 0x000000401d407207 */ /* 0x000fe40002000000 */
[----:B------:R-:W-:Y:S01]  /*59f0*/  SEL R49, R36, R49, P5 ;  /* 0x0000003124317207 */ /* 0x000fe20002800000 */
[----:B------:R-:W2:Y:S01]  /*5a00*/  LDS.128 R28, [R4+0x130] ;  /* 0x00013000041c7984 */ /* 0x000ea20000000c00 */
[----:B------:R-:W-:Y:S02]  /*5a10*/  SEL R36, R85, 0x4afb0ccd, P3 ;  /* 0x4afb0ccd55247807 */ /* 0x000fe40001800000 */
[----:B------:R-:W-:Y:S02]  /*5a20*/  SEL R61, R26, R61, P0 ;  /* 0x0000003d1a3d7207 */ /* 0x000fe40000000000 */
[----:B------:R-:W-:Y:S02]  /*5a30*/  SEL R38, R88, 0xffffffff, P3 ;  /* 0xffffffff58267807 */ /* 0x000fe40001800000 */
[----:B0-----:R-:W-:-:S02]  /*5a40*/  IADD3 R26, P3, PT, R8, R12, RZ ;  /* 0x0000000c081a7210 */ /* 0x001fc40007f7e0ff */
[----:B------:R-:W-:Y:S02]  /*5a50*/  SEL R36, R36, 0x4afb0ccd, P2 ;  /* 0x4afb0ccd24247807 */ /* 0x000fe40001000000 */
[----:B------:R-:W-:Y:S01]  /*5a60*/  SEL R56, R27, R56, P0 ;  /* 0x000000381b387207 */ /* 0x000fe20000000000 */
[----:B------:R-:W-:Y:S01]  /*5a70*/  IMAD.X R27, R9, 0x1, R13, P3 ;  /* 0x00000001091b7824 */ /* 0x000fe200018e060d */
[----:B------:R-:W-:Y:S02]  /*5a80*/  SEL R38, R38, 0xffffffff, P2 ;  /* 0xffffffff26267807 */ /* 0x000fe40001000000 */
[----:B------:R-:W-:Y:S02]  /*5a90*/  ISETP.GT.U32.AND P3, PT, R36, R35, PT ;  /* 0x000000232400720c */ /* 0x000fe40003f64070 */
[----:B------:R-:W-:Y:S02]  /*5aa0*/  SEL R62, R17, R62, P5 ;  /* 0x0000003e113e7207 */ /* 0x000fe40002800000 */
[----:B------:R-:W-:-:S02]  /*5ab0*/  ISETP.GT.AND.EX P3, PT, R38, R69, PT, P3 ;  /* 0x000000452600720c */ /* 0x000fc40003f64330 */
[----:B------:R-:W-:Y:S02]  /*5ac0*/  ISETP.NE.U32.AND P5, PT, R12, 0x4afb0ccd, PT ;  /* 0x4afb0ccd0c00780c */ /* 0x000fe40003fa5070 */
[----:B------:R-:W-:Y:S02]  /*5ad0*/  SEL R35, R36, R35, P3 ;  /* 0x0000002324237207 */ /* 0x000fe40001800000 */
[----:B------:R-:W-:Y:S02]  /*5ae0*/  SEL R69, R38, R69, P3 ;  /* 0x0000004526457207 */ /* 0x000fe40001800000 */
[----:B------:R-:W-:Y:S01]  /*5af0*/  SEL R67, R17, R67, P6 ;  /* 0x0000004311437207 */ /* 0x000fe20003000000 */
[----:B------:R-:W0:Y:S01]  /*5b00*/  LDS.128 R36, [R4+0x1b0] ;  /* 0x0001b00004247984 */ /* 0x000e220000000c00 */
[----:B------:R-:W-:Y:S02]  /*5b10*/  ISETP.NE.U32.AND P6, PT, R8, 0x4afb0ccd, PT ;  /* 0x4afb0ccd0800780c */ /* 0x000fe40003fc5070 */
[----:B------:R-:W-:-:S02]  /*5b20*/  ISETP.NE.AND.EX P5, PT, R13, -0x1, PT, P5 ;  /* 0xffffffff0d00780c */ /* 0x000fc40003fa5350 */
[----:B------:R-:W-:Y:S02]  /*5b30*/  SEL R83, R83, 0x4afb0ccd, P2 ;  /* 0x4afb0ccd53537807 */ /* 0x000fe40001000000 */
[----:B------:R-:W-:Y:S02]  /*5b40*/  ISETP.NE.AND.EX P6, PT, R9, -0x1, PT, P6 ;  /* 0xffffffff0900780c */ /* 0x000fe40003fc5360 */
[----:B------:R-:W-:Y:S02]  /*5b50*/  SEL R26, R26, 0x4afb0ccd, P5 ;  /* 0x4afb0ccd1a1a7807 */ /* 0x000fe40002800000 */
[----:B------:R-:W-:Y:S02]  /*5b60*/  SEL R84, R84, 0xffffffff, P2 ;  /* 0xffffffff54547807 */ /* 0x000fe40001000000 */
[----:B------:R-:W-:Y:S02]  /*5b70*/  ISETP.GT.U32.AND P2, PT, R83, R50, PT ;  /* 0x000000325300720c */ /* 0x000fe40003f44070 */
[----:B------:R-:W-:-:S02]  /*5b80*/  SEL R27, R27, 0xffffffff, P5 ;  /* 0xffffffff1b1b7807 */ /* 0x000fc40002800000 */
[----:B------:R-:W-:Y:S02]  /*5b90*/  SEL R26, R26, 0x4afb0ccd, P6 ;  /* 0x4afb0ccd1a1a7807 */ /* 0x000fe40003000000 */
[----:B------:R-:W-:Y:S02]  /*5ba0*/  ISETP.GT.AND.EX P2, PT, R84, R53, PT, P2 ;  /* 0x000000355400720c */ /* 0x000fe40003f44320 */
[----:B------:R-:W-:Y:S02]  /*5bb0*/  SEL R58, R47, R58, P4 ;  /* 0x0000003a2f3a7207 */ /* 0x000fe40002000000 */
[----:B------:R-:W-:Y:S02]  /*5bc0*/  SEL R68, R17, R68, P4 ;  /* 0x0000004411447207 */ /* 0x000fe40002000000 */
[----:B------:R-:W-:Y:S02]  /*5bd0*/  SEL R27, R27, 0xffffffff, P6 ;  /* 0xffffffff1b1b7807 */ /* 0x000fe40003000000 */
[----:B------:R-:W-:-:S02]  /*5be0*/  ISETP.GT.U32.AND P4, PT, R26, R51, PT ;  /* 0x000000331a00720c */ /* 0x000fc40003f84070 */
[C---:B------:R-:W-:Y:S02]  /*5bf0*/  SEL R76, R17.reuse, R76, P0 ;  /* 0x0000004c114c7207 */ /* 0x040fe40000000000 */
[----:B------:R-:W-:Y:S02]  /*5c00*/  SEL R78, R17, R78, P2 ;  /* 0x0000004e114e7207 */ /* 0x000fe40001000000 */
[----:B-1----:R-:W-:Y:S02]  /*5c10*/  ISETP.NE.U32.AND P0, PT, R20, 0x4afb0ccd, PT ;  /* 0x4afb0ccd1400780c */ /* 0x002fe40003f05070 */
[----:B------:R-:W-:Y:S02]  /*5c20*/  @!P3 SEL R17, R7, R24, P1 ;  /* 0x000000180711b207 */ /* 0x000fe40000800000 */
[----:B------:R-:W-:Y:S02]  /*5c30*/  ISETP.GT.AND.EX P4, PT, R27, R72, PT, P4 ;  /* 0x000000481b00720c */ /* 0x000fe40003f84340 */
[----:B------:R-:W-:-:S02]  /*5c40*/  IADD3 R86, P1, PT, R8, R20, RZ ;  /* 0x0000001408567210 */ /* 0x000fc40007f3e0ff */
[----:B------:R-:W-:Y:S02]  /*5c50*/  ISETP.NE.AND.EX P0, PT, R21, -0x1, PT, P0 ;  /* 0xffffffff1500780c */ /* 0x000fe40003f05300 */
[----:B------:R-:W-:Y:S01]  /*5c60*/  SEL R72, R27, R72, P4 ;  /* 0x000000481b487207 */ /* 0x000fe20002000000 */
[----:B------:R-:W-:Y:S01]  /*5c70*/  IMAD.X R27, R9, 0x1, R21, P1 ;  /* 0x00000001091b7824 */ /* 0x000fe200008e0615 */
[----:B--2---:R-:W-:Y:S02]  /*5c80*/  ISETP.NE.U32.AND P3, PT, R28, 0x4afb0ccd, PT ;  /* 0x4afb0ccd1c00780c */ /* 0x004fe40003f65070 */
[----:B------:R-:W-:Y:S02]  /*5c90*/  SEL R50, R83, R50, P2 ;  /* 0x0000003253327207 */ /* 0x000fe40001000000 */
[----:B------:R-:W-:Y:S02]  /*5ca0*/  SEL R53, R84, R53, P2 ;  /* 0x0000003554357207 */ /* 0x000fe40001000000 */
[----:B------:R-:W-:-:S02]  /*5cb0*/  SEL R51, R26, R51, P4 ;  /* 0x000000331a337207 */ /* 0x000fc40002000000 */
[----:B------:R-:W-:Y:S02]  /*5cc0*/  SEL R86, R86, 0x4afb0ccd, P0 ;  /* 0x4afb0ccd56567807 */ /* 0x000fe40000000000 */
[----:B------:R-:W-:Y:S02]  /*5cd0*/  IADD3 R26, P2, PT, R8, R28, RZ ;  /* 0x0000001c081a7210 */ /* 0x000fe40007f5e0ff */
[----:B------:R-:W-:Y:S02]  /*5ce0*/  ISETP.NE.AND.EX P1, PT, R29, -0x1, PT, P3 ;  /* 0xffffffff1d00780c */ /* 0x000fe40003f25330 */
[----:B------:R-:W-:Y:S02]  /*5cf0*/  SEL R27, R27, 0xffffffff, P0 ;  /* 0xffffffff1b1b7807 */ /* 0x000fe40000000000 */
[----:B------:R-:W-:Y:S01]  /*5d00*/  SEL R86, R86, 0x4afb0ccd, P6 ;  /* 0x4afb0ccd56567807 */ /* 0x000fe20003000000 */
[----:B------:R-:W-:Y:S01]  /*5d10*/  IMAD.X R66, R9, 0x1, R29, P2 ;  /* 0x0000000109427824 */ /* 0x000fe200010e061d */
[----:B------:R-:W-:-:S02]  /*5d20*/  IADD3 R24, P3, PT, R12, R10, RZ ;  /* 0x0000000a0c187210 */ /* 0x000fc40007f7e0ff */
[----:B------:R-:W-:Y:S01]  /*5d30*/  SEL R26, R26, 0x4afb0ccd, P1 ;  /* 0x4afb0ccd1a1a7807 */ /* 0x000fe20000800000 */
[----:B------:R-:W-:Y:S01]  /*5d40*/  VIADD R7, R5, 0x6 ;  /* 0x0000000605077836 */ /* 0x000fe20000000000 */
[----:B------:R-:W-:Y:S02]  /*5d50*/  SEL R27, R27, 0xffffffff, P6 ;  /* 0xffffffff1b1b7807 */ /* 0x000fe40003000000 */
[----:B------:R-:W-:Y:S01]  /*5d60*/  ISETP.GT.U32.AND P2, PT, R86, R71, PT ;  /* 0x000000475600720c */ /* 0x000fe20003f44070 */
[----:B------:R-:W-:Y:S01]  /*5d70*/  IMAD.X R84, R13, 0x1, R11, P3 ;  /* 0x000000010d547824 */ /* 0x000fe200018e060b */
[----:B------:R-:W-:Y:S02]  /*5d80*/  SEL R66, R66, 0xffffffff, P1 ;  /* 0xffffffff42427807 */ /* 0x000fe40000800000 */
[----:B------:R-:W-:Y:S02]  /*5d90*/  SEL R26, R26, 0x4afb0ccd, P6 ;  /* 0x4afb0ccd1a1a7807 */ /* 0x000fe40003000000 */
[----:B------:R-:W-:-:S02]  /*5da0*/  ISETP.GT.AND.EX P2, PT, R27, R32, PT, P2 ;  /* 0x000000201b00720c */ /* 0x000fc40003f44320 */
[----:B------:R-:W-:Y:S02]  /*5db0*/  ISETP.NE.U32.AND P3, PT, R10, 0x4afb0ccd, PT ;  /* 0x4afb0ccd0a00780c */ /* 0x000fe40003f65070 */
[----:B------:R-:W-:Y:S02]  /*5dc0*/  SEL R46, R7, R25, P4 ;  /* 0x00000019072e7207 */ /* 0x000fe40002000000 */
[----:B------:R-:W-:Y:S02]  /*5dd0*/  SEL R66, R66, 0xffffffff, P6 ;  /* 0xffffffff42427807 */ /* 0x000fe40003000000 */
[----:B------:R-:W-:Y:S02]  /*5de0*/  ISETP.GT.U32.AND P4, PT, R26, R41, PT ;  /* 0x000000291a00720c */ /* 0x000fe40003f84070 */
[----:B------:R-:W-:Y:S02]  /*5df0*/  SEL R71, R86, R71, P2 ;  /* 0x0000004756477207 */ /* 0x000fe40001000000 */
[----:B------:R-:W-:-:S02]  /*5e00*/  SEL R32, R27, R32, P2 ;  /* 0x000000201b207207 */ /* 0x000fc40001000000 */
[----:B------:R-:W-:Y:S02]  /*5e10*/  ISETP.NE.AND.EX P3, PT, R11, -0x1, PT, P3 ;  /* 0xffffffff0b00780c */ /* 0x000fe40003f65330 */
[----:B------:R-:W-:Y:S02]  /*5e20*/  SEL R24, R24, 0x4afb0ccd, P5 ;  /* 0x4afb0ccd18187807 */ /* 0x000fe40002800000 */
[----:B------:R-:W-:Y:S02]  /*5e30*/  SEL R40, R7, R40, P2 ;  /* 0x0000002807287207 */ /* 0x000fe40001000000 */
[----:B0-----:R-:W-:Y:S02]  /*5e40*/  IADD3 R8, P2, PT, R8, R36, RZ ;  /* 0x0000002408087210 */ /* 0x001fe40007f5e0ff */
[----:B------:R-:W-:Y:S02]  /*5e50*/  ISETP.GT.AND.EX P4, PT, R66, R63, PT, P4 ;  /* 0x0000003f4200720c */ /* 0x000fe40003f84340 */
[----:B------:R-:W-:-:S02]  /*5e60*/  SEL R84, R84, 0xffffffff, P5 ;  /* 0xffffffff54547807 */ /* 0x000fc40002800000 */
[----:B------:R-:W-:Y:S01]  /*5e70*/  SEL R24, R24, 0x4afb0ccd, P3 ;  /* 0x4afb0ccd18187807 */ /* 0x000fe20001800000 */
[----:B------:R-:W-:Y:S01]  /*5e80*/  IMAD.X R85, R9, 0x1, R37, P2 ;  /* 0x0000000109557824 */ /* 0x000fe200010e0625 */
[----:B------:R-:W-:Y:S02]  /*5e90*/  SEL R41, R26, R41, P4 ;  /* 0x000000291a297207 */ /* 0x000fe40002000000 */
[----:B------:R-:W-:Y:S02]  /*5ea0*/  SEL R63, R66, R63, P4 ;  /* 0x0000003f423f7207 */ /* 0x000fe40002000000 */
[----:B------:R-:W-:Y:S02]  /*5eb0*/  SEL R81, R7, R81, P4 ;  /* 0x0000005107517207 */ /* 0x000fe40002000000 */
[----:B------:R-:W-:Y:S02]  /*5ec0*/  IADD3 R9, P2, PT, R20, R10, RZ ;  /* 0x0000000a14097210 */ /* 0x000fe40007f5e0ff */
[----:B------:R-:W-:-:S02]  /*5ed0*/  SEL R84, R84, 0xffffffff, P3 ;  /* 0xffffffff54547807 */ /* 0x000fc40001800000 */
[----:B------:R-:W-:Y:S01]  /*5ee0*/  ISETP.GT.U32.AND P4, PT, R24, R75, PT ;  /* 0x0000004b1800720c */ /* 0x000fe20003f84070 */
[----:B------:R-:W-:Y:S01]  /*5ef0*/  IMAD.X R77, R21, 0x1, R11, P2 ;  /* 0x00000001154d7824 */ /* 0x000fe200010e060b */
[----:B------:R-:W-:Y:S02]  /*5f00*/  IADD3 R47, P2, PT, R28, R10, RZ ;  /* 0x0000000a1c2f7210 */ /* 0x000fe40007f5e0ff */
[----:B------:R-:W-:-:S04]  /*5f10*/  ISETP.GT.AND.EX P4, PT, R84, R33, PT, P4 ;  /* 0x000000215400720c */ /* 0x000fc80003f84340 */
[----:B------:R-:W-:Y:S01]  /*5f20*/  SEL R75, R24, R75, P4 ;  /* 0x0000004b184b7207 */ /* 0x000fe20002000000 */
[----:B------:R-:W-:Y:S01]  /*5f30*/  IMAD.X R66, R29, 0x1, R11, P2 ;  /* 0x000000011d427824 */ /* 0x000fe200010e060b */
[----:B------:R-:W0:Y:S01]  /*5f40*/  LDS.128 R24, [R3+0x610] ;  /* 0x0006100003187984 */ /* 0x000e220000000c00 */
[----:B------:R-:W-:Y:S02]  /*5f50*/  ISETP.NE.U32.AND P2, PT, R36, 0x4afb0ccd, PT ;  /* 0x4afb0ccd2400780c */ /* 0x000fe40003f45070 */
[----:B------:R-:W-:Y:S02]  /*5f60*/  SEL R9, R9, 0x4afb0ccd, P0 ;  /* 0x4afb0ccd09097807 */ /* 0x000fe40000000000 */
[----:B------:R-:W-:Y:S02]  /*5f70*/  ISETP.NE.AND.EX P2, PT, R37, -0x1, PT, P2 ;  /* 0xffffffff2500780c */ /* 0x000fe40003f45320 */
        /* <DEDUP_REMOVED lines=36> */
[----:B------:R-:W-:Y:S01]  /*61c0*/  IMAD.X R77, R25, 0x1, R21, P3 ;  /* 0x00000001194d7824 */ /* 0x000fe200018e0615 */
[----:B------:R-:W-:Y:S02]  /*61d0*/  ISETP.NE.U32.AND P3, PT, R24, 0x4afb0ccd, PT ;  /* 0x4afb0ccd1800780c */ /* 0x000fe40003f65070 */
[----:B------:R-:W-:Y:S01]  /*61e0*/  SEL R34, R83, R34, P6 ;  /* 0x0000002253227207 */ /* 0x000fe20003000000 */
[C---:B------:R-:W-:Y:S01]  /*61f0*/  IMAD.X R83, R25.reuse, 0x1, R29, P4 ;  /* 0x0000000119537824 */ /* 0x040fe200020e061d */
[----:B------:R-:W-:Y:S02]  /*6200*/  ISETP.NE.AND.EX P3, PT, R25, -0x1, PT, P3 ;  /* 0xffffffff1900780c */ /* 0x000fe40003f65330 */
[----:B------:R-:W-:Y:S02]  /*6210*/  SEL R10, R10, 0x4afb0ccd, P5 ;  /* 0x4afb0ccd0a0a7807 */ /* 0x000fe40002800000 */
[----:B------:R-:W-:-:S02]  /*6220*/  IADD3 R24, P4, PT, R24, R36, RZ ;  /* 0x0000002418187210 */ /* 0x000fc40007f9e0ff */
[----:B------:R-:W-:Y:S02]  /*6230*/  SEL R84, R84, 0xffffffff, P5 ;  /* 0xffffffff54547807 */ /* 0x000fe40002800000 */
[----:B------:R-:W-:Y:S01]  /*6240*/  SEL R10, R10, 0x4afb0ccd, P3 ;  /* 0x4afb0ccd0a0a7807 */ /* 0x000fe20001800000 */
[----:B------:R-:W-:Y:S01]  /*6250*/  IMAD.X R25, R25, 0x1, R37, P4 ;  /* 0x0000000119197824 */ /* 0x000fe200020e0625 */
        /* <DEDUP_REMOVED lines=10> */
[----:B------:R-:W-:-:S02]  /*6300*/  SEL R59, R84, R59, P4 ;  /* 0x0000003b543b7207 */ /* 0x000fc40002000000 */
[----:B------:R-:W-:Y:S02]  /*6310*/  SEL R84, R47, 0x4afb0ccd, P0 ;  /* 0x4afb0ccd2f547807 */ /* 0x000fe40000000000 */
[----:B------:R-:W-:Y:S02]  /*6320*/  SEL R47, R83, 0xffffffff, P1 ;  /* 0xffffffff532f7807 */ /* 0x000fe40000800000 */
[----:B------:R-:W-:Y:S02]  /*6330*/  SEL R83, R84, 0x4afb0ccd, P3 ;  /* 0x4afb0ccd54537807 */ /* 0x000fe40001800000 */
[----:B------:R-:W-:Y:S02]  /*6340*/  SEL R48, R7, R48, P6 ;  /* 0x0000003007307207 */ /* 0x000fe40003000000 */
[----:B------:R-:W-:Y:S02]  /*6350*/  SEL R85, R77, 0xffffffff, P0 ;  /* 0xffffffff4d557807 */ /* 0x000fe40000000000 */
[----:B------:R-:W-:-:S02]  /*6360*/  IADD3 R84, P6, PT, R12, R26, RZ ;  /* 0x0000001a0c547210 */ /* 0x000fc40007fde0ff */
[----:B------:R-:W-:Y:S02]  /*6370*/  SEL R77, R66, 0x4afb0ccd, P1 ;  /* 0x4afb0ccd424d7807 */ /* 0x000fe40000800000 */
[----:B------:R-:W-:Y:S02]  /*6380*/  SEL R66, R24, 0x4afb0ccd, P2 ;  /* 0x4afb0ccd18427807 */ /* 0x000fe40001000000 */
[----:B------:R-:W-:Y:S01]  /*6390*/  SEL R24, R85, 0xffffffff, P3 ;  /* 0xffffffff55187807 */ /* 0x000fe20001800000 */
[--C-:B------:R-:W-:Y:S01]  /*63a0*/  IMAD.X R85, R13, 0x1, R27.reuse, P6 ;  /* 0x000000010d557824 */ /* 0x100fe200030e061b */
[----:B------:R-:W-:Y:S02]  /*63b0*/  IADD3 R20, P6, PT, R20, R26, RZ ;  /* 0x0000001a14147210 */ /* 0x000fe40007fde0ff */
[----:B------:R-:W-:Y:S02]  /*63c0*/  SEL R25, R25, 0xffffffff, P2 ;  /* 0xffffffff19197807 */ /* 0x000fe40001000000 */
[----:B------:R-:W-:Y:S01]  /*63d0*/  SEL R12, R66, 0x4afb0ccd, P3 ;  /* 0x4afb0ccd420c7807 */ /* 0x000fe20001800000 */
[----:B------:R-:W-:Y:S01]  /*63e0*/  IMAD.X R66, R21, 0x1, R27, P6 ;  /* 0x0000000115427824 */ /* 0x000fe200030e061b */
[----:B------:R-:W-:-:S02]  /*63f0*/  SEL R77, R77, 0x4afb0ccd, P3 ;  /* 0x4afb0ccd4d4d7807 */ /* 0x000fc40001800000 */
[----:B------:R-:W-:Y:S02]  /*6400*/  SEL R47, R47, 0xffffffff, P3 ;  /* 0xffffffff2f2f7807 */ /* 0x000fe40001800000 */
[----:B------:R-:W-:Y:S02]  /*6410*/  SEL R25, R25, 0xffffffff, P3 ;  /* 0xffffffff19197807 */ /* 0x000fe40001800000 */
[----:B------:R-:W-:Y:S02]  /*6420*/  ISETP.GT.U32.AND P3, PT, R83, R52, PT ;  /* 0x000000345300720c */ /* 0x000fe40003f64070 */
[----:B------:R-:W-:Y:S02]  /*6430*/  SEL R21, R20, 0x4afb0ccd, P0 ;  /* 0x4afb0ccd14157807 */ /* 0x000fe40000000000 */
[----:B------:R-:W-:Y:S02]  /*6440*/  SEL R20, R66, 0xffffffff, P0 ;  /* 0xffffffff42147807 */ /* 0x000fe40000000000 */
[----:B------:R-:W-:-:S02]  /*6450*/  SEL R84, R84, 0x4afb0ccd, P5 ;  /* 0x4afb0ccd54547807 */ /* 0x000fc40002800000 */
[----:B------:R-:W-:Y:S02]  /*6460*/  ISETP.GT.AND.EX P3, PT, R24, R45, PT, P3 ;  /* 0x0000002d1800720c */ /* 0x000fe40003f64330 */
[----:B------:R-:W-:Y:S02]  /*6470*/  SEL R85, R85, 0xffffffff, P5 ;  /* 0xffffffff55557807 */ /* 0x000fe40002800000 */
[----:B------:R-:W-:Y:S02]  /*6480*/  IADD3 R13, P6, PT, R28, R26, RZ ;  /* 0x0000001a1c0d7210 */ /* 0x000fe40007fde0ff */
[----:B------:R-:W-:Y:S02]  /*6490*/  ISETP.GT.U32.AND P0, PT, R12, R49, PT ;  /* 0x000000310c00720c */ /* 0x000fe40003f04070 */
[----:B------:R-:W-:Y:S02]  /*64a0*/  ISETP.NE.U32.AND P5, PT, R26, 0x4afb0ccd, PT ;  /* 0x4afb0ccd1a00780c */ /* 0x000fe40003fa5070 */
[----:B------:R-:W-:Y:S01]  /*64b0*/  SEL R45, R24, R45, P3 ;  /* 0x0000002d182d7207 */ /* 0x000fe20001800000 */
[----:B------:R-:W-:Y:S01]  /*64c0*/  IMAD.X R24, R29, 0x1, R27, P6 ;  /* 0x000000011d187824 */ /* 0x000fe200030e061b */
[----:B------:R-:W-:-:S02]  /*64d0*/  ISETP.GT.AND.EX P0, PT, R25, R16, PT, P0 ;  /* 0x000000101900720c */ /* 0x000fc40003f04300 */
[----:B------:R-:W-:Y:S02]  /*64e0*/  ISETP.NE.AND.EX P5, PT, R27, -0x1, PT, P5 ;  /* 0xffffffff1b00780c */ /* 0x000fe40003fa5350 */
[----:B------:R-:W-:Y:S02]  /*64f0*/  SEL R67, R7, R67, P4 ;  /* 0x0000004307437207 */ /* 0x000fe40002000000 */
[----:B------:R-:W-:Y:S02]  /*6500*/  ISETP.GT.U32.AND P4, PT, R77, R44, PT ;  /* 0x0000002c4d00720c */ /* 0x000fe40003f84070 */
[----:B------:R-:W-:Y:S02]  /*6510*/  SEL R49, R12, R49, P0 ;  /* 0x000000310c317207 */ /* 0x000fe40000000000 */
[----:B------:R-:W-:Y:S02]  /*6520*/  SEL R28, R21, 0x4afb0ccd, P5 ;  /* 0x4afb0ccd151c7807 */ /* 0x000fe40002800000 */
[----:B0-----:R-:W-:-:S02]  /*6530*/  IADD3 R12, P6, PT, R8, R14, RZ ;  /* 0x0000000e080c7210 */ /* 0x001fc40007fde0ff */
[----:B------:R-:W-:Y:S02]  /*6540*/  SEL R21, R13, 0x4afb0ccd, P1 ;  /* 0x4afb0ccd0d157807 */ /* 0x000fe40000800000 */
[----:B------:R-:W-:Y:S02]  /*6550*/  SEL R24, R24, 0xffffffff, P1 ;  /* 0xffffffff18187807 */ /* 0x000fe40000800000 */
[----:B------:R-:W-:Y:S02]  /*6560*/  ISETP.GT.AND.EX P4, PT, R47, R60, PT, P4 ;  /* 0x0000003c2f00720c */ /* 0x000fe40003f84340 */
[----:B------:R-:W-:Y:S01]  /*6570*/  ISETP.NE.U32.AND P1, PT, R14, 0x4afb0ccd, PT ;  /* 0x4afb0ccd0e00780c */ /* 0x000fe20003f25070 */
[----:B------:R-:W-:Y:S01]  /*6580*/  IMAD.X R13, R9, 0x1, R15, P6 ;  /* 0x00000001090d7824 */ /* 0x000fe200030e060f */
[----:B------:R-:W-:Y:S02]  /*6590*/  SEL R52, R83, R52, P3 ;  /* 0x0000003453347207 */ /* 0x000fe40001800000 */
[----:B------:R-:W-:-:S02]  /*65a0*/  SEL R83, R84, 0x4afb0ccd, P5 ;  /* 0x4afb0ccd54537807 */ /* 0x000fc40002800000 */
[----:B------:R-:W-:Y:S02]  /*65b0*/  SEL R44, R77, R44, P4 ;  /* 0x0000002c4d2c7207 */ /* 0x000fe40002000000 */
[----:B------:R-:W-:Y:S02]  /*65c0*/  SEL R60, R47, R60, P4 ;  /* 0x0000003c2f3c7207 */ /* 0x000fe40002000000 */
[----:B------:R-:W-:Y:S02]  /*65d0*/  SEL R16, R25, R16, P0 ;  /* 0x0000001019107207 */ /* 0x000fe40000000000 */
[----:B------:R-:W-:Y:S02]  /*65e0*/  SEL R54, R7, R54, P4 ;  /* 0x0000003607367207 */ /* 0x000fe40002000000 */
[----:B------:R-:W-:Y:S02]  /*65f0*/  ISETP.NE.U32.AND P6, PT, R8, 0x4afb0ccd, PT ;  /* 0x4afb0ccd0800780c */ /* 0x000fe40003fc5070 */
[----:B------:R-:W-:-:S02]  /*6600*/  ISETP.NE.AND.EX P1, PT, R15, -0x1, PT, P1 ;  /* 0xffffffff0f00780c */ /* 0x000fc40003f25310 */
[----:B------:R-:W-:Y:S02]  /*6610*/  SEL R25, R20, 0xffffffff, P5 ;  /* 0xffffffff14197807 */ /* 0x000fe40002800000 */
[----:B------:R-:W-:Y:S02]  /*6620*/  ISETP.GT.U32.AND P4, PT, R28, R61, PT ;  /* 0x0000003d1c00720c */ /* 0x000fe40003f84070 */
[----:B------:R-:W-:Y:S02]  /*6630*/  SEL R57, R7, R57, P3 ;  /* 0x0000003907397207 */ /* 0x000fe40001800000 */
[----:B------:R-:W-:Y:S02]  /*6640*/  SEL R85, R85, 0xffffffff, P5 ;  /* 0xffffffff55557807 */ /* 0x000fe40002800000 */
[----:B------:R-:W-:Y:S02]  /*6650*/  ISETP.GT.U32.AND P3, PT, R83, R58, PT ;  /* 0x0000003a5300720c */ /* 0x000fe40003f64070 */
[----:B------:R-:W-:-:S02]  /*6660*/  ISETP.NE.AND.EX P6, PT, R9, -0x1, PT, P6 ;  /* 0xffffffff0900780c */ /* 0x000fc40003fc5360 */
[----:B------:R-:W-:Y:S02]  /*6670*/  SEL R12, R12, 0x4afb0ccd, P1 ;  /* 0x4afb0ccd0c0c7807 */ /* 0x000fe40000800000 */
[----:B------:R-:W-:Y:S02]  /*6680*/  ISETP.GT.AND.EX P4, PT, R25, R56, PT, P4 ;  /* 0x000000381900720c */ /* 0x000fe40003f84340 */
[----:B------:R-:W-:Y:S02]  /*6690*/  ISETP.GT.AND.EX P3, PT, R85, R64, PT, P3 ;  /* 0x000000405500720c */ /* 0x000fe40003f64330 */
[----:B------:R-:W-:Y:S02]  /*66a0*/  SEL R13, R13, 0xffffffff, P1 ;  /* 0xffffffff0d0d7807 */ /* 0x000fe40000800000 */
[----:B------:R-:W-:Y:S02]  /*66b0*/  SEL R12, R12, 0x4afb0ccd, P6 ;  /* 0x4afb0ccd0c0c7807 */ /* 0x000fe40003000000 */
[----:B------:R-:W-:-:S02]  /*66c0*/  SEL R61, R28, R61, P4 ;  /* 0x0000003d1c3d7207 */ /* 0x000fc40002000000 */
[----:B------:R-:W-:Y:S02]  /*66d0*/  SEL R56, R25, R56, P4 ;  /* 0x0000003819387207 */ /* 0x000fe40002000000 */
[----:B------:R-:W-:Y:S02]  /*66e0*/  SEL R76, R7, R76, P4 ;  /* 0x0000004c074c7207 */ /* 0x000fe40002000000 */
[----:B------:R-:W-:Y:S02]  /*66f0*/  IADD3 R36, P4, PT, R36, R26, RZ ;  /* 0x0000001a24247210 */ /* 0x000fe40007f9e0ff */
[----:B------:R-:W-:Y:S02]  /*6700*/  SEL R58, R83, R58, P3 ;  /* 0x0000003a533a7207 */ /* 0x000fe40001800000 */
[----:B------:R-:W-:Y:S02]  /*6710*/  SEL R64, R85, R64, P3 ;  /* 0x0000004055407207 */ /* 0x000fe40001800000 */
[----:B------:R-:W-:-:S02]  /*6720*/  SEL R68, R7, R68, P3 ;  /* 0x0000004407447207 */ /* 0x000fc40001800000 */
[----:B------:R-:W-:Y:S02]  /*6730*/  SEL R13, R13, 0xffffffff, P6 ;  /* 0xffffffff0d0d7807 */ /* 0x000fe40003000000 */
[----:B------:R-:W-:Y:S02]  /*6740*/  ISETP.GT.U32.AND P3, PT, R12, R51, PT ;  /* 0x000000330c00720c */ /* 0x000fe40003f64070 */
[----:B------:R-:W-:Y:S01]  /*6750*/  SEL R21, R21, 0x4afb0ccd, P5 ;  /* 0x4afb0ccd15157807 */ /* 0x000fe20002800000 */
[----:B------:R-:W-:Y:S01]  /*6760*/  IMAD.X R20, R37, 0x1, R27, P4 ;  /* 0x0000000125147824 */ /* 0x000fe200020e061b */
[----:B------:R-:W-:Y:S02]  /*6770*/  SEL R62, R7, R62, P0 ;  /* 0x0000003e073e7207 */ /* 0x000fe40000000000 */
[----:B------:R-:W-:Y:S02]  /*6780*/  ISETP.GT.AND.EX P3, PT, R13, R72, PT, P3 ;  /* 0x000000480d00720c */ /* 0x000fe40003f64330 */
[----:B------:R-:W-:-:S02]  /*6790*/  SEL R24, R24, 0xffffffff, P5 ;  /* 0xffffffff18187807 */ /* 0x000fc40002800000 */
[----:B------:R-:W-:Y:S02]  /*67a0*/  ISETP.GT.U32.AND P0, PT, R21, R50, PT ;  /* 0x000000321500720c */ /* 0x000fe40003f04070 */
[----:B------:R-:W-:Y:S02]  /*67b0*/  SEL R51, R12, R51, P3 ;  /* 0x000000330c337207 */ /* 0x000fe40001800000 */
[----:B------:R-:W-:Y:S02]  /*67c0*/  SEL R36, R36, 0x4afb0ccd, P2 ;  /* 0x4afb0ccd24247807 */ /* 0x000fe40001000000 */
[----:B------:R-:W-:Y:S02]  /*67d0*/  SEL R20, R20, 0xffffffff, P2 ;  /* 0xffffffff14147807 */ /* 0x000fe40001000000 */
[----:B------:R-:W-:Y:S02]  /*67e0*/  ISETP.GT.AND.EX P0, PT, R24, R53, PT, P0 ;  /* 0x000000351800720c */ /* 0x000fe40003f04300 */
[----:B------:R-:W-:-:S02]  /*67f0*/  ISETP.NE.U32.AND P4, PT, R22, 0x4afb0ccd, PT ;  /* 0x4afb0ccd1600780c */ /* 0x000fc40003f85070 */
[----:B------:R-:W-:Y:S01]  /*6800*/  IADD3 R12, P2, PT, R8, R22, RZ ;  /* 0x00000016080c7210 */ /* 0x000fe20007f5e0ff */
[----:B------:R-:W-:Y:S01]  /*6810*/  VIADD R28, R5, 0x7 ;  /* 0x00000007051c7836 */ /* 0x000fe20000000000 */
[----:B------:R-:W-:Y:S02]  /*6820*/  SEL R53, R24, R53, P0 ;  /* 0x0000003518357207 */ /* 0x000fe40000000000 */
[----:B------:R-:W-:Y:S01]  /*6830*/  SEL R72, R13, R72, P3 ;  /* 0x000000480d487207 */ /* 0x000fe20001800000 */
[----:B------:R-:W0:Y:S01]  /*6840*/  LDS.128 R24, [R3+0x710] ;  /* 0x0007100003187984 */ /* 0x000e220000000c00 */
[----:B------:R-:W-:Y:S01]  /*6850*/  ISETP.NE.AND.EX P4, PT, R23, -0x1, PT, P4 ;  /* 0xffffffff1700780c */ /* 0x000fe20003f85340 */
[----:B------:R-:W-:Y:S01]  /*6860*/  IMAD.X R13, R9, 0x1, R23, P2 ;  /* 0x00000001090d7824 */ /* 0x000fe200010e0617 */
[----:B------:R-:W-:Y:S02]  /*6870*/  IADD3 R84, P2, PT, R8, R30, RZ ;  /* 0x0000001e08547210 */ /* 0x000fe40007f5e0ff */
[----:B------:R-:W-:-:S02]  /*6880*/  SEL R12, R12, 0x4afb0ccd, P4 ;  /* 0x4afb0ccd0c0c7807 */ /* 0x000fc40002000000 */
[----:B------:R-:W-:Y:S02]  /*6890*/  SEL R50, R21, R50, P0 ;  /* 0x0000003215327207 */ /* 0x000fe40000000000 */
[----:B------:R-:W-:Y:S01]  /*68a0*/  SEL R46, R28, R46, P3 ;  /* 0x0000002e1c2e7207 */ /* 0x000fe20001800000 */
[----:B------:R-:W-:Y:S01]  /*68b0*/  IMAD.X R86, R9, 0x1, R31, P2 ;  /* 0x0000000109567824 */ /* 0x000fe200010e061f */
[----:B------:R-:W-:Y:S02]  /*68c0*/  IADD3 R21, P3, PT, R8, R38, RZ ;  /* 0x0000002608157210 */ /* 0x000fe40007f7e0ff */
[----:B------:R-:W-:Y:S02]  /*68d0*/  SEL R78, R7, R78, P0 ;  /* 0x0000004e074e7207 */ /* 0x000fe40000000000 */
[----:B------:R-:W-:Y:S02]  /*68e0*/  ISETP.NE.U32.AND P0, PT, R30, 0x4afb0ccd, PT ;  /* 0x4afb0ccd1e00780c */ /* 0x000fe40003f05070 */
[----:B------:R-:W-:-:S02]  /*68f0*/  SEL R13, R13, 0xffffffff, P4 ;  /* 0xffffffff0d0d7807 */ /* 0x000fc40002000000 */
[----:B------:R-:W-:Y:S02]  /*6900*/  SEL R12, R12, 0x4afb0ccd, P6 ;  /* 0x4afb0ccd0c0c7807 */ /* 0x000fe40003000000 */
[----:B------:R-:W-:Y:S01]  /*6910*/  ISETP.NE.U32.AND P2, PT, R38, 0x4afb0ccd, PT ;  /* 0x4afb0ccd2600780c */ /* 0x000fe20003f45070 */
[----:B------:R-:W-:Y:S01]  /*6920*/  IMAD.X R66, R9, 0x1, R39, P3 ;  /* 0x0000000109427824 */ /* 0x000fe200018e0627 */
[----:B------:R-:W-:Y:S02]  /*6930*/  SEL R36, R36, 0x4afb0ccd, P5 ;  /* 0x4afb0ccd24247807 */ /* 0x000fe40002800000 */
[----:B------:R-:W-:Y:S02]  /*6940*/  SEL R20, R20, 0xffffffff, P5 ;  /* 0xffffffff14147807 */ /* 0x000fe40002800000 */
[----:B------:R-:W-:Y:S02]  /*6950*/  SEL R13, R13, 0xffffffff, P6 ;  /* 0xffffffff0d0d7807 */ /* 0x000fe40003000000 */
[----:B------:R-:W-:-:S02]  /*6960*/  ISETP.GT.U32.AND P5, PT, R12, R71, PT ;  /* 0x000000470c00720c */ /* 0x000fc40003fa4070 */
[----:B------:R-:W-:Y:S02]  /*6970*/  ISETP.NE.AND.EX P0, PT, R31, -0x1, PT, P0 ;  /* 0xffffffff1f00780c */ /* 0x000fe40003f05300 */
[----:B------:R-:W-:Y:S02]  /*6980*/  ISETP.NE.AND.EX P2, PT, R39, -0x1, PT, P2 ;  /* 0xffffffff2700780c */ /* 0x000fe40003f45320 */
[----:B------:R-:W-:Y:S02]  /*6990*/  IADD3 R8, P3, PT, R10, R14, RZ ;  /* 0x0000000e0a087210 */ /* 0x000fe40007f7e0ff */
        /* <DEDUP_REMOVED lines=11> */
[C---:B------:R-:W-:Y:S02]  /*6a50*/  IADD3 R47, P6, PT, R10.reuse, R22, RZ ;  /* 0x000000160a2f7210 */ /* 0x040fe40007fde0ff */
[----:B------:R-:W-:Y:S02]  /*6a60*/  IADD3 R12, P3, PT, R10, R30, RZ ;  /* 0x0000001e0a0c7210 */ /* 0x000fe40007f7e0ff */
[----:B------:R-:W-:Y:S01]  /*6a70*/  SEL R32, R13, R32, P5 ;  /* 0x000000200d207207 */ /* 0x000fe20002800000 */
[C---:B------:R-:W-:Y:S01]  /*6a80*/  IMAD.X R85, R11.reuse, 0x1, R23, P6 ;  /* 0x000000010b557824 */ /* 0x040fe200030e0617 */
[----:B------:R-:W-:Y:S01]  /*6a90*/  ISETP.GT.U32.AND P6, PT, R84, R41, PT ;  /* 0x000000295400720c */ /* 0x000fe20003fc4070 */
[----:B------:R-:W-:Y:S01]  /*6aa0*/  IMAD.X R13, R11, 0x1, R31, P3 ;  /* 0x000000010b0d7824 */ /* 0x000fe200018e061f */
[----:B------:R-:W-:-:S02]  /*6ab0*/  IADD3 R9, P3, PT, R10, R38, RZ ;  /* 0x000000260a097210 */ /* 0x000fc40007f7e0ff */
[----:B------:R-:W-:Y:S02]  /*6ac0*/  SEL R40, R28, R40, P5 ;  /* 0x000000281c287207 */ /* 0x000fe40002800000 */
[----:B------:R-:W-:Y:S01]  /*6ad0*/  ISETP.NE.U32.AND P5, PT, R10, 0x4afb0ccd, PT ;  /* 0x4afb0ccd0a00780c */ /* 0x000fe20003fa5070 */
[C---:B------:R-:W-:Y:S01]  /*6ae0*/  IMAD.X R10, R11.reuse, 0x1, R39, P3 ;  /* 0x000000010b0a7824 */ /* 0x040fe200018e0627 */
[----:B------:R-:W-:Y:S02]  /*6af0*/  ISETP.GT.AND.EX P6, PT, R86, R63, PT, P6 ;  /* 0x0000003f5600720c */ /* 0x000fe40003fc4360 */
[----:B------:R-:W-:Y:S02]  /*6b00*/  ISETP.NE.AND.EX P5, PT, R11, -0x1, PT, P5 ;  /* 0xffffffff0b00780c */ /* 0x000fe40003fa5350 */
[----:B------:R-:W-:Y:S02]  /*6b10*/  SEL R41, R84, R41, P6 ;  /* 0x0000002954297207 */ /* 0x000fe40003000000 */
        /* <DEDUP_REMOVED lines=8> */
[----:B------:R-:W-:Y:S02]  /*6ba0*/  SEL R63, R86, R63, P6 ;  /* 0x0000003f563f7207 */ /* 0x000fe40003000000 */
[----:B------:R-:W-:Y:S02]  /*6bb0*/  SEL R81, R28, R81, P6 ;  /* 0x000000511c517207 */ /* 0x000fe40003000000 */
        /* <DEDUP_REMOVED lines=9> */
[C---:B------:R-:W-:Y:S01]  /*6c50*/  IADD3 R77, P5, PT, R24.reuse, R30, RZ ;  /* 0x0000001e184d7210 */ /* 0x040fe20007fbe0ff */
[C---:B------:R-:W-:Y:S01]  /*6c60*/  IMAD.X R86, R25.reuse, 0x1, R15, P6 ;  /* 0x0000000119567824 */ /* 0x040fe200030e060f */
[C---:B------:R-:W-:Y:S02]  /*6c70*/  IADD3 R37, P3, PT, R24.reuse, R22, RZ ;  /* 0x0000001618257210 */ /* 0x040fe40007f7e0ff */
[C---:B------:R-:W-:Y:S01]  /*6c80*/  ISETP.NE.U32.AND P6, PT, R24.reuse, 0x4afb0ccd, PT ;  /* 0x4afb0ccd1800780c */ /* 0x040fe20003fc5070 */
[C---:B------:R-:W-:Y:S01]  /*6c90*/  IMAD.X R47, R25.reuse, 0x1, R31, P5 ;  /* 0x00000001192f7824 */ /* 0x040fe200028e061f */
[----:B------:R-:W-:Y:S01]  /*6ca0*/  IADD3 R24, P5, PT, R24, R38, RZ ;  /* 0x0000002618187210 */ /* 0x000fe20007fbe0ff */
[C---:B------:R-:W-:Y:S01]  /*6cb0*/  IMAD.X R85, R25.reuse, 0x1, R23, P3 ;  /* 0x0000000119557824 */ /* 0x040fe200018e0617 */
[C---:B------:R-:W-:Y:S02]  /*6cc0*/  ISETP.NE.AND.EX P6, PT, R25.reuse, -0x1, PT, P6 ;  /* 0xffffffff1900780c */ /* 0x040fe40003fc5360 */
[----:B------:R-:W-:Y:S01]  /*6cd0*/  ISETP.GT.U32.AND P3, PT, R36, R35, PT ;  /* 0x000000232400720c */ /* 0x000fe20003f64070 */
[----:B------:R-:W-:Y:S01]  /*6ce0*/  IMAD.X R25, R25, 0x1, R39, P5 ;  /* 0x0000000119197824 */ /* 0x000fe200028e0627 */
[----:B------:R-:W-:-:S02]  /*6cf0*/  ISETP.GT.U32.AND P5, PT, R21, R70, PT ;  /* 0x000000461500720c */ /* 0x000fc40003fa4070 */
[-C--:B------:R-:W-:Y:S02]  /*6d00*/  ISETP.GT.AND.EX P3, PT, R20, R69.reuse, PT, P3 ;  /* 0x000000451400720c */ /* 0x080fe40003f64330 */
[----:B------:R-:W-:Y:S02]  /*6d10*/  ISETP.GT.AND.EX P5, PT, R66, R34, PT, P5 ;  /* 0x000000224200720c */ /* 0x000fe40003fa4350 */
[----:B------:R-:W-:Y:S02]  /*6d20*/  SEL R69, R20, R69, P3 ;  /* 0x0000004514457207 */ /* 0x000fe40001800000 */
[----:B------:R-:W-:Y:S02]  /*6d30*/  SEL R70, R21, R70, P5 ;  /* 0x0000004615467207 */ /* 0x000fe40002800000 */
[----:B------:R-:W-:Y:S02]  /*6d40*/  SEL R20, R29, 0x4afb0ccd, P1 ;  /* 0x4afb0ccd1d147807 */ /* 0x000fe40000800000 */
[----:B------:R-:W-:-:S02]  /*6d50*/  SEL R29, R86, 0xffffffff, P1 ;  /* 0xffffffff561d7807 */ /* 0x000fc40000800000 */
[----:B------:R-:W-:Y:S02]  /*6d60*/  SEL R21, R37, 0x4afb0ccd, P4 ;  /* 0x4afb0ccd25157807 */ /* 0x000fe40002000000 */
[----:B------:R-:W-:Y:S02]  /*6d70*/  SEL R35, R36, R35, P3 ;  /* 0x0000002324237207 */ /* 0x000fe40001800000 */
        /* <DEDUP_REMOVED lines=22> */
[----:B------:R-:W-:-:S02]  /*6ee0*/  SEL R23, R14, 0x4afb0ccd, P4 ;  /* 0x4afb0ccd0e177807 */ /* 0x000fc40002000000 */
[CC--:B------:R-:W-:Y:S02]  /*6ef0*/  ISETP.GT.AND.EX P6, PT, R83.reuse, R33.reuse, PT, P6 ;  /* 0x000000215300720c */ /* 0x0c0fe40003fc4360 */
[----:B------:R-:W-:Y:S02]  /*6f00*/  IADD3 R14, P5, PT, R26, R30, RZ ;  /* 0x0000001e1a0e7210 */ /* 0x000fe40007fbe0ff */
[----:B------:R-:W-:Y:S02]  /*6f10*/  SEL R33, R83, R33, P6 ;  /* 0x0000002153217207 */ /* 0x000fe40003000000 */
[----:B------:R-:W-:Y:S01]  /*6f20*/  SEL R22, R22, 0xffffffff, P4 ;  /* 0xffffffff16167807 */ /* 0x000fe20002000000 */
[----:B------:R-:W-:Y:S01]  /*6f30*/  IMAD.X R83, R27, 0x1, R31, P5 ;  /* 0x000000011b537824 */ /* 0x000fe200028e061f */
[----:B------:R-:W-:Y:S02]  /*6f40*/  ISETP.GT.U32.AND P1, PT, R13, R19, PT ;  /* 0x000000130d00720c */ /* 0x000fe40003f24070 */
[----:B------:R-:W-:-:S02]  /*6f50*/  ISETP.GT.U32.AND P4, PT, R11, R80, PT ;  /* 0x000000500b00720c */ /* 0x000fc40003f84070 */
[----:B------:R-:W-:Y:S02]  /*6f60*/  ISETP.GT.U32.AND P5, PT, R9, R74, PT ;  /* 0x0000004a0900720c */ /* 0x000fe40003fa4070 */
[-C--:B------:R-:W-:Y:S02]  /*6f70*/  ISETP.GT.AND.EX P1, PT, R12, R82.reuse, PT, P1 ;  /* 0x000000520c00720c */ /* 0x080fe40003f24310 */
[----:B------:R-:W-:Y:S02]  /*6f80*/  ISETP.GT.AND.EX P4, PT, R10, R79, PT, P4 ;  /* 0x0000004f0a00720c */ /* 0x000fe40003f84340 */
[----:B------:R-:W-:Y:S02]  /*6f90*/  ISETP.GT.AND.EX P5, PT, R8, R73, PT, P5 ;  /* 0x000000490800720c */ /* 0x000fe40003fa4350 */
[----:B------:R-:W-:Y:S02]  /*6fa0*/  SEL R19, R13, R19, P1 ;  /* 0x000000130d137207 */ /* 0x000fe40000800000 */
[----:B------:R-:W-:-:S02]  /*6fb0*/  SEL R82, R12, R82, P1 ;  /* 0x000000520c527207 */ /* 0x000fc40000800000 */
[----:B------:R-:W-:Y:S02]  /*6fc0*/  SEL R80, R11, R80, P4 ;  /* 0x000000500b507207 */ /* 0x000fe40002000000 */
[----:B------:R-:W-:Y:S02]  /*6fd0*/  SEL R31, R14, 0x4afb0ccd, P0 ;  /* 0x4afb0ccd0e1f7807 */ /* 0x000fe40000000000 */
[----:B------:R-:W-:Y:S01]  /*6fe0*/  SEL R79, R10, R79, P4 ;  /* 0x0000004f0a4f7207 */ /* 0x000fe20002000000 */
[----:B------:R-:W-:Y:S01]  /*6ff0*/  LDS.128 R12, [R4+0x40] ;  /* 0x00004000040c7984 */ /* 0x000fe20000000c00 */
[----:B------:R-:W-:Y:S02]  /*7000*/  SEL R74, R9, R74, P5 ;  /* 0x0000004a094a7207 */ /* 0x000fe40002800000 */
[----:B------:R-:W-:Y:S02]  /*7010*/  SEL R73, R8, R73, P5 ;  /* 0x0000004908497207 */ /* 0x000fe40002800000 */
[----:B------:R-:W0:Y:S01]  /*7020*/  LDS.128 R8, [R3+0x800] ;  /* 0x0008000003087984 */ /* 0x000e220000000c00 */
[----:B------:R-:W-:-:S02]  /*7030*/  SEL R83, R83, 0xffffffff, P0 ;  /* 0xffffffff53537807 */ /* 0x000fc40000000000 */
[----:B------:R-:W-:Y:S02]  /*7040*/  IADD3 R38, P0, PT, R26, R38, RZ ;  /* 0x000000261a267210 */ /* 0x000fe40007f1e0ff */
[----:B------:R-:W-:Y:S02]  /*7050*/  SEL R75, R84, R75, P6 ;  /* 0x0000004b544b7207 */ /* 0x000fe40003000000 */
[----:B------:R-:W-:Y:S01]  /*7060*/  SEL R30, R28, R42, P6 ;  /* 0x0000002a1c1e7207 */ /* 0x000fe20003000000 */
[----:B------:R-:W-:Y:S01]  /*7070*/  IMAD.X R39, R27, 0x1, R39, P0 ;  /* 0x000000011b277824 */ /* 0x000fe200000e0627 */
[----:B------:R-:W-:Y:S02]  /*7080*/  ISETP.GT.U32.AND P0, PT, R20, R55, PT ;  /* 0x000000371400720c */ /* 0x000fe40003f04070 */
[----:B------:R-:W-:Y:S02]  /*7090*/  ISETP.NE.U32.AND P6, PT, R26, 0x4afb0ccd, PT ;  /* 0x4afb0ccd1a00780c */ /* 0x000fe40003fc5070 */
[----:B------:R-:W-:-:S02]  /*70a0*/  SEL R65, R28, R65, P1 ;  /* 0x000000411c417207 */ /* 0x000fc40000800000 */
[C---:B------:R-:W-:Y:S02]  /*70b0*/  SEL R84, R28.reuse, R43, P4 ;  /* 0x0000002b1c547207 */ /* 0x040fe40002000000 */
[----:B------:R-:W-:Y:S02]  /*70c0*/  SEL R48, R28, R48, P5 ;  /* 0x000000301c307207 */ /* 0x000fe40002800000 */
[----:B------:R-:W-:Y:S02]  /*70d0*/  ISETP.GT.U32.AND P1, PT, R21, R52, PT ;  /* 0x000000341500720c */ /* 0x000fe40003f24070 */
[----:B------:R-:W-:Y:S02]  /*70e0*/  ISETP.GT.AND.EX P4, PT, R25, R59, PT, P0 ;  /* 0x0000003b1900720c */ /* 0x000fe40003f84300 */
[----:B------:R-:W-:Y:S02]  /*70f0*/  ISETP.GT.U32.AND P5, PT, R37, R44, PT ;  /* 0x0000002c2500720c */ /* 0x000fe40003fa4070 */
[----:B------:R-:W-:-:S02]  /*7100*/  ISETP.NE.AND.EX P0, PT, R27, -0x1, PT, P6 ;  /* 0xffffffff1b00780c */ /* 0x000fc40003f05360 */
[----:B------:R-:W-:Y:S02]  /*7110*/  ISETP.GT.AND.EX P1, PT, R47, R45, PT, P1 ;  /* 0x0000002d2f00720c */ /* 0x000fe40003f24310 */
[----:B------:R-:W-:Y:S02]  /*7120*/  ISETP.GT.AND.EX P6, PT, R36, R60, PT, P5 ;  /* 0x0000003c2400720c */ /* 0x000fe40003fc4350 */
[----:B------:R-:W-:Y:S02]  /*7130*/  SEL R59, R25, R59, P4 ;  /* 0x0000003b193b7207 */ /* 0x000fe40002000000 */
[----:B------:R-:W-:Y:S02]  /*7140*/  SEL R25, R66, 0x4afb0ccd, P0 ;  /* 0x4afb0ccd42197807 */ /* 0x000fe40000000000 */
[----:B------:R-:W-:Y:S02]  /*7150*/  SEL R26, R23, 0x4afb0ccd, P0 ;  /* 0x4afb0ccd171a7807 */ /* 0x000fe40000000000 */
[----:B------:R-:W-:-:S02]  /*7160*/  SEL R55, R20, R55, P4 ;  /* 0x0000003714377207 */ /* 0x000fc40002000000 */
[----:B------:R-:W-:Y:S02]  /*7170*/  SEL R52, R21, R52, P1 ;  /* 0x0000003415347207 */ /* 0x000fe40000800000 */
[----:B------:R-:W-:Y:S02]  /*7180*/  SEL R45, R47, R45, P1 ;  /* 0x0000002d2f2d7207 */ /* 0x000fe40000800000 */
[----:B------:R-:W-:Y:S02]  /*7190*/  SEL R44, R37, R44, P6 ;  /* 0x0000002c252c7207 */ /* 0x000fe40003000000 */
[C---:B------:R-:W-:Y:S02]  /*71a0*/  SEL R67, R28.reuse, R67, P4 ;  /* 0x000000431c437207 */ /* 0x040fe40002000000 */
[----:B------:R-:W-:Y:S02]  /*71b0*/  SEL R57, R28, R57, P1 ;  /* 0x000000391c397207 */ /* 0x000fe40000800000 */
[----:B------:R-:W-:-:S02]  /*71c0*/  ISETP.GT.U32.AND P5, PT, R29, R49, PT ;  /* 0x000000311d00720c */ /* 0x000fc40003fa4070 */
[----:B------:R-:W-:Y:S02]  /*71d0*/  SEL R77, R77, 0xffffffff, P0 ;  /* 0xffffffff4d4d7807 */ /* 0x000fe40000000000 */
[----:B------:R-:W-:Y:S02]  /*71e0*/  SEL R37, R22, 0xffffffff, P0 ;  /* 0xffffffff16257807 */ /* 0x000fe40000000000 */
[----:B------:R-:W-:Y:S01]  /*71f0*/  ISETP.GT.U32.AND P4, PT, R25, R58, PT ;  /* 0x0000003a1900720c */ /* 0x000fe20003f84070 */
[----:B------:R-:W1:Y:S01]  /*7200*/  LDS.128 R20, [R4+0xc0] ;  /* 0x0000c00004147984 */ /* 0x000e620000000c00 */
[----:B------:R-:W-:Y:S02]  /*7210*/  ISETP.GT.U32.AND P1, PT, R26, R61, PT ;  /* 0x0000003d1a00720c */ /* 0x000fe40003f24070 */
[----:B------:R-:W-:Y:S02]  /*7220*/  ISETP.GT.AND.EX P5, PT, R24, R16, PT, P5 ;  /* 0x000000101800720c */ /* 0x000fe40003fa4350 */
[----:B------:R-:W-:-:S02]  /*7230*/  ISETP.GT.AND.EX P4, PT, R77, R64, PT, P4 ;  /* 0x000000404d00720c */ /* 0x000fc40003f84340 */
[----:B------:R-:W-:Y:S02]  /*7240*/  ISETP.GT.AND.EX P1, PT, R37, R56, PT, P1 ;  /* 0x000000382500720c */ /* 0x000fe40003f24310 */
[----:B------:R-:W-:Y:S02]  /*7250*/  SEL R16, R24, R16, P5 ;  /* 0x0000001018107207 */ /* 0x000fe40002800000 */
[----:B------:R-:W-:Y:S02]  /*7260*/  SEL R58, R25, R58, P4 ;  /* 0x0000003a193a7207 */ /* 0x000fe40002000000 */
[----:B------:R-:W-:Y:S02]  /*7270*/  SEL R61, R26, R61, P1 ;  /* 0x0000003d1a3d7207 */ /* 0x000fe40000800000 */
[----:B------:R-:W2:Y:S01]  /*7280*/  LDS.128 R24, [R4+0x140] ;  /* 0x0001400004187984 */ /* 0x000ea20000000c00 */
[----:B------:R-:W-:Y:S02]  /*7290*/  SEL R60, R36, R60, P6 ;  /* 0x0000003c243c7207 */ /* 0x000fe40003000000 */
[----:B------:R-:W-:-:S02]  /*72a0*/  SEL R36, R38, 0x4afb0ccd, P2 ;  /* 0x4afb0ccd26247807 */ /* 0x000fc40001000000 */
[----:B------:R-:W-:Y:S02]  /*72b0*/  SEL R38, R39, 0xffffffff, P2 ;  /* 0xffffffff27267807 */ /* 0x000fe40001000000 */
[----:B0-----:R-:W-:Y:S02]  /*72c0*/  IADD3 R42, P2, PT, R8, R12, RZ ;  /* 0x0000000c082a7210 */ /* 0x001fe40007f5e0ff */
[----:B------:R-:W-:Y:S02]  /*72d0*/  SEL R56, R37, R56, P1 ;  /* 0x0000003825387207 */ /* 0x000fe40000800000 */
[----:B------:R-:W-:Y:S02]  /*72e0*/  SEL R37, R31, 0x4afb0ccd, P0 ;  /* 0x4afb0ccd1f257807 */ /* 0x000fe40000000000 */
[----:B------:R-:W-:Y:S01]  /*72f0*/  SEL R36, R36, 0x4afb0ccd, P0 ;  /* 0x4afb0ccd24247807 */ /* 0x000fe20000000000 */
[----:B------:R-:W-:Y:S01]  /*7300*/  IMAD.X R31, R9, 0x1, R13, P2 ;  /* 0x00000001091f7824 */ /* 0x000fe200010e060d */
[----:B------:R-:W-:-:S02]  /*7310*/  SEL R66, R83, 0xffffffff, P0 ;  /* 0xffffffff53427807 */ /* 0x000fc40000000000 */
[----:B------:R-:W-:Y:S02]  /*7320*/  SEL R38, R38, 0xffffffff, P0 ;  /* 0xffffffff26267807 */ /* 0x000fe40000000000 */
[CC--:B------:R-:W-:Y:S02]  /*7330*/  ISETP.GT.U32.AND P0, PT, R37.reuse, R50.reuse, PT ;  /* 0x000000322500720c */ /* 0x0c0fe40003f04070 */
[----:B------:R-:W-:Y:S02]  /*7340*/  ISETP.GT.U32.AND P2, PT, R36, R35, PT ;  /* 0x000000232400720c */ /* 0x000fe40003f44070 */
[----:B------:R-:W-:Y:S02]  /*7350*/  ISETP.GT.AND.EX P0, PT, R66, R53, PT, P0 ;  /* 0x000000354200720c */ /* 0x000fe40003f04300 */
[----:B------:R-:W-:Y:S02]  /*7360*/  ISETP.GT.AND.EX P2, PT, R38, R69, PT, P2 ;  /* 0x000000452600720c */ /* 0x000fe40003f44320 */
[----:B------:R-:W-:-:S02]  /*7370*/  SEL R50, R37, R50, P0 ;  /* 0x0000003225327207 */ /* 0x000fc40000000000 */
[----:B------:R-:W-:Y:S02]  /*7380*/  SEL R35, R36, R35, P2 ;  /* 0x0000002324237207 */ /* 0x000fe40001000000 */
[----:B------:R-:W-:Y:S02]  /*7390*/  SEL R69, R38, R69, P2 ;  /* 0x0000004526457207 */ /* 0x000fe40001000000 */
[----:B------:R-:W0:Y:S01]  /*73a0*/  LDS.128 R36, [R4+0x1c0] ;  /* 0x0001c00004247984 */ /* 0x000e220000000c00 */
[----:B------:R-:W-:Y:S02]  /*73b0*/  SEL R29, R29, R49, P5 ;  /* 0x000000311d1d7207 */ /* 0x000fe40002800000 */
[----:B------:R-:W-:Y:S02]  /*73c0*/  SEL R62, R28, R62, P5 ;  /* 0x0000003e1c3e7207 */ /* 0x000fe40002800000 */
[----:B------:R-:W-:Y:S02]  /*73d0*/  ISETP.NE.U32.AND P5, PT, R12, 0x4afb0ccd, PT ;  /* 0x4afb0ccd0c00780c */ /* 0x000fe40003fa5070 */
[----:B------:R-:W-:-:S02]  /*73e0*/  SEL R54, R28, R54, P6 ;  /* 0x000000361c367207 */ /* 0x000fc40003000000 */
[----:B------:R-:W-:Y:S02]  /*73f0*/  ISETP.NE.U32.AND P6, PT, R8, 0x4afb0ccd, PT ;  /* 0x4afb0ccd0800780c */ /* 0x000fe40003fc5070 */
[----:B------:R-:W-:Y:S02]  /*7400*/  ISETP.NE.AND.EX P5, PT, R13, -0x1, PT, P5 ;  /* 0xffffffff0d00780c */ /* 0x000fe40003fa5350 */
[----:B------:R-:W-:Y:S02]  /*7410*/  ISETP.NE.AND.EX P6, PT, R9, -0x1, PT, P6 ;  /* 0xffffffff0900780c */ /* 0x000fe40003fc5360 */
[----:B------:R-:W-:Y:S02]  /*7420*/  SEL R42, R42, 0x4afb0ccd, P5 ;  /* 0x4afb0ccd2a2a7807 */ /* 0x000fe40002800000 */
[----:B------:R-:W-:Y:S02]  /*7430*/  SEL R76, R28, R76, P1 ;  /* 0x0000004c1c4c7207 */ /* 0x000fe40000800000 */
[----:B------:R-:W-:-:S02]  /*7440*/  SEL R31, R31, 0xffffffff, P5 ;  /* 0xffffffff1f1f7807 */ /* 0x000fc40002800000 */
[----:B------:R-:W-:Y:S02]  /*7450*/  SEL R42, R42, 0x4afb0ccd, P6 ;  /* 0x4afb0ccd2a2a7807 */ /* 0x000fe40003000000 */
[----:B-1----:R-:W-:Y:S02]  /*7460*/  ISETP.NE.U32.AND P1, PT, R20, 0x4afb0ccd, PT ;  /* 0x4afb0ccd1400780c */ /* 0x002fe40003f25070 */
[----:B------:R-:W-:Y:S02]  /*7470*/  SEL R53, R66, R53, P0 ;  /* 0x0000003542357207 */ /* 0x000fe40000000000 */
[----:B------:R-:W-:Y:S02]  /*7480*/  SEL R78, R28, R78, P0 ;  /* 0x0000004e1c4e7207 */ /* 0x000fe40000000000 */
[----:B------:R-:W-:Y:S02]  /*7490*/  IADD3 R90, P0, PT, R8, R20, RZ ;  /* 0x00000014085a7210 */ /* 0x000fe40007f1e0ff */
[----:B------:R-:W-:-:S02]  /*74a0*/  SEL R64, R77, R64, P4 ;  /* 0x000000404d407207 */ /* 0x000fc40002000000 */
[----:B------:R-:W-:Y:S02]  /*74b0*/  SEL R68, R28, R68, P4 ;  /* 0x000000441c447207 */ /* 0x000fe40002000000 */
[----:B------:R-:W-:Y:S02]  /*74c0*/  SEL R31, R31, 0xffffffff, P6 ;  /* 0xffffffff1f1f7807 */ /* 0x000fe40003000000 */
[----:B------:R-:W-:Y:S02]  /*74d0*/  ISETP.GT.U32.AND P4, PT, R42, R51, PT ;  /* 0x000000332a00720c */ /* 0x000fe40003f84070 */
[----:B------:R-:W-:Y:S02]  /*74e0*/  ISETP.NE.AND.EX P1, PT, R21, -0x1, PT, P1 ;  /* 0xffffffff1500780c */ /* 0x000fe40003f25310 */
[----:B------:R-:W-:Y:S01]  /*74f0*/  @!P2 SEL R28, R7, R17, P3 ;  /* 0x00000011071ca207 */ /* 0x000fe20001800000 */
[----:B------:R-:W-:Y:S01]  /*7500*/  IMAD.X R17, R9, 0x1, R21, P0 ;  /* 0x0000000109117824 */ /* 0x000fe200000e0615 */
[----:B--2---:R-:W-:-:S02]  /*7510*/  ISETP.NE.U32.AND P3, PT, R24, 0x4afb0ccd, PT ;  /* 0x4afb0ccd1800780c */ /* 0x004fc40003f65070 */
[----:B------:R-:W-:Y:S02]  /*7520*/  ISETP.GT.AND.EX P4, PT, R31, R72, PT, P4 ;  /* 0x000000481f00720c */ /* 0x000fe40003f84340 */
[----:B------:R-:W-:Y:S02]  /*7530*/  IADD3 R66, P2, PT, R8, R24, RZ ;  /* 0x0000001808427210 */ /* 0x000fe40007f5e0ff */
[----:B------:R-:W-:Y:S02]  /*7540*/  SEL R90, R90, 0x4afb0ccd, P1 ;  /* 0x4afb0ccd5a5a7807 */ /* 0x000fe40000800000 */
[----:B------:R-:W-:Y:S01]  /*7550*/  ISETP.NE.AND.EX P0, PT, R25, -0x1, PT, P3 ;  /* 0xffffffff1900780c */ /* 0x000fe20003f05330 */
[----:B------:R-:W-:Y:S01]  /*7560*/  IMAD.X R88, R9, 0x1, R25, P2 ;  /* 0x0000000109587824 */ /* 0x000fe200010e0619 */
[----:B------:R-:W-:Y:S02]  /*7570*/  SEL R51, R42, R51, P4 ;  /* 0x000000332a337207 */ /* 0x000fe40002000000 */
[----:B------:R-:W-:-:S02]  /*7580*/  SEL R17, R17, 0xffffffff, P1 ;  /* 0xffffffff11117807 */ /* 0x000fc40000800000 */
[----:B------:R-:W-:Y:S02]  /*7590*/  SEL R90, R90, 0x4afb0ccd, P6 ;  /* 0x4afb0ccd5a5a7807 */ /* 0x000fe40003000000 */
[----:B------:R-:W-:Y:S02]  /*75a0*/  IADD3 R42, P3, PT, R12, R10, RZ ;  /* 0x0000000a0c2a7210 */ /* 0x000fe40007f7e0ff */
[----:B------:R-:W-:Y:S01]  /*75b0*/  SEL R66, R66, 0x4afb0ccd, P0 ;  /* 0x4afb0ccd42427807 */ /* 0x000fe20000000000 */
[----:B------:R-:W-:Y:S01]  /*75c0*/  VIADD R7, R5, 0x8 ;  /* 0x0000000805077836 */ /* 0x000fe20000000000 */
[----:B------:R-:W-:Y:S02]  /*75d0*/  SEL R17, R17, 0xffffffff, P6 ;  /* 0xffffffff11117807 */ /* 0x000fe40003000000 */
[----:B------:R-:W-:Y:S01]  /*75e0*/  ISETP.GT.U32.AND P2, PT, R90, R71, PT ;  /* 0x000000475a00720c */ /* 0x000fe20003f44070 */
[----:B------:R-:W-:Y:S01]  /*75f0*/  IMAD.X R86, R13, 0x1, R11, P3 ;  /* 0x000000010d567824 */ /* 0x000fe200018e060b */
[----:B------:R-:W-:-:S02]  /*7600*/  SEL R88, R88, 0xffffffff, P0 ;  /* 0xffffffff58587807 */ /* 0x000fc40000000000 */
[----:B------:R-:W-:Y:S02]  /*7610*/  SEL R66, R66, 0x4afb0ccd, P6 ;  /* 0x4afb0ccd42427807 */ /* 0x000fe40003000000 */
[----:B------:R-:W-:Y:S02]  /*7620*/  ISETP.NE.U32.AND P3, PT, R10, 0x4afb0ccd, PT ;  /* 0x4afb0ccd0a00780c */ /* 0x000fe40003f65070 */
[----:B------:R-:W-:Y:S02]  /*7630*/  ISETP.GT.AND.EX P2, PT, R17, R32, PT, P2 ;  /* 0x000000201100720c */ /* 0x000fe40003f44320 */
[----:B------:R-:W-:Y:S02]  /*7640*/  SEL R72, R31, R72, P4 ;  /* 0x000000481f487207 */ /* 0x000fe40002000000 */
[----:B------:R-:W-:Y:S02]  /*7650*/  SEL R46, R7, R46, P4 ;  /* 0x0000002e072e7207 */ /* 0x000fe40002000000 */
[----:B------:R-:W-:-:S02]  /*7660*/  SEL R88, R88, 0xffffffff, P6 ;  /* 0xffffffff58587807 */ /* 0x000fc40003000000 */
[----:B------:R-:W-:Y:S02]  /*7670*/  ISETP.GT.U32.AND P4, PT, R66, R41, PT ;  /* 0x000000294200720c */ /* 0x000fe40003f84070 */
[----:B------:R-:W-:Y:S02]  /*7680*/  ISETP.NE.AND.EX P3, PT, R11, -0x1, PT, P3 ;  /* 0xffffffff0b00780c */ /* 0x000fe40003f65330 */
[----:B------:R-:W-:Y:S02]  /*7690*/  SEL R42, R42, 0x4afb0ccd, P5 ;  /* 0x4afb0ccd2a2a7807 */ /* 0x000fe40002800000 */
[----:B------:R-:W-:Y:S02]  /*76a0*/  SEL R71, R90, R71, P2 ;  /* 0x000000475a477207 */ /* 0x000fe40001000000 */
[----:B------:R-:W-:Y:S02]  /*76b0*/  SEL R32, R17, R32, P2 ;  /* 0x0000002011207207 */ /* 0x000fe40001000000 */
[----:B------:R-:W-:-:S02]  /*76c0*/  SEL R31, R7, R40, P2 ;  /* 0x00000028071f7207 */ /* 0x000fc40001000000 */
[----:B0-----:R-:W-:Y:S02]  /*76d0*/  IADD3 R8, P2, PT, R8, R36, RZ ;  /* 0x0000002408087210 */ /* 0x001fe40007f5e0ff */
[----:B------:R-:W-:Y:S02]  /*76e0*/  ISETP.GT.AND.EX P4, PT, R88, R63, PT, P4 ;  /* 0x0000003f5800720c */ /* 0x000fe40003f84340 */
[----:B------:R-:W-:Y:S02]  /*76f0*/  SEL R86, R86, 0xffffffff, P5 ;  /* 0xffffffff56567807 */ /* 0x000fe40002800000 */
[----:B------:R-:W-:Y:S01]  /*7700*/  SEL R42, R42, 0x4afb0ccd, P3 ;  /* 0x4afb0ccd2a2a7807 */ /* 0x000fe20001800000 */
[----:B------:R-:W-:Y:S01]  /*7710*/  IMAD.X R83, R9, 0x1, R37, P2 ;  /* 0x0000000109537824 */ /* 0x000fe200010e0625 */
[----:B------:R-:W-:Y:S02]  /*7720*/  SEL R17, R66, R41, P4 ;  /* 0x0000002942117207 */ /* 0x000fe40002000000 */
[----:B------:R-:W-:-:S02]  /*7730*/  SEL R63, R88, R63, P4 ;  /* 0x0000003f583f7207 */ /* 0x000fc40002000000 */
[----:B------:R-:W-:Y:S02]  /*7740*/  SEL R81, R7, R81, P4 ;  /* 0x0000005107517207 */ /* 0x000fe40002000000 */
        /* <DEDUP_REMOVED lines=12> */
[----:B------:R-:W-:Y:S02]  /*7810*/  SEL R77, R77, 0xffffffff, P1 ;  /* 0xffffffff4d4d7807 */ /* 0x000fe40000800000 */
[----:B------:R-:W-:Y:S02]  /*7820*/  SEL R49, R8, 0x4afb0ccd, P2 ;  /* 0x4afb0ccd08317807 */ /* 0x000fe40001000000 */
[----:B------:R-:W-:Y:S02]  /*7830*/  SEL R83, R83, 0xffffffff, P2 ;  /* 0xffffffff53537807 */ /* 0x000fe40001000000 */
[----:B------:R-:W-:Y:S02]  /*7840*/  SEL R8, R9, 0x4afb0ccd, P3 ;  /* 0x4afb0ccd09087807 */ /* 0x000fe40001800000 */
[----:B------:R-:W-:Y:S02]  /*7850*/  SEL R49, R49, 0x4afb0ccd, P6 ;  /* 0x4afb0ccd31317807 */ /* 0x000fe40003000000 */
[----:B------:R-:W-:-:S02]  /*7860*/  SEL R9, R83, 0xffffffff, P6 ;  /* 0xffffffff53097807 */ /* 0x000fc40003000000 */
        /* <DEDUP_REMOVED lines=12> */
[----:B------:R-:W-:Y:S02]  /*7930*/  SEL R30, R7, R30, P4 ;  /* 0x0000001e071e7207 */ /* 0x000fe40002000000 */
[----:B------:R-:W-:Y:S02]  /*7940*/  SEL R66, R66, 0xffffffff, P3 ;  /* 0xffffffff42427807 */ /* 0x000fe40001800000 */
[----:B------:R-:W-:-:S02]  /*7950*/  ISETP.GT.U32.AND P4, PT, R47, R80, PT ;  /* 0x000000502f00720c */ /* 0x000fc40003f84070 */
[----:B------:R-:W-:Y:S02]  /*7960*/  SEL R11, R8, 0x4afb0ccd, P2 ;  /* 0x4afb0ccd080b7807 */ /* 0x000fe40001000000 */
[-C--:B------:R-:W-:Y:S02]  /*7970*/  ISETP.GT.AND.EX P4, PT, R66, R79.reuse, PT, P4 ;  /* 0x0000004f4200720c */ /* 0x080fe40003f84340 */
[----:B------:R-:W-:Y:S02]  /*7980*/  SEL R8, R10, 0xffffffff, P2 ;  /* 0xffffffff0a087807 */ /* 0x000fe40001000000 */
[----:B------:R-:W-:Y:S02]  /*7990*/  ISETP.GT.U32.AND P6, PT, R49, R70, PT ;  /* 0x000000463100720c */ /* 0x000fe40003fc4070 */
[----:B------:R-:W-:Y:S02]  /*79a0*/  SEL R80, R47, R80, P4 ;  /* 0x000000502f507207 */ /* 0x000fe40002000000 */
[----:B------:R-:W-:-:S02]  /*79b0*/  SEL R79, R66, R79, P4 ;  /* 0x0000004f424f7207 */ /* 0x000fc40002000000 */
[----:B------:R-:W-:Y:S02]  /*79c0*/  SEL R84, R7, R84, P4 ;  /* 0x0000005407547207 */ /* 0x000fe40002000000 */
[----:B------:R-:W-:Y:S02]  /*79d0*/  SEL R11, R11, 0x4afb0ccd, P3 ;  /* 0x4afb0ccd0b0b7807 */ /* 0x000fe40001800000 */
[----:B------:R-:W-:Y:S02]  /*79e0*/  SEL R8, R8, 0xffffffff, P3 ;  /* 0xffffffff08087807 */ /* 0x000fe40001800000 */
[C---:B0-----:R-:W-:Y:S02]  /*79f0*/  IADD3 R10, P4, PT, R40.reuse, R12, RZ ;  /* 0x0000000c280a7210 */ /* 0x041fe40007f9e0ff */
[----:B------:R-:W-:Y:S02]  /*7a00*/  IADD3 R47, P3, PT, R40, R20, RZ ;  /* 0x00000014282f7210 */ /* 0x000fe40007f7e0ff */
[----:B------:R-:W-:Y:S01]  /*7a10*/  ISETP.GT.AND.EX P6, PT, R9, R34, PT, P6 ;  /* 0x000000220900720c */ /* 0x000fe20003fc4360 */
[----:B------:R-:W-:-:S02]  /*7a20*/  IMAD.X R86, R41, 0x1, R13, P4 ;  /* 0x0000000129567824 */ /* 0x000fc400020e060d */
[----:B------:R-:W-:Y:S01]  /*7a30*/  IMAD.X R66, R41, 0x1, R21, P3 ;  /* 0x0000000129427824 */ /* 0x000fe200018e0615 */
[----:B------:R-:W-:Y:S02]  /*7a40*/  SEL R70, R49, R70, P6 ;  /* 0x0000004631467207 */ /* 0x000fe40003000000 */
[C---:B------:R-:W-:Y:S02]  /*7a50*/  IADD3 R49, P4, PT, R40.reuse, R24, RZ ;  /* 0x0000001828317210 */ /* 0x040fe40007f9e0ff */
[----:B------:R-:W-:Y:S02]  /*7a60*/  ISETP.NE.U32.AND P3, PT, R40, 0x4afb0ccd, PT ;  /* 0x4afb0ccd2800780c */ /* 0x000fe40003f65070 */
[----:B------:R-:W-:Y:S01]  /*7a70*/  SEL R10, R10, 0x4afb0ccd, P5 ;  /* 0x4afb0ccd0a0a7807 */ /* 0x000fe20002800000 */
[C---:B------:R-:W-:Y:S01]  /*7a80*/  IMAD.X R77, R41.reuse, 0x1, R25, P4 ;  /* 0x00000001294d7824 */ /* 0x040fe200020e0619 */
[----:B------:R-:W-:Y:S02]  /*7a90*/  ISETP.NE.AND.EX P3, PT, R41, -0x1, PT, P3 ;  /* 0xffffffff2900780c */ /* 0x000fe40003f65330 */
[----:B------:R-:W-:-:S02]  /*7aa0*/  IADD3 R40, P4, PT, R40, R36, RZ ;  /* 0x0000002428287210 */ /* 0x000fc40007f9e0ff */
[----:B------:R-:W-:Y:S02]  /*7ab0*/  SEL R86, R86, 0xffffffff, P5 ;  /* 0xffffffff56567807 */ /* 0x000fe40002800000 */
[----:B------:R-:W-:Y:S01]  /*7ac0*/  SEL R10, R10, 0x4afb0ccd, P3 ;  /* 0x4afb0ccd0a0a7807 */ /* 0x000fe20001800000 */
[----:B------:R-:W-:Y:S01]  /*7ad0*/  IMAD.X R41, R41, 0x1, R37, P4 ;  /* 0x0000000129297824 */ /* 0x000fe200020e0625 */
[----:B------:R-:W-:Y:S02]  /*7ae0*/  SEL R34, R9, R34, P6 ;  /* 0x0000002209227207 */ /* 0x000fe40003000000 */
[----:B------:R-:W-:Y:S02]  /*7af0*/  SEL R18, R7, R18, P6 ;  /* 0x0000001207127207 */ /* 0x000fe40003000000 */
[----:B------:R-:W-:Y:S02]  /*7b00*/  ISETP.GT.U32.AND P6, PT, R11, R74, PT ;  /* 0x0000004a0b00720c */ /* 0x000fe40003fc4070 */
[----:B------:R-:W-:-:S02]  /*7b10*/  SEL R86, R86, 0xffffffff, P3 ;  /* 0xffffffff56567807 */ /* 0x000fc40001800000 */
[----:B------:R-:W-:Y:S02]  /*7b20*/  ISETP.GT.U32.AND P4, PT, R10, R55, PT ;  /* 0x000000370a00720c */ /* 0x000fe40003f84070 */
[----:B------:R-:W-:Y:S02]  /*7b30*/  ISETP.GT.AND.EX P6, PT, R8, R73, PT, P6 ;  /* 0x000000490800720c */ /* 0x000fe40003fc4360 */
[----:B------:R-:W-:Y:S02]  /*7b40*/  ISETP.GT.AND.EX P4, PT, R86, R59, PT, P4 ;  /* 0x0000003b5600720c */ /* 0x000fe40003f84340 */
[----:B------:R-:W-:Y:S02]  /*7b50*/  SEL R74, R11, R74, P6 ;  /* 0x0000004a0b4a7207 */ /* 0x000fe40003000000 */
[----:B------:R-:W-:Y:S02]  /*7b60*/  SEL R73, R8, R73, P6 ;  /* 0x0000004908497207 */ /* 0x000fe40003000000 */
[----:B------:R-:W-:-:S02]  /*7b70*/  SEL R55, R10, R55, P4 ;  /* 0x000000370a377207 */ /* 0x000fc40002000000 */
[----:B------:R-:W0:Y:S01]  /*7b80*/  LDS.128 R8, [R3+0x900] ;  /* 0x0009000003087984 */ /* 0x000e220000000c00 */
        /* <DEDUP_REMOVED lines=8> */
[----:B------:R-:W-:Y:S02]  /*7c10*/  IADD3 R83, P6, PT, R12, R42, RZ ;  /* 0x0000002a0c537210 */ /* 0x000fe40007fde0ff */
[----:B------:R-:W-:Y:S02]  /*7c20*/  SEL R40, R85, 0xffffffff, P3 ;  /* 0xffffffff55287807 */ /* 0x000fe40001800000 */
[----:B------:R-:W-:Y:S02]  /*7c30*/  SEL R49, R49, 0x4afb0ccd, P3 ;  /* 0x4afb0ccd31317807 */ /* 0x000fe40001800000 */
[----:B------:R-:W-:-:S02]  /*7c40*/  SEL R47, R47, 0xffffffff, P3 ;  /* 0xffffffff2f2f7807 */ /* 0x000fc40001800000 */
[----:B------:R-:W-:Y:S02]  /*7c50*/  SEL R12, R66, 0x4afb0ccd, P3 ;  /* 0x4afb0ccd420c7807 */ /* 0x000fe40001800000 */
[----:B------:R-:W-:Y:S02]  /*7c60*/  SEL R41, R41, 0xffffffff, P3 ;  /* 0xffffffff29297807 */ /* 0x000fe40001800000 */
[----:B------:R-:W-:Y:S01]  /*7c70*/  ISETP.GT.U32.AND P3, PT, R77, R52, PT ;  /* 0x000000344d00720c */ /* 0x000fe20003f64070 */
[--C-:B------:R-:W-:Y:S01]  /*7c80*/  IMAD.X R85, R13, 0x1, R43.reuse, P6 ;  /* 0x000000010d557824 */ /* 0x100fe200030e062b */
[----:B------:R-:W-:Y:S02]  /*7c90*/  IADD3 R20, P6, PT, R20, R42, RZ ;  /* 0x0000002a14147210 */ /* 0x000fe40007fde0ff */
[----:B------:R-:W-:Y:S02]  /*7ca0*/  ISETP.GT.AND.EX P3, PT, R40, R45, PT, P3 ;  /* 0x0000002d2800720c */ /* 0x000fe40003f64330 */
[----:B------:R-:W-:Y:S01]  /*7cb0*/  SEL R83, R83, 0x4afb0ccd, P5 ;  /* 0x4afb0ccd53537807 */ /* 0x000fe20002800000 */
[----:B------:R-:W-:Y:S01]  /*7cc0*/  IMAD.X R66, R21, 0x1, R43, P6 ;  /* 0x0000000115427824 */ /* 0x000fe200030e062b */
[----:B------:R-:W-:-:S02]  /*7cd0*/  SEL R52, R77, R52, P3 ;  /* 0x000000344d347207 */ /* 0x000fc40001800000 */
[----:B------:R-:W-:Y:S02]  /*7ce0*/  SEL R45, R40, R45, P3 ;  /* 0x0000002d282d7207 */ /* 0x000fe40001800000 */
[----:B------:R-:W-:Y:S02]  /*7cf0*/  SEL R57, R7, R57, P3 ;  /* 0x0000003907397207 */ /* 0x000fe40001800000 */
[----:B------:R-:W-:Y:S02]  /*7d00*/  SEL R85, R85, 0xffffffff, P5 ;  /* 0xffffffff55557807 */ /* 0x000fe40002800000 */
[----:B------:R-:W-:Y:S02]  /*7d10*/  IADD3 R13, P6, PT, R24, R42, RZ ;  /* 0x0000002a180d7210 */ /* 0x000fe40007fde0ff */
[----:B------:R-:W-:Y:S02]  /*7d20*/  ISETP.GT.U32.AND P3, PT, R12, R29, PT ;  /* 0x0000001d0c00720c */ /* 0x000fe40003f64070 */
[----:B------:R-:W-:Y:S01]  /*7d30*/  ISETP.NE.U32.AND P5, PT, R42, 0x4afb0ccd, PT ;  /* 0x4afb0ccd2a00780c */ /* 0x000fe20003fa5070 */
[----:B------:R-:W-:Y:S01]  /*7d40*/  IMAD.X R24, R25, 0x1, R43, P6 ;  /* 0x0000000119187824 */ /* 0x000fe200030e062b */
[----:B------:R-:W-:-:S02]  /*7d50*/  ISETP.GT.AND.EX P3, PT, R41, R16, PT, P3 ;  /* 0x000000102900720c */ /* 0x000fc40003f64330 */
[----:B------:R-:W-:Y:S02]  /*7d60*/  ISETP.NE.AND.EX P5, PT, R43, -0x1, PT, P5 ;  /* 0xffffffff2b00780c */ /* 0x000fe40003fa5350 */
[----:B------:R-:W-:Y:S02]  /*7d70*/  SEL R21, R20, 0x4afb0ccd, P1 ;  /* 0x4afb0ccd14157807 */ /* 0x000fe40000800000 */
[----:B------:R-:W-:Y:S02]  /*7d80*/  SEL R59, R86, R59, P4 ;  /* 0x0000003b563b7207 */ /* 0x000fe40002000000 */
[----:B------:R-:W-:Y:S02]  /*7d90*/  SEL R67, R7, R67, P4 ;  /* 0x0000004307437207 */ /* 0x000fe40002000000 */
[----:B------:R-:W-:Y:S02]  /*7da0*/  ISETP.GT.U32.AND P4, PT, R49, R44, PT ;  /* 0x0000002c3100720c */ /* 0x000fe40003f84070 */
[----:B------:R-:W-:-:S02]  /*7db0*/  SEL R29, R12, R29, P3 ;  /* 0x0000001d0c1d7207 */ /* 0x000fc40001800000 */
[----:B------:R-:W-:Y:S02]  /*7dc0*/  SEL R40, R21, 0x4afb0ccd, P5 ;  /* 0x4afb0ccd15287807 */ /* 0x000fe40002800000 */
[----:B0-----:R-:W-:Y:S02]  /*7dd0*/  IADD3 R12, P6, PT, R8, R14, RZ ;  /* 0x0000000e080c7210 */ /* 0x001fe40007fde0ff */
[----:B------:R-:W-:Y:S02]  /*7de0*/  SEL R21, R13, 0x4afb0ccd, P0 ;  /* 0x4afb0ccd0d157807 */ /* 0x000fe40000000000 */
[----:B------:R-:W-:Y:S02]  /*7df0*/  SEL R24, R24, 0xffffffff, P0 ;  /* 0xffffffff18187807 */ /* 0x000fe40000000000 */
[----:B------:R-:W-:Y:S02]  /*7e00*/  ISETP.GT.AND.EX P4, PT, R47, R60, PT, P4 ;  /* 0x0000003c2f00720c */ /* 0x000fe40003f84340 */
[----:B------:R-:W-:-:S02]  /*7e10*/  ISETP.NE.U32.AND P0, PT, R14, 0x4afb0ccd, PT ;  /* 0x4afb0ccd0e00780c */ /* 0x000fc40003f05070 */
[----:B------:R-:W-:Y:S01]  /*7e20*/  SEL R20, R66, 0xffffffff, P1 ;  /* 0xffffffff42147807 */ /* 0x000fe20000800000 */
[----:B------:R-:W-:Y:S01]  /*7e30*/  IMAD.X R13, R9, 0x1, R15, P6 ;  /* 0x00000001090d7824 */ /* 0x000fe200030e060f */
[----:B------:R-:W-:Y:S02]  /*7e40*/  SEL R77, R83, 0x4afb0ccd, P5 ;  /* 0x4afb0ccd534d7807 */ /* 0x000fe40002800000 */
[----:B------:R-:W-:Y:S02]  /*7e50*/  SEL R44, R49, R44, P4 ;  /* 0x0000002c312c7207 */ /* 0x000fe40002000000 */
[----:B------:R-:W-:Y:S02]  /*7e60*/  SEL R60, R47, R60, P4 ;  /* 0x0000003c2f3c7207 */ /* 0x000fe40002000000 */
[----:B------:R-:W-:Y:S02]  /*7e70*/  SEL R54, R7, R54, P4 ;  /* 0x0000003607367207 */ /* 0x000fe40002000000 */
[----:B------:R-:W-:-:S02]  /*7e80*/  ISETP.NE.U32.AND P6, PT, R8, 0x4afb0ccd, PT ;  /* 0x4afb0ccd0800780c */ /* 0x000fc40003fc5070 */
[----:B------:R-:W-:Y:S02]  /*7e90*/  ISETP.NE.AND.EX P0, PT, R15, -0x1, PT, P0 ;  /* 0xffffffff0f00780c */ /* 0x000fe40003f05300 */
[----:B------:R-:W-:Y:S02]  /*7ea0*/  SEL R25, R20, 0xffffffff, P5 ;  /* 0xffffffff14197807 */ /* 0x000fe40002800000 */
[----:B------:R-:W-:Y:S02]  /*7eb0*/  ISETP.GT.U32.AND P4, PT, R40, R61, PT ;  /* 0x0000003d2800720c */ /* 0x000fe40003f84070 */
        /* <DEDUP_REMOVED lines=11> */
[----:B------:R-:W-:Y:S02]  /*7f70*/  SEL R21, R21, 0x4afb0ccd, P5 ;  /* 0x4afb0ccd15157807 */ /* 0x000fe40002800000 */
[----:B------:R-:W-:Y:S02]  /*7f80*/  IADD3 R36, P4, PT, R36, R42, RZ ;  /* 0x0000002a24247210 */ /* 0x000fe40007f9e0ff */
[----:B------:R-:W-:Y:S02]  /*7f90*/  SEL R58, R77, R58, P1 ;  /* 0x0000003a4d3a7207 */ /* 0x000fe40000800000 */
[----:B------:R-:W-:-:S02]  /*7fa0*/  SEL R64, R83, R64, P1 ;  /* 0x0000004053407207 */ /* 0x000fc40000800000 */
[----:B------:R-:W-:Y:S02]  /*7fb0*/  SEL R68, R7, R68, P1 ;  /* 0x0000004407447207 */ /* 0x000fe40000800000 */
[----:B------:R-:W-:Y:S02]  /*7fc0*/  SEL R13, R13, 0xffffffff, P6 ;  /* 0xffffffff0d0d7807 */ /* 0x000fe40003000000 */
[----:B------:R-:W-:Y:S02]  /*7fd0*/  ISETP.GT.U32.AND P1, PT, R12, R51, PT ;  /* 0x000000330c00720c */ /* 0x000fe40003f24070 */
[----:B------:R-:W-:Y:S02]  /*7fe0*/  SEL R16, R41, R16, P3 ;  /* 0x0000001029107207 */ /* 0x000fe40001800000 */
[----:B------:R-:W-:Y:S01]  /*7ff0*/  SEL R62, R7, R62, P3 ;  /* 0x0000003e073e7207 */ /* 0x000fe20001800000 */
[----:B------:R-:W-:Y:S01]  /*8000*/  IMAD.X R20, R37, 0x1, R43, P4 ;  /* 0x0000000125147824 */ /* 0x000fe200020e062b */
[----:B------:R-:W-:Y:S01]  /*8010*/  SEL R24, R24, 0xffffffff, P5 ;  /* 0xffffffff18187807 */ /* 0x000fe20002800000 */
[----:B------:R-:W0:Y:S01]  /*8020*/  LDS.128 R40, [R3+0x910] ;  /* 0x0009100003287984 */ /* 0x000e220000000c00 */
[----:B------:R-:W-:-:S02]  /*8030*/  ISETP.GT.U32.AND P3, PT, R21, R50, PT ;  /* 0x000000321500720c */ /* 0x000fc40003f64070 */
[----:B------:R-:W-:Y:S02]  /*8040*/  ISETP.GT.AND.EX P1, PT, R13, R72, PT, P1 ;  /* 0x000000480d00720c */ /* 0x000fe40003f24310 */
[----:B------:R-:W-:Y:S02]  /*8050*/  ISETP.GT.AND.EX P3, PT, R24, R53, PT, P3 ;  /* 0x000000351800720c */ /* 0x000fe40003f64330 */
[----:B------:R-:W-:Y:S02]  /*8060*/  ISETP.NE.U32.AND P4, PT, R22, 0x4afb0ccd, PT ;  /* 0x4afb0ccd1600780c */ /* 0x000fe40003f85070 */
[----:B------:R-:W-:Y:S02]  /*8070*/  SEL R51, R12, R51, P1 ;  /* 0x000000330c337207 */ /* 0x000fe40000800000 */
[----:B------:R-:W-:Y:S02]  /*8080*/  SEL R36, R36, 0x4afb0ccd, P2 ;  /* 0x4afb0ccd24247807 */ /* 0x000fe40001000000 */
[----:B------:R-:W-:-:S02]  /*8090*/  SEL R20, R20, 0xffffffff, P2 ;  /* 0xffffffff14147807 */ /* 0x000fc40001000000 */
[----:B------:R-:W-:Y:S02]  /*80a0*/  IADD3 R12, P2, PT, R8, R22, RZ ;  /* 0x00000016080c7210 */ /* 0x000fe40007f5e0ff */
[----:B------:R-:W-:Y:S01]  /*80b0*/  SEL R53, R24, R53, P3 ;  /* 0x0000003518357207 */ /* 0x000fe20001800000 */
[----:B------:R-:W-:Y:S01]  /*80c0*/  VIADD R24, R5, 0x9 ;  /* 0x0000000905187836 */ /* 0x000fe20000000000 */
[----:B------:R-:W-:Y:S02]  /*80d0*/  ISETP.NE.AND.EX P4, PT, R23, -0x1, PT, P4 ;  /* 0xffffffff1700780c */ /* 0x000fe40003f85340 */
[----:B------:R-:W-:Y:S02]  /*80e0*/  SEL R50, R21, R50, P3 ;  /* 0x0000003215327207 */ /* 0x000fe40001800000 */
[----:B------:R-:W-:Y:S02]  /*80f0*/  SEL R78, R7, R78, P3 ;  /* 0x0000004e074e7207 */ /* 0x000fe40001800000 */
[----:B------:R-:W-:Y:S01]  /*8100*/  SEL R72, R13, R72, P1 ;  /* 0x000000480d487207 */ /* 0x000fe20000800000 */
[----:B------:R-:W-:Y:S01]  /*8110*/  IMAD.X R13, R9, 0x1, R23, P2 ;  /* 0x00000001090d7824 */ /* 0x000fe200010e0617 */
[----:B------:R-:W-:-:S02]  /*8120*/  IADD3 R86, P3, PT, R8, R26, RZ ;  /* 0x0000001a08567210 */ /* 0x000fc40007f7e0ff */
[----:B------:R-:W-:Y:S02]  /*8130*/  SEL R12, R12, 0x4afb0ccd, P4 ;  /* 0x4afb0ccd0c0c7807 */ /* 0x000fe40002000000 */
[----:B------:R-:W-:Y:S01]  /*8140*/  SEL R46, R24, R46, P1 ;  /* 0x0000002e182e7207 */ /* 0x000fe20000800000 */
[----:B------:R-:W-:Y:S01]  /*8150*/  IMAD.X R88, R9, 0x1, R27, P3 ;  /* 0x0000000109587824 */ /* 0x000fe200018e061b */
[----:B------:R-:W-:Y:S02]  /*8160*/  IADD3 R21, P1, PT, R8, R38, RZ ;  /* 0x0000002608157210 */ /* 0x000fe40007f3e0ff */
[----:B------:R-:W-:Y:S02]  /*8170*/  ISETP.NE.U32.AND P2, PT, R26, 0x4afb0ccd, PT ;  /* 0x4afb0ccd1a00780c */ /* 0x000fe40003f45070 */
[----:B------:R-:W-:Y:S02]  /*8180*/  SEL R13, R13, 0xffffffff, P4 ;  /* 0xffffffff0d0d7807 */ /* 0x000fe40002000000 */
[----:B------:R-:W-:-:S02]  /*8190*/  SEL R12, R12, 0x4afb0ccd, P6 ;  /* 0x4afb0ccd0c0c7807 */ /* 0x000fc40003000000 */
[----:B------:R-:W-:Y:S01]  /*81a0*/  ISETP.NE.U32.AND P3, PT, R38, 0x4afb0ccd, PT ;  /* 0x4afb0ccd2600780c */ /* 0x000fe20003f65070 */
[----:B------:R-:W-:Y:S01]  /*81b0*/  IMAD.X R66, R9, 0x1, R39, P1 ;  /* 0x0000000109427824 */ /* 0x000fe200008e0627 */
[----:B------:R-:W-:Y:S02]  /*81c0*/  SEL R36, R36, 0x4afb0ccd, P5 ;  /* 0x4afb0ccd24247807 */ /* 0x000fe40002800000 */
[----:B------:R-:W-:Y:S02]  /*81d0*/  SEL R20, R20, 0xffffffff, P5 ;  /* 0xffffffff14147807 */ /* 0x000fe40002800000 */
[----:B------:R-:W-:Y:S02]  /*81e0*/  SEL R13, R13, 0xffffffff, P6 ;  /* 0xffffffff0d0d7807 */ /* 0x000fe40003000000 */
[----:B------:R-:W-:Y:S02]  /*81f0*/  ISETP.GT.U32.AND P5, PT, R12, R71, PT ;  /* 0x000000470c00720c */ /* 0x000fe40003fa4070 */
[----:B------:R-:W-:-:S02]  /*8200*/  ISETP.NE.AND.EX P2, PT, R27, -0x1, PT, P2 ;  /* 0xffffffff1b00780c */ /* 0x000fc40003f45320 */
[----:B------:R-:W-:Y:S02]  /*8210*/  ISETP.NE.AND.EX P3, PT, R39, -0x1, PT, P3 ;  /* 0xffffffff2700780c */ /* 0x000fe40003f65330 */
[----:B------:R-:W-:Y:S02]  /*8220*/  IADD3 R8, P1, PT, R10, R14, RZ ;  /* 0x0000000e0a087210 */ /* 0x000fe40007f3e0ff */
[----:B------:R-:W-:Y:S02]  /*8230*/  ISETP.GT.AND.EX P5, PT, R13, R32, PT, P5 ;  /* 0x000000200d00720c */ /* 0x000fe40003fa4350 */
[----:B------:R-:W-:Y:S02]  /*8240*/  SEL R86, R86, 0x4afb0ccd, P2 ;  /* 0x4afb0ccd56567807 */ /* 0x000fe40001000000 */
[----:B------:R-:W-:Y:S02]  /*8250*/  SEL R88, R88, 0xffffffff, P2 ;  /* 0xffffffff58587807 */ /* 0x000fe40001000000 */
[----:B------:R-:W-:-:S02]  /*8260*/  SEL R21, R21, 0x4afb0ccd, P3 ;  /* 0x4afb0ccd15157807 */ /* 0x000fc40001800000 */
[----:B------:R-:W-:Y:S01]  /*8270*/  SEL R66, R66, 0xffffffff, P3 ;  /* 0xffffffff42427807 */ /* 0x000fe20001800000 */
[----:B------:R-:W-:Y:S01]  /*8280*/  IMAD.X R83, R11, 0x1, R15, P1 ;  /* 0x000000010b537824 */ /* 0x000fe200008e060f */
[----:B------:R-:W-:Y:S02]  /*8290*/  SEL R71, R12, R71, P5 ;  /* 0x000000470c477207 */ /* 0x000fe40002800000 */
[----:B------:R-:W-:Y:S02]  /*82a0*/  SEL R86, R86, 0x4afb0ccd, P6 ;  /* 0x4afb0ccd56567807 */ /* 0x000fe40003000000 */
[----:B------:R-:W-:Y:S02]  /*82b0*/  SEL R88, R88, 0xffffffff, P6 ;  /* 0xffffffff58587807 */ /* 0x000fe40003000000 */
[----:B------:R-:W-:Y:S02]  /*82c0*/  SEL R21, R21, 0x4afb0ccd, P6 ;  /* 0x4afb0ccd15157807 */ /* 0x000fe40003000000 */
[----:B------:R-:W-:-:S02]  /*82d0*/  SEL R66, R66, 0xffffffff, P6 ;  /* 0xffffffff42427807 */ /* 0x000fc40003000000 */
[C---:B------:R-:W-:Y:S02]  /*82e0*/  IADD3 R47, P6, PT, R10.reuse, R22, RZ ;  /* 0x000000160a2f7210 */ /* 0x040fe40007fde0ff */
[----:B------:R-:W-:Y:S02]  /*82f0*/  IADD3 R12, P1, PT, R10, R26, RZ ;  /* 0x0000001a0a0c7210 */ /* 0x000fe40007f3e0ff */
[----:B------:R-:W-:Y:S01]  /*8300*/  SEL R32, R13, R32, P5 ;  /* 0x000000200d207207 */ /* 0x000fe20002800000 */
[C---:B------:R-:W-:Y:S01]  /*8310*/  IMAD.X R77, R11.reuse, 0x1, R23, P6 ;  /* 0x000000010b4d7824 */ /* 0x040fe200030e0617 */
[----:B------:R-:W-:Y:S01]  /*8320*/  ISETP.GT.U32.AND P6, PT, R86, R17, PT ;  /* 0x000000115600720c */ /* 0x000fe20003fc4070 */
[----:B------:R-:W-:Y:S01]  /*8330*/  IMAD.X R13, R11, 0x1, R27, P1 ;  /* 0x000000010b0d7824 */ /* 0x000fe200008e061b */
[----:B------:R-:W-:Y:S02]  /*8340*/  IADD3 R9, P1, PT, R10, R38, RZ ;  /* 0x000000260a097210 */ /* 0x000fe40007f3e0ff */
[----:B------:R-:W-:-:S02]  /*8350*/  SEL R31, R24, R31, P5 ;  /* 0x0000001f181f7207 */ /* 0x000fc40002800000 */
[----:B------:R-:W-:Y:S01]  /*8360*/  ISETP.NE.U32.AND P5, PT, R10, 0x4afb0ccd, PT ;  /* 0x4afb0ccd0a00780c */ /* 0x000fe20003fa5070 */
[C---:B------:R-:W-:Y:S01]  /*8370*/  IMAD.X R10, R11.reuse, 0x1, R39, P1 ;  /* 0x000000010b0a7824 */ /* 0x040fe200008e0627 */
[----:B------:R-:W-:Y:S02]  /*8380*/  ISETP.GT.AND.EX P6, PT, R88, R63, PT, P6 ;  /* 0x0000003f5800720c */ /* 0x000fe40003fc4360 */
        /* <DEDUP_REMOVED lines=12> */
[----:B0-----:R-:W-:Y:S02]  /*8450*/  IADD3 R17, P6, PT, R40, R14, RZ ;  /* 0x0000000e28117210 */ /* 0x001fe40007fde0ff */
        /* <DEDUP_REMOVED lines=8> */
[C---:B------:R-:W-:Y:S01]  /*84e0*/  IADD3 R49, P5, PT, R40.reuse, R26, RZ ;  /* 0x0000001a28317210 */ /* 0x040fe20007fbe0ff */
[----:B------:R-:W-:Y:S01]  /*84f0*/  IMAD.X R85, R41, 0x1, R15, P6 ;  /* 0x0000000129557824 */ /* 0x000fe200030e060f */
[----:B------:R-:W-:-:S02]  /*8500*/  IADD3 R37, P1, PT, R40, R22, RZ ;  /* 0x0000001628257210 */ /* 0x000fc40007f3e0ff */
[C---:B------:R-:W-:Y:S01]  /*8510*/  ISETP.NE.U32.AND P6, PT, R40.reuse, 0x4afb0ccd, PT ;  /* 0x4afb0ccd2800780c */ /* 0x040fe20003fc5070 */
[C---:B------:R-:W-:Y:S01]  /*8520*/  IMAD.X R47, R41.reuse, 0x1, R27, P5 ;  /* 0x00000001292f7824 */ /* 0x040fe200028e061b */
[----:B------:R-:W-:Y:S01]  /*8530*/  IADD3 R40, P5, PT, R40, R38, RZ ;  /* 0x0000002628287210 */ /* 0x000fe20007fbe0ff */
[C---:B------:R-:W-:Y:S01]  /*8540*/  IMAD.X R77, R41.reuse, 0x1, R23, P1 ;  /* 0x00000001294d7824 */ /* 0x040fe200008e0617 */
[C---:B------:R-:W-:Y:S02]  /*8550*/  ISETP.NE.AND.EX P6, PT, R41.reuse, -0x1, PT, P6 ;  /* 0xffffffff2900780c */ /* 0x040fe40003fc5360 */
[----:B------:R-:W-:Y:S01]  /*8560*/  ISETP.GT.U32.AND P1, PT, R36, R35, PT ;  /* 0x000000232400720c */ /* 0x000fe20003f24070 */
[----:B------:R-:W-:Y:S01]  /*8570*/  IMAD.X R41, R41, 0x1, R39, P5 ;  /* 0x0000000129297824 */ /* 0x000fe200028e0627 */
[----:B------:R-:W-:Y:S02]  /*8580*/  ISETP.GT.U32.AND P5, PT, R21, R70, PT ;  /* 0x000000461500720c */ /* 0x000fe40003fa4070 */
[----:B------:R-:W-:-:S02]  /*8590*/  ISETP.GT.AND.EX P1, PT, R20, R69, PT, P1 ;  /* 0x000000451400720c */ /* 0x000fc40003f24310 */
[----:B------:R-:W-:Y:S02]  /*85a0*/  ISETP.GT.AND.EX P5, PT, R66, R34, PT, P5 ;  /* 0x000000224200720c */ /* 0x000fe40003fa4350 */
[----:B------:R-:W-:Y:S02]  /*85b0*/  SEL R35, R36, R35, P1 ;  /* 0x0000002324237207 */ /* 0x000fe40000800000 */
[----:B------:R-:W-:Y:S02]  /*85c0*/  SEL R69, R20, R69, P1 ;  /* 0x0000004514457207 */ /* 0x000fe40000800000 */
        /* <DEDUP_REMOVED lines=23> */
[----:B------:R-:W-:-:S03]  /*8740*/  SEL R40, R24, R18, P5 ;  /* 0x0000001218287207 */ /* 0x000fc60002800000 */
[C---:B------:R-:W-:Y:S01]  /*8750*/  IMAD.X R22, R43.reuse, 0x1, R23, P0 ;  /* 0x000000012b167824 */ /* 0x040fe200000e0617 */
[----:B------:R-:W-:Y:S02]  /*8760*/  SEL R23, R14, 0x4afb0ccd, P4 ;  /* 0x4afb0ccd0e177807 */ /* 0x000fe40002000000 */
[----:B------:R-:W-:Y:S02]  /*8770*/  IADD3 R14, P5, PT, R42, R26, RZ ;  /* 0x0000001a2a0e7210 */ /* 0x000fe40007fbe0ff */
[----:B------:R-:W-:Y:S02]  /*8780*/  ISETP.GT.U32.AND P6, PT, R86, R75, PT ;  /* 0x0000004b5600720c */ /* 0x000fe40003fc4070 */
[----:B------:R-:W-:Y:S01]  /*8790*/  SEL R22, R22, 0xffffffff, P4 ;  /* 0xffffffff16167807 */ /* 0x000fe20002000000 */
[----:B------:R-:W-:Y:S01]  /*87a0*/  IMAD.X R85, R43, 0x1, R27, P5 ;  /* 0x000000012b557824 */ /* 0x000fe200028e061b */
[----:B------:R-:W-:Y:S02]  /*87b0*/  ISETP.GT.U32.AND P0, PT, R13, R19, PT ;  /* 0x000000130d00720c */ /* 0x000fe40003f04070 */
[----:B------:R-:W-:-:S02]  /*87c0*/  ISETP.GT.U32.AND P4, PT, R11, R80, PT ;  /* 0x000000500b00720c */ /* 0x000fc40003f84070 */
[----:B------:R-:W-:Y:S02]  /*87d0*/  ISETP.GT.U32.AND P5, PT, R9, R74, PT ;  /* 0x0000004a0900720c */ /* 0x000fe40003fa4070 */
[C---:B------:R-:W-:Y:S02]  /*87e0*/  ISETP.GT.AND.EX P6, PT, R83.reuse, R33, PT, P6 ;  /* 0x000000215300720c */ /* 0x040fe40003fc4360 */
[----:B------:R-:W-:Y:S02]  /*87f0*/  ISETP.GT.AND.EX P0, PT, R12, R82, PT, P0 ;  /* 0x000000520c00720c */ /* 0x000fe40003f04300 */
[----:B------:R-:W-:Y:S02]  /*8800*/  ISETP.GT.AND.EX P4, PT, R10, R79, PT, P4 ;  /* 0x0000004f0a00720c */ /* 0x000fe40003f84340 */
[----:B------:R-:W-:Y:S02]  /*8810*/  ISETP.GT.AND.EX P5, PT, R8, R73, PT, P5 ;  /* 0x000000490800720c */ /* 0x000fe40003fa4350 */
[----:B------:R-:W-:-:S02]  /*8820*/  SEL R33, R83, R33, P6 ;  /* 0x0000002153217207 */ /* 0x000fc40003000000 */
[----:B------:R-:W-:Y:S02]  /*8830*/  SEL R26, R13, R19, P0 ;  /* 0x000000130d1a7207 */ /* 0x000fe40000000000 */
[----:B------:R-:W-:Y:S02]  /*8840*/  SEL R82, R12, R82, P0 ;  /* 0x000000520c527207 */ /* 0x000fe40000000000 */
[----:B------:R-:W-:Y:S02]  /*8850*/  SEL R80, R11, R80, P4 ;  /* 0x000000500b507207 */ /* 0x000fe40002000000 */
[----:B------:R-:W-:Y:S02]  /*8860*/  SEL R83, R14, 0x4afb0ccd, P2 ;  /* 0x4afb0ccd0e537807 */ /* 0x000fe40001000000 */
[----:B------:R-:W-:Y:S01]  /*8870*/  SEL R79, R10, R79, P4 ;  /* 0x0000004f0a4f7207 */ /* 0x000fe20002000000 */
[----:B------:R-:W-:Y:S01]  /*8880*/  LDS.128 R12, [R4+0x50] ;  /* 0x00005000040c7984 */ /* 0x000fe20000000c00 */
[----:B------:R-:W-:-:S02]  /*8890*/  SEL R74, R9, R74, P5 ;  /* 0x0000004a094a7207 */ /* 0x000fc40002800000 */
[----:B------:R-:W-:Y:S02]  /*88a0*/  SEL R73, R8, R73, P5 ;  /* 0x0000004908497207 */ /* 0x000fe40002800000 */
[----:B------:R-:W0:Y:S01]  /*88b0*/  LDS.128 R8, [R3+0xa00] ;  /* 0x000a000003087984 */ /* 0x000e220000000c00 */
[----:B------:R-:W-:Y:S02]  /*88c0*/  SEL R85, R85, 0xffffffff, P2 ;  /* 0xffffffff55557807 */ /* 0x000fe40001000000 */
[----:B------:R-:W-:Y:S02]  /*88d0*/  IADD3 R38, P2, PT, R42, R38, RZ ;  /* 0x000000262a267210 */ /* 0x000fe40007f5e0ff */
[----:B------:R-:W-:-:S03]  /*88e0*/  SEL R65, R24, R65, P0 ;  /* 0x0000004118417207 */ /* 0x000fc60000000000 */
[----:B------:R-:W-:Y:S01]  /*88f0*/  IMAD.X R39, R43, 0x1, R39, P2 ;  /* 0x000000012b277824 */ /* 0x000fe200010e0627 */
[----:B------:R-:W-:Y:S02]  /*8900*/  ISETP.GT.U32.AND P2, PT, R36, R55, PT ;  /* 0x000000372400720c */ /* 0x000fe40003f44070 */
[----:B------:R-:W-:Y:S02]  /*8910*/  ISETP.NE.U32.AND P0, PT, R42, 0x4afb0ccd, PT ;  /* 0x4afb0ccd2a00780c */ /* 0x000fe40003f05070 */
[----:B------:R-:W-:Y:S02]  /*8920*/  SEL R75, R86, R75, P6 ;  /* 0x0000004b564b7207 */ /* 0x000fe40003000000 */
[C---:B------:R-:W-:Y:S02]  /*8930*/  SEL R27, R24.reuse, R30, P6 ;  /* 0x0000001e181b7207 */ /* 0x040fe40003000000 */
[C---:B------:R-:W-:Y:S02]  /*8940*/  SEL R84, R24.reuse, R84, P4 ;  /* 0x0000005418547207 */ /* 0x040fe40002000000 */
[----:B------:R-:W-:-:S02]  /*8950*/  SEL R48, R24, R48, P5 ;  /* 0x0000003018307207 */ /* 0x000fc40002800000 */
[----:B------:R-:W-:Y:S02]  /*8960*/  ISETP.GT.U32.AND P4, PT, R20, R52, PT ;  /* 0x000000341400720c */ /* 0x000fe40003f84070 */
[----:B------:R-:W-:Y:S02]  /*8970*/  ISETP.GT.AND.EX P6, PT, R21, R59, PT, P2 ;  /* 0x0000003b1500720c */ /* 0x000fe40003fc4320 */
[----:B------:R-:W-:Y:S02]  /*8980*/  ISETP.GT.U32.AND P5, PT, R47, R44, PT ;  /* 0x0000002c2f00720c */ /* 0x000fe40003fa4070 */
[----:B------:R-:W-:Y:S02]  /*8990*/  ISETP.NE.AND.EX P2, PT, R43, -0x1, PT, P0 ;  /* 0xffffffff2b00780c */ /* 0x000fe40003f45300 */
[----:B------:R-:W-:Y:S02]  /*89a0*/  ISETP.GT.AND.EX P4, PT, R49, R45, PT, P4 ;  /* 0x0000002d3100720c */ /* 0x000fe40003f84340 */
[----:B------:R-:W-:-:S02]  /*89b0*/  ISETP.GT.AND.EX P0, PT, R41, R60, PT, P5 ;  /* 0x0000003c2900720c */ /* 0x000fc40003f04350 */
[----:B------:R-:W-:Y:S02]  /*89c0*/  SEL R77, R77, 0x4afb0ccd, P2 ;  /* 0x4afb0ccd4d4d7807 */ /* 0x000fe40001000000 */
[----:B------:R-:W-:Y:S02]  /*89d0*/  SEL R18, R23, 0x4afb0ccd, P2 ;  /* 0x4afb0ccd17127807 */ /* 0x000fe40001000000 */
[----:B------:R-:W-:Y:S02]  /*89e0*/  SEL R52, R20, R52, P4 ;  /* 0x0000003414347207 */ /* 0x000fe40002000000 */
[----:B------:R-:W-:Y:S02]  /*89f0*/  SEL R45, R49, R45, P4 ;  /* 0x0000002d312d7207 */ /* 0x000fe40002000000 */
[----:B------:R-:W-:Y:S02]  /*8a00*/  SEL R44, R47, R44, P0 ;  /* 0x0000002c2f2c7207 */ /* 0x000fe40000000000 */
[----:B------:R-:W-:-:S02]  /*8a10*/  SEL R41, R41, R60, P0 ;  /* 0x0000003c29297207 */ /* 0x000fc40000000000 */
[C---:B------:R-:W-:Y:S02]  /*8a20*/  SEL R57, R24.reuse, R57, P4 ;  /* 0x0000003918397207 */ /* 0x040fe40002000000 */
[----:B------:R-:W-:Y:S02]  /*8a30*/  SEL R54, R24, R54, P0 ;  /* 0x0000003618367207 */ /* 0x000fe40000000000 */
[----:B------:R-:W-:Y:S02]  /*8a40*/  ISETP.GT.U32.AND P5, PT, R37, R29, PT ;  /* 0x0000001d2500720c */ /* 0x000fe40003fa4070 */
[----:B------:R-:W-:Y:S02]  /*8a50*/  SEL R19, R66, 0xffffffff, P2 ;  /* 0xffffffff42137807 */ /* 0x000fe40001000000 */
[----:B------:R-:W-:Y:S02]  /*8a60*/  SEL R47, R22, 0xffffffff, P2 ;  /* 0xffffffff162f7807 */ /* 0x000fe40001000000 */
[----:B------:R-:W-:-:S02]  /*8a70*/  ISETP.GT.U32.AND P4, PT, R77, R58, PT ;  /* 0x0000003a4d00720c */ /* 0x000fc40003f84070 */
[----:B------:R-:W-:Y:S02]  /*8a80*/  ISETP.GT.U32.AND P0, PT, R18, R61, PT ;  /* 0x0000003d1200720c */ /* 0x000fe40003f04070 */
[----:B------:R-:W-:Y:S02]  /*8a90*/  SEL R59, R21, R59, P6 ;  /* 0x0000003b153b7207 */ /* 0x000fe40003000000 */
[----:B------:R-:W1:Y:S01]  /*8aa0*/  LDS.128 R20, [R4+0xd0] ;  /* 0x0000d00004147984 */ /* 0x000e620000000c00 */
[----:B------:R-:W-:Y:S02]  /*8ab0*/  ISETP.GT.AND.EX P5, PT, R17, R16, PT, P5 ;  /* 0x000000101100720c */ /* 0x000fe40003fa4350 */
[----:B------:R-:W-:Y:S02]  /*8ac0*/  ISETP.GT.AND.EX P4, PT, R19, R64, PT, P4 ;  /* 0x000000401300720c */ /* 0x000fe40003f84340 */
[----:B------:R-:W-:Y:S02]  /*8ad0*/  ISETP.GT.AND.EX P0, PT, R47, R56, PT, P0 ;  /* 0x000000382f00720c */ /* 0x000fe40003f04300 */
[----:B------:R-:W-:-:S02]  /*8ae0*/  SEL R43, R17, R16, P5 ;  /* 0x00000010112b7207 */ /* 0x000fc40002800000 */
[----:B------:R-:W-:Y:S02]  /*8af0*/  SEL R64, R19, R64, P4 ;  /* 0x0000004013407207 */ /* 0x000fe40002000000 */
[----:B------:R-:W-:Y:S02]  /*8b00*/  SEL R61, R18, R61, P0 ;  /* 0x0000003d123d7207 */ /* 0x000fe40000000000 */
[----:B------:R-:W2:Y:S01]  /*8b10*/  LDS.128 R16, [R4+0x150] ;  /* 0x0001500004107984 */ /* 0x000ea20000000c00 */
[----:B------:R-:W-:Y:S02]  /*8b20*/  SEL R55, R36, R55, P6 ;  /* 0x0000003724377207 */ /* 0x000fe40003000000 */
[----:B------:R-:W-:Y:S02]  /*8b30*/  SEL R36, R38, 0x4afb0ccd, P3 ;  /* 0x4afb0ccd26247807 */ /* 0x000fe40001800000 */
        /* <DEDUP_REMOVED lines=28> */
[----:B------:R-:W-:Y:S02]  /*8d00*/  SEL R56, R47, R56, P0 ;  /* 0x000000382f387207 */ /* 0x000fe40000000000 */
[C---:B------:R-:W-:Y:S02]  /*8d10*/  SEL R76, R24.reuse, R76, P0 ;  /* 0x0000004c184c7207 */ /* 0x040fe40000000000 */
[----:B------:R-:W-:Y:S02]  /*8d20*/  SEL R78, R24, R78, P2 ;  /* 0x0000004e184e7207 */ /* 0x000fe40001000000 */
[----:B-1----:R-:W-:Y:S02]  /*8d30*/  ISETP.NE.U32.AND P0, PT, R20, 0x4afb0ccd, PT ;  /* 0x4afb0ccd1400780c */ /* 0x002fe40003f05070 */
[----:B------:R-:W-:Y:S02]  /*8d40*/  @!P3 SEL R24, R7, R28, P1 ;  /* 0x0000001c0718b207 */ /* 0x000fe40000800000 */
[----:B------:R-:W-:-:S02]  /*8d50*/  ISETP.GT.AND.EX P4, PT, R29, R72, PT, P4 ;  /* 0x000000481d00720c */ /* 0x000fc40003f84340 */
[----:B------:R-:W-:Y:S02]  /*8d60*/  IADD3 R86, P1, PT, R8, R20, RZ ;  /* 0x0000001408567210 */ /* 0x000fe40007f3e0ff */
[----:B------:R-:W-:Y:S02]  /*8d70*/  ISETP.NE.AND.EX P0, PT, R21, -0x1, PT, P0 ;  /* 0xffffffff1500780c */ /* 0x000fe40003f05300 */
[----:B------:R-:W-:Y:S01]  /*8d80*/  SEL R72, R29, R72, P4 ;  /* 0x000000481d487207 */ /* 0x000fe20002000000 */
[----:B------:R-:W-:Y:S01]  /*8d90*/  IMAD.X R29, R9, 0x1, R21, P1 ;  /* 0x00000001091d7824 */ /* 0x000fe200008e0615 */
[----:B--2---:R-:W-:Y:S02]  /*8da0*/  ISETP.NE.U32.AND P3, PT, R16, 0x4afb0ccd, PT ;  /* 0x4afb0ccd1000780c */ /* 0x004fe40003f65070 */
[----:B------:R-:W-:Y:S02]  /*8db0*/  SEL R50, R83, R50, P2 ;  /* 0x0000003253327207 */ /* 0x000fe40001000000 */
[----:B------:R-:W-:-:S02]  /*8dc0*/  SEL R53, R60, R53, P2 ;  /* 0x000000353c357207 */ /* 0x000fc40001000000 */
[----:B------:R-:W-:Y:S02]  /*8dd0*/  SEL R51, R30, R51, P4 ;  /* 0x000000331e337207 */ /* 0x000fe40002000000 */
[----:B------:R-:W-:Y:S02]  /*8de0*/  IADD3 R30, P2, PT, R8, R16, RZ ;  /* 0x00000010081e7210 */ /* 0x000fe40007f5e0ff */
[----:B------:R-:W-:Y:S02]  /*8df0*/  SEL R86, R86, 0x4afb0ccd, P0 ;  /* 0x4afb0ccd56567807 */ /* 0x000fe40000000000 */
[----:B------:R-:W-:Y:S01]  /*8e00*/  ISETP.NE.AND.EX P1, PT, R17, -0x1, PT, P3 ;  /* 0xffffffff1100780c */ /* 0x000fe20003f25330 */
[----:B------:R-:W-:Y:S01]  /*8e10*/  IMAD.X R60, R9, 0x1, R17, P2 ;  /* 0x00000001093c7824 */ /* 0x000fe200010e0611 */
[----:B------:R-:W-:Y:S02]  /*8e20*/  SEL R29, R29, 0xffffffff, P0 ;  /* 0xffffffff1d1d7807 */ /* 0x000fe40000000000 */
[----:B------:R-:W-:-:S02]  /*8e30*/  SEL R86, R86, 0x4afb0ccd, P6 ;  /* 0x4afb0ccd56567807 */ /* 0x000fc40003000000 */
[----:B------:R-:W-:Y:S02]  /*8e40*/  IADD3 R28, P3, PT, R12, R10, RZ ;  /* 0x0000000a0c1c7210 */ /* 0x000fe40007f7e0ff */
[----:B------:R-:W-:Y:S01]  /*8e50*/  SEL R30, R30, 0x4afb0ccd, P1 ;  /* 0x4afb0ccd1e1e7807 */ /* 0x000fe20000800000 */
[----:B------:R-:W-:Y:S01]  /*8e60*/  VIADD R7, R5, 0xa ;  /* 0x0000000a05077836 */ /* 0x000fe20000000000 */
[----:B------:R-:W-:Y:S02]  /*8e70*/  SEL R29, R29, 0xffffffff, P6 ;  /* 0xffffffff1d1d7807 */ /* 0x000fe40003000000 */
[----:B------:R-:W-:Y:S01]  /*8e80*/  ISETP.GT.U32.AND P2, PT, R86, R71, PT ;  /* 0x000000475600720c */ /* 0x000fe20003f44070 */
[----:B------:R-:W-:Y:S01]  /*8e90*/  IMAD.X R66, R13, 0x1, R11, P3 ;  /* 0x000000010d427824 */ /* 0x000fe200018e060b */
[----:B------:R-:W-:Y:S02]  /*8ea0*/  SEL R60, R60, 0xffffffff, P1 ;  /* 0xffffffff3c3c7807 */ /* 0x000fe40000800000 */
[----:B------:R-:W-:-:S02]  /*8eb0*/  SEL R30, R30, 0x4afb0ccd, P6 ;  /* 0x4afb0ccd1e1e7807 */ /* 0x000fc40003000000 */
[----:B------:R-:W-:Y:S02]  /*8ec0*/  ISETP.NE.U32.AND P3, PT, R10, 0x4afb0ccd, PT ;  /* 0x4afb0ccd0a00780c */ /* 0x000fe40003f65070 */
[----:B------:R-:W-:Y:S02]  /*8ed0*/  ISETP.GT.AND.EX P2, PT, R29, R32, PT, P2 ;  /* 0x000000201d00720c */ /* 0x000fe40003f44320 */
[----:B------:R-:W-:Y:S02]  /*8ee0*/  SEL R46, R7, R46, P4 ;  /* 0x0000002e072e7207 */ /* 0x000fe40002000000 */
[----:B------:R-:W-:Y:S02]  /*8ef0*/  SEL R60, R60, 0xffffffff, P6 ;  /* 0xffffffff3c3c7807 */ /* 0x000fe40003000000 */
[----:B------:R-:W-:Y:S02]  /*8f00*/  ISETP.GT.U32.AND P4, PT, R30, R25, PT ;  /* 0x000000191e00720c */ /* 0x000fe40003f84070 */
[----:B------:R-:W-:-:S02]  /*8f10*/  ISETP.NE.AND.EX P3, PT, R11, -0x1, PT, P3 ;  /* 0xffffffff0b00780c */ /* 0x000fc40003f65330 */
[----:B------:R-:W-:Y:S02]  /*8f20*/  SEL R28, R28, 0x4afb0ccd, P5 ;  /* 0x4afb0ccd1c1c7807 */ /* 0x000fe40002800000 */
[----:B------:R-:W-:Y:S02]  /*8f30*/  SEL R71, R86, R71, P2 ;  /* 0x0000004756477207 */ /* 0x000fe40001000000 */
[----:B------:R-:W-:Y:S02]  /*8f40*/  SEL R32, R29, R32, P2 ;  /* 0x000000201d207207 */ /* 0x000fe40001000000 */
[----:B------:R-:W-:Y:S02]  /*8f50*/  SEL R47, R7, R31, P2 ;  /* 0x0000001f072f7207 */ /* 0x000fe40001000000 */
[----:B0-----:R-:W-:Y:S02]  /*8f60*/  IADD3 R8, P2, PT, R8, R36, RZ ;  /* 0x0000002408087210 */ /* 0x001fe40007f5e0ff */
[----:B------:R-:W-:-:S02]  /*8f70*/  ISETP.GT.AND.EX P4, PT, R60, R63, PT, P4 ;  /* 0x0000003f3c00720c */ /* 0x000fc40003f84340 */
[----:B------:R-:W-:Y:S02]  /*8f80*/  SEL R66, R66, 0xffffffff, P5 ;  /* 0xffffffff42427807 */ /* 0x000fe40002800000 */
[----:B------:R-:W-:Y:S01]  /*8f90*/  SEL R28, R28, 0x4afb0ccd, P3 ;  /* 0x4afb0ccd1c1c7807 */ /* 0x000fe20001800000 */
[----:B------:R-:W-:Y:S01]  /*8fa0*/  IMAD.X R9, R9, 0x1, R37, P2 ;  /* 0x0000000109097824 */ /* 0x000fe200010e0625 */
[----:B------:R-:W-:Y:S02]  /*8fb0*/  SEL R25, R30, R25, P4 ;  /* 0x000000191e197207 */ /* 0x000fe40002000000 */
[----:B------:R-:W-:Y:S02]  /*8fc0*/  SEL R63, R60, R63, P4 ;  /* 0x0000003f3c3f7207 */ /* 0x000fe40002000000 */
[----:B------:R-:W-:Y:S02]  /*8fd0*/  SEL R81, R7, R81, P4 ;  /* 0x0000005107517207 */ /* 0x000fe40002000000 */
[----:B------:R-:W-:-:S02]  /*8fe0*/  SEL R66, R66, 0xffffffff, P3 ;  /* 0xffffffff42427807 */ /* 0x000fc40001800000 */
        /* <DEDUP_REMOVED lines=19> */
[----:B------:R-:W-:Y:S02]  /*9120*/  ISETP.GT.AND.EX P6, PT, R85, R82, PT, P6 ;  /* 0x000000525500720c */ /* 0x000fe40003fc4360 */
        /* <DEDUP_REMOVED lines=15> */
[----:B------:R-:W-:Y:S02]  /*9220*/  SEL R80, R49, R80, P4 ;  /* 0x0000005031507207 */ /* 0x000fe40002000000 */
[----:B------:R-:W-:Y:S02]  /*9230*/  SEL R79, R60, R79, P4 ;  /* 0x0000004f3c4f7207 */ /* 0x000fe40002000000 */
[----:B------:R-:W-:-:S02]  /*9240*/  SEL R84, R7, R84, P4 ;  /* 0x0000005407547207 */ /* 0x000fc40002000000 */
[----:B------:R-:W-:Y:S02]  /*9250*/  SEL R11, R11, 0x4afb0ccd, P3 ;  /* 0x4afb0ccd0b0b7807 */ /* 0x000fe40001800000 */
[----:B------:R-:W-:Y:S02]  /*9260*/  SEL R8, R8, 0xffffffff, P3 ;  /* 0xffffffff08087807 */ /* 0x000fe40001800000 */
[C---:B0-----:R-:W-:Y:S02]  /*9270*/  IADD3 R10, P4, PT, R28.reuse, R12, RZ ;  /* 0x0000000c1c0a7210 */ /* 0x041fe40007f9e0ff */
[C---:B------:R-:W-:Y:S02]  /*9280*/  IADD3 R49, P3, PT, R28.reuse, R20, RZ ;  /* 0x000000141c317210 */ /* 0x040fe40007f7e0ff */
[----:B------:R-:W-:Y:S01]  /*9290*/  ISETP.GT.U32.AND P6, PT, R77, R70, PT ;  /* 0x000000464d00720c */ /* 0x000fe20003fc4070 */
[C---:B------:R-:W-:Y:S01]  /*92a0*/  IMAD.X R86, R29.reuse, 0x1, R13, P4 ;  /* 0x000000011d567824 */ /* 0x040fe200020e060d */
[----:B------:R-:W-:Y:S01]  /*92b0*/  IADD3 R60, P4, PT, R28, R16, RZ ;  /* 0x000000101c3c7210 */ /* 0x000fe20007f9e0ff */
[----:B------:R-:W-:Y:S01]  /*92c0*/  IMAD.X R66, R29, 0x1, R21, P3 ;  /* 0x000000011d427824 */ /* 0x000fe200018e0615 */
[----:B------:R-:W-:-:S02]  /*92d0*/  ISETP.GT.AND.EX P6, PT, R9, R34, PT, P6 ;  /* 0x000000220900720c */ /* 0x000fc40003fc4360 */
[----:B------:R-:W-:Y:S02]  /*92e0*/  ISETP.NE.U32.AND P3, PT, R28, 0x4afb0ccd, PT ;  /* 0x4afb0ccd1c00780c */ /* 0x000fe40003f65070 */
[----:B------:R-:W-:Y:S01]  /*92f0*/  SEL R70, R77, R70, P6 ;  /* 0x000000464d467207 */ /* 0x000fe20003000000 */
[C---:B------:R-:W-:Y:S01]  /*9300*/  IMAD.X R77, R29.reuse, 0x1, R17, P4 ;  /* 0x000000011d4d7824 */ /* 0x040fe200020e0611 */
[----:B------:R-:W-:Y:S02]  /*9310*/  ISETP.NE.AND.EX P3, PT, R29, -0x1, PT, P3 ;  /* 0xffffffff1d00780c */ /* 0x000fe40003f65330 */
[----:B------:R-:W-:Y:S02]  /*9320*/  SEL R10, R10, 0x4afb0ccd, P5 ;  /* 0x4afb0ccd0a0a7807 */ /* 0x000fe40002800000 */
        /* <DEDUP_REMOVED lines=16> */
[----:B------:R-:W-:Y:S02]  /*9430*/  SEL R66, R77, 0xffffffff, P1 ;  /* 0xffffffff4d427807 */ /* 0x000fe40000800000 */
[----:B------:R-:W-:Y:S02]  /*9440*/  SEL R83, R28, 0x4afb0ccd, P2 ;  /* 0x4afb0ccd1c537807 */ /* 0x000fe40001000000 */
[----:B------:R-:W-:Y:S02]  /*9450*/  SEL R28, R66, 0xffffffff, P3 ;  /* 0xffffffff421c7807 */ /* 0x000fe40001800000 */
[----:B------:R-:W-:Y:S02]  /*9460*/  SEL R48, R7, R48, P6 ;  /* 0x0000003007307207 */ /* 0x000fe40003000000 */
[----:B------:R-:W-:Y:S02]  /*9470*/  IADD3 R66, P6, PT, R12, R30, RZ ;  /* 0x0000001e0c427210 */ /* 0x000fe40007fde0ff */
[----:B------:R-:W-:-:S02]  /*9480*/  SEL R85, R29, 0xffffffff, P2 ;  /* 0xffffffff1d557807 */ /* 0x000fc40001000000 */
[----:B------:R-:W-:Y:S01]  /*9490*/  SEL R29, R83, 0x4afb0ccd, P3 ;  /* 0x4afb0ccd531d7807 */ /* 0x000fe20001800000 */
[--C-:B------:R-:W-:Y:S01]  /*94a0*/  IMAD.X R83, R13, 0x1, R31.reuse, P6 ;  /* 0x000000010d537824 */ /* 0x100fe200030e061f */
[-C--:B------:R-:W-:Y:S02]  /*94b0*/  IADD3 R20, P6, PT, R20, R30.reuse, RZ ;  /* 0x0000001e14147210 */ /* 0x080fe40007fde0ff */
[----:B------:R-:W-:Y:S02]  /*94c0*/  SEL R59, R86, R59, P4 ;  /* 0x0000003b563b7207 */ /* 0x000fe40002000000 */
[----:B------:R-:W-:Y:S02]  /*94d0*/  SEL R86, R49, 0x4afb0ccd, P0 ;  /* 0x4afb0ccd31567807 */ /* 0x000fe40000000000 */
[----:B------:R-:W-:Y:S01]  /*94e0*/  SEL R49, R60, 0x4afb0ccd, P1 ;  /* 0x4afb0ccd3c317807 */ /* 0x000fe20000800000 */
[----:B------:R-:W-:Y:S01]  /*94f0*/  IMAD.X R21, R21, 0x1, R31, P6 ;  /* 0x0000000115157824 */ /* 0x000fe200030e061f */
[----:B------:R-:W-:-:S02]  /*9500*/  IADD3 R13, P6, PT, R16, R30, RZ ;  /* 0x0000001e100d7210 */ /* 0x000fc40007fde0ff */
[----:B------:R-:W-:Y:S02]  /*9510*/  SEL R49, R49, 0x4afb0ccd, P3 ;  /* 0x4afb0ccd31317807 */ /* 0x000fe40001800000 */
[----:B------:R-:W-:Y:S02]  /*9520*/  SEL R20, R20, 0x4afb0ccd, P0 ;  /* 0x4afb0ccd14147807 */ /* 0x000fe40000000000 */
[----:B------:R-:W-:Y:S02]  /*9530*/  SEL R16, R21, 0xffffffff, P0 ;  /* 0xffffffff15107807 */ /* 0x000fe40000000000 */
[----:B------:R-:W-:Y:S02]  /*9540*/  SEL R67, R7, R67, P4 ;  /* 0x0000004307437207 */ /* 0x000fe40002000000 */
[----:B------:R-:W-:Y:S02]  /*9550*/  SEL R12, R85, 0xffffffff, P3 ;  /* 0xffffffff550c7807 */ /* 0x000fe40001800000 */
[----:B------:R-:W-:-:S02]  /*9560*/  SEL R66, R66, 0x4afb0ccd, P5 ;  /* 0x4afb0ccd42427807 */ /* 0x000fc40002800000 */
[----:B------:R-:W-:Y:S02]  /*9570*/  SEL R83, R83, 0xffffffff, P5 ;  /* 0xffffffff53537807 */ /* 0x000fe40002800000 */
[----:B------:R-:W-:Y:S02]  /*9580*/  ISETP.GT.U32.AND P4, PT, R49, R44, PT ;  /* 0x0000002c3100720c */ /* 0x000fe40003f84070 */
[----:B------:R-:W-:Y:S02]  /*9590*/  ISETP.GT.U32.AND P0, PT, R29, R42, PT ;  /* 0x0000002a1d00720c */ /* 0x000fe40003f04070 */
[----:B------:R-:W-:Y:S02]  /*95a0*/  SEL R77, R86, 0x4afb0ccd, P3 ;  /* 0x4afb0ccd564d7807 */ /* 0x000fe40001800000 */
[----:B------:R-:W-:Y:S01]  /*95b0*/  ISETP.NE.U32.AND P5, PT, R30, 0x4afb0ccd, PT ;  /* 0x4afb0ccd1e00780c */ /* 0x000fe20003fa5070 */
[----:B------:R-:W-:Y:S01]  /*95c0*/  IMAD.X R21, R17, 0x1, R31, P6 ;  /* 0x0000000111157824 */ /* 0x000fe200030e061f */
[----:B------:R-:W-:-:S02]  /*95d0*/  SEL R60, R87, 0xffffffff, P3 ;  /* 0xffffffff573c7807 */ /* 0x000fc40001800000 */
[----:B------:R-:W-:Y:S02]  /*95e0*/  ISETP.GT.AND.EX P4, PT, R28, R41, PT, P4 ;  /* 0x000000291c00720c */ /* 0x000fe40003f84340 */
[----:B------:R-:W-:Y:S02]  /*95f0*/  ISETP.GT.AND.EX P0, PT, R12, R43, PT, P0 ;  /* 0x0000002b0c00720c */ /* 0x000fe40003f04300 */
[----:B------:R-:W-:Y:S02]  /*9600*/  ISETP.GT.U32.AND P3, PT, R77, R52, PT ;  /* 0x000000344d00720c */ /* 0x000fe40003f64070 */
[----:B------:R-:W-:Y:S02]  /*9610*/  ISETP.NE.AND.EX P5, PT, R31, -0x1, PT, P5 ;  /* 0xffffffff1f00780c */ /* 0x000fe40003fa5350 */
[----:B------:R-:W-:Y:S02]  /*9620*/  SEL R41, R28, R41, P4 ;  /* 0x000000291c297207 */ /* 0x000fe40002000000 */
[----:B------:R-:W-:-:S02]  /*9630*/  SEL R43, R12, R43, P0 ;  /* 0x0000002b0c2b7207 */ /* 0x000fc40000000000 */
[----:B------:R-:W-:Y:S02]  /*9640*/  ISETP.GT.AND.EX P3, PT, R60, R45, PT, P3 ;  /* 0x0000002d3c00720c */ /* 0x000fe40003f64330 */
[----:B------:R-:W-:Y:S02]  /*9650*/  SEL R28, R20, 0x4afb0ccd, P5 ;  /* 0x4afb0ccd141c7807 */ /* 0x000fe40002800000 */
[----:B0-----:R-:W-:Y:S02]  /*9660*/  IADD3 R12, P6, PT, R8, R14, RZ ;  /* 0x0000000e080c7210 */ /* 0x001fe40007fde0ff */
[----:B------:R-:W-:Y:S02]  /*9670*/  SEL R17, R13, 0x4afb0ccd, P1 ;  /* 0x4afb0ccd0d117807 */ /* 0x000fe40000800000 */
[----:B------:R-:W-:Y:S02]  /*9680*/  SEL R20, R21, 0xffffffff, P1 ;  /* 0xffffffff15147807 */ /* 0x000fe40000800000 */
[----:B------:R-:W-:Y:S01]  /*9690*/  ISETP.NE.U32.AND P1, PT, R14, 0x4afb0ccd, PT ;  /* 0x4afb0ccd0e00780c */ /* 0x000fe20003f25070 */
[----:B------:R-:W-:Y:S01]  /*96a0*/  IMAD.X R13, R9, 0x1, R15, P6 ;  /* 0x00000001090d7824 */ /* 0x000fe200030e060f */
[----:B------:R-:W-:-:S02]  /*96b0*/  SEL R52, R77, R52, P3 ;  /* 0x000000344d347207 */ /* 0x000fc40001800000 */
[----:B------:R-:W-:Y:S02]  /*96c0*/  SEL R77, R66, 0x4afb0ccd, P5 ;  /* 0x4afb0ccd424d7807 */ /* 0x000fe40002800000 */
        /* <DEDUP_REMOVED lines=8> */
[----:B------:R-:W-:Y:S02]  /*9750*/  SEL R57, R7, R57, P3 ;  /* 0x0000003907397207 */ /* 0x000fe40001800000 */
        /* <DEDUP_REMOVED lines=16> */
[----:B------:R-:W-:Y:S02]  /*9860*/  SEL R13, R13, 0xffffffff, P6 ;  /* 0xffffffff0d0d7807 */ /* 0x000fe40003000000 */
[----:B------:R-:W-:Y:S01]  /*9870*/  ISETP.GT.U32.AND P3, PT, R12, R51, PT ;  /* 0x000000330c00720c */ /* 0x000fe20003f64070 */
[----:B------:R-:W-:Y:S01]  /*9880*/  IMAD.X R16, R37, 0x1, R31, P4 ;  /* 0x0000000125107824 */ /* 0x000fe200020e061f */
[----:B------:R-:W-:Y:S01]  /*9890*/  SEL R62, R7, R62, P0 ;  /* 0x0000003e073e7207 */ /* 0x000fe20000000000 */
[----:B------:R-:W0:Y:S01]  /*98a0*/  LDS.128 R28, [R3+0xb10] ;  /* 0x000b1000031c7984 */ /* 0x000e220000000c00 */
[----:B------:R-:W-:-:S02]  /*98b0*/  SEL R20, R20, 0xffffffff, P5 ;  /* 0xffffffff14147807 */ /* 0x000fc40002800000 */
[----:B------:R-:W-:Y:S02]  /*98c0*/  ISETP.GT.U32.AND P0, PT, R17, R50, PT ;  /* 0x000000321100720c */ /* 0x000fe40003f04070 */
[----:B------:R-:W-:Y:S02]  /*98d0*/  ISETP.GT.AND.EX P3, PT, R13, R72, PT, P3 ;  /* 0x000000480d00720c */ /* 0x000fe40003f64330 */
[----:B------:R-:W-:Y:S02]  /*98e0*/  ISETP.GT.AND.EX P0, PT, R20, R53, PT, P0 ;  /* 0x000000351400720c */ /* 0x000fe40003f04300 */
[----:B------:R-:W-:Y:S02]  /*98f0*/  SEL R51, R12, R51, P3 ;  /* 0x000000330c337207 */ /* 0x000fe40001800000 */
[----:B------:R-:W-:Y:S02]  /*9900*/  SEL R36, R36, 0x4afb0ccd, P2 ;  /* 0x4afb0ccd24247807 */ /* 0x000fe40001000000 */
[----:B------:R-:W-:-:S02]  /*9910*/  SEL R16, R16, 0xffffffff, P2 ;  /* 0xffffffff10107807 */ /* 0x000fc40001000000 */
[----:B------:R-:W-:Y:S02]  /*9920*/  ISETP.NE.U32.AND P4, PT, R22, 0x4afb0ccd, PT ;  /* 0x4afb0ccd1600780c */ /* 0x000fe40003f85070 */
[----:B------:R-:W-:Y:S02]  /*9930*/  IADD3 R12, P2, PT, R8, R22, RZ ;  /* 0x00000016080c7210 */ /* 0x000fe40007f5e0ff */
[----:B------:R-:W-:Y:S01]  /*9940*/  SEL R53, R20, R53, P0 ;  /* 0x0000003514357207 */ /* 0x000fe20000000000 */
[----:B------:R-:W-:Y:S01]  /*9950*/  VIADD R20, R5, 0xb ;  /* 0x0000000b05147836 */ /* 0x000fe20000000000 */
[----:B------:R-:W-:Y:S01]  /*9960*/  SEL R72, R13, R72, P3 ;  /* 0x000000480d487207 */ /* 0x000fe20001800000 */
[----:B------:R-:W-:Y:S01]  /*9970*/  IMAD.X R13, R9, 0x1, R23, P2 ;  /* 0x00000001090d7824 */ /* 0x000fe200010e0617 */
[----:B------:R-:W-:Y:S02]  /*9980*/  ISETP.NE.AND.EX P4, PT, R23, -0x1, PT, P4 ;  /* 0xffffffff1700780c */ /* 0x000fe40003f85340 */
[----:B------:R-:W-:-:S02]  /*9990*/  IADD3 R66, P2, PT, R8, R18, RZ ;  /* 0x0000001208427210 */ /* 0x000fc40007f5e0ff */
[----:B------:R-:W-:Y:S02]  /*99a0*/  SEL R12, R12, 0x4afb0ccd, P4 ;  /* 0x4afb0ccd0c0c7807 */ /* 0x000fe40002000000 */
[----:B------:R-:W-:Y:S02]  /*99b0*/  SEL R50, R17, R50, P0 ;  /* 0x0000003211327207 */ /* 0x000fe40000000000 */
[----:B------:R-:W-:Y:S01]  /*99c0*/  SEL R46, R20, R46, P3 ;  /* 0x0000002e142e7207 */ /* 0x000fe20001800000 */
[----:B------:R-:W-:Y:S01]  /*99d0*/  IMAD.X R86, R9, 0x1, R19, P2 ;  /* 0x0000000109567824 */ /* 0x000fe200010e0613 */
[----:B------:R-:W-:Y:S02]  /*99e0*/  IADD3 R17, P3, PT, R8, R38, RZ ;  /* 0x0000002608117210 */ /* 0x000fe40007f7e0ff */
[----:B------:R-:W-:Y:S02]  /*99f0*/  SEL R78, R7, R78, P0 ;  /* 0x0000004e074e7207 */ /* 0x000fe40000000000 */
[----:B------:R-:W-:-:S02]  /*9a00*/  ISETP.NE.U32.AND P0, PT, R18, 0x4afb0ccd, PT ;  /* 0x4afb0ccd1200780c */ /* 0x000fc40003f05070 */
[----:B------:R-:W-:Y:S02]  /*9a10*/  SEL R13, R13, 0xffffffff, P4 ;  /* 0xffffffff0d0d7807 */ /* 0x000fe40002000000 */
[----:B------:R-:W-:Y:S02]  /*9a20*/  SEL R12, R12, 0x4afb0ccd, P6 ;  /* 0x4afb0ccd0c0c7807 */ /* 0x000fe40003000000 */
[----:B------:R-:W-:Y:S01]  /*9a30*/  ISETP.NE.U32.AND P2, PT, R38, 0x4afb0ccd, PT ;  /* 0x4afb0ccd2600780c */ /* 0x000fe20003f45070 */
[----:B------:R-:W-:Y:S01]  /*9a40*/  IMAD.X R60, R9, 0x1, R39, P3 ;  /* 0x00000001093c7824 */ /* 0x000fe200018e0627 */
[----:B------:R-:W-:Y:S02]  /*9a50*/  SEL R36, R36, 0x4afb0ccd, P5 ;  /* 0x4afb0ccd24247807 */ /* 0x000fe40002800000 */
[----:B------:R-:W-:Y:S02]  /*9a60*/  SEL R16, R16, 0xffffffff, P5 ;  /* 0xffffffff10107807 */ /* 0x000fe40002800000 */
[----:B------:R-:W-:-:S02]  /*9a70*/  SEL R13, R13, 0xffffffff, P6 ;  /* 0xffffffff0d0d7807 */ /* 0x000fc40003000000 */
[----:B------:R-:W-:Y:S02]  /*9a80*/  ISETP.GT.U32.AND P5, PT, R12, R71, PT ;  /* 0x000000470c00720c */ /* 0x000fe40003fa4070 */
[----:B------:R-:W-:Y:S02]  /*9a90*/  ISETP.NE.AND.EX P0, PT, R19, -0x1, PT, P0 ;  /* 0xffffffff1300780c */ /* 0x000fe40003f05300 */
[----:B------:R-:W-:Y:S02]  /*9aa0*/  ISETP.NE.AND.EX P2, PT, R39, -0x1, PT, P2 ;  /* 0xffffffff2700780c */ /* 0x000fe40003f45320 */
[----:B------:R-:W-:Y:S02]  /*9ab0*/  IADD3 R8, P3, PT, R10, R14, RZ ;  /* 0x0000000e0a087210 */ /* 0x000fe40007f7e0ff */
[----:B------:R-:W-:Y:S02]  /*9ac0*/  ISETP.GT.AND.EX P5, PT, R13, R32, PT, P5 ;  /* 0x000000200d00720c */ /* 0x000fe40003fa4350 */
[----:B------:R-:W-:-:S02]  /*9ad0*/  SEL R66, R66, 0x4afb0ccd, P0 ;  /* 0x4afb0ccd42427807 */ /* 0x000fc40000000000 */
[----:B------:R-:W-:Y:S02]  /*9ae0*/  SEL R86, R86, 0xffffffff, P0 ;  /* 0xffffffff56567807 */ /* 0x000fe40000000000 */
[----:B------:R-:W-:Y:S02]  /*9af0*/  SEL R17, R17, 0x4afb0ccd, P2 ;  /* 0x4afb0ccd11117807 */ /* 0x000fe40001000000 */
[----:B------:R-:W-:Y:S01]  /*9b00*/  SEL R60, R60, 0xffffffff, P2 ;  /* 0xffffffff3c3c7807 */ /* 0x000fe20001000000 */
[----:B------:R-:W-:Y:S01]  /*9b10*/  IMAD.X R85, R11, 0x1, R15, P3 ;  /* 0x000000010b557824 */ /* 0x000fe200018e060f */
[----:B------:R-:W-:Y:S02]  /*9b20*/  SEL R71, R12, R71, P5 ;  /* 0x000000470c477207 */ /* 0x000fe40002800000 */
[----:B------:R-:W-:Y:S02]  /*9b30*/  SEL R66, R66, 0x4afb0ccd, P6 ;  /* 0x4afb0ccd42427807 */ /* 0x000fe40003000000 */
[----:B------:R-:W-:-:S02]  /*9b40*/  SEL R86, R86, 0xffffffff, P6 ;  /* 0xffffffff56567807 */ /* 0x000fc40003000000 */
[----:B------:R-:W-:Y:S02]  /*9b50*/  SEL R17, R17, 0x4afb0ccd, P6 ;  /* 0x4afb0ccd11117807 */ /* 0x000fe40003000000 */
        /* <DEDUP_REMOVED lines=66> */
[C---:B------:R-:W-:Y:S01]  /*9f80*/  IMAD.X R14, R31.reuse, 0x1, R15, P6 ;  /* 0x000000011f0e7824 */ /* 0x040fe200030e060f */
[----:B------:R-:W-:Y:S02]  /*9f90*/  SEL R34, R60, R34, P5 ;  /* 0x000000223c227207 */ /* 0x000fe40002800000 */
[----:B------:R-:W-:Y:S02]  /*9fa0*/  SEL R66, R66, 0x4afb0ccd, P1 ;  /* 0x4afb0ccd42427807 */ /* 0x000fe40000800000 */
[----:B------:R-:W-:Y:S02]  /*9fb0*/  SEL R60, R14, 0xffffffff, P1 ;  /* 0xffffffff0e3c7807 */ /* 0x000fe40000800000 */
[----:B------:R-:W-:Y:S02]  /*9fc0*/  IADD3 R83, P1, PT, R30, R22, RZ ;  /* 0x000000161e537210 */ /* 0x000fe40007f3e0ff */
[----:B------:R-:W-:Y:S02]  /*9fd0*/  SEL R40, R20, R40, P5 ;  /* 0x0000002814287207 */ /* 0x000fe40002800000 */
[----:B------:R-:W-:Y:S01]  /*9fe0*/  IADD3 R22, P5, PT, R30, R18, RZ ;  /* 0x000000121e167210 */ /* 0x000fe20007fbe0ff */
[----:B------:R-:W-:Y:S01]  /*9ff0*/  IMAD.X R77, R31, 0x1, R23, P1 ;  /* 0x000000011f4d7824 */ /* 0x000fe200008e0617 */
[----:B------:R-:W-:-:S02]  /*a000*/  SEL R83, R83, 0x4afb0ccd, P4 ;  /* 0x4afb0ccd53537807 */ /* 0x000fc40002000000 */
[----:B------:R-:W-:Y:S01]  /*a010*/  ISETP.GT.U32.AND P1, PT, R13, R26, PT ;  /* 0x0000001a0d00720c */ /* 0x000fe20003f24070 */
[----:B------:R-:W-:Y:S01]  /*a020*/  IMAD.X R23, R31, 0x1, R19, P5 ;  /* 0x000000011f177824 */ /* 0x000fe200028e0613 */
[----:B------:R-:W-:Y:S02]  /*a030*/  SEL R77, R77, 0xffffffff, P4 ;  /* 0xffffffff4d4d7807 */ /* 0x000fe40002000000 */
[----:B------:R-:W-:Y:S02]  /*a040*/  ISETP.GT.U32.AND P4, PT, R11, R80, PT ;  /* 0x000000500b00720c */ /* 0x000fe40003f84070 */
[----:B------:R-:W-:Y:S02]  /*a050*/  ISETP.GT.U32.AND P5, PT, R9, R74, PT ;  /* 0x0000004a0900720c */ /* 0x000fe40003fa4070 */
[----:B------:R-:W-:Y:S02]  /*a060*/  ISETP.GT.AND.EX P1, PT, R12, R82, PT, P1 ;  /* 0x000000520c00720c */ /* 0x000fe40003f24310 */
[----:B------:R-:W-:-:S02]  /*a070*/  ISETP.GT.AND.EX P4, PT, R10, R79, PT, P4 ;  /* 0x0000004f0a00720c */ /* 0x000fc40003f84340 */
[----:B------:R-:W-:Y:S02]  /*a080*/  ISETP.GT.AND.EX P5, PT, R8, R73, PT, P5 ;  /* 0x000000490800720c */ /* 0x000fe40003fa4350 */
[----:B------:R-:W-:Y:S02]  /*a090*/  SEL R26, R13, R26, P1 ;  /* 0x0000001a0d1a7207 */ /* 0x000fe40000800000 */
[----:B------:R-:W-:Y:S02]  /*a0a0*/  SEL R82, R12, R82, P1 ;  /* 0x000000520c527207 */ /* 0x000fe40000800000 */
[----:B------:R-:W-:Y:S01]  /*a0b0*/  SEL R80, R11, R80, P4 ;  /* 0x000000500b507207 */ /* 0x000fe20002000000 */
[----:B------:R-:W-:Y:S01]  /*a0c0*/  LDS.128 R12, [R4+0x60] ;  /* 0x00006000040c7984 */ /* 0x000fe20000000c00 */
[----:B------:R-:W-:Y:S02]  /*a0d0*/  SEL R79, R10, R79, P4 ;  /* 0x0000004f0a4f7207 */ /* 0x000fe40002000000 */
[----:B------:R-:W-:-:S02]  /*a0e0*/  SEL R74, R9, R74, P5 ;  /* 0x0000004a094a7207 */ /* 0x000fc40002800000 */
[----:B------:R-:W-:Y:S02]  /*a0f0*/  SEL R73, R8, R73, P5 ;  /* 0x0000004908497207 */ /* 0x000fe40002800000 */
[----:B------:R-:W0:Y:S01]  /*a100*/  LDS.128 R8, [R3+0xc00] ;  /* 0x000c000003087984 */ /* 0x000e220000000c00 */
[----:B------:R-:W-:Y:S02]  /*a110*/  ISETP.GT.U32.AND P6, PT, R86, R75, PT ;  /* 0x0000004b5600720c */ /* 0x000fe40003fc4070 */
[----:B------:R-:W-:Y:S02]  /*a120*/  SEL R22, R22, 0x4afb0ccd, P0 ;  /* 0x4afb0ccd16167807 */ /* 0x000fe40000000000 */
[----:B------:R-:W-:Y:S02]  /*a130*/  SEL R23, R23, 0xffffffff, P0 ;  /* 0xffffffff17177807 */ /* 0x000fe40000000000 */
[----:B------:R-:W-:Y:S02]  /*a140*/  IADD3 R38, P0, PT, R30, R38, RZ ;  /* 0x000000261e267210 */ /* 0x000fe40007f1e0ff */
[----:B------:R-:W-:-:S03]  /*a150*/  ISETP.GT.AND.EX P6, PT, R85, R33, PT, P6 ;  /* 0x000000215500720c */ /* 0x000fc60003fc4360 */
[----:B------:R-:W-:Y:S01]  /*a160*/  IMAD.X R39, R31, 0x1, R39, P0 ;  /* 0x000000011f277824 */ /* 0x000fe200000e0627 */
[----:B------:R-:W-:Y:S02]  /*a170*/  SEL R75, R86, R75, P6 ;  /* 0x0000004b564b7207 */ /* 0x000fe40003000000 */
[----:B------:R-:W-:Y:S02]  /*a180*/  SEL R33, R85, R33, P6 ;  /* 0x0000002155217207 */ /* 0x000fe40003000000 */
[----:B------:R-:W-:Y:S02]  /*a190*/  SEL R27, R20, R27, P6 ;  /* 0x0000001b141b7207 */ /* 0x000fe40003000000 */
        /* <DEDUP_REMOVED lines=10> */
[----:B------:R-:W-:Y:S02]  /*a240*/  SEL R55, R28, R55, P4 ;  /* 0x000000371c377207 */ /* 0x000fe40002000000 */
[----:B------:R-:W-:Y:S02]  /*a250*/  ISETP.GT.AND.EX P6, PT, R36, R41, PT, P5 ;  /* 0x000000292400720c */ /* 0x000fe40003fc4350 */
[----:B------:R-:W-:Y:S02]  /*a260*/  SEL R31, R66, 0x4afb0ccd, P0 ;  /* 0x4afb0ccd421f7807 */ /* 0x000fe40000000000 */
[----:B------:R-:W-:Y:S02]  /*a270*/  SEL R28, R83, 0x4afb0ccd, P0 ;  /* 0x4afb0ccd531c7807 */ /* 0x000fe40000000000 */
[----:B------:R-:W-:-:S02]  /*a280*/  SEL R59, R17, R59, P4 ;  /* 0x0000003b113b7207 */ /* 0x000fc40002000000 */
[----:B------:R-:W-:Y:S02]  /*a290*/  SEL R52, R16, R52, P1 ;  /* 0x0000003410347207 */ /* 0x000fe40000800000 */
[----:B------:R-:W-:Y:S01]  /*a2a0*/  SEL R49, R49, R45, P1 ;  /* 0x0000002d31317207 */ /* 0x000fe20000800000 */
[----:B------:R-:W1:Y:S01]  /*a2b0*/  LDS.128 R16, [R4+0xe0] ;  /* 0x0000e00004107984 */ /* 0x000e620000000c00 */
[----:B------:R-:W-:Y:S02]  /*a2c0*/  SEL R85, R37, R44, P6 ;  /* 0x0000002c25557207 */ /* 0x000fe40003000000 */
[C---:B------:R-:W-:Y:S02]  /*a2d0*/  SEL R67, R20.reuse, R67, P4 ;  /* 0x0000004314437207 */ /* 0x040fe40002000000 */
[----:B------:R-:W-:Y:S02]  /*a2e0*/  SEL R57, R20, R57, P1 ;  /* 0x0000003914397207 */ /* 0x000fe40000800000 */
[----:B------:R-:W-:-:S02]  /*a2f0*/  ISETP.GT.U32.AND P5, PT, R29, R42, PT ;  /* 0x0000002a1d00720c */ /* 0x000fc40003fa4070 */
[----:B------:R-:W-:Y:S02]  /*a300*/  SEL R37, R60, 0xffffffff, P0 ;  /* 0xffffffff3c257807 */ /* 0x000fe40000000000 */
        /* <DEDUP_REMOVED lines=10> */
[----:B------:R-:W-:Y:S02]  /*a3b0*/  SEL R38, R38, 0x4afb0ccd, P2 ;  /* 0x4afb0ccd26267807 */ /* 0x000fe40001000000 */
[----:B------:R-:W-:-:S02]  /*a3c0*/  SEL R41, R36, R41, P6 ;  /* 0x0000002924297207 */ /* 0x000fc40003000000 */
[----:B------:R-:W-:Y:S02]  /*a3d0*/  SEL R39, R39, 0xffffffff, P2 ;  /* 0xffffffff27277807 */ /* 0x000fe40001000000 */
[----:B0-----:R-:W-:Y:S02]  /*a3e0*/  IADD3 R36, P2, PT, R8, R12, RZ ;  /* 0x0000000c08247210 */ /* 0x001fe40007f5e0ff */
[----:B------:R-:W-:Y:S02]  /*a3f0*/  SEL R64, R37, R64, P4 ;  /* 0x0000004025407207 */ /* 0x000fe40002000000 */
[----:B------:R-:W-:Y:S02]  /*a400*/  SEL R37, R22, 0x4afb0ccd, P0 ;  /* 0x4afb0ccd16257807 */ /* 0x000fe40000000000 */
[----:B------:R-:W-:Y:S02]  /*a410*/  SEL R38, R38, 0x4afb0ccd, P0 ;  /* 0x4afb0ccd26267807 */ /* 0x000fe40000000000 */
[----:B------:R-:W-:Y:S01]  /*a420*/  SEL R60, R23, 0xffffffff, P0 ;  /* 0xffffffff173c7807 */ /* 0x000fe20000000000 */
[----:B------:R-:W-:Y:S01]  /*a430*/  IMAD.X R23, R9, 0x1, R13, P2 ;  /* 0x0000000109177824 */ /* 0x000fe200010e060d */
[----:B------:R-:W-:-:S02]  /*a440*/  SEL R21, R21, R43, P5 ;  /* 0x0000002b15157207 */ /* 0x000fc40002800000 */
[----:B------:R-:W-:Y:S02]  /*a450*/  SEL R62, R20, R62, P5 ;  /* 0x0000003e143e7207 */ /* 0x000fe40002800000 */
[----:B------:R-:W-:Y:S02]  /*a460*/  SEL R44, R39, 0xffffffff, P0 ;  /* 0xffffffff272c7807 */ /* 0x000fe40000000000 */
[----:B------:R-:W-:Y:S02]  /*a470*/  ISETP.NE.U32.AND P5, PT, R12, 0x4afb0ccd, PT ;  /* 0x4afb0ccd0c00780c */ /* 0x000fe40003fa5070 */
[----:B------:R-:W-:Y:S02]  /*a480*/  ISETP.GT.U32.AND P0, PT, R37, R50, PT ;  /* 0x000000322500720c */ /* 0x000fe40003f04070 */
[----:B------:R-:W-:Y:S02]  /*a490*/  ISETP.GT.U32.AND P2, PT, R38, R35, PT ;  /* 0x000000232600720c */ /* 0x000fe40003f44070 */
[----:B------:R-:W-:-:S02]  /*a4a0*/  ISETP.NE.AND.EX P5, PT, R13, -0x1, PT, P5 ;  /* 0xffffffff0d00780c */ /* 0x000fc40003fa5350 */
[----:B------:R-:W-:Y:S02]  /*a4b0*/  ISETP.GT.AND.EX P0, PT, R60, R53, PT, P0 ;  /* 0x000000353c00720c */ /* 0x000fe40003f04300 */
[----:B------:R-:W-:Y:S02]  /*a4c0*/  ISETP.GT.AND.EX P2, PT, R44, R69, PT, P2 ;  /* 0x000000452c00720c */ /* 0x000fe40003f44320 */
[----:B------:R-:W-:Y:S02]  /*a4d0*/  SEL R54, R20, R54, P6 ;  /* 0x0000003614367207 */ /* 0x000fe40003000000 */
[----:B------:R-:W-:Y:S02]  /*a4e0*/  SEL R22, R36, 0x4afb0ccd, P5 ;  /* 0x4afb0ccd24167807 */ /* 0x000fe40002800000 */
[----:B------:R-:W-:Y:S02]  /*a4f0*/  SEL R50, R37, R50, P0 ;  /* 0x0000003225327207 */ /* 0x000fe40000000000 */
[----:B------:R-:W-:-:S02]  /*a500*/  SEL R35, R38, R35, P2 ;  /* 0x0000002326237207 */ /* 0x000fc40001000000 */
[----:B------:R-:W-:Y:S01]  /*a510*/  ISETP.NE.U32.AND P6, PT, R8, 0x4afb0ccd, PT ;  /* 0x4afb0ccd0800780c */ /* 0x000fe20003fc5070 */
[----:B------:R-:W0:Y:S03]  /*a520*/  LDS.128 R36, [R4+0x1e0] ;  /* 0x0001e00004247984 */ /* 0x000e260000000c00 */
[----:B------:R-:W-:Y:S02]  /*a530*/  ISETP.NE.AND.EX P6, PT, R9, -0x1, PT, P6 ;  /* 0xffffffff0900780c */ /* 0x000fe40003fc5360 */
[----:B------:R-:W-:Y:S02]  /*a540*/  SEL R23, R23, 0xffffffff, P5 ;  /* 0xffffffff17177807 */ /* 0x000fe40002800000 */
[----:B------:R-:W-:Y:S02]  /*a550*/  SEL R22, R22, 0x4afb0ccd, P6 ;  /* 0x4afb0ccd16167807 */ /* 0x000fe40003000000 */
[----:B------:R-:W-:-:S02]  /*a560*/  SEL R68, R20, R68, P4 ;  /* 0x0000004414447207 */ /* 0x000fc40002000000 */
[----:B------:R-:W-:Y:S02]  /*a570*/  SEL R23, R23, 0xffffffff, P6 ;  /* 0xffffffff17177807 */ /* 0x000fe40003000000 */
[----:B------:R-:W-:Y:S02]  /*a580*/  ISETP.GT.U32.AND P4, PT, R22, R51, PT ;  /* 0x000000331600720c */ /* 0x000fe40003f84070 */
[----:B------:R-:W-:Y:S02]  /*a590*/  SEL R56, R77, R56, P1 ;  /* 0x000000384d387207 */ /* 0x000fe40000800000 */
[----:B------:R-:W-:Y:S02]  /*a5a0*/  SEL R76, R20, R76, P1 ;  /* 0x0000004c144c7207 */ /* 0x000fe40000800000 */
[----:B-1----:R-:W-:Y:S02]  /*a5b0*/  ISETP.NE.U32.AND P1, PT, R16, 0x4afb0ccd, PT ;  /* 0x4afb0ccd1000780c */ /* 0x002fe40003f25070 */
[----:B------:R-:W-:-:S02]  /*a5c0*/  SEL R53, R60, R53, P0 ;  /* 0x000000353c357207 */ /* 0x000fc40000000000 */
[----:B------:R-:W-:Y:S02]  /*a5d0*/  SEL R78, R20, R78, P0 ;  /* 0x0000004e144e7207 */ /* 0x000fe40000000000 */
[----:B------:R-:W-:Y:S02]  /*a5e0*/  ISETP.GT.AND.EX P4, PT, R23, R72, PT, P4 ;  /* 0x000000481700720c */ /* 0x000fe40003f84340 */
[----:B------:R-:W-:Y:S02]  /*a5f0*/  IADD3 R86, P0, PT, R8, R16, RZ ;  /* 0x0000001008567210 */ /* 0x000fe40007f1e0ff */
[----:B------:R-:W-:Y:S02]  /*a600*/  ISETP.NE.AND.EX P1, PT, R17, -0x1, PT, P1 ;  /* 0xffffffff1100780c */ /* 0x000fe40003f25310 */
[----:B------:R-:W-:Y:S01]  /*a610*/  SEL R72, R23, R72, P4 ;  /* 0x0000004817487207 */ /* 0x000fe20002000000 */
[----:B------:R-:W-:Y:S01]  /*a620*/  IMAD.X R23, R9, 0x1, R17, P0 ;  /* 0x0000000109177824 */ /* 0x000fe200000e0611 */
[----:B------:R-:W-:-:S02]  /*a630*/  @!P2 SEL R20, R7, R24, P3 ;  /* 0x000000180714a207 */ /* 0x000fc40001800000 */
[----:B------:R-:W-:Y:S02]  /*a640*/  SEL R86, R86, 0x4afb0ccd, P1 ;  /* 0x4afb0ccd56567807 */ /* 0x000fe40000800000 */
[----:B------:R-:W-:Y:S02]  /*a650*/  SEL R69, R44, R69, P2 ;  /* 0x000000452c457207 */ /* 0x000fe40001000000 */
[----:B--2---:R-:W-:Y:S02]  /*a660*/  ISETP.NE.U32.AND P3, PT, R28, 0x4afb0ccd, PT ;  /* 0x4afb0ccd1c00780c */ /* 0x004fe40003f65070 */
[----:B------:R-:W-:Y:S02]  /*a670*/  IADD3 R44, P2, PT, R8, R28, RZ ;  /* 0x0000001c082c7210 */ /* 0x000fe40007f5e0ff */
[----:B------:R-:W-:Y:S02]  /*a680*/  SEL R23, R23, 0xffffffff, P1 ;  /* 0xffffffff17177807 */ /* 0x000fe40000800000 */
[----:B------:R-:W-:-:S02]  /*a690*/  SEL R86, R86, 0x4afb0ccd, P6 ;  /* 0x4afb0ccd56567807 */ /* 0x000fc40003000000 */
[----:B------:R-:W-:Y:S01]  /*a6a0*/  ISETP.NE.AND.EX P0, PT, R29, -0x1, PT, P3 ;  /* 0xffffffff1d00780c */ /* 0x000fe20003f05330 */
[----:B------:R-:W-:Y:S01]  /*a6b0*/  IMAD.X R66, R9, 0x1, R29, P2 ;  /* 0x0000000109427824 */ /* 0x000fe200010e061d */
[----:B------:R-:W-:Y:S02]  /*a6c0*/  SEL R23, R23, 0xffffffff, P6 ;  /* 0xffffffff17177807 */ /* 0x000fe40003000000 */
[----:B------:R-:W-:Y:S02]  /*a6d0*/  ISETP.GT.U32.AND P2, PT, R86, R71, PT ;  /* 0x000000475600720c */ /* 0x000fe40003f44070 */
[----:B------:R-:W-:Y:S02]  /*a6e0*/  IADD3 R24, P3, PT, R12, R10, RZ ;  /* 0x0000000a0c187210 */ /* 0x000fe40007f7e0ff */
[----:B------:R-:W-:Y:S01]  /*a6f0*/  SEL R44, R44, 0x4afb0ccd, P0 ;  /* 0x4afb0ccd2c2c7807 */ /* 0x000fe20000000000 */
[----:B------:R-:W-:Y:S01]  /*a700*/  VIADD R7, R5, 0xc ;  /* 0x0000000c05077836 */ /* 0x000fe20000000000 */
[----:B------:R-:W-:Y:S01]  /*a710*/  ISETP.GT.AND.EX P2, PT, R23, R32, PT, P2 ;  /* 0x000000201700720c */ /* 0x000fe20003f44320 */
[----:B------:R-:W-:Y:S01]  /*a720*/  IMAD.X R60, R13, 0x1, R11, P3 ;  /* 0x000000010d3c7824 */ /* 0x000fe200018e060b */
[----:B------:R-:W-:-:S02]  /*a730*/  SEL R66, R66, 0xffffffff, P0 ;  /* 0xffffffff42427807 */ /* 0x000fc40000000000 */
[----:B------:R-:W-:Y:S02]  /*a740*/  SEL R44, R44, 0x4afb0ccd, P6 ;  /* 0x4afb0ccd2c2c7807 */ /* 0x000fe40003000000 */
[----:B------:R-:W-:Y:S02]  /*a750*/  ISETP.NE.U32.AND P3, PT, R10, 0x4afb0ccd, PT ;  /* 0x4afb0ccd0a00780c */ /* 0x000fe40003f65070 */
[----:B------:R-:W-:Y:S02]  /*a760*/  SEL R51, R22, R51, P4 ;  /* 0x0000003316337207 */ /* 0x000fe40002000000 */
[----:B------:R-:W-:Y:S02]  /*a770*/  SEL R22, R7, R46, P4 ;  /* 0x0000002e07167207 */ /* 0x000fe40002000000 */
[----:B------:R-:W-:Y:S02]  /*a780*/  SEL R32, R23, R32, P2 ;  /* 0x0000002017207207 */ /* 0x000fe40001000000 */
[----:B------:R-:W-:-:S02]  /*a790*/  SEL R66, R66, 0xffffffff, P6 ;  /* 0xffffffff42427807 */ /* 0x000fc40003000000 */
[----:B------:R-:W-:Y:S02]  /*a7a0*/  ISETP.GT.U32.AND P4, PT, R44, R25, PT ;  /* 0x000000192c00720c */ /* 0x000fe40003f84070 */
[----:B------:R-:W-:Y:S02]  /*a7b0*/  SEL R71, R86, R71, P2 ;  /* 0x0000004756477207 */ /* 0x000fe40001000000 */
[----:B------:R-:W-:Y:S02]  /*a7c0*/  SEL R23, R7, R47, P2 ;  /* 0x0000002f07177207 */ /* 0x000fe40001000000 */
[----:B------:R-:W-:Y:S02]  /*a7d0*/  ISETP.NE.AND.EX P3, PT, R11, -0x1, PT, P3 ;  /* 0xffffffff0b00780c */ /* 0x000fe40003f65330 */
[----:B------:R-:W-:Y:S02]  /*a7e0*/  SEL R24, R24, 0x4afb0ccd, P5 ;  /* 0x4afb0ccd18187807 */ /* 0x000fe40002800000 */
[----:B0-----:R-:W-:-:S02]  /*a7f0*/  IADD3 R8, P2, PT, R8, R36, RZ ;  /* 0x0000002408087210 */ /* 0x001fc40007f5e0ff */
[----:B------:R-:W-:Y:S02]  /*a800*/  ISETP.GT.AND.EX P4, PT, R66, R63, PT, P4 ;  /* 0x0000003f4200720c */ /* 0x000fe40003f84340 */
[----:B------:R-:W-:Y:S01]  /*a810*/  SEL R60, R60, 0xffffffff, P5 ;  /* 0xffffffff3c3c7807 */ /* 0x000fe20002800000 */
[----:B------:R-:W-:Y:S01]  /*a820*/  IMAD.X R77, R9, 0x1, R37, P2 ;  /* 0x00000001094d7824 */ /* 0x000fe200010e0625 */
[----:B------:R-:W-:Y:S02]  /*a830*/  SEL R24, R24, 0x4afb0ccd, P3 ;  /* 0x4afb0ccd18187807 */ /* 0x000fe40001800000 */
[----:B------:R-:W-:Y:S02]  /*a840*/  IADD3 R9, P2, PT, R16, R10, RZ ;  /* 0x0000000a10097210 */ /* 0x000fe40007f5e0ff */
[----:B------:R-:W-:Y:S02]  /*a850*/  SEL R25, R44, R25, P4 ;  /* 0x000000192c197207 */ /* 0x000fe40002000000 */
[----:B------:R-:W-:-:S02]  /*a860*/  SEL R63, R66, R63, P4 ;  /* 0x0000003f423f7207 */ /* 0x000fc40002000000 */
[----:B------:R-:W-:Y:S02]  /*a870*/  SEL R81, R7, R81, P4 ;  /* 0x0000005107517207 */ /* 0x000fe40002000000 */
[----:B------:R-:W-:Y:S01]  /*a880*/  SEL R60, R60, 0xffffffff, P3 ;  /* 0xffffffff3c3c7807 */ /* 0x000fe20001800000 */
[----:B------:R-:W-:Y:S01]  /*a890*/  IMAD.X R87, R17, 0x1, R11, P2 ;  /* 0x0000000111577824 */ /* 0x000fe200010e060b */
[----:B------:R-:W-:Y:S01]  /*a8a0*/  ISETP.GT.U32.AND P4, PT, R24, R75, PT ;  /* 0x0000004b1800720c */ /* 0x000fe20003f84070 */
[----:B------:R-:W0:Y:S01]  /*a8b0*/  LDS.128 R44, [R3+0xc10] ;  /* 0x000c1000032c7984 */ /* 0x000e220000000c00 */
[----:B------:R-:W-:Y:S02]  /*a8c0*/  IADD3 R43, P2, PT, R28, R10, RZ ;  /* 0x0000000a1c2b7210 */ /* 0x000fe40007f5e0ff */
[----:B------:R-:W-:-:S04]  /*a8d0*/  ISETP.GT.AND.EX P4, PT, R60, R33, PT, P4 ;  /* 0x000000213c00720c */ /* 0x000fc80003f84340 */
[----:B------:R-:W-:Y:S01]  /*a8e0*/  SEL R75, R24, R75, P4 ;  /* 0x0000004b184b7207 */ /* 0x000fe20002000000 */
[----:B------:R-:W-:Y:S01]  /*a8f0*/  IMAD.X R24, R29, 0x1, R11, P2 ;  /* 0x000000011d187824 */ /* 0x000fe200010e060b */
[----:B------:R-:W-:Y:S02]  /*a900*/  ISETP.NE.U32.AND P2, PT, R36, 0x4afb0ccd, PT ;  /* 0x4afb0ccd2400780c */ /* 0x000fe40003f45070 */
[----:B------:R-:W-:Y:S02]  /*a910*/  SEL R9, R9, 0x4afb0ccd, P1 ;  /* 0x4afb0ccd09097807 */ /* 0x000fe40000800000 */
[----:B------:R-:W-:Y:S02]  /*a920*/  ISETP.NE.AND.EX P2, PT, R37, -0x1, PT, P2 ;  /* 0xffffffff2500780c */ /* 0x000fe40003f45320 */
[----:B------:R-:W-:Y:S02]  /*a930*/  SEL R87, R87, 0xffffffff, P1 ;  /* 0xffffffff57577807 */ /* 0x000fe40000800000 */
[----:B------:R-:W-:-:S02]  /*a940*/  SEL R8, R8, 0x4afb0ccd, P2 ;  /* 0x4afb0ccd08087807 */ /* 0x000fc40001000000 */
[----:B------:R-:W-:Y:S02]  /*a950*/  SEL R77, R77, 0xffffffff, P2 ;  /* 0xffffffff4d4d7807 */ /* 0x000fe40001000000 */
[----:B------:R-:W-:Y:S02]  /*a960*/  SEL R9, R9, 0x4afb0ccd, P3 ;  /* 0x4afb0ccd09097807 */ /* 0x000fe40001800000 */
[----:B------:R-:W-:Y:S02]  /*a970*/  SEL R83, R8, 0x4afb0ccd, P6 ;  /* 0x4afb0ccd08537807 */ /* 0x000fe40003000000 */
[----:B------:R-:W-:Y:S02]  /*a980*/  SEL R77, R77, 0xffffffff, P6 ;  /* 0xffffffff4d4d7807 */ /* 0x000fe40003000000 */
        /* <DEDUP_REMOVED lines=61> */
[----:B------:R-:W-:Y:S02]  /*ad60*/  IADD3 R77, P6, PT, R12, R46, RZ ;  /* 0x0000002e0c4d7210 */ /* 0x000fe40007fde0ff */
[----:B------:R-:W-:-:S02]  /*ad70*/  SEL R60, R86, 0xffffffff, P3 ;  /* 0xffffffff563c7807 */ /* 0x000fc40001800000 */
[----:B------:R-:W-:Y:S02]  /*ad80*/  SEL R43, R43, 0x4afb0ccd, P3 ;  /* 0x4afb0ccd2b2b7807 */ /* 0x000fe40001800000 */
[----:B------:R-:W-:Y:S02]  /*ad90*/  SEL R12, R66, 0xffffffff, P3 ;  /* 0xffffffff420c7807 */ /* 0x000fe40001800000 */
[----:B------:R-:W-:Y:S01]  /*ada0*/  ISETP.GT.U32.AND P3, PT, R45, R52, PT ;  /* 0x000000342d00720c */ /* 0x000fe20003f64070 */
[--C-:B------:R-:W-:Y:S01]  /*adb0*/  IMAD.X R83, R13, 0x1, R47.reuse, P6 ;  /* 0x000000010d537824 */ /* 0x100fe200030e062f */
[----:B------:R-:W-:Y:S02]  /*adc0*/  IADD3 R16, P6, PT, R16, R46, RZ ;  /* 0x0000002e10107210 */ /* 0x000fe40007fde0ff */
[----:B------:R-:W-:Y:S02]  /*add0*/  ISETP.GT.AND.EX P3, PT, R60, R49, PT, P3 ;  /* 0x000000313c00720c */ /* 0x000fe40003f64330 */
[----:B------:R-:W-:Y:S01]  /*ade0*/  SEL R67, R7, R67, P4 ;  /* 0x0000004307437207 */ /* 0x000fe20002000000 */
[----:B------:R-:W-:Y:S01]  /*adf0*/  IMAD.X R17, R17, 0x1, R47, P6 ;  /* 0x0000000111117824 */ /* 0x000fe200030e062f */
[----:B------:R-:W-:-:S02]  /*ae00*/  SEL R52, R45, R52, P3 ;  /* 0x000000342d347207 */ /* 0x000fc40001800000 */
[----:B------:R-:W-:Y:S02]  /*ae10*/  SEL R49, R60, R49, P3 ;  /* 0x000000313c317207 */ /* 0x000fe40001800000 */
[----:B------:R-:W-:Y:S02]  /*ae20*/  SEL R57, R7, R57, P3 ;  /* 0x0000003907397207 */ /* 0x000fe40001800000 */
[----:B------:R-:W-:Y:S02]  /*ae30*/  SEL R77, R77, 0x4afb0ccd, P5 ;  /* 0x4afb0ccd4d4d7807 */ /* 0x000fe40002800000 */
[----:B------:R-:W-:Y:S02]  /*ae40*/  SEL R83, R83, 0xffffffff, P5 ;  /* 0xffffffff53537807 */ /* 0x000fe40002800000 */
[----:B------:R-:W-:Y:S02]  /*ae50*/  IADD3 R13, P6, PT, R28, R46, RZ ;  /* 0x0000002e1c0d7210 */ /* 0x000fe40007fde0ff */
[----:B------:R-:W-:-:S02]  /*ae60*/  ISETP.GT.U32.AND P4, PT, R44, R85, PT ;  /* 0x000000552c00720c */ /* 0x000fc40003f84070 */
[----:B------:R-:W-:Y:S02]  /*ae70*/  ISETP.GT.U32.AND P3, PT, R43, R42, PT ;  /* 0x0000002a2b00720c */ /* 0x000fe40003f64070 */
[----:B------:R-:W-:Y:S01]  /*ae80*/  ISETP.NE.U32.AND P5, PT, R46, 0x4afb0ccd, PT ;  /* 0x4afb0ccd2e00780c */ /* 0x000fe20003fa5070 */
[----:B------:R-:W-:Y:S01]  /*ae90*/  IMAD.X R60, R29, 0x1, R47, P6 ;  /* 0x000000011d3c7824 */ /* 0x000fe200030e062f */
[----:B------:R-:W-:Y:S02]  /*aea0*/  ISETP.GT.AND.EX P4, PT, R40, R41, PT, P4 ;  /* 0x000000292800720c */ /* 0x000fe40003f84340 */
[----:B------:R-:W-:Y:S02]  /*aeb0*/  ISETP.GT.AND.EX P3, PT, R12, R21, PT, P3 ;  /* 0x000000150c00720c */ /* 0x000fe40003f64330 */
[----:B------:R-:W-:Y:S02]  /*aec0*/  ISETP.NE.AND.EX P5, PT, R47, -0x1, PT, P5 ;  /* 0xffffffff2f00780c */ /* 0x000fe40003fa5350 */
        /* <DEDUP_REMOVED lines=8> */
[----:B------:R-:W-:Y:S02]  /*af50*/  ISETP.NE.U32.AND P0, PT, R14, 0x4afb0ccd, PT ;  /* 0x4afb0ccd0e00780c */ /* 0x000fe40003f05070 */
[----:B------:R-:W-:Y:S01]  /*af60*/  SEL R40, R45, 0x4afb0ccd, P5 ;  /* 0x4afb0ccd2d287807 */ /* 0x000fe20002800000 */
[----:B------:R-:W-:Y:S01]  /*af70*/  IMAD.X R13, R9, 0x1, R15, P6 ;  /* 0x00000001090d7824 */ /* 0x000fe200030e060f */
[----:B------:R-:W-:Y:S02]  /*af80*/  SEL R77, R77, 0x4afb0ccd, P5 ;  /* 0x4afb0ccd4d4d7807 */ /* 0x000fe40002800000 */
[----:B------:R-:W-:Y:S02]  /*af90*/  SEL R85, R44, R85, P4 ;  /* 0x000000552c557207 */ /* 0x000fe40002000000 */
[----:B------:R-:W-:-:S02]  /*afa0*/  SEL R54, R7, R54, P4 ;  /* 0x0000003607367207 */ /* 0x000fc40002000000 */
[----:B------:R-:W-:Y:S02]  /*afb0*/  ISETP.NE.U32.AND P6, PT, R8, 0x4afb0ccd, PT ;  /* 0x4afb0ccd0800780c */ /* 0x000fe40003fc5070 */
[----:B------:R-:W-:Y:S02]  /*afc0*/  ISETP.NE.AND.EX P0, PT, R15, -0x1, PT, P0 ;  /* 0xffffffff0f00780c */ /* 0x000fe40003f05300 */
        /* <DEDUP_REMOVED lines=106> */
[----:B------:R-:W-:Y:S02]  /*b670*/  ISETP.GT.U32.AND P1, PT, R44, R35, PT ;  /* 0x000000232c00720c */ /* 0x000fe40003f24070 */
[C---:B------:R-:W-:Y:S01]  /*b680*/  ISETP.NE.AND.EX P6, PT, R41.reuse, -0x1, PT, P6 ;  /* 0xffffffff2900780c */ /* 0x040fe20003fc5360 */
[----:B------:R-:W-:Y:S01]  /*b690*/  IMAD.X R41, R41, 0x1, R39, P5 ;  /* 0x0000000129297824 */ /* 0x000fe200028e0627 */
[----:B------:R-:W-:Y:S02]  /*b6a0*/  ISETP.GT.U32.AND P5, PT, R29, R70, PT ;  /* 0x000000461d00720c */ /* 0x000fe40003fa4070 */
[----:B------:R-:W-:-:S02]  /*b6b0*/  ISETP.GT.AND.EX P1, PT, R36, R69, PT, P1 ;  /* 0x000000452400720c */ /* 0x000fc40003f24310 */
[----:B------:R-:W-:Y:S02]  /*b6c0*/  ISETP.GT.AND.EX P5, PT, R47, R34, PT, P5 ;  /* 0x000000222f00720c */ /* 0x000fe40003fa4350 */
[----:B------:R-:W-:Y:S02]  /*b6d0*/  SEL R69, R36, R69, P1 ;  /* 0x0000004524457207 */ /* 0x000fe40000800000 */
[----:B------:R-:W-:Y:S02]  /*b6e0*/  SEL R36, R37, 0x4afb0ccd, P0 ;  /* 0x4afb0ccd25247807 */ /* 0x000fe40000000000 */
[----:B------:R-:W-:Y:S02]  /*b6f0*/  SEL R37, R45, 0x4afb0ccd, P4 ;  /* 0x4afb0ccd2d257807 */ /* 0x000fe40002000000 */
        /* <DEDUP_REMOVED lines=22> */
[----:B------:R-:W-:Y:S02]  /*b860*/  SEL R24, R28, R24, P5 ;  /* 0x000000181c187207 */ /* 0x000fe40002800000 */
[----:B------:R-:W-:Y:S01]  /*b870*/  IADD3 R30, P5, PT, R42, R30, RZ ;  /* 0x0000001e2a1e7210 */ /* 0x000fe20007fbe0ff */
[----:B------:R-:W-:Y:S01]  /*b880*/  IMAD.X R19, R43, 0x1, R19, P0 ;  /* 0x000000012b137824 */ /* 0x000fe200000e0613 */
[----:B------:R-:W-:-:S03]  /*b890*/  SEL R18, R18, 0x4afb0ccd, P4 ;  /* 0x4afb0ccd12127807 */ /* 0x000fc60002000000 */
[----:B------:R-:W-:Y:S01]  /*b8a0*/  IMAD.X R31, R43, 0x1, R31, P5 ;  /* 0x000000012b1f7824 */ /* 0x000fe200028e061f */
[----:B------:R-:W-:Y:S02]  /*b8b0*/  SEL R19, R19, 0xffffffff, P4 ;  /* 0xffffffff13137807 */ /* 0x000fe40002000000 */
[----:B------:R-:W-:Y:S02]  /*b8c0*/  ISETP.GT.U32.AND P4, PT, R11, R80, PT ;  /* 0x000000500b00720c */ /* 0x000fe40003f84070 */
        /* <DEDUP_REMOVED lines=8> */
[----:B------:R-:W-:Y:S02]  /*b950*/  SEL R73, R8, R73, P5 ;  /* 0x0000004908497207 */ /* 0x000fe40002800000 */
[----:B------:R-:W0:Y:S01]  /*b960*/  LDS.128 R8, [R4+0x70] ;  /* 0x0000700004087984 */ /* 0x000e220000000c00 */
[----:B------:R-:W-:-:S02]  /*b970*/  SEL R26, R13, R26, P0 ;  /* 0x0000001a0d1a7207 */ /* 0x000fc40000000000 */
[----:B------:R-:W-:Y:S02]  /*b980*/  SEL R82, R12, R82, P0 ;  /* 0x000000520c527207 */ /* 0x000fe40000000000 */
[----:B------:R-:W1:Y:S01]  /*b990*/  LDS.128 R12, [R3+0xe00] ;  /* 0x000e0000030c7984 */ /* 0x000e620000000c00 */
[----:B------:R-:W-:Y:S02]  /*b9a0*/  SEL R30, R30, 0x4afb0ccd, P2 ;  /* 0x4afb0ccd1e1e7807 */ /* 0x000fe40001000000 */
[----:B------:R-:W-:Y:S02]  /*b9b0*/  SEL R31, R31, 0xffffffff, P2 ;  /* 0xffffffff1f1f7807 */ /* 0x000fe40001000000 */
[----:B------:R-:W-:Y:S02]  /*b9c0*/  IADD3 R38, P2, PT, R42, R38, RZ ;  /* 0x000000262a267210 */ /* 0x000fe40007f5e0ff */
[----:B------:R-:W-:Y:S02]  /*b9d0*/  ISETP.GT.U32.AND P6, PT, R86, R75, PT ;  /* 0x0000004b5600720c */ /* 0x000fe40003fc4070 */
[----:B------:R-:W-:Y:S01]  /*b9e0*/  SEL R65, R28, R65, P0 ;  /* 0x000000411c417207 */ /* 0x000fe20000000000 */
[----:B------:R-:W-:Y:S01]  /*b9f0*/  IMAD.X R39, R43, 0x1, R39, P2 ;  /* 0x000000012b277824 */ /* 0x000fe200010e0627 */
[----:B------:R-:W-:-:S02]  /*ba00*/  ISETP.GT.AND.EX P6, PT, R66, R33, PT, P6 ;  /* 0x000000214200720c */ /* 0x000fc40003fc4360 */
[----:B------:R-:W-:Y:S02]  /*ba10*/  ISETP.GT.U32.AND P2, PT, R36, R55, PT ;  /* 0x000000372400720c */ /* 0x000fe40003f44070 */
[----:B------:R-:W-:Y:S02]  /*ba20*/  ISETP.NE.U32.AND P0, PT, R42, 0x4afb0ccd, PT ;  /* 0x4afb0ccd2a00780c */ /* 0x000fe40003f05070 */
[----:B------:R-:W-:Y:S02]  /*ba30*/  SEL R75, R86, R75, P6 ;  /* 0x0000004b564b7207 */ /* 0x000fe40003000000 */
[----:B------:R-:W-:Y:S02]  /*ba40*/  SEL R33, R66, R33, P6 ;  /* 0x0000002142217207 */ /* 0x000fe40003000000 */
[C---:B------:R-:W-:Y:S02]  /*ba50*/  SEL R27, R28.reuse, R27, P6 ;  /* 0x0000001b1c1b7207 */ /* 0x040fe40003000000 */
[----:B------:R-:W-:-:S02]  /*ba60*/  SEL R84, R28, R84, P4 ;  /* 0x000000541c547207 */ /* 0x000fc40002000000 */
[----:B------:R-:W-:Y:S02]  /*ba70*/  ISETP.GT.AND.EX P6, PT, R29, R59, PT, P2 ;  /* 0x0000003b1d00720c */ /* 0x000fe40003fc4320 */
[----:B------:R-:W-:Y:S02]  /*ba80*/  ISETP.GT.U32.AND P4, PT, R37, R52, PT ;  /* 0x000000342500720c */ /* 0x000fe40003f84070 */
[----:B------:R-:W-:Y:S02]  /*ba90*/  SEL R48, R28, R48, P5 ;  /* 0x000000301c307207 */ /* 0x000fe40002800000 */
[----:B------:R-:W-:Y:S02]  /*baa0*/  ISETP.NE.AND.EX P2, PT, R43, -0x1, PT, P0 ;  /* 0xffffffff2b00780c */ /* 0x000fe40003f45300 */
[----:B------:R-:W-:Y:S02]  /*bab0*/  ISETP.GT.U32.AND P5, PT, R45, R85, PT ;  /* 0x000000552d00720c */ /* 0x000fe40003fa4070 */
[----:B------:R-:W-:-:S02]  /*bac0*/  ISETP.GT.U32.AND P0, PT, R41, R17, PT ;  /* 0x000000112900720c */ /* 0x000fc40003f04070 */
[----:B------:R-:W-:Y:S02]  /*bad0*/  ISETP.GT.AND.EX P4, PT, R46, R49, PT, P4 ;  /* 0x000000312e00720c */ /* 0x000fe40003f84340 */
[----:B------:R-:W-:Y:S02]  /*bae0*/  ISETP.GT.AND.EX P5, PT, R44, R16, PT, P5 ;  /* 0x000000102c00720c */ /* 0x000fe40003fa4350 */
[----:B------:R-:W-:Y:S02]  /*baf0*/  ISETP.GT.AND.EX P0, PT, R40, R21, PT, P0 ;  /* 0x000000152800720c */ /* 0x000fe40003f04300 */
[----:B------:R-:W-:Y:S02]  /*bb00*/  SEL R55, R36, R55, P6 ;  /* 0x0000003724377207 */ /* 0x000fe40003000000 */
[----:B------:R-:W-:Y:S02]  /*bb10*/  SEL R59, R29, R59, P6 ;  /* 0x0000003b1d3b7207 */ /* 0x000fe40003000000 */
[----:B------:R-:W-:-:S02]  /*bb20*/  SEL R52, R37, R52, P4 ;  /* 0x0000003425347207 */ /* 0x000fc40002000000 */
[----:B------:R-:W-:Y:S02]  /*bb30*/  SEL R66, R28, R57, P4 ;  /* 0x000000391c427207 */ /* 0x000fe40002000000 */
[----:B------:R-:W-:Y:S02]  /*bb40*/  SEL R29, R44, R16, P5 ;  /* 0x000000102c1d7207 */ /* 0x000fe40002800000 */
[----:B------:R-:W-:Y:S02]  /*bb50*/  SEL R36, R18, 0x4afb0ccd, P2 ;  /* 0x4afb0ccd12247807 */ /* 0x000fe40001000000 */
[----:B------:R-:W-:Y:S02]  /*bb60*/  SEL R37, R19, 0xffffffff, P2 ;  /* 0xffffffff13257807 */ /* 0x000fe40001000000 */
[----:B------:R-:W-:Y:S02]  /*bb70*/  SEL R57, R41, R17, P0 ;  /* 0x0000001129397207 */ /* 0x000fe40000000000 */
[----:B------:R-:W2:Y:S01]  /*bb80*/  LDS.128 R16, [R3+0xe10] ;  /* 0x000e100003107984 */ /* 0x000ea20000000c00 */
[----:B------:R-:W-:-:S02]  /*bb90*/  SEL R85, R45, R85, P5 ;  /* 0x000000552d557207 */ /* 0x000fc40002800000 */
[----:B------:R-:W-:Y:S02]  /*bba0*/  SEL R54, R28, R54, P5 ;  /* 0x000000361c367207 */ /* 0x000fe40002800000 */
[----:B------:R-:W-:-:S04]  /*bbb0*/  ISETP.GT.U32.AND P5, PT, R36, R61, PT ;  /* 0x0000003d2400720c */ /* 0x000fc80003fa4070 */
[----:B------:R-:W-:Y:S02]  /*bbc0*/  ISETP.GT.AND.EX P5, PT, R37, R56, PT, P5 ;  /* 0x000000382500720c */ /* 0x000fe40003fa4350 */
[----:B------:R-:W-:Y:S02]  /*bbd0*/  SEL R67, R28, R67, P6 ;  /* 0x000000431c437207 */ /* 0x000fe40003000000 */
[----:B------:R-:W-:Y:S02]  /*bbe0*/  SEL R43, R60, 0xffffffff, P2 ;  /* 0xffffffff3c2b7807 */ /* 0x000fe40001000000 */
[----:B------:R-:W-:Y:S02]  /*bbf0*/  SEL R61, R36, R61, P5 ;  /* 0x0000003d243d7207 */ /* 0x000fe40002800000 */
[----:B0-----:R-:W-:Y:S02]  /*bc00*/  ISETP.NE.U32.AND P6, PT, R8, 0x4afb0ccd, PT ;  /* 0x4afb0ccd0800780c */ /* 0x001fe40003fc5070 */
[----:B------:R-:W-:-:S02]  /*bc10*/  SEL R60, R40, R21, P0 ;  /* 0x00000015283c7207 */ /* 0x000fc40000000000 */
[----:B------:R-:W-:Y:S02]  /*bc20*/  SEL R38, R38, 0x4afb0ccd, P3 ;  /* 0x4afb0ccd26267807 */ /* 0x000fe40001800000 */
[----:B------:R-:W-:Y:S02]  /*bc30*/  SEL R36, R39, 0xffffffff, P3 ;  /* 0xffffffff27247807 */ /* 0x000fe40001800000 */
[----:B-1----:R-:W-:Y:S02]  /*bc40*/  IADD3 R40, P3, PT, R12, R8, RZ ;  /* 0x000000080c287210 */ /* 0x002fe40007f7e0ff */
[----:B------:R-:W-:Y:S02]  /*bc50*/  SEL R47, R47, 0x4afb0ccd, P2 ;  /* 0x4afb0ccd2f2f7807 */ /* 0x000fe40001000000 */
[----:B------:R-:W-:Y:S02]  /*bc60*/  SEL R62, R28, R62, P0 ;  /* 0x0000003e1c3e7207 */ /* 0x000fe40000000000 */
[----:B------:R-:W-:-:S02]  /*bc70*/  SEL R56, R37, R56, P5 ;  /* 0x0000003825387207 */ /* 0x000fc40002800000 */
[----:B------:R-:W-:Y:S02]  /*bc80*/  ISETP.NE.U32.AND P0, PT, R12, 0x4afb0ccd, PT ;  /* 0x4afb0ccd0c00780c */ /* 0x000fe40003f05070 */
[----:B------:R-:W-:Y:S02]  /*bc90*/  ISETP.NE.AND.EX P6, PT, R9, -0x1, PT, P6 ;  /* 0xffffffff0900780c */ /* 0x000fe40003fc5360 */
[----:B------:R-:W-:Y:S01]  /*bca0*/  SEL R37, R30, 0x4afb0ccd, P2 ;  /* 0x4afb0ccd1e257807 */ /* 0x000fe20001000000 */
[----:B------:R-:W-:Y:S01]  /*bcb0*/  IMAD.X R21, R13, 0x1, R9, P3 ;  /* 0x000000010d157824 */ /* 0x000fe200018e0609 */
[----:B------:R-:W-:Y:S02]  /*bcc0*/  SEL R49, R46, R49, P4 ;  /* 0x000000312e317207 */ /* 0x000fe40002000000 */
[----:B------:R-:W-:Y:S02]  /*bcd0*/  SEL R30, R38, 0x4afb0ccd, P2 ;  /* 0x4afb0ccd261e7807 */ /* 0x000fe40001000000 */
[----:B------:R-:W-:-:S02]  /*bce0*/  ISETP.GT.U32.AND P4, PT, R47, R58, PT ;  /* 0x0000003a2f00720c */ /* 0x000fc40003f84070 */
[----:B------:R-:W-:Y:S02]  /*bcf0*/  ISETP.NE.AND.EX P0, PT, R13, -0x1, PT, P0 ;  /* 0xffffffff0d00780c */ /* 0x000fe40003f05300 */
[----:B------:R-:W-:Y:S02]  /*bd00*/  SEL R40, R40, 0x4afb0ccd, P6 ;  /* 0x4afb0ccd28287807 */ /* 0x000fe40003000000 */
[----:B------:R-:W-:Y:S02]  /*bd10*/  SEL R36, R36, 0xffffffff, P2 ;  /* 0xffffffff24247807 */ /* 0x000fe40001000000 */
[----:B------:R-:W-:Y:S02]  /*bd20*/  ISETP.GT.U32.AND P3, PT, R30, R35, PT ;  /* 0x000000231e00720c */ /* 0x000fe40003f64070 */
[----:B------:R-:W-:Y:S02]  /*bd30*/  ISETP.GT.AND.EX P4, PT, R43, R64, PT, P4 ;  /* 0x000000402b00720c */ /* 0x000fe40003f84340 */
[----:B------:R-:W-:-:S02]  /*bd40*/  SEL R21, R21, 0xffffffff, P6 ;  /* 0xffffffff15157807 */ /* 0x000fc40003000000 */
[----:B------:R-:W-:Y:S02]  /*bd50*/  SEL R40, R40, 0x4afb0ccd, P0 ;  /* 0x4afb0ccd28287807 */ /* 0x000fe40000000000 */
[----:B------:R-:W-:Y:S02]  /*bd60*/  ISETP.GT.AND.EX P3, PT, R36, R69, PT, P3 ;  /* 0x000000452400720c */ /* 0x000fe40003f64330 */
[----:B------:R-:W-:Y:S02]  /*bd70*/  SEL R58, R47, R58, P4 ;  /* 0x0000003a2f3a7207 */ /* 0x000fe40002000000 */
[----:B------:R-:W-:Y:S01]  /*bd80*/  SEL R64, R43, R64, P4 ;  /* 0x000000402b407207 */ /* 0x000fe20002000000 */
[----:B------:R-:W-:Y:S01]  /*bd90*/  LDS.128 R44, [R4+0x1f0] ;  /* 0x0001f000042c7984 */ /* 0x000fe20000000c00 */
[----:B------:R-:W-:Y:S02]  /*bda0*/  SEL R42, R31, 0xffffffff, P2 ;  /* 0xffffffff1f2a7807 */ /* 0x000fe40001000000 */
[----:B------:R-:W-:-:S02]  /*bdb0*/  SEL R68, R28, R68, P4 ;  /* 0x000000441c447207 */ /* 0x000fc40002000000 */
[----:B------:R-:W-:Y:S02]  /*bdc0*/  ISETP.GT.U32.AND P2, PT, R37, R50, PT ;  /* 0x000000322500720c */ /* 0x000fe40003f44070 */
[----:B------:R-:W-:Y:S02]  /*bdd0*/  SEL R21, R21, 0xffffffff, P0 ;  /* 0xffffffff15157807 */ /* 0x000fe40000000000 */
[----:B------:R-:W-:Y:S02]  /*bde0*/  ISETP.GT.U32.AND P4, PT, R40, R51, PT ;  /* 0x000000332800720c */ /* 0x000fe40003f84070 */
[----:B------:R-:W-:Y:S02]  /*bdf0*/  ISETP.GT.AND.EX P2, PT, R42, R53, PT, P2 ;  /* 0x000000352a00720c */ /* 0x000fe40003f44320 */
[----:B------:R-:W-:Y:S02]  /*be00*/  ISETP.GT.AND.EX P4, PT, R21, R72, PT, P4 ;  /* 0x000000481500720c */ /* 0x000fe40003f84340 */
[----:B------:R-:W-:-:S02]  /*be10*/  SEL R50, R37, R50, P2 ;  /* 0x0000003225327207 */ /* 0x000fc40001000000 */
[----:B------:R-:W-:Y:S02]  /*be20*/  SEL R53, R42, R53, P2 ;  /* 0x000000352a357207 */ /* 0x000fe40001000000 */
[----:B------:R-:W-:Y:S02]  /*be30*/  SEL R35, R30, R35, P3 ;  /* 0x000000231e237207 */ /* 0x000fe40001800000 */
[----:B------:R-:W-:Y:S02]  /*be40*/  SEL R78, R28, R78, P2 ;  /* 0x0000004e1c4e7207 */ /* 0x000fe40001000000 */
[----:B------:R-:W-:Y:S02]  /*be50*/  SEL R51, R40, R51, P4 ;  /* 0x0000003328337207 */ /* 0x000fe40002000000 */
[----:B------:R-:W-:Y:S02]  /*be60*/  SEL R30, R36, R69, P3 ;  /* 0x00000045241e7207 */ /* 0x000fe40001800000 */
[----:B------:R-:W-:Y:S01]  /*be70*/  IADD3 R40, P2, PT, R8, R14, RZ ;  /* 0x0000000e08287210 */ /* 0x000fe20007f5e0ff */
[----:B------:R-:W0:Y:S01]  /*be80*/  LDS.128 R36, [R4+0xf0] ;  /* 0x0000f00004247984 */ /* 0x000e220000000c00 */
[----:B------:R-:W-:-:S02]  /*be90*/  SEL R76, R28, R76, P5 ;  /* 0x0000004c1c4c7207 */ /* 0x000fc40002800000 */
[----:B------:R-:W-:Y:S02]  /*bea0*/  @!P3 SEL R28, R7, R20, P1 ;  /* 0x00000014071cb207 */ /* 0x000fe40000800000 */
[----:B------:R-:W-:Y:S01]  /*beb0*/  ISETP.NE.U32.AND P1, PT, R14, 0x4afb0ccd, PT ;  /* 0x4afb0ccd0e00780c */ /* 0x000fe20003f25070 */
[----:B------:R-:W-:Y:S01]  /*bec0*/  IMAD.X R42, R9, 0x1, R15, P2 ;  /* 0x00000001092a7824 */ /* 0x000fe200010e060f */
[C---:B--2---:R-:W-:Y:S02]  /*bed0*/  IADD3 R20, P3, PT, R16.reuse, R8, RZ ;  /* 0x0000000810147210 */ /* 0x044fe40007f7e0ff */
[----:B------:R-:W-:Y:S02]  /*bee0*/  ISETP.NE.U32.AND P2, PT, R16, 0x4afb0ccd, PT ;  /* 0x4afb0ccd1000780c */ /* 0x000fe40003f45070 */
[----:B------:R-:W-:Y:S02]  /*bef0*/  ISETP.NE.AND.EX P1, PT, R15, -0x1, PT, P1 ;  /* 0xffffffff0f00780c */ /* 0x000fe40003f25310 */
[----:B------:R-:W-:Y:S01]  /*bf00*/  SEL R40, R40, 0x4afb0ccd, P6 ;  /* 0x4afb0ccd28287807 */ /* 0x000fe20003000000 */
[----:B------:R-:W-:Y:S01]  /*bf10*/  IMAD.X R31, R17, 0x1, R9, P3 ;  /* 0x00000001111f7824 */ /* 0x000fe200018e0609 */
[----:B------:R-:W-:-:S02]  /*bf20*/  IADD3 R7, P5, PT, R8, R18, RZ ;  /* 0x0000001208077210 */ /* 0x000fc40007fbe0ff */
[----:B------:R-:W-:Y:S02]  /*bf30*/  ISETP.NE.AND.EX P2, PT, R17, -0x1, PT, P2 ;  /* 0xffffffff1100780c */ /* 0x000fe40003f45320 */
[----:B------:R-:W-:Y:S02]  /*bf40*/  SEL R8, R20, 0x4afb0ccd, P6 ;  /* 0x4afb0ccd14087807 */ /* 0x000fe40003000000 */
[----:B------:R-:W-:Y:S02]  /*bf50*/  SEL R42, R42, 0xffffffff, P6 ;  /* 0xffffffff2a2a7807 */ /* 0x000fe40003000000 */
[----:B------:R-:W-:Y:S01]  /*bf60*/  SEL R40, R40, 0x4afb0ccd, P1 ;  /* 0x4afb0ccd28287807 */ /* 0x000fe20000800000 */
[----:B------:R-:W-:Y:S01]  /*bf70*/  IMAD.X R9, R9, 0x1, R19, P5 ;  /* 0x0000000109097824 */ /* 0x000fe200028e0613 */
[----:B------:R-:W-:Y:S02]  /*bf80*/  SEL R20, R31, 0xffffffff, P6 ;  /* 0xffffffff1f147807 */ /* 0x000fe40003000000 */
[----:B------:R-:W-:-:S02]  /*bf90*/  SEL R8, R8, 0x4afb0ccd, P2 ;  /* 0x4afb0ccd08087807 */ /* 0x000fc40001000000 */
[----:B------:R-:W-:Y:S02]  /*bfa0*/  SEL R42, R42, 0xffffffff, P1 ;  /* 0xffffffff2a2a7807 */ /* 0x000fe40000800000 */
[----:B------:R-:W-:Y:S02]  /*bfb0*/  ISETP.GT.U32.AND P3, PT, R40, R75, PT ;  /* 0x0000004b2800720c */ /* 0x000fe40003f64070 */
[----:B------:R-:W-:Y:S02]  /*bfc0*/  SEL R7, R7, 0x4afb0ccd, P6 ;  /* 0x4afb0ccd07077807 */ /* 0x000fe40003000000 */
[----:B------:R-:W-:Y:S02]  /*bfd0*/  SEL R9, R9, 0xffffffff, P6 ;  /* 0xffffffff09097807 */ /* 0x000fe40003000000 */
[----:B------:R-:W-:Y:S02]  /*bfe0*/  SEL R20, R20, 0xffffffff, P2 ;  /* 0xffffffff14147807 */ /* 0x000fe40001000000 */
[----:B------:R-:W-:-:S02]  /*bff0*/  ISETP.GT.U32.AND P5, PT, R8, R55, PT ;  /* 0x000000370800720c */ /* 0x000fc40003fa4070 */
[----:B------:R-:W-:Y:S02]  /*c000*/  ISETP.GT.AND.EX P6, PT, R42, R33, PT, P3 ;  /* 0x000000212a00720c */ /* 0x000fe40003fc4330 */
[----:B------:R-:W-:Y:S02]  /*c010*/  ISETP.NE.U32.AND P3, PT, R18, 0x4afb0ccd, PT ;  /* 0x4afb0ccd1200780c */ /* 0x000fe40003f65070 */
[----:B------:R-:W-:Y:S02]  /*c020*/  ISETP.GT.AND.EX P5, PT, R20, R59, PT, P5 ;  /* 0x0000003b1400720c */ /* 0x000fe40003fa4350 */
[----:B------:R-:W-:Y:S02]  /*c030*/  SEL R75, R40, R75, P6 ;  /* 0x0000004b284b7207 */ /* 0x000fe40003000000 */
[----:B------:R-:W-:Y:S02]  /*c040*/  SEL R33, R42, R33, P6 ;  /* 0x000000212a217207 */ /* 0x000fe40003000000 */
[----:B------:R-:W1:Y:S01]  /*c050*/  LDS.128 R40, [R4+0x170] ;  /* 0x0001700004287984 */ /* 0x000e620000000c00 */
[----:B------:R-:W-:-:S02]  /*c060*/  ISETP.NE.AND.EX P3, PT, R19, -0x1, PT, P3 ;  /* 0xffffffff1300780c */ /* 0x000fc40003f65330 */
[----:B------:R-:W-:Y:S01]  /*c070*/  SEL R55, R8, R55, P5 ;  /* 0x0000003708377207 */ /* 0x000fe20002800000 */
[----:B------:R-:W-:Y:S01]  /*c080*/  VIADD R8, R5, 0xe ;  /* 0x0000000e05087836 */ /* 0x000fe20000000000 */
[----:B------:R-:W-:Y:S02]  /*c090*/  SEL R7, R7, 0x4afb0ccd, P3 ;  /* 0x4afb0ccd07077807 */ /* 0x000fe40001800000 */
[----:B------:R-:W-:Y:S02]  /*c0a0*/  SEL R72, R21, R72, P4 ;  /* 0x0000004815487207 */ /* 0x000fe40002000000 */
[----:B------:R-:W-:Y:S02]  /*c0b0*/  SEL R21, R9, 0xffffffff, P3 ;  /* 0xffffffff09157807 */ /* 0x000fe40001800000 */
[----:B------:R-:W-:Y:S02]  /*c0c0*/  SEL R9, R8, R22, P4 ;  /* 0x0000001608097207 */ /* 0x000fe40002000000 */
[----:B------:R-:W-:-:S04]  /*c0d0*/  ISETP.GT.U32.AND P4, PT, R7, R58, PT ;  /* 0x0000003a0700720c */ /* 0x000fc80003f84070 */
[----:B------:R-:W-:Y:S02]  /*c0e0*/  ISETP.GT.AND.EX P4, PT, R21, R64, PT, P4 ;  /* 0x000000401500720c */ /* 0x000fe40003f84340 */
[----:B------:R-:W-:Y:S02]  /*c0f0*/  SEL R27, R8, R27, P6 ;  /* 0x0000001b081b7207 */ /* 0x000fe40003000000 */
[----:B------:R-:W-:Y:S02]  /*c100*/  SEL R59, R20, R59, P5 ;  /* 0x0000003b143b7207 */ /* 0x000fe40002800000 */
[----:B0-----:R-:W-:Y:S02]  /*c110*/  ISETP.NE.U32.AND P6, PT, R36, 0x4afb0ccd, PT ;  /* 0x4afb0ccd2400780c */ /* 0x001fe40003fc5070 */
[----:B------:R-:W-:Y:S02]  /*c120*/  SEL R67, R8, R67, P5 ;  /* 0x0000004308437207 */ /* 0x000fe40002800000 */
[----:B------:R-:W-:-:S02]  /*c130*/  SEL R58, R7, R58, P4 ;  /* 0x0000003a073a7207 */ /* 0x000fc40002000000 */
[----:B------:R-:W-:Y:S02]  /*c140*/  SEL R64, R21, R64, P4 ;  /* 0x0000004015407207 */ /* 0x000fe40002000000 */
[----:B------:R-:W-:Y:S02]  /*c150*/  SEL R68, R8, R68, P4 ;  /* 0x0000004408447207 */ /* 0x000fe40002000000 */
[-C--:B------:R-:W-:Y:S02]  /*c160*/  IADD3 R20, P5, PT, R12, R36.reuse, RZ ;  /* 0x000000240c147210 */ /* 0x080fe40007fbe0ff */
[----:B------:R-:W-:Y:S02]  /*c170*/  IADD3 R31, P4, PT, R16, R36, RZ ;  /* 0x00000024101f7210 */ /* 0x000fe40007f9e0ff */
[----:B------:R-:W-:Y:S01]  /*c180*/  ISETP.NE.AND.EX P6, PT, R37, -0x1, PT, P6 ;  /* 0xffffffff2500780c */ /* 0x000fe20003fc5360 */
[--C-:B------:R-:W-:Y:S01]  /*c190*/  IMAD.X R77, R13, 0x1, R37.reuse, P5 ;  /* 0x000000010d4d7824 */ /* 0x100fe200028e0625 */
[C---:B------:R-:W-:Y:S01]  /*c1a0*/  IADD3 R7, P5, PT, R36.reuse, R14, RZ ;  /* 0x0000000e24077210 */ /* 0x040fe20007fbe0ff */
[----:B------:R-:W-:Y:S01]  /*c1b0*/  IMAD.X R86, R17, 0x1, R37, P4 ;  /* 0x0000000111567824 */ /* 0x000fe200020e0625 */
[----:B------:R-:W-:-:S02]  /*c1c0*/  IADD3 R22, P4, PT, R36, R18, RZ ;  /* 0x0000001224167210 */ /* 0x000fc40007f9e0ff */
[----:B------:R-:W-:Y:S01]  /*c1d0*/  SEL R20, R20, 0x4afb0ccd, P6 ;  /* 0x4afb0ccd14147807 */ /* 0x000fe20003000000 */
[----:B------:R-:W-:Y:S01]  /*c1e0*/  IMAD.X R69, R37, 0x1, R15, P5 ;  /* 0x0000000125457824 */ /* 0x000fe200028e060f */
[----:B------:R-:W-:Y:S01]  /*c1f0*/  SEL R77, R77, 0xffffffff, P6 ;  /* 0xffffffff4d4d7807 */ /* 0x000fe20003000000 */
[----:B------:R-:W-:Y:S01]  /*c200*/  IMAD.X R21, R37, 0x1, R19, P4 ;  /* 0x0000000125157824 */ /* 0x000fe200020e0613 */
[----:B------:R-:W-:Y:S02]  /*c210*/  SEL R20, R20, 0x4afb0ccd, P0 ;  /* 0x4afb0ccd14147807 */ /* 0x000fe40000000000 */
[----:B------:R-:W-:Y:S02]  /*c220*/  SEL R37, R7, 0x4afb0ccd, P6 ;  /* 0x4afb0ccd07257807 */ /* 0x000fe40003000000 */
[----:B------:R-:W-:Y:S02]  /*c230*/  SEL R77, R77, 0xffffffff, P0 ;  /* 0xffffffff4d4d7807 */ /* 0x000fe40000000000 */
[----:B------:R-:W-:-:S02]  /*c240*/  ISETP.GT.U32.AND P5, PT, R20, R71, PT ;  /* 0x000000471400720c */ /* 0x000fc40003fa4070 */
[----:B------:R-:W-:Y:S02]  /*c250*/  SEL R69, R69, 0xffffffff, P6 ;  /* 0xffffffff45457807 */ /* 0x000fe40003000000 */
[----:B------:R-:W-:Y:S02]  /*c260*/  SEL R31, R31, 0x4afb0ccd, P6 ;  /* 0x4afb0ccd1f1f7807 */ /* 0x000fe40003000000 */
[----:B------:R-:W-:Y:S02]  /*c270*/  SEL R37, R37, 0x4afb0ccd, P1 ;  /* 0x4afb0ccd25257807 */ /* 0x000fe40000800000 */
[----:B------:R-:W-:Y:S02]  /*c280*/  ISETP.GT.AND.EX P5, PT, R77, R32, PT, P5 ;  /* 0x000000204d00720c */ /* 0x000fe40003fa4350 */
[----:B------:R-:W-:Y:S02]  /*c290*/  SEL R86, R86, 0xffffffff, P6 ;  /* 0xffffffff56567807 */ /* 0x000fe40003000000 */
[----:B------:R-:W-:-:S02]  /*c2a0*/  SEL R69, R69, 0xffffffff, P1 ;  /* 0xffffffff45457807 */ /* 0x000fc40000800000 */
[----:B------:R-:W-:Y:S02]  /*c2b0*/  ISETP.GT.U32.AND P4, PT, R37, R26, PT ;  /* 0x0000001a2500720c */ /* 0x000fe40003f84070 */
[----:B------:R-:W-:Y:S02]  /*c2c0*/  SEL R31, R31, 0x4afb0ccd, P2 ;  /* 0x4afb0ccd1f1f7807 */ /* 0x000fe40001000000 */
[----:B------:R-:W-:Y:S02]  /*c2d0*/  SEL R22, R22, 0x4afb0ccd, P6 ;  /* 0x4afb0ccd16167807 */ /* 0x000fe40003000000 */
[----:B------:R-:W-:Y:S02]  /*c2e0*/  SEL R21, R21, 0xffffffff, P6 ;  /* 0xffffffff15157807 */ /* 0x000fe40003000000 */
[----:B-1----:R-:W-:Y:S02]  /*c2f0*/  IADD3 R4, P6, PT, R12, R40, RZ ;  /* 0x000000280c047210 */ /* 0x002fe40007fde0ff */
[----:B------:R-:W-:-:S02]  /*c300*/  SEL R71, R20, R71, P5 ;  /* 0x0000004714477207 */ /* 0x000fc40002800000 */
[----:B------:R-:W-:Y:S02]  /*c310*/  SEL R7, R77, R32, P5 ;  /* 0x000000204d077207 */ /* 0x000fe40002800000 */
[----:B------:R-:W-:Y:S02]  /*c320*/  SEL R36, R8, R23, P5 ;  /* 0x0000001708247207 */ /* 0x000fe40002800000 */
[----:B------:R-:W-:Y:S02]  /*c330*/  SEL R86, R86, 0xffffffff, P2 ;  /* 0xffffffff56567807 */ /* 0x000fe40001000000 */
[----:B------:R-:W-:Y:S02]  /*c340*/  ISETP.GT.AND.EX P4, PT, R69, R82, PT, P4 ;  /* 0x000000524500720c */ /* 0x000fe40003f84340 */
[----:B------:R-:W-:Y:S01]  /*c350*/  ISETP.GT.U32.AND P5, PT, R31, R52, PT ;  /* 0x000000341f00720c */ /* 0x000fe20003fa4070 */
[----:B------:R-:W-:Y:S01]  /*c360*/  IMAD.X R20, R13, 0x1, R41, P6 ;  /* 0x000000010d147824 */ /* 0x000fe200030e0629 */
[----:B------:R-:W-:-:S02]  /*c370*/  SEL R32, R37, R26, P4 ;  /* 0x0000001a25207207 */ /* 0x000fc40002000000 */
[----:B------:R-:W-:Y:S02]  /*c380*/  ISETP.GT.AND.EX P5, PT, R86, R49, PT, P5 ;  /* 0x000000315600720c */ /* 0x000fe40003fa4350 */
[----:B------:R-:W-:Y:S02]  /*c390*/  IADD3 R12, P6, PT, R12, R44, RZ ;  /* 0x0000002c0c0c7210 */ /* 0x000fe40007fde0ff */
[----:B------:R-:W-:Y:S02]  /*c3a0*/  SEL R82, R69, R82, P4 ;  /* 0x0000005245527207 */ /* 0x000fe40002000000 */
[----:B------:R-:W-:Y:S02]  /*c3b0*/  SEL R83, R8, R65, P4 ;  /* 0x0000004108537207 */ /* 0x000fe40002000000 */
[----:B------:R-:W-:Y:S02]  /*c3c0*/  IADD3 R69, P4, PT, R40, R14, RZ ;  /* 0x0000000e28457210 */ /* 0x000fe40007f9e0ff */
[----:B------:R-:W-:Y:S01]  /*c3d0*/  SEL R22, R22, 0x4afb0ccd, P3 ;  /* 0x4afb0ccd16167807 */ /* 0x000fe20001800000 */
[----:B------:R-:W-:Y:S01]  /*c3e0*/  IMAD.X R13, R13, 0x1, R45, P6 ;  /* 0x000000010d0d7824 */ /* 0x000fe200030e062d */
[----:B------:R-:W-:-:S02]  /*c3f0*/  SEL R52, R31, R52, P5 ;  /* 0x000000341f347207 */ /* 0x000fc40002800000 */
[----:B------:R-:W-:Y:S02]  /*c400*/  SEL R49, R86, R49, P5 ;  /* 0x0000003156317207 */ /* 0x000fe40002800000 */
[----:B------:R-:W-:Y:S01]  /*c410*/  SEL R31, R8, R66, P5 ;  /* 0x00000042081f7207 */ /* 0x000fe20002800000 */
[----:B------:R-:W-:Y:S01]  /*c420*/  IMAD.X R66, R41, 0x1, R15, P4 ;  /* 0x0000000129427824 */ /* 0x000fe200020e060f */
[----:B------:R-:W-:Y:S02]  /*c430*/  SEL R23, R21, 0xffffffff, P3 ;  /* 0xffffffff15177807 */ /* 0x000fe40001800000 */
[----:B------:R-:W-:Y:S02]  /*c440*/  ISETP.GT.U32.AND P5, PT, R22, R61, PT ;  /* 0x0000003d1600720c */ /* 0x000fe40003fa4070 */
[----:B------:R-:W-:Y:S02]  /*c450*/  IADD3 R26, P6, PT, R16, R40, RZ ;  /* 0x00000028101a7210 */ /* 0x000fe40007fde0ff */
[----:B------:R-:W-:-:S02]  /*c460*/  ISETP.NE.U32.AND P4, PT, R40, 0x4afb0ccd, PT ;  /* 0x4afb0ccd2800780c */ /* 0x000fc40003f85070 */
[----:B------:R-:W-:Y:S01]  /*c470*/  ISETP.GT.AND.EX P5, PT, R23, R56, PT, P5 ;  /* 0x000000381700720c */ /* 0x000fe20003fa4350 */
[----:B------:R-:W-:Y:S01]  /*c480*/  IMAD.X R37, R17, 0x1, R41, P6 ;  /* 0x0000000111257824 */ /* 0x000fe200030e0629 */
[----:B------:R-:W-:Y:S02]  /*c490*/  ISETP.NE.AND.EX P4, PT, R41, -0x1, PT, P4 ;  /* 0xffffffff2900780c */ /* 0x000fe40003f85340 */
[----:B------:R-:W-:Y:S02]  /*c4a0*/  IADD3 R21, P6, PT, R40, R18, RZ ;  /* 0x0000001228157210 */ /* 0x000fe40007fde0ff */
[----:B------:R-:W-:Y:S02]  /*c4b0*/  SEL R56, R23, R56, P5 ;  /* 0x0000003817387207 */ /* 0x000fe40002800000 */
[----:B------:R-:W-:Y:S02]  /*c4c0*/  SEL R4, R4, 0x4afb0ccd, P4 ;  /* 0x4afb0ccd04047807 */ /* 0x000fe40002000000 */
[----:B------:R-:W-:Y:S01]  /*c4d0*/  SEL R23, R69, 0x4afb0ccd, P4 ;  /* 0x4afb0ccd45177807 */ /* 0x000fe20002000000 */
[----:B------:R-:W-:Y:S01]  /*c4e0*/  IMAD.X R65, R41, 0x1, R19, P6 ;  /* 0x0000000129417824 */ /* 0x000fe200030e0613 */
[----:B------:R-:W-:-:S02]  /*c4f0*/  SEL R61, R22, R61, P5 ;  /* 0x0000003d163d7207 */ /* 0x000fc40002800000 */
[----:B------:R-:W-:Y:S02]  /*c500*/  SEL R41, R20, 0xffffffff, P4 ;  /* 0xffffffff14297807 */ /* 0x000fe40002000000 */
[----:B------:R-:W-:Y:S02]  /*c510*/  SEL R20, R66, 0xffffffff, P4 ;  /* 0xffffffff42147807 */ /* 0x000fe40002000000 */
[----:B------:R-:W-:Y:S02]  /*c520*/  SEL R22, R4, 0x4afb0ccd, P0 ;  /* 0x4afb0ccd04167807 */ /* 0x000fe40000000000 */
[----:B------:R-:W-:Y:S02]  /*c530*/  SEL R23, R23, 0x4afb0ccd, P1 ;  /* 0x4afb0ccd17177807 */ /* 0x000fe40000800000 */
[----:B------:R-:W-:Y:S02]  /*c540*/  SEL R40, R26, 0x4afb0ccd, P4 ;  /* 0x4afb0ccd1a287807 */ /* 0x000fe40002000000 */
[----:B------:R-:W-:-:S02]  /*c550*/  SEL R4, R8, R76, P5 ;  /* 0x0000004c08047207 */ /* 0x000fc40002800000 */
[----:B------:R-:W-:Y:S02]  /*c560*/  SEL R26, R41, 0xffffffff, P0 ;  /* 0xffffffff291a7807 */ /* 0x000fe40000000000 */
[----:B------:R-:W-:Y:S02]  /*c570*/  ISETP.GT.U32.AND P6, PT, R22, R25, PT ;  /* 0x000000191600720c */ /* 0x000fe40003fc4070 */
[----:B------:R-:W-:Y:S02]  /*c580*/  SEL R20, R20, 0xffffffff, P1 ;  /* 0xffffffff14147807 */ /* 0x000fe40000800000 */
[----:B------:R-:W-:Y:S02]  /*c590*/  ISETP.GT.U32.AND P5, PT, R23, R80, PT ;  /* 0x000000501700720c */ /* 0x000fe40003fa4070 */
[----:B------:R-:W-:Y:S02]  /*c5a0*/  ISETP.GT.AND.EX P6, PT, R26, R63, PT, P6 ;  /* 0x0000003f1a00720c */ /* 0x000fe40003fc4360 */
[----:B------:R-:W-:-:S02]  /*c5b0*/  ISETP.GT.AND.EX P5, PT, R20, R79, PT, P5 ;  /* 0x0000004f1400720c */ /* 0x000fc40003fa4350 */
[----:B------:R-:W-:Y:S02]  /*c5c0*/  SEL R41, R21, 0x4afb0ccd, P4 ;  /* 0x4afb0ccd15297807 */ /* 0x000fe40002000000 */
[----:B------:R-:W-:Y:S02]  /*c5d0*/  SEL R25, R22, R25, P6 ;  /* 0x0000001916197207 */ /* 0x000fe40003000000 */
[----:B------:R-:W-:Y:S02]  /*c5e0*/  SEL R80, R23, R80, P5 ;  /* 0x0000005017507207 */ /* 0x000fe40002800000 */
[----:B------:R-:W-:Y:S02]  /*c5f0*/  SEL R79, R20, R79, P5 ;  /* 0x0000004f144f7207 */ /* 0x000fe40002800000 */
[----:B------:R-:W0:Y:S01]  /*c600*/  LDS.128 R20, [R3+0xf00] ;  /* 0x000f000003147984 */ /* 0x000e220000000c00 */
[----:B------:R-:W-:Y:S02]  /*c610*/  SEL R37, R37, 0xffffffff, P4 ;  /* 0xffffffff25257807 */ /* 0x000fe40002000000 */
[----:B------:R-:W-:-:S02]  /*c620*/  SEL R65, R65, 0xffffffff, P4 ;  /* 0xffffffff41417807 */ /* 0x000fc40002000000 */
[----:B------:R-:W-:Y:S02]  /*c630*/  ISETP.NE.U32.AND P4, PT, R44, 0x4afb0ccd, PT ;  /* 0x4afb0ccd2c00780c */ /* 0x000fe40003f85070 */
[----:B------:R-:W-:Y:S02]  /*c640*/  SEL R40, R40, 0x4afb0ccd, P2 ;  /* 0x4afb0ccd28287807 */ /* 0x000fe40001000000 */
[----:B------:R-:W-:Y:S02]  /*c650*/  ISETP.NE.AND.EX P4, PT, R45, -0x1, PT, P4 ;  /* 0xffffffff2d00780c */ /* 0x000fe40003f85340 */
[----:B------:R-:W-:Y:S02]  /*c660*/  SEL R66, R37, 0xffffffff, P2 ;  /* 0xffffffff25427807 */ /* 0x000fe40001000000 */
[----:B------:R-:W-:Y:S02]  /*c670*/  SEL R26, R26, R63, P6 ;  /* 0x0000003f1a1a7207 */ /* 0x000fe40003000000 */
[----:B------:R-:W-:-:S02]  /*c680*/  SEL R37, R8, R81, P6 ;  /* 0x0000005108257207 */ /* 0x000fc40003000000 */
[----:B------:R-:W-:Y:S02]  /*c690*/  ISETP.GT.U32.AND P6, PT, R40, R85, PT ;  /* 0x000000552800720c */ /* 0x000fe40003fc4070 */
[----:B------:R-:W-:Y:S02]  /*c6a0*/  SEL R69, R12, 0x4afb0ccd, P4 ;  /* 0x4afb0ccd0c457807 */ /* 0x000fe40002000000 */
[----:B------:R-:W-:Y:S02]  /*c6b0*/  SEL R13, R13, 0xffffffff, P4 ;  /* 0xffffffff0d0d7807 */ /* 0x000fe40002000000 */
[----:B------:R-:W-:Y:S02]  /*c6c0*/  SEL R12, R65, 0xffffffff, P3 ;  /* 0xffffffff410c7807 */ /* 0x000fe40001800000 */
[----:B------:R-:W-:Y:S02]  /*c6d0*/  SEL R84, R8, R84, P5 ;  /* 0x0000005408547207 */ /* 0x000fe40002800000 */
[----:B------:R-:W-:-:S02]  /*c6e0*/  SEL R63, R41, 0x4afb0ccd, P3 ;  /* 0x4afb0ccd293f7807 */ /* 0x000fc40001800000 */
[----:B------:R-:W-:Y:S02]  /*c6f0*/  ISETP.GT.AND.EX P6, PT, R66, R29, PT, P6 ;  /* 0x0000001d4200720c */ /* 0x000fe40003fc4360 */
[----:B------:R-:W-:Y:S02]  /*c700*/  IADD3 R65, P5, PT, R44, R14, RZ ;  /* 0x0000000e2c417210 */ /* 0x000fe40007fbe0ff */
[----:B------:R-:W-:Y:S02]  /*c710*/  SEL R41, R69, 0x4afb0ccd, P0 ;  /* 0x4afb0ccd45297807 */ /* 0x000fe40000000000 */
[----:B------:R-:W-:Y:S02]  /*c720*/  SEL R13, R13, 0xffffffff, P0 ;  /* 0xffffffff0d0d7807 */ /* 0x000fe40000000000 */
[----:B------:R-:W-:Y:S02]  /*c730*/  ISETP.GT.U32.AND P0, PT, R63, R50, PT ;  /* 0x000000323f00720c */ /* 0x000fe40003f04070 */
[----:B------:R-:W-:Y:S01]  /*c740*/  SEL R85, R40, R85, P6 ;  /* 0x0000005528557207 */ /* 0x000fe20003000000 */
[----:B------:R-:W-:Y:S01]  /*c750*/  IMAD.X R40, R45, 0x1, R15, P5 ;  /* 0x000000012d287824 */ /* 0x000fe200028e060f */
[----:B------:R-:W-:-:S02]  /*c760*/  ISETP.GT.AND.EX P0, PT, R12, R53, PT, P0 ;  /* 0x000000350c00720c */ /* 0x000fc40003f04300 */
[----:B------:R-:W-:Y:S02]  /*c770*/  IADD3 R14, P5, PT, R16, R44, RZ ;  /* 0x0000002c100e7210 */ /* 0x000fe40007fbe0ff */
[----:B------:R-:W-:Y:S02]  /*c780*/  SEL R15, R65, 0x4afb0ccd, P4 ;  /* 0x4afb0ccd410f7807 */ /* 0x000fe40002000000 */
[----:B------:R-:W-:Y:S02]  /*c790*/  SEL R16, R40, 0xffffffff, P4 ;  /* 0xffffffff28107807 */ /* 0x000fe40002000000 */
[----:B------:R-:W-:Y:S02]  /*c7a0*/  SEL R53, R12, R53, P0 ;  /* 0x000000350c357207 */ /* 0x000fe40000000000 */
[----:B------:R-:W-:Y:S01]  /*c7b0*/  SEL R50, R63, R50, P0 ;  /* 0x000000323f327207 */ /* 0x000fe20000000000 */
[----:B------:R-:W-:Y:S01]  /*c7c0*/  IMAD.X R63, R17, 0x1, R45, P5 ;  /* 0x00000001113f7824 */ /* 0x000fe200028e062d */
[----:B------:R-:W-:-:S02]  /*c7d0*/  SEL R12, R14, 0x4afb0ccd, P4 ;  /* 0x4afb0ccd0e0c7807 */ /* 0x000fc40002000000 */
[----:B------:R-:W-:Y:S02]  /*c7e0*/  SEL R15, R15, 0x4afb0ccd, P1 ;  /* 0x4afb0ccd0f0f7807 */ /* 0x000fe40000800000 */
[----:B------:R-:W-:Y:S02]  /*c7f0*/  SEL R14, R16, 0xffffffff, P1 ;  /* 0xffffffff100e7807 */ /* 0x000fe40000800000 */
[----:B------:R-:W-:Y:S02]  /*c800*/  IADD3 R17, P5, PT, R44, R18, RZ ;  /* 0x000000122c117210 */ /* 0x000fe40007fbe0ff */
[----:B------:R-:W-:Y:S02]  /*c810*/  ISETP.GT.U32.AND P1, PT, R41, R70, PT ;  /* 0x000000462900720c */ /* 0x000fe40003f24070 */
[----:B------:R-:W-:Y:S01]  /*c820*/  SEL R63, R63, 0xffffffff, P4 ;  /* 0xffffffff3f3f7807 */ /* 0x000fe20002000000 */
[----:B------:R-:W-:Y:S01]  /*c830*/  IMAD.X R19, R45, 0x1, R19, P5 ;  /* 0x000000012d137824 */ /* 0x000fe200028e0613 */
[----:B------:R-:W-:-:S02]  /*c840*/  ISETP.GT.AND.EX P1, PT, R13, R34, PT, P1 ;  /* 0x000000220d00720c */ /* 0x000fc40003f24310 */
[----:B------:R-:W-:Y:S02]  /*c850*/  SEL R12, R12, 0x4afb0ccd, P2 ;  /* 0x4afb0ccd0c0c7807 */ /* 0x000fe40001000000 */
[----:B0-----:R-:W-:Y:S02]  /*c860*/  IADD3 R44, P5, PT, R20, R10, RZ ;  /* 0x0000000a142c7210 */ /* 0x001fe40007fbe0ff */
[----:B------:R-:W-:Y:S02]  /*c870*/  SEL R78, R8, R78, P0 ;  /* 0x0000004e084e7207 */ /* 0x000fe40000000000 */
[----:B------:R-:W-:Y:S02]  /*c880*/  SEL R29, R66, R29, P6 ;  /* 0x0000001d421d7207 */ /* 0x000fe40003000000 */
[----:B------:R-:W-:Y:S02]  /*c890*/  SEL R63, R63, 0xffffffff, P2 ;  /* 0xffffffff3f3f7807 */ /* 0x000fe40001000000 */
[----:B------:R-:W-:-:S02]  /*c8a0*/  SEL R54, R8, R54, P6 ;  /* 0x0000003608367207 */ /* 0x000fc40003000000 */
[----:B------:R-:W-:Y:S02]  /*c8b0*/  SEL R16, R13, R34, P1 ;  /* 0x000000220d107207 */ /* 0x000fe40000800000 */
[----:B------:R-:W-:Y:S02]  /*c8c0*/  ISETP.NE.U32.AND P0, PT, R10, 0x4afb0ccd, PT ;  /* 0x4afb0ccd0a00780c */ /* 0x000fe40003f05070 */
[----:B------:R-:W-:Y:S02]  /*c8d0*/  ISETP.GT.U32.AND P2, PT, R15, R74, PT ;  /* 0x0000004a0f00720c */ /* 0x000fe40003f44070 */
[----:B------:R-:W-:Y:S02]  /*c8e0*/  ISETP.GT.U32.AND P6, PT, R12, R57, PT ;  /* 0x000000390c00720c */ /* 0x000fe40003fc4070 */
[----:B------:R-:W-:Y:S02]  /*c8f0*/  SEL R34, R17, 0x4afb0ccd, P4 ;  /* 0x4afb0ccd11227807 */ /* 0x000fe40002000000 */
[----:B------:R-:W-:Y:S01]  /*c900*/  SEL R17, R19, 0xffffffff, P4 ;  /* 0xffffffff13117807 */ /* 0x000fe20002000000 */
[----:B------:R-:W-:Y:S01]  /*c910*/  IMAD.X R19, R21, 0x1, R11, P5 ;  /* 0x0000000115137824 */ /* 0x000fe200028e060b */
[----:B------:R-:W-:-:S02]  /*c920*/  SEL R70, R41, R70, P1 ;  /* 0x0000004629467207 */ /* 0x000fc40000800000 */
[----:B------:R-:W-:Y:S02]  /*c930*/  SEL R18, R8, R24, P1 ;  /* 0x0000001808127207 */ /* 0x000fe40000800000 */
[----:B------:R-:W-:Y:S02]  /*c940*/  ISETP.NE.U32.AND P4, PT, R38, 0x4afb0ccd, PT ;  /* 0x4afb0ccd2600780c */ /* 0x000fe40003f85070 */
[C---:B------:R-:W-:Y:S02]  /*c950*/  IADD3 R40, P1, PT, R20.reuse, R38, RZ ;  /* 0x0000002614287210 */ /* 0x040fe40007f3e0ff */
[----:B------:R-:W-:Y:S02]  /*c960*/  ISETP.NE.U32.AND P5, PT, R20, 0x4afb0ccd, PT ;  /* 0x4afb0ccd1400780c */ /* 0x000fe40003fa5070 */
[----:B------:R-:W-:Y:S02]  /*c970*/  ISETP.NE.AND.EX P0, PT, R11, -0x1, PT, P0 ;  /* 0xffffffff0b00780c */ /* 0x000fe40003f05300 */
[----:B------:R-:W-:-:S02]  /*c980*/  ISETP.GT.AND.EX P2, PT, R14, R73, PT, P2 ;  /* 0x000000490e00720c */ /* 0x000fc40003f44320 */
[----:B------:R-:W-:Y:S02]  /*c990*/  ISETP.GT.AND.EX P6, PT, R63, R60, PT, P6 ;  /* 0x0000003c3f00720c */ /* 0x000fe40003fc4360 */
[----:B------:R-:W-:Y:S01]  /*c9a0*/  ISETP.NE.AND.EX P4, PT, R39, -0x1, PT, P4 ;  /* 0xffffffff2700780c */ /* 0x000fe20003f85340 */
[C---:B------:R-:W-:Y:S01]  /*c9b0*/  IMAD.X R76, R21.reuse, 0x1, R39, P1 ;  /* 0x00000001154c7824 */ /* 0x040fe200008e0627 */
[----:B------:R-:W-:Y:S02]  /*c9c0*/  ISETP.NE.AND.EX P5, PT, R21, -0x1, PT, P5 ;  /* 0xffffffff1500780c */ /* 0x000fe40003fa5350 */
[----:B------:R-:W-:Y:S02]  /*c9d0*/  SEL R44, R44, 0x4afb0ccd, P0 ;  /* 0x4afb0ccd2c2c7807 */ /* 0x000fe40000000000 */
[----:B------:R-:W-:Y:S02]  /*c9e0*/  SEL R74, R15, R74, P2 ;  /* 0x0000004a0f4a7207 */ /* 0x000fe40001000000 */
[----:B------:R-:W-:-:S02]  /*c9f0*/  SEL R73, R14, R73, P2 ;  /* 0x000000490e497207 */ /* 0x000fc40001000000 */
[----:B------:R-:W-:Y:S02]  /*ca00*/  SEL R57, R12, R57, P6 ;  /* 0x000000390c397207 */ /* 0x000fe40003000000 */
[----:B------:R0:W1:Y:S01]  /*ca10*/  LDS.128 R12, [R3+0xf10] ;  /* 0x000f1000030c7984 */ /* 0x0000620000000c00 */
[----:B------:R-:W-:Y:S02]  /*ca20*/  IADD3 R24, P1, PT, R20, R42, RZ ;  /* 0x0000002a14187210 */ /* 0x000fe40007f3e0ff */
[----:B------:R-:W-:Y:S02]  /*ca30*/  SEL R40, R40, 0x4afb0ccd, P4 ;  /* 0x4afb0ccd28287807 */ /* 0x000fe40002000000 */
[----:B------:R-:W-:Y:S02]  /*ca40*/  SEL R19, R19, 0xffffffff, P0 ;  /* 0xffffffff13137807 */ /* 0x000fe40000000000 */
[----:B------:R-:W-:Y:S01]  /*ca50*/  SEL R44, R44, 0x4afb0ccd, P5 ;  /* 0x4afb0ccd2c2c7807 */ /* 0x000fe20002800000 */
[----:B0-----:R-:W-:Y:S01]  /*ca60*/  IMAD.X R3, R21, 0x1, R43, P1 ;  /* 0x0000000115037824 */ /* 0x001fe200008e062b */
[----:B------:R-:W-:-:S02]  /*ca70*/  SEL R76, R76, 0xffffffff, P4 ;  /* 0xffffffff4c4c7807 */ /* 0x000fc40002000000 */
[----:B------:R-:W-:Y:S02]  /*ca80*/  SEL R40, R40, 0x4afb0ccd, P5 ;  /* 0x4afb0ccd28287807 */ /* 0x000fe40002800000 */
[----:B------:R-:W-:Y:S02]  /*ca90*/  SEL R48, R8, R48, P2 ;  /* 0x0000003008307207 */ /* 0x000fe40001000000 */
[----:B------:R-:W-:Y:S01]  /*caa0*/  SEL R19, R19, 0xffffffff, P5 ;  /* 0xffffffff13137807 */ /* 0x000fe20002800000 */
[----:B------:R-:W-:Y:S01]  /*cab0*/  BAR.SYNC.DEFER_BLOCKING 0x0 ;  /* 0x0000000000007b1d */ /* 0x000fe20000010000 */
[----:B------:R-:W-:Y:S02]  /*cac0*/  ISETP.GT.U32.AND P1, PT, R44, R51, PT ;  /* 0x000000332c00720c */ /* 0x000fe40003f24070 */
[----:B------:R-:W-:Y:S02]  /*cad0*/  ISETP.NE.U32.AND P2, PT, R42, 0x4afb0ccd, PT ;  /* 0x4afb0ccd2a00780c */ /* 0x000fe40003f45070 */
[----:B------:R-:W-:-:S02]  /*cae0*/  SEL R63, R63, R60, P6 ;  /* 0x0000003c3f3f7207 */ /* 0x000fc40003000000 */
[----:B------:R-:W-:Y:S02]  /*caf0*/  SEL R62, R8, R62, P6 ;  /* 0x0000003e083e7207 */ /* 0x000fe40003000000 */
[----:B------:R-:W-:Y:S02]  /*cb00*/  SEL R76, R76, 0xffffffff, P5 ;  /* 0xffffffff4c4c7807 */ /* 0x000fe40002800000 */
[----:B------:R-:W-:Y:S02]  /*cb10*/  ISETP.GT.U32.AND P6, PT, R40, R71, PT ;  /* 0x000000472800720c */ /* 0x000fe40003fc4070 */
[----:B------:R-:W-:Y:S02]  /*cb20*/  ISETP.GT.AND.EX P1, PT, R19, R72, PT, P1 ;  /* 0x000000481300720c */ /* 0x000fe40003f24310 */
[----:B------:R-:W-:Y:S02]  /*cb30*/  ISETP.NE.AND.EX P2, PT, R43, -0x1, PT, P2 ;  /* 0xffffffff2b00780c */ /* 0x000fe40003f45320 */
[----:B------:R-:W-:-:S02]  /*cb40*/  ISETP.GT.AND.EX P6, PT, R76, R7, PT, P6 ;  /* 0x000000074c00720c */ /* 0x000fc40003fc4360 */
[----:B------:R-:W-:Y:S01]  /*cb50*/  SEL R69, R44, R51, P1 ;  /* 0x000000332c457207 */ /* 0x000fe20000800000 */
[----:B------:R-:W-:Y:S01]  /*cb60*/  VIADD R51, R5, 0xf ;  /* 0x0000000f05337836 */ /* 0x000fe20000000000 */
[----:B------:R-:W-:Y:S02]  /*cb70*/  SEL R24, R24, 0x4afb0ccd, P2 ;  /* 0x4afb0ccd18187807 */ /* 0x000fe40001000000 */
[----:B------:R-:W-:Y:S02]  /*cb80*/  SEL R76, R76, R7, P6 ;  /* 0x000000074c4c7207 */ /* 0x000fe40003000000 */
[----:B------:R-:W-:Y:S02]  /*cb90*/  SEL R7, R3, 0xffffffff, P2 ;  /* 0xffffffff03077807 */ /* 0x000fe40001000000 */
[----:B------:R-:W-:Y:S02]  /*cba0*/  SEL R24, R24, 0x4afb0ccd, P5 ;  /* 0x4afb0ccd18187807 */ /* 0x000fe40002800000 */
[----:B------:R-:W-:-:S02]  /*cbb0*/  SEL R72, R19, R72, P1 ;  /* 0x0000004813487207 */ /* 0x000fc40000800000 */
[----:B------:R-:W-:Y:S02]  /*cbc0*/  SEL R3, R17, 0xffffffff, P3 ;  /* 0xffffffff11037807 */ /* 0x000fe40001800000 */
[----:B------:R-:W-:Y:S02]  /*cbd0*/  SEL R9, R51, R9, P1 ;  /* 0x0000000933097207 */ /* 0x000fe40000800000 */
[----:B------:R-:W-:Y:S02]  /*cbe0*/  SEL R34, R34, 0x4afb0ccd, P3 ;  /* 0x4afb0ccd22227807 */ /* 0x000fe40001800000 */
[----:B------:R-:W-:Y:S02]  /*cbf0*/  IADD3 R17, P1, PT, R20, R46, RZ ;  /* 0x0000002e14117210 */ /* 0x000fe40007f3e0ff */
[----:B------:R-:W-:Y:S02]  /*cc00*/  SEL R71, R40, R71, P6 ;  /* 0x0000004728477207 */ /* 0x000fe40003000000 */
[----:B------:R-:W-:-:S02]  /*cc10*/  SEL R7, R7, 0xffffffff, P5 ;  /* 0xffffffff07077807 */ /* 0x000fc40002800000 */
[-C--:B------:R-:W-:Y:S02]  /*cc20*/  ISETP.GT.U32.AND P3, PT, R24, R25.reuse, PT ;  /* 0x000000191800720c */ /* 0x080fe40003f64070 */
[----:B------:R-:W-:Y:S02]  /*cc30*/  SEL R36, R51, R36, P6 ;  /* 0x0000002433247207 */ /* 0x000fe40003000000 */
[----:B------:R-:W-:Y:S01]  /*cc40*/  ISETP.NE.U32.AND P6, PT, R46, 0x4afb0ccd, PT ;  /* 0x4afb0ccd2e00780c */ /* 0x000fe20003fc5070 */
[----:B------:R-:W-:Y:S01]  /*cc50*/  IMAD.X R20, R21, 0x1, R47, P1 ;  /* 0x0000000115147824 */ /* 0x000fe200008e062f */
[----:B------:R-:W-:Y:S02]  /*cc60*/  ISETP.GT.AND.EX P3, PT, R7, R26, PT, P3 ;  /* 0x0000001a0700720c */ /* 0x000fe40003f64330 */
[----:B------:R-:W-:Y:S02]  /*cc70*/  ISETP.NE.AND.EX P6, PT, R47, -0x1, PT, P6 ;  /* 0xffffffff2f00780c */ /* 0x000fe40003fc5360 */
[----:B------:R-:W-:-:S02]  /*cc80*/  SEL R81, R24, R25, P3 ;  /* 0x0000001918517207 */ /* 0x000fc40001800000 */
[----:B------:R-:W-:Y:S02]  /*cc90*/  SEL R17, R17, 0x4afb0ccd, P6 ;  /* 0x4afb0ccd11117807 */ /* 0x000fe40003000000 */
[----:B------:R-:W-:Y:S02]  /*cca0*/  SEL R25, R20, 0xffffffff, P6 ;  /* 0xffffffff14197807 */ /* 0x000fe40003000000 */
[----:B------:R-:W-:Y:S02]  /*ccb0*/  SEL R26, R7, R26, P3 ;  /* 0x0000001a071a7207 */ /* 0x000fe40001800000 */
[----:B------:R-:W-:Y:S02]  /*ccc0*/  SEL R24, R51, R37, P3 ;  /* 0x0000002533187207 */ /* 0x000fe40001800000 */
[C---:B------:R-:W-:Y:S02]  /*ccd0*/  IADD3 R66, P3, PT, R22.reuse, R38, RZ ;  /* 0x0000002616427210 */ /* 0x040fe40007f7e0ff */
[----:B------:R-:W-:-:S02]  /*cce0*/  IADD3 R7, P1, PT, R22, R10, RZ ;  /* 0x0000000a16077210 */ /* 0x000fc40007f3e0ff */
[----:B------:R-:W-:Y:S02]  /*ccf0*/  SEL R37, R17, 0x4afb0ccd, P5 ;  /* 0x4afb0ccd11257807 */ /* 0x000fe40002800000 */
[----:B------:R-:W-:Y:S02]  /*cd00*/  SEL R25, R25, 0xffffffff, P5 ;  /* 0xffffffff19197807 */ /* 0x000fe40002800000 */
[----:B------:R-:W-:Y:S01]  /*cd10*/  IADD3 R60, P5, PT, R22, R42, RZ ;  /* 0x0000002a163c7210 */ /* 0x000fe20007fbe0ff */
[C---:B------:R-:W-:Y:S01]  /*cd20*/  IMAD.X R65, R23.reuse, 0x1, R39, P3 ;  /* 0x0000000117417824 */ /* 0x040fe200018e0627 */
[----:B-1----:R-:W-:Y:S01]  /*cd30*/  IADD3 R40, P3, PT, R12, R10, RZ ;  /* 0x0000000a0c287210 */ /* 0x002fe20007f7e0ff */
[C---:B------:R-:W-:Y:S01]  /*cd40*/  IMAD.X R86, R23.reuse, 0x1, R11, P1 ;  /* 0x0000000117567824 */ /* 0x040fe200008e060b */
[----:B------:R-:W-:Y:S01]  /*cd50*/  IADD3 R44, P1, PT, R22, R46, RZ ;  /* 0x0000002e162c7210 */ /* 0x000fe20007f3e0ff */
[----:B------:R-:W-:Y:S01]  /*cd60*/  IMAD.X R45, R23, 0x1, R43, P5 ;  /* 0x00000001172d7824 */ /* 0x000fe200028e062b */
[----:B------:R-:W-:Y:S01]  /*cd70*/  ISETP.GT.U32.AND P5, PT, R37, R70, PT ;  /* 0x000000462500720c */ /* 0x000fe20003fa4070 */
[----:B------:R-:W-:Y:S01]  /*cd80*/  IMAD.X R21, R13, 0x1, R11, P3 ;  /* 0x000000010d157824 */ /* 0x000fe200018e060b */
[----:B------:R-:W-:Y:S01]  /*cd90*/  IADD3 R17, P3, PT, R12, R38, RZ ;  /* 0x000000260c117210 */ /* 0x000fe20007f7e0ff */
[----:B------:R-:W-:Y:S01]  /*cda0*/  IMAD.X R41, R23, 0x1, R47, P1 ;  /* 0x0000000117297824 */ /* 0x000fe200008e062f */
[----:B------:R-:W-:-:S02]  /*cdb0*/  ISETP.GT.AND.EX P5, PT, R25, R16, PT, P5 ;  /* 0x000000101900720c */ /* 0x000fc40003fa4350 */
[----:B------:R-:W-:Y:S01]  /*cdc0*/  ISETP.NE.U32.AND P1, PT, R22, 0x4afb0ccd, PT ;  /* 0x4afb0ccd1600780c */ /* 0x000fe20003f25070 */
[----:B------:R-:W-:Y:S01]  /*cdd0*/  IMAD.X R22, R13, 0x1, R39, P3 ;  /* 0x000000010d167824 */ /* 0x000fe200018e0627 */
[----:B------:R-:W-:Y:S02]  /*cde0*/  SEL R37, R37, R70, P5 ;  /* 0x0000004625257207 */ /* 0x000fe40002800000 */
        /* <DEDUP_REMOVED lines=8> */
[----:B------:R-:W-:Y:S02]  /*ce70*/  IADD3 R18, P3, PT, R12, R46, RZ ;  /* 0x0000002e0c127210 */ /* 0x000fe40007f7e0ff */
[----:B------:R-:W-:Y:S02]  /*ce80*/  SEL R86, R86, 0xffffffff, P1 ;  /* 0xffffffff56567807 */ /* 0x000fe40000800000 */
[----:B------:R-:W-:Y:S01]  /*ce90*/  ISETP.GT.U32.AND P5, PT, R70, R75, PT ;  /* 0x0000004b4600720c */ /* 0x000fe20003fa4070 */
[----:B------:R-:W-:Y:S01]  /*cea0*/  IMAD.X R16, R13, 0x1, R47, P3 ;  /* 0x000000010d107824 */ /* 0x000fe200018e062f */
[----:B------:R-:W-:-:S02]  /*ceb0*/  ISETP.NE.U32.AND P3, PT, R12, 0x4afb0ccd, PT ;  /* 0x4afb0ccd0c00780c */ /* 0x000fc40003f65070 */
[-C--:B------:R-:W-:Y:S02]  /*cec0*/  ISETP.GT.AND.EX P5, PT, R86, R33.reuse, PT, P5 ;  /* 0x000000215600720c */ /* 0x080fe40003fa4350 */
[----:B------:R-:W-:Y:S02]  /*ced0*/  SEL R87, R66, 0x4afb0ccd, P4 ;  /* 0x4afb0ccd42577807 */ /* 0x000fe40002000000 */
[----:B------:R-:W-:Y:S02]  /*cee0*/  SEL R77, R86, R33, P5 ;  /* 0x00000021564d7207 */ /* 0x000fe40002800000 */
[----:B------:R-:W-:Y:S02]  /*cef0*/  ISETP.NE.AND.EX P3, PT, R13, -0x1, PT, P3 ;  /* 0xffffffff0d00780c */ /* 0x000fe40003f65330 */
        /* <DEDUP_REMOVED lines=17> */
[----:B------:R-:W-:Y:S02]  /*d010*/  SEL R65, R65, 0xffffffff, P1 ;  /* 0xffffffff41417807 */ /* 0x000fe40000800000 */
[----:B------:R-:W-:Y:S02]  /*d020*/  SEL R17, R44, 0x4afb0ccd, P1 ;  /* 0x4afb0ccd2c117807 */ /* 0x000fe40000800000 */
[----:B------:R-:W-:-:S02]  /*d030*/  ISETP.GT.U32.AND P5, PT, R41, R32, PT ;  /* 0x000000202900720c */ /* 0x000fc40003fa4070 */
[----:B------:R-:W-:Y:S02]  /*d040*/  SEL R19, R70, 0x4afb0ccd, P1 ;  /* 0x4afb0ccd46137807 */ /* 0x000fe40000800000 */
[----:B------:R-:W-:Y:S02]  /*d050*/  SEL R86, R86, 0xffffffff, P1 ;  /* 0xffffffff56567807 */ /* 0x000fe40000800000 */
[----:B------:R-:W-:Y:S02]  /*d060*/  SEL R44, R45, 0xffffffff, P1 ;  /* 0xffffffff2d2c7807 */ /* 0x000fe40000800000 */
[----:B------:R-:W-:Y:S02]  /*d070*/  ISETP.GT.U32.AND P1, PT, R34, R35, PT ;  /* 0x000000232200720c */ /* 0x000fe40003f24070 */
        /* <DEDUP_REMOVED lines=8> */
[----:B------:R-:W-:Y:S02]  /*d100*/  IADD3 R21, P5, PT, R14, R10, RZ ;  /* 0x0000000a0e157210 */ /* 0x000fe40007fbe0ff */
[----:B------:R-:W-:-:S03]  /*d110*/  ISETP.GT.AND.EX P1, PT, R3, R30, PT, P1 ;  /* 0x0000001e0300720c */ /* 0x000fc60003f24310 */
[----:B------:R-:W-:Y:S01]  /*d120*/  IMAD.X R11, R15, 0x1, R11, P5 ;  /* 0x000000010f0b7824 */ /* 0x000fe200028e060b */
[----:B------:R-:W-:Y:S02]  /*d130*/  SEL R30, R3, R30, P1 ;  /* 0x0000001e031e7207 */ /* 0x000fe40000800000 */
[----:B------:R-:W-:-:S05]  /*d140*/  IADD3 R3, P5, PT, R14, R38, RZ ;  /* 0x000000260e037210 */ /* 0x000fca0007fbe0ff */
[----:B------:R-:W-:Y:S01]  /*d150*/  IMAD.X R10, R15, 0x1, R39, P5 ;  /* 0x000000010f0a7824 */ /* 0x000fe200028e0627 */
[----:B------:R-:W-:Y:S02]  /*d160*/  ISETP.GT.U32.AND P5, PT, R17, R74, PT ;  /* 0x0000004a1100720c */ /* 0x000fe40003fa4070 */
[----:B------:R-:W-:Y:S02]  /*d170*/  SEL R3, R3, 0x4afb0ccd, P4 ;  /* 0x4afb0ccd03037807 */ /* 0x000fe40002000000 */
[----:B------:R-:W-:Y:S02]  /*d180*/  SEL R10, R10, 0xffffffff, P4 ;  /* 0xffffffff0a0a7807 */ /* 0x000fe40002000000 */
[----:B------:R-:W-:Y:S02]  /*d190*/  SEL R21, R21, 0x4afb0ccd, P0 ;  /* 0x4afb0ccd15157807 */ /* 0x000fe40000000000 */
[----:B------:R-:W-:Y:S02]  /*d1a0*/  SEL R11, R11, 0xffffffff, P0 ;  /* 0xffffffff0b0b7807 */ /* 0x000fe40000000000 */
[----:B------:R-:W-:-:S02]  /*d1b0*/  ISETP.GT.AND.EX P5, PT, R44, R73, PT, P5 ;  /* 0x000000492c00720c */ /* 0x000fc40003fa4350 */
[----:B------:R-:W-:Y:S02]  /*d1c0*/  IADD3 R23, P4, PT, R14, R42, RZ ;  /* 0x0000002a0e177210 */ /* 0x000fe40007f9e0ff */
[----:B------:R-:W-:Y:S02]  /*d1d0*/  ISETP.GT.U32.AND P0, PT, R19, R80, PT ;  /* 0x000000501300720c */ /* 0x000fe40003f04070 */
[----:B------:R-:W-:Y:S01]  /*d1e0*/  SEL R38, R17, R74, P5 ;  /* 0x0000004a11267207 */ /* 0x000fe20002800000 */
[----:B------:R-:W-:Y:S01]  /*d1f0*/  IMAD.X R17, R15, 0x1, R43, P4 ;  /* 0x000000010f117824 */ /* 0x000fe200020e062b */
[----:B------:R-:W-:-:S04]  /*d200*/  ISETP.GT.AND.EX P0, PT, R86, R79, PT, P0 ;  /* 0x0000004f5600720c */ /* 0x000fc80003f04300 */
[----:B------:R-:W-:Y:S02]  /*d210*/  SEL R70, R19, R80, P0 ;  /* 0x0000005013467207 */ /* 0x000fe40000000000 */
[----:B------:R-:W-:Y:S02]  /*d220*/  SEL R19, R23, 0x4afb0ccd, P2 ;  /* 0x4afb0ccd17137807 */ /* 0x000fe40001000000 */
[----:B------:R-:W-:Y:S02]  /*d230*/  SEL R17, R17, 0xffffffff, P2 ;  /* 0xffffffff11117807 */ /* 0x000fe40001000000 */
[----:B------:R-:W-:Y:S02]  /*d240*/  ISETP.GT.U32.AND P2, PT, R22, R55, PT ;  /* 0x000000371600720c */ /* 0x000fe40003f44070 */
[----:B------:R-:W-:Y:S02]  /*d250*/  IADD3 R46, P4, PT, R14, R46, RZ ;  /* 0x0000002e0e2e7210 */ /* 0x000fe40007f9e0ff */
[----:B------:R-:W-:-:S02]  /*d260*/  ISETP.GT.AND.EX P2, PT, R20, R59, PT, P2 ;  /* 0x0000003b1400720c */ /* 0x000fc40003f44320 */
[----:B------:R-:W-:Y:S02]  /*d270*/  SEL R39, R86, R79, P0 ;  /* 0x0000004f56277207 */ /* 0x000fe40000000000 */
[----:B------:R-:W-:Y:S02]  /*d280*/  SEL R27, R44, R73, P5 ;  /* 0x000000492c1b7207 */ /* 0x000fe40002800000 */
[----:B------:R-:W-:Y:S02]  /*d290*/  SEL R42, R51, R84, P0 ;  /* 0x00000054332a7207 */ /* 0x000fe40000000000 */
[----:B------:R-:W-:Y:S02]  /*d2a0*/  SEL R41, R41, R32, P3 ;  /* 0x0000002029297207 */ /* 0x000fe40001800000 */
[----:B------:R-:W-:Y:S02]  /*d2b0*/  SEL R65, R65, R82, P3 ;  /* 0x0000005241417207 */ /* 0x000fe40001800000 */
[----:B------:R-:W-:-:S02]  /*d2c0*/  SEL R73, R51, R83, P3 ;  /* 0x0000005333497207 */ /* 0x000fc40001800000 */
[----:B------:R-:W-:Y:S02]  /*d2d0*/  ISETP.NE.U32.AND P0, PT, R14, 0x4afb0ccd, PT ;  /* 0x4afb0ccd0e00780c */ /* 0x000fe40003f05070 */
[----:B------:R-:W-:Y:S02]  /*d2e0*/  ISETP.GT.U32.AND P3, PT, R13, R52, PT ;  /* 0x000000340d00720c */ /* 0x000fe40003f64070 */
[----:B------:R-:W-:Y:S02]  /*d2f0*/  SEL R55, R22, R55, P2 ;  /* 0x0000003716377207 */ /* 0x000fe40001000000 */
[----:B------:R-:W-:Y:S02]  /*d300*/  SEL R59, R20, R59, P2 ;  /* 0x0000003b143b7207 */ /* 0x000fe40001000000 */
[----:B------:R-:W-:Y:S01]  /*d310*/  SEL R67, R51, R67, P2 ;  /* 0x0000004333437207 */ /* 0x000fe20001000000 */
[----:B------:R-:W-:Y:S01]  /*d320*/  IMAD.X R43, R15, 0x1, R47, P4 ;  /* 0x000000010f2b7824 */ /* 0x000fe200020e062f */
[----:B------:R-:W-:-:S02]  /*d330*/  ISETP.GT.U32.AND P2, PT, R16, R57, PT ;  /* 0x000000391000720c */ /* 0x000fc40003f44070 */
[----:B------:R-:W-:Y:S02]  /*d340*/  ISETP.NE.AND.EX P0, PT, R15, -0x1, PT, P0 ;  /* 0xffffffff0f00780c */ /* 0x000fe40003f05300 */
[----:B------:R-:W-:Y:S02]  /*d350*/  SEL R46, R46, 0x4afb0ccd, P6 ;  /* 0x4afb0ccd2e2e7807 */ /* 0x000fe40003000000 */
[----:B------:R-:W-:Y:S02]  /*d360*/  ISETP.GT.AND.EX P3, PT, R66, R49, PT, P3 ;  /* 0x000000314200720c */ /* 0x000fe40003f64330 */
[----:B------:R-:W-:Y:S02]  /*d370*/  ISETP.GT.U32.AND P4, PT, R18, R85, PT ;  /* 0x000000551200720c */ /* 0x000fe40003f84070 */
[----:B------:R-:W-:Y:S01]  /*d380*/  ISETP.GT.AND.EX P2, PT, R12, R63, PT, P2 ;  /* 0x0000003f0c00720c */ /* 0x000fe20003f44320 */
[----:B------:R-:W-:Y:S01]  /*d390*/  VIADD R5, R5, 0x10 ;  /* 0x0000001005057836 */ /* 0x000fe20000000000 */
[----:B------:R-:W-:-:S02]  /*d3a0*/  SEL R35, R34, R35, P1 ;  /* 0x0000002322237207 */ /* 0x000fc40000800000 */
[----:B------:R-:W-:Y:S02]  /*d3b0*/  SEL R43, R43, 0xffffffff, P6 ;  /* 0xffffffff2b2b7807 */ /* 0x000fe40003000000 */
[----:B------:R-:W-:Y:S02]  /*d3c0*/  SEL R46, R46, 0x4afb0ccd, P0 ;  /* 0x4afb0ccd2e2e7807 */ /* 0x000fe40000000000 */
[----:B------:R-:W-:Y:S02]  /*d3d0*/  ISETP.GT.AND.EX P4, PT, R60, R29, PT, P4 ;  /* 0x0000001d3c00720c */ /* 0x000fe40003f84340 */
[----:B------:R-:W-:Y:S02]  /*d3e0*/  SEL R66, R66, R49, P3 ;  /* 0x0000003142427207 */ /* 0x000fe40001800000 */
[----:B------:R-:W-:Y:S02]  /*d3f0*/  SEL R49, R16, R57, P2 ;  /* 0x0000003910317207 */ /* 0x000fe40001000000 */
[----:B------:R-:W-:-:S02]  /*d400*/  SEL R52, R13, R52, P3 ;  /* 0x000000340d347207 */ /* 0x000fc40001800000 */
[----:B------:R-:W-:Y:S02]  /*d410*/  SEL R57, R51, R31, P3 ;  /* 0x0000001f33397207 */ /* 0x000fe40001800000 */
[----:B------:R-:W-:Y:S02]  /*d420*/  SEL R43, R43, 0xffffffff, P0 ;  /* 0xffffffff2b2b7807 */ /* 0x000fe40000000000 */
[----:B------:R-:W-:Y:S02]  /*d430*/  ISETP.GT.U32.AND P3, PT, R46, R35, PT ;  /* 0x000000232e00720c */ /* 0x000fe40003f64070 */
[----:B------:R-:W-:Y:S02]  /*d440*/  SEL R47, R18, R85, P4 ;  /* 0x00000055122f7207 */ /* 0x000fe40002000000 */
[----:B------:R-:W-:Y:S02]  /*d450*/  SEL R60, R60, R29, P4 ;  /* 0x0000001d3c3c7207 */ /* 0x000fe40002000000 */
[----:B------:R-:W-:-:S02]  /*d460*/  SEL R54, R51, R54, P4 ;  /* 0x0000003633367207 */ /* 0x000fc40002000000 */
[----:B------:R-:W-:Y:S02]  /*d470*/  ISETP.GE.AND P4, PT, R5, UR13, PT ;  /* 0x0000000d05007c0c */ /* 0x000fe4000bf86270 */
[----:B------:R-:W-:Y:S02]  /*d480*/  SEL R63, R12, R63, P2 ;  /* 0x0000003f0c3f7207 */ /* 0x000fe40001000000 */
[----:B------:R-:W-:Y:S02]  /*d490*/  SEL R21, R21, 0x4afb0ccd, P0 ;  /* 0x4afb0ccd15157807 */ /* 0x000fe40000000000 */
[----:B------:R-:W-:Y:S02]  /*d4a0*/  SEL R12, R3, 0x4afb0ccd, P0 ;  /* 0x4afb0ccd030c7807 */ /* 0x000fe40000000000 */
[----:B------:R-:W-:Y:S02]  /*d4b0*/  SEL R19, R19, 0x4afb0ccd, P0 ;  /* 0x4afb0ccd13137807 */ /* 0x000fe40000000000 */
[----:B------:R-:W-:-:S02]  /*d4c0*/  ISETP.GT.AND.EX P3, PT, R43, R30, PT, P3 ;  /* 0x0000001e2b00720c */ /* 0x000fc40003f64330 */
[----:B------:R-:W-:Y:S02]  /*d4d0*/  SEL R3, R10, 0xffffffff, P0 ;  /* 0xffffffff0a037807 */ /* 0x000fe40000000000 */
[----:B------:R-:W-:Y:S02]  /*d4e0*/  SEL R48, R51, R48, P5 ;  /* 0x0000003033307207 */ /* 0x000fe40002800000 */
[----:B------:R-:W-:Y:S02]  /*d4f0*/  SEL R11, R11, 0xffffffff, P0 ;  /* 0xffffffff0b0b7807 */ /* 0x000fe40000000000 */
[----:B------:R-:W-:Y:S02]  /*d500*/  SEL R10, R17, 0xffffffff, P0 ;  /* 0xffffffff110a7807 */ /* 0x000fe40000000000 */
[----:B------:R-:W-:Y:S02]  /*d510*/  ISETP.GT.U32.AND P5, PT, R21, R58, PT ;  /* 0x0000003a1500720c */ /* 0x000fe40003fa4070 */
[----:B------:R-:W-:-:S02]  /*d520*/  ISETP.GT.U32.AND P6, PT, R12, R61, PT ;  /* 0x0000003d0c00720c */ /* 0x000fc40003fc4070 */
[----:B------:R-:W-:Y:S02]  /*d530*/  ISETP.GT.U32.AND P0, PT, R19, R50, PT ;  /* 0x000000321300720c */ /* 0x000fe40003f04070 */
[----:B------:R-:W-:Y:S02]  /*d540*/  ISETP.GT.AND.EX P5, PT, R11, R64, PT, P5 ;  /* 0x000000400b00720c */ /* 0x000fe40003fa4350 */
[----:B------:R-:W-:Y:S02]  /*d550*/  ISETP.GT.AND.EX P6, PT, R3, R56, PT, P6 ;  /* 0x000000380300720c */ /* 0x000fe40003fc4360 */
[----:B------:R-:W-:Y:S02]  /*d560*/  ISETP.GT.AND.EX P0, PT, R10, R53, PT, P0 ;  /* 0x000000350a00720c */ /* 0x000fe40003f04300 */
[C---:B------:R-:W-:Y:S02]  /*d570*/  SEL R62, R51.reuse, R62, P2 ;  /* 0x0000003e333e7207 */ /* 0x040fe40001000000 */
[----:B------:R-:W-:-:S02]  /*d580*/  SEL R68, R51, R68, P5 ;  /* 0x0000004433447207 */ /* 0x000fc40002800000 */
[C---:B------:R-:W-:Y:S01]  /*d590*/  SEL R45, R51.reuse, R4, P6 ;  /* 0x00000004332d7207 */ /* 0x040fe20003000000 */
[----:B------:R-:W-:Y:S01]  /*d5a0*/  IMAD R4, R0, 0x8, R2 ;  /* 0x0000000800047824 */ /* 0x000fe200078e0202 */
        /* <DEDUP_REMOVED lines=9> */
[----:B------:R-:W-:Y:S01]  /*d640*/  @!P3 SEL R51, R8, R28, P1 ;  /* 0x0000001c0833b207 */ /* 0x000fe20000800000 */
[----:B------:R-:W-:Y:S06]  /*d650*/  @!P4 BRA `(.L_x_154) ;  /* 0xffffff2c00d8c947 */ /* 0x000fec000383ffff */
.L_x_153:
        /* <DEDUP_REMOVED lines=13> */
[----:B0-----:R-:W-:Y:S01]  /*d730*/  ISETP.GE.AND P3, PT, R30, UR4, PT ;  /* 0x000000041e007c0c */ /* 0x001fe2000bf66270 */
[----:B------:R-:W0:Y:S01]  /*d740*/  LDC.64 R16, c[0x0][0x390] ;  /* 0x0000e400ff107b82 */ /* 0x000e220000000a00 */
[----:B------:R-:W-:Y:S01]  /*d750*/  ISETP.GE.AND P1, PT, R28, UR4, PT ;  /* 0x000000041c007c0c */ /* 0x000fe2000bf26270 */
[----:B------:R-:W-:Y:S01]  /*d760*/  IMAD.MOV.U32 R22, RZ, RZ, R69 ;  /* 0x000000ffff167224 */ /* 0x000fe200078e0045 */
[C---:B------:R-:W-:Y:S01]  /*d770*/  ISETP.LT.AND P3, PT, R29.reuse, UR6, !P3 ;  /* 0x000000061d007c0c */ /* 0x040fe2000df61270 */
[----:B------:R-:W-:Y:S01]  /*d780*/  IMAD.MOV.U32 R8, RZ, RZ, R71 ;  /* 0x000000ffff087224 */ /* 0x000fe200078e0047 */
[----:B------:R-:W-:-:S02]  /*d790*/  ISETP.GE.OR P6, PT, R29, UR6, P1 ;  /* 0x000000061d007c0c */ /* 0x000fc40008fc6670 */
[----:B------:R-:W-:Y:S01]  /*d7a0*/  ISETP.GE.AND P2, PT, R6, UR4, PT ;  /* 0x0000000406007c0c */ /* 0x000fe2000bf46270 */
[----:B------:R-:W3:Y:S01]  /*d7b0*/  LDC.64 R14, c[0x0][0x398] ;  /* 0x0000e600ff0e7b82 */ /* 0x000ee20000000a00 */
[----:B------:R-:W-:Y:S02]  /*d7c0*/  ISETP.GE.AND P0, PT, R0, UR4, PT ;  /* 0x0000000400007c0c */ /* 0x000fe4000bf06270 */
[C---:B------:R-:W-:Y:S02]  /*d7d0*/  ISETP.GE.OR P4, PT, R29.reuse, UR6, P2 ;  /* 0x000000061d007c0c */ /* 0x040fe40009786670 */
[----:B------:R-:W-:-:S03]  /*d7e0*/  ISETP.GE.OR P5, PT, R29, UR6, P0 ;  /* 0x000000061d007c0c */ /* 0x000fc600087a6670 */
[----:B------:R-:W4:Y:S01]  /*d7f0*/  LDC.64 R12, c[0x0][0x390] ;  /* 0x0000e400ff0c7b82 */ /* 0x000f220000000a00 */
[--C-:B------:R-:W-:Y:S02]  /*d800*/  @P3 IMAD R23, R30, UR6, R29.reuse ;  /* 0x000000061e173c24 */ /* 0x100fe4000f8e021d */
[----:B------:R-:W-:Y:S02]  /*d810*/  @!P6 IMAD R31, R28, UR6, R29 ;  /* 0x000000061c1fec24 */ /* 0x000fe4000f8e021d */
[----:B-1----:R-:W-:-:S03]  /*d820*/  @P3 IMAD.WIDE R20, R23, 0x8, R20 ;  /* 0x0000000817143825 */ /* 0x002fc600078e0214 */
[----:B------:R-:W1:Y:S01]  /*d830*/  LDC.64 R10, c[0x0][0x398] ;  /* 0x0000e600ff0a7b82 */ /* 0x000e620000000a00 */
[----:B--2---:R-:W-:-:S04]  /*d840*/  @P3 IMAD.WIDE R18, R23, 0x4, R18 ;  /* 0x0000000417123825 */ /* 0x004fc800078e0212 */
[----:B------:R-:W-:Y:S02]  /*d850*/  IMAD.MOV.U32 R23, RZ, RZ, R72 ;  /* 0x000000ffff177224 */ /* 0x000fe400078e0048 */
[C---:B0-----:R-:W-:Y:S01]  /*d860*/  @!P6 IMAD.WIDE R16, R31.reuse, 0x8, R16 ;  /* 0x000000081f10e825 */ /* 0x041fe200078e0210 */
[----:B------:R-:W0:Y:S02]  /*d870*/  LDC.64 R4, c[0x0][0x390] ;  /* 0x0000e400ff047b82 */ /* 0x000e240000000a00 */
[----:B------:R-:W-:Y:S01]  /*d880*/  @P3 STG.E.64 desc[UR10][R20.64], R22 ;  /* 0x0000001614003986 */ /* 0x000fe2000c101b0a */
[----:B------:R-:W-:Y:S02]  /*d890*/  @!P4 IMAD R33, R6, UR6, R29 ;  /* 0x000000060621cc24 */ /* 0x000fe4000f8e021d */
[----:B---3--:R-:W-:Y:S01]  /*d8a0*/  @!P6 IMAD.WIDE R14, R31, 0x4, R14 ;  /* 0x000000041f0ee825 */ /* 0x008fe200078e020e */
[----:B------:R2:W-:Y:S01]  /*d8b0*/  @P3 STG.E desc[UR10][R18.64], R9 ;  /* 0x0000000912003986 */ /* 0x0005e2000c10190a */
[----:B------:R-:W-:Y:S01]  /*d8c0*/  ISETP.GE.AND P3, PT, R30, UR4, PT ;  /* 0x000000041e007c0c */ /* 0x000fe2000bf66270 */
[----:B------:R-:W3:Y:S01]  /*d8d0*/  LDC.64 R2, c[0x0][0x398] ;  /* 0x0000e600ff027b82 */ /* 0x000ee20000000a00 */
[----:B----4-:R-:W-:-:S04]  /*d8e0*/  @!P4 IMAD.WIDE R12, R33, 0x8, R12 ;  /* 0x00000008210cc825 */ /* 0x010fc800078e020c */
[----:B------:R-:W-:Y:S02]  /*d8f0*/  @!P5 IMAD R35, R0, UR6, R29 ;  /* 0x000000060023dc24 */ /* 0x000fe4000f8e021d */
[----:B------:R-:W-:Y:S02]  /*d900*/  VIADD R31, R29, 0x1 ;  /* 0x000000011d1f7836 */ /* 0x000fe40000000000 */
[----:B-1----:R-:W-:-:S04]  /*d910*/  @!P4 IMAD.WIDE R10, R33, 0x4, R10 ;  /* 0x00000004210ac825 */ /* 0x002fc800078e020a */
[----:B--2---:R-:W-:Y:S02]  /*d920*/  IMAD.MOV.U32 R9, RZ, RZ, R76 ;  /* 0x000000ffff097224 */ /* 0x004fe400078e004c */
[----:B------:R-:W-:Y:S02]  /*d930*/  IMAD.MOV.U32 R76, RZ, RZ, R75 ;  /* 0x000000ffff4c7224 */ /* 0x000fe400078e004b */
[----:B0-----:R-:W-:Y:S01]  /*d940*/  @!P5 IMAD.WIDE R4, R35, 0x8, R4 ;  /* 0x000000082304d825 */ /* 0x001fe200078e0204 */
[----:B------:R0:W-:Y:S04]  /*d950*/  @!P6 STG.E.64 desc[UR10][R16.64], R8 ;  /* 0x000000081000e986 */ /* 0x0001e8000c101b0a */
[----:B------:R-:W-:Y:S01]  /*d960*/  @!P6 STG.E desc[UR10][R14.64], R36 ;  /* 0x000000240e00e986 */ /* 0x000fe2000c10190a */
[----:B------:R-:W-:Y:S01]  /*d970*/  ISETP.GE.OR P6, PT, R31, UR6, P3 ;  /* 0x000000061f007c0c */ /* 0x000fe20009fc6670 */
[----:B---3--:R-:W-:-:S04]  /*d980*/  @!P5 IMAD.WIDE R2, R35, 0x4, R2 ;  /* 0x000000042302d825 */ /* 0x008fc800078e0202 */
[----:B0-----:R-:W-:Y:S02]  /*d990*/  IMAD.MOV.U32 R8, RZ, RZ, R81 ;  /* 0x000000ffff087224 */ /* 0x001fe400078e0051 */
[----:B------:R-:W-:-:S05]  /*d9a0*/  IMAD.MOV.U32 R9, RZ, RZ, R26 ;  /* 0x000000ffff097224 */ /* 0x000fca00078e001a */
[----:B------:R-:W-:Y:S04]  /*d9b0*/  @!P4 STG.E.64 desc[UR10][R12.64], R8 ;  /* 0x000000080c00c986 */ /* 0x000fe8000c101b0a */
[----:B------:R0:W-:Y:S02]  /*d9c0*/  @!P4 STG.E desc[UR10][R10.64], R24 ;  /* 0x000000180a00c986 */ /* 0x0001e4000c10190a */
[----:B0-----:R-:W-:-:S05]  /*d9d0*/  IMAD.MOV.U32 R24, RZ, RZ, R37 ;  /* 0x000000ffff187224 */ /* 0x001fca00078e0025 */
        /* <DEDUP_REMOVED lines=14> */
.L_x_156:
[----:B------:R-:W-:Y:S05]  /*dac0*/  BSYNC.RECONVERGENT B0 ;  /* 0x0000000000007941 */ /* 0x000fea0003800200 */
.L_x_155:
[----:B------:R-:W-:Y:S01]  /*dad0*/  ISETP.GE.OR P4, PT, R31, UR6, P1 ;  /* 0x000000061f007c0c */ /* 0x000fe20008f86670 */
[----:B------:R-:W-:Y:S01]  /*dae0*/  BSSY.RECONVERGENT B0, `(.L_x_157) ;  /* 0x000000f000007945 */ /* 0x000fe20003800200 */
[----:B01----:R-:W-:Y:S02]  /*daf0*/  IMAD.MOV.U32 R2, RZ, RZ, R41 ;  /* 0x000000ffff027224 */ /* 0x003fe400078e0029 */
        /* <DEDUP_REMOVED lines=13> */
.L_x_158:
[----:B------:R-:W-:Y:S05]  /*dbd0*/  BSYNC.RECONVERGENT B0 ;  /* 0x0000000000007941 */ /* 0x000fea0003800200 */
.L_x_157:
[----:B------:R-:W-:Y:S01]  /*dbe0*/  ISETP.GE.OR P4, PT, R31, UR6, P2 ;  /* 0x000000061f007c0c */ /* 0x000fe20009786670 */
[----:B------:R-:W-:Y:S01]  /*dbf0*/  BSSY.RECONVERGENT B0, `(.L_x_159) ;  /* 0x000000e000007945 */ /* 0x000fe20003800200 */
[----:B------:R-:W-:-:S11]  /*dc00*/  IMAD.MOV.U32 R71, RZ, RZ, R39 ;  /* 0x000000ffff477224 */ /* 0x000fd600078e0027 */
        /* <DEDUP_REMOVED lines=12> */
.L_x_160:
[----:B------:R-:W-:Y:S05]  /*dcd0*/  BSYNC.RECONVERGENT B0 ;  /* 0x0000000000007941 */ /* 0x000fea0003800200 */
.L_x_159:
[----:B------:R-:W-:Y:S01]  /*dce0*/  ISETP.GE.OR P4, PT, R31, UR6, P0 ;  /* 0x000000061f007c0c */ /* 0x000fe20008786670 */
[----:B------:R-:W-:Y:S01]  /*dcf0*/  BSSY.RECONVERGENT B0, `(.L_x_161) ;  /* 0x000000f000007945 */ /* 0x000fe20003800200 */
[----:B------:R-:W-:Y:S02]  /*dd00*/  VIADD R11, R29, 0x2 ;  /* 0x000000021d0b7836 */ /* 0x000fe40000000000 */
[----:B------:R-:W-:-:S09]  /*dd10*/  IMAD.MOV.U32 R39, RZ, RZ, R27 ;  /* 0x000000ffff277224 */ /* 0x000fd200078e001b */
        /* <DEDUP_REMOVED lines=12> */
.L_x_162:
[----:B------:R-:W-:Y:S05]  /*dde0*/  BSYNC.RECONVERGENT B0 ;  /* 0x0000000000007941 */ /* 0x000fea0003800200 */
.L_x_161:
[----:B------:R-:W-:Y:S01]  /*ddf0*/  ISETP.GE.OR P4, PT, R11, UR6, P3 ;  /* 0x000000060b007c0c */ /* 0x000fe20009f86670 */
[----:B------:R-:W-:Y:S01]  /*de00*/  BSSY.RECONVERGENT B0, `(.L_x_163) ;  /* 0x000000f000007945 */ /* 0x000fe20003800200 */
[----:B012---:R-:W-:Y:S02]  /*de10*/  IMAD.MOV.U32 R2, RZ, RZ, R55 ;  /* 0x000000ffff027224 */ /* 0x007fe400078e0037 */
[----:B------:R-:W-:-:S09]  /*de20*/  IMAD.MOV.U32 R3, RZ, RZ, R59 ;  /* 0x000000ffff037224 */ /* 0x000fd200078e003b */
[----:B------:R-:W-:Y:S05]  /*de30*/  @P4 BRA `(.L_x_164) ;  /* 0x00000000002c4947 */ /* 0x000fea0003800000 */
[----:B------:R-:W0:Y:S01]  /*de40*/  LDCU.128 UR12, c[0x0][0x390] ;  /* 0x00007200ff0c77ac */ /* 0x000e220008000c00 */
[----:B------:R-:W-:Y:S01]  /*de50*/  IMAD R4, R30, UR6, RZ ;  /* 0x000000061e047c24 */ /* 0x000fe2000f8e02ff */
        /* <DEDUP_REMOVED lines=9> */
.L_x_164:
[----:B------:R-:W-:Y:S05]  /*def0*/  BSYNC.RECONVERGENT B0 ;  /* 0x0000000000007941 */ /* 0x000fea0003800200 */
.L_x_163:
[----:B------:R-:W-:Y:S01]  /*df00*/  ISETP.GE.OR P4, PT, R11, UR6, P1 ;  /* 0x000000060b007c0c */ /* 0x000fe20008f86670 */
[----:B------:R-:W-:Y:S01]  /*df10*/  BSSY.RECONVERGENT B0, `(.L_x_165) ;  /* 0x000000f000007945 */ /* 0x000fe20003800200 */
[----:B0-----:R-:W-:Y:S02]  /*df20*/  IMAD.MOV.U32 R67, RZ, RZ, R66 ;  /* 0x000000ffff437224 */ /* 0x001fe400078e0042 */
        /* <DEDUP_REMOVED lines=13> */
.L_x_166:
[----:B------:R-:W-:Y:S05]  /*e000*/  BSYNC.RECONVERGENT B0 ;  /* 0x0000000000007941 */ /* 0x000fea0003800200 */
.L_x_165:
        /* <DEDUP_REMOVED lines=16> */
.L_x_168:
[----:B------:R-:W-:Y:S05]  /*e110*/  BSYNC.RECONVERGENT B0 ;  /* 0x0000000000007941 */ /* 0x000fea0003800200 */
.L_x_167:
[----:B------:R-:W-:Y:S01]  /*e120*/  ISETP.GE.OR P4, PT, R11, UR6, P0 ;  /* 0x000000060b007c0c */ /* 0x000fe20008786670 */
[----:B------:R-:W-:Y:S01]  /*e130*/  BSSY.RECONVERGENT B0, `(.L_x_169) ;  /* 0x0000010000007945 */ /* 0x000fe20003800200 */
[----:B------:R-:W-:Y:S02]  /*e140*/  VIADD R11, R29, 0x3 ;  /* 0x000000031d0b7836 */ /* 0x000fe40000000000 */
[----:B0-----:R-:W-:Y:S02]  /*e150*/  IMAD.MOV.U32 R2, RZ, RZ, R49 ;  /* 0x000000ffff027224 */ /* 0x001fe400078e0031 */
[----:B------:R-:W-:-:S07]  /*e160*/  IMAD.MOV.U32 R3, RZ, RZ, R63 ;  /* 0x000000ffff037224 */ /* 0x000fce00078e003f */
        /* <DEDUP_REMOVED lines=12> */
.L_x_170:
[----:B------:R-:W-:Y:S05]  /*e230*/  BSYNC.RECONVERGENT B0 ;  /* 0x0000000000007941 */ /* 0x000fea0003800200 */
.L_x_169:
[----:B------:R-:W-:Y:S01]  /*e240*/  ISETP.GE.OR P3, PT, R11, UR6, P3 ;  /* 0x000000060b007c0c */ /* 0x000fe20009f66670 */
[----:B------:R-:W-:Y:S01]  /*e250*/  BSSY.RECONVERGENT B0, `(.L_x_171) ;  /* 0x000000e000007945 */ /* 0x000fe20003800200 */
[----:B------:R-:W-:-:S11]  /*e260*/  IMAD.MOV.U32 R59, RZ, RZ, R64 ;  /* 0x000000ffff3b7224 */ /* 0x000fd600078e0040 */
[----:B------:R-:W-:Y:S05]  /*e270*/  @P3 BRA `(.L_x_172) ;  /* 0x00000000002c3947 */ /* 0x000fea0003800000 */
[----:B------:R-:W1:Y:S01]  /*e280*/  LDCU.128 UR12, c[0x0][0x390] ;  /* 0x00007200ff0c77ac */ /* 0x000e620008000c00 */
[----:B------:R-:W-:Y:S01]  /*e290*/  IMAD R30, R30, UR6, RZ ;  /* 0x000000061e1e7c24 */ /* 0x000fe2000f8e02ff */
[----:B0-----:R-:W-:-:S04]  /*e2a0*/  SHF.R.S32.HI R3, RZ, 0x1f, R29 ;  /* 0x0000001fff037819 */ /* 0x001fc8000001141d */
        /* <DEDUP_REMOVED lines=8> */
.L_x_172:
[----:B------:R-:W-:Y:S05]  /*e330*/  BSYNC.RECONVERGENT B0 ;  /* 0x0000000000007941 */ /* 0x000fea0003800200 */
.L_x_171:
[----:B------:R-:W-:Y:S01]  /*e340*/  ISETP.GE.OR P1, PT, R11, UR6, P1 ;  /* 0x000000060b007c0c */ /* 0x000fe20008f26670 */
[----:B------:R-:W-:Y:S01]  /*e350*/  BSSY.RECONVERGENT B0, `(.L_x_173) ;  /* 0x000000f000007945 */ /* 0x000fe20003800200 */
[----:B------:R-:W-:Y:S02]  /*e360*/  IMAD.MOV.U32 R57, RZ, RZ, R56 ;  /* 0x000000ffff397224 */ /* 0x000fe400078e0038 */
[----:B------:R-:W-:-:S09]  /*e370*/  IMAD.MOV.U32 R56, RZ, RZ, R61 ;  /* 0x000000ffff387224 */ /* 0x000fd200078e003d */
[----:B------:R-:W-:Y:S05]  /*e380*/  @P1 BRA `(.L_x_174) ;  /* 0x00000000002c1947 */ /* 0x000fea0003800000 */
[----:B------:R-:W2:Y:S01]  /*e390*/  LDCU.128 UR12, c[0x0][0x390] ;  /* 0x00007200ff0c77ac */ /* 0x000ea20008000c00 */
[----:B------:R-:W-:-:S05]  /*e3a0*/  IMAD R28, R28, UR6, RZ ;  /* 0x000000061c1c7c24 */ /* 0x000fca000f8e02ff */
[----:B01----:R-:W-:Y:S02]  /*e3b0*/  IADD3 R5, P1, PT, R29, R28, RZ ;  /* 0x0000001c1d057210 */ /* 0x003fe40007f3e0ff */
        /* <DEDUP_REMOVED lines=8> */
.L_x_174:
[----:B------:R-:W-:Y:S05]  /*e440*/  BSYNC.RECONVERGENT B0 ;  /* 0x0000000000007941 */ /* 0x000fea0003800200 */
.L_x_173:
[----:B------:R-:W-:Y:S01]  /*e450*/  ISETP.GE.OR P2, PT, R11, UR6, P2 ;  /* 0x000000060b007c0c */ /* 0x000fe20009746670 */
[----:B------:R-:W-:Y:S01]  /*e460*/  BSSY.RECONVERGENT B0, `(.L_x_175) ;  /* 0x000000e000007945 */ /* 0x000fe20003800200 */
[----:B------:R-:W-:-:S11]  /*e470*/  IMAD.MOV.U32 R52, RZ, RZ, R50 ;  /* 0x000000ffff347224 */ /* 0x000fd600078e0032 */
[----:B------:R-:W-:Y:S05]  /*e480*/  @P2 BRA `(.L_x_176) ;  /* 0x00000000002c2947 */ /* 0x000fea0003800000 */
[----:B------:R-:W3:Y:S01]  /*e490*/  LDCU.128 UR12, c[0x0][0x390] ;  /* 0x00007200ff0c77ac */ /* 0x000ee20008000c00 */
[----:B------:R-:W-:-:S05]  /*e4a0*/  IMAD R6, R6, UR6, RZ ;  /* 0x0000000606067c24 */ /* 0x000fca000f8e02ff */
[----:B012---:R-:W-:Y:S02]  /*e4b0*/  IADD3 R5, P1, PT, R29, R6, RZ ;  /* 0x000000061d057210 */ /* 0x007fe40007f3e0ff */
        /* <DEDUP_REMOVED lines=8> */
.L_x_176:
[----:B------:R-:W-:Y:S05]  /*e540*/  BSYNC.RECONVERGENT B0 ;  /* 0x0000000000007941 */ /* 0x000fea0003800200 */
.L_x_175:
[----:B------:R-:W-:-:S13]  /*e550*/  ISETP.GE.OR P0, PT, R11, UR6, P0 ;  /* 0x000000060b007c0c */ /* 0x000fda0008706670 */
[----:B------:R-:W-:Y:S05]  /*e560*/  @P0 EXIT ;  /* 0x000000000000094d */ /* 0x000fea0003800000 */
[----:B------:R-:W4:Y:S01]  /*e570*/  LDCU.128 UR12, c[0x0][0x390] ;  /* 0x00007200ff0c77ac */ /* 0x000f220008000c00 */
[----:B------:R-:W-:Y:S02]  /*e580*/  IMAD R0, R0, UR6, RZ ;  /* 0x0000000600007c24 */ /* 0x000fe4000f8e02ff */
[----:B------:R-:W-:-:S03]  /*e590*/  IMAD.MOV.U32 R47, RZ, RZ, R43 ;  /* 0x000000ffff2f7224 */ /* 0x000fc600078e002b */
[----:B0123--:R-:W-:Y:S02]  /*e5a0*/  SHF.R.S32.HI R2, RZ, 0x1f, R0 ;  /* 0x0000001fff027819 */ /* 0x00ffe40000011400 */
[----:B------:R-:W-:-:S04]  /*e5b0*/  IADD3 R0, P0, PT, R29, R0, RZ ;  /* 0x000000001d007210 */ /* 0x000fc80007f1e0ff */
[----:B------:R-:W-:Y:S02]  /*e5c0*/  LEA.HI.X.SX32 R29, R29, R2, 0x1, P0 ;  /* 0x000000021d1d7211 */ /* 0x000fe400000f0eff */
[C---:B----4-:R-:W-:Y:S02]  /*e5d0*/  LEA R2, P0, R0.reuse, UR12, 0x3 ;  /* 0x0000000c00027c11 */ /* 0x050fe4000f8018ff */
[C---:B------:R-:W-:Y:S02]  /*e5e0*/  LEA R4, P1, R0.reuse, UR14, 0x2 ;  /* 0x0000000e00047c11 */ /* 0x040fe4000f8210ff */
[C-C-:B------:R-:W-:Y:S02]  /*e5f0*/  LEA.HI.X R3, R0.reuse, UR13, R29.reuse, 0x3, P0 ;  /* 0x0000000d00037c11 */ /* 0x140fe400080f1c1d */
[----:B------:R-:W-:-:S03]  /*e600*/  LEA.HI.X R5, R0, UR15, R29, 0x2, P1 ;  /* 0x0000000f00057c11 */ /* 0x000fc600088f141d */
[----:B------:R-:W-:Y:S04]  /*e610*/  STG.E.64 desc[UR10][R2.64+0x18], R46 ;  /* 0x0000182e02007986 */ /* 0x000fe8000c101b0a */
[----:B------:R-:W-:Y:S01]  /*e620*/  STG.E desc[UR10][R4.64+0xc], R51 ;  /* 0x00000c3304007986 */ /* 0x000fe2000c10190a */
[----:B------:R-:W-:Y:S05]  /*e630*/  EXIT ;  /* 0x000000000000794d */ /* 0x000fea0003800000 */
.L_x_177:
        /* <DEDUP_REMOVED lines=12> */
.L_x_448:


//--------------------- .text.tropical_maxmul_i32_nn_with_argmax --------------------------
	.section	.text.tropical_maxmul_i32_nn_with_argmax,"ax",@progbits
	.align	128
        .global         tropical_maxmul_i32_nn_with_argmax
        .type           tropical_maxmul_i32_nn_with_argmax,@function
        .size           tropical_maxmul_i32_nn_with_argmax,(.L_x_449 - tropical_maxmul_i32_nn_with_argmax)
        .other          tropical_maxmul_i32_nn_with_argmax,@"STO_CUDA_ENTRY STV_DEFAULT"
tropical_maxmul_i32_nn_with_argmax:
.text.tropical_maxmul_i32_nn_with_argmax:
[----:B------:R-:W-:Y:S01]  /*0000*/  LDC R1, c[0x0][0x37c] ;  /* 0x0000df00ff017b82 */ /* 0x000fe20000000800 */
[----:B------:R-:W0:Y:S07]  /*0010*/  LDCU UR8, c[0x0][0x3a0] ;  /* 0x00007400ff0877ac */ /* 0x000e2e0008000800 */
[----:B------:R-:W1:Y:S01]  /*0020*/  S2UR UR7, SR_CTAID.X ;  /* 0x00000000000779c3 */ /* 0x000e620000002500 */
[----:B------:R-:W2:Y:S01]  /*0030*/  S2R R7, SR_TID.Y ;  /* 0x0000000000077919 */ /* 0x000ea20000002200 */
[----:B------:R-:W-:Y:S01]  /*0040*/  IMAD.MOV.U32 R65, RZ, RZ, RZ ;  /* 0x000000ffff417224 */ /* 0x000fe200078e00ff */
[----:B------:R-:W3:Y:S01]  /*0050*/  LDCU.64 UR10, c[0x0][0x358] ;  /* 0x00006b00ff0a77ac */ /* 0x000ee20008000a00 */
[----:B------:R-:W-:Y:S01]  /*0060*/  IMAD.MOV.U32 R67, RZ, RZ, RZ ;  /* 0x000000ffff437224 */ /* 0x000fe200078e00ff */
[----:B------:R-:W-:-:S02]  /*0070*/  CS2R R60, SRZ ;  /* 0x00000000003c7805 */ /* 0x000fc4000001ff00 */
[----:B------:R-:W-:Y:S02]  /*0080*/  CS2R R62, SRZ ;  /* 0x00000000003e7805 */ /* 0x000fe4000001ff00 */
[----:B------:R-:W-:Y:S01]  /*0090*/  CS2R R48, SRZ ;  /* 0x0000000000307805 */ /* 0x000fe2000001ff00 */
[----:B------:R-:W4:Y:S01]  /*00a0*/  LDC R12, c[0x0][0x3a8] ;  /* 0x0000ea00ff0c7b82 */ /* 0x000f220000000800 */
[----:B------:R-:W-:Y:S02]  /*00b0*/  CS2R R46, SRZ ;  /* 0x00000000002e7805 */ /* 0x000fe4000001ff00 */
[----:B------:R-:W-:Y:S02]  /*00c0*/  CS2R R56, SRZ ;  /* 0x0000000000387805 */ /* 0x000fe4000001ff00 */
[----:B------:R-:W-:Y:S02]  /*00d0*/  CS2R R42, SRZ ;  /* 0x00000000002a7805 */ /* 0x000fe4000001ff00 */
[----:B------:R-:W-:-:S02]  /*00e0*/  CS2R R58, SRZ ;  /* 0x00000000003a7805 */ /* 0x000fc4000001ff00 */
[----:B------:R-:W-:Y:S01]  /*00f0*/  CS2R R54, SRZ ;  /* 0x0000000000367805 */ /* 0x000fe2000001ff00 */
[----:B------:R-:W-:Y:S01]  /*0100*/  IMAD.MOV.U32 R37, RZ, RZ, RZ ;  /* 0x000000ffff257224 */ /* 0x000fe200078e00ff */
[----:B------:R-:W-:Y:S01]  /*0110*/  CS2R R40, SRZ ;  /* 0x0000000000287805 */ /* 0x000fe2000001ff00 */
[----:B------:R-:W-:Y:S01]  /*0120*/  IMAD.MOV.U32 R34, RZ, RZ, RZ ;  /* 0x000000ffff227224 */ /* 0x000fe200078e00ff */
[----:B0-----:R-:W-:Y:S01]  /*0130*/  UIADD3 UR4, UPT, UPT, UR8, 0x3f, URZ ;  /* 0x0000003f08047890 */ /* 0x001fe2000fffe0ff */
[----:B------:R-:W-:Y:S01]  /*0140*/  CS2R R52, SRZ ;  /* 0x0000000000347805 */ /* 0x000fe2000001ff00 */
[----:B------:R-:W-:Y:S01]  /*0150*/  IMAD.MOV.U32 R51, RZ, RZ, RZ ;  /* 0x000000ffff337224 */ /* 0x000fe200078e00ff */
[----:B------:R-:W-:Y:S01]  /*0160*/  CS2R R44, SRZ ;  /* 0x00000000002c7805 */ /* 0x000fe2000001ff00 */
[----:B------:R-:W-:Y:S01]  /*0170*/  USHF.R.S32.HI UR5, URZ, 0x1f, UR4 ;  /* 0x0000001fff057899 */ /* 0x000fe20008011404 */
[----:B------:R-:W-:Y:S02]  /*0180*/  IMAD.MOV.U32 R69, RZ, RZ, RZ ;  /* 0x000000ffff457224 */ /* 0x000fe400078e00ff */
[----:B------:R-:W-:Y:S01]  /*0190*/  IMAD.MOV.U32 R71, RZ, RZ, RZ ;  /* 0x000000ffff477224 */ /* 0x000fe200078e00ff */
[----:B------:R-:W-:Y:S01]  /*01a0*/  ULEA.HI UR5, UR5, UR4, URZ, 0x6 ;  /* 0x0000000405057291 */ /* 0x000fe2000f8f30ff */
[----:B------:R-:W-:-:S02]  /*01b0*/  IMAD.MOV.U32 R73, RZ, RZ, RZ ;  /* 0x000000ffff497224 */ /* 0x000fc400078e00ff */
[----:B------:R-:W-:Y:S01]  /*01c0*/  UMOV UR4, URZ ;  /* 0x000000ff00047c82 */ /* 0x000fe20008000000 */
[----:B------:R-:W-:Y:S01]  /*01d0*/  USHF.R.S32.HI UR6, URZ, 0x6, UR5 ;  /* 0x00000006ff067899 */ /* 0x000fe20008011405 */
[----:B------:R-:W-:Y:S01]  /*01e0*/  IMAD.MOV.U32 R75, RZ, RZ, RZ ;  /* 0x000000ffff4b7224 */ /* 0x000fe200078e00ff */
[----:B----4-:R-:W-:Y:S02]  /*01f0*/  ISETP.GE.AND P0, PT, R12, 0x1, PT ;  /* 0x000000010c00780c */ /* 0x010fe40003f06270 */
[----:B------:R-:W-:Y:S01]  /*0200*/  UIADD3 UR9, UPT, UPT, URZ, -UR6, URZ ;  /* 0x80000006ff097290 */ /* 0x000fe2000fffe0ff */
[----:B------:R-:W-:Y:S01]  /*0210*/  IMAD.MOV.U32 R77, RZ, RZ, RZ ;  /* 0x000000ffff4d7224 */ /* 0x000fe200078e00ff */
[----:B------:R-:W-:-:S03]  /*0220*/  UISETP.NE.U32.AND UP2, UPT, UR6, URZ, UPT ;  /* 0x000000ff0600728c */ /* 0x000fc6000bf45070 */
[----:B------:R-:W0:Y:S08]  /*0230*/  I2F.U32.RP R0, UR6 ;  /* 0x0000000600007d06 */ /* 0x000e300008209000 */
[----:B0-----:R-:W0:Y:S02]  /*0240*/  MUFU.RCP R0, R0 ;  /* 0x0000000000007308 */ /* 0x001e240000001000 */
[----:B0-----:R-:W-:-:S02]  /*0250*/  VIADD R2, R0, 0xffffffe ;  /* 0x0ffffffe00027836 */ /* 0x001fc40000000000 */
[----:B------:R-:W0:Y:S04]  /*0260*/  S2R R0, SR_TID.X ;  /* 0x0000000000007919 */ /* 0x000e280000002100 */
[----:B------:R-:W4:Y:S02]  /*0270*/  F2I.FTZ.U32.TRUNC.NTZ R2, R2 ;  /* 0x0000000200027305 */ /* 0x000f24000021f000 */
[----:B----4-:R-:W-:-:S13]  /*0280*/  R2UR UR5, R2 ;  /* 0x00000000020572ca */ /* 0x010fda00000e0000 */
        /* <DEDUP_REMOVED lines=8> */
[----:B------:R-:W-:-:S11]  /*0310*/  UISETP.GE.U32.AND UP1, UPT, UR4, UR6, UPT ;  /* 0x000000060400728c */ /* 0x000fd6000bf26070 */
[----:B------:R-:W-:Y:S02]  /*0320*/  @UP1 UIADD3 UR5, UPT, UPT, UR5, 0x1, URZ ;  /* 0x0000000105051890 */ /* 0x000fe4000fffe0ff */
[----:B------:R-:W-:-:S04]  /*0330*/  @!UP2 ULOP3.LUT UR5, URZ, UR6, URZ, 0x33, !UPT ;  /* 0x00000006ff05a292 */ /* 0x000fc8000f8e33ff */
[----:B------:R-:W-:-:S04]  /*0340*/  UIADD3 UR4, UPT, UPT, -UR5, URZ, URZ ;  /* 0x000000ff05047290 */ /* 0x000fc8000fffe1ff */
[----:B------:R-:W-:Y:S01]  /*0350*/  UIMAD UR6, UR6, UR4, UR7 ;  /* 0x00000004060672a4 */ /* 0x000fe2000f8e0207 */
[----:B0-23--:R-:W-:Y:S11]  /*0360*/  @!P0 BRA `(.L_x_178) ;  /* 0x0000008c00e08947 */ /* 0x00dff60003800000 */
[----:B------:R-:W0:Y:S01]  /*0370*/  S2UR UR8, SR_CgaCtaId ;  /* 0x00000000000879c3 */ /* 0x000e220000008800 */
[----:B------:R-:W-:Y:S01]  /*0380*/  IMAD R14, R7, 0x10, R0 ;  /* 0x00000010070e7824 */ /* 0x000fe200078e0200 */
[----:B------:R-:W-:Y:S01]  /*0390*/  UMOV UR4, 0x400 ;  /* 0x0000040000047882 */ /* 0x000fe20000000000 */
[----:B------:R-:W-:Y:S01]  /*03a0*/  IMAD.U32 R2, RZ, RZ, UR5 ;  /* 0x00000005ff027e24 */ /* 0x000fe2000f8e00ff */
[----:B------:R-:W-:Y:S01]  /*03b0*/  UIADD3 UR7, UPT, UPT, UR4, 0x2000, URZ ;  /* 0x0000200004077890 */ /* 0x000fe2000fffe0ff */
[----:B------:R-:W-:Y:S01]  /*03c0*/  IMAD.MOV.U32 R65, RZ, RZ, RZ ;  /* 0x000000ffff417224 */ /* 0x000fe200078e00ff */
[----:B------:R-:W-:Y:S01]  /*03d0*/  SHF.R.U32.HI R15, RZ, 0x5, R14 ;  /* 0x00000005ff0f7819 */ /* 0x000fe2000001160e */
[----:B------:R-:W1:Y:S01]  /*03e0*/  LDCU UR13, c[0x0][0x3a8] ;  /* 0x00007500ff0d77ac */ /* 0x000e620008000800 */
[----:B------:R-:W-:-:S03]  /*03f0*/  LOP3.LUT R3, R14, 0x7fe0, RZ, 0xc0, !PT ;  /* 0x00007fe00e037812 */ /* 0x000fc600078ec0ff */
[----:B------:R-:W-:Y:S01]  /*0400*/  IMAD R15, R2, 0x40, R15 ;  /* 0x00000040020f7824 */ /* 0x000fe200078e020f */
[----:B------:R-:W-:Y:S01]  /*0410*/  LOP3.LUT R5, R3, 0x1f, R14, 0xf8, !PT ;  /* 0x0000001f03057812 */ /* 0x000fe200078ef80e */
[----:B------:R-:W-:Y:S01]  /*0420*/  IMAD.MOV.U32 R2, RZ, RZ, RZ ;  /* 0x000000ffff027224 */ /* 0x000fe200078e00ff */
[----:B------:R-:W2:Y:S01]  /*0430*/  LDCU UR9, c[0x0][0x3a0] ;  /* 0x00007400ff0977ac */ /* 0x000ea20008000800 */
[----:B------:R-:W-:Y:S01]  /*0440*/  IMAD R13, R15, R12, RZ ;  /* 0x0000000c0f0d7224 */ /* 0x000fe200078e02ff */
[----:B------:R-:W3:Y:S03]  /*0450*/  LDCU UR12, c[0x0][0x3a4] ;  /* 0x00007480ff0c77ac */ /* 0x000ee60008000800 */
[C-C-:B------:R-:W-:Y:S02]  /*0460*/  IMAD R4, R12.reuse, 0x20, R13.reuse ;  /* 0x000000200c047824 */ /* 0x140fe400078e020d */
[----:B------:R-:W-:-:S02]  /*0470*/  IMAD R6, R12, 0x10, R13 ;  /* 0x000000100c067824 */ /* 0x000fc400078e020d */
[C---:B------:R-:W-:Y:S01]  /*0480*/  IMAD R8, R12.reuse, 0x10, R4 ;  /* 0x000000100c087824 */ /* 0x040fe200078e0204 */
[----:B0-----:R-:W-:Y:S01]  /*0490*/  ULEA UR4, UR8, UR4, 0x18 ;  /* 0x0000000408047291 */ /* 0x001fe2000f8ec0ff */
[C---:B------:R-:W-:Y:S01]  /*04a0*/  IMAD R9, R12.reuse, 0x8, R13 ;  /* 0x000000080c097824 */ /* 0x040fe200078e020d */
[----:B------:R-:W-:Y:S01]  /*04b0*/  ULEA UR7, UR8, UR7, 0x18 ;  /* 0x0000000708077291 */ /* 0x000fe2000f8ec0ff */
[C---:B------:R-:W-:Y:S02]  /*04c0*/  IMAD R10, R12.reuse, 0x8, R6 ;  /* 0x000000080c0a7824 */ /* 0x040fe400078e0206 */
[----:B------:R-:W-:Y:S01]  /*04d0*/  IMAD R11, R12, 0x8, R4 ;  /* 0x000000080c0b7824 */ /* 0x000fe200078e0204 */
[----:B------:R-:W-:Y:S01]  /*04e0*/  LEA R14, R14, UR4, 0x2 ;  /* 0x000000040e0e7c11 */ /* 0x000fe2000f8e10ff */
[----:B------:R-:W-:Y:S01]  /*04f0*/  IMAD R12, R12, 0x8, R8 ;  /* 0x000000080c0c7824 */ /* 0x000fe200078e0208 */
[----:B------:R-:W-:Y:S02]  /*0500*/  LEA R3, R0, UR4, 0x4 ;  /* 0x0000000400037c11 */ /* 0x000fe4000f8e20ff */
[----:B------:R-:W-:-:S02]  /*0510*/  LEA R5, R5, UR7, 0x2 ;  /* 0x0000000705057c11 */ /* 0x000fc4000f8e10ff */
[----:B-123--:R-:W-:-:S07]  /*0520*/  LEA R7, R7, UR7, 0x9 ;  /* 0x0000000707077c11 */ /* 0x00efce000f8e48ff */
.L_x_179:
[----:B------:R-:W0:Y:S01]  /*0530*/  S2R R17, SR_TID.Y ;  /* 0x0000000000117919 */ /* 0x000e220000002200 */
[----:B------:R-:W-:Y:S01]  /*0540*/  UMOV UR8, UR9 ;  /* 0x0000000900087c82 */ /* 0x000fe20008000000 */
[----:B------:R-:W-:Y:S02]  /*0550*/  IMAD.MOV.U32 R66, RZ, RZ, RZ ;  /* 0x000000ffff427224 */ /* 0x000fe400078e00ff */
[----:B------:R-:W-:Y:S02]  /*0560*/  IMAD.MOV.U32 R31, RZ, RZ, RZ ;  /* 0x000000ffff1f7224 */ /* 0x000fe400078e00ff */
[----:B0-----:R-:W-:Y:S02]  /*0570*/  IMAD R32, R17, 0x10, R0 ;  /* 0x0000001011207824 */ /* 0x001fe400078e0200 */
[----:B------:R-:W-:-:S03]  /*0580*/  IMAD.U32 R17, RZ, RZ, UR6 ;  /* 0x00000006ff117e24 */ /* 0x000fc6000f8e00ff */
[C---:B------:R-:W-:Y:S02]  /*0590*/  LOP3.LUT R28, R32.reuse, 0x3f, RZ, 0xc0, !PT ;  /* 0x0000003f201c7812 */ /* 0x040fe400078ec0ff */
[----:B------:R-:W-:-:S03]  /*05a0*/  LEA.HI R33, R32, R2, RZ, 0x1a ;  /* 0x0000000220217211 */ /* 0x000fc600078fd0ff */
[----:B------:R-:W-:Y:S01]  /*05b0*/  IMAD R28, R17, 0x40, R28 ;  /* 0x00000040111c7824 */ /* 0x000fe200078e021c */
[C---:B------:R-:W-:Y:S01]  /*05c0*/  ISETP.GE.AND P0, PT, R33.reuse, UR13, PT ;  /* 0x0000000d21007c0c */ /* 0x040fe2000bf06270 */
[C---:B------:R-:W-:Y:S02]  /*05d0*/  VIADD R25, R33.reuse, 0x4 ;  /* 0x0000000421197836 */ /* 0x040fe40000000000 */
[C---:B------:R-:W-:Y:S01]  /*05e0*/  VIADD R22, R33.reuse, 0x8 ;  /* 0x0000000821167836 */ /* 0x040fe20000000000 */
[C---:B------:R-:W-:Y:S01]  /*05f0*/  ISETP.GE.AND P1, PT, R28.reuse, UR8, PT ;  /* 0x000000081c007c0c */ /* 0x040fe2000bf26270 */
[C---:B------:R-:W-:Y:S01]  /*0600*/  VIADD R30, R33.reuse, 0xc ;  /* 0x0000000c211e7836 */ /* 0x040fe20000000000 */
[----:B------:R-:W-:Y:S01]  /*0610*/  ISETP.LT.AND P0, PT, R28, UR8, !P0 ;  /* 0x000000081c007c0c */ /* 0x000fe2000c701270 */
[----:B------:R-:W-:Y:S01]  /*0620*/  VIADD R39, R33, 0x10 ;  /* 0x0000001021277836 */ /* 0x000fe20000000000 */
[----:B------:R-:W-:Y:S01]  /*0630*/  ISETP.GE.OR P5, PT, R25, UR13, P1 ;  /* 0x0000000d19007c0c */ /* 0x000fe20008fa6670 */
[----:B------:R-:W-:Y:S01]  /*0640*/  VIADD R35, R33, 0x14 ;  /* 0x0000001421237836 */ /* 0x000fe20000000000 */
[----:B------:R-:W-:-:S02]  /*0650*/  ISETP.GE.OR P6, PT, R22, UR13, P1 ;  /* 0x0000000d16007c0c */ /* 0x000fc40008fc6670 */
[----:B------:R-:W-:Y:S02]  /*0660*/  ISETP.GE.OR P2, PT, R30, UR13, P1 ;  /* 0x0000000d1e007c0c */ /* 0x000fe40008f46670 */
[----:B------:R-:W-:Y:S02]  /*0670*/  ISETP.GE.OR P3, PT, R39, UR13, P1 ;  /* 0x0000000d27007c0c */ /* 0x000fe40008f66670 */
[----:B------:R-:W-:-:S03]  /*0680*/  ISETP.GE.OR P4, PT, R35, UR13, P1 ;  /* 0x0000000d23007c0c */ /* 0x000fc60008f86670 */
[----:B------:R-:W0:Y:S01]  /*0690*/  @P0 LDC.64 R20, c[0x0][0x380] ;  /* 0x0000e000ff140b82 */ /* 0x000e220000000a00 */
[--C-:B------:R-:W-:Y:S02]  /*06a0*/  @P0 IMAD R23, R33, UR8, R28.reuse ;  /* 0x0000000821170c24 */ /* 0x100fe4000f8e021c */
[----:B------:R-:W-:-:S05]  /*06b0*/  @!P5 IMAD R25, R25, UR8, R28 ;  /* 0x000000081919dc24 */ /* 0x000fca000f8e021c */
[----:B------:R-:W1:Y:S08]  /*06c0*/  @!P5 LDC.64 R18, c[0x0][0x380] ;  /* 0x0000e000ff12db82 */ /* 0x000e700000000a00 */
[----:B------:R-:W2:Y:S01]  /*06d0*/  @!P6 LDC.64 R16, c[0x0][0x380] ;  /* 0x0000e000ff10eb82 */ /* 0x000ea20000000a00 */
[----:B------:R-:W-:-:S07]  /*06e0*/  LOP3.LUT R68, R32, 0x1f, RZ, 0xc0, !PT ;  /* 0x0000001f20447812 */ /* 0x000fce00078ec0ff */
[----:B------:R-:W3:Y:S01]  /*06f0*/  @!P2 LDC.64 R26, c[0x0][0x380] ;  /* 0x0000e000ff1aab82 */ /* 0x000ee20000000a00 */
[----:B0-----:R-:W-:-:S04]  /*0700*/  @P0 IMAD.WIDE R20, R23, 0x4, R20 ;  /* 0x0000000417140825 */ /* 0x001fc800078e0214 */
[----:B------:R-:W-:Y:S01]  /*0710*/  VIADD R29, R33, 0x18 ;  /* 0x00000018211d7836 */ /* 0x000fe20000000000 */
[----:B------:R0:W4:Y:S01]  /*0720*/  @P0 LDG.E.CONSTANT R31, desc[UR10][R20.64] ;  /* 0x0000000a141f0981 */ /* 0x000122000c1e9900 */
[----:B------:R-:W-:Y:S02]  /*0730*/  @!P6 IMAD R23, R22, UR8, R28 ;  /* 0x000000081617ec24 */ /* 0x000fe4000f8e021c */
[----:B-1----:R-:W-:Y:S02]  /*0740*/  @!P5 IMAD.WIDE R18, R25, 0x4, R18 ;  /* 0x000000041912d825 */ /* 0x002fe400078e0212 */
[----:B------:R-:W1:Y:S02]  /*0750*/  @!P3 LDC.64 R24, c[0x0][0x380] ;  /* 0x0000e000ff18bb82 */ /* 0x000e640000000a00 */
[----:B------:R-:W-:Y:S01]  /*0760*/  IMAD.IADD R68, R68, 0x1, R2 ;  /* 0x0000000144447824 */ /* 0x000fe200078e0202 */
[----:B------:R-:W5:Y:S01]  /*0770*/  @!P5 LDG.E.CONSTANT R66, desc[UR10][R18.64] ;  /* 0x0000000a1242d981 */ /* 0x000f62000c1e9900 */
[----:B------:R-:W-:Y:S01]  /*0780*/  IMAD.MOV.U32 R64, RZ, RZ, RZ ;  /* 0x000000ffff407224 */ /* 0x000fe200078e00ff */
[----:B------:R-:W-:Y:S01]  /*0790*/  ISETP.GE.OR P5, PT, R29, UR13, P1 ;  /* 0x0000000d1d007c0c */ /* 0x000fe20008fa6670 */
[----:B--2---:R-:W-:Y:S01]  /*07a0*/  @!P6 IMAD.WIDE R16, R23, 0x4, R16 ;  /* 0x000000041710e825 */ /* 0x004fe200078e0210 */
[----:B------:R-:W-:Y:S01]  /*07b0*/  ISETP.GE.AND P0, PT, R68, UR13, PT ;  /* 0x0000000d44007c0c */ /* 0x000fe2000bf06270 */
[----:B------:R-:W2:Y:S02]  /*07c0*/  @!P4 LDC.64 R22, c[0x0][0x380] ;  /* 0x0000e000ff16cb82 */ /* 0x000ea40000000a00 */
[----:B------:R-:W-:Y:S01]  /*07d0*/  VIADD R33, R33, 0x1c ;  /* 0x0000001c21217836 */ /* 0x000fe20000000000 */
[----:B------:R3:W5:Y:S01]  /*07e0*/  @!P6 LDG.E.CONSTANT R64, desc[UR10][R16.64] ;  /* 0x0000000a1040e981 */ /* 0x000762000c1e9900 */
[----:B------:R-:W-:Y:S01]  /*07f0*/  ISETP.GE.OR P6, PT, R15, UR12, P0 ;  /* 0x0000000c0f007c0c */ /* 0x000fe200087c6670 */
[----:B0-----:R-:W-:-:S02]  /*0800*/  @!P2 IMAD R21, R30, UR8, R28 ;  /* 0x000000081e15ac24 */ /* 0x001fc4000f8e021c */
[----:B------:R-:W-:Y:S02]  /*0810*/  ISETP.GE.OR P1, PT, R33, UR13, P1 ;  /* 0x0000000d21007c0c */ /* 0x000fe40008f26670 */
[----:B---3--:R-:W-:Y:S02]  /*0820*/  @!P2 IMAD.WIDE R26, R21, 0x4, R26 ;  /* 0x00000004151aa825 */ /* 0x008fe400078e021a */
[----:B------:R-:W0:Y:S02]  /*0830*/  @!P5 LDC.64 R20, c[0x0][0x380] ;  /* 0x0000e000ff14db82 */ /* 0x000e240000000a00 */
[----:B------:R-:W-:Y:S02]  /*0840*/  IMAD.MOV.U32 R50, RZ, RZ, RZ ;  /* 0x000000ffff327224 */ /* 0x000fe400078e00ff */
[--C-:B------:R-:W-:Y:S02]  /*0850*/  @!P3 IMAD R39, R39, UR8, R28.reuse ;  /* 0x000000082727bc24 */ /* 0x100fe4000f8e021c */
[----:B------:R-:W-:-:S02]  /*0860*/  @!P4 IMAD R35, R35, UR8, R28 ;  /* 0x000000082323cc24 */ /* 0x000fc4000f8e021c */
[----:B------:R-:W3:Y:S01]  /*0870*/  @!P6 LDC.64 R16, c[0x0][0x388] ;  /* 0x0000e200ff10eb82 */ /* 0x000ee20000000a00 */
[----:B-1----:R-:W-:Y:S01]  /*0880*/  @!P3 IMAD.WIDE R24, R39, 0x4, R24 ;  /* 0x000000042718b825 */ /* 0x002fe200078e0218 */
[----:B------:R-:W-:Y:S01]  /*0890*/  CS2R R38, SRZ ;  /* 0x0000000000267805 */ /* 0x000fe2000001ff00 */
[----:B------:R1:W5:Y:S05]  /*08a0*/  @!P2 LDG.E.CONSTANT R50, desc[UR10][R26.64] ;  /* 0x0000000a1a32a981 */ /* 0x00036a000c1e9900 */
[----:B------:R-:W3:Y:S01]  /*08b0*/  @!P1 LDC.64 R18, c[0x0][0x380] ;  /* 0x0000e000ff129b82 */ /* 0x000ee20000000a00 */
[----:B--2---:R-:W-:Y:S01]  /*08c0*/  @!P4 IMAD.WIDE R22, R35, 0x4, R22 ;  /* 0x000000042316c825 */ /* 0x004fe200078e0216 */
[----:B------:R2:W5:Y:S03]  /*08d0*/  @!P3 LDG.E.CONSTANT R38, desc[UR10][R24.64] ;  /* 0x0000000a1826b981 */ /* 0x000566000c1e9900 */
[C---:B-1----:R-:W-:Y:S01]  /*08e0*/  VIADD R26, R15.reuse, 0x18 ;  /* 0x000000180f1a7836 */ /* 0x042fe20000000000 */
[----:B------:R1:W5:Y:S01]  /*08f0*/  @!P4 LDG.E.CONSTANT R39, desc[UR10][R22.64] ;  /* 0x0000000a1627c981 */ /* 0x000362000c1e9900 */
[----:B------:R-:W-:-:S02]  /*0900*/  VIADD R32, R15, 0x8 ;  /* 0x000000080f207836 */ /* 0x000fc40000000000 */
[----:B------:R-:W-:Y:S01]  /*0910*/  VIADD R30, R15, 0x10 ;  /* 0x000000100f1e7836 */ /* 0x000fe20000000000 */
[----:B------:R-:W-:Y:S01]  /*0920*/  ISETP.GE.OR P4, PT, R26, UR12, P0 ;  /* 0x0000000c1a007c0c */ /* 0x000fe20008786670 */
[----:B------:R-:W-:Y:S01]  /*0930*/  @!P5 IMAD R29, R29, UR8, R28 ;  /* 0x000000081d1ddc24 */ /* 0x000fe2000f8e021c */
[----:B------:R-:W-:Y:S02]  /*0940*/  ISETP.GE.OR P2, PT, R32, UR12, P0 ;  /* 0x0000000c20007c0c */ /* 0x000fe40008746670 */
[----:B------:R-:W-:Y:S01]  /*0950*/  ISETP.GE.OR P3, PT, R30, UR12, P0 ;  /* 0x0000000c1e007c0c */ /* 0x000fe20008766670 */
[----:B------:R-:W-:Y:S02]  /*0960*/  IMAD.MOV.U32 R35, RZ, RZ, RZ ;  /* 0x000000ffff237224 */ /* 0x000fe400078e00ff */
[----:B0-----:R-:W-:-:S04]  /*0970*/  @!P5 IMAD.WIDE R20, R29, 0x4, R20 ;  /* 0x000000041d14d825 */ /* 0x001fc800078e0214 */
[----:B------:R-:W-:Y:S01]  /*0980*/  @!P1 IMAD R33, R33, UR8, R28 ;  /* 0x0000000821219c24 */ /* 0x000fe2000f8e021c */
[----:B------:R0:W5:Y:S01]  /*0990*/  @!P5 LDG.E.CONSTANT R35, desc[UR10][R20.64] ;  /* 0x0000000a1423d981 */ /* 0x000162000c1e9900 */
[----:B--2---:R-:W-:Y:S02]  /*09a0*/  VIADD R24, R15, 0x20 ;  /* 0x000000200f187836 */ /* 0x004fe40000000000 */
[----:B------:R-:W-:Y:S01]  /*09b0*/  @!P6 IMAD.IADD R25, R13, 0x1, R68 ;  /* 0x000000010d19e824 */ /* 0x000fe200078e0244 */
[----:B------:R-:W2:Y:S01]  /*09c0*/  @!P2 LDC.64 R28, c[0x0][0x388] ;  /* 0x0000e200ff1cab82 */ /* 0x000ea20000000a00 */
[----:B---3--:R-:W-:Y:S01]  /*09d0*/  @!P1 IMAD.WIDE R18, R33, 0x4, R18 ;  /* 0x0000000421129825 */ /* 0x008fe200078e0212 */
[----:B------:R-:W-:Y:S02]  /*09e0*/  ISETP.GE.OR P5, PT, R24, UR12, P0 ;  /* 0x0000000c18007c0c */ /* 0x000fe400087a6670 */
[----:B------:R-:W-:Y:S01]  /*09f0*/  CS2R R32, SRZ ;  /* 0x0000000000207805 */ /* 0x000fe2000001ff00 */
[----:B------:R-:W-:-:S03]  /*0a00*/  @!P6 IMAD.WIDE.U32 R16, R25, 0x4, R16 ;  /* 0x000000041910e825 */ /* 0x000fc600078e0010 */
[----:B------:R-:W3:Y:S01]  /*0a10*/  @!P4 LDC.64 R24, c[0x0][0x388] ;  /* 0x0000e200ff18cb82 */ /* 0x000ee20000000a00 */
[----:B-1----:R-:W-:Y:S01]  /*0a20*/  VIADD R22, R15, 0x28 ;  /* 0x000000280f167836 */ /* 0x002fe20000000000 */
[----:B------:R-:W5:Y:S01]  /*0a30*/  @!P1 LDG.E.CONSTANT R33, desc[UR10][R18.64] ;  /* 0x0000000a12219981 */ /* 0x000f62000c1e9900 */
[----:B------:R-:W-:-:S05]  /*0a40*/  IMAD.MOV.U32 R36, RZ, RZ, RZ ;  /* 0x000000ffff247224 */ /* 0x000fca00078e00ff */
[----:B------:R-:W1:Y:S01]  /*0a50*/  @!P3 LDC.64 R26, c[0x0][0x388] ;  /* 0x0000e200ff1abb82 */ /* 0x000e620000000a00 */
[----:B------:R-:W-:Y:S01]  /*0a60*/  ISETP.GE.OR P1, PT, R22, UR12, P0 ;  /* 0x0000000c16007c0c */ /* 0x000fe20008726670 */
[C---:B------:R-:W-:Y:S01]  /*0a70*/  VIADD R23, R15.reuse, 0x30 ;  /* 0x000000300f177836 */ /* 0x040fe20000000000 */
[----:B------:R2:W5:Y:S01]  /*0a80*/  @!P6 LDG.E.CONSTANT R36, desc[UR10][R16.64] ;  /* 0x0000000a1024e981 */ /* 0x000562000c1e9900 */
[----:B------:R-:W-:-:S03]  /*0a90*/  VIADD R22, R15, 0x38 ;  /* 0x000000380f167836 */ /* 0x000fc60000000000 */
[----:B------:R-:W-:Y:S02]  /*0aa0*/  ISETP.GE.OR P6, PT, R23, UR12, P0 ;  /* 0x0000000c17007c0c */ /* 0x000fe400087c6670 */
[----:B------:R-:W-:Y:S01]  /*0ab0*/  ISETP.GE.OR P0, PT, R22, UR12, P0 ;  /* 0x0000000c16007c0c */ /* 0x000fe20008706670 */
[--C-:B0-----:R-:W-:Y:S01]  /*0ac0*/  @!P2 IMAD.IADD R21, R9, 0x1, R68.reuse ;  /* 0x000000010915a824 */ /* 0x101fe200078e0244 */
[----:B------:R-:W0:Y:S01]  /*0ad0*/  @!P5 LDC.64 R22, c[0x0][0x388] ;  /* 0x0000e200ff16db82 */ /* 0x000e220000000a00 */
[--C-:B--2---:R-:W-:Y:S02]  /*0ae0*/  @!P4 IMAD.IADD R17, R10, 0x1, R68.reuse ;  /* 0x000000010a11c824 */ /* 0x104fe400078e0244 */
[----:B------:R-:W-:Y:S02]  /*0af0*/  @!P3 IMAD.IADD R20, R6, 0x1, R68 ;  /* 0x000000010614b824 */ /* 0x000fe400078e0244 */
[----:B---3--:R-:W-:-:S04]  /*0b00*/  @!P4 IMAD.WIDE R24, R17, 0x4, R24 ;  /* 0x000000041118c825 */ /* 0x008fc800078e0218 */
[----:B------:R-:W2:Y:S01]  /*0b10*/  @!P6 LDC.64 R18, c[0x0][0x388] ;  /* 0x0000e200ff12eb82 */ /* 0x000ea20000000a00 */
[----:B------:R-:W-:-:S04]  /*0b20*/  @!P2 IMAD.WIDE R28, R21, 0x4, R28 ;  /* 0x00000004151ca825 */ /* 0x000fc800078e021c */
[----:B-1----:R-:W-:-:S03]  /*0b30*/  @!P3 IMAD.WIDE R26, R20, 0x4, R26 ;  /* 0x00000004141ab825 */ /* 0x002fc600078e021a */
[----:B------:R-:W1:Y:S01]  /*0b40*/  @!P0 LDC.64 R16, c[0x0][0x388] ;  /* 0x0000e200ff108b82 */ /* 0x000e620000000a00 */
[----:B------:R-:W-:Y:S01]  /*0b50*/  IMAD.MOV.U32 R30, RZ, RZ, RZ ;  /* 0x000000ffff1e7224 */ /* 0x000fe200078e00ff */
[----:B------:R3:W5:Y:S01]  /*0b60*/  @!P3 LDG.E.CONSTANT R32, desc[UR10][R26.64] ;  /* 0x0000000a1a20b981 */ /* 0x000762000c1e9900 */
[----:B------:R-:W-:-:S04]  /*0b70*/  @!P5 IMAD.IADD R72, R4, 0x1, R68 ;  /* 0x000000010448d824 */ /* 0x000fc800078e0244 */
[----:B------:R0:W5:Y:S01]  /*0b80*/  @!P2 LDG.E.CONSTANT R30, desc[UR10][R28.64] ;  /* 0x0000000a1c1ea981 */ /* 0x000162000c1e9900 */
[----:B------:R-:W2:Y:S01]  /*0b90*/  @!P1 LDC.64 R20, c[0x0][0x388] ;  /* 0x0000e200ff149b82 */ /* 0x000ea20000000a00 */
[--C-:B---3--:R-:W-:Y:S02]  /*0ba0*/  @!P1 IMAD.IADD R27, R11, 0x1, R68.reuse ;  /* 0x000000010b1b9824 */ /* 0x108fe400078e0244 */
[--C-:B0-----:R-:W-:Y:S02]  /*0bb0*/  @!P6 IMAD.IADD R29, R8, 0x1, R68.reuse ;  /* 0x00000001081de824 */ /* 0x101fe400078e0244 */
[----:B------:R-:W-:Y:S02]  /*0bc0*/  @!P0 IMAD.IADD R68, R12, 0x1, R68 ;  /* 0x000000010c448824 */ /* 0x000fe400078e0244 */
[----:B------:R-:W-:-:S04]  /*0bd0*/  @!P5 IMAD.WIDE R22, R72, 0x4, R22 ;  /* 0x000000044816d825 */ /* 0x000fc800078e0216 */
[----:B-1----:R-:W-:-:S04]  /*0be0*/  @!P0 IMAD.WIDE R16, R68, 0x4, R16 ;  /* 0x0000000444108825 */ /* 0x002fc800078e0210 */
[----:B------:R-:W-:Y:S02]  /*0bf0*/  IMAD.MOV.U32 R70, RZ, RZ, RZ ;  /* 0x000000ffff467224 */ /* 0x000fe400078e00ff */
[----:B------:R-:W-:Y:S02]  /*0c00*/  IMAD.MOV.U32 R72, RZ, RZ, RZ ;  /* 0x000000ffff487224 */ /* 0x000fe400078e00ff */
[----:B------:R-:W-:Y:S02]  /*0c10*/  IMAD.MOV.U32 R68, RZ, RZ, RZ ;  /* 0x000000ffff447224 */ /* 0x000fe400078e00ff */
[----:B------:R-:W-:Y:S01]  /*0c20*/  IMAD.MOV.U32 R74, RZ, RZ, RZ ;  /* 0x000000ffff4a7224 */ /* 0x000fe200078e00ff */
[----:B------:R-:W3:Y:S01]  /*0c30*/  @!P4 LDG.E.CONSTANT R70, desc[UR10][R24.64] ;  /* 0x0000000a1846c981 */ /* 0x000ee2000c1e9900 */
[----:B------:R-:W-:Y:S02]  /*0c40*/  IMAD.MOV.U32 R76, RZ, RZ, RZ ;  /* 0x000000ffff4c7224 */ /* 0x000fe400078e00ff */
[----:B--2---:R-:W-:Y:S01]  /*0c50*/  @!P1 IMAD.WIDE R20, R27, 0x4, R20 ;  /* 0x000000041b149825 */ /* 0x004fe200078e0214 */
[----:B------:R-:W2:Y:S03]  /*0c60*/  @!P5 LDG.E.CONSTANT R72, desc[UR10][R22.64] ;  /* 0x0000000a1648d981 */ /* 0x000ea6000c1e9900 */
[----:B------:R-:W-:Y:S01]  /*0c70*/  @!P6 IMAD.WIDE R18, R29, 0x4, R18 ;  /* 0x000000041d12e825 */ /* 0x000fe200078e0212 */
[----:B------:R-:W2:Y:S04]  /*0c80*/  @!P1 LDG.E.CONSTANT R68, desc[UR10][R20.64] ;  /* 0x0000000a14449981 */ /* 0x000ea8000c1e9900 */
[----:B------:R-:W2:Y:S04]  /*0c90*/  @!P6 LDG.E.CONSTANT R74, desc[UR10][R18.64] ;  /* 0x0000000a124ae981 */ /* 0x000ea8000c1e9900 */
[----:B------:R-:W2:Y:S04]  /*0ca0*/  @!P0 LDG.E.CONSTANT R76, desc[UR10][R16.64] ;  /* 0x0000000a104c8981 */ /* 0x000ea8000c1e9900 */
[----:B----4-:R-:W-:Y:S04]  /*0cb0*/  STS [R14], R31 ;  /* 0x0000001f0e007388 */ /* 0x010fe80000000800 */
[----:B-----5:R-:W-:Y:S04]  /*0cc0*/  STS [R14+0x400], R66 ;  /* 0x000400420e007388 */ /* 0x020fe80000000800 */
[----:B------:R-:W-:Y:S04]  /*0cd0*/  STS [R14+0x800], R64 ;  /* 0x000800400e007388 */ /* 0x000fe80000000800 */
[----:B------:R-:W-:Y:S04]  /*0ce0*/  STS [R14+0xc00], R50 ;  /* 0x000c00320e007388 */ /* 0x000fe80000000800 */
[----:B------:R-:W-:Y:S04]  /*0cf0*/  STS [R14+0x1000], R38 ;  /* 0x001000260e007388 */ /* 0x000fe80000000800 */
[----:B------:R-:W-:Y:S04]  /*0d00*/  STS [R14+0x1400], R39 ;  /* 0x001400270e007388 */ /* 0x000fe80000000800 */
[----:B------:R-:W-:Y:S04]  /*0d10*/  STS [R14+0x1800], R35 ;  /* 0x001800230e007388 */ /* 0x000fe80000000800 */
[----:B------:R-:W-:Y:S04]  /*0d20*/  STS [R14+0x1c00], R33 ;  /* 0x001c00210e007388 */ /* 0x000fe80000000800 */
[----:B------:R-:W-:Y:S04]  /*0d30*/  STS [R5], R36 ;  /* 0x0000002405007388 */ /* 0x000fe80000000800 */
[----:B------:R-:W-:Y:S04]  /*0d40*/  STS [R5+0x800], R32 ;  /* 0x0008002005007388 */ /* 0x000fe80000000800 */
[----:B------:R-:W-:Y:S04]  /*0d50*/  STS [R5+0x400], R30 ;  /* 0x0004001e05007388 */ /* 0x000fe80000000800 */
[----:B---3--:R-:W-:Y:S04]  /*0d60*/  STS [R5+0xc00], R70 ;  /* 0x000c004605007388 */ /* 0x008fe80000000800 */
[----:B--2---:R-:W-:Y:S04]  /*0d70*/  STS [R5+0x1000], R72 ;  /* 0x0010004805007388 */ /* 0x004fe80000000800 */
[----:B------:R-:W-:Y:S04]  /*0d80*/  STS [R5+0x1400], R68 ;  /* 0x0014004405007388 */ /* 0x000fe80000000800 */
[----:B------:R-:W-:Y:S04]  /*0d90*/  STS [R5+0x1800], R74 ;  /* 0x0018004a05007388 */ /* 0x000fe80000000800 */
[----:B------:R-:W-:Y:S01]  /*0da0*/  STS [R5+0x1c00], R76 ;  /* 0x001c004c05007388 */ /* 0x000fe20000000800 */
[----:B------:R-:W-:Y:S06]  /*0db0*/  BAR.SYNC.DEFER_BLOCKING 0x0 ;  /* 0x0000000000007b1d */ /* 0x000fec0000010000 */
[----:B------:R-:W-:Y:S04]  /*0dc0*/  LDS.128 R16, [R3] ;  /* 0x0000000003107984 */ /* 0x000fe80000000c00 */
[----:B------:R-:W0:Y:S04]  /*0dd0*/  LDS.128 R20, [R7] ;  /* 0x0000000007147984 */ /* 0x000e280000000c00 */
[----:B------:R-:W1:Y:S04]  /*0de0*/  LDS.128 R24, [R7+0x80] ;  /* 0x0000800007187984 */ /* 0x000e680000000c00 */
[----:B------:R-:W2:Y:S01]  /*0df0*/  LDS.128 R28, [R7+0x100] ;  /* 0x00010000071c7984 */ /* 0x000ea20000000c00 */
[----:B0-----:R-:W-:-:S02]  /*0e00*/  IMAD R35, R20, R17, RZ ;  /* 0x0000001114237224 */ /* 0x001fc400078e02ff */
[----:B------:R-:W-:Y:S02]  /*0e10*/  IMAD R39, R20, R18, RZ ;  /* 0x0000001214277224 */ /* 0x000fe400078e02ff */
[----:B------:R-:W-:Y:S01]  /*0e20*/  IMAD R33, R16, R20, RZ ;  /* 0x0000001410217224 */ /* 0x000fe200078e02ff */
[CC--:B------:R-:W-:Y:S02]  /*0e30*/  ISETP.GT.AND P0, PT, R35.reuse, R40.reuse, PT ;  /* 0x000000282300720c */ /* 0x0c0fe40003f04270 */
[----:B------:R-:W-:Y:S01]  /*0e40*/  VIMNMX R50, PT, PT, R35, R40, !PT ;  /* 0x0000002823327248 */ /* 0x000fe20007fe0100 */
[----:B------:R-:W-:Y:S01]  /*0e50*/  IMAD R40, R20, R19, RZ ;  /* 0x0000001314287224 */ /* 0x000fe200078e02ff */
[CC--:B------:R-:W-:Y:S02]  /*0e60*/  ISETP.GT.AND P1, PT, R39.reuse, R34.reuse, PT ;  /* 0x000000222700720c */ /* 0x0c0fe40003f24270 */
[----:B------:R-:W-:Y:S01]  /*0e70*/  VIMNMX R20, PT, PT, R39, R34, !PT ;  /* 0x0000002227147248 */ /* 0x000fe20007fe0100 */
[----:B-1----:R-:W-:Y:S01]  /*0e80*/  IMAD R39, R16, R24, RZ ;  /* 0x0000001810277224 */ /* 0x002fe200078e02ff */
[----:B------:R-:W-:-:S02]  /*0e90*/  ISETP.GT.AND P2, PT, R33, R52, PT ;  /* 0x000000342100720c */ /* 0x000fc40003f44270 */
[----:B------:R-:W-:Y:S02]  /*0ea0*/  VIMNMX R52, PT, PT, R33, R52, !PT ;  /* 0x0000003421347248 */ /* 0x000fe40007fe0100 */
[----:B------:R-:W0:Y:S01]  /*0eb0*/  LDS.128 R32, [R7+0x180] ;  /* 0x0001800007207984 */ /* 0x000e220000000c00 */
[CC--:B------:R-:W-:Y:S02]  /*0ec0*/  ISETP.GT.AND P4, PT, R40.reuse, R37.reuse, PT ;  /* 0x000000252800720c */ /* 0x0c0fe40003f84270 */
[CC--:B------:R-:W-:Y:S02]  /*0ed0*/  ISETP.GT.AND P3, PT, R39.reuse, R54.reuse, PT ;  /* 0x000000362700720c */ /* 0x0c0fe40003f64270 */
[----:B------:R-:W-:Y:S01]  /*0ee0*/  VIMNMX R40, PT, PT, R40, R37, !PT ;  /* 0x0000002528287248 */ /* 0x000fe20007fe0100 */
[C---:B------:R-:W-:Y:S01]  /*0ef0*/  IMAD R37, R24.reuse, R17, RZ ;  /* 0x0000001118257224 */ /* 0x040fe200078e02ff */
[----:B------:R-:W-:Y:S01]  /*0f00*/  VIMNMX R54, PT, PT, R39, R54, !PT ;  /* 0x0000003627367248 */ /* 0x000fe20007fe0100 */
[----:B------:R-:W-:-:S03]  /*0f10*/  IMAD R39, R24, R18, RZ ;  /* 0x0000001218277224 */ /* 0x000fc600078e02ff */
[----:B------:R-:W-:Y:S02]  /*0f20*/  ISETP.GT.AND P6, PT, R37, R58, PT ;  /* 0x0000003a2500720c */ /* 0x000fe40003fc4270 */
[----:B------:R-:W-:Y:S02]  /*0f30*/  ISETP.GT.AND P5, PT, R39, R42, PT ;  /* 0x0000002a2700720c */ /* 0x000fe40003fa4270 */
[----:B------:R-:W-:Y:S02]  /*0f40*/  VIMNMX R58, PT, PT, R37, R58, !PT ;  /* 0x0000003a253a7248 */ /* 0x000fe40007fe0100 */
[----:B------:R-:W-:Y:S02]  /*0f50*/  VIMNMX R42, PT, PT, R39, R42, !PT ;  /* 0x0000002a272a7248 */ /* 0x000fe40007fe0100 */
[----:B------:R-:W1:Y:S01]  /*0f60*/  LDS.128 R36, [R3+0x100] ;  /* 0x0001000003247984 */ /* 0x000e620000000c00 */
[----:B------:R-:W-:Y:S01]  /*0f70*/  IMAD R24, R24, R19, RZ ;  /* 0x0000001318187224 */ /* 0x000fe200078e02ff */
[----:B------:R-:W-:-:S04]  /*0f80*/  SEL R43, R2, R43, P2 ;  /* 0x0000002b022b7207 */ /* 0x000fc80001000000 */
[CC--:B------:R-:W-:Y:S02]  /*0f90*/  ISETP.GT.AND P2, PT, R24.reuse, R46.reuse, PT ;  /* 0x0000002e1800720c */ /* 0x0c0fe40003f44270 */
[----:B------:R-:W-:Y:S01]  /*0fa0*/  VIMNMX R46, PT, PT, R24, R46, !PT ;  /* 0x0000002e182e7248 */ /* 0x000fe20007fe0100 */
[----:B--2---:R-:W-:Y:S01]  /*0fb0*/  IMAD R24, R16, R28, RZ ;  /* 0x0000001c10187224 */ /* 0x004fe200078e02ff */
[----:B------:R-:W-:Y:S01]  /*0fc0*/  SEL R45, R2, R45, P0 ;  /* 0x0000002d022d7207 */ /* 0x000fe20000000000 */
[----:B------:R-:W-:-:S03]  /*0fd0*/  IMAD R64, R28, R18, RZ ;  /* 0x000000121c407224 */ /* 0x000fc600078e02ff */
[-C--:B------:R-:W-:Y:S01]  /*0fe0*/  ISETP.GT.AND P0, PT, R24, R56.reuse, PT ;  /* 0x000000381800720c */ /* 0x080fe20003f04270 */
[----:B------:R-:W-:Y:S01]  /*0ff0*/  IMAD R66, R28, R19, RZ ;  /* 0x000000131c427224 */ /* 0x000fe200078e02ff */
[----:B------:R-:W-:Y:S01]  /*1000*/  VIMNMX R56, PT, PT, R24, R56, !PT ;  /* 0x0000003818387248 */ /* 0x000fe20007fe0100 */
[----:B------:R-:W-:Y:S01]  /*1010*/  IMAD R24, R28, R17, RZ ;  /* 0x000000111c187224 */ /* 0x000fe200078e02ff */
[----:B------:R-:W-:Y:S01]  /*1020*/  SEL R28, R2, R75, P3 ;  /* 0x0000004b021c7207 */ /* 0x000fe20001800000 */
[----:B0-----:R-:W-:Y:S01]  /*1030*/  IMAD R75, R16, R32, RZ ;  /* 0x00000020104b7224 */ /* 0x001fe200078e02ff */
[----:B------:R-:W-:Y:S01]  /*1040*/  SEL R44, R2, R44, P1 ;  /* 0x0000002c022c7207 */ /* 0x000fe20000800000 */
[----:B------:R-:W-:Y:S01]  /*1050*/  IMAD R68, R32, R19, RZ ;  /* 0x0000001320447224 */ /* 0x000fe200078e02ff */
[----:B------:R-:W-:Y:S01]  /*1060*/  ISETP.GT.AND P1, PT, R24, R48, PT ;  /* 0x000000301800720c */ /* 0x000fe20003f24270 */
[C---:B------:R-:W-:Y:S02]  /*1070*/  IMAD R17, R32.reuse, R17, RZ ;  /* 0x0000001120117224 */ /* 0x040fe400078e02ff */
[----:B------:R-:W-:Y:S01]  /*1080*/  IMAD R18, R32, R18, RZ ;  /* 0x0000001220127224 */ /* 0x000fe200078e02ff */
[----:B------:R-:W-:-:S02]  /*1090*/  SEL R32, R2, R73, P6 ;  /* 0x0000004902207207 */ /* 0x000fc40003000000 */
[----:B------:R-:W-:Y:S02]  /*10a0*/  VIMNMX R24, PT, PT, R24, R48, !PT ;  /* 0x0000003018187248 */ /* 0x000fe40007fe0100 */
[----:B------:R-:W-:Y:S02]  /*10b0*/  ISETP.GT.AND P3, PT, R66, R49, PT ;  /* 0x000000314200720c */ /* 0x000fe40003f64270 */
[CC--:B------:R-:W-:Y:S02]  /*10c0*/  ISETP.GT.AND P6, PT, R75.reuse, R62.reuse, PT ;  /* 0x0000003e4b00720c */ /* 0x0c0fe40003fc4270 */
[----:B------:R-:W-:Y:S02]  /*10d0*/  VIMNMX R16, PT, PT, R75, R62, !PT ;  /* 0x0000003e4b107248 */ /* 0x000fe40007fe0100 */
[----:B------:R-:W-:Y:S02]  /*10e0*/  SEL R48, R2, R77, P4 ;  /* 0x0000004d02307207 */ /* 0x000fe40002000000 */
[----:B------:R-:W-:-:S02]  /*10f0*/  VIMNMX R49, PT, PT, R66, R49, !PT ;  /* 0x0000003142317248 */ /* 0x000fc40007fe0100 */
[----:B------:R-:W-:Y:S02]  /*1100*/  SEL R62, R2, R63, P0 ;  /* 0x0000003f023e7207 */ /* 0x000fe40000000000 */
[----:B------:R-:W-:Y:S02]  /*1110*/  ISETP.GT.AND P4, PT, R64, R47, PT ;  /* 0x0000002f4000720c */ /* 0x000fe40003f84270 */
[----:B------:R-:W-:Y:S02]  /*1120*/  SEL R66, R2, R71, P5 ;  /* 0x0000004702427207 */ /* 0x000fe40002800000 */
[----:B------:R-:W-:Y:S01]  /*1130*/  ISETP.GT.AND P0, PT, R68, R65, PT ;  /* 0x000000414400720c */ /* 0x000fe20003f04270 */
[----:B-1----:R-:W-:Y:S01]  /*1140*/  IMAD R73, R36, R29, RZ ;  /* 0x0000001d24497224 */ /* 0x002fe200078e02ff */
[----:B------:R-:W-:Y:S01]  /*1150*/  VIMNMX R47, PT, PT, R64, R47, !PT ;  /* 0x0000002f402f7248 */ /* 0x000fe20007fe0100 */
[-C--:B------:R-:W-:Y:S01]  /*1160*/  IMAD R71, R37, R29.reuse, RZ ;  /* 0x0000001d25477224 */ /* 0x080fe200078e02ff */
[-C--:B------:R-:W-:Y:S01]  /*1170*/  ISETP.GT.AND P5, PT, R17, R60.reuse, PT ;  /* 0x0000003c1100720c */ /* 0x080fe20003fa4270 */
[----:B------:R-:W-:Y:S01]  /*1180*/  IMAD R70, R39, R29, RZ ;  /* 0x0000001d27467224 */ /* 0x000fe200078e02ff */
[----:B------:R-:W-:Y:S01]  /*1190*/  VIMNMX R65, PT, PT, R68, R65, !PT ;  /* 0x0000004144417248 */ /* 0x000fe20007fe0100 */
[----:B------:R-:W-:Y:S01]  /*11a0*/  IMAD R68, R38, R29, RZ ;  /* 0x0000001d26447224 */ /* 0x000fe200078e02ff */
[----:B------:R-:W-:Y:S01]  /*11b0*/  VIMNMX R60, PT, PT, R17, R60, !PT ;  /* 0x0000003c113c7248 */ /* 0x000fe20007fe0100 */
[C---:B------:R-:W-:Y:S01]  /*11c0*/  IMAD R17, R37.reuse, R21, RZ ;  /* 0x0000001525117224 */ /* 0x040fe200078e02ff */
[----:B------:R-:W-:Y:S01]  /*11d0*/  SEL R64, R2, R69, P2 ;  /* 0x0000004502407207 */ /* 0x000fe20001000000 */
[----:B------:R-:W-:Y:S01]  /*11e0*/  IMAD R19, R37, R25, RZ ;  /* 0x0000001925137224 */ /* 0x000fe200078e02ff */
[----:B------:R-:W-:Y:S01]  /*11f0*/  ISETP.GT.AND P2, PT, R18, R67, PT ;  /* 0x000000431200720c */ /* 0x000fe20003f44270 */
[----:B------:R-:W-:Y:S01]  /*1200*/  IMAD R29, R36, R33, RZ ;  /* 0x00000021241d7224 */ /* 0x000fe200078e02ff */
[----:B------:R-:W-:-:S02]  /*1210*/  SEL R51, R2, R51, P6 ;  /* 0x0000003302337207 */ /* 0x000fc40003000000 */
[C---:B------:R-:W-:Y:S02]  /*1220*/  SEL R59, R2.reuse, R59, P5 ;  /* 0x0000003b023b7207 */ /* 0x040fe40002800000 */
[----:B------:R-:W-:Y:S02]  /*1230*/  SEL R55, R2, R55, P2 ;  /* 0x0000003702377207 */ /* 0x000fe40001000000 */
[----:B------:R-:W-:Y:S02]  /*1240*/  ISETP.GT.AND P6, PT, R29, R16, PT ;  /* 0x000000101d00720c */ /* 0x000fe40003fc4270 */
[----:B------:R-:W-:Y:S02]  /*1250*/  ISETP.GT.AND P5, PT, R17, R50, PT ;  /* 0x000000321100720c */ /* 0x000fe40003fa4270 */
[----:B------:R-:W-:Y:S02]  /*1260*/  ISETP.GT.AND P2, PT, R19, R58, PT ;  /* 0x0000003a1300720c */ /* 0x000fe40003f44270 */
[----:B------:R-:W-:-:S02]  /*1270*/  VIMNMX R67, PT, PT, R18, R67, !PT ;  /* 0x0000004312437248 */ /* 0x000fc40007fe0100 */
[----:B------:R-:W-:Y:S02]  /*1280*/  VIMNMX R29, PT, PT, R16, R29, !PT ;  /* 0x0000001d101d7248 */ /* 0x000fe40007fe0100 */
[----:B------:R-:W-:Y:S02]  /*1290*/  VIMNMX R50, PT, PT, R50, R17, !PT ;  /* 0x0000001132327248 */ /* 0x000fe40007fe0100 */
[----:B------:R-:W-:Y:S02]  /*12a0*/  VIMNMX R58, PT, PT, R58, R19, !PT ;  /* 0x000000133a3a7248 */ /* 0x000fe40007fe0100 */
[----:B------:R-:W0:Y:S01]  /*12b0*/  LDS.128 R16, [R3+0x200] ;  /* 0x0002000003107984 */ /* 0x000e220000000c00 */
[C---:B------:R-:W-:Y:S02]  /*12c0*/  IMAD R75, R36.reuse, R25, RZ ;  /* 0x00000019244b7224 */ /* 0x040fe400078e02ff */
[-C--:B------:R-:W-:Y:S02]  /*12d0*/  IMAD R77, R36, R21.reuse, RZ ;  /* 0x00000015244d7224 */ /* 0x080fe400078e02ff */
[----:B------:R-:W-:-:S02]  /*12e0*/  IMAD R63, R38, R21, RZ ;  /* 0x00000015263f7224 */ /* 0x000fc400078e02ff */
[----:B------:R-:W-:Y:S01]  /*12f0*/  IMAD R69, R38, R25, RZ ;  /* 0x0000001926457224 */ /* 0x000fe200078e02ff */
[----:B------:R-:W-:Y:S01]  /*1300*/  SEL R74, R2, R53, P4 ;  /* 0x00000035024a7207 */ /* 0x000fe20002000000 */
[-C--:B------:R-:W-:Y:S02]  /*1310*/  IMAD R37, R37, R33.reuse, RZ ;  /* 0x0000002125257224 */ /* 0x080fe400078e02ff */
[-C--:B------:R-:W-:Y:S02]  /*1320*/  IMAD R38, R38, R33.reuse, RZ ;  /* 0x0000002126267224 */ /* 0x080fe400078e02ff */
[----:B------:R-:W-:Y:S01]  /*1330*/  IMAD R36, R39, R33, RZ ;  /* 0x0000002127247224 */ /* 0x000fe200078e02ff */
[----:B------:R-:W-:Y:S01]  /*1340*/  ISETP.GT.AND P4, PT, R75, R54, PT ;  /* 0x000000364b00720c */ /* 0x000fe20003f84270 */
[C---:B------:R-:W-:Y:S01]  /*1350*/  VIADD R33, R2.reuse, 0x1 ;  /* 0x0000000102217836 */ /* 0x040fe20000000000 */
[----:B------:R-:W-:-:S04]  /*1360*/  SEL R72, R2, R61, P1 ;  /* 0x0000003d02487207 */ /* 0x000fc80000800000 */
[----:B------:R-:W-:Y:S02]  /*1370*/  SEL R28, R33, R28, P4 ;  /* 0x0000001c211c7207 */ /* 0x000fe40002000000 */
[----:B------:R-:W-:Y:S02]  /*1380*/  ISETP.GT.AND P4, PT, R37, R60, PT ;  /* 0x0000003c2500720c */ /* 0x000fe40003f84270 */
[----:B------:R-:W-:Y:S02]  /*1390*/  SEL R76, R2, R57, P3 ;  /* 0x00000039024c7207 */ /* 0x000fe40001800000 */
[----:B------:R-:W-:Y:S02]  /*13a0*/  ISETP.GT.AND P1, PT, R77, R52, PT ;  /* 0x000000344d00720c */ /* 0x000fe40003f24270 */
[----:B------:R-:W-:Y:S02]  /*13b0*/  ISETP.GT.AND P3, PT, R73, R56, PT ;  /* 0x000000384900720c */ /* 0x000fe40003f64270 */
[----:B------:R-:W-:-:S02]  /*13c0*/  SEL R59, R33, R59, P4 ;  /* 0x0000003b213b7207 */ /* 0x000fc40002000000 */
[----:B------:R-:W-:Y:S01]  /*13d0*/  ISETP.GT.AND P4, PT, R36, R65, PT ;  /* 0x000000412400720c */ /* 0x000fe20003f84270 */
[----:B------:R-:W-:Y:S01]  /*13e0*/  IMAD R21, R39, R21, RZ ;  /* 0x0000001527157224 */ /* 0x000fe200078e02ff */
[----:B------:R-:W-:Y:S01]  /*13f0*/  SEL R43, R33, R43, P1 ;  /* 0x0000002b212b7207 */ /* 0x000fe20000800000 */
[----:B------:R-:W-:Y:S01]  /*1400*/  IMAD R25, R39, R25, RZ ;  /* 0x0000001927197224 */ /* 0x000fe200078e02ff */
[C---:B------:R-:W-:Y:S02]  /*1410*/  SEL R62, R33.reuse, R62, P3 ;  /* 0x0000003e213e7207 */ /* 0x040fe40001800000 */
[----:B------:R-:W-:Y:S02]  /*1420*/  SEL R51, R33, R51, P6 ;  /* 0x0000003321337207 */ /* 0x000fe40003000000 */
[----:B------:R-:W-:Y:S02]  /*1430*/  ISETP.GT.AND P1, PT, R71, R24, PT ;  /* 0x000000184700720c */ /* 0x000fe40003f24270 */
[----:B------:R-:W-:-:S02]  /*1440*/  ISETP.GT.AND P3, PT, R63, R20, PT ;  /* 0x000000143f00720c */ /* 0x000fc40003f64270 */
[----:B------:R-:W-:Y:S02]  /*1450*/  ISETP.GT.AND P6, PT, R69, R42, PT ;  /* 0x0000002a4500720c */ /* 0x000fe40003fc4270 */
[C---:B------:R-:W-:Y:S02]  /*1460*/  SEL R45, R33.reuse, R45, P5 ;  /* 0x0000002d212d7207 */ /* 0x040fe40002800000 */
[C---:B------:R-:W-:Y:S02]  /*1470*/  SEL R32, R33.reuse, R32, P2 ;  /* 0x0000002021207207 */ /* 0x040fe40001000000 */
[C---:B------:R-:W-:Y:S02]  /*1480*/  SEL R72, R33.reuse, R72, P1 ;  /* 0x0000004821487207 */ /* 0x040fe40000800000 */
[C---:B------:R-:W-:Y:S02]  /*1490*/  SEL R44, R33.reuse, R44, P3 ;  /* 0x0000002c212c7207 */ /* 0x040fe40001800000 */
[----:B------:R-:W-:-:S02]  /*14a0*/  SEL R66, R33, R66, P6 ;  /* 0x0000004221427207 */ /* 0x000fc40003000000 */
[----:B------:R-:W-:Y:S02]  /*14b0*/  ISETP.GT.AND P5, PT, R68, R47, PT ;  /* 0x0000002f4400720c */ /* 0x000fe40003fa4270 */
[----:B------:R-:W-:Y:S02]  /*14c0*/  ISETP.GT.AND P2, PT, R38, R67, PT ;  /* 0x000000432600720c */ /* 0x000fe40003f44270 */
[----:B------:R-:W-:Y:S02]  /*14d0*/  ISETP.GT.AND P1, PT, R21, R40, PT ;  /* 0x000000281500720c */ /* 0x000fe40003f24270 */
[----:B------:R-:W-:Y:S02]  /*14e0*/  ISETP.GT.AND P3, PT, R25, R46, PT ;  /* 0x0000002e1900720c */ /* 0x000fe40003f64270 */
[----:B------:R-:W-:Y:S01]  /*14f0*/  ISETP.GT.AND P6, PT, R70, R49, PT ;  /* 0x000000314600720c */ /* 0x000fe20003fc4270 */
[-C--:B0-----:R-:W-:Y:S01]  /*1500*/  IMAD R39, R17, R22.reuse, RZ ;  /* 0x0000001611277224 */ /* 0x081fe200078e02ff */
[----:B------:R-:W-:Y:S01]  /*1510*/  VIMNMX R24, PT, PT, R24, R71, !PT ;  /* 0x0000004718187248 */ /* 0x000fe20007fe0100 */
[----:B------:R-:W-:Y:S01]  /*1520*/  IMAD R61, R18, R22, RZ ;  /* 0x00000016123d7224 */ /* 0x000fe200078e02ff */
        /* <DEDUP_REMOVED lines=10> */
[----:B------:R-:W-:Y:S01]  /*15d0*/  SEL R74, R33, R74, P5 ;  /* 0x0000004a214a7207 */ /* 0x000fe20002800000 */
[-C--:B------:R-:W-:Y:S01]  /*15e0*/  IMAD R63, R17, R30.reuse, RZ ;  /* 0x0000001e113f7224 */ /* 0x080fe200078e02ff */
[C---:B------:R-:W-:Y:S01]  /*15f0*/  SEL R55, R33.reuse, R55, P2 ;  /* 0x0000003721377207 */ /* 0x040fe20001000000 */
[----:B------:R-:W-:Y:S01]  /*1600*/  IMAD R40, R18, R30, RZ ;  /* 0x0000001e12287224 */ /* 0x000fe200078e02ff */
[----:B------:R-:W-:-:S02]  /*1610*/  SEL R48, R33, R48, P1 ;  /* 0x0000003021307207 */ /* 0x000fc40000800000 */
[C---:B------:R-:W-:Y:S02]  /*1620*/  SEL R64, R33.reuse, R64, P3 ;  /* 0x0000004021407207 */ /* 0x040fe40001800000 */
[----:B------:R-:W-:Y:S01]  /*1630*/  SEL R76, R33, R76, P6 ;  /* 0x0000004c214c7207 */ /* 0x000fe20003000000 */
[C---:B------:R-:W-:Y:S01]  /*1640*/  IMAD R22, R19.reuse, R22, RZ ;  /* 0x0000001613167224 */ /* 0x040fe200078e02ff */
[----:B------:R-:W-:Y:S01]  /*1650*/  VIMNMX R37, PT, PT, R60, R37, !PT ;  /* 0x000000253c257248 */ /* 0x000fe20007fe0100 */
[C---:B------:R-:W-:Y:S01]  /*1660*/  IMAD R26, R19.reuse, R26, RZ ;  /* 0x0000001a131a7224 */ /* 0x040fe200078e02ff */
[----:B------:R-:W-:Y:S01]  /*1670*/  VIMNMX R25, PT, PT, R46, R25, !PT ;  /* 0x000000192e197248 */ /* 0x000fe20007fe0100 */
[----:B------:R-:W-:Y:S01]  /*1680*/  IMAD R30, R19, R30, RZ ;  /* 0x0000001e131e7224 */ /* 0x000fe200078e02ff */
[----:B------:R-:W-:Y:S01]  /*1690*/  @!P4 SEL R33, R2, R41, P0 ;  /* 0x000000290221c207 */ /* 0x000fe20000000000 */
[-C--:B------:R-:W-:Y:S02]  /*16a0*/  IMAD R60, R16, R34.reuse, RZ ;  /* 0x00000022103c7224 */ /* 0x080fe400078e02ff */
[----:B------:R-:W-:-:S02]  /*16b0*/  IMAD R46, R17, R34, RZ ;  /* 0x00000022112e7224 */ /* 0x000fc400078e02ff */
[-C--:B------:R-:W-:Y:S02]  /*16c0*/  IMAD R57, R18, R34.reuse, RZ ;  /* 0x0000002212397224 */ /* 0x080fe400078e02ff */
[----:B------:R-:W-:Y:S02]  /*16d0*/  IMAD R41, R19, R34, RZ ;  /* 0x0000002213297224 */ /* 0x000fe400078e02ff */
[----:B------:R-:W0:Y:S01]  /*16e0*/  LDS.128 R16, [R3+0x300] ;  /* 0x0003000003107984 */ /* 0x000e220000000c00 */
[----:B------:R-:W-:Y:S02]  /*16f0*/  VIMNMX R54, PT, PT, R54, R75, !PT ;  /* 0x0000004b36367248 */ /* 0x000fe40007fe0100 */
[----:B------:R-:W-:Y:S02]  /*1700*/  ISETP.GT.AND P3, PT, R39, R50, PT ;  /* 0x000000322700720c */ /* 0x000fe40003f64270 */
[----:B------:R-:W-:Y:S01]  /*1710*/  VIMNMX R50, PT, PT, R50, R39, !PT ;  /* 0x0000002732327248 */ /* 0x000fe20007fe0100 */
[----:B------:R-:W-:Y:S01]  /*1720*/  VIADD R39, R2, 0x2 ;  /* 0x0000000202277836 */ /* 0x000fe20000000000 */
[----:B------:R-:W-:-:S02]  /*1730*/  VIMNMX R52, PT, PT, R52, R77, !PT ;  /* 0x0000004d34347248 */ /* 0x000fc40007fe0100 */
[----:B------:R-:W-:Y:S02]  /*1740*/  VIMNMX R56, PT, PT, R56, R73, !PT ;  /* 0x0000004938387248 */ /* 0x000fe40007fe0100 */
[----:B------:R-:W-:Y:S02]  /*1750*/  ISETP.GT.AND P0, PT, R71, R54, PT ;  /* 0x000000364700720c */ /* 0x000fe40003f04270 */
[----:B------:R-:W-:Y:S02]  /*1760*/  ISETP.GT.AND P4, PT, R60, R29, PT ;  /* 0x0000001d3c00720c */ /* 0x000fe40003f84270 */
[----:B------:R-:W-:Y:S02]  /*1770*/  VIMNMX R47, PT, PT, R47, R68, !PT ;  /* 0x000000442f2f7248 */ /* 0x000fe40007fe0100 */
[----:B------:R-:W-:Y:S02]  /*1780*/  ISETP.GT.AND P1, PT, R69, R52, PT ;  /* 0x000000344500720c */ /* 0x000fe40003f24270 */
[----:B------:R-:W-:-:S02]  /*1790*/  ISETP.GT.AND P6, PT, R65, R58, PT ;  /* 0x0000003a4100720c */ /* 0x000fc40003fc4270 */
[----:B------:R-:W-:Y:S02]  /*17a0*/  ISETP.GT.AND P2, PT, R67, R56, PT ;  /* 0x000000384300720c */ /* 0x000fe40003f44270 */
[----:B------:R-:W-:Y:S02]  /*17b0*/  SEL R28, R39, R28, P0 ;  /* 0x0000001c271c7207 */ /* 0x000fe40000000000 */
[----:B------:R-:W-:Y:S02]  /*17c0*/  ISETP.GT.AND P0, PT, R61, R20, PT ;  /* 0x000000143d00720c */ /* 0x000fe40003f04270 */
[----:B------:R-:W-:Y:S02]  /*17d0*/  SEL R51, R39, R51, P4 ;  /* 0x0000003327337207 */ /* 0x000fe40002000000 */
[----:B------:R-:W-:Y:S02]  /*17e0*/  ISETP.GT.AND P5, PT, R63, R24, PT ;  /* 0x000000183f00720c */ /* 0x000fe40003fa4270 */
[----:B------:R-:W-:-:S02]  /*17f0*/  ISETP.GT.AND P4, PT, R40, R47, PT ;  /* 0x0000002f2800720c */ /* 0x000fc40003f84270 */
[----:B------:R-:W-:Y:S02]  /*1800*/  SEL R43, R39, R43, P1 ;  /* 0x0000002b272b7207 */ /* 0x000fe40000800000 */
[----:B------:R-:W-:Y:S02]  /*1810*/  VIMNMX R47, PT, PT, R47, R40, !PT ;  /* 0x000000282f2f7248 */ /* 0x000fe40007fe0100 */
[C---:B------:R-:W-:Y:S02]  /*1820*/  SEL R45, R39.reuse, R45, P3 ;  /* 0x0000002d272d7207 */ /* 0x040fe40001800000 */
[----:B------:R-:W-:Y:S02]  /*1830*/  SEL R32, R39, R32, P6 ;  /* 0x0000002027207207 */ /* 0x000fe40003000000 */
[----:B------:R-:W-:Y:S01]  /*1840*/  VIMNMX R24, PT, PT, R24, R63, !PT ;  /* 0x0000003f18187248 */ /* 0x000fe20007fe0100 */
[----:B0-----:R-:W-:Y:S01]  /*1850*/  IMAD R63, R16, R31, RZ ;  /* 0x0000001f103f7224 */ /* 0x001fe200078e02ff */
[----:B------:R-:W-:-:S02]  /*1860*/  ISETP.GT.AND P1, PT, R46, R37, PT ;  /* 0x000000252e00720c */ /* 0x000fc40003f24270 */
[----:B------:R-:W-:Y:S02]  /*1870*/  SEL R62, R39, R62, P2 ;  /* 0x0000003e273e7207 */ /* 0x000fe40001000000 */
[----:B------:R-:W-:Y:S02]  /*1880*/  ISETP.GT.AND P3, PT, R57, R38, PT ;  /* 0x000000263900720c */ /* 0x000fe40003f64270 */
[----:B------:R-:W-:Y:S02]  /*1890*/  ISETP.GT.AND P6, PT, R22, R21, PT ;  /* 0x000000151600720c */ /* 0x000fe40003fc4270 */
[----:B------:R-:W-:Y:S01]  /*18a0*/  VIMNMX R40, PT, PT, R21, R22, !PT ;  /* 0x0000001615287248 */ /* 0x000fe20007fe0100 */
[----:B------:R-:W-:Y:S01]  /*18b0*/  IMAD R21, R16, R23, RZ ;  /* 0x0000001710157224 */ /* 0x000fe200078e02ff */
[----:B------:R-:W-:Y:S02]  /*18c0*/  VIMNMX R49, PT, PT, R49, R70, !PT ;  /* 0x0000004631317248 */ /* 0x000fe40007fe0100 */
[----:B------:R-:W-:-:S02]  /*18d0*/  ISETP.GT.AND P2, PT, R53, R42, PT ;  /* 0x0000002a3500720c */ /* 0x000fc40003f44270 */
[----:B------:R-:W-:Y:S02]  /*18e0*/  SEL R44, R39, R44, P0 ;  /* 0x0000002c272c7207 */ /* 0x000fe40000000000 */
[----:B------:R-:W-:Y:S02]  /*18f0*/  VIMNMX R52, PT, PT, R52, R69, !PT ;  /* 0x0000004534347248 */ /* 0x000fe40007fe0100 */
[----:B------:R-:W-:Y:S02]  /*1900*/  VIMNMX R56, PT, PT, R56, R67, !PT ;  /* 0x0000004338387248 */ /* 0x000fe40007fe0100 */
[----:B------:R-:W-:Y:S02]  /*1910*/  VIMNMX R34, PT, PT, R29, R60, !PT ;  /* 0x0000003c1d227248 */ /* 0x000fe40007fe0100 */
[----:B------:R-:W-:Y:S02]  /*1920*/  VIMNMX R37, PT, PT, R37, R46, !PT ;  /* 0x0000002e25257248 */ /* 0x000fe40007fe0100 */
[----:B------:R-:W-:-:S02]  /*1930*/  SEL R72, R39, R72, P5 ;  /* 0x0000004827487207 */ /* 0x000fc40002800000 */
[----:B------:R-:W-:Y:S02]  /*1940*/  ISETP.GT.AND P0, PT, R41, R36, PT ;  /* 0x000000242900720c */ /* 0x000fe40003f04270 */
[----:B------:R-:W-:Y:S01]  /*1950*/  VIMNMX R58, PT, PT, R58, R65, !PT ;  /* 0x000000413a3a7248 */ /* 0x000fe20007fe0100 */
[----:B------:R-:W-:Y:S01]  /*1960*/  IMAD R65, R16, R35, RZ ;  /* 0x0000002310417224 */ /* 0x000fe200078e02ff */
[----:B------:R-:W-:Y:S01]  /*1970*/  VIMNMX R29, PT, PT, R20, R61, !PT ;  /* 0x0000003d141d7248 */ /* 0x000fe20007fe0100 */
[----:B------:R-:W-:Y:S01]  /*1980*/  IMAD R61, R17, R23, RZ ;  /* 0x00000017113d7224 */ /* 0x000fe200078e02ff */
[----:B------:R-:W-:Y:S02]  /*1990*/  ISETP.GT.AND P5, PT, R26, R25, PT ;  /* 0x000000191a00720c */ /* 0x000fe40003fa4270 */
        /* <DEDUP_REMOVED lines=8> */
[C---:B------:R-:W-:Y:S01]  /*1a20*/  SEL R59, R39.reuse, R59, P1 ;  /* 0x0000003b273b7207 */ /* 0x040fe20000800000 */
[----:B------:R-:W-:Y:S01]  /*1a30*/  IMAD R53, R18, R27, RZ ;  /* 0x0000001b12357224 */ /* 0x000fe200078e02ff */
[----:B------:R-:W-:Y:S01]  /*1a40*/  SEL R70, R39, R55, P3 ;  /* 0x0000003727467207 */ /* 0x000fe20001800000 */
[----:B------:R-:W-:Y:S01]  /*1a50*/  IMAD R57, R19, R27, RZ ;  /* 0x0000001b13397224 */ /* 0x000fe200078e02ff */
[----:B------:R-:W-:Y:S01]  /*1a60*/  ISETP.GT.AND P1, PT, R30, R49, PT ;  /* 0x000000311e00720c */ /* 0x000fe20003f24270 */
[----:B------:R-:W-:Y:S01]  /*1a70*/  VIADD R55, R2, 0x3 ;  /* 0x0000000302377836 */ /* 0x000fe20000000000 */
[----:B------:R-:W-:Y:S01]  /*1a80*/  SEL R66, R39, R66, P2 ;  /* 0x0000004227427207 */ /* 0x000fe20001000000 */
[----:B------:R-:W-:Y:S01]  /*1a90*/  IMAD R27, R17, R31, RZ ;  /* 0x0000001f111b7224 */ /* 0x000fe200078e02ff */
[----:B------:R-:W-:-:S02]  /*1aa0*/  VIMNMX R54, PT, PT, R54, R71, !PT ;  /* 0x0000004736367248 */ /* 0x000fc40007fe0100 */
[----:B------:R-:W-:Y:S02]  /*1ab0*/  ISETP.GT.AND P2, PT, R21, R52, PT ;  /* 0x000000341500720c */ /* 0x000fe40003f44270 */
[----:B------:R-:W-:Y:S02]  /*1ac0*/  ISETP.GT.AND P3, PT, R63, R56, PT ;  /* 0x000000383f00720c */ /* 0x000fe40003f64270 */
[----:B------:R-:W-:Y:S01]  /*1ad0*/  VIMNMX R56, PT, PT, R56, R63, !PT ;  /* 0x0000003f38387248 */ /* 0x000fe20007fe0100 */
[-C--:B------:R-:W-:Y:S01]  /*1ae0*/  IMAD R60, R19, R31.reuse, RZ ;  /* 0x0000001f133c7224 */ /* 0x080fe200078e02ff */
[----:B------:R-:W-:Y:S01]  /*1af0*/  VIMNMX R49, PT, PT, R49, R30, !PT ;  /* 0x0000001e31317248 */ /* 0x000fe20007fe0100 */
[C---:B------:R-:W-:Y:S01]  /*1b00*/  IMAD R30, R18.reuse, R31, RZ ;  /* 0x0000001f121e7224 */ /* 0x040fe200078e02ff */
[----:B------:R-:W-:Y:S01]  /*1b10*/  SEL R63, R39, R48, P6 ;  /* 0x00000030273f7207 */ /* 0x000fe20003000000 */
[-C--:B------:R-:W-:Y:S01]  /*1b20*/  IMAD R68, R17, R35.reuse, RZ ;  /* 0x0000002311447224 */ /* 0x080fe200078e02ff */
[----:B------:R-:W-:Y:S01]  /*1b30*/  SEL R74, R39, R74, P4 ;  /* 0x0000004a274a7207 */ /* 0x000fe20002000000 */
[----:B------:R-:W-:Y:S01]  /*1b40*/  IMAD R31, R18, R35, RZ ;  /* 0x00000023121f7224 */ /* 0x000fe200078e02ff */
[----:B------:R-:W-:-:S02]  /*1b50*/  ISETP.GT.AND P6, PT, R65, R34, PT ;  /* 0x000000224100720c */ /* 0x000fc40003fc4270 */
[----:B------:R-:W-:Y:S02]  /*1b60*/  VIMNMX R48, PT, PT, R34, R65, !PT ;  /* 0x0000004122307248 */ /* 0x000fe40007fe0100 */
[----:B------:R-:W-:Y:S01]  /*1b70*/  SEL R76, R39, R76, P1 ;  /* 0x0000004c274c7207 */ /* 0x000fe20000800000 */
[----:B------:R-:W-:Y:S01]  /*1b80*/  IMAD R35, R19, R35, RZ ;  /* 0x0000002313237224 */ /* 0x000fe200078e02ff */
[----:B------:R-:W-:Y:S01]  /*1b90*/  ISETP.GT.AND P4, PT, R23, R54, PT ;  /* 0x000000361700720c */ /* 0x000fe20003f84270 */
[----:B------:R-:W-:Y:S01]  /*1ba0*/  LDS.128 R16, [R3+0x400] ;  /* 0x0004000003107984 */ /* 0x000fe20000000c00 */
[----:B------:R-:W-:Y:S02]  /*1bb0*/  ISETP.GT.AND P1, PT, R25, R58, PT ;  /* 0x0000003a1900720c */ /* 0x000fe40003f24270 */
[C---:B------:R-:W-:Y:S02]  /*1bc0*/  SEL R65, R55.reuse, R43, P2 ;  /* 0x0000002b37417207 */ /* 0x040fe40001000000 */
[----:B------:R-:W-:-:S02]  /*1bd0*/  SEL R62, R55, R62, P3 ;  /* 0x0000003e373e7207 */ /* 0x000fc40001800000 */
[----:B------:R-:W-:Y:S02]  /*1be0*/  VIMNMX R52, PT, PT, R52, R21, !PT ;  /* 0x0000001534347248 */ /* 0x000fe40007fe0100 */
[----:B------:R-:W-:Y:S02]  /*1bf0*/  VIMNMX R54, PT, PT, R54, R23, !PT ;  /* 0x0000001736367248 */ /* 0x000fe40007fe0100 */
[----:B------:R-:W-:Y:S01]  /*1c00*/  VIMNMX R58, PT, PT, R58, R25, !PT ;  /* 0x000000193a3a7248 */ /* 0x000fe20007fe0100 */
[----:B------:R-:W0:Y:S01]  /*1c10*/  LDS.128 R20, [R7+0x10] ;  /* 0x0000100007147984 */ /* 0x000e220000000c00 */
[----:B------:R-:W-:Y:S02]  /*1c20*/  ISETP.GT.AND P2, PT, R27, R24, PT ;  /* 0x000000181b00720c */ /* 0x000fe40003f44270 */
[----:B------:R-:W-:Y:S02]  /*1c30*/  VIMNMX R43, PT, PT, R24, R27, !PT ;  /* 0x0000001b182b7248 */ /* 0x000fe40007fe0100 */
[----:B------:R-:W-:-:S02]  /*1c40*/  ISETP.GT.AND P3, PT, R26, R29, PT ;  /* 0x0000001d1a00720c */ /* 0x000fc40003f64270 */
[----:B------:R-:W-:Y:S02]  /*1c50*/  VIMNMX R34, PT, PT, R29, R26, !PT ;  /* 0x0000001a1d227248 */ /* 0x000fe40007fe0100 */
[----:B------:R-:W1:Y:S01]  /*1c60*/  LDS.128 R24, [R7+0x90] ;  /* 0x0000900007187984 */ /* 0x000e620000000c00 */
[----:B------:R-:W-:Y:S02]  /*1c70*/  SEL R64, R39, R64, P5 ;  /* 0x0000004027407207 */ /* 0x000fe40002800000 */
[----:B------:R-:W-:Y:S02]  /*1c80*/  SEL R44, R55, R44, P3 ;  /* 0x0000002c372c7207 */ /* 0x000fe40001800000 */
[----:B------:R-:W-:Y:S02]  /*1c90*/  ISETP.GT.AND P5, PT, R61, R50, PT ;  /* 0x000000323d00720c */ /* 0x000fe40003fa4270 */
[----:B------:R-:W-:Y:S02]  /*1ca0*/  ISETP.GT.AND P3, PT, R35, R36, PT ;  /* 0x000000242300720c */ /* 0x000fe40003f64270 */
[----:B------:R-:W-:-:S02]  /*1cb0*/  VIMNMX R61, PT, PT, R50, R61, !PT ;  /* 0x0000003d323d7248 */ /* 0x000fc40007fe0100 */
[C---:B------:R-:W-:Y:S02]  /*1cc0*/  SEL R50, R55.reuse, R28, P4 ;  /* 0x0000001c37327207 */ /* 0x040fe40002000000 */
[----:B------:R-:W-:Y:S02]  /*1cd0*/  SEL R51, R55, R51, P6 ;  /* 0x0000003337337207 */ /* 0x000fe40003000000 */
[----:B------:R-:W-:Y:S02]  /*1ce0*/  ISETP.GT.AND P4, PT, R68, R37, PT ;  /* 0x000000254400720c */ /* 0x000fe40003f84270 */
[----:B------:R-:W-:Y:S02]  /*1cf0*/  ISETP.GT.AND P6, PT, R53, R42, PT ;  /* 0x0000002a3500720c */ /* 0x000fe40003fc4270 */
[----:B------:R-:W-:Y:S02]  /*1d00*/  VIMNMX R42, PT, PT, R42, R53, !PT ;  /* 0x000000352a2a7248 */ /* 0x000fe40007fe0100 */
[----:B------:R-:W-:-:S02]  /*1d10*/  SEL R45, R55, R45, P5 ;  /* 0x0000002d372d7207 */ /* 0x000fc40002800000 */
[C---:B------:R-:W-:Y:S02]  /*1d20*/  SEL R53, R55.reuse, R32, P1 ;  /* 0x0000002037357207 */ /* 0x040fe40000800000 */
[C---:B------:R-:W-:Y:S02]  /*1d30*/  SEL R72, R55.reuse, R72, P2 ;  /* 0x0000004837487207 */ /* 0x040fe40001000000 */
[C---:B------:R-:W-:Y:S02]  /*1d40*/  SEL R59, R55.reuse, R59, P4 ;  /* 0x0000003b373b7207 */ /* 0x040fe40002000000 */
[----:B------:R-:W-:Y:S02]  /*1d50*/  SEL R66, R55, R66, P6 ;  /* 0x0000004237427207 */ /* 0x000fe40003000000 */
[----:B------:R-:W-:Y:S02]  /*1d60*/  ISETP.GT.AND P5, PT, R30, R47, PT ;  /* 0x0000002f1e00720c */ /* 0x000fe40003fa4270 */
[----:B------:R-:W-:-:S02]  /*1d70*/  ISETP.GT.AND P1, PT, R31, R38, PT ;  /* 0x000000261f00720c */ /* 0x000fc40003f24270 */
[----:B------:R-:W-:Y:S02]  /*1d80*/  ISETP.GT.AND P2, PT, R41, R40, PT ;  /* 0x000000282900720c */ /* 0x000fe40003f44270 */
[----:B------:R-:W-:Y:S02]  /*1d90*/  ISETP.GT.AND P4, PT, R57, R46, PT ;  /* 0x0000002e3900720c */ /* 0x000fe40003f84270 */
[----:B------:R-:W-:Y:S02]  /*1da0*/  ISETP.GT.AND P6, PT, R60, R49, PT ;  /* 0x000000313c00720c */ /* 0x000fe40003fc4270 */
[----:B------:R-:W-:Y:S02]  /*1db0*/  VIMNMX R41, PT, PT, R40, R41, !PT ;  /* 0x0000002928297248 */ /* 0x000fe40007fe0100 */
[C---:B------:R-:W-:Y:S02]  /*1dc0*/  SEL R74, R55.reuse, R74, P5 ;  /* 0x0000004a374a7207 */ /* 0x040fe40002800000 */
[----:B------:R-:W-:-:S02]  /*1dd0*/  SEL R70, R55, R70, P1 ;  /* 0x0000004637467207 */ /* 0x000fc40000800000 */
[C---:B------:R-:W-:Y:S02]  /*1de0*/  SEL R63, R55.reuse, R63, P2 ;  /* 0x0000003f373f7207 */ /* 0x040fe40001000000 */
[C---:B------:R-:W-:Y:S02]  /*1df0*/  SEL R64, R55.reuse, R64, P4 ;  /* 0x0000004037407207 */ /* 0x040fe40002000000 */
[----:B------:R-:W-:Y:S01]  /*1e00*/  SEL R76, R55, R76, P6 ;  /* 0x0000004c374c7207 */ /* 0x000fe20003000000 */
[----:B0-----:R-:W-:Y:S01]  /*1e10*/  IMAD R32, R20, R17, RZ ;  /* 0x0000001114207224 */ /* 0x001fe200078e02ff */
[----:B------:R-:W-:Y:S01]  /*1e20*/  VIMNMX R68, PT, PT, R37, R68, !PT ;  /* 0x0000004425447248 */ /* 0x000fe20007fe0100 */
[----:B-1----:R-:W-:Y:S01]  /*1e30*/  IMAD R37, R16, R24, RZ ;  /* 0x0000001810257224 */ /* 0x002fe200078e02ff */
[----:B------:R-:W-:Y:S01]  /*1e40*/  VIMNMX R40, PT, PT, R36, R35, !PT ;  /* 0x0000002324287248 */ /* 0x000fe20007fe0100 */
[----:B------:R-:W-:Y:S01]  /*1e50*/  IMAD R35, R16, R20, RZ ;  /* 0x0000001410237224 */ /* 0x000fe200078e02ff */
[----:B------:R-:W-:Y:S01]  /*1e60*/  @!P3 SEL R55, R39, R33, P0 ;  /* 0x000000212737b207 */ /* 0x000fe20000000000 */
[----:B------:R-:W-:-:S02]  /*1e70*/  IMAD R39, R24, R17, RZ ;  /* 0x0000001118277224 */ /* 0x000fc400078e02ff */
[C---:B------:R-:W-:Y:S01]  /*1e80*/  IMAD R33, R20.reuse, R18, RZ ;  /* 0x0000001214217224 */ /* 0x040fe200078e02ff */
[----:B------:R-:W-:Y:S01]  /*1e90*/  VIMNMX R47, PT, PT, R47, R30, !PT ;  /* 0x0000001e2f2f7248 */ /* 0x000fe20007fe0100 */
[----:B------:R-:W-:Y:S01]  /*1ea0*/  IMAD R36, R20, R19, RZ ;  /* 0x0000001314247224 */ /* 0x000fe200078e02ff */
[----:B------:R-:W-:Y:S02]  /*1eb0*/  VIMNMX R67, PT, PT, R38, R31, !PT ;  /* 0x0000001f26437248 */ /* 0x000fe40007fe0100 */
[----:B------:R-:W-:Y:S01]  /*1ec0*/  VIMNMX R46, PT, PT, R46, R57, !PT ;  /* 0x000000392e2e7248 */ /* 0x000fe20007fe0100 */
[----:B------:R-:W0:Y:S01]  /*1ed0*/  LDS.128 R28, [R7+0x110] ;  /* 0x00011000071c7984 */ /* 0x000e220000000c00 */
[----:B------:R-:W-:Y:S01]  /*1ee0*/  ISETP.GT.AND P2, PT, R35, R52, PT ;  /* 0x000000342300720c */ /* 0x000fe20003f44270 */
[----:B------:R-:W-:Y:S01]  /*1ef0*/  VIADD R57, R2, 0x4 ;  /* 0x0000000402397836 */ /* 0x000fe20000000000 */
[----:B------:R-:W-:Y:S02]  /*1f00*/  ISETP.GT.AND P0, PT, R32, R61, PT ;  /* 0x0000003d2000720c */ /* 0x000fe40003f04270 */
[----:B------:R-:W-:-:S02]  /*1f10*/  ISETP.GT.AND P3, PT, R37, R54, PT ;  /* 0x000000362500720c */ /* 0x000fc40003f64270 */
[----:B------:R-:W-:Y:S02]  /*1f20*/  ISETP.GT.AND P6, PT, R39, R58, PT ;  /* 0x0000003a2700720c */ /* 0x000fe40003fc4270 */
[----:B------:R-:W-:Y:S02]  /*1f30*/  VIMNMX R52, PT, PT, R52, R35, !PT ;  /* 0x0000002334347248 */ /* 0x000fe40007fe0100 */
[----:B------:R-:W-:Y:S02]  /*1f40*/  VIMNMX R61, PT, PT, R61, R32, !PT ;  /* 0x000000203d3d7248 */ /* 0x000fe40007fe0100 */
[----:B------:R-:W-:Y:S02]  /*1f50*/  ISETP.GT.AND P1, PT, R33, R34, PT ;  /* 0x000000222100720c */ /* 0x000fe40003f24270 */
[----:B------:R-:W-:Y:S02]  /*1f60*/  VIMNMX R20, PT, PT, R34, R33, !PT ;  /* 0x0000002122147248 */ /* 0x000fe40007fe0100 */
[----:B------:R-:W-:Y:S01]  /*1f70*/  VIMNMX R54, PT, PT, R54, R37, !PT ;  /* 0x0000002536367248 */ /* 0x000fe20007fe0100 */
[----:B------:R-:W1:Y:S01]  /*1f80*/  LDS.128 R32, [R7+0x190] ;  /* 0x0001900007207984 */ /* 0x000e620000000c00 */
[----:B------:R-:W-:Y:S01]  /*1f90*/  VIMNMX R58, PT, PT, R58, R39, !PT ;  /* 0x000000273a3a7248 */ /* 0x000fe20007fe0100 */
[----:B------:R-:W-:-:S02]  /*1fa0*/  IMAD R37, R24, R18, RZ ;  /* 0x0000001218257224 */ /* 0x000fc400078e02ff */
[----:B------:R-:W-:Y:S01]  /*1fb0*/  IMAD R39, R24, R19, RZ ;  /* 0x0000001318277224 */ /* 0x000fe200078e02ff */
[----:B------:R-:W-:Y:S02]  /*1fc0*/  SEL R65, R57, R65, P2 ;  /* 0x0000004139417207 */ /* 0x000fe40001000000 */
[----:B------:R-:W-:Y:S02]  /*1fd0*/  ISETP.GT.AND P4, PT, R36, R41, PT ;  /* 0x000000292400720c */ /* 0x000fe40003f84270 */
[----:B------:R-:W-:Y:S02]  /*1fe0*/  ISETP.GT.AND P5, PT, R37, R42, PT ;  /* 0x0000002a2500720c */ /* 0x000fe40003fa4270 */
[----:B------:R-:W-:Y:S02]  /*1ff0*/  ISETP.GT.AND P2, PT, R39, R46, PT ;  /* 0x0000002e2700720c */ /* 0x000fe40003f44270 */
[----:B------:R-:W-:Y:S02]  /*2000*/  VIMNMX R41, PT, PT, R41, R36, !PT ;  /* 0x0000002429297248 */ /* 0x000fe40007fe0100 */
[----:B------:R-:W-:-:S02]  /*2010*/  VIMNMX R42, PT, PT, R42, R37, !PT ;  /* 0x000000252a2a7248 */ /* 0x000fc40007fe0100 */
[----:B------:R-:W-:Y:S02]  /*2020*/  VIMNMX R46, PT, PT, R46, R39, !PT ;  /* 0x000000272e2e7248 */ /* 0x000fe40007fe0100 */
[----:B------:R-:W2:Y:S01]  /*2030*/  LDS.128 R36, [R3+0x500] ;  /* 0x0005000003247984 */ /* 0x000ea20000000c00 */
[----:B0-----:R-:W-:Y:S02]  /*2040*/  IMAD R69, R16, R28, RZ ;  /* 0x0000001c10457224 */ /* 0x001fe400078e02ff */
[----:B------:R-:W-:Y:S01]  /*2050*/  IMAD R24, R28, R17, RZ ;  /* 0x000000111c187224 */ /* 0x000fe200078e02ff */
[----:B------:R-:W-:Y:S02]  /*2060*/  SEL R45, R57, R45, P0 ;  /* 0x0000002d392d7207 */ /* 0x000fe40000000000 */
[----:B------:R-:W-:Y:S02]  /*2070*/  ISETP.GT.AND P0, PT, R69, R56, PT ;  /* 0x000000384500720c */ /* 0x000fe40003f04270 */
[----:B------:R-:W-:-:S02]  /*2080*/  SEL R44, R57, R44, P1 ;  /* 0x0000002c392c7207 */ /* 0x000fc40000800000 */
[----:B------:R-:W-:Y:S02]  /*2090*/  VIMNMX R56, PT, PT, R56, R69, !PT ;  /* 0x0000004538387248 */ /* 0x000fe40007fe0100 */
[----:B------:R-:W-:Y:S02]  /*20a0*/  ISETP.GT.AND P1, PT, R24, R43, PT ;  /* 0x0000002b1800720c */ /* 0x000fe40003f24270 */
[----:B------:R-:W-:Y:S01]  /*20b0*/  SEL R66, R57, R66, P5 ;  /* 0x0000004239427207 */ /* 0x000fe20002800000 */
[----:B-1----:R-:W-:Y:S01]  /*20c0*/  IMAD R17, R32, R17, RZ ;  /* 0x0000001120117224 */ /* 0x002fe200078e02ff */
[----:B------:R-:W-:Y:S01]  /*20d0*/  VIMNMX R43, PT, PT, R43, R24, !PT ;  /* 0x000000182b2b7248 */ /* 0x000fe20007fe0100 */
[----:B------:R-:W-:Y:S02]  /*20e0*/  IMAD R69, R16, R32, RZ ;  /* 0x0000002010457224 */ /* 0x000fe400078e02ff */
[C---:B------:R-:W-:Y:S01]  /*20f0*/  IMAD R24, R28.reuse, R18, RZ ;  /* 0x000000121c187224 */ /* 0x040fe200078e02ff */
[----:B------:R-:W-:Y:S01]  /*2100*/  ISETP.GT.AND P5, PT, R17, R68, PT ;  /* 0x000000441100720c */ /* 0x000fe20003fa4270 */
[----:B------:R-:W-:Y:S01]  /*2110*/  IMAD R28, R28, R19, RZ ;  /* 0x000000131c1c7224 */ /* 0x000fe200078e02ff */
[----:B------:R-:W-:Y:S01]  /*2120*/  VIMNMX R68, PT, PT, R68, R17, !PT ;  /* 0x0000001144447248 */ /* 0x000fe20007fe0100 */
[----:B------:R-:W-:Y:S01]  /*2130*/  IMAD R19, R32, R19, RZ ;  /* 0x0000001320137224 */ /* 0x000fe200078e02ff */
[----:B------:R-:W-:-:S02]  /*2140*/  VIMNMX R49, PT, PT, R49, R60, !PT ;  /* 0x0000003c31317248 */ /* 0x000fc40007fe0100 */
[C---:B------:R-:W-:Y:S01]  /*2150*/  SEL R53, R57.reuse, R53, P6 ;  /* 0x0000003539357207 */ /* 0x040fe20003000000 */
[----:B------:R-:W-:Y:S01]  /*2160*/  IMAD R18, R32, R18, RZ ;  /* 0x0000001220127224 */ /* 0x000fe200078e02ff */
[----:B------:R-:W-:Y:S02]  /*2170*/  SEL R63, R57, R63, P4 ;  /* 0x0000003f393f7207 */ /* 0x000fe40002000000 */
[----:B------:R-:W-:Y:S01]  /*2180*/  ISETP.GT.AND P6, PT, R69, R48, PT ;  /* 0x000000304500720c */ /* 0x000fe20003fc4270 */
[----:B--2---:R-:W-:Y:S01]  /*2190*/  IMAD R17, R36, R21, RZ ;  /* 0x0000001524117224 */ /* 0x004fe200078e02ff */
[----:B------:R-:W-:Y:S02]  /*21a0*/  ISETP.GT.AND P4, PT, R24, R47, PT ;  /* 0x0000002f1800720c */ /* 0x000fe40003f84270 */
[----:B------:R-:W-:Y:S02]  /*21b0*/  SEL R50, R57, R50, P3 ;  /* 0x0000003239327207 */ /* 0x000fe40001800000 */
[----:B------:R-:W-:-:S02]  /*21c0*/  VIMNMX R48, PT, PT, R48, R69, !PT ;  /* 0x0000004530307248 */ /* 0x000fc40007fe0100 */
[----:B------:R-:W-:Y:S01]  /*21d0*/  SEL R71, R57, R72, P1 ;  /* 0x0000004839477207 */ /* 0x000fe20000800000 */
[-C--:B------:R-:W-:Y:S01]  /*21e0*/  IMAD R16, R37, R21.reuse, RZ ;  /* 0x0000001525107224 */ /* 0x080fe200078e02ff */
[----:B------:R-:W-:Y:S01]  /*21f0*/  VIMNMX R47, PT, PT, R47, R24, !PT ;  /* 0x000000182f2f7248 */ /* 0x000fe20007fe0100 */
[----:B------:R-:W-:Y:S01]  /*2200*/  IMAD R73, R38, R21, RZ ;  /* 0x0000001526497224 */ /* 0x000fe200078e02ff */
[----:B------:R-:W-:Y:S01]  /*2210*/  ISETP.GT.AND P3, PT, R28, R49, PT ;  /* 0x000000311c00720c */ /* 0x000fe20003f64270 */
[----:B------:R-:W-:Y:S01]  /*2220*/  IMAD R24, R39, R21, RZ ;  /* 0x0000001527187224 */ /* 0x000fe200078e02ff */
[----:B------:R-:W-:Y:S01]  /*2230*/  SEL R69, R57, R62, P0 ;  /* 0x0000003e39457207 */ /* 0x000fe20000000000 */
[----:B------:R-:W-:Y:S01]  /*2240*/  IMAD R75, R36, R29, RZ ;  /* 0x0000001d244b7224 */ /* 0x000fe200078e02ff */
[----:B------:R-:W-:Y:S01]  /*2250*/  ISETP.GT.AND P1, PT, R17, R52, PT ;  /* 0x000000341100720c */ /* 0x000fe20003f24270 */
[C---:B------:R-:W-:Y:S01]  /*2260*/  IMAD R21, R38.reuse, R25, RZ ;  /* 0x0000001926157224 */ /* 0x040fe200078e02ff */
[----:B------:R-:W-:Y:S01]  /*2270*/  VIMNMX R49, PT, PT, R49, R28, !PT ;  /* 0x0000001c31317248 */ /* 0x000fe20007fe0100 */
[-C--:B------:R-:W-:Y:S01]  /*2280*/  IMAD R28, R37, R29.reuse, RZ ;  /* 0x0000001d251c7224 */ /* 0x080fe200078e02ff */
[----:B------:R-:W-:Y:S01]  /*2290*/  ISETP.GT.AND P0, PT, R19, R40, PT ;  /* 0x000000281300720c */ /* 0x000fe20003f04270 */
        /* <DEDUP_REMOVED lines=8> */
[----:B------:R-:W-:-:S02]  /*2320*/  IMAD R37, R37, R33, RZ ;  /* 0x0000002125257224 */ /* 0x000fc400078e02ff */
[----:B------:R-:W-:Y:S02]  /*2330*/  IMAD R38, R38, R33, RZ ;  /* 0x0000002126267224 */ /* 0x000fe400078e02ff */
[C---:B------:R-:W-:Y:S02]  /*2340*/  IMAD R25, R39.reuse, R25, RZ ;  /* 0x0000001927197224 */ /* 0x040fe400078e02ff */
[C---:B------:R-:W-:Y:S02]  /*2350*/  IMAD R62, R39.reuse, R29, RZ ;  /* 0x0000001d273e7224 */ /* 0x040fe400078e02ff */
[----:B------:R-:W-:Y:S01]  /*2360*/  IMAD R33, R39, R33, RZ ;  /* 0x0000002127217224 */ /* 0x000fe200078e02ff */
[----:B------:R-:W-:Y:S02]  /*2370*/  SEL R39, R57, R76, P3 ;  /* 0x0000004c39277207 */ /* 0x000fe40001800000 */
[----:B------:R-:W-:Y:S02]  /*2380*/  ISETP.GT.AND P3, PT, R75, R56, PT ;  /* 0x000000384b00720c */ /* 0x000fe40003f64270 */
[----:B------:R-:W-:-:S02]  /*2390*/  VIMNMX R56, PT, PT, R56, R75, !PT ;  /* 0x0000004b38387248 */ /* 0x000fc40007fe0100 */
[C---:B------:R-:W-:Y:S02]  /*23a0*/  SEL R51, R57.reuse, R51, P6 ;  /* 0x0000003339337207 */ /* 0x040fe40003000000 */
[C---:B------:R-:W-:Y:S02]  /*23b0*/  SEL R59, R57.reuse, R59, P5 ;  /* 0x0000003b393b7207 */ /* 0x040fe40002800000 */
[----:B------:R-:W-:Y:S02]  /*23c0*/  SEL R75, R57, R70, P2 ;  /* 0x00000046394b7207 */ /* 0x000fe40001000000 */
[----:B------:R-:W-:Y:S02]  /*23d0*/  ISETP.GT.AND P6, PT, R19, R48, PT ;  /* 0x000000301300720c */ /* 0x000fe40003fc4270 */
[----:B------:R-:W-:Y:S02]  /*23e0*/  ISETP.GT.AND P5, PT, R16, R61, PT ;  /* 0x0000003d1000720c */ /* 0x000fe40003fa4270 */
[----:B------:R-:W-:-:S02]  /*23f0*/  ISETP.GT.AND P2, PT, R17, R58, PT ;  /* 0x0000003a1100720c */ /* 0x000fc40003f44270 */
[----:B------:R-:W-:Y:S02]  /*2400*/  VIMNMX R67, PT, PT, R67, R18, !PT ;  /* 0x0000001243437248 */ /* 0x000fe40007fe0100 */
[----:B------:R-:W-:Y:S02]  /*2410*/  VIMNMX R48, PT, PT, R48, R19, !PT ;  /* 0x0000001330307248 */ /* 0x000fe40007fe0100 */
[----:B------:R-:W-:Y:S02]  /*2420*/  VIMNMX R61, PT, PT, R61, R16, !PT ;  /* 0x000000103d3d7248 */ /* 0x000fe40007fe0100 */
[----:B------:R-:W-:Y:S02]  /*2430*/  VIMNMX R58, PT, PT, R58, R17, !PT ;  /* 0x000000113a3a7248 */ /* 0x000fe40007fe0100 */
[----:B------:R-:W0:Y:S01]  /*2440*/  LDS.128 R16, [R3+0x600] ;  /* 0x0006000003107984 */ /* 0x000e220000000c00 */
[----:B------:R-:W-:Y:S01]  /*2450*/  SEL R29, R57, R74, P4 ;  /* 0x0000004a391d7207 */ /* 0x000fe20002000000 */
[----:B------:R-:W-:Y:S01]  /*2460*/  VIADD R32, R2, 0x5 ;  /* 0x0000000502207836 */ /* 0x000fe20000000000 */
[----:B------:R-:W-:-:S04]  /*2470*/  ISETP.GT.AND P4, PT, R77, R54, PT ;  /* 0x000000364d00720c */ /* 0x000fc80003f84270 */
[----:B------:R-:W-:Y:S02]  /*2480*/  SEL R50, R32, R50, P4 ;  /* 0x0000003220327207 */ /* 0x000fe40002000000 */
[----:B------:R-:W-:-:S04]  /*2490*/  ISETP.GT.AND P4, PT, R37, R68, PT ;  /* 0x000000442500720c */ /* 0x000fc80003f84270 */
[C---:B------:R-:W-:Y:S02]  /*24a0*/  SEL R59, R32.reuse, R59, P4 ;  /* 0x0000003b203b7207 */ /* 0x040fe40002000000 */
[----:B------:R-:W-:Y:S02]  /*24b0*/  ISETP.GT.AND P4, PT, R33, R40, PT ;  /* 0x000000282100720c */ /* 0x000fe40003f84270 */
[C---:B------:R-:W-:Y:S02]  /*24c0*/  SEL R65, R32.reuse, R65, P1 ;  /* 0x0000004120417207 */ /* 0x040fe40000800000 */
[C---:B------:R-:W-:Y:S02]  /*24d0*/  SEL R69, R32.reuse, R69, P3 ;  /* 0x0000004520457207 */ /* 0x040fe40001800000 */
[----:B------:R-:W-:Y:S02]  /*24e0*/  SEL R51, R32, R51, P6 ;  /* 0x0000003320337207 */ /* 0x000fe40003000000 */
[----:B------:R-:W-:-:S02]  /*24f0*/  ISETP.GT.AND P1, PT, R28, R43, PT ;  /* 0x0000002b1c00720c */ /* 0x000fc40003f24270 */
[----:B------:R-:W-:Y:S02]  /*2500*/  ISETP.GT.AND P3, PT, R73, R20, PT ;  /* 0x000000144900720c */ /* 0x000fe40003f64270 */
[----:B------:R-:W-:Y:S02]  /*2510*/  ISETP.GT.AND P6, PT, R21, R42, PT ;  /* 0x0000002a1500720c */ /* 0x000fe40003fc4270 */
[C---:B------:R-:W-:Y:S02]  /*2520*/  SEL R45, R32.reuse, R45, P5 ;  /* 0x0000002d202d7207 */ /* 0x040fe40002800000 */
[C---:B------:R-:W-:Y:S02]  /*2530*/  SEL R53, R32.reuse, R53, P2 ;  /* 0x0000003520357207 */ /* 0x040fe40001000000 */
[C---:B------:R-:W-:Y:S02]  /*2540*/  SEL R71, R32.reuse, R71, P1 ;  /* 0x0000004720477207 */ /* 0x040fe40000800000 */
[----:B------:R-:W-:-:S02]  /*2550*/  SEL R44, R32, R44, P3 ;  /* 0x0000002c202c7207 */ /* 0x000fc40001800000 */
[----:B------:R-:W-:Y:S02]  /*2560*/  SEL R66, R32, R66, P6 ;  /* 0x0000004220427207 */ /* 0x000fe40003000000 */
[----:B------:R-:W-:Y:S02]  /*2570*/  ISETP.GT.AND P5, PT, R60, R47, PT ;  /* 0x0000002f3c00720c */ /* 0x000fe40003fa4270 */
[----:B------:R-:W-:Y:S02]  /*2580*/  ISETP.GT.AND P2, PT, R38, R67, PT ;  /* 0x000000432600720c */ /* 0x000fe40003f44270 */
[----:B------:R-:W-:Y:S02]  /*2590*/  ISETP.GT.AND P1, PT, R24, R41, PT ;  /* 0x000000291800720c */ /* 0x000fe40003f24270 */
[----:B------:R-:W-:Y:S02]  /*25a0*/  ISETP.GT.AND P3, PT, R25, R46, PT ;  /* 0x0000002e1900720c */ /* 0x000fe40003f64270 */
[----:B------:R-:W-:-:S02]  /*25b0*/  ISETP.GT.AND P6, PT, R62, R49, PT ;  /* 0x000000313e00720c */ /* 0x000fc40003fc4270 */
[C---:B------:R-:W-:Y:S02]  /*25c0*/  SEL R29, R32.reuse, R29, P5 ;  /* 0x0000001d201d7207 */ /* 0x040fe40002800000 */
[C---:B------:R-:W-:Y:S02]  /*25d0*/  SEL R75, R32.reuse, R75, P2 ;  /* 0x0000004b204b7207 */ /* 0x040fe40001000000 */
[C---:B------:R-:W-:Y:S02]  /*25e0*/  SEL R63, R32.reuse, R63, P1 ;  /* 0x0000003f203f7207 */ /* 0x040fe40000800000 */
[C---:B------:R-:W-:Y:S02]  /*25f0*/  SEL R64, R32.reuse, R64, P3 ;  /* 0x0000004020407207 */ /* 0x040fe40001800000 */
[----:B------:R-:W-:Y:S01]  /*2600*/  SEL R39, R32, R39, P6 ;  /* 0x0000002720277207 */ /* 0x000fe20003000000 */
[----:B0-----:R-:W-:Y:S01]  /*2610*/  IMAD R36, R18, R26, RZ ;  /* 0x0000001a12247224 */ /* 0x001fe200078e02ff */
[----:B------:R-:W-:Y:S01]  /*2620*/  VIMNMX R20, PT, PT, R20, R73, !PT ;  /* 0x0000004914147248 */ /* 0x000fe20007fe0100 */
[-C--:B------:R-:W-:Y:S01]  /*2630*/  IMAD R73, R16, R30.reuse, RZ ;  /* 0x0000001e10497224 */ /* 0x080fe200078e02ff */
[----:B------:R-:W-:Y:S01]  /*2640*/  VIMNMX R21, PT, PT, R42, R21, !PT ;  /* 0x000000152a157248 */ /* 0x000fe20007fe0100 */
[----:B------:R-:W-:Y:S01]  /*2650*/  IMAD R42, R18, R30, RZ ;  /* 0x0000001e122a7224 */ /* 0x000fe200078e02ff */
[----:B------:R-:W-:Y:S01]  /*2660*/  VIMNMX R47, PT, PT, R47, R60, !PT ;  /* 0x0000003c2f2f7248 */ /* 0x000fe20007fe0100 */
[----:B------:R-:W-:Y:S01]  /*2670*/  IMAD R60, R16, R22, RZ ;  /* 0x00000016103c7224 */ /* 0x000fe200078e02ff */
[----:B------:R-:W-:Y:S01]  /*2680*/  VIMNMX R38, PT, PT, R67, R38, !PT ;  /* 0x0000002643267248 */ /* 0x000fe20007fe0100 */
[----:B------:R-:W-:Y:S01]  /*2690*/  IMAD R67, R17, R26, RZ ;  /* 0x0000001a11437224 */ /* 0x000fe200078e02ff */
[----:B------:R-:W-:Y:S01]  /*26a0*/  VIMNMX R24, PT, PT, R41, R24, !PT ;  /* 0x0000001829187248 */ /* 0x000fe20007fe0100 */
[-C--:B------:R-:W-:Y:S01]  /*26b0*/  IMAD R41, R19, R22.reuse, RZ ;  /* 0x0000001613297224 */ /* 0x080fe200078e02ff */
[----:B------:R-:W-:Y:S01]  /*26c0*/  VIMNMX R25, PT, PT, R46, R25, !PT ;  /* 0x000000192e197248 */ /* 0x000fe20007fe0100 */
[----:B------:R-:W-:Y:S01]  /*26d0*/  IMAD R46, R17, R22, RZ ;  /* 0x00000016112e7224 */ /* 0x000fe200078e02ff */
[----:B------:R-:W-:Y:S01]  /*26e0*/  VIMNMX R49, PT, PT, R49, R62, !PT ;  /* 0x0000003e31317248 */ /* 0x000fe20007fe0100 */
[----:B------:R-:W-:Y:S01]  /*26f0*/  IMAD R62, R16, R26, RZ ;  /* 0x0000001a103e7224 */ /* 0x000fe200078e02ff */
[----:B------:R-:W-:Y:S01]  /*2700*/  @!P4 SEL R32, R57, R55, P0 ;  /* 0x000000373920c207 */ /* 0x000fe20000000000 */
[----:B------:R-:W-:Y:S01]  /*2710*/  IMAD R55, R18, R22, RZ ;  /* 0x0000001612377224 */ /* 0x000fe200078e02ff */
[----:B------:R-:W-:Y:S01]  /*2720*/  VIMNMX R54, PT, PT, R54, R77, !PT ;  /* 0x0000004d36367248 */ /* 0x000fe20007fe0100 */
[----:B------:R-:W-:Y:S01]  /*2730*/  IMAD R57, R17, R30, RZ ;  /* 0x0000001e11397224 */ /* 0x000fe200078e02ff */
[----:B------:R-:W-:Y:S01]  /*2740*/  VIMNMX R28, PT, PT, R43, R28, !PT ;  /* 0x0000001c2b1c7248 */ /* 0x000fe20007fe0100 */
[C---:B------:R-:W-:Y:S01]  /*2750*/  IMAD R26, R19.reuse, R26, RZ ;  /* 0x0000001a131a7224 */ /* 0x040fe200078e02ff */
[----:B------:R-:W-:Y:S01]  /*2760*/  VIMNMX R33, PT, PT, R40, R33, !PT ;  /* 0x0000002128217248 */ /* 0x000fe20007fe0100 */
[----:B------:R-:W-:-:S02]  /*2770*/  IMAD R30, R19, R30, RZ ;  /* 0x0000001e131e7224 */ /* 0x000fc400078e02ff */
[-C--:B------:R-:W-:Y:S02]  /*2780*/  IMAD R77, R16, R34.reuse, RZ ;  /* 0x00000022104d7224 */ /* 0x080fe400078e02ff */
[-C--:B------:R-:W-:Y:S02]  /*2790*/  IMAD R40, R17, R34.reuse, RZ ;  /* 0x0000002211287224 */ /* 0x080fe400078e02ff */
[-C--:B------:R-:W-:Y:S02]  /*27a0*/  IMAD R43, R18, R34.reuse, RZ ;  /* 0x00000022122b7224 */ /* 0x080fe400078e02ff */
[----:B------:R-:W-:Y:S02]  /*27b0*/  IMAD R22, R19, R34, RZ ;  /* 0x0000002213167224 */ /* 0x000fe400078e02ff */
[----:B------:R-:W0:Y:S01]  /*27c0*/  LDS.128 R16, [R3+0x700] ;  /* 0x0007000003107984 */ /* 0x000e220000000c00 */
[----:B------:R-:W-:Y:S01]  /*27d0*/  VIADD R34, R2, 0x6 ;  /* 0x0000000602227836 */ /* 0x000fe20000000000 */
[----:B------:R-:W-:-:S02]  /*27e0*/  ISETP.GT.AND P1, PT, R60, R52, PT ;  /* 0x000000343c00720c */ /* 0x000fc40003f24270 */
[----:B------:R-:W-:Y:S02]  /*27f0*/  VIMNMX R37, PT, PT, R68, R37, !PT ;  /* 0x0000002544257248 */ /* 0x000fe40007fe0100 */
[----:B------:R-:W-:Y:S02]  /*2800*/  ISETP.GT.AND P4, PT, R77, R48, PT ;  /* 0x000000304d00720c */ /* 0x000fe40003f84270 */
[----:B------:R-:W-:Y:S02]  /*2810*/  SEL R65, R34, R65, P1 ;  /* 0x0000004122417207 */ /* 0x000fe40000800000 */
[----:B------:R-:W-:Y:S02]  /*2820*/  ISETP.GT.AND P2, PT, R73, R56, PT ;  /* 0x000000384900720c */ /* 0x000fe40003f44270 */
[----:B------:R-:W-:Y:S02]  /*2830*/  ISETP.GT.AND P6, PT, R67, R58, PT ;  /* 0x0000003a4300720c */ /* 0x000fe40003fc4270 */
[----:B------:R-:W-:-:S02]  /*2840*/  ISETP.GT.AND P1, PT, R40, R37, PT ;  /* 0x000000252800720c */ /* 0x000fc40003f24270 */
[----:B------:R-:W-:Y:S02]  /*2850*/  ISETP.GT.AND P3, PT, R46, R61, PT ;  /* 0x0000003d2e00720c */ /* 0x000fe40003f64270 */
[----:B------:R-:W-:Y:S02]  /*2860*/  ISETP.GT.AND P5, PT, R57, R28, PT ;  /* 0x0000001c3900720c */ /* 0x000fe40003fa4270 */
[----:B------:R-:W-:Y:S02]  /*2870*/  ISETP.GT.AND P0, PT, R62, R54, PT ;  /* 0x000000363e00720c */ /* 0x000fe40003f04270 */
[C---:B------:R-:W-:Y:S02]  /*2880*/  SEL R51, R34.reuse, R51, P4 ;  /* 0x0000003322337207 */ /* 0x040fe40002000000 */
[----:B------:R-:W-:Y:S02]  /*2890*/  SEL R69, R34, R69, P2 ;  /* 0x0000004522457207 */ /* 0x000fe40001000000 */
[----:B------:R-:W-:-:S02]  /*28a0*/  ISETP.GT.AND P4, PT, R42, R47, PT ;  /* 0x0000002f2a00720c */ /* 0x000fc40003f84270 */
[C---:B------:R-:W-:Y:S02]  /*28b0*/  SEL R53, R34.reuse, R53, P6 ;  /* 0x0000003522357207 */ /* 0x040fe40003000000 */
[----:B------:R-:W-:Y:S02]  /*28c0*/  SEL R59, R34, R59, P1 ;  /* 0x0000003b223b7207 */ /* 0x000fe40000800000 */
[----:B------:R-:W-:Y:S02]  /*28d0*/  ISETP.GT.AND P2, PT, R36, R21, PT ;  /* 0x000000152400720c */ /* 0x000fe40003f44270 */
[----:B------:R-:W-:Y:S02]  /*28e0*/  VIMNMX R47, PT, PT, R47, R42, !PT ;  /* 0x0000002a2f2f7248 */ /* 0x000fe40007fe0100 */
[----:B------:R-:W-:Y:S02]  /*28f0*/  SEL R45, R34, R45, P3 ;  /* 0x0000002d222d7207 */ /* 0x000fe40001800000 */
[----:B------:R-:W-:-:S02]  /*2900*/  ISETP.GT.AND P6, PT, R41, R24, PT ;  /* 0x000000182900720c */ /* 0x000fc40003fc4270 */
[----:B------:R-:W-:Y:S02]  /*2910*/  SEL R71, R34, R71, P5 ;  /* 0x0000004722477207 */ /* 0x000fe40002800000 */
[----:B------:R-:W-:Y:S02]  /*2920*/  ISETP.GT.AND P1, PT, R30, R49, PT ;  /* 0x000000311e00720c */ /* 0x000fe40003f24270 */
[----:B------:R-:W-:Y:S02]  /*2930*/  VIMNMX R37, PT, PT, R37, R40, !PT ;  /* 0x0000002825257248 */ /* 0x000fe40007fe0100 */
[----:B------:R-:W-:Y:S02]  /*2940*/  SEL R50, R34, R50, P0 ;  /* 0x0000003222327207 */ /* 0x000fe40000000000 */
[----:B------:R-:W-:Y:S01]  /*2950*/  VIMNMX R36, PT, PT, R21, R36, !PT ;  /* 0x0000002415247248 */ /* 0x000fe20007fe0100 */
[----:B0-----:R-:W-:Y:S01]  /*2960*/  IMAD R21, R16, R23, RZ ;  /* 0x0000001710157224 */ /* 0x001fe200078e02ff */
[----:B------:R-:W-:-:S02]  /*2970*/  ISETP.GT.AND P3, PT, R43, R38, PT ;  /* 0x000000262b00720c */ /* 0x000fc40003f64270 */
[----:B------:R-:W-:Y:S01]  /*2980*/  VIMNMX R41, PT, PT, R24, R41, !PT ;  /* 0x0000002918297248 */ /* 0x000fe20007fe0100 */
[----:B------:R-:W-:Y:S01]  /*2990*/  IMAD R24, R17, R23, RZ ;  /* 0x0000001711187224 */ /* 0x000fe200078e02ff */
[----:B------:R-:W-:Y:S02]  /*29a0*/  ISETP.GT.AND P5, PT, R26, R25, PT ;  /* 0x000000191a00720c */ /* 0x000fe40003fa4270 */
        /* <DEDUP_REMOVED lines=8> */
[----:B------:R-:W-:Y:S01]  /*2a30*/  ISETP.GT.AND P0, PT, R55, R20, PT ;  /* 0x000000143700720c */ /* 0x000fe20003f04270 */
        /* <DEDUP_REMOVED lines=10> */
[-C--:B------:R-:W-:Y:S01]  /*2ae0*/  IMAD R60, R18, R31.reuse, RZ ;  /* 0x0000001f123c7224 */ /* 0x080fe200078e02ff */
[----:B------:R-:W-:Y:S01]  /*2af0*/  VIMNMX R54, PT, PT, R54, R62, !PT ;  /* 0x0000003e36367248 */ /* 0x000fe20007fe0100 */
[----:B------:R-:W-:Y:S01]  /*2b00*/  IMAD R46, R19, R31, RZ ;  /* 0x0000001f132e7224 */ /* 0x000fe200078e02ff */
[----:B------:R-:W-:Y:S01]  /*2b10*/  VIMNMX R58, PT, PT, R58, R67, !PT ;  /* 0x000000433a3a7248 */ /* 0x000fe20007fe0100 */
[----:B------:R-:W-:-:S02]  /*2b20*/  IMAD R26, R17, R35, RZ ;  /* 0x00000023111a7224 */ /* 0x000fc400078e02ff */
[-C--:B------:R-:W-:Y:S02]  /*2b30*/  IMAD R31, R18, R35.reuse, RZ ;  /* 0x00000023121f7224 */ /* 0x080fe400078e02ff */
[----:B------:R-:W-:Y:S01]  /*2b40*/  IMAD R62, R19, R35, RZ ;  /* 0x00000023133e7224 */ /* 0x000fe200078e02ff */
[C---:B------:R-:W-:Y:S01]  /*2b50*/  SEL R35, R34.reuse, R66, P2 ;  /* 0x0000004222237207 */ /* 0x040fe20001000000 */
[----:B------:R-:W-:Y:S01]  /*2b60*/  LDS.128 R16, [R3+0x800] ;  /* 0x0008000003107984 */ /* 0x000fe20000000c00 */
[----:B------:R-:W-:Y:S02]  /*2b70*/  SEL R44, R34, R44, P0 ;  /* 0x0000002c222c7207 */ /* 0x000fe40000000000 */
[----:B------:R-:W-:Y:S02]  /*2b80*/  ISETP.GT.AND P2, PT, R21, R52, PT ;  /* 0x000000341500720c */ /* 0x000fe40003f44270 */
[----:B------:R-:W-:Y:S02]  /*2b90*/  VIMNMX R66, PT, PT, R52, R21, !PT ;  /* 0x0000001534427248 */ /* 0x000fe40007fe0100 */
[----:B------:R-:W-:-:S02]  /*2ba0*/  SEL R67, R34, R29, P4 ;  /* 0x0000001d22437207 */ /* 0x000fc40002000000 */
[----:B------:R-:W-:Y:S02]  /*2bb0*/  SEL R63, R34, R63, P6 ;  /* 0x0000003f223f7207 */ /* 0x000fe40003000000 */
[----:B------:R-:W-:Y:S02]  /*2bc0*/  ISETP.GT.AND P0, PT, R22, R33, PT ;  /* 0x000000211600720c */ /* 0x000fe40003f04270 */
[----:B------:R-:W-:Y:S02]  /*2bd0*/  ISETP.GT.AND P4, PT, R23, R54, PT ;  /* 0x000000361700720c */ /* 0x000fe40003f84270 */
[----:B------:R-:W-:Y:S02]  /*2be0*/  ISETP.GT.AND P6, PT, R77, R48, PT ;  /* 0x000000304d00720c */ /* 0x000fe40003fc4270 */
[----:B------:R-:W-:Y:S01]  /*2bf0*/  VIMNMX R52, PT, PT, R48, R77, !PT ;  /* 0x0000004d30347248 */ /* 0x000fe20007fe0100 */
[----:B------:R-:W-:Y:S01]  /*2c00*/  VIADD R48, R2, 0x7 ;  /* 0x0000000702307836 */ /* 0x000fe20000000000 */
[----:B------:R-:W-:-:S02]  /*2c10*/  VIMNMX R33, PT, PT, R33, R22, !PT ;  /* 0x0000001621217248 */ /* 0x000fc40007fe0100 */
[----:B------:R-:W-:Y:S02]  /*2c20*/  VIMNMX R54, PT, PT, R54, R23, !PT ;  /* 0x0000001736367248 */ /* 0x000fe40007fe0100 */
[----:B------:R-:W-:Y:S01]  /*2c30*/  SEL R75, R34, R75, P3 ;  /* 0x0000004b224b7207 */ /* 0x000fe20001800000 */
[----:B------:R-:W0:Y:S01]  /*2c40*/  LDS.128 R20, [R7+0x20] ;  /* 0x0000200007147984 */ /* 0x000e220000000c00 */
[----:B------:R-:W-:Y:S02]  /*2c50*/  ISETP.GT.AND P3, PT, R73, R56, PT ;  /* 0x000000384900720c */ /* 0x000fe40003f64270 */
[----:B------:R-:W-:Y:S02]  /*2c60*/  VIMNMX R56, PT, PT, R56, R73, !PT ;  /* 0x0000004938387248 */ /* 0x000fe40007fe0100 */
[C---:B------:R-:W-:Y:S02]  /*2c70*/  SEL R39, R34.reuse, R39, P1 ;  /* 0x0000002722277207 */ /* 0x040fe40000800000 */
[----:B------:R-:W-:-:S02]  /*2c80*/  SEL R73, R34, R64, P5 ;  /* 0x0000004022497207 */ /* 0x000fc40002800000 */
[----:B------:R-:W-:Y:S02]  /*2c90*/  ISETP.GT.AND P1, PT, R57, R58, PT ;  /* 0x0000003a3900720c */ /* 0x000fe40003f24270 */
[----:B------:R-:W-:Y:S02]  /*2ca0*/  SEL R69, R48, R69, P3 ;  /* 0x0000004530457207 */ /* 0x000fe40001800000 */
[----:B------:R-:W-:Y:S02]  /*2cb0*/  ISETP.GT.AND P5, PT, R24, R61, PT ;  /* 0x0000003d1800720c */ /* 0x000fe40003fa4270 */
[----:B------:R-:W-:Y:S02]  /*2cc0*/  VIMNMX R58, PT, PT, R58, R57, !PT ;  /* 0x000000393a3a7248 */ /* 0x000fe40007fe0100 */
[C---:B------:R-:W-:Y:S02]  /*2cd0*/  SEL R65, R48.reuse, R65, P2 ;  /* 0x0000004130417207 */ /* 0x040fe40001000000 */
[----:B------:R-:W-:-:S02]  /*2ce0*/  SEL R50, R48, R50, P4 ;  /* 0x0000003230327207 */ /* 0x000fc40002000000 */
[----:B------:R-:W-:Y:S02]  /*2cf0*/  ISETP.GT.AND P3, PT, R25, R40, PT ;  /* 0x000000281900720c */ /* 0x000fe40003f64270 */
[----:B------:R-:W-:Y:S02]  /*2d00*/  VIMNMX R61, PT, PT, R61, R24, !PT ;  /* 0x000000183d3d7248 */ /* 0x000fe40007fe0100 */
[----:B------:R-:W-:Y:S02]  /*2d10*/  ISETP.GT.AND P2, PT, R27, R28, PT ;  /* 0x0000001c1b00720c */ /* 0x000fe40003f44270 */
[----:B------:R-:W-:Y:S02]  /*2d20*/  VIMNMX R57, PT, PT, R28, R27, !PT ;  /* 0x0000001b1c397248 */ /* 0x000fe40007fe0100 */
[----:B------:R-:W-:Y:S02]  /*2d30*/  ISETP.GT.AND P4, PT, R26, R37, PT ;  /* 0x000000251a00720c */ /* 0x000fe40003f84270 */
[----:B------:R-:W-:-:S02]  /*2d40*/  VIMNMX R64, PT, PT, R37, R26, !PT ;  /* 0x0000001a25407248 */ /* 0x000fc40007fe0100 */
[----:B------:R-:W-:Y:S02]  /*2d50*/  VIMNMX R40, PT, PT, R40, R25, !PT ;  /* 0x0000001928287248 */ /* 0x000fe40007fe0100 */
[----:B------:R-:W1:Y:S01]  /*2d60*/  LDS.128 R24, [R7+0xa0] ;  /* 0x0000a00007187984 */ /* 0x000e620000000c00 */
[----:B------:R-:W-:Y:S02]  /*2d70*/  SEL R44, R48, R44, P3 ;  /* 0x0000002c302c7207 */ /* 0x000fe40001800000 */
[----:B------:R-:W-:Y:S02]  /*2d80*/  ISETP.GT.AND P3, PT, R62, R33, PT ;  /* 0x000000213e00720c */ /* 0x000fe40003f64270 */
[C---:B------:R-:W-:Y:S02]  /*2d90*/  SEL R51, R48.reuse, R51, P6 ;  /* 0x0000003330337207 */ /* 0x040fe40003000000 */
[----:B------:R-:W-:Y:S02]  /*2da0*/  ISETP.GT.AND P6, PT, R43, R36, PT ;  /* 0x000000242b00720c */ /* 0x000fe40003fc4270 */
[----:B------:R-:W-:-:S02]  /*2db0*/  SEL R71, R48, R71, P2 ;  /* 0x0000004730477207 */ /* 0x000fc40001000000 */
[----:B------:R-:W-:Y:S02]  /*2dc0*/  ISETP.GT.AND P2, PT, R30, R41, PT ;  /* 0x000000291e00720c */ /* 0x000fe40003f44270 */
[----:B------:R-:W-:Y:S02]  /*2dd0*/  VIMNMX R37, PT, PT, R41, R30, !PT ;  /* 0x0000001e29257248 */ /* 0x000fe40007fe0100 */
        /* <DEDUP_REMOVED lines=8> */
[----:B------:R-:W-:Y:S02]  /*2e60*/  VIMNMX R46, PT, PT, R49, R46, !PT ;  /* 0x0000002e312e7248 */ /* 0x000fe40007fe0100 */
[----:B------:R-:W-:-:S02]  /*2e70*/  SEL R67, R48, R67, P5 ;  /* 0x0000004330437207 */ /* 0x000fc40002800000 */
[C---:B------:R-:W-:Y:S02]  /*2e80*/  SEL R75, R48.reuse, R75, P1 ;  /* 0x0000004b304b7207 */ /* 0x040fe40000800000 */
[C---:B------:R-:W-:Y:S02]  /*2e90*/  SEL R63, R48.reuse, R63, P2 ;  /* 0x0000003f303f7207 */ /* 0x040fe40001000000 */
[C---:B------:R-:W-:Y:S02]  /*2ea0*/  SEL R73, R48.reuse, R73, P4 ;  /* 0x0000004930497207 */ /* 0x040fe40002000000 */
[----:B------:R-:W-:Y:S01]  /*2eb0*/  SEL R49, R48, R39, P6 ;  /* 0x0000002730317207 */ /* 0x000fe20003000000 */
[----:B0-----:R-:W-:Y:S01]  /*2ec0*/  IMAD R35, R20, R18, RZ ;  /* 0x0000001214237224 */ /* 0x001fe200078e02ff */
[----:B------:R-:W-:Y:S01]  /*2ed0*/  VIMNMX R62, PT, PT, R33, R62, !PT ;  /* 0x0000003e213e7248 */ /* 0x000fe20007fe0100 */
[----:B------:R-:W-:Y:S01]  /*2ee0*/  IMAD R33, R16, R20, RZ ;  /* 0x0000001410217224 */ /* 0x000fe200078e02ff */
[----:B------:R-:W-:Y:S01]  /*2ef0*/  @!P3 SEL R48, R34, R32, P0 ;  /* 0x000000202230b207 */ /* 0x000fe20000000000 */
[----:B------:R-:W-:-:S02]  /*2f00*/  IMAD R32, R20, R17, RZ ;  /* 0x0000001114207224 */ /* 0x000fc400078e02ff */
[----:B------:R-:W-:Y:S01]  /*2f10*/  IMAD R20, R20, R19, RZ ;  /* 0x0000001314147224 */ /* 0x000fe200078e02ff */
[----:B------:R-:W-:Y:S01]  /*2f20*/  VIMNMX R42, PT, PT, R42, R55, !PT ;  /* 0x000000372a2a7248 */ /* 0x000fe20007fe0100 */
[----:B-1----:R-:W-:Y:S01]  /*2f30*/  IMAD R55, R16, R24, RZ ;  /* 0x0000001810377224 */ /* 0x002fe200078e02ff */
[----:B------:R-:W-:Y:S02]  /*2f40*/  VIMNMX R36, PT, PT, R36, R43, !PT ;  /* 0x0000002b24247248 */ /* 0x000fe40007fe0100 */
[----:B------:R-:W-:Y:S02]  /*2f50*/  ISETP.GT.AND P4, PT, R20, R37, PT ;  /* 0x000000251400720c */ /* 0x000fe40003f84270 */
[----:B------:R-:W-:Y:S01]  /*2f60*/  VIMNMX R20, PT, PT, R37, R20, !PT ;  /* 0x0000001425147248 */ /* 0x000fe20007fe0100 */
[----:B------:R-:W-:Y:S01]  /*2f70*/  IMAD R37, R24, R17, RZ ;  /* 0x0000001118257224 */ /* 0x000fe200078e02ff */
[----:B------:R-:W-:Y:S02]  /*2f80*/  VIMNMX R43, PT, PT, R38, R31, !PT ;  /* 0x0000001f262b7248 */ /* 0x000fe40007fe0100 */
[----:B------:R-:W0:Y:S01]  /*2f90*/  LDS.128 R28, [R7+0x120] ;  /* 0x00012000071c7984 */ /* 0x000e220000000c00 */
[----:B------:R-:W-:-:S02]  /*2fa0*/  ISETP.GT.AND P3, PT, R55, R54, PT ;  /* 0x000000363700720c */ /* 0x000fc40003f64270 */
[----:B------:R-:W-:Y:S02]  /*2fb0*/  ISETP.GT.AND P2, PT, R33, R66, PT ;  /* 0x000000422100720c */ /* 0x000fe40003f44270 */
[----:B------:R-:W-:Y:S02]  /*2fc0*/  ISETP.GT.AND P0, PT, R32, R61, PT ;  /* 0x0000003d2000720c */ /* 0x000fe40003f04270 */
[----:B------:R-:W-:Y:S02]  /*2fd0*/  ISETP.GT.AND P1, PT, R35, R40, PT ;  /* 0x000000282300720c */ /* 0x000fe40003f24270 */
[----:B------:R-:W-:Y:S01]  /*2fe0*/  VIMNMX R55, PT, PT, R54, R55, !PT ;  /* 0x0000003736377248 */ /* 0x000fe20007fe0100 */
[----:B------:R-:W-:Y:S01]  /*2ff0*/  VIADD R54, R2, 0x8 ;  /* 0x0000000802367836 */ /* 0x000fe20000000000 */
[----:B------:R-:W-:Y:S02]  /*3000*/  ISETP.GT.AND P6, PT, R37, R58, PT ;  /* 0x0000003a2500720c */ /* 0x000fe40003fc4270 */
[----:B------:R-:W-:-:S02]  /*3010*/  VIMNMX R66, PT, PT, R66, R33, !PT ;  /* 0x0000002142427248 */ /* 0x000fc40007fe0100 */
[----:B------:R-:W-:Y:S02]  /*3020*/  VIMNMX R61, PT, PT, R61, R32, !PT ;  /* 0x000000203d3d7248 */ /* 0x000fe40007fe0100 */
[----:B------:R-:W-:Y:S02]  /*3030*/  VIMNMX R40, PT, PT, R40, R35, !PT ;  /* 0x0000002328287248 */ /* 0x000fe40007fe0100 */
[----:B------:R-:W-:Y:S01]  /*3040*/  VIMNMX R58, PT, PT, R58, R37, !PT ;  /* 0x000000253a3a7248 */ /* 0x000fe20007fe0100 */
[----:B------:R-:W1:Y:S01]  /*3050*/  LDS.128 R32, [R7+0x1a0] ;  /* 0x0001a00007207984 */ /* 0x000e620000000c00 */
[C---:B------:R-:W-:Y:S02]  /*3060*/  IMAD R37, R24.reuse, R19, RZ ;  /* 0x0000001318257224 */ /* 0x040fe400078e02ff */
[----:B------:R-:W-:Y:S01]  /*3070*/  IMAD R39, R24, R18, RZ ;  /* 0x0000001218277224 */ /* 0x000fe200078e02ff */
[----:B------:R-:W-:Y:S02]  /*3080*/  SEL R65, R54, R65, P2 ;  /* 0x0000004136417207 */ /* 0x000fe40001000000 */
[----:B------:R-:W-:-:S02]  /*3090*/  ISETP.GT.AND P2, PT, R37, R42, PT ;  /* 0x0000002a2500720c */ /* 0x000fc40003f44270 */
[----:B------:R-:W-:Y:S02]  /*30a0*/  ISETP.GT.AND P5, PT, R39, R36, PT ;  /* 0x000000242700720c */ /* 0x000fe40003fa4270 */
[----:B------:R-:W-:Y:S02]  /*30b0*/  VIMNMX R24, PT, PT, R36, R39, !PT ;  /* 0x0000002724187248 */ /* 0x000fe40007fe0100 */
[----:B------:R-:W-:Y:S02]  /*30c0*/  VIMNMX R42, PT, PT, R42, R37, !PT ;  /* 0x000000252a2a7248 */ /* 0x000fe40007fe0100 */
[----:B------:R-:W2:Y:S01]  /*30d0*/  LDS.128 R36, [R3+0x900] ;  /* 0x0009000003247984 */ /* 0x000ea20000000c00 */
[----:B------:R-:W-:Y:S01]  /*30e0*/  VIMNMX R47, PT, PT, R47, R60, !PT ;  /* 0x0000003c2f2f7248 */ /* 0x000fe20007fe0100 */
[----:B0-----:R-:W-:Y:S01]  /*30f0*/  IMAD R77, R16, R28, RZ ;  /* 0x0000001c104d7224 */ /* 0x001fe200078e02ff */
[----:B------:R-:W-:Y:S01]  /*3100*/  SEL R45, R54, R45, P0 ;  /* 0x0000002d362d7207 */ /* 0x000fe20000000000 */
[----:B------:R-:W-:-:S03]  /*3110*/  IMAD R60, R28, R17, RZ ;  /* 0x000000111c3c7224 */ /* 0x000fc600078e02ff */
[----:B------:R-:W-:Y:S02]  /*3120*/  ISETP.GT.AND P0, PT, R77, R56, PT ;  /* 0x000000384d00720c */ /* 0x000fe40003f04270 */
[----:B------:R-:W-:Y:S01]  /*3130*/  VIMNMX R56, PT, PT, R56, R77, !PT ;  /* 0x0000004d38387248 */ /* 0x000fe20007fe0100 */
[----:B------:R-:W-:Y:S01]  /*3140*/  IMAD R77, R28, R19, RZ ;  /* 0x000000131c4d7224 */ /* 0x000fe200078e02ff */
[----:B------:R-:W-:Y:S02]  /*3150*/  SEL R44, R54, R44, P1 ;  /* 0x0000002c362c7207 */ /* 0x000fe40000800000 */
[----:B------:R-:W-:Y:S02]  /*3160*/  ISETP.GT.AND P1, PT, R60, R57, PT ;  /* 0x000000393c00720c */ /* 0x000fe40003f24270 */
[----:B------:R-:W-:Y:S02]  /*3170*/  SEL R41, R54, R41, P5 ;  /* 0x0000002936297207 */ /* 0x000fe40002800000 */
[----:B------:R-:W-:Y:S01]  /*3180*/  VIMNMX R57, PT, PT, R57, R60, !PT ;  /* 0x0000003c39397248 */ /* 0x000fe20007fe0100 */
[----:B-1----:R-:W-:Y:S01]  /*3190*/  IMAD R17, R32, R17, RZ ;  /* 0x0000001120117224 */ /* 0x002fe200078e02ff */
[----:B------:R-:W-:Y:S01]  /*31a0*/  SEL R50, R54, R50, P3 ;  /* 0x0000003236327207 */ /* 0x000fe20001800000 */
[----:B------:R-:W-:Y:S01]  /*31b0*/  IMAD R60, R28, R18, RZ ;  /* 0x000000121c3c7224 */ /* 0x000fe200078e02ff */
[----:B------:R-:W-:-:S02]  /*31c0*/  ISETP.GT.AND P3, PT, R77, R46, PT ;  /* 0x0000002e4d00720c */ /* 0x000fc40003f64270 */
[----:B------:R-:W-:Y:S01]  /*31d0*/  ISETP.GT.AND P5, PT, R17, R64, PT ;  /* 0x000000401100720c */ /* 0x000fe20003fa4270 */
[----:B------:R-:W-:Y:S01]  /*31e0*/  IMAD R18, R32, R18, RZ ;  /* 0x0000001220127224 */ /* 0x000fe200078e02ff */
[----:B------:R-:W-:Y:S01]  /*31f0*/  VIMNMX R64, PT, PT, R64, R17, !PT ;  /* 0x0000001140407248 */ /* 0x000fe20007fe0100 */
[----:B------:R-:W-:Y:S01]  /*3200*/  IMAD R19, R32, R19, RZ ;  /* 0x0000001320137224 */ /* 0x000fe200078e02ff */
[----:B------:R-:W-:Y:S01]  /*3210*/  VIMNMX R46, PT, PT, R46, R77, !PT ;  /* 0x0000004d2e2e7248 */ /* 0x000fe20007fe0100 */
[----:B------:R-:W-:Y:S02]  /*3220*/  IMAD R77, R16, R32, RZ ;  /* 0x00000020104d7224 */ /* 0x000fe400078e02ff */
[----:B--2---:R-:W-:Y:S01]  /*3230*/  IMAD R17, R36, R21, RZ ;  /* 0x0000001524117224 */ /* 0x004fe200078e02ff */
[C---:B------:R-:W-:Y:S02]  /*3240*/  SEL R73, R54.reuse, R73, P2 ;  /* 0x0000004936497207 */ /* 0x040fe40001000000 */
[----:B------:R-:W-:-:S02]  /*3250*/  SEL R69, R54, R69, P0 ;  /* 0x0000004536457207 */ /* 0x000fc40000000000 */
[----:B------:R-:W-:Y:S02]  /*3260*/  SEL R71, R54, R71, P1 ;  /* 0x0000004736477207 */ /* 0x000fe40000800000 */
[----:B------:R-:W-:Y:S02]  /*3270*/  ISETP.GT.AND P2, PT, R18, R43, PT ;  /* 0x0000002b1200720c */ /* 0x000fe40003f44270 */
[----:B------:R-:W-:Y:S02]  /*3280*/  ISETP.GT.AND P0, PT, R19, R62, PT ;  /* 0x0000003e1300720c */ /* 0x000fe40003f04270 */
[----:B------:R-:W-:Y:S01]  /*3290*/  ISETP.GT.AND P1, PT, R17, R66, PT ;  /* 0x000000421100720c */ /* 0x000fe20003f24270 */
[----:B------:R-:W-:Y:S01]  /*32a0*/  IMAD R16, R37, R21, RZ ;  /* 0x0000001525107224 */ /* 0x000fe200078e02ff */
[----:B------:R-:W-:Y:S02]  /*32b0*/  SEL R53, R54, R53, P6 ;  /* 0x0000003536357207 */ /* 0x000fe40003000000 */
[----:B------:R-:W-:Y:S01]  /*32c0*/  VIMNMX R43, PT, PT, R43, R18, !PT ;  /* 0x000000122b2b7248 */ /* 0x000fe20007fe0100 */
[----:B------:R-:W-:Y:S01]  /*32d0*/  IMAD R18, R36, R29, RZ ;  /* 0x0000001d24127224 */ /* 0x000fe200078e02ff */
[----:B------:R-:W-:Y:S01]  /*32e0*/  VIMNMX R62, PT, PT, R62, R19, !PT ;  /* 0x000000133e3e7248 */ /* 0x000fe20007fe0100 */
[----:B------:R-:W-:Y:S01]  /*32f0*/  IMAD R19, R36, R33, RZ ;  /* 0x0000002124137224 */ /* 0x000fe200078e02ff */
[----:B------:R-:W-:Y:S01]  /*3300*/  VIMNMX R66, PT, PT, R66, R17, !PT ;  /* 0x0000001142427248 */ /* 0x000fe20007fe0100 */
[----:B------:R-:W-:Y:S01]  /*3310*/  IMAD R17, R37, R25, RZ ;  /* 0x0000001925117224 */ /* 0x000fe200078e02ff */
[----:B------:R-:W-:-:S02]  /*3320*/  ISETP.GT.AND P6, PT, R77, R52, PT ;  /* 0x000000344d00720c */ /* 0x000fc40003fc4270 */
[----:B------:R-:W-:Y:S02]  /*3330*/  VIMNMX R52, PT, PT, R52, R77, !PT ;  /* 0x0000004d34347248 */ /* 0x000fe40007fe0100 */
[C---:B------:R-:W-:Y:S02]  /*3340*/  SEL R49, R54.reuse, R49, P3 ;  /* 0x0000003136317207 */ /* 0x040fe40001800000 */
[C---:B------:R-:W-:Y:S02]  /*3350*/  SEL R51, R54.reuse, R51, P6 ;  /* 0x0000003336337207 */ /* 0x040fe40003000000 */
[C---:B------:R-:W-:Y:S02]  /*3360*/  SEL R59, R54.reuse, R59, P5 ;  /* 0x0000003b363b7207 */ /* 0x040fe40002800000 */
[----:B------:R-:W-:Y:S02]  /*3370*/  SEL R75, R54, R75, P2 ;  /* 0x0000004b364b7207 */ /* 0x000fe40001000000 */
[----:B------:R-:W-:-:S02]  /*3380*/  ISETP.GT.AND P3, PT, R18, R56, PT ;  /* 0x000000381200720c */ /* 0x000fc40003f64270 */
[----:B------:R-:W-:Y:S02]  /*3390*/  ISETP.GT.AND P6, PT, R19, R52, PT ;  /* 0x000000341300720c */ /* 0x000fe40003fc4270 */
[----:B------:R-:W-:Y:S02]  /*33a0*/  ISETP.GT.AND P5, PT, R16, R61, PT ;  /* 0x0000003d1000720c */ /* 0x000fe40003fa4270 */
[----:B------:R-:W-:Y:S02]  /*33b0*/  ISETP.GT.AND P2, PT, R17, R58, PT ;  /* 0x0000003a1100720c */ /* 0x000fe40003f44270 */
[----:B------:R-:W-:Y:S02]  /*33c0*/  VIMNMX R56, PT, PT, R56, R18, !PT ;  /* 0x0000001238387248 */ /* 0x000fe40007fe0100 */
[----:B------:R-:W-:Y:S02]  /*33d0*/  VIMNMX R52, PT, PT, R52, R19, !PT ;  /* 0x0000001334347248 */ /* 0x000fe40007fe0100 */
[----:B------:R-:W-:-:S02]  /*33e0*/  VIMNMX R61, PT, PT, R61, R16, !PT ;  /* 0x000000103d3d7248 */ /* 0x000fc40007fe0100 */
[----:B------:R-:W-:Y:S02]  /*33f0*/  VIMNMX R58, PT, PT, R58, R17, !PT ;  /* 0x000000113a3a7248 */ /* 0x000fe40007fe0100 */
[----:B------:R-:W0:Y:S01]  /*3400*/  LDS.128 R16, [R3+0xa00] ;  /* 0x000a000003107984 */ /* 0x000e220000000c00 */
[----:B------:R-:W-:Y:S01]  /*3410*/  SEL R63, R54, R63, P4 ;  /* 0x0000003f363f7207 */ /* 0x000fe20002000000 */
[----:B------:R-:W-:Y:S01]  /*3420*/  IMAD R32, R36, R25, RZ ;  /* 0x0000001924207224 */ /* 0x000fe200078e02ff */
[----:B------:R-:W-:Y:S02]  /*3430*/  ISETP.GT.AND P4, PT, R60, R47, PT ;  /* 0x0000002f3c00720c */ /* 0x000fe40003f84270 */
[----:B------:R-:W-:Y:S02]  /*3440*/  VIMNMX R47, PT, PT, R47, R60, !PT ;  /* 0x0000003c2f2f7248 */ /* 0x000fe40007fe0100 */
[----:B------:R-:W-:Y:S02]  /*3450*/  SEL R67, R54, R67, P4 ;  /* 0x0000004336437207 */ /* 0x000fe40002000000 */
[----:B------:R-:W-:Y:S01]  /*3460*/  ISETP.GT.AND P4, PT, R32, R55, PT ;  /* 0x000000372000720c */ /* 0x000fe20003f84270 */
[----:B------:R-:W-:Y:S01]  /*3470*/  IMAD R60, R37, R29, RZ ;  /* 0x0000001d253c7224 */ /* 0x000fe200078e02ff */
[----:B------:R-:W-:Y:S01]  /*3480*/  VIMNMX R55, PT, PT, R55, R32, !PT ;  /* 0x0000002037377248 */ /* 0x000fe20007fe0100 */
[----:B------:R-:W-:-:S02]  /*3490*/  VIADD R32, R2, 0x9 ;  /* 0x0000000902207836 */ /* 0x000fc40000000000 */
[----:B------:R-:W-:Y:S02]  /*34a0*/  IMAD R37, R37, R33, RZ ;  /* 0x0000002125257224 */ /* 0x000fe400078e02ff */
[----:B------:R-:W-:Y:S01]  /*34b0*/  IMAD R77, R38, R21, RZ ;  /* 0x00000015264d7224 */ /* 0x000fe200078e02ff */
[----:B------:R-:W-:Y:S01]  /*34c0*/  SEL R50, R32, R50, P4 ;  /* 0x0000003220327207 */ /* 0x000fe20002000000 */
[C---:B------:R-:W-:Y:S02]  /*34d0*/  IMAD R28, R38.reuse, R25, RZ ;  /* 0x00000019261c7224 */ /* 0x040fe400078e02ff */
[C---:B------:R-:W-:Y:S01]  /*34e0*/  IMAD R68, R38.reuse, R29, RZ ;  /* 0x0000001d26447224 */ /* 0x040fe200078e02ff */
[----:B------:R-:W-:Y:S01]  /*34f0*/  ISETP.GT.AND P4, PT, R37, R64, PT ;  /* 0x000000402500720c */ /* 0x000fe20003f84270 */
[-C--:B------:R-:W-:Y:S02]  /*3500*/  IMAD R38, R38, R33.reuse, RZ ;  /* 0x0000002126267224 */ /* 0x080fe400078e02ff */
[C---:B------:R-:W-:Y:S01]  /*3510*/  IMAD R33, R39.reuse, R33, RZ ;  /* 0x0000002127217224 */ /* 0x040fe200078e02ff */
[C---:B------:R-:W-:Y:S01]  /*3520*/  SEL R59, R32.reuse, R59, P4 ;  /* 0x0000003b203b7207 */ /* 0x040fe20002000000 */
[----:B------:R-:W-:Y:S01]  /*3530*/  IMAD R21, R39, R21, RZ ;  /* 0x0000001527157224 */ /* 0x000fe200078e02ff */
[----:B------:R-:W-:-:S02]  /*3540*/  SEL R65, R32, R65, P1 ;  /* 0x0000004120417207 */ /* 0x000fc40000800000 */
[----:B------:R-:W-:Y:S01]  /*3550*/  ISETP.GT.AND P4, PT, R33, R62, PT ;  /* 0x0000003e2100720c */ /* 0x000fe20003f84270 */
[C---:B------:R-:W-:Y:S01]  /*3560*/  IMAD R25, R39.reuse, R25, RZ ;  /* 0x0000001927197224 */ /* 0x040fe200078e02ff */
[C---:B------:R-:W-:Y:S01]  /*3570*/  SEL R69, R32.reuse, R69, P3 ;  /* 0x0000004520457207 */ /* 0x040fe20001800000 */
[----:B------:R-:W-:Y:S01]  /*3580*/  IMAD R29, R39, R29, RZ ;  /* 0x0000001d271d7224 */ /* 0x000fe200078e02ff */
[----:B------:R-:W-:Y:S02]  /*3590*/  SEL R51, R32, R51, P6 ;  /* 0x0000003320337207 */ /* 0x000fe40003000000 */
[----:B------:R-:W-:Y:S02]  /*35a0*/  ISETP.GT.AND P1, PT, R60, R57, PT ;  /* 0x000000393c00720c */ /* 0x000fe40003f24270 */
[----:B------:R-:W-:Y:S02]  /*35b0*/  ISETP.GT.AND P3, PT, R77, R40, PT ;  /* 0x000000284d00720c */ /* 0x000fe40003f64270 */
[----:B------:R-:W-:-:S02]  /*35c0*/  ISETP.GT.AND P6, PT, R28, R24, PT ;  /* 0x000000181c00720c */ /* 0x000fc40003fc4270 */
[C---:B------:R-:W-:Y:S02]  /*35d0*/  SEL R45, R32.reuse, R45, P5 ;  /* 0x0000002d202d7207 */ /* 0x040fe40002800000 */
        /* <DEDUP_REMOVED lines=8> */
[----:B------:R-:W-:Y:S02]  /*3660*/  ISETP.GT.AND P6, PT, R29, R46, PT ;  /* 0x0000002e1d00720c */ /* 0x000fe40003fc4270 */
[C---:B------:R-:W-:Y:S02]  /*3670*/  SEL R67, R32.reuse, R67, P5 ;  /* 0x0000004320437207 */ /* 0x040fe40002800000 */
[----:B------:R-:W-:-:S02]  /*3680*/  SEL R75, R32, R75, P2 ;  /* 0x0000004b204b7207 */ /* 0x000fc40001000000 */
[C---:B------:R-:W-:Y:S02]  /*3690*/  SEL R63, R32.reuse, R63, P1 ;  /* 0x0000003f203f7207 */ /* 0x040fe40000800000 */
[C---:B------:R-:W-:Y:S02]  /*36a0*/  SEL R73, R32.reuse, R73, P3 ;  /* 0x0000004920497207 */ /* 0x040fe40001800000 */
[----:B------:R-:W-:Y:S01]  /*36b0*/  SEL R49, R32, R49, P6 ;  /* 0x0000003120317207 */ /* 0x000fe20003000000 */
        /* <DEDUP_REMOVED lines=10> */
[C---:B------:R-:W-:Y:S01]  /*3760*/  IMAD R42, R17.reuse, R26, RZ ;  /* 0x0000001a112a7224 */ /* 0x040fe200078e02ff */
[----:B------:R-:W-:Y:S01]  /*3770*/  VIMNMX R33, PT, PT, R62, R33, !PT ;  /* 0x000000213e217248 */ /* 0x000fe20007fe0100 */
[----:B------:R-:W-:Y:S01]  /*3780*/  IMAD R62, R16, R22, RZ ;  /* 0x00000016103e7224 */ /* 0x000fe200078e02ff */
[----:B------:R-:W-:Y:S01]  /*3790*/  @!P4 SEL R32, R54, R48, P0 ;  /* 0x000000303620c207 */ /* 0x000fe20000000000 */
[----:B------:R-:W-:Y:S01]  /*37a0*/  IMAD R48, R17, R22, RZ ;  /* 0x0000001611307224 */ /* 0x000fe200078e02ff */
[----:B------:R-:W-:Y:S01]  /*37b0*/  VIMNMX R57, PT, PT, R57, R60, !PT ;  /* 0x0000003c39397248 */ /* 0x000fe20007fe0100 */
[----:B------:R-:W-:Y:S01]  /*37c0*/  IMAD R54, R16, R30, RZ ;  /* 0x0000001e10367224 */ /* 0x000fe200078e02ff */
[----:B------:R-:W-:Y:S01]  /*37d0*/  VIMNMX R38, PT, PT, R43, R38, !PT ;  /* 0x000000262b267248 */ /* 0x000fe20007fe0100 */
[----:B------:R-:W-:Y:S01]  /*37e0*/  IMAD R36, R18, R30, RZ ;  /* 0x0000001e12247224 */ /* 0x000fe200078e02ff */
[----:B------:R-:W-:Y:S01]  /*37f0*/  VIMNMX R29, PT, PT, R46, R29, !PT ;  /* 0x0000001d2e1d7248 */ /* 0x000fe20007fe0100 */
[----:B------:R-:W-:-:S02]  /*3800*/  IMAD R26, R19, R26, RZ ;  /* 0x0000001a131a7224 */ /* 0x000fc400078e02ff */
[----:B------:R-:W-:Y:S02]  /*3810*/  IMAD R30, R19, R30, RZ ;  /* 0x0000001e131e7224 */ /* 0x000fe400078e02ff */
        /* <DEDUP_REMOVED lines=9> */
[----:B------:R-:W-:Y:S02]  /*38b0*/  ISETP.GT.AND P1, PT, R62, R66, PT ;  /* 0x000000423e00720c */ /* 0x000fe40003f24270 */
[----:B------:R-:W-:Y:S02]  /*38c0*/  ISETP.GT.AND P2, PT, R54, R56, PT ;  /* 0x000000383600720c */ /* 0x000fe40003f44270 */
[----:B------:R-:W-:Y:S02]  /*38d0*/  ISETP.GT.AND P6, PT, R42, R58, PT ;  /* 0x0000003a2a00720c */ /* 0x000fe40003fc4270 */
[----:B------:R-:W-:-:S02]  /*38e0*/  ISETP.GT.AND P5, PT, R28, R57, PT ;  /* 0x000000391c00720c */ /* 0x000fc40003fa4270 */
[----:B------:R-:W-:Y:S02]  /*38f0*/  ISETP.GT.AND P0, PT, R64, R55, PT ;  /* 0x000000374000720c */ /* 0x000fe40003f04270 */
[----:B------:R-:W-:Y:S02]  /*3900*/  SEL R51, R34, R51, P4 ;  /* 0x0000003322337207 */ /* 0x000fe40002000000 */
[----:B------:R-:W-:Y:S02]  /*3910*/  ISETP.GT.AND P4, PT, R36, R47, PT ;  /* 0x0000002f2400720c */ /* 0x000fe40003f84270 */
[----:B------:R-:W-:Y:S02]  /*3920*/  SEL R45, R34, R45, P3 ;  /* 0x0000002d222d7207 */ /* 0x000fe40001800000 */
[----:B------:R-:W-:Y:S02]  /*3930*/  VIMNMX R58, PT, PT, R58, R42, !PT ;  /* 0x0000002a3a3a7248 */ /* 0x000fe40007fe0100 */
[----:B------:R-:W-:-:S02]  /*3940*/  VIMNMX R57, PT, PT, R57, R28, !PT ;  /* 0x0000001c39397248 */ /* 0x000fc40007fe0100 */
[C---:B------:R-:W-:Y:S02]  /*3950*/  SEL R65, R34.reuse, R65, P1 ;  /* 0x0000004122417207 */ /* 0x040fe40000800000 */
[C---:B------:R-:W-:Y:S02]  /*3960*/  SEL R69, R34.reuse, R69, P2 ;  /* 0x0000004522457207 */ /* 0x040fe40001000000 */
[----:B------:R-:W-:Y:S02]  /*3970*/  VIMNMX R47, PT, PT, R47, R36, !PT ;  /* 0x000000242f2f7248 */ /* 0x000fe40007fe0100 */
[----:B------:R-:W-:Y:S02]  /*3980*/  ISETP.GT.AND P3, PT, R43, R38, PT ;  /* 0x000000262b00720c */ /* 0x000fe40003f64270 */
[C---:B------:R-:W-:Y:S02]  /*3990*/  SEL R53, R34.reuse, R53, P6 ;  /* 0x0000003522357207 */ /* 0x040fe40003000000 */
[----:B------:R-:W-:-:S02]  /*39a0*/  SEL R71, R34, R71, P5 ;  /* 0x0000004722477207 */ /* 0x000fc40002800000 */
[----:B------:R-:W-:Y:S02]  /*39b0*/  ISETP.GT.AND P1, PT, R46, R37, PT ;  /* 0x000000252e00720c */ /* 0x000fe40003f24270 */
[----:B------:R-:W-:Y:S02]  /*39c0*/  ISETP.GT.AND P2, PT, R39, R24, PT ;  /* 0x000000182700720c */ /* 0x000fe40003f44270 */
[----:B------:R-:W-:Y:S01]  /*39d0*/  VIMNMX R28, PT, PT, R24, R39, !PT ;  /* 0x00000027181c7248 */ /* 0x000fe20007fe0100 */
[----:B0-----:R-:W-:Y:S01]  /*39e0*/  IMAD R24, R17, R23, RZ ;  /* 0x0000001711187224 */ /* 0x001fe200078e02ff */
[----:B------:R-:W-:Y:S01]  /*39f0*/  VIMNMX R38, PT, PT, R38, R43, !PT ;  /* 0x0000002b26267248 */ /* 0x000fe20007fe0100 */
[----:B------:R-:W-:Y:S01]  /*3a00*/  IMAD R43, R19, R23, RZ ;  /* 0x00000017132b7224 */ /* 0x000fe200078e02ff */
[----:B------:R-:W-:Y:S02]  /*3a10*/  ISETP.GT.AND P6, PT, R21, R20, PT ;  /* 0x000000141500720c */ /* 0x000fe40003fc4270 */
[----:B------:R-:W-:Y:S01]  /*3a20*/  VIMNMX R36, PT, PT, R20, R21, !PT ;  /* 0x0000001514247248 */ /* 0x000fe20007fe0100 */
[----:B------:R-:W-:Y:S01]  /*3a30*/  IMAD R21, R16, R23, RZ ;  /* 0x0000001710157224 */ /* 0x000fe200078e02ff */
[----:B------:R-:W-:-:S02]  /*3a40*/  ISETP.GT.AND P5, PT, R26, R25, PT ;  /* 0x000000191a00720c */ /* 0x000fc40003fa4270 */
[----:B------:R-:W-:Y:S01]  /*3a50*/  VIMNMX R42, PT, PT, R25, R26, !PT ;  /* 0x0000001a192a7248 */ /* 0x000fe20007fe0100 */
[----:B------:R-:W-:Y:S01]  /*3a60*/  IMAD R25, R18, R23, RZ ;  /* 0x0000001712197224 */ /* 0x000fe200078e02ff */
[----:B------:R-:W-:Y:S01]  /*3a70*/  SEL R50, R34, R50, P0 ;  /* 0x0000003222327207 */ /* 0x000fe20000000000 */
[C---:B------:R-:W-:Y:S01]  /*3a80*/  IMAD R20, R16.reuse, R27, RZ ;  /* 0x0000001b10147224 */ /* 0x040fe200078e02ff */
[----:B------:R-:W-:Y:S01]  /*3a90*/  ISETP.GT.AND P0, PT, R77, R40, PT ;  /* 0x000000284d00720c */ /* 0x000fe20003f04270 */
[----:B------:R-:W-:Y:S01]  /*3aa0*/  IMAD R23, R16, R31, RZ ;  /* 0x0000001f10177224 */ /* 0x000fe200078e02ff */
[----:B------:R-:W-:Y:S02]  /*3ab0*/  VIMNMX R66, PT, PT, R66, R62, !PT ;  /* 0x0000003e42427248 */ /* 0x000fe40007fe0100 */
[----:B------:R-:W-:Y:S02]  /*3ac0*/  VIMNMX R55, PT, PT, R55, R64, !PT ;  /* 0x0000004037377248 */ /* 0x000fe40007fe0100 */
[----:B------:R-:W-:-:S02]  /*3ad0*/  VIMNMX R56, PT, PT, R56, R54, !PT ;  /* 0x0000003638387248 */ /* 0x000fc40007fe0100 */
[----:B------:R-:W-:Y:S01]  /*3ae0*/  SEL R59, R34, R59, P1 ;  /* 0x0000003b223b7207 */ /* 0x000fe20000800000 */
[----:B------:R-:W-:Y:S01]  /*3af0*/  IMAD R26, R17, R27, RZ ;  /* 0x0000001b111a7224 */ /* 0x000fe200078e02ff */
[----:B------:R-:W-:Y:S01]  /*3b00*/  VIMNMX R61, PT, PT, R61, R48, !PT ;  /* 0x000000303d3d7248 */ /* 0x000fe20007fe0100 */
[----:B------:R-:W-:Y:S01]  /*3b10*/  VIADD R48, R2, 0xb ;  /* 0x0000000b02307836 */ /* 0x000fe20000000000 */
[----:B------:R-:W-:Y:S01]  /*3b20*/  VIMNMX R40, PT, PT, R40, R77, !PT ;  /* 0x0000004d28287248 */ /* 0x000fe20007fe0100 */
[----:B------:R-:W-:Y:S01]  /*3b30*/  IMAD R77, R19, R27, RZ ;  /* 0x0000001b134d7224 */ /* 0x000fe200078e02ff */
[----:B------:R-:W-:Y:S02]  /*3b40*/  ISETP.GT.AND P1, PT, R30, R29, PT ;  /* 0x0000001d1e00720c */ /* 0x000fe40003f24270 */
[----:B------:R-:W-:Y:S01]  /*3b50*/  VIMNMX R39, PT, PT, R29, R30, !PT ;  /* 0x0000001e1d277248 */ /* 0x000fe20007fe0100 */
[----:B------:R-:W-:Y:S01]  /*3b60*/  IMAD R29, R18, R27, RZ ;  /* 0x0000001b121d7224 */ /* 0x000fe200078e02ff */
[----:B------:R-:W-:Y:S01]  /*3b70*/  VIMNMX R52, PT, PT, R52, R60, !PT ;  /* 0x0000003c34347248 */ /* 0x000fe20007fe0100 */
[-C--:B------:R-:W-:Y:S01]  /*3b80*/  IMAD R60, R17, R31.reuse, RZ ;  /* 0x0000001f113c7224 */ /* 0x080fe200078e02ff */
[----:B------:R-:W-:Y:S01]  /*3b90*/  VIMNMX R37, PT, PT, R37, R46, !PT ;  /* 0x0000002e25257248 */ /* 0x000fe20007fe0100 */
[-C--:B------:R-:W-:Y:S01]  /*3ba0*/  IMAD R30, R18, R31.reuse, RZ ;  /* 0x0000001f121e7224 */ /* 0x080fe200078e02ff */
[C---:B------:R-:W-:Y:S01]  /*3bb0*/  SEL R44, R34.reuse, R44, P0 ;  /* 0x0000002c222c7207 */ /* 0x040fe20000000000 */
[----:B------:R-:W-:Y:S01]  /*3bc0*/  IMAD R46, R19, R31, RZ ;  /* 0x0000001f132e7224 */ /* 0x000fe200078e02ff */
[----:B------:R-:W-:Y:S01]  /*3bd0*/  SEL R41, R34, R41, P2 ;  /* 0x0000002922297207 */ /* 0x000fe20001000000 */
[----:B------:R-:W-:Y:S01]  /*3be0*/  IMAD R27, R16, R35, RZ ;  /* 0x00000023101b7224 */ /* 0x000fe200078e02ff */
[----:B------:R-:W-:-:S02]  /*3bf0*/  SEL R67, R34, R67, P4 ;  /* 0x0000004322437207 */ /* 0x000fc40002000000 */
[----:B------:R-:W-:Y:S01]  /*3c00*/  SEL R75, R34, R75, P3 ;  /* 0x0000004b224b7207 */ /* 0x000fe20001800000 */
[----:B------:R-:W-:Y:S01]  /*3c10*/  IMAD R62, R17, R35, RZ ;  /* 0x00000023113e7224 */ /* 0x000fe200078e02ff */
[----:B------:R-:W-:Y:S01]  /*3c20*/  ISETP.GT.AND P0, PT, R22, R33, PT ;  /* 0x000000211600720c */ /* 0x000fe20003f04270 */
[-C--:B------:R-:W-:Y:S01]  /*3c30*/  IMAD R31, R18, R35.reuse, RZ ;  /* 0x00000023121f7224 */ /* 0x080fe200078e02ff */
[----:B------:R-:W-:Y:S01]  /*3c40*/  ISETP.GT.AND P2, PT, R21, R66, PT ;  /* 0x000000421500720c */ /* 0x000fe20003f44270 */
[----:B------:R-:W-:Y:S01]  /*3c50*/  IMAD R54, R19, R35, RZ ;  /* 0x0000002313367224 */ /* 0x000fe200078e02ff */
[----:B------:R-:W-:Y:S01]  /*3c60*/  ISETP.GT.AND P4, PT, R20, R55, PT ;  /* 0x000000371400720c */ /* 0x000fe20003f84270 */
[----:B------:R-:W-:Y:S01]  /*3c70*/  LDS.128 R16, [R3+0xc00] ;  /* 0x000c000003107984 */ /* 0x000fe20000000c00 */
[----:B------:R-:W-:Y:S02]  /*3c80*/  ISETP.GT.AND P3, PT, R23, R56, PT ;  /* 0x000000381700720c */ /* 0x000fe40003f64270 */
[----:B------:R-:W-:-:S02]  /*3c90*/  VIMNMX R33, PT, PT, R33, R22, !PT ;  /* 0x0000001621217248 */ /* 0x000fc40007fe0100 */
[----:B------:R-:W-:Y:S02]  /*3ca0*/  VIMNMX R66, PT, PT, R66, R21, !PT ;  /* 0x0000001542427248 */ /* 0x000fe40007fe0100 */
[----:B------:R-:W-:Y:S02]  /*3cb0*/  VIMNMX R55, PT, PT, R55, R20, !PT ;  /* 0x0000001437377248 */ /* 0x000fe40007fe0100 */
[----:B------:R-:W-:Y:S02]  /*3cc0*/  VIMNMX R56, PT, PT, R56, R23, !PT ;  /* 0x0000001738387248 */ /* 0x000fe40007fe0100 */
[----:B------:R-:W0:Y:S01]  /*3cd0*/  LDS.128 R20, [R7+0x30] ;  /* 0x0000300007147984 */ /* 0x000e220000000c00 */
        /* <DEDUP_REMOVED lines=8> */
[----:B------:R-:W-:-:S02]  /*3d60*/  VIMNMX R52, PT, PT, R52, R27, !PT ;  /* 0x0000001b34347248 */ /* 0x000fc40007fe0100 */
[----:B------:R-:W-:Y:S02]  /*3d70*/  VIMNMX R61, PT, PT, R61, R24, !PT ;  /* 0x000000183d3d7248 */ /* 0x000fe40007fe0100 */
[----:B------:R-:W-:Y:S02]  /*3d80*/  VIMNMX R58, PT, PT, R58, R26, !PT ;  /* 0x0000001a3a3a7248 */ /* 0x000fe40007fe0100 */
[----:B------:R-:W-:Y:S02]  /*3d90*/  VIMNMX R40, PT, PT, R40, R25, !PT ;  /* 0x0000001928287248 */ /* 0x000fe40007fe0100 */
[----:B------:R-:W1:Y:S01]  /*3da0*/  LDS.128 R24, [R7+0xb0] ;  /* 0x0000b00007187984 */ /* 0x000e620000000c00 */
[----:B------:R-:W-:Y:S02]  /*3db0*/  SEL R44, R48, R44, P3 ;  /* 0x0000002c302c7207 */ /* 0x000fe40001800000 */
[----:B------:R-:W-:Y:S02]  /*3dc0*/  ISETP.GT.AND P3, PT, R54, R33, PT ;  /* 0x000000213600720c */ /* 0x000fe40003f64270 */
[----:B------:R-:W-:-:S02]  /*3dd0*/  SEL R65, R48, R65, P2 ;  /* 0x0000004130417207 */ /* 0x000fc40001000000 */
[C---:B------:R-:W-:Y:S02]  /*3de0*/  SEL R50, R48.reuse, R50, P4 ;  /* 0x0000003230327207 */ /* 0x040fe40002000000 */
[----:B------:R-:W-:Y:S02]  /*3df0*/  SEL R51, R48, R51, P6 ;  /* 0x0000003330337207 */ /* 0x000fe40003000000 */
[----:B------:R-:W-:Y:S02]  /*3e00*/  ISETP.GT.AND P2, PT, R60, R57, PT ;  /* 0x000000393c00720c */ /* 0x000fe40003f44270 */
[----:B------:R-:W-:Y:S02]  /*3e10*/  ISETP.GT.AND P4, PT, R62, R37, PT ;  /* 0x000000253e00720c */ /* 0x000fe40003f84270 */
[----:B------:R-:W-:Y:S02]  /*3e20*/  ISETP.GT.AND P6, PT, R29, R28, PT ;  /* 0x0000001c1d00720c */ /* 0x000fe40003fc4270 */
[----:B------:R-:W-:-:S02]  /*3e30*/  SEL R45, R48, R45, P5 ;  /* 0x0000002d302d7207 */ /* 0x000fc40002800000 */
[C---:B------:R-:W-:Y:S02]  /*3e40*/  SEL R53, R48.reuse, R53, P1 ;  /* 0x0000003530357207 */ /* 0x040fe40000800000 */
[C---:B------:R-:W-:Y:S02]  /*3e50*/  SEL R71, R48.reuse, R71, P2 ;  /* 0x0000004730477207 */ /* 0x040fe40001000000 */
[C---:B------:R-:W-:Y:S02]  /*3e60*/  SEL R59, R48.reuse, R59, P4 ;  /* 0x0000003b303b7207 */ /* 0x040fe40002000000 */
[----:B------:R-:W-:Y:S02]  /*3e70*/  SEL R41, R48, R41, P6 ;  /* 0x0000002930297207 */ /* 0x000fe40003000000 */
[----:B------:R-:W-:Y:S01]  /*3e80*/  VIMNMX R54, PT, PT, R33, R54, !PT ;  /* 0x0000003621367248 */ /* 0x000fe20007fe0100 */
[----:B0-----:R-:W-:Y:S01]  /*3e90*/  IMAD R33, R16, R20, RZ ;  /* 0x0000001410217224 */ /* 0x001fe200078e02ff */
[----:B------:R-:W-:-:S02]  /*3ea0*/  ISETP.GT.AND P5, PT, R30, R47, PT ;  /* 0x0000002f1e00720c */ /* 0x000fc40003fa4270 */
[----:B------:R-:W-:Y:S02]  /*3eb0*/  ISETP.GT.AND P1, PT, R31, R38, PT ;  /* 0x000000261f00720c */ /* 0x000fe40003f24270 */
[----:B------:R-:W-:Y:S02]  /*3ec0*/  ISETP.GT.AND P2, PT, R43, R36, PT ;  /* 0x000000242b00720c */ /* 0x000fe40003f44270 */
[----:B------:R-:W-:Y:S02]  /*3ed0*/  ISETP.GT.AND P4, PT, R77, R42, PT ;  /* 0x0000002a4d00720c */ /* 0x000fe40003f84270 */
[----:B------:R-:W-:Y:S02]  /*3ee0*/  ISETP.GT.AND P6, PT, R46, R39, PT ;  /* 0x000000272e00720c */ /* 0x000fe40003fc4270 */
[----:B------:R-:W-:Y:S01]  /*3ef0*/  VIMNMX R36, PT, PT, R36, R43, !PT ;  /* 0x0000002b24247248 */ /* 0x000fe20007fe0100 */
[----:B-1----:R-:W-:Y:S01]  /*3f00*/  IMAD R43, R24, R17, RZ ;  /* 0x00000011182b7224 */ /* 0x002fe200078e02ff */
[----:B------:R-:W-:-:S02]  /*3f10*/  SEL R67, R48, R67, P5 ;  /* 0x0000004330437207 */ /* 0x000fc40002800000 */
[C---:B------:R-:W-:Y:S02]  /*3f20*/  SEL R75, R48.reuse, R75, P1 ;  /* 0x0000004b304b7207 */ /* 0x040fe40000800000 */
[C---:B------:R-:W-:Y:S02]  /*3f30*/  SEL R63, R48.reuse, R63, P2 ;  /* 0x0000003f303f7207 */ /* 0x040fe40001000000 */
[C---:B------:R-:W-:Y:S02]  /*3f40*/  SEL R73, R48.reuse, R73, P4 ;  /* 0x0000004930497207 */ /* 0x040fe40002000000 */
[----:B------:R-:W-:Y:S01]  /*3f50*/  SEL R49, R48, R49, P6 ;  /* 0x0000003130317207 */ /* 0x000fe20003000000 */
[----:B------:R-:W-:Y:S01]  /*3f60*/  IMAD R35, R20, R18, RZ ;  /* 0x0000001214237224 */ /* 0x000fe200078e02ff */
[----:B------:R-:W-:Y:S01]  /*3f70*/  @!P3 SEL R48, R34, R32, P0 ;  /* 0x000000202230b207 */ /* 0x000fe20000000000 */
[----:B------:R-:W-:Y:S01]  /*3f80*/  IMAD R32, R20, R17, RZ ;  /* 0x0000001114207224 */ /* 0x000fe200078e02ff */
[----:B------:R-:W-:-:S02]  /*3f90*/  ISETP.GT.AND P2, PT, R33, R66, PT ;  /* 0x000000422100720c */ /* 0x000fc40003f44270 */
[----:B------:R-:W-:Y:S02]  /*3fa0*/  VIMNMX R57, PT, PT, R57, R60, !PT ;  /* 0x0000003c39397248 */ /* 0x000fe40007fe0100 */
[----:B------:R-:W-:Y:S02]  /*3fb0*/  VIMNMX R62, PT, PT, R37, R62, !PT ;  /* 0x0000003e253e7248 */ /* 0x000fe40007fe0100 */
[----:B------:R-:W-:Y:S01]  /*3fc0*/  VIMNMX R66, PT, PT, R66, R33, !PT ;  /* 0x0000002142427248 */ /* 0x000fe20007fe0100 */
[----:B------:R-:W-:Y:S01]  /*3fd0*/  IMAD R33, R20, R19, RZ ;  /* 0x0000001314217224 */ /* 0x000fe200078e02ff */
[----:B------:R-:W-:Y:S02]  /*3fe0*/  VIMNMX R37, PT, PT, R28, R29, !PT ;  /* 0x0000001d1c257248 */ /* 0x000fe40007fe0100 */
[----:B------:R-:W-:Y:S02]  /*3ff0*/  VIMNMX R47, PT, PT, R47, R30, !PT ;  /* 0x0000001e2f2f7248 */ /* 0x000fe40007fe0100 */
[----:B------:R-:W-:-:S02]  /*4000*/  VIMNMX R60, PT, PT, R38, R31, !PT ;  /* 0x0000001f263c7248 */ /* 0x000fc40007fe0100 */
[----:B------:R-:W0:Y:S01]  /*4010*/  LDS.128 R28, [R7+0x130] ;  /* 0x00013000071c7984 */ /* 0x000e220000000c00 */
[----:B------:R-:W-:Y:S02]  /*4020*/  ISETP.GT.AND P6, PT, R43, R58, PT ;  /* 0x0000003a2b00720c */ /* 0x000fe40003fc4270 */
[----:B------:R-:W-:Y:S02]  /*4030*/  ISETP.GT.AND P0, PT, R32, R61, PT ;  /* 0x0000003d2000720c */ /* 0x000fe40003f04270 */
[----:B------:R-:W-:Y:S02]  /*4040*/  ISETP.GT.AND P1, PT, R35, R40, PT ;  /* 0x000000282300720c */ /* 0x000fe40003f24270 */
[----:B------:R-:W-:Y:S01]  /*4050*/  VIMNMX R43, PT, PT, R58, R43, !PT ;  /* 0x0000002b3a2b7248 */ /* 0x000fe20007fe0100 */
[----:B------:R-:W-:Y:S01]  /*4060*/  VIADD R58, R2, 0xc ;  /* 0x0000000c023a7836 */ /* 0x000fe20000000000 */
[----:B------:R-:W-:Y:S01]  /*4070*/  VIMNMX R46, PT, PT, R39, R46, !PT ;  /* 0x0000002e272e7248 */ /* 0x000fe20007fe0100 */
[----:B------:R-:W-:Y:S01]  /*4080*/  IMAD R38, R16, R24, RZ ;  /* 0x0000001810267224 */ /* 0x000fe200078e02ff */
[----:B------:R-:W-:Y:S01]  /*4090*/  VIMNMX R61, PT, PT, R61, R32, !PT ;  /* 0x000000203d3d7248 */ /* 0x000fe20007fe0100 */
[----:B------:R-:W-:Y:S01]  /*40a0*/  IMAD R39, R24, R19, RZ ;  /* 0x0000001318277224 */ /* 0x000fe200078e02ff */
[----:B------:R-:W-:-:S02]  /*40b0*/  VIMNMX R40, PT, PT, R40, R35, !PT ;  /* 0x0000002328287248 */ /* 0x000fc40007fe0100 */
[----:B------:R-:W-:Y:S02]  /*40c0*/  ISETP.GT.AND P4, PT, R33, R36, PT ;  /* 0x000000242100720c */ /* 0x000fe40003f84270 */
[----:B------:R-:W-:Y:S01]  /*40d0*/  VIMNMX R20, PT, PT, R36, R33, !PT ;  /* 0x0000002124147248 */ /* 0x000fe20007fe0100 */
[----:B------:R-:W-:Y:S01]  /*40e0*/  IMAD R36, R24, R18, RZ ;  /* 0x0000001218247224 */ /* 0x000fe200078e02ff */
[----:B------:R-:W1:Y:S01]  /*40f0*/  LDS.128 R32, [R7+0x1b0] ;  /* 0x0001b00007207984 */ /* 0x000e620000000c00 */
[----:B------:R-:W-:Y:S02]  /*4100*/  VIMNMX R42, PT, PT, R42, R77, !PT ;  /* 0x0000004d2a2a7248 */ /* 0x000fe40007fe0100 */
[----:B------:R-:W-:Y:S02]  /*4110*/  SEL R65, R58, R65, P2 ;  /* 0x000000413a417207 */ /* 0x000fe40001000000 */
[----:B------:R-:W-:Y:S02]  /*4120*/  ISETP.GT.AND P3, PT, R38, R55, PT ;  /* 0x000000372600720c */ /* 0x000fe40003f64270 */
[----:B------:R-:W-:-:S02]  /*4130*/  ISETP.GT.AND P2, PT, R39, R42, PT ;  /* 0x0000002a2700720c */ /* 0x000fc40003f44270 */
[----:B------:R-:W-:Y:S02]  /*4140*/  VIMNMX R55, PT, PT, R55, R38, !PT ;  /* 0x0000002637377248 */ /* 0x000fe40007fe0100 */
[----:B------:R-:W-:Y:S02]  /*4150*/  ISETP.GT.AND P5, PT, R36, R37, PT ;  /* 0x000000252400720c */ /* 0x000fe40003fa4270 */
[----:B------:R-:W-:Y:S02]  /*4160*/  VIMNMX R24, PT, PT, R37, R36, !PT ;  /* 0x0000002425187248 */ /* 0x000fe40007fe0100 */
[----:B------:R-:W-:Y:S02]  /*4170*/  VIMNMX R42, PT, PT, R42, R39, !PT ;  /* 0x000000272a2a7248 */ /* 0x000fe40007fe0100 */
[----:B------:R-:W2:Y:S01]  /*4180*/  LDS.128 R36, [R3+0xd00] ;  /* 0x000d000003247984 */ /* 0x000ea20000000c00 */
        /* <DEDUP_REMOVED lines=8> */
[----:B------:R-:W-:Y:S01]  /*4210*/  SEL R41, R58, R41, P5 ;  /* 0x000000293a297207 */ /* 0x000fe20002800000 */
[----:B-1----:R-:W-:Y:S01]  /*4220*/  IMAD R17, R32, R17, RZ ;  /* 0x0000001120117224 */ /* 0x002fe200078e02ff */
[----:B------:R-:W-:Y:S01]  /*4230*/  VIMNMX R57, PT, PT, R57, R64, !PT ;  /* 0x0000004039397248 */ /* 0x000fe20007fe0100 */
[----:B------:R-:W-:Y:S01]  /*4240*/  IMAD R64, R28, R18, RZ ;  /* 0x000000121c407224 */ /* 0x000fe200078e02ff */
[----:B------:R-:W-:-:S02]  /*4250*/  SEL R50, R58, R50, P3 ;  /* 0x000000323a327207 */ /* 0x000fc40001800000 */
[----:B------:R-:W-:Y:S01]  /*4260*/  ISETP.GT.AND P5, PT, R17, R62, PT ;  /* 0x0000003e1100720c */ /* 0x000fe20003fa4270 */
[----:B------:R-:W-:Y:S01]  /*4270*/  IMAD R18, R32, R18, RZ ;  /* 0x0000001220127224 */ /* 0x000fe200078e02ff */
[----:B------:R-:W-:Y:S01]  /*4280*/  VIMNMX R62, PT, PT, R62, R17, !PT ;  /* 0x000000113e3e7248 */ /* 0x000fe20007fe0100 */
[----:B------:R-:W-:Y:S01]  /*4290*/  IMAD R19, R32, R19, RZ ;  /* 0x0000001320137224 */ /* 0x000fe200078e02ff */
[----:B------:R-:W-:Y:S02]  /*42a0*/  ISETP.GT.AND P3, PT, R77, R46, PT ;  /* 0x0000002e4d00720c */ /* 0x000fe40003f64270 */
[----:B------:R-:W-:Y:S01]  /*42b0*/  VIMNMX R46, PT, PT, R46, R77, !PT ;  /* 0x0000004d2e2e7248 */ /* 0x000fe20007fe0100 */
[----:B------:R-:W-:Y:S01]  /*42c0*/  IMAD R77, R16, R32, RZ ;  /* 0x00000020104d7224 */ /* 0x000fe200078e02ff */
[----:B------:R-:W-:Y:S01]  /*42d0*/  SEL R73, R58, R73, P2 ;  /* 0x000000493a497207 */ /* 0x000fe20001000000 */
[----:B--2---:R-:W-:Y:S01]  /*42e0*/  IMAD R17, R36, R21, RZ ;  /* 0x0000001524117224 */ /* 0x004fe200078e02ff */
[----:B------:R-:W-:-:S02]  /*42f0*/  SEL R69, R58, R69, P0 ;  /* 0x000000453a457207 */ /* 0x000fc40000000000 */
[----:B------:R-:W-:Y:S02]  /*4300*/  SEL R71, R58, R71, P1 ;  /* 0x000000473a477207 */ /* 0x000fe40000800000 */
[----:B------:R-:W-:Y:S02]  /*4310*/  ISETP.GT.AND P2, PT, R18, R60, PT ;  /* 0x0000003c1200720c */ /* 0x000fe40003f44270 */
[----:B------:R-:W-:Y:S02]  /*4320*/  ISETP.GT.AND P0, PT, R19, R54, PT ;  /* 0x000000361300720c */ /* 0x000fe40003f04270 */
[----:B------:R-:W-:Y:S01]  /*4330*/  ISETP.GT.AND P1, PT, R17, R66, PT ;  /* 0x000000421100720c */ /* 0x000fe20003f24270 */
[C---:B------:R-:W-:Y:S01]  /*4340*/  IMAD R16, R37.reuse, R25, RZ ;  /* 0x0000001925107224 */ /* 0x040fe200078e02ff */
        /* <DEDUP_REMOVED lines=65> */
[----:B0-----:R-:W-:Y:S01]  /*4760*/  IMAD R39, R18, R26, RZ ;  /* 0x0000001a12277224 */ /* 0x001fe200078e02ff */
        /* <DEDUP_REMOVED lines=9> */
[C---:B------:R-:W-:Y:S01]  /*4800*/  IMAD R42, R17.reuse, R30, RZ ;  /* 0x0000001e112a7224 */ /* 0x040fe200078e02ff */
[----:B------:R-:W-:Y:S01]  /*4810*/  VIMNMX R29, PT, PT, R46, R29, !PT ;  /* 0x0000001d2e1d7248 */ /* 0x000fe20007fe0100 */
[C---:B------:R-:W-:Y:S01]  /*4820*/  IMAD R46, R17.reuse, R26, RZ ;  /* 0x0000001a112e7224 */ /* 0x040fe200078e02ff */
[----:B------:R-:W-:Y:S01]  /*4830*/  VIMNMX R33, PT, PT, R54, R33, !PT ;  /* 0x0000002136217248 */ /* 0x000fe20007fe0100 */
[----:B------:R-:W-:Y:S01]  /*4840*/  IMAD R54, R17, R22, RZ ;  /* 0x0000001611367224 */ /* 0x000fe200078e02ff */
[----:B------:R-:W-:Y:S01]  /*4850*/  @!P4 SEL R32, R58, R48, P0 ;  /* 0x000000303a20c207 */ /* 0x000fe20000000000 */
[-C--:B------:R-:W-:Y:S01]  /*4860*/  IMAD R58, R16, R30.reuse, RZ ;  /* 0x0000001e103a7224 */ /* 0x080fe200078e02ff */
        /* <DEDUP_REMOVED lines=12> */
[----:B------:R-:W-:Y:S02]  /*4930*/  ISETP.GT.AND P0, PT, R64, R55, PT ;  /* 0x000000374000720c */ /* 0x000fe40003f04270 */
[----:B------:R-:W-:Y:S02]  /*4940*/  ISETP.GT.AND P4, PT, R60, R52, PT ;  /* 0x000000343c00720c */ /* 0x000fe40003f84270 */
[----:B------:R-:W-:Y:S02]  /*4950*/  VIMNMX R47, PT, PT, R47, R68, !PT ;  /* 0x000000442f2f7248 */ /* 0x000fe40007fe0100 */
[----:B------:R-:W-:Y:S02]  /*4960*/  ISETP.GT.AND P2, PT, R58, R56, PT ;  /* 0x000000383a00720c */ /* 0x000fe40003f44270 */
[----:B------:R-:W-:Y:S02]  /*4970*/  ISETP.GT.AND P3, PT, R54, R61, PT ;  /* 0x0000003d3600720c */ /* 0x000fe40003f64270 */
[----:B------:R-:W-:-:S02]  /*4980*/  SEL R65, R34, R65, P1 ;  /* 0x0000004122417207 */ /* 0x000fc40000800000 */
[----:B------:R-:W-:Y:S02]  /*4990*/  ISETP.GT.AND P6, PT, R46, R43, PT ;  /* 0x0000002b2e00720c */ /* 0x000fe40003fc4270 */
[----:B------:R-:W-:Y:S02]  /*49a0*/  ISETP.GT.AND P5, PT, R42, R57, PT ;  /* 0x000000392a00720c */ /* 0x000fe40003fa4270 */
[----:B------:R-:W-:Y:S02]  /*49b0*/  ISETP.GT.AND P1, PT, R48, R37, PT ;  /* 0x000000253000720c */ /* 0x000fe40003f24270 */
[----:B------:R-:W-:Y:S02]  /*49c0*/  SEL R50, R34, R50, P0 ;  /* 0x0000003222327207 */ /* 0x000fe40000000000 */
[----:B------:R-:W-:Y:S02]  /*49d0*/  ISETP.GT.AND P0, PT, R28, R40, PT ;  /* 0x000000281c00720c */ /* 0x000fe40003f04270 */
[----:B------:R-:W-:-:S02]  /*49e0*/  SEL R51, R34, R51, P4 ;  /* 0x0000003322337207 */ /* 0x000fc40002000000 */
[----:B------:R-:W-:Y:S02]  /*49f0*/  VIMNMX R40, PT, PT, R40, R28, !PT ;  /* 0x0000001c28287248 */ /* 0x000fe40007fe0100 */
[----:B------:R-:W-:Y:S02]  /*4a00*/  SEL R69, R34, R69, P2 ;  /* 0x0000004522457207 */ /* 0x000fe40001000000 */
[----:B------:R-:W-:Y:S02]  /*4a10*/  ISETP.GT.AND P4, PT, R36, R47, PT ;  /* 0x0000002f2400720c */ /* 0x000fe40003f84270 */
[----:B------:R-:W-:Y:S02]  /*4a20*/  SEL R45, R34, R45, P3 ;  /* 0x0000002d222d7207 */ /* 0x000fe40001800000 */
[----:B------:R-:W-:Y:S02]  /*4a30*/  VIMNMX R57, PT, PT, R57, R42, !PT ;  /* 0x0000002a39397248 */ /* 0x000fe40007fe0100 */
[----:B------:R-:W-:-:S02]  /*4a40*/  ISETP.GT.AND P2, PT, R39, R24, PT ;  /* 0x000000182700720c */ /* 0x000fc40003f44270 */
[----:B------:R-:W-:Y:S02]  /*4a50*/  VIMNMX R28, PT, PT, R24, R39, !PT ;  /* 0x00000027181c7248 */ /* 0x000fe40007fe0100 */
[----:B------:R-:W-:Y:S02]  /*4a60*/  VIMNMX R47, PT, PT, R47, R36, !PT ;  /* 0x000000242f2f7248 */ /* 0x000fe40007fe0100 */
[----:B------:R-:W-:Y:S02]  /*4a70*/  ISETP.GT.AND P3, PT, R77, R38, PT ;  /* 0x000000264d00720c */ /* 0x000fe40003f64270 */
[C---:B------:R-:W-:Y:S02]  /*4a80*/  SEL R53, R34.reuse, R53, P6 ;  /* 0x0000003522357207 */ /* 0x040fe40003000000 */
[C---:B------:R-:W-:Y:S02]  /*4a90*/  SEL R71, R34.reuse, R71, P5 ;  /* 0x0000004722477207 */ /* 0x040fe40002800000 */
[----:B------:R-:W-:-:S02]  /*4aa0*/  SEL R59, R34, R59, P1 ;  /* 0x0000003b223b7207 */ /* 0x000fc40000800000 */
[----:B------:R-:W-:Y:S01]  /*4ab0*/  VIMNMX R38, PT, PT, R38, R77, !PT ;  /* 0x0000004d26267248 */ /* 0x000fe20007fe0100 */
[----:B0-----:R-:W-:Y:S01]  /*4ac0*/  IMAD R77, R18, R27, RZ ;  /* 0x0000001b124d7224 */ /* 0x001fe200078e02ff */
[----:B------:R-:W-:Y:S02]  /*4ad0*/  ISETP.GT.AND P6, PT, R21, R20, PT ;  /* 0x000000141500720c */ /* 0x000fe40003fc4270 */
        /* <DEDUP_REMOVED lines=15> */
[-C--:B------:R-:W-:Y:S01]  /*4bd0*/  IMAD R25, R18, R23.reuse, RZ ;  /* 0x0000001712197224 */ /* 0x080fe200078e02ff */
[----:B------:R-:W-:Y:S01]  /*4be0*/  VIMNMX R61, PT, PT, R61, R54, !PT ;  /* 0x000000363d3d7248 */ /* 0x000fe20007fe0100 */
[----:B------:R-:W-:-:S02]  /*4bf0*/  IMAD R29, R19, R23, RZ ;  /* 0x00000017131d7224 */ /* 0x000fc400078e02ff */
[-C--:B------:R-:W-:Y:S02]  /*4c00*/  IMAD R23, R16, R31.reuse, RZ ;  /* 0x0000001f10177224 */ /* 0x080fe400078e02ff */
[-C--:B------:R-:W-:Y:S02]  /*4c10*/  IMAD R58, R17, R31.reuse, RZ ;  /* 0x0000001f113a7224 */ /* 0x080fe400078e02ff */
[-C--:B------:R-:W-:Y:S02]  /*4c20*/  IMAD R48, R18, R31.reuse, RZ ;  /* 0x0000001f12307224 */ /* 0x080fe400078e02ff */
[----:B------:R-:W-:Y:S01]  /*4c30*/  IMAD R46, R19, R31, RZ ;  /* 0x0000001f132e7224 */ /* 0x000fe200078e02ff */
[----:B------:R-:W-:Y:S01]  /*4c40*/  SEL R63, R34, R63, P6 ;  /* 0x0000003f223f7207 */ /* 0x000fe20003000000 */
[-C--:B------:R-:W-:Y:S02]  /*4c50*/  IMAD R60, R17, R35.reuse, RZ ;  /* 0x00000023113c7224 */ /* 0x080fe400078e02ff */
[----:B------:R-:W-:-:S02]  /*4c60*/  IMAD R31, R18, R35, RZ ;  /* 0x00000023121f7224 */ /* 0x000fc400078e02ff */
[----:B------:R-:W-:Y:S01]  /*4c70*/  IMAD R54, R19, R35, RZ ;  /* 0x0000002313367224 */ /* 0x000fe200078e02ff */
[----:B------:R-:W-:Y:S01]  /*4c80*/  SEL R35, R34, R41, P2 ;  /* 0x0000002922237207 */ /* 0x000fe20001000000 */
[----:B------:R-:W-:Y:S01]  /*4c90*/  LDS.128 R16, [R3+0x1000] ;  /* 0x0010000003107984 */ /* 0x000fe20000000c00 */
[----:B------:R-:W-:Y:S02]  /*4ca0*/  ISETP.GT.AND P6, PT, R27, R52, PT ;  /* 0x000000341b00720c */ /* 0x000fe40003fc4270 */
[----:B------:R-:W-:Y:S01]  /*4cb0*/  VIMNMX R41, PT, PT, R52, R27, !PT ;  /* 0x0000001b34297248 */ /* 0x000fe20007fe0100 */
[----:B------:R-:W-:Y:S01]  /*4cc0*/  VIADD R52, R2, 0xf ;  /* 0x0000000f02347836 */ /* 0x000fe20000000000 */
[----:B------:R-:W-:Y:S02]  /*4cd0*/  SEL R75, R34, R75, P3 ;  /* 0x0000004b224b7207 */ /* 0x000fe40001800000 */
[----:B------:R-:W-:Y:S02]  /*4ce0*/  ISETP.GT.AND P3, PT, R23, R56, PT ;  /* 0x000000381700720c */ /* 0x000fe40003f64270 */
[----:B------:R-:W-:-:S02]  /*4cf0*/  VIMNMX R66, PT, PT, R66, R62, !PT ;  /* 0x0000003e42427248 */ /* 0x000fc40007fe0100 */
[----:B------:R-:W-:Y:S02]  /*4d00*/  VIMNMX R55, PT, PT, R55, R64, !PT ;  /* 0x0000004037377248 */ /* 0x000fe40007fe0100 */
[C---:B------:R-:W-:Y:S02]  /*4d10*/  SEL R44, R34.reuse, R44, P0 ;  /* 0x0000002c222c7207 */ /* 0x040fe40000000000 */
[C---:B------:R-:W-:Y:S02]  /*4d20*/  SEL R67, R34.reuse, R67, P4 ;  /* 0x0000004322437207 */ /* 0x040fe40002000000 */
[C---:B------:R-:W-:Y:S02]  /*4d30*/  SEL R73, R34.reuse, R73, P5 ;  /* 0x0000004922497207 */ /* 0x040fe40002800000 */
[----:B------:R-:W-:Y:S02]  /*4d40*/  SEL R49, R34, R49, P1 ;  /* 0x0000003122317207 */ /* 0x000fe40000800000 */
[----:B------:R-:W-:-:S02]  /*4d50*/  SEL R69, R52, R69, P3 ;  /* 0x0000004534457207 */ /* 0x000fc40001800000 */
[----:B------:R-:W-:Y:S02]  /*4d60*/  ISETP.GT.AND P0, PT, R22, R33, PT ;  /* 0x000000211600720c */ /* 0x000fe40003f04270 */
[----:B------:R-:W-:Y:S02]  /*4d70*/  ISETP.GT.AND P2, PT, R21, R66, PT ;  /* 0x000000421500720c */ /* 0x000fe40003f44270 */
[----:B------:R-:W-:Y:S02]  /*4d80*/  ISETP.GT.AND P4, PT, R20, R55, PT ;  /* 0x000000371400720c */ /* 0x000fe40003f84270 */
[----:B------:R-:W-:Y:S02]  /*4d90*/  ISETP.GT.AND P5, PT, R24, R61, PT ;  /* 0x0000003d1800720c */ /* 0x000fe40003fa4270 */
[----:B------:R-:W-:Y:S02]  /*4da0*/  ISETP.GT.AND P1, PT, R26, R43, PT ;  /* 0x0000002b1a00720c */ /* 0x000fe40003f24270 */
[----:B------:R-:W-:-:S02]  /*4db0*/  ISETP.GT.AND P3, PT, R25, R40, PT ;  /* 0x000000281900720c */ /* 0x000fc40003f64270 */
[----:B------:R-:W-:Y:S02]  /*4dc0*/  VIMNMX R33, PT, PT, R33, R22, !PT ;  /* 0x0000001621217248 */ /* 0x000fe40007fe0100 */
[----:B------:R-:W-:Y:S02]  /*4dd0*/  VIMNMX R66, PT, PT, R66, R21, !PT ;  /* 0x0000001542427248 */ /* 0x000fe40007fe0100 */
[----:B------:R-:W-:Y:S02]  /*4de0*/  VIMNMX R55, PT, PT, R55, R20, !PT ;  /* 0x0000001437377248 */ /* 0x000fe40007fe0100 */
[----:B------:R-:W-:Y:S02]  /*4df0*/  VIMNMX R56, PT, PT, R56, R23, !PT ;  /* 0x0000001738387248 */ /* 0x000fe40007fe0100 */
[----:B------:R-:W-:Y:S01]  /*4e00*/  VIMNMX R61, PT, PT, R61, R24, !PT ;  /* 0x000000183d3d7248 */ /* 0x000fe20007fe0100 */
[----:B------:R-:W0:Y:S01]  /*4e10*/  LDS.128 R20, [R7+0x40] ;  /* 0x0000400007147984 */ /* 0x000e220000000c00 */
[----:B------:R-:W-:-:S02]  /*4e20*/  VIMNMX R43, PT, PT, R43, R26, !PT ;  /* 0x0000001a2b2b7248 */ /* 0x000fc40007fe0100 */
[----:B------:R-:W-:Y:S02]  /*4e30*/  VIMNMX R40, PT, PT, R40, R25, !PT ;  /* 0x0000001928287248 */ /* 0x000fe40007fe0100 */
[----:B------:R-:W1:Y:S01]  /*4e40*/  LDS.128 R24, [R7+0xc0] ;  /* 0x0000c00007187984 */ /* 0x000e620000000c00 */
[C---:B------:R-:W-:Y:S02]  /*4e50*/  SEL R65, R52.reuse, R65, P2 ;  /* 0x0000004134417207 */ /* 0x040fe40001000000 */
[----:B------:R-:W-:Y:S02]  /*4e60*/  SEL R44, R52, R44, P3 ;  /* 0x0000002c342c7207 */ /* 0x000fe40001800000 */
[----:B------:R-:W-:Y:S02]  /*4e70*/  ISETP.GT.AND P2, PT, R58, R57, PT ;  /* 0x000000393a00720c */ /* 0x000fe40003f44270 */
[----:B------:R-:W-:Y:S02]  /*4e80*/  SEL R50, R52, R50, P4 ;  /* 0x0000003234327207 */ /* 0x000fe40002000000 */
[----:B------:R-:W-:-:S02]  /*4e90*/  ISETP.GT.AND P3, PT, R54, R33, PT ;  /* 0x000000213600720c */ /* 0x000fc40003f64270 */
[----:B------:R-:W-:Y:S02]  /*4ea0*/  ISETP.GT.AND P4, PT, R60, R37, PT ;  /* 0x000000253c00720c */ /* 0x000fe40003f84270 */
[C---:B------:R-:W-:Y:S02]  /*4eb0*/  SEL R51, R52.reuse, R51, P6 ;  /* 0x0000003334337207 */ /* 0x040fe40003000000 */
[----:B------:R-:W-:Y:S02]  /*4ec0*/  ISETP.GT.AND P6, PT, R77, R28, PT ;  /* 0x0000001c4d00720c */ /* 0x000fe40003fc4270 */
[----:B------:R-:W-:Y:S02]  /*4ed0*/  VIMNMX R60, PT, PT, R37, R60, !PT ;  /* 0x0000003c253c7248 */ /* 0x000fe40007fe0100 */
[----:B------:R-:W-:Y:S02]  /*4ee0*/  SEL R71, R52, R71, P2 ;  /* 0x0000004734477207 */ /* 0x000fe40001000000 */
[----:B------:R-:W-:-:S02]  /*4ef0*/  ISETP.GT.AND P2, PT, R29, R36, PT ;  /* 0x000000241d00720c */ /* 0x000fc40003f44270 */
[----:B------:R-:W-:Y:S02]  /*4f00*/  VIMNMX R37, PT, PT, R36, R29, !PT ;  /* 0x0000001d24257248 */ /* 0x000fe40007fe0100 */
[----:B------:R-:W-:Y:S02]  /*4f10*/  SEL R59, R52, R59, P4 ;  /* 0x0000003b343b7207 */ /* 0x000fe40002000000 */
[----:B------:R-:W-:Y:S02]  /*4f20*/  ISETP.GT.AND P4, PT, R30, R42, PT ;  /* 0x0000002a1e00720c */ /* 0x000fe40003f84270 */
[----:B------:R-:W-:Y:S02]  /*4f30*/  VIMNMX R36, PT, PT, R42, R30, !PT ;  /* 0x0000001e2a247248 */ /* 0x000fe40007fe0100 */
[C---:B------:R-:W-:Y:S02]  /*4f40*/  SEL R45, R52.reuse, R45, P5 ;  /* 0x0000002d342d7207 */ /* 0x040fe40002800000 */
[----:B------:R-:W-:-:S02]  /*4f50*/  SEL R53, R52, R53, P1 ;  /* 0x0000003534357207 */ /* 0x000fc40000800000 */
[----:B------:R-:W-:Y:S02]  /*4f60*/  SEL R42, R52, R35, P6 ;  /* 0x00000023342a7207 */ /* 0x000fe40003000000 */
[----:B------:R-:W-:Y:S02]  /*4f70*/  ISETP.GT.AND P5, PT, R48, R47, PT ;  /* 0x0000002f3000720c */ /* 0x000fe40003fa4270 */
[----:B------:R-:W-:Y:S02]  /*4f80*/  ISETP.GT.AND P1, PT, R31, R38, PT ;  /* 0x000000261f00720c */ /* 0x000fe40003f24270 */
[----:B------:R-:W-:Y:S02]  /*4f90*/  ISETP.GT.AND P6, PT, R46, R39, PT ;  /* 0x000000272e00720c */ /* 0x000fe40003fc4270 */
[----:B------:R-:W-:Y:S02]  /*4fa0*/  VIMNMX R47, PT, PT, R47, R48, !PT ;  /* 0x000000302f2f7248 */ /* 0x000fe40007fe0100 */
[----:B------:R-:W-:-:S02]  /*4fb0*/  VIMNMX R77, PT, PT, R28, R77, !PT ;  /* 0x0000004d1c4d7248 */ /* 0x000fc40007fe0100 */
[----:B------:R-:W-:Y:S02]  /*4fc0*/  VIMNMX R48, PT, PT, R38, R31, !PT ;  /* 0x0000001f26307248 */ /* 0x000fe40007fe0100 */
[C---:B------:R-:W-:Y:S01]  /*4fd0*/  SEL R67, R52.reuse, R67, P5 ;  /* 0x0000004334437207 */ /* 0x040fe20002800000 */
[----:B------:R-:W2:Y:S01]  /*4fe0*/  LDS.128 R28, [R7+0x140] ;  /* 0x00014000071c7984 */ /* 0x000ea20000000c00 */
[C---:B------:R-:W-:Y:S02]  /*4ff0*/  SEL R75, R52.reuse, R75, P1 ;  /* 0x0000004b344b7207 */ /* 0x040fe40000800000 */
[C---:B------:R-:W-:Y:S02]  /*5000*/  SEL R63, R52.reuse, R63, P2 ;  /* 0x0000003f343f7207 */ /* 0x040fe40001000000 */
[C---:B------:R-:W-:Y:S02]  /*5010*/  SEL R73, R52.reuse, R73, P4 ;  /* 0x0000004934497207 */ /* 0x040fe40002000000 */
[----:B------:R-:W-:Y:S01]  /*5020*/  SEL R49, R52, R49, P6 ;  /* 0x0000003134317207 */ /* 0x000fe20003000000 */
[----:B0-----:R-:W-:Y:S01]  /*5030*/  IMAD R35, R20, R18, RZ ;  /* 0x0000001214237224 */ /* 0x001fe200078e02ff */
[----:B------:R-:W-:Y:S01]  /*5040*/  VIMNMX R57, PT, PT, R57, R58, !PT ;  /* 0x0000003a39397248 */ /* 0x000fe20007fe0100 */
[C---:B-1----:R-:W-:Y:S01]  /*5050*/  IMAD R38, R16.reuse, R24, RZ ;  /* 0x0000001810267224 */ /* 0x042fe200078e02ff */
[----:B------:R-:W-:Y:S01]  /*5060*/  VIMNMX R54, PT, PT, R33, R54, !PT ;  /* 0x0000003621367248 */ /* 0x000fe20007fe0100 */
[----:B------:R-:W-:Y:S01]  /*5070*/  IMAD R33, R16, R20, RZ ;  /* 0x0000001410217224 */ /* 0x000fe200078e02ff */
[----:B------:R-:W-:Y:S01]  /*5080*/  @!P3 SEL R52, R34, R32, P0 ;  /* 0x000000202234b207 */ /* 0x000fe20000000000 */
[----:B------:R-:W-:-:S02]  /*5090*/  IMAD R32, R20, R17, RZ ;  /* 0x0000001114207224 */ /* 0x000fc400078e02ff */
[----:B------:R-:W-:Y:S02]  /*50a0*/  IMAD R58, R24, R17, RZ ;  /* 0x00000011183a7224 */ /* 0x000fe400078e02ff */
[----:B------:R-:W-:Y:S01]  /*50b0*/  IMAD R20, R20, R19, RZ ;  /* 0x0000001314147224 */ /* 0x000fe200078e02ff */
        /* <DEDUP_REMOVED lines=8> */
[----:B------:R-:W-:Y:S01]  /*5140*/  ISETP.GT.AND P4, PT, R20, R37, PT ;  /* 0x000000251400720c */ /* 0x000fe20003f84270 */
[----:B------:R-:W0:Y:S01]  /*5150*/  LDS.128 R32, [R7+0x1c0] ;  /* 0x0001c00007207984 */ /* 0x000e220000000c00 */
[----:B------:R-:W-:Y:S01]  /*5160*/  VIMNMX R55, PT, PT, R55, R38, !PT ;  /* 0x0000002637377248 */ /* 0x000fe20007fe0100 */
[----:B------:R-:W-:Y:S01]  /*5170*/  IMAD R38, R24, R18, RZ ;  /* 0x0000001218267224 */ /* 0x000fe200078e02ff */
[----:B------:R-:W-:Y:S01]  /*5180*/  VIMNMX R43, PT, PT, R43, R58, !PT ;  /* 0x0000003a2b2b7248 */ /* 0x000fe20007fe0100 */
[----:B------:R-:W-:Y:S01]  /*5190*/  VIADD R58, R2, 0x10 ;  /* 0x00000010023a7836 */ /* 0x000fe20000000000 */
[----:B------:R-:W-:Y:S01]  /*51a0*/  VIMNMX R20, PT, PT, R37, R20, !PT ;  /* 0x0000001425147248 */ /* 0x000fe20007fe0100 */
[----:B------:R-:W-:Y:S01]  /*51b0*/  IMAD R37, R24, R19, RZ ;  /* 0x0000001318257224 */ /* 0x000fe200078e02ff */
[----:B------:R-:W-:-:S02]  /*51c0*/  ISETP.GT.AND P5, PT, R38, R77, PT ;  /* 0x0000004d2600720c */ /* 0x000fc40003fa4270 */
[----:B------:R-:W-:Y:S02]  /*51d0*/  SEL R65, R58, R65, P2 ;  /* 0x000000413a417207 */ /* 0x000fe40001000000 */
[----:B------:R-:W-:Y:S02]  /*51e0*/  VIMNMX R46, PT, PT, R39, R46, !PT ;  /* 0x0000002e272e7248 */ /* 0x000fe40007fe0100 */
[----:B------:R-:W-:Y:S02]  /*51f0*/  VIMNMX R77, PT, PT, R77, R38, !PT ;  /* 0x000000264d4d7248 */ /* 0x000fe40007fe0100 */
[----:B------:R-:W-:Y:S02]  /*5200*/  ISETP.GT.AND P2, PT, R37, R36, PT ;  /* 0x000000242500720c */ /* 0x000fe40003f44270 */
[----:B------:R-:W-:Y:S02]  /*5210*/  VIMNMX R24, PT, PT, R36, R37, !PT ;  /* 0x0000002524187248 */ /* 0x000fe40007fe0100 */
[----:B------:R-:W1:Y:S01]  /*5220*/  LDS.128 R36, [R3+0x1100] ;  /* 0x0011000003247984 */ /* 0x000e620000000c00 */
[----:B--2---:R-:W-:Y:S01]  /*5230*/  IMAD R62, R16, R28, RZ ;  /* 0x0000001c103e7224 */ /* 0x004fe200078e02ff */
[----:B------:R-:W-:-:S04]  /*5240*/  SEL R45, R58, R45, P0 ;  /* 0x0000002d3a2d7207 */ /* 0x000fc80000000000 */
[----:B------:R-:W-:Y:S02]  /*5250*/  ISETP.GT.AND P0, PT, R62, R56, PT ;  /* 0x000000383e00720c */ /* 0x000fe40003f04270 */
[----:B------:R-:W-:Y:S01]  /*5260*/  VIMNMX R56, PT, PT, R56, R62, !PT ;  /* 0x0000003e38387248 */ /* 0x000fe20007fe0100 */
[----:B------:R-:W-:Y:S01]  /*5270*/  IMAD R62, R28, R17, RZ ;  /* 0x000000111c3e7224 */ /* 0x000fe200078e02ff */
[C---:B------:R-:W-:Y:S02]  /*5280*/  SEL R44, R58.reuse, R44, P1 ;  /* 0x0000002c3a2c7207 */ /* 0x040fe40000800000 */
[----:B------:R-:W-:Y:S02]  /*5290*/  SEL R42, R58, R42, P5 ;  /* 0x0000002a3a2a7207 */ /* 0x000fe40002800000 */
[----:B------:R-:W-:Y:S02]  /*52a0*/  ISETP.GT.AND P1, PT, R62, R57, PT ;  /* 0x000000393e00720c */ /* 0x000fe40003f24270 */
[----:B------:R-:W-:Y:S01]  /*52b0*/  VIMNMX R57, PT, PT, R57, R62, !PT ;  /* 0x0000003e39397248 */ /* 0x000fe20007fe0100 */
[----:B0-----:R-:W-:-:S02]  /*52c0*/  IMAD R17, R32, R17, RZ ;  /* 0x0000001120117224 */ /* 0x001fc400078e02ff */
[----:B------:R-:W-:-:S03]  /*52d0*/  IMAD R62, R28, R18, RZ ;  /* 0x000000121c3e7224 */ /* 0x000fc600078e02ff */
[----:B------:R-:W-:Y:S01]  /*52e0*/  ISETP.GT.AND P5, PT, R17, R60, PT ;  /* 0x0000003c1100720c */ /* 0x000fe20003fa4270 */
[----:B------:R-:W-:Y:S01]  /*52f0*/  IMAD R16, R16, R32, RZ ;  /* 0x0000002010107224 */ /* 0x000fe200078e02ff */
[----:B------:R-:W-:Y:S01]  /*5300*/  VIMNMX R60, PT, PT, R60, R17, !PT ;  /* 0x000000113c3c7248 */ /* 0x000fe20007fe0100 */
[----:B------:R-:W-:Y:S02]  /*5310*/  IMAD R18, R32, R18, RZ ;  /* 0x0000001220127224 */ /* 0x000fe400078e02ff */
[----:B------:R-:W-:Y:S01]  /*5320*/  IMAD R28, R28, R19, RZ ;  /* 0x000000131c1c7224 */ /* 0x000fe200078e02ff */
[C---:B------:R-:W-:Y:S02]  /*5330*/  SEL R53, R58.reuse, R53, P6 ;  /* 0x000000353a357207 */ /* 0x040fe40003000000 */
[C---:B------:R-:W-:Y:S02]  /*5340*/  SEL R73, R58.reuse, R73, P2 ;  /* 0x000000493a497207 */ /* 0x040fe40001000000 */
[----:B------:R-:W-:Y:S01]  /*5350*/  SEL R71, R58, R71, P1 ;  /* 0x000000473a477207 */ /* 0x000fe20000800000 */
[----:B-1----:R-:W-:Y:S01]  /*5360*/  IMAD R17, R36, R21, RZ ;  /* 0x0000001524117224 */ /* 0x002fe200078e02ff */
[----:B------:R-:W-:-:S02]  /*5370*/  ISETP.GT.AND P6, PT, R16, R41, PT ;  /* 0x000000291000720c */ /* 0x000fc40003fc4270 */
[----:B------:R-:W-:Y:S02]  /*5380*/  ISETP.GT.AND P2, PT, R18, R48, PT ;  /* 0x000000301200720c */ /* 0x000fe40003f44270 */
[----:B------:R-:W-:Y:S01]  /*5390*/  ISETP.GT.AND P1, PT, R17, R66, PT ;  /* 0x000000421100720c */ /* 0x000fe20003f24270 */
[----:B------:R-:W-:Y:S01]  /*53a0*/  IMAD R19, R32, R19, RZ ;  /* 0x0000001320137224 */ /* 0x000fe200078e02ff */
[----:B------:R-:W-:Y:S02]  /*53b0*/  SEL R50, R58, R50, P3 ;  /* 0x000000323a327207 */ /* 0x000fe40001800000 */
[----:B------:R-:W-:Y:S01]  /*53c0*/  VIMNMX R41, PT, PT, R41, R16, !PT ;  /* 0x0000001029297248 */ /* 0x000fe20007fe0100 */
[C---:B------:R-:W-:Y:S01]  /*53d0*/  IMAD R16, R37.reuse, R25, RZ ;  /* 0x0000001925107224 */ /* 0x040fe200078e02ff */
[----:B------:R-:W-:Y:S01]  /*53e0*/  VIMNMX R48, PT, PT, R48, R18, !PT ;  /* 0x0000001230307248 */ /* 0x000fe20007fe0100 */
[----:B------:R-:W-:Y:S01]  /*53f0*/  IMAD R18, R37, R21, RZ ;  /* 0x0000001525127224 */ /* 0x000fe200078e02ff */
[----:B------:R-:W-:Y:S01]  /*5400*/  VIMNMX R66, PT, PT, R66, R17, !PT ;  /* 0x0000001142427248 */ /* 0x000fe20007fe0100 */
[----:B------:R-:W-:Y:S01]  /*5410*/  IMAD R17, R36, R29, RZ ;  /* 0x0000001d24117224 */ /* 0x000fe200078e02ff */
[----:B------:R-:W-:-:S02]  /*5420*/  ISETP.GT.AND P3, PT, R28, R46, PT ;  /* 0x0000002e1c00720c */ /* 0x000fc40003f64270 */
        /* <DEDUP_REMOVED lines=8> */
[----:B------:R-:W-:Y:S02]  /*54b0*/  VIMNMX R54, PT, PT, R54, R19, !PT ;  /* 0x0000001336367248 */ /* 0x000fe40007fe0100 */
[----:B------:R-:W-:Y:S02]  /*54c0*/  VIMNMX R56, PT, PT, R56, R17, !PT ;  /* 0x0000001138387248 */ /* 0x000fe40007fe0100 */
[----:B------:R-:W-:Y:S02]  /*54d0*/  VIMNMX R61, PT, PT, R61, R18, !PT ;  /* 0x000000123d3d7248 */ /* 0x000fe40007fe0100 */
[----:B------:R-:W-:-:S02]  /*54e0*/  VIMNMX R43, PT, PT, R43, R16, !PT ;  /* 0x000000102b2b7248 */ /* 0x000fc40007fe0100 */
[----:B------:R-:W0:Y:S01]  /*54f0*/  LDS.128 R16, [R3+0x1200] ;  /* 0x0012000003107984 */ /* 0x000e220000000c00 */
[----:B------:R-:W-:Y:S01]  /*5500*/  SEL R63, R58, R63, P4 ;  /* 0x0000003f3a3f7207 */ /* 0x000fe20002000000 */
[----:B------:R-:W-:Y:S01]  /*5510*/  IMAD R32, R36, R25, RZ ;  /* 0x0000001924207224 */ /* 0x000fe200078e02ff */
[----:B------:R-:W-:Y:S01]  /*5520*/  ISETP.GT.AND P4, PT, R62, R47, PT ;  /* 0x0000002f3e00720c */ /* 0x000fe20003f84270 */
[----:B------:R-:W-:-:S03]  /*5530*/  IMAD R64, R37, R29, RZ ;  /* 0x0000001d25407224 */ /* 0x000fc600078e02ff */
[----:B------:R-:W-:Y:S02]  /*5540*/  SEL R67, R58, R67, P4 ;  /* 0x000000433a437207 */ /* 0x000fe40002000000 */
[----:B------:R-:W-:Y:S02]  /*5550*/  ISETP.GT.AND P4, PT, R32, R55, PT ;  /* 0x000000372000720c */ /* 0x000fe40003f84270 */
[----:B------:R-:W-:Y:S01]  /*5560*/  VIMNMX R55, PT, PT, R55, R32, !PT ;  /* 0x0000002037377248 */ /* 0x000fe20007fe0100 */
[----:B------:R-:W-:Y:S02]  /*5570*/  VIADD R32, R2, 0x11 ;  /* 0x0000001102207836 */ /* 0x000fe40000000000 */
[----:B------:R-:W-:Y:S01]  /*5580*/  IMAD R37, R37, R33, RZ ;  /* 0x0000002125257224 */ /* 0x000fe200078e02ff */
[----:B------:R-:W-:Y:S01]  /*5590*/  VIMNMX R47, PT, PT, R47, R62, !PT ;  /* 0x0000003e2f2f7248 */ /* 0x000fe20007fe0100 */
[----:B------:R-:W-:Y:S01]  /*55a0*/  IMAD R62, R38, R25, RZ ;  /* 0x00000019263e7224 */ /* 0x000fe200078e02ff */
[----:B------:R-:W-:Y:S01]  /*55b0*/  VIMNMX R46, PT, PT, R46, R28, !PT ;  /* 0x0000001c2e2e7248 */ /* 0x000fe20007fe0100 */
[----:B------:R-:W-:Y:S01]  /*55c0*/  IMAD R28, R38, R21, RZ ;  /* 0x00000015261c7224 */ /* 0x000fe200078e02ff */
[----:B------:R-:W-:Y:S01]  /*55d0*/  SEL R50, R32, R50, P4 ;  /* 0x0000003220327207 */ /* 0x000fe20002000000 */
[----:B------:R-:W-:-:S02]  /*55e0*/  IMAD R68, R38, R29, RZ ;  /* 0x0000001d26447224 */ /* 0x000fc400078e02ff */
[-C--:B------:R-:W-:Y:S01]  /*55f0*/  IMAD R36, R36, R33.reuse, RZ ;  /* 0x0000002124247224 */ /* 0x080fe200078e02ff */
[----:B------:R-:W-:Y:S01]  /*5600*/  ISETP.GT.AND P4, PT, R37, R60, PT ;  /* 0x0000003c2500720c */ /* 0x000fe20003f84270 */
[-C--:B------:R-:W-:Y:S02]  /*5610*/  IMAD R38, R38, R33.reuse, RZ ;  /* 0x0000002126267224 */ /* 0x080fe400078e02ff */
[----:B------:R-:W-:Y:S01]  /*5620*/  IMAD R33, R39, R33, RZ ;  /* 0x0000002127217224 */ /* 0x000fe200078e02ff */
[----:B------:R-:W-:Y:S02]  /*5630*/  SEL R51, R58, R51, P6 ;  /* 0x000000333a337207 */ /* 0x000fe40003000000 */
[----:B------:R-:W-:Y:S02]  /*5640*/  ISETP.GT.AND P6, PT, R36, R41, PT ;  /* 0x000000292400720c */ /* 0x000fe40003fc4270 */
[C---:B------:R-:W-:Y:S02]  /*5650*/  SEL R59, R32.reuse, R59, P4 ;  /* 0x0000003b203b7207 */ /* 0x040fe40002000000 */
[----:B------:R-:W-:Y:S01]  /*5660*/  ISETP.GT.AND P4, PT, R33, R54, PT ;  /* 0x000000362100720c */ /* 0x000fe20003f84270 */
[C---:B------:R-:W-:Y:S01]  /*5670*/  IMAD R21, R39.reuse, R21, RZ ;  /* 0x0000001527157224 */ /* 0x040fe200078e02ff */
[C---:B------:R-:W-:Y:S01]  /*5680*/  SEL R65, R32.reuse, R65, P1 ;  /* 0x0000004120417207 */ /* 0x040fe20000800000 */
[C---:B------:R-:W-:Y:S01]  /*5690*/  IMAD R25, R39.reuse, R25, RZ ;  /* 0x0000001927197224 */ /* 0x040fe200078e02ff */
[C---:B------:R-:W-:Y:S01]  /*56a0*/  SEL R69, R32.reuse, R69, P3 ;  /* 0x0000004520457207 */ /* 0x040fe20001800000 */
[----:B------:R-:W-:Y:S01]  /*56b0*/  IMAD R29, R39, R29, RZ ;  /* 0x0000001d271d7224 */ /* 0x000fe200078e02ff */
[----:B------:R-:W-:-:S02]  /*56c0*/  SEL R51, R32, R51, P6 ;  /* 0x0000003320337207 */ /* 0x000fc40003000000 */
[----:B------:R-:W-:Y:S02]  /*56d0*/  ISETP.GT.AND P1, PT, R64, R57, PT ;  /* 0x000000394000720c */ /* 0x000fe40003f24270 */
[----:B------:R-:W-:Y:S02]  /*56e0*/  ISETP.GT.AND P3, PT, R28, R40, PT ;  /* 0x000000281c00720c */ /* 0x000fe40003f64270 */
[----:B------:R-:W-:Y:S02]  /*56f0*/  ISETP.GT.AND P6, PT, R62, R77, PT ;  /* 0x0000004d3e00720c */ /* 0x000fe40003fc4270 */
[C---:B------:R-:W-:Y:S02]  /*5700*/  SEL R45, R32.reuse, R45, P5 ;  /* 0x0000002d202d7207 */ /* 0x040fe40002800000 */
[C---:B------:R-:W-:Y:S02]  /*5710*/  SEL R53, R32.reuse, R53, P2 ;  /* 0x0000003520357207 */ /* 0x040fe40001000000 */
[----:B------:R-:W-:-:S02]  /*5720*/  SEL R71, R32, R71, P1 ;  /* 0x0000004720477207 */ /* 0x000fc40000800000 */
[C---:B------:R-:W-:Y:S02]  /*5730*/  SEL R44, R32.reuse, R44, P3 ;  /* 0x0000002c202c7207 */ /* 0x040fe40001800000 */
[----:B------:R-:W-:Y:S02]  /*5740*/  SEL R42, R32, R42, P6 ;  /* 0x0000002a202a7207 */ /* 0x000fe40003000000 */
[----:B------:R-:W-:Y:S02]  /*5750*/  ISETP.GT.AND P5, PT, R68, R47, PT ;  /* 0x0000002f4400720c */ /* 0x000fe40003fa4270 */
[----:B------:R-:W-:Y:S02]  /*5760*/  ISETP.GT.AND P2, PT, R38, R48, PT ;  /* 0x000000302600720c */ /* 0x000fe40003f44270 */
[----:B------:R-:W-:Y:S02]  /*5770*/  ISETP.GT.AND P1, PT, R21, R20, PT ;  /* 0x000000141500720c */ /* 0x000fe40003f24270 */
[----:B------:R-:W-:-:S02]  /*5780*/  ISETP.GT.AND P3, PT, R25, R24, PT ;  /* 0x000000181900720c */ /* 0x000fc40003f64270 */
[----:B------:R-:W-:Y:S01]  /*5790*/  ISETP.GT.AND P6, PT, R29, R46, PT ;  /* 0x0000002e1d00720c */ /* 0x000fe20003fc4270 */
[----:B0-----:R-:W-:Y:S01]  /*57a0*/  IMAD R39, R18, R26, RZ ;  /* 0x0000001a12277224 */ /* 0x001fe200078e02ff */
[----:B------:R-:W-:Y:S01]  /*57b0*/  VIMNMX R57, PT, PT, R57, R64, !PT ;  /* 0x0000004039397248 */ /* 0x000fe20007fe0100 */
[-C--:B------:R-:W-:Y:S01]  /*57c0*/  IMAD R64, R16, R26.reuse, RZ ;  /* 0x0000001a10407224 */ /* 0x080fe200078e02ff */
[----:B------:R-:W-:Y:S01]  /*57d0*/  VIMNMX R24, PT, PT, R24, R25, !PT ;  /* 0x0000001918187248 */ /* 0x000fe20007fe0100 */
[-C--:B------:R-:W-:Y:S01]  /*57e0*/  IMAD R25, R19, R26.reuse, RZ ;  /* 0x0000001a13197224 */ /* 0x080fe200078e02ff */
[----:B------:R-:W-:Y:S01]  /*57f0*/  VIMNMX R29, PT, PT, R46, R29, !PT ;  /* 0x0000001d2e1d7248 */ /* 0x000fe20007fe0100 */
[----:B------:R-:W-:Y:S01]  /*5800*/  IMAD R46, R17, R26, RZ ;  /* 0x0000001a112e7224 */ /* 0x000fe200078e02ff */
[C---:B------:R-:W-:Y:S02]  /*5810*/  SEL R67, R32.reuse, R67, P5 ;  /* 0x0000004320437207 */ /* 0x040fe40002800000 */
[----:B------:R-:W-:-:S02]  /*5820*/  SEL R75, R32, R75, P2 ;  /* 0x0000004b204b7207 */ /* 0x000fc40001000000 */
[C---:B------:R-:W-:Y:S02]  /*5830*/  SEL R63, R32.reuse, R63, P1 ;  /* 0x0000003f203f7207 */ /* 0x040fe40000800000 */
[C---:B------:R-:W-:Y:S02]  /*5840*/  SEL R73, R32.reuse, R73, P3 ;  /* 0x0000004920497207 */ /* 0x040fe40001800000 */
[----:B------:R-:W-:Y:S01]  /*5850*/  SEL R49, R32, R49, P6 ;  /* 0x0000003120317207 */ /* 0x000fe20003000000 */
[C---:B------:R-:W-:Y:S01]  /*5860*/  IMAD R26, R18.reuse, R30, RZ ;  /* 0x0000001e121a7224 */ /* 0x040fe200078e02ff */
        /* <DEDUP_REMOVED lines=15> */
[----:B------:R-:W-:-:S02]  /*5960*/  IMAD R58, R16, R34, RZ ;  /* 0x00000022103a7224 */ /* 0x000fc400078e02ff */
[-C--:B------:R-:W-:Y:S02]  /*5970*/  IMAD R48, R17, R34.reuse, RZ ;  /* 0x0000002211307224 */ /* 0x080fe400078e02ff */
[-C--:B------:R-:W-:Y:S02]  /*5980*/  IMAD R77, R18, R34.reuse, RZ ;  /* 0x00000022124d7224 */ /* 0x080fe400078e02ff */
[----:B------:R-:W-:Y:S02]  /*5990*/  IMAD R22, R19, R34, RZ ;  /* 0x0000002213167224 */ /* 0x000fe400078e02ff */
[----:B------:R-:W0:Y:S01]  /*59a0*/  LDS.128 R16, [R3+0x1300] ;  /* 0x0013000003107984 */ /* 0x000e220000000c00 */
[----:B------:R-:W-:Y:S01]  /*59b0*/  VIADD R34, R2, 0x12 ;  /* 0x0000001202227836 */ /* 0x000fe20000000000 */
[----:B------:R-:W-:Y:S02]  /*59c0*/  ISETP.GT.AND P1, PT, R60, R66, PT ;  /* 0x000000423c00720c */ /* 0x000fe40003f24270 */
[----:B------:R-:W-:-:S02]  /*59d0*/  ISETP.GT.AND P0, PT, R64, R55, PT ;  /* 0x000000374000720c */ /* 0x000fc40003f04270 */
[----:B------:R-:W-:Y:S02]  /*59e0*/  ISETP.GT.AND P2, PT, R54, R56, PT ;  /* 0x000000383600720c */ /* 0x000fe40003f44270 */
[----:B------:R-:W-:Y:S02]  /*59f0*/  SEL R65, R34, R65, P1 ;  /* 0x0000004122417207 */ /* 0x000fe40000800000 */
[----:B------:R-:W-:Y:S02]  /*5a00*/  ISETP.GT.AND P6, PT, R46, R43, PT ;  /* 0x0000002b2e00720c */ /* 0x000fe40003fc4270 */
[----:B------:R-:W-:Y:S02]  /*5a10*/  ISETP.GT.AND P5, PT, R40, R57, PT ;  /* 0x000000392800720c */ /* 0x000fe40003fa4270 */
[----:B------:R-:W-:Y:S02]  /*5a20*/  ISETP.GT.AND P1, PT, R48, R37, PT ;  /* 0x000000253000720c */ /* 0x000fe40003f24270 */
        /* <DEDUP_REMOVED lines=10> */
[C---:B------:R-:W-:Y:S02]  /*5ad0*/  SEL R53, R34.reuse, R53, P6 ;  /* 0x0000003522357207 */ /* 0x040fe40003000000 */
[C---:B------:R-:W-:Y:S02]  /*5ae0*/  SEL R71, R34.reuse, R71, P5 ;  /* 0x0000004722477207 */ /* 0x040fe40002800000 */
[----:B------:R-:W-:-:S02]  /*5af0*/  SEL R59, R34, R59, P1 ;  /* 0x0000003b223b7207 */ /* 0x000fc40000800000 */
[----:B------:R-:W-:Y:S02]  /*5b00*/  ISETP.GT.AND P6, PT, R21, R20, PT ;  /* 0x000000141500720c */ /* 0x000fe40003fc4270 */
[----:B------:R-:W-:Y:S01]  /*5b10*/  VIMNMX R36, PT, PT, R20, R21, !PT ;  /* 0x0000001514247248 */ /* 0x000fe20007fe0100 */
[----:B0-----:R-:W-:Y:S01]  /*5b20*/  IMAD R21, R16, R23, RZ ;  /* 0x0000001710157224 */ /* 0x001fe200078e02ff */
[----:B------:R-:W-:Y:S02]  /*5b30*/  ISETP.GT.AND P5, PT, R25, R24, PT ;  /* 0x000000181900720c */ /* 0x000fe40003fa4270 */
[----:B------:R-:W-:Y:S01]  /*5b40*/  VIMNMX R40, PT, PT, R24, R25, !PT ;  /* 0x0000001918287248 */ /* 0x000fe20007fe0100 */
[----:B------:R-:W-:Y:S01]  /*5b50*/  IMAD R24, R17, R23, RZ ;  /* 0x0000001711187224 */ /* 0x000fe200078e02ff */
[----:B------:R-:W-:Y:S01]  /*5b60*/  ISETP.GT.AND P1, PT, R30, R29, PT ;  /* 0x0000001d1e00720c */ /* 0x000fe20003f24270 */
[-C--:B------:R-:W-:Y:S01]  /*5b70*/  IMAD R25, R18, R23.reuse, RZ ;  /* 0x0000001712197224 */ /* 0x080fe200078e02ff */
[----:B------:R-:W-:Y:S01]  /*5b80*/  VIMNMX R39, PT, PT, R29, R30, !PT ;  /* 0x0000001e1d277248 */ /* 0x000fe20007fe0100 */
[----:B------:R-:W-:Y:S01]  /*5b90*/  IMAD R29, R19, R23, RZ ;  /* 0x00000017131d7224 */ /* 0x000fe200078e02ff */
[----:B------:R-:W-:Y:S01]  /*5ba0*/  SEL R51, R34, R51, P4 ;  /* 0x0000003322337207 */ /* 0x000fe20002000000 */
[----:B------:R-:W-:Y:S01]  /*5bb0*/  IMAD R20, R16, R27, RZ ;  /* 0x0000001b10147224 */ /* 0x000fe200078e02ff */
[----:B------:R-:W-:Y:S01]  /*5bc0*/  SEL R45, R34, R45, P3 ;  /* 0x0000002d222d7207 */ /* 0x000fe20001800000 */
[----:B------:R-:W-:Y:S01]  /*5bd0*/  IMAD R23, R16, R31, RZ ;  /* 0x0000001f10177224 */ /* 0x000fe200078e02ff */
[----:B------:R-:W-:Y:S01]  /*5be0*/  ISETP.GT.AND P4, PT, R26, R47, PT ;  /* 0x0000002f1a00720c */ /* 0x000fe20003f84270 */
[----:B------:R-:W-:Y:S01]  /*5bf0*/  IMAD R16, R16, R35, RZ ;  /* 0x0000002310107224 */ /* 0x000fe200078e02ff */
[----:B------:R-:W-:-:S02]  /*5c00*/  ISETP.GT.AND P3, PT, R77, R38, PT ;  /* 0x000000264d00720c */ /* 0x000fc40003f64270 */
[----:B------:R-:W-:Y:S02]  /*5c10*/  VIMNMX R66, PT, PT, R66, R60, !PT ;  /* 0x0000003c42427248 */ /* 0x000fe40007fe0100 */
[----:B------:R-:W-:Y:S02]  /*5c20*/  VIMNMX R55, PT, PT, R55, R64, !PT ;  /* 0x0000004037377248 */ /* 0x000fe40007fe0100 */
[----:B------:R-:W-:Y:S01]  /*5c30*/  VIMNMX R56, PT, PT, R56, R54, !PT ;  /* 0x0000003638387248 */ /* 0x000fe20007fe0100 */
[-C--:B------:R-:W-:Y:S01]  /*5c40*/  IMAD R54, R17, R31.reuse, RZ ;  /* 0x0000001f11367224 */ /* 0x080fe200078e02ff */
[----:B------:R-:W-:Y:S02]  /*5c50*/  VIMNMX R41, PT, PT, R41, R58, !PT ;  /* 0x0000003a29297248 */ /* 0x000fe40007fe0100 */
[----:B------:R-:W-:Y:S01]  /*5c60*/  VIMNMX R43, PT, PT, R43, R46, !PT ;  /* 0x0000002e2b2b7248 */ /* 0x000fe20007fe0100 */
[-C--:B------:R-:W-:Y:S01]  /*5c70*/  IMAD R46, R19, R31.reuse, RZ ;  /* 0x0000001f132e7224 */ /* 0x080fe200078e02ff */
[----:B------:R-:W-:Y:S01]  /*5c80*/  VIMNMX R37, PT, PT, R37, R48, !PT ;  /* 0x0000003025257248 */ /* 0x000fe20007fe0100 */
[----:B------:R-:W-:Y:S01]  /*5c90*/  IMAD R48, R18, R31, RZ ;  /* 0x0000001f12307224 */ /* 0x000fe200078e02ff */
[----:B------:R-:W-:Y:S01]  /*5ca0*/  VIMNMX R61, PT, PT, R61, R52, !PT ;  /* 0x000000343d3d7248 */ /* 0x000fe20007fe0100 */
[-C--:B------:R-:W-:Y:S01]  /*5cb0*/  IMAD R58, R17, R35.reuse, RZ ;  /* 0x00000023113a7224 */ /* 0x080fe200078e02ff */
[----:B------:R-:W-:Y:S01]  /*5cc0*/  SEL R44, R34, R44, P0 ;  /* 0x0000002c222c7207 */ /* 0x000fe20000000000 */
[----:B------:R-:W-:Y:S01]  /*5cd0*/  IMAD R31, R18, R35, RZ ;  /* 0x00000023121f7224 */ /* 0x000fe200078e02ff */
[C---:B------:R-:W-:Y:S01]  /*5ce0*/  SEL R67, R34.reuse, R67, P4 ;  /* 0x0000004322437207 */ /* 0x040fe20002000000 */
[----:B------:R-:W-:Y:S01]  /*5cf0*/  IMAD R52, R19, R35, RZ ;  /* 0x0000002313347224 */ /* 0x000fe200078e02ff */
[----:B------:R-:W-:Y:S01]  /*5d00*/  SEL R35, R34, R42, P2 ;  /* 0x0000002a22237207 */ /* 0x000fe20001000000 */
[----:B------:R-:W-:Y:S01]  /*5d10*/  VIADD R42, R2, 0x13 ;  /* 0x00000013022a7836 */ /* 0x000fe20000000000 */
[----:B------:R-:W-:-:S02]  /*5d20*/  SEL R75, R34, R75, P3 ;  /* 0x0000004b224b7207 */ /* 0x000fc40001800000 */
[----:B------:R-:W-:Y:S01]  /*5d30*/  SEL R63, R34, R63, P6 ;  /* 0x0000003f223f7207 */ /* 0x000fe20003000000 */
[-C--:B------:R-:W-:Y:S01]  /*5d40*/  IMAD R30, R19, R27.reuse, RZ ;  /* 0x0000001b131e7224 */ /* 0x080fe200078e02ff */
[----:B------:R-:W-:Y:S01]  /*5d50*/  VIMNMX R47, PT, PT, R47, R26, !PT ;  /* 0x0000001a2f2f7248 */ /* 0x000fe20007fe0100 */
[----:B------:R-:W-:Y:S01]  /*5d60*/  IMAD R26, R17, R27, RZ ;  /* 0x0000001b111a7224 */ /* 0x000fe200078e02ff */
[----:B------:R-:W-:Y:S01]  /*5d70*/  VIMNMX R38, PT, PT, R38, R77, !PT ;  /* 0x0000004d26267248 */ /* 0x000fe20007fe0100 */
[----:B------:R-:W-:Y:S01]  /*5d80*/  IMAD R77, R18, R27, RZ ;  /* 0x0000001b124d7224 */ /* 0x000fe200078e02ff */
[----:B------:R-:W-:Y:S02]  /*5d90*/  ISETP.GT.AND P0, PT, R22, R33, PT ;  /* 0x000000211600720c */ /* 0x000fe40003f04270 */
        /* <DEDUP_REMOVED lines=8> */
[----:B------:R-:W-:Y:S01]  /*5e20*/  VIMNMX R41, PT, PT, R41, R16, !PT ;  /* 0x0000001029297248 */ /* 0x000fe20007fe0100 */
[----:B------:R-:W-:Y:S01]  /*5e30*/  LDS.128 R20, [R7+0x50] ;  /* 0x0000500007147984 */ /* 0x000fe20000000c00 */
[----:B------:R-:W-:-:S03]  /*5e40*/  SEL R50, R42, R50, P4 ;  /* 0x000000322a327207 */ /* 0x000fc60002000000 */
[----:B------:R-:W0:Y:S01]  /*5e50*/  LDS.128 R16, [R3+0x1400] ;  /* 0x0014000003107984 */ /* 0x000e220000000c00 */
[C---:B------:R-:W-:Y:S02]  /*5e60*/  SEL R73, R34.reuse, R73, P5 ;  /* 0x0000004922497207 */ /* 0x040fe40002800000 */
[----:B------:R-:W-:Y:S02]  /*5e70*/  SEL R49, R34, R49, P1 ;  /* 0x0000003122317207 */ /* 0x000fe40000800000 */
[----:B------:R-:W-:Y:S02]  /*5e80*/  ISETP.GT.AND P4, PT, R58, R37, PT ;  /* 0x000000253a00720c */ /* 0x000fe40003f84270 */
[----:B------:R-:W-:Y:S02]  /*5e90*/  ISETP.GT.AND P5, PT, R24, R61, PT ;  /* 0x0000003d1800720c */ /* 0x000fe40003fa4270 */
[----:B------:R-:W-:Y:S02]  /*5ea0*/  ISETP.GT.AND P1, PT, R26, R43, PT ;  /* 0x0000002b1a00720c */ /* 0x000fe40003f24270 */
[----:B------:R-:W-:-:S02]  /*5eb0*/  VIMNMX R58, PT, PT, R37, R58, !PT ;  /* 0x0000003a253a7248 */ /* 0x000fc40007fe0100 */
[----:B------:R-:W-:Y:S02]  /*5ec0*/  SEL R69, R42, R69, P3 ;  /* 0x000000452a457207 */ /* 0x000fe40001800000 */
[----:B------:R-:W-:Y:S02]  /*5ed0*/  VIMNMX R61, PT, PT, R61, R24, !PT ;  /* 0x000000183d3d7248 */ /* 0x000fe40007fe0100 */
[----:B------:R-:W-:Y:S02]  /*5ee0*/  VIMNMX R43, PT, PT, R43, R26, !PT ;  /* 0x0000001a2b2b7248 */ /* 0x000fe40007fe0100 */
[----:B------:R-:W-:Y:S02]  /*5ef0*/  ISETP.GT.AND P3, PT, R25, R28, PT ;  /* 0x0000001c1900720c */ /* 0x000fe40003f64270 */
[----:B------:R-:W-:Y:S02]  /*5f00*/  VIMNMX R37, PT, PT, R28, R25, !PT ;  /* 0x000000191c257248 */ /* 0x000fe40007fe0100 */
[----:B------:R-:W1:Y:S01]  /*5f10*/  LDS.128 R24, [R7+0xd0] ;  /* 0x0000d00007187984 */ /* 0x000e620000000c00 */
[----:B------:R-:W-:-:S02]  /*5f20*/  SEL R65, R42, R65, P2 ;  /* 0x000000412a417207 */ /* 0x000fc40001000000 */
[----:B------:R-:W-:Y:S02]  /*5f30*/  SEL R44, R42, R44, P3 ;  /* 0x0000002c2a2c7207 */ /* 0x000fe40001800000 */
[----:B------:R-:W-:Y:S02]  /*5f40*/  ISETP.GT.AND P2, PT, R54, R57, PT ;  /* 0x000000393600720c */ /* 0x000fe40003f44270 */
[----:B------:R-:W-:Y:S02]  /*5f50*/  ISETP.GT.AND P3, PT, R52, R33, PT ;  /* 0x000000213400720c */ /* 0x000fe40003f64270 */
[----:B------:R-:W-:Y:S02]  /*5f60*/  SEL R51, R42, R51, P6 ;  /* 0x000000332a337207 */ /* 0x000fe40003000000 */
[----:B------:R-:W-:Y:S02]  /*5f70*/  ISETP.GT.AND P6, PT, R77, R62, PT ;  /* 0x0000003e4d00720c */ /* 0x000fe40003fc4270 */
[----:B------:R-:W-:-:S02]  /*5f80*/  VIMNMX R54, PT, PT, R57, R54, !PT ;  /* 0x0000003639367248 */ /* 0x000fc40007fe0100 */
[C---:B------:R-:W-:Y:S02]  /*5f90*/  SEL R71, R42.reuse, R71, P2 ;  /* 0x000000472a477207 */ /* 0x040fe40001000000 */
[----:B------:R-:W-:Y:S02]  /*5fa0*/  SEL R45, R42, R45, P5 ;  /* 0x0000002d2a2d7207 */ /* 0x000fe40002800000 */
[----:B------:R-:W-:Y:S02]  /*5fb0*/  ISETP.GT.AND P2, PT, R29, R36, PT ;  /* 0x000000241d00720c */ /* 0x000fe40003f44270 */
[----:B------:R-:W-:Y:S02]  /*5fc0*/  VIMNMX R57, PT, PT, R36, R29, !PT ;  /* 0x0000001d24397248 */ /* 0x000fe40007fe0100 */
[----:B------:R-:W-:Y:S01]  /*5fd0*/  SEL R59, R42, R59, P4 ;  /* 0x0000003b2a3b7207 */ /* 0x000fe20002000000 */
[----:B0-----:R-:W-:Y:S01]  /*5fe0*/  IMAD R60, R20, R19, RZ ;  /* 0x00000013143c7224 */ /* 0x001fe200078e02ff */
[----:B------:R-:W-:-:S02]  /*5ff0*/  ISETP.GT.AND P5, PT, R48, R47, PT ;  /* 0x0000002f3000720c */ /* 0x000fc40003fa4270 */
[----:B------:R-:W-:Y:S02]  /*6000*/  ISETP.GT.AND P4, PT, R30, R40, PT ;  /* 0x000000281e00720c */ /* 0x000fe40003f84270 */
[----:B------:R-:W-:Y:S02]  /*6010*/  VIMNMX R36, PT, PT, R40, R30, !PT ;  /* 0x0000001e28247248 */ /* 0x000fe40007fe0100 */
[----:B------:R-:W-:Y:S02]  /*6020*/  VIMNMX R47, PT, PT, R47, R48, !PT ;  /* 0x000000302f2f7248 */ /* 0x000fe40007fe0100 */
[C---:B------:R-:W-:Y:S02]  /*6030*/  SEL R53, R42.reuse, R53, P1 ;  /* 0x000000352a357207 */ /* 0x040fe40000800000 */
[----:B------:R-:W-:Y:S02]  /*6040*/  SEL R40, R42, R35, P6 ;  /* 0x000000232a287207 */ /* 0x000fe40003000000 */
[----:B------:R-:W-:-:S02]  /*6050*/  ISETP.GT.AND P1, PT, R31, R38, PT ;  /* 0x000000261f00720c */ /* 0x000fc40003f24270 */
[----:B------:R-:W-:Y:S02]  /*6060*/  VIMNMX R48, PT, PT, R38, R31, !PT ;  /* 0x0000001f26307248 */ /* 0x000fe40007fe0100 */
[----:B------:R-:W-:Y:S01]  /*6070*/  ISETP.GT.AND P6, PT, R46, R39, PT ;  /* 0x000000272e00720c */ /* 0x000fe20003fc4270 */
[----:B------:R-:W0:Y:S01]  /*6080*/  LDS.128 R28, [R7+0x150] ;  /* 0x00015000071c7984 */ /* 0x000e220000000c00 */
[C---:B------:R-:W-:Y:S02]  /*6090*/  SEL R73, R42.reuse, R73, P4 ;  /* 0x000000492a497207 */ /* 0x040fe40002000000 */
[C---:B------:R-:W-:Y:S02]  /*60a0*/  SEL R67, R42.reuse, R67, P5 ;  /* 0x000000432a437207 */ /* 0x040fe40002800000 */
[C---:B------:R-:W-:Y:S02]  /*60b0*/  SEL R75, R42.reuse, R75, P1 ;  /* 0x0000004b2a4b7207 */ /* 0x040fe40000800000 */
[----:B------:R-:W-:-:S02]  /*60c0*/  SEL R63, R42, R63, P2 ;  /* 0x0000003f2a3f7207 */ /* 0x000fc40001000000 */
[----:B------:R-:W-:Y:S02]  /*60d0*/  SEL R49, R42, R49, P6 ;  /* 0x000000312a317207 */ /* 0x000fe40003000000 */
[----:B------:R-:W-:Y:S02]  /*60e0*/  ISETP.GT.AND P4, PT, R60, R57, PT ;  /* 0x000000393c00720c */ /* 0x000fe40003f84270 */
[----:B------:R-:W-:Y:S01]  /*60f0*/  VIMNMX R52, PT, PT, R33, R52, !PT ;  /* 0x0000003421347248 */ /* 0x000fe20007fe0100 */
[----:B------:R-:W-:Y:S01]  /*6100*/  IMAD R33, R16, R20, RZ ;  /* 0x0000001410217224 */ /* 0x000fe200078e02ff */
[----:B------:R-:W-:Y:S01]  /*6110*/  @!P3 SEL R42, R34, R32, P0 ;  /* 0x00000020222ab207 */ /* 0x000fe20000000000 */
[-C--:B------:R-:W-:Y:S01]  /*6120*/  IMAD R32, R20, R17.reuse, RZ ;  /* 0x0000001114207224 */ /* 0x080fe200078e02ff */
[----:B------:R-:W-:Y:S01]  /*6130*/  VIMNMX R57, PT, PT, R57, R60, !PT ;  /* 0x0000003c39397248 */ /* 0x000fe20007fe0100 */
[----:B-1----:R-:W-:Y:S02]  /*6140*/  IMAD R60, R24, R17, RZ ;  /* 0x00000011183c7224 */ /* 0x002fe400078e02ff */
[----:B------:R-:W-:Y:S01]  /*6150*/  IMAD R34, R20, R18, RZ ;  /* 0x0000001214227224 */ /* 0x000fe200078e02ff */
[----:B------:R-:W-:-:S02]  /*6160*/  ISETP.GT.AND P2, PT, R33, R66, PT ;  /* 0x000000422100720c */ /* 0x000fc40003f44270 */
[----:B------:R-:W-:Y:S02]  /*6170*/  ISETP.GT.AND P0, PT, R32, R61, PT ;  /* 0x0000003d2000720c */ /* 0x000fe40003f04270 */
[----:B------:R-:W-:Y:S01]  /*6180*/  ISETP.GT.AND P6, PT, R60, R43, PT ;  /* 0x0000002b3c00720c */ /* 0x000fe20003fc4270 */
[----:B------:R-:W-:Y:S01]  /*6190*/  IMAD R38, R16, R24, RZ ;  /* 0x0000001810267224 */ /* 0x000fe200078e02ff */
[----:B------:R-:W-:Y:S02]  /*61a0*/  VIMNMX R66, PT, PT, R66, R33, !PT ;  /* 0x0000002142427248 */ /* 0x000fe40007fe0100 */
[----:B------:R-:W-:Y:S02]  /*61b0*/  VIMNMX R61, PT, PT, R61, R32, !PT ;  /* 0x000000203d3d7248 */ /* 0x000fe40007fe0100 */
[----:B------:R-:W-:Y:S02]  /*61c0*/  ISETP.GT.AND P1, PT, R34, R37, PT ;  /* 0x000000252200720c */ /* 0x000fe40003f24270 */
[----:B------:R-:W-:Y:S01]  /*61d0*/  VIMNMX R20, PT, PT, R37, R34, !PT ;  /* 0x0000002225147248 */ /* 0x000fe20007fe0100 */
[----:B------:R-:W-:Y:S01]  /*61e0*/  IMAD R37, R24, R18, RZ ;  /* 0x0000001218257224 */ /* 0x000fe200078e02ff */
[----:B------:R-:W-:Y:S01]  /*61f0*/  VIMNMX R43, PT, PT, R43, R60, !PT ;  /* 0x0000003c2b2b7248 */ /* 0x000fe20007fe0100 */
[----:B------:R-:W1:Y:S01]  /*6200*/  LDS.128 R32, [R7+0x1d0] ;  /* 0x0001d00007207984 */ /* 0x000e620000000c00 */
[----:B------:R-:W-:Y:S01]  /*6210*/  VIMNMX R46, PT, PT, R39, R46, !PT ;  /* 0x0000002e272e7248 */ /* 0x000fe20007fe0100 */
[----:B------:R-:W-:Y:S01]  /*6220*/  VIADD R60, R2, 0x14 ;  /* 0x00000014023c7836 */ /* 0x000fe20000000000 */
[----:B------:R-:W-:Y:S01]  /*6230*/  VIMNMX R62, PT, PT, R62, R77, !PT ;  /* 0x0000004d3e3e7248 */ /* 0x000fe20007fe0100 */
[----:B------:R-:W-:Y:S01]  /*6240*/  IMAD R39, R24, R19, RZ ;  /* 0x0000001318277224 */ /* 0x000fe200078e02ff */
[----:B------:R-:W-:-:S02]  /*6250*/  ISETP.GT.AND P3, PT, R38, R55, PT ;  /* 0x000000372600720c */ /* 0x000fc40003f64270 */
[----:B------:R-:W-:Y:S02]  /*6260*/  ISETP.GT.AND P5, PT, R37, R62, PT ;  /* 0x0000003e2500720c */ /* 0x000fe40003fa4270 */
[----:B------:R-:W-:Y:S02]  /*6270*/  SEL R65, R60, R65, P2 ;  /* 0x000000413c417207 */ /* 0x000fe40001000000 */
[----:B------:R-:W-:Y:S02]  /*6280*/  VIMNMX R55, PT, PT, R55, R38, !PT ;  /* 0x0000002637377248 */ /* 0x000fe40007fe0100 */
[----:B------:R-:W-:Y:S02]  /*6290*/  VIMNMX R62, PT, PT, R62, R37, !PT ;  /* 0x000000253e3e7248 */ /* 0x000fe40007fe0100 */
[----:B------:R-:W-:Y:S02]  /*62a0*/  ISETP.GT.AND P2, PT, R39, R36, PT ;  /* 0x000000242700720c */ /* 0x000fe40003f44270 */
[----:B------:R-:W-:-:S02]  /*62b0*/  VIMNMX R24, PT, PT, R36, R39, !PT ;  /* 0x0000002724187248 */ /* 0x000fc40007fe0100 */
[----:B------:R-:W2:Y:S01]  /*62c0*/  LDS.128 R36, [R3+0x1500] ;  /* 0x0015000003247984 */ /* 0x000ea20000000c00 */
[----:B0-----:R-:W-:Y:S01]  /*62d0*/  IMAD R77, R16, R28, RZ ;  /* 0x0000001c104d7224 */ /* 0x001fe200078e02ff */
[----:B------:R-:W-:-:S04]  /*62e0*/  SEL R45, R60, R45, P0 ;  /* 0x0000002d3c2d7207 */ /* 0x000fc80000000000 */
[----:B------:R-:W-:Y:S02]  /*62f0*/  ISETP.GT.AND P0, PT, R77, R56, PT ;  /* 0x000000384d00720c */ /* 0x000fe40003f04270 */
[----:B------:R-:W-:Y:S01]  /*6300*/  VIMNMX R56, PT, PT, R56, R77, !PT ;  /* 0x0000004d38387248 */ /* 0x000fe20007fe0100 */
[----:B------:R-:W-:Y:S01]  /*6310*/  IMAD R77, R28, R17, RZ ;  /* 0x000000111c4d7224 */ /* 0x000fe200078e02ff */
[----:B------:R-:W-:-:S04]  /*6320*/  SEL R44, R60, R44, P1 ;  /* 0x0000002c3c2c7207 */ /* 0x000fc80000800000 */
[----:B------:R-:W-:Y:S02]  /*6330*/  ISETP.GT.AND P1, PT, R77, R54, PT ;  /* 0x000000364d00720c */ /* 0x000fe40003f24270 */
[----:B------:R-:W-:Y:S01]  /*6340*/  VIMNMX R54, PT, PT, R54, R77, !PT ;  /* 0x0000004d36367248 */ /* 0x000fe20007fe0100 */
[----:B------:R-:W-:Y:S02]  /*6350*/  IMAD R77, R28, R19, RZ ;  /* 0x000000131c4d7224 */ /* 0x000fe400078e02ff */
[----:B-1----:R-:W-:Y:S01]  /*6360*/  IMAD R17, R32, R17, RZ ;  /* 0x0000001120117224 */ /* 0x002fe200078e02ff */
[----:B------:R-:W-:Y:S01]  /*6370*/  SEL R40, R60, R40, P5 ;  /* 0x000000283c287207 */ /* 0x000fe20002800000 */
[----:B------:R-:W-:Y:S01]  /*6380*/  IMAD R16, R16, R32, RZ ;  /* 0x0000002010107224 */ /* 0x000fe200078e02ff */
[----:B------:R-:W-:Y:S02]  /*6390*/  SEL R50, R60, R50, P3 ;  /* 0x000000323c327207 */ /* 0x000fe40001800000 */
[----:B------:R-:W-:-:S02]  /*63a0*/  ISETP.GT.AND P5, PT, R17, R58, PT ;  /* 0x0000003a1100720c */ /* 0x000fc40003fa4270 */
[----:B------:R-:W-:Y:S02]  /*63b0*/  VIMNMX R58, PT, PT, R58, R17, !PT ;  /* 0x000000113a3a7248 */ /* 0x000fe40007fe0100 */
[----:B------:R-:W-:Y:S02]  /*63c0*/  ISETP.GT.AND P3, PT, R77, R46, PT ;  /* 0x0000002e4d00720c */ /* 0x000fe40003f64270 */
[----:B------:R-:W-:Y:S01]  /*63d0*/  VIMNMX R46, PT, PT, R46, R77, !PT ;  /* 0x0000004d2e2e7248 */ /* 0x000fe20007fe0100 */
[-C--:B------:R-:W-:Y:S01]  /*63e0*/  IMAD R77, R32, R18.reuse, RZ ;  /* 0x00000012204d7224 */ /* 0x080fe200078e02ff */
[C---:B------:R-:W-:Y:S02]  /*63f0*/  SEL R53, R60.reuse, R53, P6 ;  /* 0x000000353c357207 */ /* 0x040fe40003000000 */
[----:B------:R-:W-:Y:S01]  /*6400*/  SEL R71, R60, R71, P1 ;  /* 0x000000473c477207 */ /* 0x000fe20000800000 */
[----:B--2---:R-:W-:Y:S01]  /*6410*/  IMAD R17, R36, R21, RZ ;  /* 0x0000001524117224 */ /* 0x004fe200078e02ff */
[----:B------:R-:W-:Y:S01]  /*6420*/  ISETP.GT.AND P6, PT, R16, R41, PT ;  /* 0x000000291000720c */ /* 0x000fe20003fc4270 */
[----:B------:R-:W-:Y:S01]  /*6430*/  IMAD R64, R28, R18, RZ ;  /* 0x000000121c407224 */ /* 0x000fe200078e02ff */
[----:B------:R-:W-:-:S02]  /*6440*/  VIMNMX R41, PT, PT, R41, R16, !PT ;  /* 0x0000001029297248 */ /* 0x000fc40007fe0100 */
[----:B------:R-:W-:Y:S01]  /*6450*/  ISETP.GT.AND P1, PT, R17, R66, PT ;  /* 0x000000421100720c */ /* 0x000fe20003f24270 */
[----:B------:R-:W-:Y:S01]  /*6460*/  IMAD R19, R32, R19, RZ ;  /* 0x0000001320137224 */ /* 0x000fe200078e02ff */
[----:B------:R-:W-:Y:S01]  /*6470*/  SEL R73, R60, R73, P2 ;  /* 0x000000493c497207 */ /* 0x000fe20001000000 */
[C---:B------:R-:W-:Y:S01]  /*6480*/  IMAD R18, R37.reuse, R21, RZ ;  /* 0x0000001525127224 */ /* 0x040fe200078e02ff */
[----:B------:R-:W-:Y:S01]  /*6490*/  VIMNMX R66, PT, PT, R66, R17, !PT ;  /* 0x0000001142427248 */ /* 0x000fe20007fe0100 */
[----:B------:R-:W-:Y:S01]  /*64a0*/  IMAD R16, R37, R25, RZ ;  /* 0x0000001925107224 */ /* 0x000fe200078e02ff */
[----:B------:R-:W-:Y:S01]  /*64b0*/  ISETP.GT.AND P2, PT, R77, R48, PT ;  /* 0x000000304d00720c */ /* 0x000fe20003f44270 */
[----:B------:R-:W-:Y:S01]  /*64c0*/  IMAD R17, R36, R29, RZ ;  /* 0x0000001d24117224 */ /* 0x000fe200078e02ff */
        /* <DEDUP_REMOVED lines=20> */
[----:B------:R-:W-:Y:S01]  /*6610*/  VIADD R32, R2, 0x15 ;  /* 0x0000001502207836 */ /* 0x000fe20000000000 */
[----:B------:R-:W-:Y:S01]  /*6620*/  VIMNMX R48, PT, PT, R48, R77, !PT ;  /* 0x0000004d30307248 */ /* 0x000fe20007fe0100 */
[----:B------:R-:W-:Y:S01]  /*6630*/  IMAD R37, R37, R33, RZ ;  /* 0x0000002125257224 */ /* 0x000fe200078e02ff */
[----:B------:R-:W-:Y:S01]  /*6640*/  VIMNMX R47, PT, PT, R47, R64, !PT ;  /* 0x000000402f2f7248 */ /* 0x000fe20007fe0100 */
[-C--:B------:R-:W-:Y:S02]  /*6650*/  IMAD R77, R38, R21.reuse, RZ ;  /* 0x00000015264d7224 */ /* 0x080fe400078e02ff */
[----:B------:R-:W-:Y:S01]  /*6660*/  IMAD R28, R39, R21, RZ ;  /* 0x00000015271c7224 */ /* 0x000fe200078e02ff */
[----:B------:R-:W-:Y:S01]  /*6670*/  SEL R50, R32, R50, P4 ;  /* 0x0000003220327207 */ /* 0x000fe20002000000 */
[----:B------:R-:W-:-:S02]  /*6680*/  IMAD R21, R38, R25, RZ ;  /* 0x0000001926157224 */ /* 0x000fc400078e02ff */
[----:B------:R-:W-:Y:S02]  /*6690*/  IMAD R64, R38, R29, RZ ;  /* 0x0000001d26407224 */ /* 0x000fe400078e02ff */
[-C--:B------:R-:W-:Y:S01]  /*66a0*/  IMAD R36, R36, R33.reuse, RZ ;  /* 0x0000002124247224 */ /* 0x080fe200078e02ff */
[----:B------:R-:W-:Y:S01]  /*66b0*/  ISETP.GT.AND P4, PT, R37, R58, PT ;  /* 0x0000003a2500720c */ /* 0x000fe20003f84270 */
[-C--:B------:R-:W-:Y:S02]  /*66c0*/  IMAD R38, R38, R33.reuse, RZ ;  /* 0x0000002126267224 */ /* 0x080fe400078e02ff */
[----:B------:R-:W-:Y:S01]  /*66d0*/  IMAD R33, R39, R33, RZ ;  /* 0x0000002127217224 */ /* 0x000fe200078e02ff */
[----:B------:R-:W-:Y:S02]  /*66e0*/  SEL R51, R60, R51, P6 ;  /* 0x000000333c337207 */ /* 0x000fe40003000000 */
[----:B------:R-:W-:Y:S02]  /*66f0*/  ISETP.GT.AND P6, PT, R36, R41, PT ;  /* 0x000000292400720c */ /* 0x000fe40003fc4270 */
[----:B------:R-:W-:-:S02]  /*6700*/  SEL R59, R32, R59, P4 ;  /* 0x0000003b203b7207 */ /* 0x000fc40002000000 */
[----:B------:R-:W-:Y:S01]  /*6710*/  ISETP.GT.AND P4, PT, R33, R52, PT ;  /* 0x000000342100720c */ /* 0x000fe20003f84270 */
[C---:B------:R-:W-:Y:S01]  /*6720*/  IMAD R25, R39.reuse, R25, RZ ;  /* 0x0000001927197224 */ /* 0x040fe200078e02ff */
[C---:B------:R-:W-:Y:S01]  /*6730*/  SEL R65, R32.reuse, R65, P1 ;  /* 0x0000004120417207 */ /* 0x040fe20000800000 */
        /* <DEDUP_REMOVED lines=16> */
[----:B0-----:R-:W-:Y:S01]  /*6840*/  IMAD R39, R19, R26, RZ ;  /* 0x0000001a13277224 */ /* 0x001fe200078e02ff */
[----:B------:R-:W-:Y:S01]  /*6850*/  VIMNMX R41, PT, PT, R41, R36, !PT ;  /* 0x0000002429297248 */ /* 0x000fe20007fe0100 */
[----:B------:R-:W-:Y:S01]  /*6860*/  IMAD R36, R18, R26, RZ ;  /* 0x0000001a12247224 */ /* 0x000fe200078e02ff */
[----:B------:R-:W-:Y:S01]  /*6870*/  VIMNMX R47, PT, PT, R47, R64, !PT ;  /* 0x000000402f2f7248 */ /* 0x000fe20007fe0100 */
[-C--:B------:R-:W-:Y:S01]  /*6880*/  IMAD R64, R16, R26.reuse, RZ ;  /* 0x0000001a10407224 */ /* 0x080fe200078e02ff */
[----:B------:R-:W-:Y:S01]  /*6890*/  VIMNMX R29, PT, PT, R46, R29, !PT ;  /* 0x0000001d2e1d7248 */ /* 0x000fe20007fe0100 */
[----:B------:R-:W-:Y:S01]  /*68a0*/  IMAD R46, R17, R26, RZ ;  /* 0x0000001a112e7224 */ /* 0x000fe200078e02ff */
[----:B------:R-:W-:-:S02]  /*68b0*/  SEL R67, R32, R67, P5 ;  /* 0x0000004320437207 */ /* 0x000fc40002800000 */
[C---:B------:R-:W-:Y:S02]  /*68c0*/  SEL R75, R32.reuse, R75, P2 ;  /* 0x0000004b204b7207 */ /* 0x040fe40001000000 */
[C---:B------:R-:W-:Y:S02]  /*68d0*/  SEL R63, R32.reuse, R63, P1 ;  /* 0x0000003f203f7207 */ /* 0x040fe40000800000 */
[C---:B------:R-:W-:Y:S02]  /*68e0*/  SEL R73, R32.reuse, R73, P3 ;  /* 0x0000004920497207 */ /* 0x040fe40001800000 */
[----:B------:R-:W-:Y:S01]  /*68f0*/  SEL R49, R32, R49, P6 ;  /* 0x0000003120317207 */ /* 0x000fe20003000000 */
[-C--:B------:R-:W-:Y:S01]  /*6900*/  IMAD R26, R17, R30.reuse, RZ ;  /* 0x0000001e111a7224 */ /* 0x080fe200078e02ff */
        /* <DEDUP_REMOVED lines=21> */
[----:B------:R-:W-:Y:S02]  /*6a60*/  VIMNMX R54, PT, PT, R54, R68, !PT ;  /* 0x0000004436367248 */ /* 0x000fe40007fe0100 */
[----:B------:R-:W-:-:S02]  /*6a70*/  ISETP.GT.AND P1, PT, R62, R66, PT ;  /* 0x000000423e00720c */ /* 0x000fc40003f24270 */
[----:B------:R-:W-:Y:S02]  /*6a80*/  ISETP.GT.AND P2, PT, R58, R56, PT ;  /* 0x000000383a00720c */ /* 0x000fe40003f44270 */
[----:B------:R-:W-:Y:S02]  /*6a90*/  ISETP.GT.AND P3, PT, R52, R61, PT ;  /* 0x0000003d3400720c */ /* 0x000fe40003f64270 */
[----:B------:R-:W-:Y:S02]  /*6aa0*/  ISETP.GT.AND P6, PT, R46, R43, PT ;  /* 0x0000002b2e00720c */ /* 0x000fe40003fc4270 */
[----:B------:R-:W-:Y:S02]  /*6ab0*/  ISETP.GT.AND P4, PT, R60, R41, PT ;  /* 0x000000293c00720c */ /* 0x000fe40003f84270 */
[----:B------:R-:W-:Y:S02]  /*6ac0*/  ISETP.GT.AND P0, PT, R64, R55, PT ;  /* 0x000000374000720c */ /* 0x000fe40003f04270 */
[----:B------:R-:W-:-:S02]  /*6ad0*/  ISETP.GT.AND P5, PT, R26, R54, PT ;  /* 0x000000361a00720c */ /* 0x000fc40003fa4270 */
[----:B------:R-:W-:Y:S02]  /*6ae0*/  SEL R65, R34, R65, P1 ;  /* 0x0000004122417207 */ /* 0x000fe40000800000 */
[----:B------:R-:W-:Y:S02]  /*6af0*/  ISETP.GT.AND P1, PT, R48, R37, PT ;  /* 0x000000253000720c */ /* 0x000fe40003f24270 */
[C---:B------:R-:W-:Y:S02]  /*6b00*/  SEL R69, R34.reuse, R69, P2 ;  /* 0x0000004522457207 */ /* 0x040fe40001000000 */
[C---:B------:R-:W-:Y:S02]  /*6b10*/  SEL R45, R34.reuse, R45, P3 ;  /* 0x0000002d222d7207 */ /* 0x040fe40001800000 */
[----:B------:R-:W-:Y:S02]  /*6b20*/  SEL R53, R34, R53, P6 ;  /* 0x0000003522357207 */ /* 0x000fe40003000000 */
[----:B------:R-:W-:-:S02]  /*6b30*/  ISETP.GT.AND P2, PT, R36, R21, PT ;  /* 0x000000152400720c */ /* 0x000fc40003f44270 */
[----:B------:R-:W-:Y:S02]  /*6b40*/  SEL R51, R34, R51, P4 ;  /* 0x0000003322337207 */ /* 0x000fe40002000000 */
[----:B------:R-:W-:Y:S02]  /*6b50*/  ISETP.GT.AND P3, PT, R57, R38, PT ;  /* 0x000000263900720c */ /* 0x000fe40003f64270 */
[----:B------:R-:W-:Y:S02]  /*6b60*/  ISETP.GT.AND P6, PT, R25, R28, PT ;  /* 0x0000001c1900720c */ /* 0x000fe40003fc4270 */
[----:B------:R-:W-:Y:S02]  /*6b70*/  VIMNMX R61, PT, PT, R61, R52, !PT ;  /* 0x000000343d3d7248 */ /* 0x000fe40007fe0100 */
[----:B------:R-:W-:Y:S02]  /*6b80*/  VIMNMX R54, PT, PT, R54, R26, !PT ;  /* 0x0000001a36367248 */ /* 0x000fe40007fe0100 */
[----:B------:R-:W-:Y:S01]  /*6b90*/  SEL R50, R34, R50, P0 ;  /* 0x0000003222327207 */ /* 0x000fe20000000000 */
[-C--:B0-----:R-:W-:Y:S01]  /*6ba0*/  IMAD R52, R17, R23.reuse, RZ ;  /* 0x0000001711347224 */ /* 0x081fe200078e02ff */
[----:B------:R-:W-:Y:S01]  /*6bb0*/  VIMNMX R36, PT, PT, R21, R36, !PT ;  /* 0x0000002415247248 */ /* 0x000fe20007fe0100 */
[----:B------:R-:W-:Y:S01]  /*6bc0*/  IMAD R21, R16, R23, RZ ;  /* 0x0000001710157224 */ /* 0x000fe200078e02ff */
[----:B------:R-:W-:-:S02]  /*6bd0*/  ISETP.GT.AND P4, PT, R42, R47, PT ;  /* 0x0000002f2a00720c */ /* 0x000fc40003f84270 */
        /* <DEDUP_REMOVED lines=8> */
[----:B------:R-:W-:Y:S02]  /*6c60*/  VIMNMX R47, PT, PT, R47, R42, !PT ;  /* 0x0000002a2f2f7248 */ /* 0x000fe40007fe0100 */
[----:B------:R-:W-:Y:S01]  /*6c70*/  SEL R71, R34, R71, P5 ;  /* 0x0000004722477207 */ /* 0x000fe20002800000 */
[----:B------:R-:W-:Y:S01]  /*6c80*/  IMAD R16, R16, R35, RZ ;  /* 0x0000002310107224 */ /* 0x000fe200078e02ff */
[----:B------:R-:W-:-:S02]  /*6c90*/  ISETP.GT.AND P5, PT, R39, R24, PT ;  /* 0x000000182700720c */ /* 0x000fc40003fa4270 */
[----:B------:R-:W-:Y:S02]  /*6ca0*/  VIMNMX R42, PT, PT, R24, R39, !PT ;  /* 0x00000027182a7248 */ /* 0x000fe40007fe0100 */
[----:B------:R-:W-:Y:S01]  /*6cb0*/  SEL R59, R34, R59, P1 ;  /* 0x0000003b223b7207 */ /* 0x000fe20000800000 */
[----:B------:R-:W-:Y:S01]  /*6cc0*/  IMAD R24, R17, R27, RZ ;  /* 0x0000001b11187224 */ /* 0x000fe200078e02ff */
[----:B------:R-:W-:Y:S01]  /*6cd0*/  ISETP.GT.AND P1, PT, R30, R29, PT ;  /* 0x0000001d1e00720c */ /* 0x000fe20003f24270 */
[-C--:B------:R-:W-:Y:S01]  /*6ce0*/  IMAD R77, R19, R27.reuse, RZ ;  /* 0x0000001b134d7224 */ /* 0x080fe200078e02ff */
[----:B------:R-:W-:Y:S01]  /*6cf0*/  VIMNMX R39, PT, PT, R29, R30, !PT ;  /* 0x0000001e1d277248 */ /* 0x000fe20007fe0100 */
[----:B------:R-:W-:Y:S01]  /*6d00*/  IMAD R29, R18, R27, RZ ;  /* 0x0000001b121d7224 */ /* 0x000fe200078e02ff */
[----:B------:R-:W-:Y:S01]  /*6d10*/  VIMNMX R66, PT, PT, R66, R62, !PT ;  /* 0x0000003e42427248 */ /* 0x000fe20007fe0100 */
[-C--:B------:R-:W-:Y:S01]  /*6d20*/  IMAD R27, R17, R31.reuse, RZ ;  /* 0x0000001f111b7224 */ /* 0x080fe200078e02ff */
[----:B------:R-:W-:Y:S01]  /*6d30*/  VIMNMX R55, PT, PT, R55, R64, !PT ;  /* 0x0000004037377248 */ /* 0x000fe20007fe0100 */
[----:B------:R-:W-:Y:S01]  /*6d40*/  IMAD R30, R18, R31, RZ ;  /* 0x0000001f121e7224 */ /* 0x000fe200078e02ff */
[----:B------:R-:W-:-:S02]  /*6d50*/  VIMNMX R56, PT, PT, R56, R58, !PT ;  /* 0x0000003a38387248 */ /* 0x000fc40007fe0100 */
[----:B------:R-:W-:Y:S02]  /*6d60*/  VIMNMX R41, PT, PT, R41, R60, !PT ;  /* 0x0000003c29297248 */ /* 0x000fe40007fe0100 */
        /* <DEDUP_REMOVED lines=8> */
[----:B------:R-:W-:-:S02]  /*6df0*/  SEL R35, R34, R40, P2 ;  /* 0x0000002822237207 */ /* 0x000fc40001000000 */
[C---:B------:R-:W-:Y:S02]  /*6e00*/  SEL R75, R34.reuse, R75, P3 ;  /* 0x0000004b224b7207 */ /* 0x040fe40001800000 */
[----:B------:R-:W-:Y:S02]  /*6e10*/  SEL R63, R34, R63, P6 ;  /* 0x0000003f223f7207 */ /* 0x000fe40003000000 */
[----:B------:R-:W-:Y:S02]  /*6e20*/  ISETP.GT.AND P0, PT, R22, R33, PT ;  /* 0x000000211600720c */ /* 0x000fe40003f04270 */
[----:B------:R-:W-:Y:S02]  /*6e30*/  ISETP.GT.AND P2, PT, R21, R66, PT ;  /* 0x000000421500720c */ /* 0x000fe40003f44270 */
[----:B------:R-:W-:Y:S02]  /*6e40*/  ISETP.GT.AND P4, PT, R20, R55, PT ;  /* 0x000000371400720c */ /* 0x000fe40003f84270 */
[----:B------:R-:W-:-:S02]  /*6e50*/  ISETP.GT.AND P3, PT, R23, R56, PT ;  /* 0x000000381700720c */ /* 0x000fc40003f64270 */
[----:B------:R-:W-:Y:S02]  /*6e60*/  ISETP.GT.AND P6, PT, R16, R41, PT ;  /* 0x000000291000720c */ /* 0x000fe40003fc4270 */
[----:B------:R-:W-:Y:S02]  /*6e70*/  VIMNMX R33, PT, PT, R33, R22, !PT ;  /* 0x0000001621217248 */ /* 0x000fe40007fe0100 */
[----:B------:R-:W-:Y:S02]  /*6e80*/  VIMNMX R66, PT, PT, R66, R21, !PT ;  /* 0x0000001542427248 */ /* 0x000fe40007fe0100 */
[----:B------:R-:W-:Y:S02]  /*6e90*/  VIMNMX R55, PT, PT, R55, R20, !PT ;  /* 0x0000001437377248 */ /* 0x000fe40007fe0100 */
[----:B------:R-:W-:Y:S02]  /*6ea0*/  VIMNMX R56, PT, PT, R56, R23, !PT ;  /* 0x0000001738387248 */ /* 0x000fe40007fe0100 */
[----:B------:R-:W-:Y:S01]  /*6eb0*/  VIMNMX R41, PT, PT, R41, R16, !PT ;  /* 0x0000001029297248 */ /* 0x000fe20007fe0100 */
[----:B------:R-:W-:Y:S01]  /*6ec0*/  LDS.128 R20, [R7+0x60] ;  /* 0x0000600007147984 */ /* 0x000fe20000000c00 */
[----:B------:R-:W-:-:S03]  /*6ed0*/  VIADD R40, R2, 0x17 ;  /* 0x0000001702287836 */ /* 0x000fc60000000000 */
[----:B------:R-:W0:Y:S01]  /*6ee0*/  LDS.128 R16, [R3+0x1800] ;  /* 0x0018000003107984 */ /* 0x000e220000000c00 */
[----:B------:R-:W-:Y:S02]  /*6ef0*/  SEL R49, R34, R49, P1 ;  /* 0x0000003122317207 */ /* 0x000fe40000800000 */
[C---:B------:R-:W-:Y:S02]  /*6f00*/  SEL R50, R40.reuse, R50, P4 ;  /* 0x0000003228327207 */ /* 0x040fe40002000000 */
[----:B------:R-:W-:Y:S02]  /*6f10*/  SEL R65, R40, R65, P2 ;  /* 0x0000004128417207 */ /* 0x000fe40001000000 */
[----:B------:R-:W-:Y:S02]  /*6f20*/  ISETP.GT.AND P4, PT, R58, R37, PT ;  /* 0x000000253a00720c */ /* 0x000fe40003f84270 */
[----:B------:R-:W-:Y:S02]  /*6f30*/  ISETP.GT.AND P1, PT, R24, R43, PT ;  /* 0x0000002b1800720c */ /* 0x000fe40003f24270 */
[----:B------:R-:W-:-:S02]  /*6f40*/  ISETP.GT.AND P2, PT, R27, R54, PT ;  /* 0x000000361b00720c */ /* 0x000fc40003f44270 */
[----:B------:R-:W-:Y:S02]  /*6f50*/  VIMNMX R58, PT, PT, R37, R58, !PT ;  /* 0x0000003a253a7248 */ /* 0x000fe40007fe0100 */
[----:B------:R-:W-:Y:S02]  /*6f60*/  SEL R69, R40, R69, P3 ;  /* 0x0000004528457207 */ /* 0x000fe40001800000 */
[----:B------:R-:W-:Y:S02]  /*6f70*/  VIMNMX R43, PT, PT, R43, R24, !PT ;  /* 0x000000182b2b7248 */ /* 0x000fe40007fe0100 */
[----:B------:R-:W-:Y:S02]  /*6f80*/  VIMNMX R54, PT, PT, R54, R27, !PT ;  /* 0x0000001b36367248 */ /* 0x000fe40007fe0100 */
[----:B------:R-:W-:Y:S02]  /*6f90*/  ISETP.GT.AND P3, PT, R25, R26, PT ;  /* 0x0000001a1900720c */ /* 0x000fe40003f64270 */
[----:B------:R-:W-:-:S02]  /*6fa0*/  VIMNMX R37, PT, PT, R26, R25, !PT ;  /* 0x000000191a257248 */ /* 0x000fc40007fe0100 */
[----:B------:R-:W1:Y:S01]  /*6fb0*/  LDS.128 R24, [R7+0xe0] ;  /* 0x0000e00007187984 */ /* 0x000e620000000c00 */
[----:B------:R-:W-:Y:S02]  /*6fc0*/  SEL R44, R40, R44, P3 ;  /* 0x0000002c282c7207 */ /* 0x000fe40001800000 */
[----:B------:R-:W-:Y:S02]  /*6fd0*/  ISETP.GT.AND P3, PT, R48, R33, PT ;  /* 0x000000213000720c */ /* 0x000fe40003f64270 */
[----:B------:R-:W-:Y:S02]  /*6fe0*/  SEL R73, R34, R73, P5 ;  /* 0x0000004922497207 */ /* 0x000fe40002800000 */
[C---:B------:R-:W-:Y:S02]  /*6ff0*/  SEL R51, R40.reuse, R51, P6 ;  /* 0x0000003328337207 */ /* 0x040fe40003000000 */
[----:B------:R-:W-:Y:S02]  /*7000*/  SEL R71, R40, R71, P2 ;  /* 0x0000004728477207 */ /* 0x000fe40001000000 */
[----:B------:R-:W-:-:S02]  /*7010*/  VIMNMX R48, PT, PT, R33, R48, !PT ;  /* 0x0000003021307248 */ /* 0x000fc40007fe0100 */
[----:B------:R-:W-:Y:S02]  /*7020*/  ISETP.GT.AND P5, PT, R52, R61, PT ;  /* 0x0000003d3400720c */ /* 0x000fe40003fa4270 */
[----:B------:R-:W-:Y:S01]  /*7030*/  ISETP.GT.AND P6, PT, R29, R36, PT ;  /* 0x000000241d00720c */ /* 0x000fe20003fc4270 */
[----:B0-----:R-:W-:Y:S01]  /*7040*/  IMAD R33, R16, R20, RZ ;  /* 0x0000001410217224 */ /* 0x001fe200078e02ff */
[----:B------:R-:W-:Y:S02]  /*7050*/  ISETP.GT.AND P2, PT, R57, R28, PT ;  /* 0x0000001c3900720c */ /* 0x000fe40003f44270 */
[----:B------:R-:W-:Y:S02]  /*7060*/  SEL R59, R40, R59, P4 ;  /* 0x0000003b283b7207 */ /* 0x000fe40002000000 */
[----:B------:R-:W-:Y:S02]  /*7070*/  ISETP.GT.AND P4, PT, R77, R42, PT ;  /* 0x0000002a4d00720c */ /* 0x000fe40003f84270 */
[----:B------:R-:W-:-:S02]  /*7080*/  VIMNMX R77, PT, PT, R42, R77, !PT ;  /* 0x0000004d2a4d7248 */ /* 0x000fc40007fe0100 */
        /* <DEDUP_REMOVED lines=9> */
[----:B------:R-:W-:Y:S01]  /*7120*/  VIMNMX R66, PT, PT, R66, R33, !PT ;  /* 0x0000002142427248 */ /* 0x000fe20007fe0100 */
[----:B------:R-:W-:Y:S01]  /*7130*/  IMAD R33, R20, R19, RZ ;  /* 0x0000001314217224 */ /* 0x000fe200078e02ff */
[----:B------:R-:W-:Y:S02]  /*7140*/  VIMNMX R36, PT, PT, R36, R29, !PT ;  /* 0x0000001d24247248 */ /* 0x000fe40007fe0100 */
[----:B------:R-:W-:-:S02]  /*7150*/  VIMNMX R47, PT, PT, R47, R30, !PT ;  /* 0x0000001e2f2f7248 */ /* 0x000fc40007fe0100 */
[----:B------:R-:W-:Y:S02]  /*7160*/  VIMNMX R38, PT, PT, R28, R57, !PT ;  /* 0x000000391c267248 */ /* 0x000fe40007fe0100 */
[----:B------:R-:W0:Y:S01]  /*7170*/  LDS.128 R28, [R7+0x160] ;  /* 0x00016000071c7984 */ /* 0x000e220000000c00 */
[C---:B------:R-:W-:Y:S02]  /*7180*/  SEL R67, R40.reuse, R67, P5 ;  /* 0x0000004328437207 */ /* 0x040fe40002800000 */
[C---:B------:R-:W-:Y:S02]  /*7190*/  SEL R75, R40.reuse, R75, P1 ;  /* 0x0000004b284b7207 */ /* 0x040fe40000800000 */
[C---:B------:R-:W-:Y:S02]  /*71a0*/  SEL R73, R40.reuse, R73, P4 ;  /* 0x0000004928497207 */ /* 0x040fe40002000000 */
[----:B------:R-:W-:Y:S01]  /*71b0*/  SEL R49, R40, R49, P6 ;  /* 0x0000003128317207 */ /* 0x000fe20003000000 */
[----:B------:R-:W-:Y:S01]  /*71c0*/  IMAD R57, R20, R17, RZ ;  /* 0x0000001114397224 */ /* 0x000fe200078e02ff */
[----:B------:R-:W-:Y:S01]  /*71d0*/  @!P3 SEL R40, R34, R32, P0 ;  /* 0x000000202228b207 */ /* 0x000fe20000000000 */
[----:B------:R-:W-:Y:S01]  /*71e0*/  IMAD R32, R20, R18, RZ ;  /* 0x0000001214207224 */ /* 0x000fe200078e02ff */
[----:B------:R-:W-:Y:S01]  /*71f0*/  ISETP.GT.AND P4, PT, R33, R38, PT ;  /* 0x000000262100720c */ /* 0x000fe20003f84270 */
[----:B-1----:R-:W-:Y:S01]  /*7200*/  IMAD R62, R16, R24, RZ ;  /* 0x00000018103e7224 */ /* 0x002fe200078e02ff */
[----:B------:R-:W-:Y:S01]  /*7210*/  VIMNMX R20, PT, PT, R38, R33, !PT ;  /* 0x0000002126147248 */ /* 0x000fe20007fe0100 */
[----:B------:R-:W-:Y:S01]  /*7220*/  IMAD R38, R24, R17, RZ ;  /* 0x0000001118267224 */ /* 0x000fe200078e02ff */
[----:B------:R-:W-:-:S02]  /*7230*/  VIMNMX R52, PT, PT, R61, R52, !PT ;  /* 0x000000343d347248 */ /* 0x000fc40007fe0100 */
[----:B------:R-:W-:Y:S02]  /*7240*/  ISETP.GT.AND P3, PT, R62, R55, PT ;  /* 0x000000373e00720c */ /* 0x000fe40003f64270 */
[----:B------:R-:W-:Y:S02]  /*7250*/  ISETP.GT.AND P0, PT, R57, R52, PT ;  /* 0x000000343900720c */ /* 0x000fe40003f04270 */
[----:B------:R-:W-:Y:S02]  /*7260*/  VIMNMX R57, PT, PT, R52, R57, !PT ;  /* 0x0000003934397248 */ /* 0x000fe40007fe0100 */
[----:B------:R-:W-:Y:S01]  /*7270*/  VIMNMX R55, PT, PT, R55, R62, !PT ;  /* 0x0000003e37377248 */ /* 0x000fe20007fe0100 */
[----:B------:R-:W-:Y:S01]  /*7280*/  VIADD R62, R2, 0x18 ;  /* 0x00000018023e7836 */ /* 0x000fe20000000000 */
[----:B------:R-:W-:Y:S02]  /*7290*/  ISETP.GT.AND P6, PT, R38, R43, PT ;  /* 0x0000002b2600720c */ /* 0x000fe40003fc4270 */
[----:B------:R-:W-:-:S02]  /*72a0*/  ISETP.GT.AND P1, PT, R32, R37, PT ;  /* 0x000000252000720c */ /* 0x000fc40003f24270 */
[----:B------:R-:W-:Y:S02]  /*72b0*/  VIMNMX R52, PT, PT, R37, R32, !PT ;  /* 0x0000002025347248 */ /* 0x000fe40007fe0100 */
[----:B------:R-:W-:Y:S01]  /*72c0*/  VIMNMX R43, PT, PT, R43, R38, !PT ;  /* 0x000000262b2b7248 */ /* 0x000fe20007fe0100 */
[----:B------:R-:W1:Y:S01]  /*72d0*/  LDS.128 R32, [R7+0x1e0] ;  /* 0x0001e00007207984 */ /* 0x000e620000000c00 */
[C---:B------:R-:W-:Y:S02]  /*72e0*/  IMAD R38, R24.reuse, R19, RZ ;  /* 0x0000001318267224 */ /* 0x040fe400078e02ff */
[----:B------:R-:W-:Y:S01]  /*72f0*/  IMAD R37, R24, R18, RZ ;  /* 0x0000001218257224 */ /* 0x000fe200078e02ff */
[----:B------:R-:W-:Y:S02]  /*7300*/  SEL R65, R62, R65, P2 ;  /* 0x000000413e417207 */ /* 0x000fe40001000000 */
[----:B------:R-:W-:Y:S02]  /*7310*/  ISETP.GT.AND P2, PT, R38, R77, PT ;  /* 0x0000004d2600720c */ /* 0x000fe40003f44270 */
[----:B------:R-:W-:-:S02]  /*7320*/  VIMNMX R46, PT, PT, R39, R46, !PT ;  /* 0x0000002e272e7248 */ /* 0x000fc40007fe0100 */
[----:B------:R-:W-:Y:S02]  /*7330*/  ISETP.GT.AND P5, PT, R37, R36, PT ;  /* 0x000000242500720c */ /* 0x000fe40003fa4270 */
[----:B------:R-:W-:Y:S02]  /*7340*/  VIMNMX R24, PT, PT, R36, R37, !PT ;  /* 0x0000002524187248 */ /* 0x000fe40007fe0100 */
[----:B------:R-:W-:Y:S02]  /*7350*/  VIMNMX R77, PT, PT, R77, R38, !PT ;  /* 0x000000264d4d7248 */ /* 0x000fe40007fe0100 */
        /* <DEDUP_REMOVED lines=9> */
[----:B------:R-:W-:Y:S01]  /*73f0*/  IMAD R61, R28, R19, RZ ;  /* 0x000000131c3d7224 */ /* 0x000fe200078e02ff */
[----:B------:R-:W-:Y:S01]  /*7400*/  SEL R42, R62, R42, P5 ;  /* 0x0000002a3e2a7207 */ /* 0x000fe20002800000 */
[----:B-1----:R-:W-:Y:S01]  /*7410*/  IMAD R17, R32, R17, RZ ;  /* 0x0000001120117224 */ /* 0x002fe200078e02ff */
[----:B------:R-:W-:Y:S01]  /*7420*/  SEL R50, R62, R50, P3 ;  /* 0x000000323e327207 */ /* 0x000fe20001800000 */
[----:B------:R-:W-:Y:S01]  /*7430*/  IMAD R16, R16, R32, RZ ;  /* 0x0000002010107224 */ /* 0x000fe200078e02ff */
[----:B------:R-:W-:Y:S02]  /*7440*/  ISETP.GT.AND P3, PT, R61, R46, PT ;  /* 0x0000002e3d00720c */ /* 0x000fe40003f64270 */
[----:B------:R-:W-:-:S02]  /*7450*/  ISETP.GT.AND P5, PT, R17, R58, PT ;  /* 0x0000003a1100720c */ /* 0x000fc40003fa4270 */
[----:B------:R-:W-:Y:S02]  /*7460*/  VIMNMX R58, PT, PT, R58, R17, !PT ;  /* 0x000000113a3a7248 */ /* 0x000fe40007fe0100 */
[----:B------:R-:W-:Y:S01]  /*7470*/  VIMNMX R46, PT, PT, R46, R61, !PT ;  /* 0x0000003d2e2e7248 */ /* 0x000fe20007fe0100 */
[-C--:B------:R-:W-:Y:S01]  /*7480*/  IMAD R61, R32, R18.reuse, RZ ;  /* 0x00000012203d7224 */ /* 0x080fe200078e02ff */
[----:B------:R-:W-:Y:S01]  /*7490*/  SEL R53, R62, R53, P6 ;  /* 0x000000353e357207 */ /* 0x000fe20003000000 */
[----:B--2---:R-:W-:Y:S01]  /*74a0*/  IMAD R17, R36, R21, RZ ;  /* 0x0000001524117224 */ /* 0x004fe200078e02ff */
[----:B------:R-:W-:Y:S01]  /*74b0*/  SEL R71, R62, R71, P1 ;  /* 0x000000473e477207 */ /* 0x000fe20000800000 */
[----:B------:R-:W-:Y:S01]  /*74c0*/  IMAD R64, R28, R18, RZ ;  /* 0x000000121c407224 */ /* 0x000fe200078e02ff */
[----:B------:R-:W-:Y:S02]  /*74d0*/  ISETP.GT.AND P6, PT, R16, R41, PT ;  /* 0x000000291000720c */ /* 0x000fe40003fc4270 */
[----:B------:R-:W-:Y:S01]  /*74e0*/  ISETP.GT.AND P1, PT, R17, R66, PT ;  /* 0x000000421100720c */ /* 0x000fe20003f24270 */
[----:B------:R-:W-:Y:S01]  /*74f0*/  IMAD R19, R32, R19, RZ ;  /* 0x0000001320137224 */ /* 0x000fe200078e02ff */
[----:B------:R-:W-:Y:S01]  /*7500*/  VIMNMX R41, PT, PT, R41, R16, !PT ;  /* 0x0000001029297248 */ /* 0x000fe20007fe0100 */
[C---:B------:R-:W-:Y:S01]  /*7510*/  IMAD R18, R37.reuse, R21, RZ ;  /* 0x0000001525127224 */ /* 0x040fe200078e02ff */
[----:B------:R-:W-:Y:S01]  /*7520*/  SEL R73, R62, R73, P2 ;  /* 0x000000493e497207 */ /* 0x000fe20001000000 */
        /* <DEDUP_REMOVED lines=21> */
[----:B------:R-:W-:Y:S01]  /*7680*/  SEL R67, R62, R67, P4 ;  /* 0x000000433e437207 */ /* 0x000fe20002000000 */
[----:B------:R-:W-:Y:S01]  /*7690*/  IMAD R68, R39, R25, RZ ;  /* 0x0000001927447224 */ /* 0x000fe200078e02ff */
[----:B------:R-:W-:Y:S01]  /*76a0*/  ISETP.GT.AND P4, PT, R32, R55, PT ;  /* 0x000000372000720c */ /* 0x000fe20003f84270 */
[----:B------:R-:W-:Y:S01]  /*76b0*/  IMAD R25, R37, R29, RZ ;  /* 0x0000001d25197224 */ /* 0x000fe200078e02ff */
        /* <DEDUP_REMOVED lines=8> */
[-C--:B------:R-:W-:Y:S01]  /*7740*/  IMAD R36, R36, R33.reuse, RZ ;  /* 0x0000002124247224 */ /* 0x080fe200078e02ff */
[----:B------:R-:W-:Y:S01]  /*7750*/  ISETP.GT.AND P4, PT, R37, R58, PT ;  /* 0x0000003a2500720c */ /* 0x000fe20003f84270 */
[----:B------:R-:W-:-:S02]  /*7760*/  IMAD R38, R38, R33, RZ ;  /* 0x0000002126267224 */ /* 0x000fc400078e02ff */
[----:B------:R-:W-:Y:S01]  /*7770*/  IMAD R33, R39, R33, RZ ;  /* 0x0000002127217224 */ /* 0x000fe200078e02ff */
[----:B------:R-:W-:Y:S02]  /*7780*/  SEL R51, R62, R51, P6 ;  /* 0x000000333e337207 */ /* 0x000fe40003000000 */
[----:B------:R-:W-:Y:S02]  /*7790*/  ISETP.GT.AND P6, PT, R36, R41, PT ;  /* 0x000000292400720c */ /* 0x000fe40003fc4270 */
[C---:B------:R-:W-:Y:S02]  /*77a0*/  SEL R59, R32.reuse, R59, P4 ;  /* 0x0000003b203b7207 */ /* 0x040fe40002000000 */
[----:B------:R-:W-:Y:S01]  /*77b0*/  ISETP.GT.AND P4, PT, R33, R48, PT ;  /* 0x000000302100720c */ /* 0x000fe20003f84270 */
[C---:B------:R-:W-:Y:S01]  /*77c0*/  IMAD R21, R39.reuse, R21, RZ ;  /* 0x0000001527157224 */ /* 0x040fe200078e02ff */
[C---:B------:R-:W-:Y:S01]  /*77d0*/  SEL R65, R32.reuse, R65, P1 ;  /* 0x0000004120417207 */ /* 0x040fe20000800000 */
[----:B------:R-:W-:Y:S01]  /*77e0*/  IMAD R29, R39, R29, RZ ;  /* 0x0000001d271d7224 */ /* 0x000fe200078e02ff */
[----:B------:R-:W-:-:S02]  /*77f0*/  SEL R69, R32, R69, P3 ;  /* 0x0000004520457207 */ /* 0x000fc40001800000 */
[----:B------:R-:W-:Y:S02]  /*7800*/  SEL R51, R32, R51, P6 ;  /* 0x0000003320337207 */ /* 0x000fe40003000000 */
[----:B------:R-:W-:Y:S02]  /*7810*/  ISETP.GT.AND P1, PT, R25, R54, PT ;  /* 0x000000361900720c */ /* 0x000fe40003f24270 */
[----:B------:R-:W-:Y:S02]  /*7820*/  ISETP.GT.AND P3, PT, R61, R52, PT ;  /* 0x000000343d00720c */ /* 0x000fe40003f64270 */
[----:B------:R-:W-:Y:S02]  /*7830*/  ISETP.GT.AND P6, PT, R28, R24, PT ;  /* 0x000000181c00720c */ /* 0x000fe40003fc4270 */
[C---:B------:R-:W-:Y:S02]  /*7840*/  SEL R45, R32.reuse, R45, P5 ;  /* 0x0000002d202d7207 */ /* 0x040fe40002800000 */
[----:B------:R-:W-:-:S02]  /*7850*/  SEL R53, R32, R53, P2 ;  /* 0x0000003520357207 */ /* 0x000fc40001000000 */
[C---:B------:R-:W-:Y:S02]  /*7860*/  SEL R71, R32.reuse, R71, P1 ;  /* 0x0000004720477207 */ /* 0x040fe40000800000 */
[C---:B------:R-:W-:Y:S02]  /*7870*/  SEL R44, R32.reuse, R44, P3 ;  /* 0x0000002c202c7207 */ /* 0x040fe40001800000 */
[----:B------:R-:W-:Y:S02]  /*7880*/  SEL R42, R32, R42, P6 ;  /* 0x0000002a202a7207 */ /* 0x000fe40003000000 */
[----:B------:R-:W-:Y:S02]  /*7890*/  ISETP.GT.AND P5, PT, R64, R47, PT ;  /* 0x0000002f4000720c */ /* 0x000fe40003fa4270 */
[----:B------:R-:W-:Y:S02]  /*78a0*/  ISETP.GT.AND P2, PT, R38, R60, PT ;  /* 0x0000003c2600720c */ /* 0x000fe40003f44270 */
[----:B------:R-:W-:-:S02]  /*78b0*/  ISETP.GT.AND P1, PT, R21, R20, PT ;  /* 0x000000141500720c */ /* 0x000fc40003f24270 */
[----:B------:R-:W-:Y:S02]  /*78c0*/  ISETP.GT.AND P3, PT, R68, R77, PT ;  /* 0x0000004d4400720c */ /* 0x000fe40003f64270 */
[----:B------:R-:W-:Y:S02]  /*78d0*/  ISETP.GT.AND P6, PT, R29, R46, PT ;  /* 0x0000002e1d00720c */ /* 0x000fe40003fc4270 */
[C---:B------:R-:W-:Y:S02]  /*78e0*/  SEL R67, R32.reuse, R67, P5 ;  /* 0x0000004320437207 */ /* 0x040fe40002800000 */
[C---:B------:R-:W-:Y:S02]  /*78f0*/  SEL R75, R32.reuse, R75, P2 ;  /* 0x0000004b204b7207 */ /* 0x040fe40001000000 */
[C---:B------:R-:W-:Y:S02]  /*7900*/  SEL R63, R32.reuse, R63, P1 ;  /* 0x0000003f203f7207 */ /* 0x040fe40000800000 */
[----:B------:R-:W-:-:S02]  /*7910*/  SEL R73, R32, R73, P3 ;  /* 0x0000004920497207 */ /* 0x000fc40001800000 */
[----:B------:R-:W-:Y:S01]  /*7920*/  SEL R49, R32, R49, P6 ;  /* 0x0000003120317207 */ /* 0x000fe20003000000 */
[-C--:B0-----:R-:W-:Y:S01]  /*7930*/  IMAD R39, R19, R26.reuse, RZ ;  /* 0x0000001a13277224 */ /* 0x081fe200078e02ff */
        /* <DEDUP_REMOVED lines=15> */
[C---:B------:R-:W-:Y:S01]  /*7a30*/  IMAD R48, R17.reuse, R22, RZ ;  /* 0x0000001611307224 */ /* 0x040fe200078e02ff */
[----:B------:R-:W-:Y:S01]  /*7a40*/  VIMNMX R37, PT, PT, R58, R37, !PT ;  /* 0x000000253a257248 */ /* 0x000fe20007fe0100 */
[----:B------:R-:W-:Y:S01]  /*7a50*/  IMAD R36, R17, R30, RZ ;  /* 0x0000001e11247224 */ /* 0x000fe200078e02ff */
[----:B------:R-:W-:Y:S01]  /*7a60*/  VIMNMX R68, PT, PT, R77, R68, !PT ;  /* 0x000000444d447248 */ /* 0x000fe20007fe0100 */
[-C--:B------:R-:W-:Y:S01]  /*7a70*/  IMAD R26, R18, R30.reuse, RZ ;  /* 0x0000001e121a7224 */ /* 0x080fe200078e02ff */
        /* <DEDUP_REMOVED lines=11> */
[----:B------:R-:W-:Y:S02]  /*7b30*/  SEL R65, R34, R65, P1 ;  /* 0x0000004122417207 */ /* 0x000fe40000800000 */
[----:B------:R-:W-:Y:S02]  /*7b40*/  ISETP.GT.AND P2, PT, R54, R56, PT ;  /* 0x000000383600720c */ /* 0x000fe40003f44270 */
[----:B------:R-:W-:Y:S02]  /*7b50*/  ISETP.GT.AND P6, PT, R40, R43, PT ;  /* 0x0000002b2800720c */ /* 0x000fe40003fc4270 */
[----:B------:R-:W-:-:S02]  /*7b60*/  ISETP.GT.AND P1, PT, R46, R37, PT ;  /* 0x000000252e00720c */ /* 0x000fc40003f24270 */
        /* <DEDUP_REMOVED lines=9> */
[C---:B------:R-:W-:Y:S02]  /*7c00*/  SEL R69, R34.reuse, R69, P2 ;  /* 0x0000004522457207 */ /* 0x040fe40001000000 */
[----:B------:R-:W-:Y:S02]  /*7c10*/  SEL R53, R34, R53, P6 ;  /* 0x0000003522357207 */ /* 0x000fe40003000000 */
[----:B------:R-:W-:-:S02]  /*7c20*/  VIMNMX R68, PT, PT, R68, R39, !PT ;  /* 0x0000002744447248 */ /* 0x000fc40007fe0100 */
[----:B------:R-:W-:Y:S02]  /*7c30*/  SEL R59, R34, R59, P1 ;  /* 0x0000003b223b7207 */ /* 0x000fe40000800000 */
        /* <DEDUP_REMOVED lines=17> */
[----:B------:R-:W-:Y:S01]  /*7d50*/  ISETP.GT.AND P3, PT, R77, R38, PT ;  /* 0x000000264d00720c */ /* 0x000fe20003f64270 */
[----:B------:R-:W-:Y:S01]  /*7d60*/  IMAD R30, R18, R31, RZ ;  /* 0x0000001f121e7224 */ /* 0x000fe200078e02ff */
[----:B------:R-:W-:-:S02]  /*7d70*/  VIMNMX R66, PT, PT, R66, R60, !PT ;  /* 0x0000003c42427248 */ /* 0x000fc40007fe0100 */
[----:B------:R-:W-:Y:S02]  /*7d80*/  VIMNMX R55, PT, PT, R55, R62, !PT ;  /* 0x0000003e37377248 */ /* 0x000fe40007fe0100 */
[----:B------:R-:W-:Y:S01]  /*7d90*/  VIMNMX R56, PT, PT, R56, R54, !PT ;  /* 0x0000003638387248 */ /* 0x000fe20007fe0100 */
[-C--:B------:R-:W-:Y:S01]  /*7da0*/  IMAD R54, R17, R31.reuse, RZ ;  /* 0x0000001f11367224 */ /* 0x080fe200078e02ff */
        /* <DEDUP_REMOVED lines=39> */
[----:B------:R-:W1:Y:S01]  /*8020*/  LDS.128 R24, [R7+0xf0] ;  /* 0x0000f00007187984 */ /* 0x000e620000000c00 */
[----:B------:R-:W-:Y:S02]  /*8030*/  SEL R44, R42, R44, P3 ;  /* 0x0000002c2a2c7207 */ /* 0x000fe40001800000 */
[----:B------:R-:W-:Y:S02]  /*8040*/  SEL R73, R34, R73, P5 ;  /* 0x0000004922497207 */ /* 0x000fe40002800000 */
[----:B------:R-:W-:Y:S02]  /*8050*/  ISETP.GT.AND P3, PT, R46, R33, PT ;  /* 0x000000212e00720c */ /* 0x000fe40003f64270 */
[----:B------:R-:W-:-:S02]  /*8060*/  ISETP.GT.AND P5, PT, R48, R57, PT ;  /* 0x000000393000720c */ /* 0x000fc40003fa4270 */
[C---:B------:R-:W-:Y:S02]  /*8070*/  SEL R50, R42.reuse, R50, P4 ;  /* 0x000000322a327207 */ /* 0x040fe40002000000 */
[C---:B------:R-:W-:Y:S02]  /*8080*/  SEL R51, R42.reuse, R51, P6 ;  /* 0x000000332a337207 */ /* 0x040fe40003000000 */
[----:B------:R-:W-:Y:S02]  /*8090*/  SEL R71, R42, R71, P2 ;  /* 0x000000472a477207 */ /* 0x000fe40001000000 */
[----:B------:R-:W-:Y:S02]  /*80a0*/  VIMNMX R46, PT, PT, R33, R46, !PT ;  /* 0x0000002e212e7248 */ /* 0x000fe40007fe0100 */
[----:B------:R-:W-:Y:S02]  /*80b0*/  ISETP.GT.AND P4, PT, R58, R37, PT ;  /* 0x000000253a00720c */ /* 0x000fe40003f84270 */
[----:B------:R-:W-:-:S02]  /*80c0*/  ISETP.GT.AND P6, PT, R61, R28, PT ;  /* 0x0000001c3d00720c */ /* 0x000fc40003fc4270 */
[----:B------:R-:W-:Y:S01]  /*80d0*/  ISETP.GT.AND P2, PT, R29, R36, PT ;  /* 0x000000241d00720c */ /* 0x000fe20003f44270 */
[----:B0-----:R-:W-:Y:S01]  /*80e0*/  IMAD R33, R16, R20, RZ ;  /* 0x0000001410217224 */ /* 0x001fe200078e02ff */
[----:B------:R-:W-:Y:S02]  /*80f0*/  SEL R45, R42, R45, P5 ;  /* 0x0000002d2a2d7207 */ /* 0x000fe40002800000 */
[----:B------:R-:W-:Y:S02]  /*8100*/  VIMNMX R48, PT, PT, R57, R48, !PT ;  /* 0x0000003039307248 */ /* 0x000fe40007fe0100 */
[----:B------:R-:W-:Y:S02]  /*8110*/  ISETP.GT.AND P5, PT, R30, R47, PT ;  /* 0x0000002f1e00720c */ /* 0x000fe40003fa4270 */
[----:B------:R-:W-:Y:S02]  /*8120*/  SEL R53, R42, R53, P1 ;  /* 0x000000352a357207 */ /* 0x000fe40000800000 */
[----:B------:R-:W-:-:S02]  /*8130*/  VIMNMX R61, PT, PT, R28, R61, !PT ;  /* 0x0000003d1c3d7248 */ /* 0x000fc40007fe0100 */
[----:B------:R-:W-:Y:S02]  /*8140*/  VIMNMX R47, PT, PT, R47, R30, !PT ;  /* 0x0000001e2f2f7248 */ /* 0x000fe40007fe0100 */
[----:B------:R-:W-:Y:S02]  /*8150*/  ISETP.GT.AND P1, PT, R31, R38, PT ;  /* 0x000000261f00720c */ /* 0x000fe40003f24270 */
[----:B------:R-:W-:Y:S02]  /*8160*/  VIMNMX R57, PT, PT, R38, R31, !PT ;  /* 0x0000001f26397248 */ /* 0x000fe40007fe0100 */
[----:B------:R-:W-:Y:S02]  /*8170*/  VIMNMX R36, PT, PT, R36, R29, !PT ;  /* 0x0000001d24247248 */ /* 0x000fe40007fe0100 */
[C---:B------:R-:W-:Y:S01]  /*8180*/  SEL R59, R42.reuse, R59, P4 ;  /* 0x0000003b2a3b7207 */ /* 0x040fe20002000000 */
[----:B------:R-:W0:Y:S01]  /*8190*/  LDS.128 R28, [R7+0x170] ;  /* 0x00017000071c7984 */ /* 0x000e220000000c00 */
[----:B------:R-:W-:-:S02]  /*81a0*/  SEL R60, R42, R35, P6 ;  /* 0x000000232a3c7207 */ /* 0x000fc40003000000 */
[----:B------:R-:W-:Y:S01]  /*81b0*/  SEL R63, R42, R63, P2 ;  /* 0x0000003f2a3f7207 */ /* 0x000fe20001000000 */
[C---:B------:R-:W-:Y:S01]  /*81c0*/  IMAD R35, R20.reuse, R17, RZ ;  /* 0x0000001114237224 */ /* 0x040fe200078e02ff */
[----:B------:R-:W-:Y:S01]  /*81d0*/  VIMNMX R58, PT, PT, R37, R58, !PT ;  /* 0x0000003a253a7248 */ /* 0x000fe20007fe0100 */
[----:B------:R-:W-:Y:S01]  /*81e0*/  IMAD R37, R20, R18, RZ ;  /* 0x0000001214257224 */ /* 0x000fe200078e02ff */
[----:B------:R-:W-:Y:S01]  /*81f0*/  ISETP.GT.AND P4, PT, R77, R68, PT ;  /* 0x000000444d00720c */ /* 0x000fe20003f84270 */
[----:B-1----:R-:W-:Y:S01]  /*8200*/  IMAD R38, R16, R24, RZ ;  /* 0x0000001810267224 */ /* 0x002fe200078e02ff */
[----:B------:R-:W-:Y:S02]  /*8210*/  ISETP.GT.AND P6, PT, R40, R39, PT ;  /* 0x000000272800720c */ /* 0x000fe40003fc4270 */
[----:B------:R-:W-:Y:S02]  /*8220*/  ISETP.GT.AND P2, PT, R33, R66, PT ;  /* 0x000000422100720c */ /* 0x000fe40003f44270 */
[----:B------:R-:W-:Y:S01]  /*8230*/  VIMNMX R66, PT, PT, R66, R33, !PT ;  /* 0x0000002142427248 */ /* 0x000fe20007fe0100 */
[----:B------:R-:W-:Y:S01]  /*8240*/  IMAD R33, R20, R19, RZ ;  /* 0x0000001314217224 */ /* 0x000fe200078e02ff */
[----:B------:R-:W-:-:S02]  /*8250*/  SEL R67, R42, R67, P5 ;  /* 0x000000432a437207 */ /* 0x000fc40002800000 */
[C---:B------:R-:W-:Y:S02]  /*8260*/  SEL R75, R42.reuse, R75, P1 ;  /* 0x0000004b2a4b7207 */ /* 0x040fe40000800000 */
[C---:B------:R-:W-:Y:S02]  /*8270*/  SEL R73, R42.reuse, R73, P4 ;  /* 0x000000492a497207 */ /* 0x040fe40002000000 */
[----:B------:R-:W-:Y:S02]  /*8280*/  SEL R49, R42, R49, P6 ;  /* 0x000000312a317207 */ /* 0x000fe40003000000 */
[----:B------:R-:W-:Y:S02]  /*8290*/  @!P3 SEL R42, R34, R32, P0 ;  /* 0x00000020222ab207 */ /* 0x000fe40000000000 */
[----:B------:R-:W-:Y:S02]  /*82a0*/  ISETP.GT.AND P0, PT, R35, R48, PT ;  /* 0x000000302300720c */ /* 0x000fe40003f04270 */
[----:B------:R-:W-:Y:S01]  /*82b0*/  VIMNMX R62, PT, PT, R48, R35, !PT ;  /* 0x00000023303e7248 */ /* 0x000fe20007fe0100 */
[----:B------:R-:W-:Y:S01]  /*82c0*/  VIADD R48, R2, 0x1c ;  /* 0x0000001c02307836 */ /* 0x000fe20000000000 */
[----:B------:R-:W-:-:S02]  /*82d0*/  ISETP.GT.AND P1, PT, R37, R52, PT ;  /* 0x000000342500720c */ /* 0x000fc40003f24270 */
[----:B------:R-:W-:Y:S02]  /*82e0*/  ISETP.GT.AND P3, PT, R38, R55, PT ;  /* 0x000000372600720c */ /* 0x000fe40003f64270 */
[----:B------:R-:W-:Y:S01]  /*82f0*/  VIMNMX R52, PT, PT, R52, R37, !PT ;  /* 0x0000002534347248 */ /* 0x000fe20007fe0100 */
[----:B------:R-:W-:Y:S01]  /*8300*/  IMAD R37, R24, R19, RZ ;  /* 0x0000001318257224 */ /* 0x000fe200078e02ff */
[----:B------:R-:W-:Y:S02]  /*8310*/  ISETP.GT.AND P4, PT, R33, R36, PT ;  /* 0x000000242100720c */ /* 0x000fe40003f84270 */
[----:B------:R-:W-:Y:S01]  /*8320*/  VIMNMX R20, PT, PT, R36, R33, !PT ;  /* 0x0000002124147248 */ /* 0x000fe20007fe0100 */
[C---:B------:R-:W-:Y:S01]  /*8330*/  IMAD R36, R24.reuse, R17, RZ ;  /* 0x0000001118247224 */ /* 0x040fe200078e02ff */
[----:B------:R-:W-:Y:S01]  /*8340*/  VIMNMX R55, PT, PT, R55, R38, !PT ;  /* 0x0000002637377248 */ /* 0x000fe20007fe0100 */
[----:B------:R-:W1:Y:S01]  /*8350*/  LDS.128 R32, [R7+0x1f0] ;  /* 0x0001f00007207984 */ /* 0x000e620000000c00 */
[----:B------:R-:W-:Y:S01]  /*8360*/  IMAD R38, R24, R18, RZ ;  /* 0x0000001218267224 */ /* 0x000fe200078e02ff */
[----:B------:R-:W-:-:S02]  /*8370*/  VIMNMX R68, PT, PT, R68, R77, !PT ;  /* 0x0000004d44447248 */ /* 0x000fc40007fe0100 */
[----:B------:R-:W-:Y:S02]  /*8380*/  SEL R65, R48, R65, P2 ;  /* 0x0000004130417207 */ /* 0x000fe40001000000 */
[----:B------:R-:W-:Y:S02]  /*8390*/  ISETP.GT.AND P6, PT, R36, R43, PT ;  /* 0x0000002b2400720c */ /* 0x000fe40003fc4270 */
[----:B------:R-:W-:Y:S02]  /*83a0*/  ISETP.GT.AND P5, PT, R38, R61, PT ;  /* 0x0000003d2600720c */ /* 0x000fe40003fa4270 */
[----:B------:R-:W-:Y:S02]  /*83b0*/  ISETP.GT.AND P2, PT, R37, R68, PT ;  /* 0x000000442500720c */ /* 0x000fe40003f44270 */
[----:B------:R-:W-:Y:S02]  /*83c0*/  VIMNMX R40, PT, PT, R39, R40, !PT ;  /* 0x0000002827287248 */ /* 0x000fe40007fe0100 */
[----:B------:R-:W-:-:S02]  /*83d0*/  VIMNMX R43, PT, PT, R43, R36, !PT ;  /* 0x000000242b2b7248 */ /* 0x000fc40007fe0100 */
[----:B------:R-:W-:Y:S02]  /*83e0*/  VIMNMX R61, PT, PT, R61, R38, !PT ;  /* 0x000000263d3d7248 */ /* 0x000fe40007fe0100 */
[----:B------:R-:W-:Y:S02]  /*83f0*/  VIMNMX R68, PT, PT, R68, R37, !PT ;  /* 0x0000002544447248 */ /* 0x000fe40007fe0100 */
[----:B------:R-:W2:Y:S01]  /*8400*/  LDS.128 R36, [R3+0x1d00] ;  /* 0x001d000003247984 */ /* 0x000ea20000000c00 */
[----:B0-----:R-:W-:Y:S01]  /*8410*/  IMAD R77, R16, R28, RZ ;  /* 0x0000001c104d7224 */ /* 0x001fe200078e02ff */
[----:B------:R-:W-:-:S04]  /*8420*/  SEL R45, R48, R45, P0 ;  /* 0x0000002d302d7207 */ /* 0x000fc80000000000 */
[----:B------:R-:W-:Y:S02]  /*8430*/  ISETP.GT.AND P0, PT, R77, R56, PT ;  /* 0x000000384d00720c */ /* 0x000fe40003f04270 */
[----:B------:R-:W-:Y:S01]  /*8440*/  VIMNMX R56, PT, PT, R56, R77, !PT ;  /* 0x0000004d38387248 */ /* 0x000fe20007fe0100 */
[-C--:B------:R-:W-:Y:S01]  /*8450*/  IMAD R77, R28, R17.reuse, RZ ;  /* 0x000000111c4d7224 */ /* 0x080fe200078e02ff */
[C---:B------:R-:W-:Y:S02]  /*8460*/  SEL R44, R48.reuse, R44, P1 ;  /* 0x0000002c302c7207 */ /* 0x040fe40000800000 */
[----:B------:R-:W-:Y:S02]  /*8470*/  SEL R60, R48, R60, P5 ;  /* 0x0000003c303c7207 */ /* 0x000fe40002800000 */
[----:B------:R-:W-:Y:S01]  /*8480*/  ISETP.GT.AND P1, PT, R77, R54, PT ;  /* 0x000000364d00720c */ /* 0x000fe20003f24270 */
[----:B-1----:R-:W-:Y:S01]  /*8490*/  IMAD R17, R32, R17, RZ ;  /* 0x0000001120117224 */ /* 0x002fe200078e02ff */
[----:B------:R-:W-:Y:S01]  /*84a0*/  VIMNMX R54, PT, PT, R54, R77, !PT ;  /* 0x0000004d36367248 */ /* 0x000fe20007fe0100 */
[----:B------:R-:W-:-:S02]  /*84b0*/  IMAD R24, R28, R18, RZ ;  /* 0x000000121c187224 */ /* 0x000fc400078e02ff */
[----:B------:R-:W-:Y:S01]  /*84c0*/  IMAD R77, R28, R19, RZ ;  /* 0x000000131c4d7224 */ /* 0x000fe200078e02ff */
[----:B------:R-:W-:Y:S01]  /*84d0*/  ISETP.GT.AND P5, PT, R17, R58, PT ;  /* 0x0000003a1100720c */ /* 0x000fe20003fa4270 */
[----:B------:R-:W-:Y:S01]  /*84e0*/  IMAD R16, R16, R32, RZ ;  /* 0x0000002010107224 */ /* 0x000fe200078e02ff */
[----:B------:R-:W-:Y:S01]  /*84f0*/  VIMNMX R58, PT, PT, R58, R17, !PT ;  /* 0x000000113a3a7248 */ /* 0x000fe20007fe0100 */
[C---:B------:R-:W-:Y:S02]  /*8500*/  IMAD R18, R32.reuse, R18, RZ ;  /* 0x0000001220127224 */ /* 0x040fe400078e02ff */
[----:B------:R-:W-:Y:S01]  /*8510*/  IMAD R19, R32, R19, RZ ;  /* 0x0000001320137224 */ /* 0x000fe200078e02ff */
[C---:B------:R-:W-:Y:S02]  /*8520*/  SEL R53, R48.reuse, R53, P6 ;  /* 0x0000003530357207 */ /* 0x040fe40003000000 */
[C---:B------:R-:W-:Y:S02]  /*8530*/  SEL R73, R48.reuse, R73, P2 ;  /* 0x0000004930497207 */ /* 0x040fe40001000000 */
[----:B------:R-:W-:Y:S01]  /*8540*/  SEL R69, R48, R69, P0 ;  /* 0x0000004530457207 */ /* 0x000fe20000000000 */
[----:B--2---:R-:W-:Y:S01]  /*8550*/  IMAD R17, R36, R21, RZ ;  /* 0x0000001524117224 */ /* 0x004fe200078e02ff */
[----:B------:R-:W-:-:S02]  /*8560*/  SEL R71, R48, R71, P1 ;  /* 0x0000004730477207 */ /* 0x000fc40000800000 */
[----:B------:R-:W-:Y:S02]  /*8570*/  ISETP.GT.AND P6, PT, R16, R41, PT ;  /* 0x000000291000720c */ /* 0x000fe40003fc4270 */
[----:B------:R-:W-:Y:S02]  /*8580*/  ISETP.GT.AND P2, PT, R18, R57, PT ;  /* 0x000000391200720c */ /* 0x000fe40003f44270 */
[----:B------:R-:W-:Y:S02]  /*8590*/  ISETP.GT.AND P0, PT, R19, R46, PT ;  /* 0x0000002e1300720c */ /* 0x000fe40003f04270 */
[----:B------:R-:W-:Y:S02]  /*85a0*/  ISETP.GT.AND P1, PT, R17, R66, PT ;  /* 0x000000421100720c */ /* 0x000fe40003f24270 */
[C---:B------:R-:W-:Y:S02]  /*85b0*/  SEL R63, R48.reuse, R63, P4 ;  /* 0x0000003f303f7207 */ /* 0x040fe40002000000 */
[----:B------:R-:W-:-:S02]  /*85c0*/  SEL R50, R48, R50, P3 ;  /* 0x0000003230327207 */ /* 0x000fc40001800000 */
        /* <DEDUP_REMOVED lines=8> */
[----:B------:R-:W-:Y:S02]  /*8650*/  ISETP.GT.AND P4, PT, R24, R47, PT ;  /* 0x0000002f1800720c */ /* 0x000fe40003f84270 */
        /* <DEDUP_REMOVED lines=14> */
[----:B------:R-:W-:Y:S01]  /*8740*/  IMAD R36, R36, R33, RZ ;  /* 0x0000002124247224 */ /* 0x000fe200078e02ff */
[----:B------:R-:W-:Y:S01]  /*8750*/  SEL R51, R48, R51, P6 ;  /* 0x0000003330337207 */ /* 0x000fe20003000000 */
[-C--:B------:R-:W-:Y:S01]  /*8760*/  IMAD R28, R39, R25.reuse, RZ ;  /* 0x00000019271c7224 */ /* 0x080fe200078e02ff */
[----:B------:R-:W-:Y:S01]  /*8770*/  VIMNMX R47, PT, PT, R47, R24, !PT ;  /* 0x000000182f2f7248 */ /* 0x000fe20007fe0100 */
        /* <DEDUP_REMOVED lines=8> */
[----:B------:R-:W-:Y:S01]  /*8800*/  SEL R50, R36, R50, P4 ;  /* 0x0000003224327207 */ /* 0x000fe20002000000 */
[C---:B------:R-:W-:Y:S01]  /*8810*/  IMAD R32, R38.reuse, R29, RZ ;  /* 0x0000001d26207224 */ /* 0x040fe200078e02ff */
[----:B------:R-:W-:Y:S01]  /*8820*/  ISETP.GT.AND P4, PT, R37, R58, PT ;  /* 0x0000003a2500720c */ /* 0x000fe20003f84270 */
[----:B------:R-:W-:-:S02]  /*8830*/  IMAD R38, R38, R33, RZ ;  /* 0x0000002126267224 */ /* 0x000fc400078e02ff */
[C---:B------:R-:W-:Y:S01]  /*8840*/  IMAD R33, R39.reuse, R33, RZ ;  /* 0x0000002127217224 */ /* 0x040fe200078e02ff */
[C---:B------:R-:W-:Y:S01]  /*8850*/  SEL R59, R36.reuse, R59, P4 ;  /* 0x0000003b243b7207 */ /* 0x040fe20002000000 */
[----:B------:R-:W-:Y:S01]  /*8860*/  IMAD R21, R39, R21, RZ ;  /* 0x0000001527157224 */ /* 0x000fe200078e02ff */
[C---:B------:R-:W-:Y:S02]  /*8870*/  SEL R65, R36.reuse, R65, P1 ;  /* 0x0000004124417207 */ /* 0x040fe40000800000 */
[----:B------:R-:W-:Y:S01]  /*8880*/  ISETP.GT.AND P4, PT, R33, R46, PT ;  /* 0x0000002e2100720c */ /* 0x000fe20003f84270 */
[----:B------:R-:W-:Y:S01]  /*8890*/  IMAD R29, R39, R29, RZ ;  /* 0x0000001d271d7224 */ /* 0x000fe200078e02ff */
        /* <DEDUP_REMOVED lines=29> */
[----:B------:R-:W-:Y:S01]  /*8a70*/  VIMNMX R20, PT, PT, R20, R21, !PT ;  /* 0x0000001514147248 */ /* 0x000fe20007fe0100 */
[-C--:B------:R-:W-:Y:S01]  /*8a80*/  IMAD R21, R19, R22.reuse, RZ ;  /* 0x0000001613157224 */ /* 0x080fe200078e02ff */
[----:B------:R-:W-:Y:S01]  /*8a90*/  VIMNMX R29, PT, PT, R40, R29, !PT ;  /* 0x0000001d281d7248 */ /* 0x000fe20007fe0100 */
[C---:B------:R-:W-:Y:S01]  /*8aa0*/  IMAD R40, R17.reuse, R22, RZ ;  /* 0x0000001611287224 */ /* 0x040fe200078e02ff */
[----:B------:R-:W-:Y:S01]  /*8ab0*/  @!P4 SEL R36, R48, R42, P0 ;  /* 0x0000002a3024c207 */ /* 0x000fe20000000000 */
[----:B------:R-:W-:Y:S01]  /*8ac0*/  IMAD R42, R17, R26, RZ ;  /* 0x0000001a112a7224 */ /* 0x000fe200078e02ff */
        /* <DEDUP_REMOVED lines=8> */
[----:B------:R-:W-:Y:S02]  /*8b50*/  IMAD R61, R18, R34, RZ ;  /* 0x00000022123d7224 */ /* 0x000fe400078e02ff */
[C---:B------:R-:W-:Y:S02]  /*8b60*/  IMAD R30, R19.reuse, R30, RZ ;  /* 0x0000001e131e7224 */ /* 0x040fe400078e02ff */
[----:B------:R-:W-:Y:S02]  /*8b70*/  IMAD R34, R19, R34, RZ ;  /* 0x0000002213227224 */ /* 0x000fe400078e02ff */
[----:B------:R-:W0:Y:S01]  /*8b80*/  LDS.128 R16, [R3+0x1f00] ;  /* 0x001f000003107984 */ /* 0x000e220000000c00 */
[----:B------:R-:W-:-:S02]  /*8b90*/  ISETP.GT.AND P3, PT, R22, R56, PT ;  /* 0x000000381600720c */ /* 0x000fc40003f64270 */
[----:B------:R-:W-:Y:S01]  /*8ba0*/  VIMNMX R56, PT, PT, R56, R22, !PT ;  /* 0x0000001638387248 */ /* 0x000fe20007fe0100 */
[----:B------:R-:W-:Y:S01]  /*8bb0*/  VIADD R22, R2, 0x1e ;  /* 0x0000001e02167836 */ /* 0x000fe20000000000 */
[----:B------:R-:W-:Y:S01]  /*8bc0*/  BAR.SYNC.DEFER_BLOCKING 0x0 ;  /* 0x0000000000007b1d */ /* 0x000fe20000010000 */
[----:B------:R-:W-:Y:S02]  /*8bd0*/  ISETP.GT.AND P6, PT, R42, R43, PT ;  /* 0x0000002b2a00720c */ /* 0x000fe40003fc4270 */
[----:B------:R-:W-:Y:S02]  /*8be0*/  ISETP.GT.AND P2, PT, R58, R55, PT ;  /* 0x000000373a00720c */ /* 0x000fe40003f44270 */
[----:B------:R-:W-:Y:S02]  /*8bf0*/  ISETP.GT.AND P4, PT, R46, R41, PT ;  /* 0x000000292e00720c */ /* 0x000fe40003f84270 */
[----:B------:R-:W-:Y:S02]  /*8c00*/  ISETP.GT.AND P5, PT, R40, R62, PT ;  /* 0x0000003e2800720c */ /* 0x000fe40003fa4270 */
[----:B------:R-:W-:-:S02]  /*8c10*/  ISETP.GT.AND P0, PT, R26, R25, PT ;  /* 0x000000191a00720c */ /* 0x000fc40003f04270 */
[----:B------:R-:W-:Y:S02]  /*8c20*/  VIMNMX R28, PT, PT, R68, R28, !PT ;  /* 0x0000001c441c7248 */ /* 0x000fe40007fe0100 */
[----:B------:R-:W-:Y:S02]  /*8c30*/  VIMNMX R40, PT, PT, R62, R40, !PT ;  /* 0x000000283e287248 */ /* 0x000fe40007fe0100 */
[----:B------:R-:W-:Y:S02]  /*8c40*/  SEL R70, R22, R53, P6 ;  /* 0x0000003516467207 */ /* 0x000fe40003000000 */
[----:B------:R-:W-:Y:S02]  /*8c50*/  ISETP.GT.AND P6, PT, R21, R20, PT ;  /* 0x000000141500720c */ /* 0x000fe40003fc4270 */
[----:B------:R-:W-:Y:S02]  /*8c60*/  VIMNMX R41, PT, PT, R41, R46, !PT ;  /* 0x0000002e29297248 */ /* 0x000fe40007fe0100 */
[----:B------:R-:W-:-:S02]  /*8c70*/  VIMNMX R43, PT, PT, R43, R42, !PT ;  /* 0x0000002a2b2b7248 */ /* 0x000fc40007fe0100 */
[----:B------:R-:W-:Y:S02]  /*8c80*/  ISETP.GT.AND P1, PT, R54, R66, PT ;  /* 0x000000423600720c */ /* 0x000fe40003f24270 */
[----:B------:R-:W-:Y:S02]  /*8c90*/  VIMNMX R25, PT, PT, R25, R26, !PT ;  /* 0x0000001a19197248 */ /* 0x000fe40007fe0100 */
[C---:B------:R-:W-:Y:S02]  /*8ca0*/  SEL R50, R22.reuse, R50, P2 ;  /* 0x0000003216327207 */ /* 0x040fe40001000000 */
[C---:B------:R-:W-:Y:S02]  /*8cb0*/  SEL R42, R22.reuse, R69, P3 ;  /* 0x00000045162a7207 */ /* 0x040fe40001800000 */
[C---:B------:R-:W-:Y:S02]  /*8cc0*/  SEL R64, R22.reuse, R51, P4 ;  /* 0x0000003316407207 */ /* 0x040fe40002000000 */
[----:B------:R-:W-:Y:S01]  /*8cd0*/  SEL R68, R22, R45, P5 ;  /* 0x0000002d16447207 */ /* 0x000fe20002800000 */
[----:B0-----:R-:W-:Y:S01]  /*8ce0*/  IMAD R62, R16, R35, RZ ;  /* 0x00000023103e7224 */ /* 0x001fe200078e02ff */
[----:B------:R-:W-:Y:S01]  /*8cf0*/  SEL R72, R22, R71, P0 ;  /* 0x0000004716487207 */ /* 0x000fe20000000000 */
[-C--:B------:R-:W-:Y:S01]  /*8d00*/  IMAD R51, R16, R23.reuse, RZ ;  /* 0x0000001710337224 */ /* 0x080fe200078e02ff */
[----:B------:R-:W-:Y:S01]  /*8d10*/  VIMNMX R66, PT, PT, R66, R54, !PT ;  /* 0x0000003642427248 */ /* 0x000fe20007fe0100 */
[----:B------:R-:W-:Y:S01]  /*8d20*/  IMAD R45, R17, R23, RZ ;  /* 0x00000017112d7224 */ /* 0x000fe200078e02ff */
[----:B------:R-:W-:-:S02]  /*8d30*/  ISETP.GT.AND P2, PT, R77, R52, PT ;  /* 0x000000344d00720c */ /* 0x000fc40003f44270 */
[----:B------:R-:W-:Y:S02]  /*8d40*/  VIMNMX R26, PT, PT, R52, R77, !PT ;  /* 0x0000004d341a7248 */ /* 0x000fe40007fe0100 */
[----:B------:R-:W-:Y:S02]  /*8d50*/  ISETP.GT.AND P3, PT, R57, R24, PT ;  /* 0x000000183900720c */ /* 0x000fe40003f64270 */
[----:B------:R-:W-:Y:S02]  /*8d60*/  ISETP.GT.AND P0, PT, R39, R28, PT ;  /* 0x0000001c2700720c */ /* 0x000fe40003f04270 */
[----:B------:R-:W-:Y:S01]  /*8d70*/  VIMNMX R54, PT, PT, R55, R58, !PT ;  /* 0x0000003a37367248 */ /* 0x000fe20007fe0100 */
[----:B------:R-:W-:Y:S01]  /*8d80*/  IMAD R55, R16, R31, RZ ;  /* 0x0000001f10377224 */ /* 0x000fe200078e02ff */
[----:B------:R-:W-:Y:S02]  /*8d90*/  SEL R77, R22, R63, P6 ;  /* 0x0000003f164d7207 */ /* 0x000fe40003000000 */
[----:B------:R-:W-:-:S02]  /*8da0*/  ISETP.GT.AND P5, PT, R61, R38, PT ;  /* 0x000000263d00720c */ /* 0x000fc40003fa4270 */
[----:B------:R-:W-:Y:S02]  /*8db0*/  ISETP.GT.AND P6, PT, R62, R41, PT ;  /* 0x000000293e00720c */ /* 0x000fe40003fc4270 */
[----:B------:R-:W-:Y:S02]  /*8dc0*/  ISETP.GT.AND P4, PT, R47, R32, PT ;  /* 0x000000202f00720c */ /* 0x000fe40003f84270 */
[----:B------:R-:W-:Y:S01]  /*8dd0*/  VIMNMX R62, PT, PT, R41, R62, !PT ;  /* 0x0000003e293e7248 */ /* 0x000fe20007fe0100 */
[----:B------:R-:W-:Y:S01]  /*8de0*/  VIADD R41, R2, 0x1f ;  /* 0x0000001f02297836 */ /* 0x000fe20000000000 */
[----:B------:R-:W-:Y:S01]  /*8df0*/  VIMNMX R32, PT, PT, R32, R47, !PT ;  /* 0x0000002f20207248 */ /* 0x000fe20007fe0100 */
[----:B------:R-:W-:Y:S01]  /*8e00*/  IMAD R47, R18, R31, RZ ;  /* 0x0000001f122f7224 */ /* 0x000fe200078e02ff */
[C---:B------:R-:W-:Y:S02]  /*8e10*/  SEL R76, R22.reuse, R60, P3 ;  /* 0x0000003c164c7207 */ /* 0x040fe40001800000 */
[----:B------:R-:W-:-:S02]  /*8e20*/  SEL R69, R22, R73, P0 ;  /* 0x0000004916457207 */ /* 0x000fc40000000000 */
[C---:B------:R-:W-:Y:S02]  /*8e30*/  SEL R46, R22.reuse, R65, P1 ;  /* 0x00000041162e7207 */ /* 0x040fe40000800000 */
[----:B------:R-:W-:Y:S02]  /*8e40*/  SEL R44, R22, R44, P2 ;  /* 0x0000002c162c7207 */ /* 0x000fe40001000000 */
[----:B------:R-:W-:Y:S02]  /*8e50*/  ISETP.GT.AND P3, PT, R51, R66, PT ;  /* 0x000000423300720c */ /* 0x000fe40003f64270 */
[----:B------:R-:W-:Y:S02]  /*8e60*/  VIMNMX R52, PT, PT, R66, R51, !PT ;  /* 0x0000003342347248 */ /* 0x000fe40007fe0100 */
[----:B------:R-:W-:Y:S01]  /*8e70*/  ISETP.GT.AND P0, PT, R45, R40, PT ;  /* 0x000000282d00720c */ /* 0x000fe20003f04270 */
[----:B------:R-:W-:Y:S01]  /*8e80*/  IMAD R53, R16, R27, RZ ;  /* 0x0000001b10357224 */ /* 0x000fe200078e02ff */
[----:B------:R-:W-:-:S02]  /*8e90*/  ISETP.GT.AND P1, PT, R48, R37, PT ;  /* 0x000000253000720c */ /* 0x000fc40003f24270 */
[----:B------:R-:W-:Y:S01]  /*8ea0*/  VIMNMX R28, PT, PT, R28, R39, !PT ;  /* 0x000000271c1c7248 */ /* 0x000fe20007fe0100 */
[----:B------:R-:W-:Y:S01]  /*8eb0*/  IMAD R39, R18, R23, RZ ;  /* 0x0000001712277224 */ /* 0x000fe200078e02ff */
[----:B------:R-:W-:Y:S02]  /*8ec0*/  ISETP.GT.AND P2, PT, R34, R33, PT ;  /* 0x000000212200720c */ /* 0x000fe40003f44270 */
[----:B------:R-:W-:Y:S01]  /*8ed0*/  SEL R66, R22, R75, P5 ;  /* 0x0000004b16427207 */ /* 0x000fe20002800000 */
[----:B------:R-:W-:Y:S01]  /*8ee0*/  IMAD R58, R17, R27, RZ ;  /* 0x0000001b113a7224 */ /* 0x000fe200078e02ff */
[----:B------:R-:W-:Y:S01]  /*8ef0*/  VIMNMX R37, PT, PT, R37, R48, !PT ;  /* 0x0000003025257248 */ /* 0x000fe20007fe0100 */
[----:B------:R-:W-:Y:S01]  /*8f00*/  IMAD R48, R17, R31, RZ ;  /* 0x0000001f11307224 */ /* 0x000fe200078e02ff */
[----:B------:R-:W-:Y:S01]  /*8f10*/  VIMNMX R33, PT, PT, R33, R34, !PT ;  /* 0x0000002221217248 */ /* 0x000fe20007fe0100 */
[-C--:B------:R-:W-:Y:S01]  /*8f20*/  IMAD R34, R17, R35.reuse, RZ ;  /* 0x0000002311227224 */ /* 0x080fe200078e02ff */
[----:B------:R-:W-:Y:S01]  /*8f30*/  ISETP.GT.AND P5, PT, R55, R56, PT ;  /* 0x000000383700720c */ /* 0x000fe20003fa4270 */
[----:B------:R-:W-:Y:S01]  /*8f40*/  IMAD R17, R18, R35, RZ ;  /* 0x0000002312117224 */ /* 0x000fe200078e02ff */
[----:B------:R-:W-:Y:S01]  /*8f50*/  VIMNMX R20, PT, PT, R20, R21, !PT ;  /* 0x0000001514147248 */ /* 0x000fe20007fe0100 */
[----:B------:R-:W-:Y:S01]  /*8f60*/  IMAD R21, R18, R27, RZ ;  /* 0x0000001b12157224 */ /* 0x000fe200078e02ff */
[----:B------:R-:W-:Y:S01]  /*8f70*/  VIMNMX R40, PT, PT, R40, R45, !PT ;  /* 0x0000002d28287248 */ /* 0x000fe20007fe0100 */
[----:B------:R-:W-:Y:S01]  /*8f80*/  VIADD R2, R2, 0x20 ;  /* 0x0000002002027836 */ /* 0x000fe20000000000 */
[----:B------:R-:W-:-:S02]  /*8f90*/  SEL R45, R41, R68, P0 ;  /* 0x00000044292d7207 */ /* 0x000fc40000000000 */
[C---:B------:R-:W-:Y:S02]  /*8fa0*/  SEL R18, R22.reuse, R67, P4 ;  /* 0x0000004316127207 */ /* 0x040fe40002000000 */
[----:B------:R-:W-:Y:S01]  /*8fb0*/  ISETP.GT.AND P0, PT, R47, R32, PT ;  /* 0x000000202f00720c */ /* 0x000fe20003f04270 */
[----:B------:R-:W-:Y:S01]  /*8fc0*/  IMAD R16, R19, R35, RZ ;  /* 0x0000002313107224 */ /* 0x000fe200078e02ff */
[----:B------:R-:W-:Y:S02]  /*8fd0*/  SEL R74, R22, R59, P1 ;  /* 0x0000003b164a7207 */ /* 0x000fe40000800000 */
[----:B------:R-:W-:Y:S02]  /*8fe0*/  SEL R63, R41, R42, P5 ;  /* 0x0000002a293f7207 */ /* 0x000fe40002800000 */
[----:B------:R-:W-:Y:S02]  /*8ff0*/  ISETP.GT.AND P1, PT, R30, R29, PT ;  /* 0x0000001d1e00720c */ /* 0x000fe40003f24270 */
[----:B------:R-:W-:-:S02]  /*9000*/  ISETP.GT.AND P4, PT, R53, R54, PT ;  /* 0x000000363500720c */ /* 0x000fc40003f84270 */
[----:B------:R-:W-:Y:S02]  /*9010*/  ISETP.GT.AND P5, PT, R39, R26, PT ;  /* 0x0000001a2700720c */ /* 0x000fe40003fa4270 */
[----:B------:R-:W-:Y:S02]  /*9020*/  VIMNMX R54, PT, PT, R54, R53, !PT ;  /* 0x0000003536367248 */ /* 0x000fe40007fe0100 */
[----:B------:R-:W-:Y:S02]  /*9030*/  SEL R53, R41, R18, P0 ;  /* 0x0000001229357207 */ /* 0x000fe40000000000 */
[----:B------:R-:W-:Y:S02]  /*9040*/  VIMNMX R24, PT, PT, R24, R57, !PT ;  /* 0x0000003918187248 */ /* 0x000fe40007fe0100 */
[----:B------:R-:W-:Y:S02]  /*9050*/  ISETP.GE.AND P0, PT, R2, UR13, PT ;  /* 0x0000000d02007c0c */ /* 0x000fe4000bf06270 */
[----:B------:R-:W-:-:S02]  /*9060*/  SEL R57, R22, R49, P1 ;  /* 0x0000003116397207 */ /* 0x000fc40000800000 */
[----:B------:R-:W-:Y:S02]  /*9070*/  SEL R44, R41, R44, P5 ;  /* 0x0000002c292c7207 */ /* 0x000fe40002800000 */
[----:B------:R-:W-:Y:S02]  /*9080*/  ISETP.GT.AND P1, PT, R58, R43, PT ;  /* 0x0000002b3a00720c */ /* 0x000fe40003f24270 */
[----:B------:R-:W-:Y:S02]  /*9090*/  ISETP.GT.AND P5, PT, R16, R33, PT ;  /* 0x000000211000720c */ /* 0x000fe40003fa4270 */
[----:B------:R-:W-:Y:S01]  /*90a0*/  VIMNMX R58, PT, PT, R43, R58, !PT ;  /* 0x0000003a2b3a7248 */ /* 0x000fe20007fe0100 */
[----:B------:R-:W-:Y:S01]  /*90b0*/  IMAD R23, R19, R23, RZ ;  /* 0x0000001713177224 */ /* 0x000fe200078e02ff */
[----:B------:R-:W-:Y:S01]  /*90c0*/  VIMNMX R29, PT, PT, R29, R30, !PT ;  /* 0x0000001e1d1d7248 */ /* 0x000fe20007fe0100 */
[----:B------:R-:W-:Y:S01]  /*90d0*/  IMAD R27, R19, R27, RZ ;  /* 0x0000001b131b7224 */ /* 0x000fe200078e02ff */
[----:B------:R-:W-:Y:S01]  /*90e0*/  SEL R43, R41, R46, P3 ;  /* 0x0000002e292b7207 */ /* 0x000fe20001800000 */
[----:B------:R-:W-:Y:S01]  /*90f0*/  IMAD R30, R19, R31, RZ ;  /* 0x0000001f131e7224 */ /* 0x000fe200078e02ff */
[----:B------:R-:W-:-:S02]  /*9100*/  SEL R75, R41, R50, P4 ;  /* 0x00000032294b7207 */ /* 0x000fc40002000000 */
[----:B------:R-:W-:Y:S02]  /*9110*/  SEL R51, R41, R64, P6 ;  /* 0x0000004029337207 */ /* 0x000fe40003000000 */
[----:B------:R-:W-:Y:S02]  /*9120*/  ISETP.GT.AND P3, PT, R48, R25, PT ;  /* 0x000000193000720c */ /* 0x000fe40003f64270 */
[----:B------:R-:W-:Y:S02]  /*9130*/  ISETP.GT.AND P4, PT, R34, R37, PT ;  /* 0x000000252200720c */ /* 0x000fe40003f84270 */
[----:B------:R-:W-:Y:S02]  /*9140*/  ISETP.GT.AND P6, PT, R21, R24, PT ;  /* 0x000000181500720c */ /* 0x000fe40003fc4270 */
[----:B------:R-:W-:Y:S02]  /*9150*/  VIMNMX R38, PT, PT, R38, R61, !PT ;  /* 0x0000003d26267248 */ /* 0x000fe40007fe0100 */
        /* <DEDUP_REMOVED lines=8> */
[----:B------:R-:W-:Y:S02]  /*91e0*/  VIMNMX R56, PT, PT, R56, R55, !PT ;  /* 0x0000003738387248 */ /* 0x000fe40007fe0100 */
[----:B------:R-:W-:Y:S02]  /*91f0*/  VIMNMX R60, PT, PT, R37, R34, !PT ;  /* 0x00000022253c7248 */ /* 0x000fe40007fe0100 */
[C---:B------:R-:W-:Y:S02]  /*9200*/  SEL R55, R41.reuse, R66, P1 ;  /* 0x0000004229377207 */ /* 0x040fe40000800000 */
[C---:B------:R-:W-:Y:S02]  /*9210*/  SEL R77, R41.reuse, R77, P3 ;  /* 0x0000004d294d7207 */ /* 0x040fe40001800000 */
[----:B------:R-:W-:-:S02]  /*9220*/  SEL R69, R41, R69, P4 ;  /* 0x0000004529457207 */ /* 0x000fc40002000000 */
[----:B------:R-:W-:Y:S02]  /*9230*/  SEL R57, R41, R57, P6 ;  /* 0x0000003929397207 */ /* 0x000fe40003000000 */
[----:B------:R-:W-:Y:S02]  /*9240*/  VIMNMX R48, PT, PT, R25, R48, !PT ;  /* 0x0000003019307248 */ /* 0x000fe40007fe0100 */
[----:B------:R-:W-:Y:S02]  /*9250*/  VIMNMX R34, PT, PT, R26, R39, !PT ;  /* 0x000000271a227248 */ /* 0x000fe40007fe0100 */
[----:B------:R-:W-:Y:S02]  /*9260*/  VIMNMX R42, PT, PT, R24, R21, !PT ;  /* 0x00000015182a7248 */ /* 0x000fe40007fe0100 */
[----:B------:R-:W-:Y:S02]  /*9270*/  VIMNMX R47, PT, PT, R32, R47, !PT ;  /* 0x0000002f202f7248 */ /* 0x000fe40007fe0100 */
[----:B------:R-:W-:-:S02]  /*9280*/  VIMNMX R67, PT, PT, R38, R17, !PT ;  /* 0x0000001126437248 */ /* 0x000fc40007fe0100 */
[----:B------:R-:W-:Y:S02]  /*9290*/  VIMNMX R37, PT, PT, R20, R23, !PT ;  /* 0x0000001714257248 */ /* 0x000fe40007fe0100 */
[----:B------:R-:W-:Y:S02]  /*92a0*/  VIMNMX R46, PT, PT, R28, R27, !PT ;  /* 0x0000001b1c2e7248 */ /* 0x000fe40007fe0100 */
[----:B------:R-:W-:Y:S02]  /*92b0*/  VIMNMX R49, PT, PT, R29, R30, !PT ;  /* 0x0000001e1d317248 */ /* 0x000fe40007fe0100 */
[----:B------:R-:W-:Y:S02]  /*92c0*/  VIMNMX R65, PT, PT, R33, R16, !PT ;  /* 0x0000001021417248 */ /* 0x000fe40007fe0100 */
[----:B------:R-:W-:Y:S01]  /*92d0*/  @!P5 SEL R41, R22, R36, P2 ;  /* 0x000000241629d207 */ /* 0x000fe20001000000 */
[----:B------:R-:W-:Y:S06]  /*92e0*/  @!P0 BRA `(.L_x_179) ;  /* 0xffffff7000908947 */ /* 0x000fec000383ffff */
.L_x_178:
[----:B------:R-:W0:Y:S01]  /*92f0*/  S2R R2, SR_TID.Y ;  /* 0x0000000000027919 */ /* 0x000e220000002200 */
[----:B------:R-:W1:Y:S01]  /*9300*/  LDCU UR4, c[0x0][0x3a4] ;  /* 0x00007480ff0477ac */ /* 0x000e620008000800 */
[----:B------:R-:W-:Y:S01]  /*9310*/  IMAD.U32 R3, RZ, RZ, UR5 ;  /* 0x00000005ff037e24 */ /* 0x000fe2000f8e00ff */
[----:B------:R-:W2:Y:S01]  /*9320*/  LDC.64 R4, c[0x0][0x398] ;  /* 0x0000e600ff047b82 */ /* 0x000ea20000000a00 */
[----:B------:R-:W-:Y:S01]  /*9330*/  IMAD.U32 R19, RZ, RZ, UR6 ;  /* 0x00000006ff137e24 */ /* 0x000fe2000f8e00ff */
[----:B------:R-:W-:Y:S03]  /*9340*/  BSSY.RECONVERGENT B0, `(.L_x_180) ;  /* 0x000003c000007945 */ /* 0x000fe60003800200 */
[----:B------:R-:W-:-:S03]  /*9350*/  IMAD R19, R19, 0x10, R0 ;  /* 0x0000001013137824 */ /* 0x000fc600078e0200 */
[----:B------:R-:W3:Y:S01]  /*9360*/  LDC.64 R16, c[0x0][0x390] ;  /* 0x0000e400ff107b82 */ /* 0x000ee20000000a00 */
[----:B------:R-:W-:-:S07]  /*9370*/  IMAD.SHL.U32 R19, R19, 0x4, RZ ;  /* 0x0000000413137824 */ /* 0x000fce00078e00ff */
[----:B------:R-:W4:Y:S08]  /*9380*/  LDC.64 R14, c[0x0][0x398] ;  /* 0x0000e600ff0e7b82 */ /* 0x000f300000000a00 */
[----:B------:R-:W5:Y:S01]  /*9390*/  LDC.64 R6, c[0x0][0x390] ;  /* 0x0000e400ff067b82 */ /* 0x000f620000000a00 */
[----:B0-----:R-:W-:-:S07]  /*93a0*/  IMAD R2, R3, 0x10, R2 ;  /* 0x0000001003027824 */ /* 0x001fce00078e0202 */
[----:B------:R-:W0:Y:S01]  /*93b0*/  LDC.64 R8, c[0x0][0x398] ;  /* 0x0000e600ff087b82 */ /* 0x000e220000000a00 */
[----:B------:R-:W-:-:S04]  /*93c0*/  IMAD.SHL.U32 R0, R2, 0x4, RZ ;  /* 0x0000000402007824 */ /* 0x000fc800078e00ff */
[C---:B------:R-:W-:Y:S01]  /*93d0*/  VIADD R18, R0.reuse, 0x1 ;  /* 0x0000000100127836 */ /* 0x040fe20000000000 */
[C---:B-1----:R-:W-:Y:S01]  /*93e0*/  ISETP.GE.AND P3, PT, R0.reuse, UR4, PT ;  /* 0x0000000400007c0c */ /* 0x042fe2000bf66270 */
[C---:B------:R-:W-:Y:S01]  /*93f0*/  VIADD R20, R0.reuse, 0x2 ;  /* 0x0000000200147836 */ /* 0x040fe20000000000 */
[----:B------:R-:W1:Y:S01]  /*9400*/  LDC.64 R2, c[0x0][0x390] ;  /* 0x0000e400ff027b82 */ /* 0x000e620000000a00 */
[----:B------:R-:W-:Y:S01]  /*9410*/  VIADD R22, R0, 0x3 ;  /* 0x0000000300167836 */ /* 0x000fe20000000000 */
[----:B------:R-:W-:Y:S02]  /*9420*/  ISETP.GE.AND P2, PT, R18, UR4, PT ;  /* 0x0000000412007c0c */ /* 0x000fe4000bf46270 */
[C---:B------:R-:W-:Y:S02]  /*9430*/  ISETP.LT.AND P3, PT, R19.reuse, UR8, !P3 ;  /* 0x0000000813007c0c */ /* 0x040fe4000df61270 */
[----:B------:R-:W-:Y:S02]  /*9440*/  ISETP.GE.OR P4, PT, R19, UR8, P2 ;  /* 0x0000000813007c0c */ /* 0x000fe40009786670 */
[----:B------:R-:W0:Y:S01]  /*9450*/  LDC.64 R10, c[0x0][0x390] ;  /* 0x0000e400ff0a7b82 */ /* 0x000e220000000a00 */
[----:B------:R-:W-:-:S02]  /*9460*/  ISETP.GE.AND P1, PT, R20, UR4, PT ;  /* 0x0000000414007c0c */ /* 0x000fc4000bf26270 */
[----:B------:R-:W-:Y:S02]  /*9470*/  ISETP.GE.AND P0, PT, R22, UR4, PT ;  /* 0x0000000416007c0c */ /* 0x000fe4000bf06270 */
[C---:B------:R-:W-:Y:S02]  /*9480*/  ISETP.GE.OR P5, PT, R19.reuse, UR8, P1 ;  /* 0x0000000813007c0c */ /* 0x040fe40008fa6670 */
[----:B------:R-:W-:Y:S01]  /*9490*/  ISETP.GE.OR P6, PT, R19, UR8, P0 ;  /* 0x0000000813007c0c */ /* 0x000fe200087c6670 */
[----:B------:R-:W0:Y:S01]  /*94a0*/  LDC.64 R12, c[0x0][0x398] ;  /* 0x0000e600ff0c7b82 */ /* 0x000e220000000a00 */
[--C-:B------:R-:W-:Y:S02]  /*94b0*/  @P3 IMAD R21, R0, UR8, R19.reuse ;  /* 0x0000000800153c24 */ /* 0x100fe4000f8e0213 */
[----:B------:R-:W-:Y:S02]  /*94c0*/  @!P4 IMAD R23, R18, UR8, R19 ;  /* 0x000000081217cc24 */ /* 0x000fe4000f8e0213 */
[----:B---3--:R-:W-:-:S04]  /*94d0*/  @P3 IMAD.WIDE R16, R21, 0x4, R16 ;  /* 0x0000000415103825 */ /* 0x008fc800078e0210 */
[C---:B-1----:R-:W-:Y:S01]  /*94e0*/  @!P4 IMAD.WIDE R2, R23.reuse, 0x4, R2 ;  /* 0x000000041702c825 */ /* 0x042fe200078e0202 */
[----:B------:R1:W-:Y:S03]  /*94f0*/  @P3 STG.E desc[UR10][R16.64], R52 ;  /* 0x0000003410003986 */ /* 0x0003e6000c10190a */
[----:B--2---:R-:W-:-:S04]  /*9500*/  @!P4 IMAD.WIDE R4, R23, 0x4, R4 ;  /* 0x000000041704c825 */ /* 0x004fc800078e0204 */
[----:B------:R-:W-:Y:S02]  /*9510*/  @!P5 IMAD R23, R20, UR8, R19 ;  /* 0x000000081417dc24 */ /* 0x000fe4000f8e0213 */
[----:B----4-:R-:W-:-:S04]  /*9520*/  @P3 IMAD.WIDE R14, R21, 0x4, R14 ;  /* 0x00000004150e3825 */ /* 0x010fc800078e020e */
[----:B------:R-:W-:Y:S01]  /*9530*/  @!P6 IMAD R25, R22, UR8, R19 ;  /* 0x000000081619ec24 */ /* 0x000fe2000f8e0213 */
[----:B------:R1:W-:Y:S01]  /*9540*/  @P3 STG.E desc[UR10][R14.64], R43 ;  /* 0x0000002b0e003986 */ /* 0x0003e2000c10190a */
[C---:B-----5:R-:W-:Y:S01]  /*9550*/  @!P5 IMAD.WIDE R6, R23.reuse, 0x4, R6 ;  /* 0x000000041706d825 */ /* 0x060fe200078e0206 */
[----:B------:R-:W-:Y:S02]  /*9560*/  ISETP.GE.AND P3, PT, R0, UR4, PT ;  /* 0x0000000400007c0c */ /* 0x000fe4000bf66270 */
[----:B------:R1:W-:Y:S01]  /*9570*/  @!P4 STG.E desc[UR10][R2.64], R54 ;  /* 0x000000360200c986 */ /* 0x0003e2000c10190a */
[----:B0-----:R-:W-:-:S03]  /*9580*/  @!P5 IMAD.WIDE R8, R23, 0x4, R8 ;  /* 0x000000041708d825 */ /* 0x001fc600078e0208 */
[----:B------:R1:W-:Y:S01]  /*9590*/  @!P4 STG.E desc[UR10][R4.64], R75 ;  /* 0x0000004b0400c986 */ /* 0x0003e2000c10190a */
[----:B------:R-:W-:-:S03]  /*95a0*/  @!P6 IMAD.WIDE R10, R25, 0x4, R10 ;  /* 0x00000004190ae825 */ /* 0x000fc600078e020a */
[----:B------:R1:W-:Y:S01]  /*95b0*/  @!P5 STG.E desc[UR10][R6.64], R56 ;  /* 0x000000380600d986 */ /* 0x0003e2000c10190a */
[----:B------:R-:W-:-:S03]  /*95c0*/  @!P6 IMAD.WIDE R12, R25, 0x4, R12 ;  /* 0x00000004190ce825 */ /* 0x000fc600078e020c */
[----:B------:R1:W-:Y:S01]  /*95d0*/  @!P5 STG.E desc[UR10][R8.64], R63 ;  /* 0x0000003f0800d986 */ /* 0x0003e2000c10190a */
[----:B------:R-:W-:-:S03]  /*95e0*/  VIADD R21, R19, 0x1 ;  /* 0x0000000113157836 */ /* 0x000fc60000000000 */
[----:B------:R1:W-:Y:S02]  /*95f0*/  @!P6 STG.E desc[UR10][R10.64], R62 ;  /* 0x0000003e0a00e986 */ /* 0x0003e4000c10190a */
[----:B------:R-:W-:Y:S02]  /*9600*/  ISETP.GE.OR P4, PT, R21, UR8, P3 ;  /* 0x0000000815007c0c */ /* 0x000fe40009f86670 */
[----:B------:R1:W-:Y:S11]  /*9610*/  @!P6 STG.E desc[UR10][R12.64], R51 ;  /* 0x000000330c00e986 */ /* 0x0003f6000c10190a */
[----:B------:R-:W-:Y:S05]  /*9620*/  @P4 BRA `(.L_x_181) ;  /* 0x0000000000344947 */ /* 0x000fea0003800000 */
[----:B------:R-:W0:Y:S01]  /*9630*/  LDCU.128 UR4, c[0x0][0x390] ;  /* 0x00007200ff0477ac */ /* 0x000e220008000c00 */
[----:B-1----:R-:W-:Y:S01]  /*9640*/  IMAD R2, R0, UR8, RZ ;  /* 0x0000000800027c24 */ /* 0x002fe2000f8e02ff */
[----:B------:R-:W-:-:S04]  /*9650*/  SHF.R.S32.HI R3, RZ, 0x1f, R19 ;  /* 0x0000001fff037819 */ /* 0x000fc80000011413 */
[----:B------:R-:W-:-:S04]  /*9660*/  IADD3 R5, P4, PT, R19, R2, RZ ;  /* 0x0000000213057210 */ /* 0x000fc80007f9e0ff */
[----:B------:R-:W-:Y:S01]  /*9670*/  LEA.HI.X.SX32 R2, R2, R3, 0x1, P4 ;  /* 0x0000000302027211 */ /* 0x000fe200020f0eff */
        /* <DEDUP_REMOVED lines=8> */
.L_x_181:
[----:B------:R-:W-:Y:S05]  /*9700*/  BSYNC.RECONVERGENT B0 ;  /* 0x0000000000007941 */ /* 0x000fea0003800200 */
.L_x_180:
[----:B------:R-:W-:Y:S01]  /*9710*/  ISETP.GE.OR P4, PT, R21, UR8, P2 ;  /* 0x0000000815007c0c */ /* 0x000fe20009786670 */
[----:B------:R-:W-:-:S12]  /*9720*/  BSSY.RECONVERGENT B0, `(.L_x_182) ;  /* 0x000000f000007945 */ /* 0x000fd80003800200 */
[----:B------:R-:W-:Y:S05]  /*9730*/  @P4 BRA `(.L_x_183) ;  /* 0x0000000000344947 */ /* 0x000fea0003800000 */
[----:B------:R-:W2:Y:S01]  /*9740*/  LDCU.128 UR4, c[0x0][0x390] ;  /* 0x00007200ff0477ac */ /* 0x000ea20008000c00 */
[----:B01----:R-:W-:-:S05]  /*9750*/  IMAD R2, R18, UR8, RZ ;  /* 0x0000000812027c24 */ /* 0x003fca000f8e02ff */
[----:B------:R-:W-:Y:S02]  /*9760*/  SHF.R.S32.HI R4, RZ, 0x1f, R2 ;  /* 0x0000001fff047819 */ /* 0x000fe40000011402 */
[----:B------:R-:W-:-:S04]  /*9770*/  IADD3 R2, P4, PT, R19, R2, RZ ;  /* 0x0000000213027210 */ /* 0x000fc80007f9e0ff */
[----:B------:R-:W-:Y:S01]  /*9780*/  LEA.HI.X.SX32 R5, R19, R4, 0x1, P4 ;  /* 0x0000000413057211 */ /* 0x000fe200020f0eff */
        /* <DEDUP_REMOVED lines=8> */
.L_x_183:
[----:B------:R-:W-:Y:S05]  /*9810*/  BSYNC.RECONVERGENT B0 ;  /* 0x0000000000007941 */ /* 0x000fea0003800200 */
.L_x_182:
[----:B------:R-:W-:Y:S01]  /*9820*/  ISETP.GE.OR P4, PT, R21, UR8, P1 ;  /* 0x0000000815007c0c */ /* 0x000fe20008f86670 */
[----:B------:R-:W-:-:S12]  /*9830*/  BSSY.RECONVERGENT B0, `(.L_x_184) ;  /* 0x000000f000007945 */ /* 0x000fd80003800200 */
[----:B------:R-:W-:Y:S05]  /*9840*/  @P4 BRA `(.L_x_185) ;  /* 0x0000000000344947 */ /* 0x000fea0003800000 */
[----:B------:R-:W3:Y:S01]  /*9850*/  LDCU.128 UR4, c[0x0][0x390] ;  /* 0x00007200ff0477ac */ /* 0x000ee20008000c00 */
[----:B012---:R-:W-:-:S05]  /*9860*/  IMAD R2, R20, UR8, RZ ;  /* 0x0000000814027c24 */ /* 0x007fca000f8e02ff */
[----:B------:R-:W-:Y:S02]  /*9870*/  SHF.R.S32.HI R4, RZ, 0x1f, R2 ;  /* 0x0000001fff047819 */ /* 0x000fe40000011402 */
[----:B------:R-:W-:-:S04]  /*9880*/  IADD3 R2, P4, PT, R19, R2, RZ ;  /* 0x0000000213027210 */ /* 0x000fc80007f9e0ff */
[----:B------:R-:W-:Y:S01]  /*9890*/  LEA.HI.X.SX32 R5, R19, R4, 0x1, P4 ;  /* 0x0000000413057211 */ /* 0x000fe200020f0eff */
        /* <DEDUP_REMOVED lines=8> */
.L_x_185:
[----:B------:R-:W-:Y:S05]  /*9920*/  BSYNC.RECONVERGENT B0 ;  /* 0x0000000000007941 */ /* 0x000fea0003800200 */
.L_x_184:
[----:B------:R-:W-:Y:S01]  /*9930*/  ISETP.GE.OR P4, PT, R21, UR8, P0 ;  /* 0x0000000815007c0c */ /* 0x000fe20008786670 */
[----:B------:R-:W-:Y:S01]  /*9940*/  BSSY.RECONVERGENT B0, `(.L_x_186) ;  /* 0x0000010000007945 */ /* 0x000fe20003800200 */
[----:B-1----:R-:W-:-:S11]  /*9950*/  VIADD R7, R19, 0x2 ;  /* 0x0000000213077836 */ /* 0x002fd60000000000 */
[----:B------:R-:W-:Y:S05]  /*9960*/  @P4 BRA `(.L_x_187) ;  /* 0x0000000000344947 */ /* 0x000fea0003800000 */
[----:B------:R-:W1:Y:S01]  /*9970*/  LDCU.128 UR4, c[0x0][0x390] ;  /* 0x00007200ff0477ac */ /* 0x000e620008000c00 */
[----:B0-23--:R-:W-:-:S05]  /*9980*/  IMAD R2, R22, UR8, RZ ;  /* 0x0000000816027c24 */ /* 0x00dfca000f8e02ff */
[----:B------:R-:W-:Y:S02]  /*9990*/  SHF.R.S32.HI R4, RZ, 0x1f, R2 ;  /* 0x0000001fff047819 */ /* 0x000fe40000011402 */
[----:B------:R-:W-:-:S04]  /*99a0*/  IADD3 R2, P4, PT, R19, R2, RZ ;  /* 0x0000000213027210 */ /* 0x000fc80007f9e0ff */
[----:B------:R-:W-:Y:S01]  /*99b0*/  LEA.HI.X.SX32 R5, R19, R4, 0x1, P4 ;  /* 0x0000000413057211 */ /* 0x000fe200020f0eff */
        /* <DEDUP_REMOVED lines=8> */
.L_x_187:
[----:B------:R-:W-:Y:S05]  /*9a40*/  BSYNC.RECONVERGENT B0 ;  /* 0x0000000000007941 */ /* 0x000fea0003800200 */
.L_x_186:
[----:B------:R-:W-:Y:S01]  /*9a50*/  ISETP.GE.OR P4, PT, R7, UR8, P3 ;  /* 0x0000000807007c0c */ /* 0x000fe20009f86670 */
[----:B------:R-:W-:-:S12]  /*9a60*/  BSSY.RECONVERGENT B0, `(.L_x_188) ;  /* 0x000000f000007945 */ /* 0x000fd80003800200 */
[----:B------:R-:W-:Y:S05]  /*9a70*/  @P4 BRA `(.L_x_189) ;  /* 0x0000000000344947 */ /* 0x000fea0003800000 */
[----:B------:R-:W4:Y:S01]  /*9a80*/  LDCU.128 UR4, c[0x0][0x390] ;  /* 0x00007200ff0477ac */ /* 0x000f220008000c00 */
[----:B0123--:R-:W-:Y:S01]  /*9a90*/  IMAD R2, R0, UR8, RZ ;  /* 0x0000000800027c24 */ /* 0x00ffe2000f8e02ff */
[----:B------:R-:W-:-:S04]  /*9aa0*/  SHF.R.S32.HI R3, RZ, 0x1f, R19 ;  /* 0x0000001fff037819 */ /* 0x000fc80000011413 */
[----:B------:R-:W-:-:S04]  /*9ab0*/  IADD3 R4, P4, PT, R19, R2, RZ ;  /* 0x0000000213047210 */ /* 0x000fc80007f9e0ff */
[----:B------:R-:W-:Y:S01]  /*9ac0*/  LEA.HI.X.SX32 R3, R2, R3, 0x1, P4 ;  /* 0x0000000302037211 */ /* 0x000fe200020f0eff */
        /* <DEDUP_REMOVED lines=8> */
.L_x_189:
[----:B------:R-:W-:Y:S05]  /*9b50*/  BSYNC.RECONVERGENT B0 ;  /* 0x0000000000007941 */ /* 0x000fea0003800200 */
.L_x_188:
[----:B------:R-:W-:Y:S01]  /*9b60*/  ISETP.GE.OR P4, PT, R7, UR8, P2 ;  /* 0x0000000807007c0c */ /* 0x000fe20009786670 */
[----:B------:R-:W-:-:S12]  /*9b70*/  BSSY.RECONVERGENT B0, `(.L_x_190) ;  /* 0x000000f000007945 */ /* 0x000fd80003800200 */
[----:B------:R-:W-:Y:S05]  /*9b80*/  @P4 BRA `(.L_x_191) ;  /* 0x0000000000344947 */ /* 0x000fea0003800000 */
[----:B------:R-:W5:Y:S01]  /*9b90*/  LDCU.128 UR4, c[0x0][0x390] ;  /* 0x00007200ff0477ac */ /* 0x000f620008000c00 */
[----:B01234-:R-:W-:-:S05]  /*9ba0*/  IMAD R2, R18, UR8, RZ ;  /* 0x0000000812027c24 */ /* 0x01ffca000f8e02ff */
[----:B------:R-:W-:Y:S02]  /*9bb0*/  SHF.R.S32.HI R4, RZ, 0x1f, R2 ;  /* 0x0000001fff047819 */ /* 0x000fe40000011402 */
[----:B------:R-:W-:-:S04]  /*9bc0*/  IADD3 R2, P4, PT, R19, R2, RZ ;  /* 0x0000000213027210 */ /* 0x000fc80007f9e0ff */
[----:B------:R-:W-:Y:S01]  /*9bd0*/  LEA.HI.X.SX32 R3, R19, R4, 0x1, P4 ;  /* 0x0000000413037211 */ /* 0x000fe200020f0eff */
        /* <DEDUP_REMOVED lines=8> */
.L_x_191:
[----:B------:R-:W-:Y:S05]  /*9c60*/  BSYNC.RECONVERGENT B0 ;  /* 0x0000000000007941 */ /* 0x000fea0003800200 */
.L_x_190:
        /* <DEDUP_REMOVED lines=16> */
.L_x_193:
[----:B------:R-:W-:Y:S05]  /*9d70*/  BSYNC.RECONVERGENT B0 ;  /* 0x0000000000007941 */ /* 0x000fea0003800200 */
.L_x_192:
[----:B------:R-:W-:Y:S01]  /*9d80*/  ISETP.GE.OR P4, PT, R7, UR8, P0 ;  /* 0x0000000807007c0c */ /* 0x000fe20008786670 */
[----:B------:R-:W-:Y:S01]  /*9d90*/  BSSY.RECONVERGENT B0, `(.L_x_194) ;  /* 0x0000010000007945 */ /* 0x000fe20003800200 */
[----:B------:R-:W-:-:S11]  /*9da0*/  VIADD R6, R19, 0x3 ;  /* 0x0000000313067836 */ /* 0x000fd60000000000 */
        /* <DEDUP_REMOVED lines=14> */
.L_x_195:
[----:B------:R-:W-:Y:S05]  /*9e90*/  BSYNC.RECONVERGENT B0 ;  /* 0x0000000000007941 */ /* 0x000fea0003800200 */
.L_x_194:
[----:B------:R-:W-:Y:S01]  /*9ea0*/  ISETP.GE.OR P3, PT, R6, UR8, P3 ;  /* 0x0000000806007c0c */ /* 0x000fe20009f66670 */
[----:B------:R-:W-:-:S12]  /*9eb0*/  BSSY.RECONVERGENT B0, `(.L_x_196) ;  /* 0x000000f000007945 */ /* 0x000fd80003800200 */
[----:B------:R-:W-:Y:S05]  /*9ec0*/  @P3 BRA `(.L_x_197) ;  /* 0x0000000000343947 */ /* 0x000fea0003800000 */
[----:B------:R-:W5:Y:S01]  /*9ed0*/  LDCU.128 UR4, c[0x0][0x390] ;  /* 0x00007200ff0477ac */ /* 0x000f620008000c00 */
[----:B------:R-:W-:Y:S01]  /*9ee0*/  IMAD R0, R0, UR8, RZ ;  /* 0x0000000800007c24 */ /* 0x000fe2000f8e02ff */
[----:B01234-:R-:W-:-:S04]  /*9ef0*/  SHF.R.S32.HI R3, RZ, 0x1f, R19 ;  /* 0x0000001fff037819 */ /* 0x01ffc80000011413 */
        /* <DEDUP_REMOVED lines=10> */
.L_x_197:
[----:B------:R-:W-:Y:S05]  /*9fa0*/  BSYNC.RECONVERGENT B0 ;  /* 0x0000000000007941 */ /* 0x000fea0003800200 */
.L_x_196:
[----:B------:R-:W-:Y:S01]  /*9fb0*/  ISETP.GE.OR P2, PT, R6, UR8, P2 ;  /* 0x0000000806007c0c */ /* 0x000fe20009746670 */
[----:B------:R-:W-:-:S12]  /*9fc0*/  BSSY.RECONVERGENT B0, `(.L_x_198) ;  /* 0x000000f000007945 */ /* 0x000fd80003800200 */
[----:B------:R-:W-:Y:S05]  /*9fd0*/  @P2 BRA `(.L_x_199) ;  /* 0x0000000000342947 */ /* 0x000fea0003800000 */
[----:B------:R-:W5:Y:S01]  /*9fe0*/  LDCU.128 UR4, c[0x0][0x390] ;  /* 0x00007200ff0477ac */ /* 0x000f620008000c00 */
[----:B------:R-:W-:-:S05]  /*9ff0*/  IMAD R18, R18, UR8, RZ ;  /* 0x0000000812127c24 */ /* 0x000fca000f8e02ff */
[----:B------:R-:W-:Y:S02]  /*a000*/  SHF.R.S32.HI R0, RZ, 0x1f, R18 ;  /* 0x0000001fff007819 */ /* 0x000fe40000011412 */
[----:B------:R-:W-:-:S04]  /*a010*/  IADD3 R18, P2, PT, R19, R18, RZ ;  /* 0x0000001213127210 */ /* 0x000fc80007f5e0ff */
[----:B01234-:R-:W-:Y:S01]  /*a020*/  LEA.HI.X.SX32 R3, R19, R0, 0x1, P2 ;  /* 0x0000000013037211 */ /* 0x01ffe200010f0eff */
        /* <DEDUP_REMOVED lines=8> */
.L_x_199:
[----:B------:R-:W-:Y:S05]  /*a0b0*/  BSYNC.RECONVERGENT B0 ;  /* 0x0000000000007941 */ /* 0x000fea0003800200 */
.L_x_198:
        /* <DEDUP_REMOVED lines=16> */
.L_x_201:
[----:B------:R-:W-:Y:S05]  /*a1c0*/  BSYNC.RECONVERGENT B0 ;  /* 0x0000000000007941 */ /* 0x000fea0003800200 */
.L_x_200:
[----:B------:R-:W-:-:S13]  /*a1d0*/  ISETP.GE.OR P0, PT, R6, UR8, P0 ;  /* 0x0000000806007c0c */ /* 0x000fda0008706670 */
[----:B------:R-:W-:Y:S05]  /*a1e0*/  @P0 EXIT ;  /* 0x000000000000094d */ /* 0x000fea0003800000 */
[----:B------:R-:W5:Y:S01]  /*a1f0*/  LDCU.128 UR4, c[0x0][0x390] ;  /* 0x00007200ff0477ac */ /* 0x000f620008000c00 */
[----:B------:R-:W-:-:S05]  /*a200*/  IMAD R22, R22, UR8, RZ ;  /* 0x0000000816167c24 */ /* 0x000fca000f8e02ff */
[----:B------:R-:W-:Y:S02]  /*a210*/  SHF.R.S32.HI R0, RZ, 0x1f, R22 ;  /* 0x0000001fff007819 */ /* 0x000fe40000011416 */
[----:B------:R-:W-:-:S04]  /*a220*/  IADD3 R22, P0, PT, R19, R22, RZ ;  /* 0x0000001613167210 */ /* 0x000fc80007f1e0ff */
[----:B------:R-:W-:Y:S01]  /*a230*/  LEA.HI.X.SX32 R19, R19, R0, 0x1, P0 ;  /* 0x0000000013137211 */ /* 0x000fe200000f0eff */
[----:B01234-:R-:W-:-:S03]  /*a240*/  IMAD.SHL.U32 R4, R22, 0x4, RZ ;  /* 0x0000000416047824 */ /* 0x01ffc600078e00ff */
        /* <DEDUP_REMOVED lines=8> */
.L_x_202:
        /* <DEDUP_REMOVED lines=11> */
.L_x_449:


//--------------------- .text.tropical_minplus_i32_nn_with_argmax --------------------------
	.section	.text.tropical_minplus_i32_nn_with_argmax,"ax",@progbits
	.align	128
        .global         tropical_minplus_i32_nn_with_argmax
        .type           tropical_minplus_i32_nn_with_argmax,@function
        .size           tropical_minplus_i32_nn_with_argmax,(.L_x_450 - tropical_minplus_i32_nn_with_argmax)
        .other          tropical_minplus_i32_nn_with_argmax,@"STO_CUDA_ENTRY STV_DEFAULT"
tropical_minplus_i32_nn_with_argmax:
.text.tropical_minplus_i32_nn_with_argmax:
[----:B------:R-:W-:Y:S01]  /*0000*/  LDC R1, c[0x0][0x37c] ;  /* 0x0000df00ff017b82 */ /* 0x000fe20000000800 */
[----:B------:R-:W0:Y:S07]  /*0010*/  LDCU UR8, c[0x0][0x3a0] ;  /* 0x00007400ff0877ac */ /* 0x000e2e0008000800 */
[----:B------:R-:W1:Y:S01]  /*0020*/  S2UR UR7, SR_CTAID.X ;  /* 0x00000000000779c3 */ /* 0x000e620000002500 */
[----:B------:R-:W2:Y:S01]  /*0030*/  S2R R7, SR_TID.Y ;  /* 0x0000000000077919 */ /* 0x000ea20000002200 */
[----:B------:R-:W-:Y:S01]  /*0040*/  IMAD.MOV.U32 R41, RZ, RZ, RZ ;  /* 0x000000ffff297224 */ /* 0x000fe200078e00ff */
[----:B------:R-:W3:Y:S01]  /*0050*/  LDCU.64 UR10, c[0x0][0x358] ;  /* 0x00006b00ff0a77ac */ /* 0x000ee20008000a00 */
[----:B------:R-:W-:-:S02]  /*0060*/  IMAD.MOV.U32 R40, RZ, RZ, 0xb504 ;  /* 0x0000b504ff287424 */ /* 0x000fc400078e00ff */
[----:B------:R-:W-:Y:S02]  /*0070*/  IMAD.MOV.U32 R58, RZ, RZ, 0xb504 ;  /* 0x0000b504ff3a7424 */ /* 0x000fe400078e00ff */
[----:B------:R-:W4:Y:S01]  /*0080*/  LDC R12, c[0x0][0x3a8] ;  /* 0x0000ea00ff0c7b82 */ /* 0x000f220000000800 */
[----:B------:R-:W-:Y:S02]  /*0090*/  IMAD.MOV.U32 R42, RZ, RZ, 0xb504 ;  /* 0x0000b504ff2a7424 */ /* 0x000fe400078e00ff */
[----:B------:R-:W-:Y:S02]  /*00a0*/  IMAD.MOV.U32 R44, RZ, RZ, 0xb504 ;  /* 0x0000b504ff2c7424 */ /* 0x000fe400078e00ff */
        /* <DEDUP_REMOVED lines=12> */
[----:B------:R-:W-:Y:S01]  /*0170*/  IMAD.MOV.U32 R67, RZ, RZ, 0xb504 ;  /* 0x0000b504ff437424 */ /* 0x000fe200078e00ff */
[----:B----4-:R-:W-:-:S02]  /*0180*/  ISETP.GE.AND P0, PT, R12, 0x1, PT ;  /* 0x000000010c00780c */ /* 0x010fc40003f06270 */
[----:B------:R-:W-:Y:S01]  /*0190*/  UIADD3 UR9, UPT, UPT, URZ, -UR6, URZ ;  /* 0x80000006ff097290 */ /* 0x000fe2000fffe0ff */
[----:B------:R-:W-:Y:S01]  /*01a0*/  IMAD.MOV.U32 R70, RZ, RZ, 0xb504 ;  /* 0x0000b504ff467424 */ /* 0x000fe200078e00ff */
[----:B------:R-:W-:Y:S01]  /*01b0*/  UISETP.NE.U32.AND UP2, UPT, UR6, URZ, UPT ;  /* 0x000000ff0600728c */ /* 0x000fe2000bf45070 */
[----:B------:R-:W-:Y:S02]  /*01c0*/  IMAD.MOV.U32 R68, RZ, RZ, 0xb504 ;  /* 0x0000b504ff447424 */ /* 0x000fe400078e00ff */
[----:B------:R-:W0:Y:S01]  /*01d0*/  I2F.U32.RP R0, UR6 ;  /* 0x0000000600007d06 */ /* 0x000e220008209000 */
[----:B------:R-:W-:Y:S02]  /*01e0*/  IMAD.MOV.U32 R69, RZ, RZ, 0xb504 ;  /* 0x0000b504ff457424 */ /* 0x000fe400078e00ff */
[----:B------:R-:W-:Y:S02]  /*01f0*/  IMAD.MOV.U32 R62, RZ, RZ, 0xb504 ;  /* 0x0000b504ff3e7424 */ /* 0x000fe400078e00ff */
        /* <DEDUP_REMOVED lines=15> */
[----:B------:R-:W0:Y:S01]  /*02f0*/  S2R R0, SR_TID.X ;  /* 0x0000000000007919 */ /* 0x000e220000002100 */
[----:B------:R-:W-:Y:S02]  /*0300*/  IMAD.MOV.U32 R65, RZ, RZ, RZ ;  /* 0x000000ffff417224 */ /* 0x000fe400078e00ff */
[----:B------:R-:W-:Y:S01]  /*0310*/  IMAD.MOV.U32 R39, RZ, RZ, RZ ;  /* 0x000000ffff277224 */ /* 0x000fe200078e00ff */
        /* <DEDUP_REMOVED lines=22> */
[--C-:B------:R-:W-:Y:S01]  /*0480*/  SHF.R.U32.HI R15, RZ, 0x5, R14.reuse ;  /* 0x00000005ff0f7819 */ /* 0x100fe2000001160e */
[----:B------:R-:W-:Y:S01]  /*0490*/  IMAD.MOV.U32 R40, RZ, RZ, 0xb504 ;  /* 0x0000b504ff287424 */ /* 0x000fe200078e00ff */
[----:B------:R-:W-:Y:S01]  /*04a0*/  LOP3.LUT R3, R14, 0x7fe0, RZ, 0xc0, !PT ;  /* 0x00007fe00e037812 */ /* 0x000fe200078ec0ff */
[----:B------:R-:W1:Y:S02]  /*04b0*/  LDCU UR13, c[0x0][0x3a8] ;  /* 0x00007500ff0d77ac */ /* 0x000e640008000800 */
[----:B------:R-:W-:Y:S01]  /*04c0*/  IMAD R15, R2, 0x40, R15 ;  /* 0x00000040020f7824 */ /* 0x000fe200078e020f */
[----:B------:R-:W-:Y:S01]  /*04d0*/  LOP3.LUT R5, R3, 0x1f, R14, 0xf8, !PT ;  /* 0x0000001f03057812 */ /* 0x000fe200078ef80e */
[----:B------:R-:W-:Y:S01]  /*04e0*/  IMAD.MOV.U32 R2, RZ, RZ, RZ ;  /* 0x000000ffff027224 */ /* 0x000fe200078e00ff */
[----:B------:R-:W2:Y:S01]  /*04f0*/  LDCU UR9, c[0x0][0x3a0] ;  /* 0x00007400ff0977ac */ /* 0x000ea20008000800 */
[----:B------:R-:W-:Y:S01]  /*0500*/  IMAD R13, R15, R12, RZ ;  /* 0x0000000c0f0d7224 */ /* 0x000fe200078e02ff */
[----:B------:R-:W3:Y:S03]  /*0510*/  LDCU UR12, c[0x0][0x3a4] ;  /* 0x00007480ff0c77ac */ /* 0x000ee60008000800 */
[----:B------:R-:W-:-:S02]  /*0520*/  IMAD R4, R12, 0x20, R13 ;  /* 0x000000200c047824 */ /* 0x000fc400078e020d */
[C-C-:B------:R-:W-:Y:S02]  /*0530*/  IMAD R6, R12.reuse, 0x10, R13.reuse ;  /* 0x000000100c067824 */ /* 0x140fe400078e020d */
        /* <DEDUP_REMOVED lines=11> */
.L_x_204:
[----:B------:R-:W0:Y:S01]  /*05f0*/  S2R R17, SR_TID.Y ;  /* 0x0000000000117919 */ /* 0x000e220000002200 */
[----:B------:R-:W-:Y:S01]  /*0600*/  UMOV UR8, UR9 ;  /* 0x0000000900087c82 */ /* 0x000fe20008000000 */
[----:B------:R-:W-:Y:S02]  /*0610*/  IMAD.MOV.U32 R60, RZ, RZ, 0xb504 ;  /* 0x0000b504ff3c7424 */ /* 0x000fe400078e00ff */
[----:B------:R-:W-:Y:S02]  /*0620*/  IMAD.MOV.U32 R31, RZ, RZ, 0xb504 ;  /* 0x0000b504ff1f7424 */ /* 0x000fe400078e00ff */
        /* <DEDUP_REMOVED lines=33> */
[----:B------:R-:W-:Y:S01]  /*0840*/  IMAD.MOV.U32 R54, RZ, RZ, 0xb504 ;  /* 0x0000b504ff367424 */ /* 0x000fe200078e00ff */
        /* <DEDUP_REMOVED lines=11> */
[----:B------:R-:W-:Y:S02]  /*0900*/  IMAD.MOV.U32 R52, RZ, RZ, 0xb504 ;  /* 0x0000b504ff347424 */ /* 0x000fe400078e00ff */
[--C-:B------:R-:W-:Y:S02]  /*0910*/  @!P3 IMAD R63, R63, UR8, R28.reuse ;  /* 0x000000083f3fbc24 */ /* 0x100fe4000f8e021c */
[----:B------:R-:W-:-:S02]  /*0920*/  @!P4 IMAD R35, R35, UR8, R28 ;  /* 0x000000082323cc24 */ /* 0x000fc4000f8e021c */
[----:B------:R-:W3:Y:S01]  /*0930*/  @!P6 LDC.64 R16, c[0x0][0x388] ;  /* 0x0000e200ff10eb82 */ /* 0x000ee20000000a00 */
[----:B-1----:R-:W-:Y:S01]  /*0940*/  @!P3 IMAD.WIDE R24, R63, 0x4, R24 ;  /* 0x000000043f18b825 */ /* 0x002fe200078e0218 */
[----:B------:R1:W5:Y:S06]  /*0950*/  @!P2 LDG.E.CONSTANT R52, desc[UR10][R26.64] ;  /* 0x0000000a1a34a981 */ /* 0x00036c000c1e9900 */
[----:B------:R-:W3:Y:S01]  /*0960*/  @!P1 LDC.64 R18, c[0x0][0x380] ;  /* 0x0000e000ff129b82 */ /* 0x000ee20000000a00 */
[----:B------:R-:W-:Y:S02]  /*0970*/  IMAD.MOV.U32 R63, RZ, RZ, 0xb504 ;  /* 0x0000b504ff3f7424 */ /* 0x000fe400078e00ff */
[----:B--2---:R-:W-:-:S04]  /*0980*/  @!P4 IMAD.WIDE R22, R35, 0x4, R22 ;  /* 0x000000042316c825 */ /* 0x004fc800078e0216 */
[----:B------:R-:W-:Y:S01]  /*0990*/  IMAD.MOV.U32 R50, RZ, RZ, 0xb504 ;  /* 0x0000b504ff327424 */ /* 0x000fe200078e00ff */
[----:B------:R-:W2:Y:S01]  /*09a0*/  @!P4 LDG.E.CONSTANT R63, desc[UR10][R22.64] ;  /* 0x0000000a163fc981 */ /* 0x000ea2000c1e9900 */
[C---:B-1----:R-:W-:Y:S02]  /*09b0*/  VIADD R26, R15.reuse, 0x18 ;  /* 0x000000180f1a7836 */ /* 0x042fe40000000000 */
[C---:B------:R-:W-:Y:S02]  /*09c0*/  VIADD R32, R15.reuse, 0x8 ;  /* 0x000000080f207836 */ /* 0x040fe40000000000 */
[----:B------:R-:W-:Y:S01]  /*09d0*/  VIADD R30, R15, 0x10 ;  /* 0x000000100f1e7836 */ /* 0x000fe20000000000 */
[----:B------:R-:W-:Y:S01]  /*09e0*/  ISETP.GE.OR P4, PT, R26, UR12, P0 ;  /* 0x0000000c1a007c0c */ /* 0x000fe20008786670 */
[----:B------:R1:W2:Y:S01]  /*09f0*/  @!P3 LDG.E.CONSTANT R50, desc[UR10][R24.64] ;  /* 0x0000000a1832b981 */ /* 0x0002a2000c1e9900 */
[----:B------:R-:W-:Y:S01]  /*0a00*/  ISETP.GE.OR P2, PT, R32, UR12, P0 ;  /* 0x0000000c20007c0c */ /* 0x000fe20008746670 */
[----:B------:R-:W-:Y:S01]  /*0a10*/  @!P5 IMAD R29, R29, UR8, R28 ;  /* 0x000000081d1ddc24 */ /* 0x000fe2000f8e021c */
[----:B------:R-:W-:Y:S01]  /*0a20*/  ISETP.GE.OR P3, PT, R30, UR12, P0 ;  /* 0x0000000c1e007c0c */ /* 0x000fe20008766670 */
[----:B------:R-:W-:-:S02]  /*0a30*/  IMAD.MOV.U32 R35, RZ, RZ, 0xb504 ;  /* 0x0000b504ff237424 */ /* 0x000fc400078e00ff */
[----:B0-----:R-:W-:-:S04]  /*0a40*/  @!P5 IMAD.WIDE R20, R29, 0x4, R20 ;  /* 0x000000041d14d825 */ /* 0x001fc800078e0214 */
[----:B------:R-:W-:Y:S01]  /*0a50*/  @!P1 IMAD R33, R33, UR8, R28 ;  /* 0x0000000821219c24 */ /* 0x000fe2000f8e021c */
[----:B------:R0:W2:Y:S01]  /*0a60*/  @!P5 LDG.E.CONSTANT R35, desc[UR10][R20.64] ;  /* 0x0000000a1423d981 */ /* 0x0000a2000c1e9900 */
[----:B-1----:R-:W-:Y:S02]  /*0a70*/  VIADD R24, R15, 0x20 ;  /* 0x000000200f187836 */ /* 0x002fe40000000000 */
[----:B------:R-:W-:Y:S01]  /*0a80*/  @!P6 IMAD.IADD R25, R13, 0x1, R64 ;  /* 0x000000010d19e824 */ /* 0x000fe200078e0240 */
[----:B------:R-:W1:Y:S01]  /*0a90*/  @!P2 LDC.64 R28, c[0x0][0x388] ;  /* 0x0000e200ff1cab82 */ /* 0x000e620000000a00 */
[----:B---3--:R-:W-:Y:S01]  /*0aa0*/  @!P1 IMAD.WIDE R18, R33, 0x4, R18 ;  /* 0x0000000421129825 */ /* 0x008fe200078e0212 */
[----:B------:R-:W-:-:S03]  /*0ab0*/  ISETP.GE.OR P5, PT, R24, UR12, P0 ;  /* 0x0000000c18007c0c */ /* 0x000fc600087a6670 */
[----:B------:R-:W-:-:S03]  /*0ac0*/  @!P6 IMAD.WIDE.U32 R16, R25, 0x4, R16 ;  /* 0x000000041910e825 */ /* 0x000fc600078e0010 */
[----:B------:R-:W3:Y:S01]  /*0ad0*/  @!P4 LDC.64 R24, c[0x0][0x388] ;  /* 0x0000e200ff18cb82 */ /* 0x000ee20000000a00 */
[----:B------:R-:W-:Y:S02]  /*0ae0*/  IMAD.MOV.U32 R33, RZ, RZ, 0xb504 ;  /* 0x0000b504ff217424 */ /* 0x000fe400078e00ff */
[C---:B------:R-:W-:Y:S02]  /*0af0*/  VIADD R22, R15.reuse, 0x28 ;  /* 0x000000280f167836 */ /* 0x040fe40000000000 */
[----:B------:R-:W-:Y:S02]  /*0b00*/  IMAD.MOV.U32 R34, RZ, RZ, 0xb504 ;  /* 0x0000b504ff227424 */ /* 0x000fe400078e00ff */
[----:B------:R-:W2:Y:S01]  /*0b10*/  @!P1 LDG.E.CONSTANT R33, desc[UR10][R18.64] ;  /* 0x0000000a12219981 */ /* 0x000ea2000c1e9900 */
[----:B------:R-:W1:Y:S01]  /*0b20*/  @!P3 LDC.64 R26, c[0x0][0x388] ;  /* 0x0000e200ff1abb82 */ /* 0x000e620000000a00 */
[----:B------:R-:W-:Y:S01]  /*0b30*/  ISETP.GE.OR P1, PT, R22, UR12, P0 ;  /* 0x0000000c16007c0c */ /* 0x000fe20008726670 */
[C---:B------:R-:W-:Y:S01]  /*0b40*/  VIADD R23, R15.reuse, 0x30 ;  /* 0x000000300f177836 */ /* 0x040fe20000000000 */
[----:B------:R0:W2:Y:S01]  /*0b50*/  @!P6 LDG.E.CONSTANT R34, desc[UR10][R16.64] ;  /* 0x0000000a1022e981 */ /* 0x0000a2000c1e9900 */
[----:B------:R-:W-:-:S03]  /*0b60*/  VIADD R22, R15, 0x38 ;  /* 0x000000380f167836 */ /* 0x000fc60000000000 */
[----:B------:R-:W-:Y:S02]  /*0b70*/  ISETP.GE.OR P6, PT, R23, UR12, P0 ;  /* 0x0000000c17007c0c */ /* 0x000fe400087c6670 */
[----:B------:R-:W-:Y:S01]  /*0b80*/  ISETP.GE.OR P0, PT, R22, UR12, P0 ;  /* 0x0000000c16007c0c */ /* 0x000fe20008706670 */
[--C-:B0-----:R-:W-:Y:S01]  /*0b90*/  @!P2 IMAD.IADD R21, R9, 0x1, R64.reuse ;  /* 0x000000010915a824 */ /* 0x101fe200078e0240 */
[----:B------:R-:W0:Y:S01]  /*0ba0*/  @!P5 LDC.64 R22, c[0x0][0x388] ;  /* 0x0000e200ff16db82 */ /* 0x000e220000000a00 */
[--C-:B------:R-:W-:Y:S02]  /*0bb0*/  @!P4 IMAD.IADD R17, R10, 0x1, R64.reuse ;  /* 0x000000010a11c824 */ /* 0x100fe400078e0240 */
[----:B------:R-:W-:Y:S02]  /*0bc0*/  @!P3 IMAD.IADD R20, R6, 0x1, R64 ;  /* 0x000000010614b824 */ /* 0x000fe400078e0240 */
[----:B---3--:R-:W-:-:S04]  /*0bd0*/  @!P4 IMAD.WIDE R24, R17, 0x4, R24 ;  /* 0x000000041118c825 */ /* 0x008fc800078e0218 */
[----:B------:R-:W3:Y:S01]  /*0be0*/  @!P6 LDC.64 R18, c[0x0][0x388] ;  /* 0x0000e200ff12eb82 */ /* 0x000ee20000000a00 */
[----:B-1----:R-:W-:-:S04]  /*0bf0*/  @!P2 IMAD.WIDE R28, R21, 0x4, R28 ;  /* 0x00000004151ca825 */ /* 0x002fc800078e021c */
[----:B------:R-:W-:-:S03]  /*0c00*/  @!P3 IMAD.WIDE R26, R20, 0x4, R26 ;  /* 0x00000004141ab825 */ /* 0x000fc600078e021a */
[----:B------:R-:W1:Y:S08]  /*0c10*/  @!P0 LDC.64 R16, c[0x0][0x388] ;  /* 0x0000e200ff108b82 */ /* 0x000e700000000a00 */
[----:B------:R-:W3:Y:S01]  /*0c20*/  @!P1 LDC.64 R20, c[0x0][0x388] ;  /* 0x0000e200ff149b82 */ /* 0x000ee20000000a00 */
[----:B------:R-:W-:Y:S02]  /*0c30*/  IMAD.MOV.U32 R30, RZ, RZ, 0xb504 ;  /* 0x0000b504ff1e7424 */ /* 0x000fe400078e00ff */
[----:B------:R-:W-:-:S02]  /*0c40*/  IMAD.MOV.U32 R32, RZ, RZ, 0xb504 ;  /* 0x0000b504ff207424 */ /* 0x000fc400078e00ff */
[----:B------:R-:W-:Y:S02]  /*0c50*/  @!P5 IMAD.IADD R72, R4, 0x1, R64 ;  /* 0x000000010448d824 */ /* 0x000fe400078e0240 */
[----:B------:R0:W2:Y:S04]  /*0c60*/  @!P2 LDG.E.CONSTANT R30, desc[UR10][R28.64] ;  /* 0x0000000a1c1ea981 */ /* 0x0000a8000c1e9900 */
[----:B------:R0:W2:Y:S02]  /*0c70*/  @!P3 LDG.E.CONSTANT R32, desc[UR10][R26.64] ;  /* 0x0000000a1a20b981 */ /* 0x0000a4000c1e9900 */
[----:B0-----:R-:W-:-:S04]  /*0c80*/  @!P5 IMAD.WIDE R22, R72, 0x4, R22 ;  /* 0x000000044816d825 */ /* 0x001fc800078e0216 */
[--C-:B------:R-:W-:Y:S02]  /*0c90*/  @!P6 IMAD.IADD R29, R8, 0x1, R64.reuse ;  /* 0x00000001081de824 */ /* 0x100fe400078e0240 */
[--C-:B------:R-:W-:Y:S02]  /*0ca0*/  @!P1 IMAD.IADD R27, R11, 0x1, R64.reuse ;  /* 0x000000010b1b9824 */ /* 0x100fe400078e0240 */
[----:B------:R-:W-:Y:S02]  /*0cb0*/  @!P0 IMAD.IADD R64, R12, 0x1, R64 ;  /* 0x000000010c408824 */ /* 0x000fe400078e0240 */
[----:B------:R-:W-:Y:S02]  /*0cc0*/  IMAD.MOV.U32 R66, RZ, RZ, 0xb504 ;  /* 0x0000b504ff427424 */ /* 0x000fe400078e00ff */
[----:B-1----:R-:W-:-:S04]  /*0cd0*/  @!P0 IMAD.WIDE R16, R64, 0x4, R16 ;  /* 0x0000000440108825 */ /* 0x002fc800078e0210 */
[----:B------:R-:W-:Y:S01]  /*0ce0*/  IMAD.MOV.U32 R72, RZ, RZ, 0xb504 ;  /* 0x0000b504ff487424 */ /* 0x000fe200078e00ff */
[----:B------:R-:W2:Y:S01]  /*0cf0*/  @!P4 LDG.E.CONSTANT R66, desc[UR10][R24.64] ;  /* 0x0000000a1842c981 */ /* 0x000ea2000c1e9900 */
[----:B------:R-:W-:Y:S02]  /*0d00*/  IMAD.MOV.U32 R64, RZ, RZ, 0xb504 ;  /* 0x0000b504ff407424 */ /* 0x000fe400078e00ff */
[----:B------:R-:W-:Y:S02]  /*0d10*/  IMAD.MOV.U32 R74, RZ, RZ, 0xb504 ;  /* 0x0000b504ff4a7424 */ /* 0x000fe400078e00ff */
[----:B------:R-:W-:Y:S01]  /*0d20*/  IMAD.MOV.U32 R76, RZ, RZ, 0xb504 ;  /* 0x0000b504ff4c7424 */ /* 0x000fe200078e00ff */
[----:B------:R-:W2:Y:S01]  /*0d30*/  @!P5 LDG.E.CONSTANT R72, desc[UR10][R22.64] ;  /* 0x0000000a1648d981 */ /* 0x000ea2000c1e9900 */
[----:B---3--:R-:W-:-:S04]  /*0d40*/  @!P1 IMAD.WIDE R20, R27, 0x4, R20 ;  /* 0x000000041b149825 */ /* 0x008fc800078e0214 */
[----:B------:R-:W-:Y:S01]  /*0d50*/  @!P6 IMAD.WIDE R18, R29, 0x4, R18 ;  /* 0x000000041d12e825 */ /* 0x000fe200078e0212 */
[----:B------:R-:W3:Y:S04]  /*0d60*/  @!P1 LDG.E.CONSTANT R64, desc[UR10][R20.64] ;  /* 0x0000000a14409981 */ /* 0x000ee8000c1e9900 */
[----:B------:R-:W3:Y:S04]  /*0d70*/  @!P6 LDG.E.CONSTANT R74, desc[UR10][R18.64] ;  /* 0x0000000a124ae981 */ /* 0x000ee8000c1e9900 */
[----:B------:R-:W3:Y:S04]  /*0d80*/  @!P0 LDG.E.CONSTANT R76, desc[UR10][R16.64] ;  /* 0x0000000a104c8981 */ /* 0x000ee8000c1e9900 */
[----:B----4-:R-:W-:Y:S04]  /*0d90*/  STS [R14], R31 ;  /* 0x0000001f0e007388 */ /* 0x010fe80000000800 */
[----:B-----5:R-:W-:Y:S04]  /*0da0*/  STS [R14+0x400], R60 ;  /* 0x0004003c0e007388 */ /* 0x020fe80000000800 */
[----:B------:R-:W-:Y:S04]  /*0db0*/  STS [R14+0x800], R54 ;  /* 0x000800360e007388 */ /* 0x000fe80000000800 */
[----:B------:R-:W-:Y:S04]  /*0dc0*/  STS [R14+0xc00], R52 ;  /* 0x000c00340e007388 */ /* 0x000fe80000000800 */
[----:B--2---:R-:W-:Y:S04]  /*0dd0*/  STS [R14+0x1400], R63 ;  /* 0x0014003f0e007388 */ /* 0x004fe80000000800 */
[----:B------:R-:W-:Y:S04]  /*0de0*/  STS [R14+0x1000], R50 ;  /* 0x001000320e007388 */ /* 0x000fe80000000800 */
[----:B------:R-:W-:Y:S04]  /*0df0*/  STS [R14+0x1800], R35 ;  /* 0x001800230e007388 */ /* 0x000fe80000000800 */
[----:B------:R-:W-:Y:S04]  /*0e00*/  STS [R14+0x1c00], R33 ;  /* 0x001c00210e007388 */ /* 0x000fe80000000800 */
[----:B------:R-:W-:Y:S04]  /*0e10*/  STS [R5], R34 ;  /* 0x0000002205007388 */ /* 0x000fe80000000800 */
[----:B------:R-:W-:Y:S04]  /*0e20*/  STS [R5+0x400], R30 ;  /* 0x0004001e05007388 */ /* 0x000fe80000000800 */
[----:B------:R-:W-:Y:S04]  /*0e30*/  STS [R5+0x800], R32 ;  /* 0x0008002005007388 */ /* 0x000fe80000000800 */
[----:B------:R-:W-:Y:S04]  /*0e40*/  STS [R5+0xc00], R66 ;  /* 0x000c004205007388 */ /* 0x000fe80000000800 */
[----:B------:R-:W-:Y:S04]  /*0e50*/  STS [R5+0x1000], R72 ;  /* 0x0010004805007388 */ /* 0x000fe80000000800 */
[----:B---3--:R-:W-:Y:S04]  /*0e60*/  STS [R5+0x1400], R64 ;  /* 0x0014004005007388 */ /* 0x008fe80000000800 */
[----:B------:R-:W-:Y:S04]  /*0e70*/  STS [R5+0x1800], R74 ;  /* 0x0018004a05007388 */ /* 0x000fe80000000800 */
[----:B------:R-:W-:Y:S01]  /*0e80*/  STS [R5+0x1c00], R76 ;  /* 0x001c004c05007388 */ /* 0x000fe20000000800 */
[----:B------:R-:W-:Y:S06]  /*0e90*/  BAR.SYNC.DEFER_BLOCKING 0x0 ;  /* 0x0000000000007b1d */ /* 0x000fec0000010000 */
[----:B------:R-:W0:Y:S04]  /*0ea0*/  LDS.128 R16, [R7] ;  /* 0x0000000007107984 */ /* 0x000e280000000c00 */
[----:B------:R-:W1:Y:S04]  /*0eb0*/  LDS.128 R20, [R3] ;  /* 0x0000000003147984 */ /* 0x000e680000000c00 */
[----:B------:R-:W2:Y:S04]  /*0ec0*/  LDS.128 R24, [R7+0x80] ;  /* 0x0000800007187984 */ /* 0x000ea80000000c00 */
[----:B------:R-:W3:Y:S04]  /*0ed0*/  LDS.128 R28, [R7+0x100] ;  /* 0x00010000071c7984 */ /* 0x000ee80000000c00 */
[----:B------:R-:W4:Y:S01]  /*0ee0*/  LDS.128 R32, [R7+0x180] ;  /* 0x0001800007207984 */ /* 0x000f220000000c00 */
[----:B0-----:R-:W-:Y:S01]  /*0ef0*/  ISETP.NE.AND P2, PT, R16, 0xb504, PT ;  /* 0x0000b5041000780c */ /* 0x001fe20003f45270 */
[C---:B-1----:R-:W-:Y:S01]  /*0f00*/  IMAD.IADD R50, R20.reuse, 0x1, R16 ;  /* 0x0000000114327824 */ /* 0x042fe200078e0210 */
[----:B------:R-:W-:-:S04]  /*0f10*/  ISETP.NE.AND P1, PT, R20, 0xb504, PT ;  /* 0x0000b5041400780c */ /* 0x000fc80003f25270 */
[----:B------:R-:W-:Y:S02]  /*0f20*/  SEL R50, R50, 0xb504, P2 ;  /* 0x0000b50432327807 */ /* 0x000fe40001000000 */
[----:B--2---:R-:W-:Y:S02]  /*0f30*/  ISETP.NE.AND P4, PT, R24, 0xb504, PT ;  /* 0x0000b5041800780c */ /* 0x004fe40003f85270 */
[----:B------:R-:W-:Y:S01]  /*0f40*/  SEL R63, R50, 0xb504, P1 ;  /* 0x0000b504323f7807 */ /* 0x000fe20000800000 */
[C---:B------:R-:W-:Y:S02]  /*0f50*/  IMAD.IADD R50, R20.reuse, 0x1, R24 ;  /* 0x0000000114327824 */ /* 0x040fe400078e0218 */
[C---:B---3--:R-:W-:Y:S02]  /*0f60*/  IMAD.IADD R52, R20.reuse, 0x1, R28 ;  /* 0x0000000114347824 */ /* 0x048fe400078e021c */
[----:B----4-:R-:W-:Y:S01]  /*0f70*/  IMAD.IADD R54, R20, 0x1, R32 ;  /* 0x0000000114367824 */ /* 0x010fe200078e0220 */
[----:B------:R-:W-:Y:S01]  /*0f80*/  SEL R20, R50, 0xb504, P4 ;  /* 0x0000b50432147807 */ /* 0x000fe20002000000 */
[----:B------:R-:W-:Y:S01]  /*0f90*/  IMAD.IADD R50, R16, 0x1, R21 ;  /* 0x0000000110327824 */ /* 0x000fe200078e0215 */
[----:B------:R-:W-:-:S02]  /*0fa0*/  ISETP.NE.AND P5, PT, R32, 0xb504, PT ;  /* 0x0000b5042000780c */ /* 0x000fc40003fa5270 */
[----:B------:R-:W-:Y:S02]  /*0fb0*/  ISETP.GE.AND P6, PT, R63, R62, PT ;  /* 0x0000003e3f00720c */ /* 0x000fe40003fc6270 */
[----:B------:R-:W-:Y:S02]  /*0fc0*/  SEL R60, R50, 0xb504, P2 ;  /* 0x0000b504323c7807 */ /* 0x000fe40001000000 */
[----:B------:R-:W-:Y:S02]  /*0fd0*/  SEL R20, R20, 0xb504, P1 ;  /* 0x0000b50414147807 */ /* 0x000fe40000800000 */
[----:B------:R-:W-:Y:S02]  /*0fe0*/  SEL R50, R54, 0xb504, P5 ;  /* 0x0000b50436327807 */ /* 0x000fe40002800000 */
[----:B------:R-:W-:Y:S02]  /*0ff0*/  SEL R74, R2, R39, !P6 ;  /* 0x00000027024a7207 */ /* 0x000fe40007000000 */
[----:B------:R-:W-:-:S02]  /*1000*/  ISETP.GE.AND P6, PT, R20, R67, PT ;  /* 0x000000431400720c */ /* 0x000fc40003fc6270 */
[----:B------:R-:W-:Y:S01]  /*1010*/  SEL R50, R50, 0xb504, P1 ;  /* 0x0000b50432327807 */ /* 0x000fe20000800000 */
[----:B------:R-:W-:Y:S01]  /*1020*/  IMAD.IADD R54, R16, 0x1, R22 ;  /* 0x0000000110367824 */ /* 0x000fe200078e0216 */
[----:B------:R-:W-:Y:S02]  /*1030*/  SEL R77, R2, R77, !P6 ;  /* 0x0000004d024d7207 */ /* 0x000fe40007000000 */
[----:B------:R-:W-:Y:S01]  /*1040*/  ISETP.GE.AND P6, PT, R50, R44, PT ;  /* 0x0000002c3200720c */ /* 0x000fe20003fc6270 */
[----:B------:R-:W-:Y:S01]  /*1050*/  IMAD.IADD R39, R24, 0x1, R21 ;  /* 0x0000000118277824 */ /* 0x000fe200078e0215 */
[----:B------:R-:W-:Y:S02]  /*1060*/  ISETP.NE.AND P3, PT, R28, 0xb504, PT ;  /* 0x0000b5041c00780c */ /* 0x000fe40003f65270 */
[----:B------:R-:W-:Y:S02]  /*1070*/  SEL R75, R2, R75, !P6 ;  /* 0x0000004b024b7207 */ /* 0x000fe40007000000 */
[----:B------:R-:W-:-:S02]  /*1080*/  ISETP.NE.AND P0, PT, R21, 0xb504, PT ;  /* 0x0000b5041500780c */ /* 0x000fc40003f05270 */
[----:B------:R-:W-:Y:S02]  /*1090*/  ISETP.NE.AND P6, PT, R22, 0xb504, PT ;  /* 0x0000b5041600780c */ /* 0x000fe40003fc5270 */
[----:B------:R-:W-:Y:S02]  /*10a0*/  SEL R54, R54, 0xb504, P2 ;  /* 0x0000b50436367807 */ /* 0x000fe40001000000 */
[----:B------:R-:W-:Y:S02]  /*10b0*/  VIMNMX R62, PT, PT, R63, R62, PT ;  /* 0x0000003e3f3e7248 */ /* 0x000fe40003fe0100 */
[----:B------:R-:W-:Y:S02]  /*10c0*/  SEL R52, R52, 0xb504, P3 ;  /* 0x0000b50434347807 */ /* 0x000fe40001800000 */
[----:B------:R-:W-:Y:S02]  /*10d0*/  SEL R60, R60, 0xb504, P0 ;  /* 0x0000b5043c3c7807 */ /* 0x000fe40000000000 */
[----:B------:R-:W-:Y:S01]  /*10e0*/  SEL R63, R54, 0xb504, P6 ;  /* 0x0000b504363f7807 */ /* 0x000fe20003000000 */
[--C-:B------:R-:W-:Y:S01]  /*10f0*/  IMAD.IADD R54, R28, 0x1, R21.reuse ;  /* 0x000000011c367824 */ /* 0x100fe200078e0215 */
[----:B------:R-:W-:Y:S01]  /*1100*/  SEL R39, R39, 0xb504, P4 ;  /* 0x0000b50427277807 */ /* 0x000fe20002000000 */
[----:B------:R-:W-:Y:S01]  /*1110*/  IMAD.IADD R21, R32, 0x1, R21 ;  /* 0x0000000120157824 */ /* 0x000fe200078e0215 */
[----:B------:R-:W-:-:S02]  /*1120*/  SEL R52, R52, 0xb504, P1 ;  /* 0x0000b50434347807 */ /* 0x000fc40000800000 */
[----:B------:R-:W-:Y:S02]  /*1130*/  ISETP.GE.AND P1, PT, R60, R69, PT ;  /* 0x000000453c00720c */ /* 0x000fe40003f26270 */
[----:B------:R-:W-:Y:S01]  /*1140*/  SEL R39, R39, 0xb504, P0 ;  /* 0x0000b50427277807 */ /* 0x000fe20000000000 */
[----:B------:R-:W-:Y:S01]  /*1150*/  IMAD.IADD R16, R16, 0x1, R23 ;  /* 0x0000000110107824 */ /* 0x000fe200078e0217 */
[----:B------:R-:W-:Y:S02]  /*1160*/  SEL R54, R54, 0xb504, P3 ;  /* 0x0000b50436367807 */ /* 0x000fe40001800000 */
[----:B------:R-:W-:Y:S02]  /*1170*/  SEL R21, R21, 0xb504, P5 ;  /* 0x0000b50415157807 */ /* 0x000fe40002800000 */
[----:B------:R-:W-:Y:S02]  /*1180*/  SEL R65, R2, R65, !P1 ;  /* 0x0000004102417207 */ /* 0x000fe40004800000 */
[----:B------:R-:W-:-:S02]  /*1190*/  ISETP.GE.AND P1, PT, R39, R38, PT ;  /* 0x000000262700720c */ /* 0x000fc40003f26270 */
[----:B------:R-:W-:Y:S02]  /*11a0*/  SEL R54, R54, 0xb504, P0 ;  /* 0x0000b50436367807 */ /* 0x000fe40000000000 */
[----:B------:R-:W-:Y:S02]  /*11b0*/  SEL R21, R21, 0xb504, P0 ;  /* 0x0000b50415157807 */ /* 0x000fe40000000000 */
[----:B------:R-:W-:Y:S02]  /*11c0*/  ISETP.NE.AND P0, PT, R23, 0xb504, PT ;  /* 0x0000b5041700780c */ /* 0x000fe40003f05270 */
[----:B------:R-:W-:Y:S02]  /*11d0*/  SEL R16, R16, 0xb504, P2 ;  /* 0x0000b50410107807 */ /* 0x000fe40001000000 */
[----:B------:R-:W-:Y:S02]  /*11e0*/  SEL R55, R2, R55, !P1 ;  /* 0x0000003702377207 */ /* 0x000fe40004800000 */
[----:B------:R-:W-:-:S02]  /*11f0*/  ISETP.GE.AND P1, PT, R63, R68, PT ;  /* 0x000000443f00720c */ /* 0x000fc40003f26270 */
[----:B------:R-:W-:Y:S02]  /*1200*/  VIMNMX R68, PT, PT, R63, R68, PT ;  /* 0x000000443f447248 */ /* 0x000fe40003fe0100 */
[----:B------:R-:W-:Y:S01]  /*1210*/  SEL R63, R16, 0xb504, P0 ;  /* 0x0000b504103f7807 */ /* 0x000fe20000000000 */
[C---:B------:R-:W-:Y:S01]  /*1220*/  IMAD.IADD R16, R24.reuse, 0x1, R22 ;  /* 0x0000000118107824 */ /* 0x040fe200078e0216 */
[----:B------:R-:W-:Y:S01]  /*1230*/  ISETP.GE.AND P2, PT, R21, R42, PT ;  /* 0x0000002a1500720c */ /* 0x000fe20003f46270 */
[----:B------:R-:W-:-:S03]  /*1240*/  IMAD.IADD R24, R24, 0x1, R23 ;  /* 0x0000000118187824 */ /* 0x000fc600078e0217 */
[----:B------:R-:W-:Y:S02]  /*1250*/  SEL R16, R16, 0xb504, P4 ;  /* 0x0000b50410107807 */ /* 0x000fe40002000000 */
[----:B------:R-:W-:Y:S02]  /*1260*/  SEL R71, R2, R71, !P2 ;  /* 0x0000004702477207 */ /* 0x000fe40005000000 */
[----:B------:R-:W-:Y:S02]  /*1270*/  SEL R16, R16, 0xb504, P6 ;  /* 0x0000b50410107807 */ /* 0x000fe40003000000 */
[----:B------:R-:W-:Y:S02]  /*1280*/  SEL R24, R24, 0xb504, P4 ;  /* 0x0000b50418187807 */ /* 0x000fe40002000000 */
[CC--:B------:R-:W-:Y:S02]  /*1290*/  ISETP.GE.AND P2, PT, R63.reuse, R70.reuse, PT ;  /* 0x000000463f00720c */ /* 0x0c0fe40003f46270 */
[----:B------:R-:W-:-:S02]  /*12a0*/  VIMNMX R70, PT, PT, R63, R70, PT ;  /* 0x000000463f467248 */ /* 0x000fc40003fe0100 */
[CC--:B------:R-:W-:Y:S02]  /*12b0*/  ISETP.GE.AND P4, PT, R16.reuse, R37.reuse, PT ;  /* 0x000000251000720c */ /* 0x0c0fe40003f86270 */
[----:B------:R-:W-:Y:S02]  /*12c0*/  VIMNMX R63, PT, PT, R16, R37, PT ;  /* 0x00000025103f7248 */ /* 0x000fe40003fe0100 */
[----:B------:R-:W-:Y:S02]  /*12d0*/  SEL R37, R24, 0xb504, P0 ;  /* 0x0000b50418257807 */ /* 0x000fe40000000000 */
[----:B------:R-:W-:Y:S02]  /*12e0*/  VIMNMX R67, PT, PT, R20, R67, PT ;  /* 0x0000004314437248 */ /* 0x000fe40003fe0100 */
[----:B------:R-:W-:Y:S02]  /*12f0*/  SEL R73, R2, R73, !P1 ;  /* 0x0000004902497207 */ /* 0x000fe40004800000 */
[----:B------:R-:W-:-:S02]  /*1300*/  VIMNMX R20, PT, PT, R39, R38, PT ;  /* 0x0000002627147248 */ /* 0x000fc40003fe0100 */
[CC--:B------:R-:W-:Y:S02]  /*1310*/  ISETP.GE.AND P1, PT, R37.reuse, R36.reuse, PT ;  /* 0x000000242500720c */ /* 0x0c0fe40003f26270 */
[----:B------:R-:W-:Y:S02]  /*1320*/  VIMNMX R16, PT, PT, R37, R36, PT ;  /* 0x0000002425107248 */ /* 0x000fe40003fe0100 */
[----:B------:R-:W0:Y:S01]  /*1330*/  LDS.128 R36, [R3+0x100] ;  /* 0x0001000003247984 */ /* 0x000e220000000c00 */
[--C-:B------:R-:W-:Y:S02]  /*1340*/  IMAD.IADD R24, R28, 0x1, R22.reuse ;  /* 0x000000011c187824 */ /* 0x100fe400078e0216 */
[----:B------:R-:W-:-:S03]  /*1350*/  IMAD.IADD R22, R32, 0x1, R22 ;  /* 0x0000000120167824 */ /* 0x000fc600078e0216 */
[----:B------:R-:W-:Y:S02]  /*1360*/  SEL R24, R24, 0xb504, P3 ;  /* 0x0000b50418187807 */ /* 0x000fe40001800000 */
[----:B------:R-:W-:Y:S01]  /*1370*/  SEL R22, R22, 0xb504, P5 ;  /* 0x0000b50416167807 */ /* 0x000fe20002800000 */
[--C-:B------:R-:W-:Y:S01]  /*1380*/  IMAD.IADD R28, R28, 0x1, R23.reuse ;  /* 0x000000011c1c7824 */ /* 0x100fe200078e0217 */
[----:B------:R-:W-:Y:S02]  /*1390*/  SEL R24, R24, 0xb504, P6 ;  /* 0x0000b50418187807 */ /* 0x000fe40003000000 */
[----:B------:R-:W-:Y:S01]  /*13a0*/  SEL R22, R22, 0xb504, P6 ;  /* 0x0000b50416167807 */ /* 0x000fe20003000000 */
[----:B------:R-:W-:Y:S01]  /*13b0*/  IMAD.IADD R23, R32, 0x1, R23 ;  /* 0x0000000120177824 */ /* 0x000fe200078e0217 */
[----:B------:R-:W-:Y:S02]  /*13c0*/  ISETP.GE.AND P6, PT, R52, R49, PT ;  /* 0x000000313400720c */ /* 0x000fe40003fc6270 */
[----:B------:R-:W-:-:S02]  /*13d0*/  SEL R28, R28, 0xb504, P3 ;  /* 0x0000b5041c1c7807 */ /* 0x000fc40001800000 */
[----:B------:R-:W-:Y:S02]  /*13e0*/  SEL R61, R2, R61, !P6 ;  /* 0x0000003d023d7207 */ /* 0x000fe40007000000 */
[CC--:B------:R-:W-:Y:S02]  /*13f0*/  ISETP.GE.AND P6, PT, R22.reuse, R58.reuse, PT ;  /* 0x0000003a1600720c */ /* 0x0c0fe40003fc6270 */
[----:B------:R-:W-:Y:S02]  /*1400*/  SEL R32, R23, 0xb504, P5 ;  /* 0x0000b50417207807 */ /* 0x000fe40002800000 */
[----:B------:R-:W-:Y:S02]  /*1410*/  VIMNMX R58, PT, PT, R22, R58, PT ;  /* 0x0000003a163a7248 */ /* 0x000fe40003fe0100 */
[----:B------:R-:W-:Y:S02]  /*1420*/  SEL R23, R28, 0xb504, P0 ;  /* 0x0000b5041c177807 */ /* 0x000fe40000000000 */
[----:B------:R-:W-:-:S02]  /*1430*/  SEL R57, R2, R57, !P4 ;  /* 0x0000003902397207 */ /* 0x000fc40006000000 */
[----:B------:R-:W-:Y:S02]  /*1440*/  ISETP.GE.AND P5, PT, R24, R56, PT ;  /* 0x000000381800720c */ /* 0x000fe40003fa6270 */
[----:B------:R-:W-:Y:S02]  /*1450*/  ISETP.NE.AND P4, PT, R17, 0xb504, PT ;  /* 0x0000b5041100780c */ /* 0x000fe40003f85270 */
[----:B------:R-:W-:Y:S02]  /*1460*/  ISETP.GE.AND P3, PT, R54, R48, PT ;  /* 0x000000303600720c */ /* 0x000fe40003f66270 */
[----:B------:R-:W-:Y:S01]  /*1470*/  VIMNMX R56, PT, PT, R24, R56, PT ;  /* 0x0000003818387248 */ /* 0x000fe20003fe0100 */
[----:B0-----:R-:W-:Y:S01]  /*1480*/  IMAD.IADD R22, R36, 0x1, R17 ;  /* 0x0000000124167824 */ /* 0x001fe200078e0211 */
[----:B------:R-:W-:Y:S02]  /*1490*/  SEL R24, R32, 0xb504, P0 ;  /* 0x0000b50420187807 */ /* 0x000fe40000000000 */
[----:B------:R-:W-:-:S02]  /*14a0*/  ISETP.GE.AND P0, PT, R23, R46, PT ;  /* 0x0000002e1700720c */ /* 0x000fc40003f06270 */
[----:B------:R-:W-:Y:S01]  /*14b0*/  VIMNMX R32, PT, PT, R23, R46, PT ;  /* 0x0000002e17207248 */ /* 0x000fe20003fe0100 */
[----:B------:R-:W-:Y:S01]  /*14c0*/  IMAD.IADD R23, R36, 0x1, R25 ;  /* 0x0000000124177824 */ /* 0x000fe200078e0219 */
[C---:B------:R-:W-:Y:S02]  /*14d0*/  SEL R47, R2.reuse, R47, !P6 ;  /* 0x0000002f022f7207 */ /* 0x040fe40007000000 */
[----:B------:R-:W-:Y:S02]  /*14e0*/  SEL R53, R2, R53, !P5 ;  /* 0x0000003502357207 */ /* 0x000fe40006800000 */
[----:B------:R-:W-:Y:S02]  /*14f0*/  ISETP.NE.AND P6, PT, R36, 0xb504, PT ;  /* 0x0000b5042400780c */ /* 0x000fe40003fc5270 */
[----:B------:R-:W-:Y:S02]  /*1500*/  SEL R22, R22, 0xb504, P4 ;  /* 0x0000b50416167807 */ /* 0x000fe40002000000 */
[----:B------:R-:W-:-:S02]  /*1510*/  SEL R59, R2, R59, !P3 ;  /* 0x0000003b023b7207 */ /* 0x000fc40005800000 */
[----:B------:R-:W-:Y:S02]  /*1520*/  ISETP.NE.AND P5, PT, R25, 0xb504, PT ;  /* 0x0000b5041900780c */ /* 0x000fe40003fa5270 */
[CC--:B------:R-:W-:Y:S02]  /*1530*/  ISETP.GE.AND P3, PT, R24.reuse, R40.reuse, PT ;  /* 0x000000281800720c */ /* 0x0c0fe40003f66270 */
[----:B------:R-:W-:Y:S02]  /*1540*/  VIMNMX R24, PT, PT, R24, R40, PT ;  /* 0x0000002818187248 */ /* 0x000fe40003fe0100 */
[----:B------:R-:W-:Y:S02]  /*1550*/  SEL R40, R22, 0xb504, P6 ;  /* 0x0000b50416287807 */ /* 0x000fe40003000000 */
[----:B------:R-:W-:Y:S01]  /*1560*/  SEL R23, R23, 0xb504, P5 ;  /* 0x0000b50417177807 */ /* 0x000fe20002800000 */
[C---:B------:R-:W-:Y:S01]  /*1570*/  VIADD R28, R2.reuse, 0x1 ;  /* 0x00000001021c7836 */ /* 0x040fe20000000000 */
[----:B------:R-:W-:-:S02]  /*1580*/  SEL R45, R2, R45, !P1 ;  /* 0x0000002d022d7207 */ /* 0x000fc40004800000 */
[----:B------:R-:W-:Y:S02]  /*1590*/  ISETP.GE.AND P1, PT, R40, R62, PT ;  /* 0x0000003e2800720c */ /* 0x000fe40003f26270 */
[----:B------:R-:W-:Y:S01]  /*15a0*/  SEL R22, R23, 0xb504, P6 ;  /* 0x0000b50417167807 */ /* 0x000fe20003000000 */
[C---:B------:R-:W-:Y:S01]  /*15b0*/  IMAD.IADD R46, R36.reuse, 0x1, R33 ;  /* 0x00000001242e7824 */ /* 0x040fe200078e0221 */
[----:B------:R-:W-:Y:S01]  /*15c0*/  VIMNMX R21, PT, PT, R21, R42, PT ;  /* 0x0000002a15157248 */ /* 0x000fe20003fe0100 */
[----:B------:R-:W-:Y:S01]  /*15d0*/  IMAD.IADD R42, R36, 0x1, R29 ;  /* 0x00000001242a7824 */ /* 0x000fe200078e021d */
[C---:B------:R-:W-:Y:S01]  /*15e0*/  SEL R51, R2.reuse, R51, !P2 ;  /* 0x0000003302337207 */ /* 0x040fe20005000000 */
[----:B------:R-:W-:Y:S01]  /*15f0*/  IMAD.IADD R23, R37, 0x1, R17 ;  /* 0x0000000125177824 */ /* 0x000fe200078e0211 */
[----:B------:R-:W-:Y:S02]  /*1600*/  SEL R43, R2, R43, !P0 ;  /* 0x0000002b022b7207 */ /* 0x000fe40004000000 */
[----:B------:R-:W-:-:S02]  /*1610*/  SEL R74, R28, R74, !P1 ;  /* 0x0000004a1c4a7207 */ /* 0x000fc40004800000 */
[----:B------:R-:W-:Y:S02]  /*1620*/  ISETP.NE.AND P2, PT, R29, 0xb504, PT ;  /* 0x0000b5041d00780c */ /* 0x000fe40003f45270 */
[----:B------:R-:W-:Y:S02]  /*1630*/  ISETP.NE.AND P0, PT, R33, 0xb504, PT ;  /* 0x0000b5042100780c */ /* 0x000fe40003f05270 */
[----:B------:R-:W-:Y:S02]  /*1640*/  ISETP.GE.AND P1, PT, R22, R67, PT ;  /* 0x000000431600720c */ /* 0x000fe40003f26270 */
[----:B------:R-:W-:Y:S01]  /*1650*/  SEL R36, R42, 0xb504, P2 ;  /* 0x0000b5042a247807 */ /* 0x000fe20001000000 */
[----:B------:R-:W-:Y:S01]  /*1660*/  IMAD.IADD R42, R37, 0x1, R25 ;  /* 0x00000001252a7824 */ /* 0x000fe200078e0219 */
[----:B------:R-:W-:Y:S02]  /*1670*/  SEL R46, R46, 0xb504, P0 ;  /* 0x0000b5042e2e7807 */ /* 0x000fe40000000000 */
[----:B------:R-:W-:-:S02]  /*1680*/  SEL R72, R28, R77, !P1 ;  /* 0x0000004d1c487207 */ /* 0x000fc40004800000 */
[----:B------:R-:W-:Y:S02]  /*1690*/  ISETP.NE.AND P1, PT, R37, 0xb504, PT ;  /* 0x0000b5042500780c */ /* 0x000fe40003f25270 */
[----:B------:R-:W-:Y:S02]  /*16a0*/  SEL R23, R23, 0xb504, P4 ;  /* 0x0000b50417177807 */ /* 0x000fe40002000000 */
[----:B------:R-:W-:Y:S02]  /*16b0*/  SEL R77, R46, 0xb504, P6 ;  /* 0x0000b5042e4d7807 */ /* 0x000fe40003000000 */
[----:B------:R-:W-:Y:S02]  /*16c0*/  SEL R46, R23, 0xb504, P1 ;  /* 0x0000b504172e7807 */ /* 0x000fe40000800000 */
[----:B------:R-:W-:Y:S02]  /*16d0*/  VIMNMX R44, PT, PT, R50, R44, PT ;  /* 0x0000002c322c7248 */ /* 0x000fe40003fe0100 */
[----:B------:R-:W-:Y:S01]  /*16e0*/  SEL R23, R42, 0xb504, P5 ;  /* 0x0000b5042a177807 */ /* 0x000fe20002800000 */
[----:B------:R-:W-:Y:S01]  /*16f0*/  IMAD.IADD R42, R37, 0x1, R33 ;  /* 0x00000001252a7824 */ /* 0x000fe200078e0221 */
[----:B------:R-:W-:-:S02]  /*1700*/  SEL R36, R36, 0xb504, P6 ;  /* 0x0000b50424247807 */ /* 0x000fc40003000000 */
[----:B------:R-:W-:Y:S01]  /*1710*/  VIMNMX R62, PT, PT, R62, R40, PT ;  /* 0x000000283e3e7248 */ /* 0x000fe20003fe0100 */
[----:B------:R-:W-:Y:S01]  /*1720*/  IMAD.IADD R40, R37, 0x1, R29 ;  /* 0x0000000125287824 */ /* 0x000fe200078e021d */
[----:B------:R-:W-:Y:S02]  /*1730*/  ISETP.GE.AND P6, PT, R77, R44, PT ;  /* 0x0000002c4d00720c */ /* 0x000fe40003fc6270 */
[----:B------:R-:W-:Y:S02]  /*1740*/  VIMNMX R69, PT, PT, R60, R69, PT ;  /* 0x000000453c457248 */ /* 0x000fe40003fe0100 */
[----:B------:R-:W-:Y:S02]  /*1750*/  SEL R42, R42, 0xb504, P0 ;  /* 0x0000b5042a2a7807 */ /* 0x000fe40000000000 */
[----:B------:R-:W-:Y:S02]  /*1760*/  SEL R66, R28, R75, !P6 ;  /* 0x0000004b1c427207 */ /* 0x000fe40007000000 */
[----:B------:R-:W-:-:S02]  /*1770*/  VIMNMX R49, PT, PT, R52, R49, PT ;  /* 0x0000003134317248 */ /* 0x000fc40003fe0100 */
[----:B------:R-:W-:Y:S02]  /*1780*/  ISETP.GE.AND P6, PT, R46, R69, PT ;  /* 0x000000452e00720c */ /* 0x000fe40003fc6270 */
[----:B------:R-:W-:Y:S02]  /*1790*/  SEL R37, R40, 0xb504, P2 ;  /* 0x0000b50428257807 */ /* 0x000fe40001000000 */
[----:B------:R-:W-:Y:S02]  /*17a0*/  SEL R23, R23, 0xb504, P1 ;  /* 0x0000b50417177807 */ /* 0x000fe40000800000 */
[----:B------:R-:W-:Y:S02]  /*17b0*/  SEL R52, R42, 0xb504, P1 ;  /* 0x0000b5042a347807 */ /* 0x000fe40000800000 */
[----:B------:R-:W-:Y:S02]  /*17c0*/  VIMNMX R48, PT, PT, R54, R48, PT ;  /* 0x0000003036307248 */ /* 0x000fe40003fe0100 */
[----:B------:R-:W-:-:S02]  /*17d0*/  SEL R54, R28, R65, !P6 ;  /* 0x000000411c367207 */ /* 0x000fc40007000000 */
[----:B------:R-:W-:Y:S02]  /*17e0*/  SEL R37, R37, 0xb504, P1 ;  /* 0x0000b50425257807 */ /* 0x000fe40000800000 */
[----:B------:R-:W-:Y:S02]  /*17f0*/  ISETP.GE.AND P6, PT, R23, R20, PT ;  /* 0x000000141700720c */ /* 0x000fe40003fc6270 */
[----:B------:R-:W-:Y:S01]  /*1800*/  ISETP.GE.AND P1, PT, R52, R21, PT ;  /* 0x000000153400720c */ /* 0x000fe20003f26270 */
[--C-:B------:R-:W-:Y:S01]  /*1810*/  IMAD.IADD R40, R38, 0x1, R17.reuse ;  /* 0x0000000126287824 */ /* 0x100fe200078e0211 */
[C---:B------:R-:W-:Y:S01]  /*1820*/  SEL R64, R28.reuse, R55, !P6 ;  /* 0x000000371c407207 */ /* 0x040fe20007000000 */
[----:B------:R-:W-:Y:S01]  /*1830*/  IMAD.IADD R42, R39, 0x1, R17 ;  /* 0x00000001272a7824 */ /* 0x000fe200078e0211 */
[----:B------:R-:W-:Y:S01]  /*1840*/  SEL R60, R28, R71, !P1 ;  /* 0x000000471c3c7207 */ /* 0x000fe20004800000 */
[C---:B------:R-:W-:Y:S01]  /*1850*/  IMAD.IADD R50, R38.reuse, 0x1, R25 ;  /* 0x0000000126327824 */ /* 0x040fe200078e0219 */
[C---:B------:R-:W-:Y:S01]  /*1860*/  ISETP.NE.AND P6, PT, R38.reuse, 0xb504, PT ;  /* 0x0000b5042600780c */ /* 0x040fe20003fc5270 */
[----:B------:R-:W-:-:S02]  /*1870*/  IMAD.IADD R71, R38, 0x1, R29 ;  /* 0x0000000126477824 */ /* 0x000fc400078e021d */
[----:B------:R-:W-:Y:S01]  /*1880*/  IMAD.IADD R75, R38, 0x1, R33 ;  /* 0x00000001264b7824 */ /* 0x000fe200078e0221 */
[----:B------:R-:W-:Y:S01]  /*1890*/  VIMNMX R67, PT, PT, R67, R22, PT ;  /* 0x0000001643437248 */ /* 0x000fe20003fe0100 */
[----:B------:R-:W-:Y:S01]  /*18a0*/  IMAD.IADD R17, R39, 0x1, R25 ;  /* 0x0000000127117824 */ /* 0x000fe200078e0219 */
[----:B------:R-:W-:Y:S01]  /*18b0*/  VIMNMX R25, PT, PT, R21, R52, PT ;  /* 0x0000003415197248 */ /* 0x000fe20003fe0100 */
[----:B------:R-:W-:Y:S01]  /*18c0*/  IMAD.IADD R38, R39, 0x1, R33 ;  /* 0x0000000127267824 */ /* 0x000fe200078e0221 */
[----:B------:R-:W-:Y:S02]  /*18d0*/  VIMNMX R33, PT, PT, R20, R23, PT ;  /* 0x0000001714217248 */ /* 0x000fe40003fe0100 */
[----:B------:R-:W0:Y:S01]  /*18e0*/  LDS.128 R20, [R3+0x200] ;  /* 0x0002000003147984 */ /* 0x000e220000000c00 */
[----:B------:R-:W-:-:S04]  /*18f0*/  SEL R40, R40, 0xb504, P4 ;  /* 0x0000b50428287807 */ /* 0x000fc80002000000 */
[----:B------:R-:W-:-:S04]  /*1900*/  SEL R65, R40, 0xb504, P6 ;  /* 0x0000b50428417807 */ /* 0x000fc80003000000 */
[----:B------:R-:W-:Y:S02]  /*1910*/  ISETP.GE.AND P1, PT, R65, R68, PT ;  /* 0x000000444100720c */ /* 0x000fe40003f26270 */
[----:B------:R-:W-:Y:S02]  /*1920*/  SEL R50, R50, 0xb504, P5 ;  /* 0x0000b50432327807 */ /* 0x000fe40002800000 */
[----:B------:R-:W-:Y:S02]  /*1930*/  SEL R71, R71, 0xb504, P2 ;  /* 0x0000b50447477807 */ /* 0x000fe40001000000 */
[----:B------:R-:W-:Y:S01]  /*1940*/  SEL R75, R75, 0xb504, P0 ;  /* 0x0000b5044b4b7807 */ /* 0x000fe20000000000 */
[C---:B------:R-:W-:Y:S01]  /*1950*/  IMAD.IADD R29, R39.reuse, 0x1, R29 ;  /* 0x00000001271d7824 */ /* 0x040fe200078e021d */
[----:B------:R-:W-:Y:S02]  /*1960*/  SEL R40, R28, R73, !P1 ;  /* 0x000000491c287207 */ /* 0x000fe40004800000 */
[----:B------:R-:W-:-:S02]  /*1970*/  ISETP.NE.AND P1, PT, R39, 0xb504, PT ;  /* 0x0000b5042700780c */ /* 0x000fc40003f25270 */
[----:B------:R-:W-:Y:S02]  /*1980*/  SEL R38, R38, 0xb504, P0 ;  /* 0x0000b50426267807 */ /* 0x000fe40000000000 */
[----:B------:R-:W-:Y:S02]  /*1990*/  SEL R50, R50, 0xb504, P6 ;  /* 0x0000b50432327807 */ /* 0x000fe40003000000 */
[----:B------:R-:W-:Y:S02]  /*19a0*/  SEL R71, R71, 0xb504, P6 ;  /* 0x0000b50447477807 */ /* 0x000fe40003000000 */
[----:B------:R-:W-:Y:S02]  /*19b0*/  SEL R75, R75, 0xb504, P6 ;  /* 0x0000b5044b4b7807 */ /* 0x000fe40003000000 */
[----:B------:R-:W-:Y:S02]  /*19c0*/  SEL R42, R42, 0xb504, P4 ;  /* 0x0000b5042a2a7807 */ /* 0x000fe40002000000 */
[----:B------:R-:W-:-:S02]  /*19d0*/  ISETP.GE.AND P6, PT, R36, R49, PT ;  /* 0x000000312400720c */ /* 0x000fc40003fc6270 */
[----:B------:R-:W-:Y:S02]  /*19e0*/  ISETP.GE.AND P4, PT, R37, R48, PT ;  /* 0x000000302500720c */ /* 0x000fe40003f86270 */
[----:B------:R-:W-:Y:S02]  /*19f0*/  VIMNMX R48, PT, PT, R48, R37, PT ;  /* 0x0000002530307248 */ /* 0x000fe40003fe0100 */
[----:B------:R-:W-:Y:S02]  /*1a00*/  SEL R39, R38, 0xb504, P1 ;  /* 0x0000b50426277807 */ /* 0x000fe40000800000 */
[----:B------:R-:W-:Y:S02]  /*1a10*/  SEL R37, R29, 0xb504, P2 ;  /* 0x0000b5041d257807 */ /* 0x000fe40001000000 */
[----:B------:R-:W-:Y:S02]  /*1a20*/  VIMNMX R69, PT, PT, R69, R46, PT ;  /* 0x0000002e45457248 */ /* 0x000fe40003fe0100 */
[----:B------:R-:W-:-:S02]  /*1a30*/  VIMNMX R49, PT, PT, R49, R36, PT ;  /* 0x0000002431317248 */ /* 0x000fc40003fe0100 */
[----:B------:R-:W-:Y:S02]  /*1a40*/  SEL R36, R17, 0xb504, P5 ;  /* 0x0000b50411247807 */ /* 0x000fe40002800000 */
[----:B------:R-:W-:Y:S02]  /*1a50*/  SEL R46, R28, R61, !P6 ;  /* 0x0000003d1c2e7207 */ /* 0x000fe40007000000 */
[----:B------:R-:W-:Y:S02]  /*1a60*/  ISETP.GE.AND P5, PT, R50, R63, PT ;  /* 0x0000003f3200720c */ /* 0x000fe40003fa6270 */
[----:B------:R-:W-:Y:S02]  /*1a70*/  ISETP.GE.AND P6, PT, R39, R24, PT ;  /* 0x000000182700720c */ /* 0x000fe40003fc6270 */
[----:B------:R-:W-:Y:S02]  /*1a80*/  SEL R37, R37, 0xb504, P1 ;  /* 0x0000b50425257807 */ /* 0x000fe40000800000 */
[----:B------:R-:W-:-:S02]  /*1a90*/  VIMNMX R55, PT, PT, R44, R77, PT ;  /* 0x0000004d2c377248 */ /* 0x000fc40003fe0100 */
[----:B------:R-:W-:Y:S02]  /*1aa0*/  SEL R17, R42, 0xb504, P1 ;  /* 0x0000b5042a117807 */ /* 0x000fe40000800000 */
[----:B------:R-:W-:Y:S02]  /*1ab0*/  SEL R29, R36, 0xb504, P1 ;  /* 0x0000b504241d7807 */ /* 0x000fe40000800000 */
[C---:B------:R-:W-:Y:S02]  /*1ac0*/  SEL R44, R28.reuse, R57, !P5 ;  /* 0x000000391c2c7207 */ /* 0x040fe40006800000 */
[----:B------:R-:W-:Y:S02]  /*1ad0*/  ISETP.GE.AND P5, PT, R37, R32, PT ;  /* 0x000000202500720c */ /* 0x000fe40003fa6270 */
[----:B------:R-:W-:Y:S02]  /*1ae0*/  SEL R52, R28, R59, !P4 ;  /* 0x0000003b1c347207 */ /* 0x000fe40006000000 */
[----:B------:R-:W-:-:S02]  /*1af0*/  ISETP.GE.AND P2, PT, R71, R56, PT ;  /* 0x000000384700720c */ /* 0x000fc40003f46270 */
[----:B------:R-:W-:Y:S02]  /*1b00*/  ISETP.GE.AND P0, PT, R75, R58, PT ;  /* 0x0000003a4b00720c */ /* 0x000fe40003f06270 */
[----:B------:R-:W-:Y:S02]  /*1b10*/  ISETP.GE.AND P1, PT, R17, R70, PT ;  /* 0x000000461100720c */ /* 0x000fe40003f26270 */
[----:B------:R-:W-:Y:S02]  /*1b20*/  ISETP.GE.AND P4, PT, R29, R16, PT ;  /* 0x000000101d00720c */ /* 0x000fe40003f86270 */
[----:B------:R-:W-:Y:S01]  /*1b30*/  VIMNMX R38, PT, PT, R16, R29, PT ;  /* 0x0000001d10267248 */ /* 0x000fe20003fe0100 */
[----:B0-----:R-:W-:Y:S01]  /*1b40*/  IMAD.IADD R29, R20, 0x1, R18 ;  /* 0x00000001141d7824 */ /* 0x001fe200078e0212 */
[----:B------:R-:W-:Y:S02]  /*1b50*/  SEL R16, R28, R43, !P5 ;  /* 0x0000002b1c107207 */ /* 0x000fe40006800000 */
[----:B------:R-:W-:-:S02]  /*1b60*/  ISETP.NE.AND P5, PT, R18, 0xb504, PT ;  /* 0x0000b5041200780c */ /* 0x000fc40003fa5270 */
[----:B------:R-:W-:Y:S02]  /*1b70*/  VIMNMX R63, PT, PT, R63, R50, PT ;  /* 0x000000323f3f7248 */ /* 0x000fe40003fe0100 */
[----:B------:R-:W-:Y:S02]  /*1b80*/  VIMNMX R37, PT, PT, R32, R37, PT ;  /* 0x0000002520257248 */ /* 0x000fe40003fe0100 */
[----:B------:R-:W-:Y:S02]  /*1b90*/  VIMNMX R36, PT, PT, R24, R39, PT ;  /* 0x0000002718247248 */ /* 0x000fe40003fe0100 */
[C---:B------:R-:W-:Y:S02]  /*1ba0*/  SEL R42, R28.reuse, R53, !P2 ;  /* 0x000000351c2a7207 */ /* 0x040fe40005000000 */
[C---:B------:R-:W-:Y:S02]  /*1bb0*/  SEL R32, R28.reuse, R47, !P0 ;  /* 0x0000002f1c207207 */ /* 0x040fe40004000000 */
[----:B------:R-:W-:-:S02]  /*1bc0*/  SEL R24, R28, R51, !P1 ;  /* 0x000000331c187207 */ /* 0x000fc40004800000 */
[----:B------:R-:W-:Y:S02]  /*1bd0*/  SEL R50, R28, R45, !P4 ;  /* 0x0000002d1c327207 */ /* 0x000fe40006000000 */
[----:B------:R-:W-:Y:S01]  /*1be0*/  @P6 SEL R28, R2, R41, !P3 ;  /* 0x00000029021c6207 */ /* 0x000fe20005800000 */
[C---:B------:R-:W-:Y:S01]  /*1bf0*/  IMAD.IADD R41, R20.reuse, 0x1, R26 ;  /* 0x0000000114297824 */ /* 0x040fe200078e021a */
[----:B------:R-:W-:Y:S02]  /*1c00*/  ISETP.NE.AND P2, PT, R20, 0xb504, PT ;  /* 0x0000b5041400780c */ /* 0x000fe40003f45270 */
[----:B------:R-:W-:Y:S02]  /*1c10*/  SEL R29, R29, 0xb504, P5 ;  /* 0x0000b5041d1d7807 */ /* 0x000fe40002800000 */
[----:B------:R-:W-:Y:S01]  /*1c20*/  ISETP.NE.AND P6, PT, R26, 0xb504, PT ;  /* 0x0000b5041a00780c */ /* 0x000fe20003fc5270 */
[----:B------:R-:W-:Y:S01]  /*1c30*/  IMAD.IADD R51, R20, 0x1, R30 ;  /* 0x0000000114337824 */ /* 0x000fe200078e021e */
[----:B------:R-:W-:Y:S01]  /*1c40*/  VIMNMX R68, PT, PT, R68, R65, PT ;  /* 0x0000004144447248 */ /* 0x000fe20003fe0100 */
[----:B------:R-:W-:Y:S01]  /*1c50*/  IMAD.IADD R20, R20, 0x1, R34 ;  /* 0x0000000114147824 */ /* 0x000fe200078e0222 */
[----:B------:R-:W-:Y:S01]  /*1c60*/  SEL R65, R29, 0xb504, P2 ;  /* 0x0000b5041d417807 */ /* 0x000fe20001000000 */
[----:B------:R-:W-:Y:S01]  /*1c70*/  IMAD.IADD R39, R21, 0x1, R18 ;  /* 0x0000000115277824 */ /* 0x000fe200078e0212 */
[----:B------:R-:W-:-:S02]  /*1c80*/  ISETP.NE.AND P1, PT, R34, 0xb504, PT ;  /* 0x0000b5042200780c */ /* 0x000fc40003f25270 */
[----:B------:R-:W-:Y:S01]  /*1c90*/  SEL R41, R41, 0xb504, P6 ;  /* 0x0000b50429297807 */ /* 0x000fe20003000000 */
[----:B------:R-:W-:Y:S01]  /*1ca0*/  VIADD R29, R2, 0x2 ;  /* 0x00000002021d7836 */ /* 0x000fe20000000000 */
[----:B------:R-:W-:Y:S01]  /*1cb0*/  VIMNMX R70, PT, PT, R70, R17, PT ;  /* 0x0000001146467248 */ /* 0x000fe20003fe0100 */
[----:B------:R-:W-:Y:S01]  /*1cc0*/  IMAD.IADD R17, R21, 0x1, R26 ;  /* 0x0000000115117824 */ /* 0x000fe200078e021a */
[----:B------:R-:W-:Y:S02]  /*1cd0*/  ISETP.NE.AND P0, PT, R30, 0xb504, PT ;  /* 0x0000b5041e00780c */ /* 0x000fe40003f05270 */
[----:B------:R-:W-:Y:S02]  /*1ce0*/  ISETP.GE.AND P4, PT, R65, R62, PT ;  /* 0x0000003e4100720c */ /* 0x000fe40003f86270 */
[----:B------:R-:W-:Y:S02]  /*1cf0*/  SEL R20, R20, 0xb504, P1 ;  /* 0x0000b50414147807 */ /* 0x000fe40000800000 */
[----:B------:R-:W-:-:S02]  /*1d00*/  SEL R61, R41, 0xb504, P2 ;  /* 0x0000b504293d7807 */ /* 0x000fc40001000000 */
[----:B------:R-:W-:Y:S02]  /*1d10*/  SEL R41, R39, 0xb504, P5 ;  /* 0x0000b50427297807 */ /* 0x000fe40002800000 */
[----:B------:R-:W-:Y:S02]  /*1d20*/  ISETP.NE.AND P3, PT, R21, 0xb504, PT ;  /* 0x0000b5041500780c */ /* 0x000fe40003f65270 */
[----:B------:R-:W-:Y:S02]  /*1d30*/  SEL R51, R51, 0xb504, P0 ;  /* 0x0000b50433337807 */ /* 0x000fe40000000000 */
[----:B------:R-:W-:Y:S02]  /*1d40*/  SEL R39, R29, R74, !P4 ;  /* 0x0000004a1d277207 */ /* 0x000fe40006000000 */
[----:B------:R-:W-:Y:S02]  /*1d50*/  ISETP.GE.AND P4, PT, R61, R67, PT ;  /* 0x000000433d00720c */ /* 0x000fe40003f86270 */
[----:B------:R-:W-:-:S02]  /*1d60*/  SEL R74, R20, 0xb504, P2 ;  /* 0x0000b504144a7807 */ /* 0x000fc40001000000 */
[----:B------:R-:W-:Y:S01]  /*1d70*/  SEL R17, R17, 0xb504, P6 ;  /* 0x0000b50411117807 */ /* 0x000fe20003000000 */
[----:B------:R-:W-:Y:S01]  /*1d80*/  IMAD.IADD R59, R21, 0x1, R30 ;  /* 0x00000001153b7824 */ /* 0x000fe200078e021e */
[----:B------:R-:W-:Y:S01]  /*1d90*/  SEL R76, R51, 0xb504, P2 ;  /* 0x0000b504334c7807 */ /* 0x000fe20001000000 */
[----:B------:R-:W-:Y:S01]  /*1da0*/  IMAD.IADD R21, R21, 0x1, R34 ;  /* 0x0000000115157824 */ /* 0x000fe200078e0222 */
[----:B------:R-:W-:Y:S02]  /*1db0*/  SEL R20, R41, 0xb504, P3 ;  /* 0x0000b50429147807 */ /* 0x000fe40001800000 */
[----:B------:R-:W-:Y:S02]  /*1dc0*/  SEL R41, R29, R72, !P4 ;  /* 0x000000481d297207 */ /* 0x000fe40006000000 */
[----:B------:R-:W-:Y:S02]  /*1dd0*/  ISETP.GE.AND P2, PT, R74, R55, PT ;  /* 0x000000374a00720c */ /* 0x000fe40003f46270 */
[----:B------:R-:W-:-:S02]  /*1de0*/  SEL R72, R17, 0xb504, P3 ;  /* 0x0000b50411487807 */ /* 0x000fc40001800000 */
[----:B------:R-:W-:Y:S02]  /*1df0*/  SEL R17, R29, R66, !P2 ;  /* 0x000000421d117207 */ /* 0x000fe40005000000 */
[----:B------:R-:W-:Y:S02]  /*1e00*/  ISETP.GE.AND P4, PT, R20, R69, PT ;  /* 0x000000451400720c */ /* 0x000fe40003f86270 */
[----:B------:R-:W-:Y:S02]  /*1e10*/  ISETP.GE.AND P2, PT, R72, R33, PT ;  /* 0x000000214800720c */ /* 0x000fe40003f46270 */
[----:B------:R-:W-:Y:S01]  /*1e20*/  SEL R21, R21, 0xb504, P1 ;  /* 0x0000b50415157807 */ /* 0x000fe20000800000 */
[C---:B------:R-:W-:Y:S01]  /*1e30*/  IMAD.IADD R47, R22.reuse, 0x1, R18 ;  /* 0x00000001162f7824 */ /* 0x040fe200078e0212 */
[C---:B------:R-:W-:Y:S01]  /*1e40*/  SEL R51, R29.reuse, R54, !P4 ;  /* 0x000000361d337207 */ /* 0x040fe20006000000 */
[C---:B------:R-:W-:Y:S01]  /*1e50*/  IMAD.IADD R43, R22.reuse, 0x1, R26 ;  /* 0x00000001162b7824 */ /* 0x040fe200078e021a */
[----:B------:R-:W-:Y:S01]  /*1e60*/  SEL R57, R29, R64, !P2 ;  /* 0x000000401d397207 */ /* 0x000fe20005000000 */
[C---:B------:R-:W-:Y:S01]  /*1e70*/  IMAD.IADD R45, R22.reuse, 0x1, R30 ;  /* 0x00000001162d7824 */ /* 0x040fe200078e021e */
[C---:B------:R-:W-:Y:S01]  /*1e80*/  ISETP.NE.AND P4, PT, R22.reuse, 0xb504, PT ;  /* 0x0000b5041600780c */ /* 0x040fe20003f85270 */
[----:B------:R-:W-:Y:S01]  /*1e90*/  IMAD.IADD R53, R22, 0x1, R34 ;  /* 0x0000000116357824 */ /* 0x000fe200078e0222 */
[C---:B------:R-:W-:Y:S01]  /*1ea0*/  ISETP.NE.AND P2, PT, R23.reuse, 0xb504, PT ;  /* 0x0000b5041700780c */ /* 0x040fe20003f45270 */
[----:B------:R-:W-:Y:S01]  /*1eb0*/  IMAD.IADD R18, R23, 0x1, R18 ;  /* 0x0000000117127824 */ /* 0x000fe200078e0212 */
[----:B------:R-:W-:Y:S01]  /*1ec0*/  SEL R54, R21, 0xb504, P3 ;  /* 0x0000b50415367807 */ /* 0x000fe20001800000 */
[----:B------:R-:W-:Y:S01]  /*1ed0*/  IMAD.IADD R26, R23, 0x1, R26 ;  /* 0x00000001171a7824 */ /* 0x000fe200078e021a */
[----:B------:R-:W-:Y:S01]  /*1ee0*/  VIMNMX R69, PT, PT, R69, R20, PT ;  /* 0x0000001445457248 */ /* 0x000fe20003fe0100 */
[----:B------:R-:W-:-:S02]  /*1ef0*/  IMAD.IADD R30, R23, 0x1, R30 ;  /* 0x00000001171e7824 */ /* 0x000fc400078e021e */
[----:B------:R-:W-:Y:S02]  /*1f00*/  IMAD.IADD R34, R23, 0x1, R34 ;  /* 0x0000000117227824 */ /* 0x000fe400078e0222 */
[----:B------:R-:W0:Y:S01]  /*1f10*/  LDS.128 R20, [R3+0x300] ;  /* 0x0003000003147984 */ /* 0x000e220000000c00 */
[----:B------:R-:W-:Y:S02]  /*1f20*/  SEL R59, R59, 0xb504, P0 ;  /* 0x0000b5043b3b7807 */ /* 0x000fe40000000000 */
[----:B------:R-:W-:Y:S02]  /*1f30*/  SEL R47, R47, 0xb504, P5 ;  /* 0x0000b5042f2f7807 */ /* 0x000fe40002800000 */
[----:B------:R-:W-:Y:S02]  /*1f40*/  SEL R59, R59, 0xb504, P3 ;  /* 0x0000b5043b3b7807 */ /* 0x000fe40001800000 */
[----:B------:R-:W-:Y:S02]  /*1f50*/  ISETP.GE.AND P3, PT, R54, R25, PT ;  /* 0x000000193600720c */ /* 0x000fe40003f66270 */
[----:B------:R-:W-:-:S02]  /*1f60*/  SEL R47, R47, 0xb504, P4 ;  /* 0x0000b5042f2f7807 */ /* 0x000fc40002000000 */
[----:B------:R-:W-:Y:S02]  /*1f70*/  VIMNMX R62, PT, PT, R62, R65, PT ;  /* 0x000000413e3e7248 */ /* 0x000fe40003fe0100 */
[----:B------:R-:W-:Y:S02]  /*1f80*/  SEL R65, R29, R60, !P3 ;  /* 0x0000003c1d417207 */ /* 0x000fe40005800000 */
[----:B------:R-:W-:Y:S02]  /*1f90*/  ISETP.GE.AND P3, PT, R47, R68, PT ;  /* 0x000000442f00720c */ /* 0x000fe40003f66270 */
[----:B------:R-:W-:Y:S02]  /*1fa0*/  SEL R18, R18, 0xb504, P5 ;  /* 0x0000b50412127807 */ /* 0x000fe40002800000 */
[----:B------:R-:W-:Y:S02]  /*1fb0*/  SEL R43, R43, 0xb504, P6 ;  /* 0x0000b5042b2b7807 */ /* 0x000fe40003000000 */
[----:B------:R-:W-:-:S02]  /*1fc0*/  VIMNMX R67, PT, PT, R67, R61, PT ;  /* 0x0000003d43437248 */ /* 0x000fc40003fe0100 */
[----:B------:R-:W-:Y:S02]  /*1fd0*/  VIMNMX R54, PT, PT, R25, R54, PT ;  /* 0x0000003619367248 */ /* 0x000fe40003fe0100 */
[----:B------:R-:W-:Y:S02]  /*1fe0*/  SEL R45, R45, 0xb504, P0 ;  /* 0x0000b5042d2d7807 */ /* 0x000fe40000000000 */
[----:B------:R-:W-:Y:S02]  /*1ff0*/  SEL R53, R53, 0xb504, P1 ;  /* 0x0000b50435357807 */ /* 0x000fe40000800000 */
[----:B------:R-:W-:Y:S02]  /*2000*/  SEL R61, R29, R40, !P3 ;  /* 0x000000281d3d7207 */ /* 0x000fe40005800000 */
[----:B------:R-:W-:Y:S02]  /*2010*/  SEL R25, R18, 0xb504, P2 ;  /* 0x0000b50412197807 */ /* 0x000fe40001000000 */
[----:B------:R-:W-:-:S02]  /*2020*/  SEL R40, R43, 0xb504, P4 ;  /* 0x0000b5042b287807 */ /* 0x000fc40002000000 */
[----:B------:R-:W-:Y:S02]  /*2030*/  SEL R34, R34, 0xb504, P1 ;  /* 0x0000b50422227807 */ /* 0x000fe40000800000 */
[----:B------:R-:W-:Y:S02]  /*2040*/  VIMNMX R58, PT, PT, R58, R75, PT ;  /* 0x0000004b3a3a7248 */ /* 0x000fe40003fe0100 */
[----:B------:R-:W-:Y:S02]  /*2050*/  SEL R45, R45, 0xb504, P4 ;  /* 0x0000b5042d2d7807 */ /* 0x000fe40002000000 */
[----:B------:R-:W-:Y:S02]  /*2060*/  SEL R53, R53, 0xb504, P4 ;  /* 0x0000b50435357807 */ /* 0x000fe40002000000 */
[----:B------:R-:W-:Y:S02]  /*2070*/  ISETP.GE.AND P1, PT, R25, R70, PT ;  /* 0x000000461900720c */ /* 0x000fe40003f26270 */
[----:B------:R-:W-:-:S02]  /*2080*/  VIMNMX R56, PT, PT, R56, R71, PT ;  /* 0x0000004738387248 */ /* 0x000fc40003fe0100 */
[----:B------:R-:W-:Y:S02]  /*2090*/  ISETP.GE.AND P4, PT, R59, R48, PT ;  /* 0x000000303b00720c */ /* 0x000fe40003f86270 */
[----:B------:R-:W-:Y:S02]  /*20a0*/  ISETP.GE.AND P5, PT, R40, R63, PT ;  /* 0x0000003f2800720c */ /* 0x000fe40003fa6270 */
[----:B------:R-:W-:Y:S02]  /*20b0*/  VIMNMX R70, PT, PT, R70, R25, PT ;  /* 0x0000001946467248 */ /* 0x000fe40003fe0100 */
[----:B------:R-:W-:Y:S02]  /*20c0*/  SEL R25, R34, 0xb504, P2 ;  /* 0x0000b50422197807 */ /* 0x000fe40001000000 */
[----:B------:R-:W-:Y:S01]  /*20d0*/  SEL R30, R30, 0xb504, P0 ;  /* 0x0000b5041e1e7807 */ /* 0x000fe20000000000 */
[----:B0-----:R-:W-:Y:S01]  /*20e0*/  IMAD.IADD R18, R20, 0x1, R19 ;  /* 0x0000000114127824 */ /* 0x001fe200078e0213 */
[----:B------:R-:W-:-:S02]  /*20f0*/  VIMNMX R68, PT, PT, R68, R47, PT ;  /* 0x0000002f44447248 */ /* 0x000fc40003fe0100 */
[----:B------:R-:W-:Y:S02]  /*2100*/  SEL R26, R26, 0xb504, P6 ;  /* 0x0000b5041a1a7807 */ /* 0x000fe40003000000 */
[----:B------:R-:W-:Y:S02]  /*2110*/  ISETP.GE.AND P0, PT, R53, R58, PT ;  /* 0x0000003a3500720c */ /* 0x000fe40003f06270 */
[----:B------:R-:W-:Y:S02]  /*2120*/  ISETP.GE.AND P6, PT, R45, R56, PT ;  /* 0x000000382d00720c */ /* 0x000fe40003fc6270 */
[C---:B------:R-:W-:Y:S02]  /*2130*/  SEL R52, R29.reuse, R52, !P4 ;  /* 0x000000341d347207 */ /* 0x040fe40006000000 */
[----:B------:R-:W-:Y:S02]  /*2140*/  SEL R47, R29, R44, !P5 ;  /* 0x0000002c1d2f7207 */ /* 0x000fe40006800000 */
[----:B------:R-:W-:-:S02]  /*2150*/  ISETP.GE.AND P4, PT, R25, R36, PT ;  /* 0x000000241900720c */ /* 0x000fc40003f86270 */
[----:B------:R-:W-:Y:S02]  /*2160*/  ISETP.NE.AND P5, PT, R19, 0xb504, PT ;  /* 0x0000b5041300780c */ /* 0x000fe40003fa5270 */
[----:B------:R-:W-:Y:S02]  /*2170*/  VIMNMX R56, PT, PT, R56, R45, PT ;  /* 0x0000002d38387248 */ /* 0x000fe40003fe0100 */
[----:B------:R-:W-:Y:S01]  /*2180*/  VIMNMX R36, PT, PT, R36, R25, PT ;  /* 0x0000001924247248 */ /* 0x000fe20003fe0100 */
[----:B------:R-:W-:Y:S01]  /*2190*/  IMAD.IADD R25, R20, 0x1, R27 ;  /* 0x0000000114197824 */ /* 0x000fe200078e021b */
[----:B------:R-:W-:Y:S02]  /*21a0*/  ISETP.GE.AND P3, PT, R76, R49, PT ;  /* 0x000000314c00720c */ /* 0x000fe40003f66270 */
[----:B------:R-:W-:Y:S02]  /*21b0*/  VIMNMX R58, PT, PT, R58, R53, PT ;  /* 0x000000353a3a7248 */ /* 0x000fe40003fe0100 */
[----:B------:R-:W-:-:S02]  /*21c0*/  SEL R45, R29, R32, !P0 ;  /* 0x000000201d2d7207 */ /* 0x000fc40004000000 */
[----:B------:R-:W-:Y:S02]  /*21d0*/  VIMNMX R66, PT, PT, R33, R72, PT ;  /* 0x0000004821427248 */ /* 0x000fe40003fe0100 */
[----:B------:R-:W-:Y:S02]  /*21e0*/  SEL R30, R30, 0xb504, P2 ;  /* 0x0000b5041e1e7807 */ /* 0x000fe40001000000 */
[----:B------:R-:W-:Y:S02]  /*21f0*/  SEL R53, R29, R42, !P6 ;  /* 0x0000002a1d357207 */ /* 0x000fe40007000000 */
[----:B------:R-:W-:Y:S02]  /*2200*/  ISETP.NE.AND P0, PT, R27, 0xb504, PT ;  /* 0x0000b5041b00780c */ /* 0x000fe40003f05270 */
[----:B------:R-:W-:Y:S02]  /*2210*/  SEL R33, R26, 0xb504, P2 ;  /* 0x0000b5041a217807 */ /* 0x000fe40001000000 */
[----:B------:R-:W-:-:S02]  /*2220*/  ISETP.NE.AND P6, PT, R20, 0xb504, PT ;  /* 0x0000b5041400780c */ /* 0x000fc40003fc5270 */
[----:B------:R-:W-:Y:S02]  /*2230*/  SEL R18, R18, 0xb504, P5 ;  /* 0x0000b50412127807 */ /* 0x000fe40002800000 */
[C---:B------:R-:W-:Y:S02]  /*2240*/  SEL R46, R29.reuse, R46, !P3 ;  /* 0x0000002e1d2e7207 */ /* 0x040fe40005800000 */
[----:B------:R-:W-:Y:S02]  /*2250*/  SEL R43, R29, R24, !P1 ;  /* 0x000000181d2b7207 */ /* 0x000fe40004800000 */
[----:B------:R-:W-:Y:S02]  /*2260*/  ISETP.GE.AND P3, PT, R30, R37, PT ;  /* 0x000000251e00720c */ /* 0x000fe40003f66270 */
[----:B------:R-:W-:Y:S02]  /*2270*/  SEL R24, R25, 0xb504, P0 ;  /* 0x0000b50419187807 */ /* 0x000fe40000000000 */
[----:B------:R-:W-:-:S02]  /*2280*/  ISETP.GE.AND P2, PT, R33, R38, PT ;  /* 0x000000262100720c */ /* 0x000fc40003f46270 */
[----:B------:R-:W-:Y:S01]  /*2290*/  SEL R25, R18, 0xb504, P6 ;  /* 0x0000b50412197807 */ /* 0x000fe20003000000 */
[----:B------:R-:W-:Y:S01]  /*22a0*/  IMAD.IADD R26, R20, 0x1, R31 ;  /* 0x00000001141a7824 */ /* 0x000fe200078e021f */
[----:B------:R-:W-:Y:S01]  /*22b0*/  VIMNMX R63, PT, PT, R63, R40, PT ;  /* 0x000000283f3f7248 */ /* 0x000fe20003fe0100 */
[----:B------:R-:W-:Y:S01]  /*22c0*/  VIADD R40, R2, 0x3 ;  /* 0x0000000302287836 */ /* 0x000fe20000000000 */
[----:B------:R-:W-:Y:S01]  /*22d0*/  VIMNMX R38, PT, PT, R38, R33, PT ;  /* 0x0000002126267248 */ /* 0x000fe20003fe0100 */
[----:B------:R-:W-:Y:S01]  /*22e0*/  IMAD.IADD R20, R20, 0x1, R35 ;  /* 0x0000000114147824 */ /* 0x000fe200078e0223 */
[C---:B------:R-:W-:Y:S02]  /*22f0*/  SEL R33, R29.reuse, R16, !P3 ;  /* 0x000000101d217207 */ /* 0x040fe40005800000 */
[----:B------:R-:W-:Y:S02]  /*2300*/  SEL R50, R29, R50, !P2 ;  /* 0x000000321d327207 */ /* 0x000fe40005000000 */
[----:B------:R-:W-:-:S02]  /*2310*/  ISETP.GE.AND P3, PT, R25, R62, PT ;  /* 0x0000003e1900720c */ /* 0x000fc40003f66270 */
[----:B------:R-:W-:Y:S02]  /*2320*/  ISETP.NE.AND P2, PT, R35, 0xb504, PT ;  /* 0x0000b5042300780c */ /* 0x000fe40003f45270 */
[----:B------:R-:W-:Y:S02]  /*2330*/  SEL R24, R24, 0xb504, P6 ;  /* 0x0000b50418187807 */ /* 0x000fe40003000000 */
[----:B------:R-:W-:Y:S01]  /*2340*/  VIMNMX R37, PT, PT, R37, R30, PT ;  /* 0x0000001e25257248 */ /* 0x000fe20003fe0100 */
[----:B------:R-:W-:Y:S01]  /*2350*/  IMAD.IADD R30, R21, 0x1, R19 ;  /* 0x00000001151e7824 */ /* 0x000fe200078e0213 */
[----:B------:R-:W-:Y:S02]  /*2360*/  ISETP.NE.AND P1, PT, R31, 0xb504, PT ;  /* 0x0000b5041f00780c */ /* 0x000fe40003f25270 */
[----:B------:R-:W-:Y:S02]  /*2370*/  SEL R39, R40, R39, !P3 ;  /* 0x0000002728277207 */ /* 0x000fe40005800000 */
[----:B------:R-:W-:-:S02]  /*2380*/  ISETP.GE.AND P3, PT, R24, R67, PT ;  /* 0x000000431800720c */ /* 0x000fc40003f66270 */
[----:B------:R-:W-:Y:S02]  /*2390*/  SEL R20, R20, 0xb504, P2 ;  /* 0x0000b50414147807 */ /* 0x000fe40001000000 */
[----:B------:R-:W-:Y:S01]  /*23a0*/  SEL R16, R26, 0xb504, P1 ;  /* 0x0000b5041a107807 */ /* 0x000fe20000800000 */
[----:B------:R-:W-:Y:S01]  /*23b0*/  IMAD.IADD R32, R21, 0x1, R27 ;  /* 0x0000000115207824 */ /* 0x000fe200078e021b */
[----:B------:R-:W-:Y:S02]  /*23c0*/  VIMNMX R55, PT, PT, R55, R74, PT ;  /* 0x0000004a37377248 */ /* 0x000fe40003fe0100 */
[----:B------:R-:W-:Y:S02]  /*23d0*/  SEL R41, R40, R41, !P3 ;  /* 0x0000002928297207 */ /* 0x000fe40005800000 */
[----:B------:R-:W-:Y:S02]  /*23e0*/  SEL R26, R20, 0xb504, P6 ;  /* 0x0000b504141a7807 */ /* 0x000fe40003000000 */
[----:B------:R-:W-:-:S02]  /*23f0*/  ISETP.NE.AND P3, PT, R21, 0xb504, PT ;  /* 0x0000b5041500780c */ /* 0x000fc40003f65270 */
[----:B------:R-:W-:Y:S02]  /*2400*/  SEL R30, R30, 0xb504, P5 ;  /* 0x0000b5041e1e7807 */ /* 0x000fe40002800000 */
[----:B------:R-:W-:Y:S02]  /*2410*/  SEL R16, R16, 0xb504, P6 ;  /* 0x0000b50410107807 */ /* 0x000fe40003000000 */
[----:B------:R-:W-:Y:S02]  /*2420*/  ISETP.GE.AND P6, PT, R26, R55, PT ;  /* 0x000000371a00720c */ /* 0x000fe40003fc6270 */
[----:B------:R-:W-:Y:S02]  /*2430*/  SEL R30, R30, 0xb504, P3 ;  /* 0x0000b5041e1e7807 */ /* 0x000fe40001800000 */
[----:B------:R-:W-:Y:S02]  /*2440*/  SEL R32, R32, 0xb504, P0 ;  /* 0x0000b50420207807 */ /* 0x000fe40000000000 */
[----:B------:R-:W-:-:S02]  /*2450*/  SEL R42, R40, R17, !P6 ;  /* 0x00000011282a7207 */ /* 0x000fc40007000000 */
[----:B------:R-:W-:Y:S02]  /*2460*/  VIMNMX R48, PT, PT, R48, R59, PT ;  /* 0x0000003b30307248 */ /* 0x000fe40003fe0100 */
[----:B------:R-:W-:Y:S02]  /*2470*/  ISETP.GE.AND P6, PT, R30, R69, PT ;  /* 0x000000451e00720c */ /* 0x000fe40003fc6270 */
[----:B------:R-:W-:Y:S02]  /*2480*/  SEL R59, R32, 0xb504, P3 ;  /* 0x0000b504203b7807 */ /* 0x000fe40001800000 */
[C---:B------:R-:W-:Y:S02]  /*2490*/  SEL R51, R40.reuse, R51, !P6 ;  /* 0x0000003328337207 */ /* 0x040fe40007000000 */
[----:B------:R-:W-:Y:S01]  /*24a0*/  ISETP.GE.AND P6, PT, R59, R66, PT ;  /* 0x000000423b00720c */ /* 0x000fe20003fc6270 */
[C---:B------:R-:W-:Y:S02]  /*24b0*/  IMAD.IADD R34, R21.reuse, 0x1, R31 ;  /* 0x0000000115227824 */ /* 0x040fe400078e021f */
[----:B------:R-:W-:Y:S01]  /*24c0*/  IMAD.IADD R32, R21, 0x1, R35 ;  /* 0x0000000115207824 */ /* 0x000fe200078e0223 */
[----:B------:R-:W-:Y:S01]  /*24d0*/  SEL R57, R40, R57, !P6 ;  /* 0x0000003928397207 */ /* 0x000fe20007000000 */
[C---:B------:R-:W-:Y:S01]  /*24e0*/  IMAD.IADD R18, R22.reuse, 0x1, R19 ;  /* 0x0000000116127824 */ /* 0x040fe200078e0213 */
[C---:B------:R-:W-:Y:S01]  /*24f0*/  ISETP.NE.AND P6, PT, R22.reuse, 0xb504, PT ;  /* 0x0000b5041600780c */ /* 0x040fe20003fc5270 */
[----:B------:R-:W-:-:S02]  /*2500*/  IMAD.IADD R20, R22, 0x1, R27 ;  /* 0x0000000116147824 */ /* 0x000fc400078e021b */
[----:B------:R-:W-:Y:S01]  /*2510*/  IMAD.IADD R21, R22, 0x1, R31 ;  /* 0x0000000116157824 */ /* 0x000fe200078e021f */
[----:B------:R-:W-:Y:S01]  /*2520*/  SEL R17, R34, 0xb504, P1 ;  /* 0x0000b50422117807 */ /* 0x000fe20000800000 */
[----:B------:R-:W-:Y:S01]  /*2530*/  IMAD.IADD R22, R22, 0x1, R35 ;  /* 0x0000000116167824 */ /* 0x000fe200078e0223 */
[----:B------:R-:W-:Y:S01]  /*2540*/  SEL R32, R32, 0xb504, P2 ;  /* 0x0000b50420207807 */ /* 0x000fe20001000000 */
[----:B------:R-:W-:Y:S01]  /*2550*/  IMAD.IADD R19, R23, 0x1, R19 ;  /* 0x0000000117137824 */ /* 0x000fe200078e0213 */
[----:B------:R-:W-:Y:S01]  /*2560*/  SEL R17, R17, 0xb504, P3 ;  /* 0x0000b50411117807 */ /* 0x000fe20001800000 */
[C---:B------:R-:W-:Y:S01]  /*2570*/  IMAD.IADD R27, R23.reuse, 0x1, R27 ;  /* 0x00000001171b7824 */ /* 0x040fe200078e021b */
[----:B------:R-:W-:Y:S01]  /*2580*/  SEL R71, R32, 0xb504, P3 ;  /* 0x0000b50420477807 */ /* 0x000fe20001800000 */
[----:B------:R-:W-:Y:S01]  /*2590*/  IMAD.IADD R31, R23, 0x1, R31 ;  /* 0x00000001171f7824 */ /* 0x000fe200078e021f */
[----:B------:R-:W-:Y:S02]  /*25a0*/  SEL R18, R18, 0xb504, P5 ;  /* 0x0000b50412127807 */ /* 0x000fe40002800000 */
[----:B------:R-:W-:-:S02]  /*25b0*/  SEL R20, R20, 0xb504, P0 ;  /* 0x0000b50414147807 */ /* 0x000fc40000000000 */
[----:B------:R-:W-:Y:S02]  /*25c0*/  SEL R77, R21, 0xb504, P1 ;  /* 0x0000b504154d7807 */ /* 0x000fe40000800000 */
[----:B------:R-:W-:Y:S02]  /*25d0*/  SEL R22, R22, 0xb504, P2 ;  /* 0x0000b50416167807 */ /* 0x000fe40001000000 */
[C---:B------:R-:W-:Y:S01]  /*25e0*/  ISETP.NE.AND P3, PT, R23.reuse, 0xb504, PT ;  /* 0x0000b5041700780c */ /* 0x040fe20003f65270 */
[----:B------:R-:W-:Y:S01]  /*25f0*/  IMAD.IADD R23, R23, 0x1, R35 ;  /* 0x0000000117177824 */ /* 0x000fe200078e0223 */
[----:B------:R-:W-:Y:S02]  /*2600*/  SEL R21, R18, 0xb504, P6 ;  /* 0x0000b50412157807 */ /* 0x000fe40003000000 */
[----:B------:R-:W-:Y:S02]  /*2610*/  SEL R20, R20, 0xb504, P6 ;  /* 0x0000b50414147807 */ /* 0x000fe40003000000 */
[----:B------:R-:W-:-:S02]  /*2620*/  SEL R77, R77, 0xb504, P6 ;  /* 0x0000b5044d4d7807 */ /* 0x000fc40003000000 */
[----:B------:R-:W-:Y:S02]  /*2630*/  SEL R75, R22, 0xb504, P6 ;  /* 0x0000b504164b7807 */ /* 0x000fe40003000000 */
[----:B------:R-:W-:Y:S02]  /*2640*/  ISETP.GE.AND P6, PT, R71, R54, PT ;  /* 0x000000364700720c */ /* 0x000fe40003fc6270 */
[----:B------:R-:W-:Y:S02]  /*2650*/  VIMNMX R54, PT, PT, R54, R71, PT ;  /* 0x0000004736367248 */ /* 0x000fe40003fe0100 */
[----:B------:R-:W-:Y:S02]  /*2660*/  SEL R71, R23, 0xb504, P2 ;  /* 0x0000b50417477807 */ /* 0x000fe40001000000 */
[----:B------:R-:W-:Y:S02]  /*2670*/  VIMNMX R49, PT, PT, R49, R76, PT ;  /* 0x0000004c31317248 */ /* 0x000fe40003fe0100 */
[----:B------:R-:W-:-:S02]  /*2680*/  SEL R73, R19, 0xb504, P5 ;  /* 0x0000b50413497807 */ /* 0x000fc40002800000 */
[----:B------:R-:W-:Y:S02]  /*2690*/  VIMNMX R66, PT, PT, R66, R59, PT ;  /* 0x0000003b42427248 */ /* 0x000fe40003fe0100 */
[----:B------:R-:W-:Y:S02]  /*26a0*/  ISETP.GE.AND P5, PT, R21, R68, PT ;  /* 0x000000441500720c */ /* 0x000fe40003fa6270 */
[----:B------:R-:W-:Y:S02]  /*26b0*/  SEL R59, R27, 0xb504, P0 ;  /* 0x0000b5041b3b7807 */ /* 0x000fe40000000000 */
[----:B------:R-:W-:Y:S02]  /*26c0*/  SEL R31, R31, 0xb504, P1 ;  /* 0x0000b5041f1f7807 */ /* 0x000fe40000800000 */
[----:B------:R-:W-:Y:S02]  /*26d0*/  SEL R71, R71, 0xb504, P3 ;  /* 0x0000b50447477807 */ /* 0x000fe40001800000 */
[----:B------:R-:W-:-:S02]  /*26e0*/  ISETP.GE.AND P0, PT, R20, R63, PT ;  /* 0x0000003f1400720c */ /* 0x000fc40003f06270 */
[----:B------:R-:W-:Y:S02]  /*26f0*/  ISETP.GE.AND P1, PT, R16, R49, PT ;  /* 0x000000311000720c */ /* 0x000fe40003f26270 */
[----:B------:R-:W-:Y:S02]  /*2700*/  ISETP.GE.AND P2, PT, R17, R48, PT ;  /* 0x000000301100720c */ /* 0x000fe40003f46270 */
[----:B------:R-:W-:Y:S02]  /*2710*/  VIMNMX R68, PT, PT, R68, R21, PT ;  /* 0x0000001544447248 */ /* 0x000fe40003fe0100 */
[----:B------:R-:W-:Y:S02]  /*2720*/  VIMNMX R63, PT, PT, R63, R20, PT ;  /* 0x000000143f3f7248 */ /* 0x000fe40003fe0100 */
[----:B------:R-:W-:Y:S01]  /*2730*/  VIMNMX R49, PT, PT, R49, R16, PT ;  /* 0x0000001031317248 */ /* 0x000fe20003fe0100 */
[----:B------:R-:W-:Y:S01]  /*2740*/  LDS.128 R20, [R7+0x10] ;  /* 0x0000100007147984 */ /* 0x000fe20000000c00 */
[----:B------:R-:W-:-:S02]  /*2750*/  VIMNMX R48, PT, PT, R48, R17, PT ;  /* 0x0000001130307248 */ /* 0x000fc40003fe0100 */
[C---:B------:R-:W-:Y:S01]  /*2760*/  SEL R61, R40.reuse, R61, !P5 ;  /* 0x0000003d283d7207 */ /* 0x040fe20006800000 */
[----:B------:R-:W0:Y:S01]  /*2770*/  LDS.128 R16, [R3+0x400] ;  /* 0x0004000003107984 */ /* 0x000e220000000c00 */
[----:B------:R-:W-:Y:S02]  /*2780*/  ISETP.GE.AND P5, PT, R71, R36, PT ;  /* 0x000000244700720c */ /* 0x000fe40003fa6270 */
[----:B------:R-:W-:Y:S02]  /*2790*/  SEL R73, R73, 0xb504, P3 ;  /* 0x0000b50449497807 */ /* 0x000fe40001800000 */
[----:B------:R-:W-:Y:S02]  /*27a0*/  SEL R59, R59, 0xb504, P3 ;  /* 0x0000b5043b3b7807 */ /* 0x000fe40001800000 */
[----:B------:R-:W-:Y:S02]  /*27b0*/  SEL R60, R31, 0xb504, P3 ;  /* 0x0000b5041f3c7807 */ /* 0x000fe40001800000 */
[----:B------:R-:W-:-:S02]  /*27c0*/  SEL R65, R40, R65, !P6 ;  /* 0x0000004128417207 */ /* 0x000fc40007000000 */
[C---:B------:R-:W-:Y:S02]  /*27d0*/  SEL R47, R40.reuse, R47, !P0 ;  /* 0x0000002f282f7207 */ /* 0x040fe40004000000 */
[C---:B------:R-:W-:Y:S02]  /*27e0*/  SEL R46, R40.reuse, R46, !P1 ;  /* 0x0000002e282e7207 */ /* 0x040fe40004800000 */
[----:B------:R-:W-:Y:S02]  /*27f0*/  SEL R52, R40, R52, !P2 ;  /* 0x0000003428347207 */ /* 0x000fe40005000000 */
[----:B------:R-:W-:Y:S02]  /*2800*/  ISETP.GE.AND P3, PT, R77, R56, PT ;  /* 0x000000384d00720c */ /* 0x000fe40003f66270 */
[----:B------:R-:W-:Y:S02]  /*2810*/  ISETP.GE.AND P0, PT, R75, R58, PT ;  /* 0x0000003a4b00720c */ /* 0x000fe40003f06270 */
[----:B------:R-:W-:-:S02]  /*2820*/  ISETP.GE.AND P1, PT, R73, R70, PT ;  /* 0x000000464900720c */ /* 0x000fc40003f26270 */
[----:B------:R-:W-:Y:S02]  /*2830*/  ISETP.GE.AND P2, PT, R59, R38, PT ;  /* 0x000000263b00720c */ /* 0x000fe40003f46270 */
[----:B------:R-:W-:Y:S02]  /*2840*/  ISETP.GE.AND P6, PT, R60, R37, PT ;  /* 0x000000253c00720c */ /* 0x000fe40003fc6270 */
[----:B------:R-:W-:Y:S02]  /*2850*/  VIMNMX R62, PT, PT, R62, R25, PT ;  /* 0x000000193e3e7248 */ /* 0x000fe40003fe0100 */
[----:B------:R-:W-:Y:S02]  /*2860*/  VIMNMX R67, PT, PT, R67, R24, PT ;  /* 0x0000001843437248 */ /* 0x000fe40003fe0100 */
[----:B------:R-:W-:Y:S02]  /*2870*/  VIMNMX R55, PT, PT, R55, R26, PT ;  /* 0x0000001a37377248 */ /* 0x000fe40003fe0100 */
[----:B------:R-:W1:Y:S01]  /*2880*/  LDS.128 R24, [R7+0x90] ;  /* 0x0000900007187984 */ /* 0x000e620000000c00 */
[----:B------:R-:W-:-:S02]  /*2890*/  SEL R53, R40, R53, !P3 ;  /* 0x0000003528357207 */ /* 0x000fc40005800000 */
[C---:B------:R-:W-:Y:S02]  /*28a0*/  SEL R45, R40.reuse, R45, !P0 ;  /* 0x0000002d282d7207 */ /* 0x040fe40004000000 */
[C---:B------:R-:W-:Y:S02]  /*28b0*/  SEL R43, R40.reuse, R43, !P1 ;  /* 0x0000002b282b7207 */ /* 0x040fe40004800000 */
[C---:B------:R-:W-:Y:S02]  /*28c0*/  SEL R50, R40.reuse, R50, !P2 ;  /* 0x0000003228327207 */ /* 0x040fe40005000000 */
[----:B------:R-:W-:Y:S02]  /*28d0*/  SEL R44, R40, R33, !P6 ;  /* 0x00000021282c7207 */ /* 0x000fe40007000000 */
[----:B------:R-:W-:Y:S01]  /*28e0*/  VIMNMX R69, PT, PT, R69, R30, PT ;  /* 0x0000001e45457248 */ /* 0x000fe20003fe0100 */
[----:B------:R-:W2:Y:S01]  /*28f0*/  LDS.128 R32, [R7+0x190] ;  /* 0x0001900007207984 */ /* 0x000ea20000000c00 */
[----:B------:R-:W-:-:S03]  /*2900*/  @P5 SEL R40, R29, R28, !P4 ;  /* 0x0000001c1d285207 */ /* 0x000fc60006000000 */
[----:B------:R-:W3:Y:S01]  /*2910*/  LDS.128 R28, [R7+0x110] ;  /* 0x00011000071c7984 */ /* 0x000ee20000000c00 */
[----:B------:R-:W-:Y:S01]  /*2920*/  VIMNMX R38, PT, PT, R38, R59, PT ;  /* 0x0000003b26267248 */ /* 0x000fe20003fe0100 */
[----:B0-----:R-:W-:Y:S01]  /*2930*/  IMAD.IADD R59, R16, 0x1, R20 ;  /* 0x00000001103b7824 */ /* 0x001fe200078e0214 */
[----:B------:R-:W-:Y:S02]  /*2940*/  ISETP.NE.AND P0, PT, R20, 0xb504, PT ;  /* 0x0000b5041400780c */ /* 0x000fe40003f05270 */
[----:B------:R-:W-:Y:S02]  /*2950*/  ISETP.NE.AND P1, PT, R16, 0xb504, PT ;  /* 0x0000b5041000780c */ /* 0x000fe40003f25270 */
[----:B------:R-:W-:Y:S02]  /*2960*/  SEL R64, R59, 0xb504, P0 ;  /* 0x0000b5043b407807 */ /* 0x000fe40000000000 */
[----:B------:R-:W-:Y:S02]  /*2970*/  VIMNMX R59, PT, PT, R37, R60, PT ;  /* 0x0000003c253b7248 */ /* 0x000fe40003fe0100 */
[----:B------:R-:W-:-:S02]  /*2980*/  SEL R37, R64, 0xb504, P1 ;  /* 0x0000b50440257807 */ /* 0x000fc40000800000 */
[----:B------:R-:W-:Y:S01]  /*2990*/  VIMNMX R64, PT, PT, R36, R71, PT ;  /* 0x0000004724407248 */ /* 0x000fe20003fe0100 */
[----:B------:R-:W-:Y:S01]  /*29a0*/  IMAD.IADD R60, R20, 0x1, R17 ;  /* 0x00000001143c7824 */ /* 0x000fe200078e0211 */
[----:B------:R-:W-:Y:S02]  /*29b0*/  ISETP.GE.AND P3, PT, R37, R62, PT ;  /* 0x0000003e2500720c */ /* 0x000fe40003f66270 */
[----:B------:R-:W-:Y:S01]  /*29c0*/  VIMNMX R62, PT, PT, R62, R37, PT ;  /* 0x000000253e3e7248 */ /* 0x000fe20003fe0100 */
[----:B-1----:R-:W-:Y:S01]  /*29d0*/  IMAD.IADD R36, R16, 0x1, R24 ;  /* 0x0000000110247824 */ /* 0x002fe200078e0218 */
[----:B------:R-:W-:Y:S02]  /*29e0*/  ISETP.NE.AND P4, PT, R24, 0xb504, PT ;  /* 0x0000b5041800780c */ /* 0x000fe40003f85270 */
[----:B------:R-:W-:Y:S02]  /*29f0*/  SEL R71, R60, 0xb504, P0 ;  /* 0x0000b5043c477807 */ /* 0x000fe40000000000 */
[----:B------:R-:W-:Y:S01]  /*2a00*/  SEL R36, R36, 0xb504, P4 ;  /* 0x0000b50424247807 */ /* 0x000fe20002000000 */
[----:B------:R-:W-:-:S03]  /*2a10*/  VIADD R60, R2, 0x4 ;  /* 0x00000004023c7836 */ /* 0x000fc60000000000 */
[----:B------:R-:W-:Y:S02]  /*2a20*/  SEL R36, R36, 0xb504, P1 ;  /* 0x0000b50424247807 */ /* 0x000fe40000800000 */
[----:B--2---:R-:W-:Y:S01]  /*2a30*/  ISETP.NE.AND P5, PT, R32, 0xb504, PT ;  /* 0x0000b5042000780c */ /* 0x004fe20003fa5270 */
[----:B---3--:R-:W-:Y:S01]  /*2a40*/  IMAD.IADD R37, R16, 0x1, R28 ;  /* 0x0000000110257824 */ /* 0x008fe200078e021c */
[----:B------:R-:W-:Y:S01]  /*2a50*/  ISETP.NE.AND P6, PT, R28, 0xb504, PT ;  /* 0x0000b5041c00780c */ /* 0x000fe20003fc5270 */
[----:B------:R-:W-:-:S03]  /*2a60*/  IMAD.IADD R16, R16, 0x1, R32 ;  /* 0x0000000110107824 */ /* 0x000fc600078e0220 */
[----:B------:R-:W-:Y:S02]  /*2a70*/  SEL R37, R37, 0xb504, P6 ;  /* 0x0000b50425257807 */ /* 0x000fe40003000000 */
[----:B------:R-:W-:Y:S02]  /*2a80*/  SEL R74, R16, 0xb504, P5 ;  /* 0x0000b504104a7807 */ /* 0x000fe40002800000 */
[----:B------:R-:W-:Y:S02]  /*2a90*/  SEL R16, R60, R39, !P3 ;  /* 0x000000273c107207 */ /* 0x000fe40005800000 */
[----:B------:R-:W-:Y:S01]  /*2aa0*/  SEL R72, R37, 0xb504, P1 ;  /* 0x0000b50425487807 */ /* 0x000fe20000800000 */
[----:B------:R-:W-:Y:S01]  /*2ab0*/  IMAD.IADD R37, R24, 0x1, R17 ;  /* 0x0000000118257824 */ /* 0x000fe200078e0211 */
[----:B------:R-:W-:Y:S02]  /*2ac0*/  ISETP.NE.AND P2, PT, R17, 0xb504, PT ;  /* 0x0000b5041100780c */ /* 0x000fe40003f45270 */
[----:B------:R-:W-:-:S02]  /*2ad0*/  ISETP.GE.AND P3, PT, R36, R67, PT ;  /* 0x000000432400720c */ /* 0x000fc40003f66270 */
[----:B------:R-:W-:Y:S01]  /*2ae0*/  SEL R74, R74, 0xb504, P1 ;  /* 0x0000b5044a4a7807 */ /* 0x000fe20000800000 */
[----:B------:R-:W-:Y:S01]  /*2af0*/  IMAD.IADD R39, R20, 0x1, R18 ;  /* 0x0000000114277824 */ /* 0x000fe200078e0212 */
[----:B------:R-:W-:Y:S02]  /*2b00*/  SEL R76, R71, 0xb504, P2 ;  /* 0x0000b504474c7807 */ /* 0x000fe40001000000 */
[----:B------:R-:W-:Y:S02]  /*2b10*/  SEL R41, R60, R41, !P3 ;  /* 0x000000293c297207 */ /* 0x000fe40005800000 */
[----:B------:R-:W-:Y:S02]  /*2b20*/  ISETP.GE.AND P3, PT, R74, R55, PT ;  /* 0x000000374a00720c */ /* 0x000fe40003f66270 */
[----:B------:R-:W-:Y:S02]  /*2b30*/  SEL R37, R37, 0xb504, P4 ;  /* 0x0000b50425257807 */ /* 0x000fe40002000000 */
[----:B------:R-:W-:-:S02]  /*2b40*/  ISETP.GE.AND P1, PT, R76, R69, PT ;  /* 0x000000454c00720c */ /* 0x000fc40003f26270 */
[----:B------:R-:W-:Y:S02]  /*2b50*/  SEL R42, R60, R42, !P3 ;  /* 0x0000002a3c2a7207 */ /* 0x000fe40005800000 */
[----:B------:R-:W-:Y:S02]  /*2b60*/  SEL R37, R37, 0xb504, P2 ;  /* 0x0000b50425257807 */ /* 0x000fe40001000000 */
[----:B------:R-:W-:Y:S02]  /*2b70*/  ISETP.NE.AND P3, PT, R18, 0xb504, PT ;  /* 0x0000b5041200780c */ /* 0x000fe40003f65270 */
[----:B------:R-:W-:Y:S02]  /*2b80*/  SEL R39, R39, 0xb504, P0 ;  /* 0x0000b50427277807 */ /* 0x000fe40000000000 */
[----:B------:R-:W-:Y:S02]  /*2b90*/  SEL R51, R60, R51, !P1 ;  /* 0x000000333c337207 */ /* 0x000fe40004800000 */
[----:B------:R-:W-:-:S02]  /*2ba0*/  ISETP.GE.AND P1, PT, R37, R66, PT ;  /* 0x000000422500720c */ /* 0x000fc40003f26270 */
[----:B------:R-:W-:Y:S02]  /*2bb0*/  SEL R39, R39, 0xb504, P3 ;  /* 0x0000b50427277807 */ /* 0x000fe40001800000 */
[----:B------:R-:W-:Y:S02]  /*2bc0*/  SEL R57, R60, R57, !P1 ;  /* 0x000000393c397207 */ /* 0x000fe40004800000 */
[----:B------:R-:W-:Y:S02]  /*2bd0*/  ISETP.GE.AND P1, PT, R39, R68, PT ;  /* 0x000000442700720c */ /* 0x000fe40003f26270 */
[----:B------:R-:W-:Y:S01]  /*2be0*/  VIMNMX R68, PT, PT, R68, R39, PT ;  /* 0x0000002744447248 */ /* 0x000fe20003fe0100 */
[--C-:B------:R-:W-:Y:S02]  /*2bf0*/  IMAD.IADD R39, R28, 0x1, R17.reuse ;  /* 0x000000011c277824 */ /* 0x100fe400078e0211 */
[----:B------:R-:W-:Y:S02]  /*2c00*/  IMAD.IADD R17, R32, 0x1, R17 ;  /* 0x0000000120117824 */ /* 0x000fe400078e0211 */
[----:B------:R-:W-:Y:S01]  /*2c10*/  IMAD.IADD R20, R20, 0x1, R19 ;  /* 0x0000000114147824 */ /* 0x000fe200078e0213 */
[----:B------:R-:W-:-:S02]  /*2c20*/  SEL R39, R39, 0xb504, P6 ;  /* 0x0000b50427277807 */ /* 0x000fc40003000000 */
[----:B------:R-:W-:Y:S02]  /*2c30*/  SEL R17, R17, 0xb504, P5 ;  /* 0x0000b50411117807 */ /* 0x000fe40002800000 */
[----:B------:R-:W-:Y:S02]  /*2c40*/  SEL R71, R39, 0xb504, P2 ;  /* 0x0000b50427477807 */ /* 0x000fe40001000000 */
[----:B------:R-:W-:Y:S02]  /*2c50*/  SEL R17, R17, 0xb504, P2 ;  /* 0x0000b50411117807 */ /* 0x000fe40001000000 */
[----:B------:R-:W-:Y:S02]  /*2c60*/  ISETP.NE.AND P2, PT, R19, 0xb504, PT ;  /* 0x0000b5041300780c */ /* 0x000fe40003f45270 */
[----:B------:R-:W-:-:S04]  /*2c70*/  SEL R20, R20, 0xb504, P0 ;  /* 0x0000b50414147807 */ /* 0x000fc80000000000 */
[----:B------:R-:W-:Y:S01]  /*2c80*/  SEL R39, R20, 0xb504, P2 ;  /* 0x0000b50414277807 */ /* 0x000fe20001000000 */
[C---:B------:R-:W-:Y:S02]  /*2c90*/  IMAD.IADD R20, R24.reuse, 0x1, R18 ;  /* 0x0000000118147824 */ /* 0x040fe400078e0212 */
[----:B------:R-:W-:-:S03]  /*2ca0*/  IMAD.IADD R24, R24, 0x1, R19 ;  /* 0x0000000118187824 */ /* 0x000fc600078e0213 */
[----:B------:R-:W-:Y:S02]  /*2cb0*/  SEL R20, R20, 0xb504, P4 ;  /* 0x0000b50414147807 */ /* 0x000fe40002000000 */
[----:B------:R-:W-:Y:S02]  /*2cc0*/  SEL R24, R24, 0xb504, P4 ;  /* 0x0000b50418187807 */ /* 0x000fe40002000000 */
[----:B------:R-:W-:Y:S02]  /*2cd0*/  ISETP.GE.AND P0, PT, R17, R54, PT ;  /* 0x000000361100720c */ /* 0x000fe40003f06270 */
[----:B------:R-:W-:Y:S02]  /*2ce0*/  VIMNMX R66, PT, PT, R66, R37, PT ;  /* 0x0000002542427248 */ /* 0x000fe40003fe0100 */
[----:B------:R-:W-:Y:S02]  /*2cf0*/  SEL R20, R20, 0xb504, P3 ;  /* 0x0000b50414147807 */ /* 0x000fe40001800000 */
[----:B------:R-:W-:-:S02]  /*2d00*/  VIMNMX R70, PT, PT, R70, R73, PT ;  /* 0x0000004946467248 */ /* 0x000fc40003fe0100 */
[----:B------:R-:W-:Y:S02]  /*2d10*/  SEL R37, R24, 0xb504, P2 ;  /* 0x0000b50418257807 */ /* 0x000fe40001000000 */
[----:B------:R-:W-:Y:S02]  /*2d20*/  SEL R65, R60, R65, !P0 ;  /* 0x000000413c417207 */ /* 0x000fe40004000000 */
[----:B------:R-:W-:Y:S02]  /*2d30*/  ISETP.GE.AND P4, PT, R20, R63, PT ;  /* 0x0000003f1400720c */ /* 0x000fe40003f86270 */
[----:B------:R-:W-:Y:S02]  /*2d40*/  ISETP.GE.AND P0, PT, R39, R70, PT ;  /* 0x000000462700720c */ /* 0x000fe40003f06270 */
[----:B------:R-:W-:Y:S02]  /*2d50*/  VIMNMX R63, PT, PT, R63, R20, PT ;  /* 0x000000143f3f7248 */ /* 0x000fe40003fe0100 */
[----:B------:R-:W-:-:S02]  /*2d60*/  SEL R61, R60, R61, !P1 ;  /* 0x0000003d3c3d7207 */ /* 0x000fc40004800000 */
[----:B------:R-:W-:Y:S02]  /*2d70*/  VIMNMX R70, PT, PT, R70, R39, PT ;  /* 0x0000002746467248 */ /* 0x000fe40003fe0100 */
[----:B------:R-:W-:Y:S02]  /*2d80*/  VIMNMX R67, PT, PT, R67, R36, PT ;  /* 0x0000002443437248 */ /* 0x000fe40003fe0100 */
[----:B------:R-:W-:Y:S02]  /*2d90*/  ISETP.GE.AND P1, PT, R37, R38, PT ;  /* 0x000000262500720c */ /* 0x000fe40003f26270 */
[----:B------:R-:W-:Y:S02]  /*2da0*/  VIMNMX R20, PT, PT, R38, R37, PT ;  /* 0x0000002526147248 */ /* 0x000fe40003fe0100 */
[----:B------:R-:W0:Y:S01]  /*2db0*/  LDS.128 R36, [R3+0x500] ;  /* 0x0005000003247984 */ /* 0x000e220000000c00 */
[--C-:B------:R-:W-:Y:S02]  /*2dc0*/  IMAD.IADD R24, R28, 0x1, R18.reuse ;  /* 0x000000011c187824 */ /* 0x100fe400078e0212 */
[----:B------:R-:W-:-:S03]  /*2dd0*/  IMAD.IADD R18, R32, 0x1, R18 ;  /* 0x0000000120127824 */ /* 0x000fc600078e0212 */
[----:B------:R-:W-:Y:S02]  /*2de0*/  SEL R24, R24, 0xb504, P6 ;  /* 0x0000b50418187807 */ /* 0x000fe40003000000 */
[----:B------:R-:W-:Y:S01]  /*2df0*/  SEL R18, R18, 0xb504, P5 ;  /* 0x0000b50412127807 */ /* 0x000fe20002800000 */
[----:B------:R-:W-:Y:S01]  /*2e00*/  IMAD.IADD R28, R28, 0x1, R19 ;  /* 0x000000011c1c7824 */ /* 0x000fe200078e0213 */
[----:B------:R-:W-:Y:S02]  /*2e10*/  VIMNMX R58, PT, PT, R58, R75, PT ;  /* 0x0000004b3a3a7248 */ /* 0x000fe40003fe0100 */
[----:B------:R-:W-:Y:S02]  /*2e20*/  SEL R75, R24, 0xb504, P3 ;  /* 0x0000b504184b7807 */ /* 0x000fe40001800000 */
[----:B------:R-:W-:Y:S02]  /*2e30*/  SEL R73, R18, 0xb504, P3 ;  /* 0x0000b50412497807 */ /* 0x000fe40001800000 */
[----:B------:R-:W-:-:S02]  /*2e40*/  ISETP.GE.AND P3, PT, R72, R49, PT ;  /* 0x000000314800720c */ /* 0x000fc40003f66270 */
[----:B------:R-:W-:Y:S02]  /*2e50*/  SEL R28, R28, 0xb504, P6 ;  /* 0x0000b5041c1c7807 */ /* 0x000fe40003000000 */
[----:B------:R-:W-:Y:S02]  /*2e60*/  ISETP.GE.AND P6, PT, R71, R48, PT ;  /* 0x000000304700720c */ /* 0x000fe40003fc6270 */
[----:B------:R-:W-:Y:S02]  /*2e70*/  VIMNMX R74, PT, PT, R55, R74, PT ;  /* 0x0000004a374a7248 */ /* 0x000fe40003fe0100 */
[----:B------:R-:W-:Y:S02]  /*2e80*/  VIMNMX R54, PT, PT, R54, R17, PT ;  /* 0x0000001136367248 */ /* 0x000fe40003fe0100 */
[----:B------:R-:W-:Y:S01]  /*2e90*/  SEL R55, R60, R46, !P3 ;  /* 0x0000002e3c377207 */ /* 0x000fe20005800000 */
[----:B------:R-:W-:Y:S01]  /*2ea0*/  IMAD.IADD R19, R32, 0x1, R19 ;  /* 0x0000000120137824 */ /* 0x000fe200078e0213 */
[----:B------:R-:W-:-:S02]  /*2eb0*/  ISETP.NE.AND P3, PT, R21, 0xb504, PT ;  /* 0x0000b5041500780c */ /* 0x000fc40003f65270 */
[----:B------:R-:W-:Y:S02]  /*2ec0*/  VIMNMX R48, PT, PT, R48, R71, PT ;  /* 0x0000004730307248 */ /* 0x000fe40003fe0100 */
[C---:B------:R-:W-:Y:S02]  /*2ed0*/  SEL R71, R60.reuse, R52, !P6 ;  /* 0x000000343c477207 */ /* 0x040fe40007000000 */
[----:B------:R-:W-:Y:S02]  /*2ee0*/  ISETP.GE.AND P6, PT, R73, R58, PT ;  /* 0x0000003a4900720c */ /* 0x000fe40003fc6270 */
[----:B------:R-:W-:Y:S01]  /*2ef0*/  SEL R47, R60, R47, !P4 ;  /* 0x0000002f3c2f7207 */ /* 0x000fe20006000000 */
[C---:B0-----:R-:W-:Y:S01]  /*2f00*/  IMAD.IADD R17, R36.reuse, 0x1, R21 ;  /* 0x0000000124117824 */ /* 0x041fe200078e0215 */
[C---:B------:R-:W-:Y:S01]  /*2f10*/  ISETP.NE.AND P4, PT, R36.reuse, 0xb504, PT ;  /* 0x0000b5042400780c */ /* 0x040fe20003f85270 */
[----:B------:R-:W-:Y:S01]  /*2f20*/  IMAD.IADD R18, R36, 0x1, R25 ;  /* 0x0000000124127824 */ /* 0x000fe200078e0219 */
[----:B------:R-:W-:-:S02]  /*2f30*/  SEL R19, R19, 0xb504, P5 ;  /* 0x0000b50413137807 */ /* 0x000fc40002800000 */
[----:B------:R-:W-:Y:S02]  /*2f40*/  SEL R17, R17, 0xb504, P3 ;  /* 0x0000b50411117807 */ /* 0x000fe40001800000 */
[----:B------:R-:W-:Y:S02]  /*2f50*/  SEL R28, R28, 0xb504, P2 ;  /* 0x0000b5041c1c7807 */ /* 0x000fe40001000000 */
[----:B------:R-:W-:Y:S02]  /*2f60*/  SEL R45, R60, R45, !P6 ;  /* 0x0000002d3c2d7207 */ /* 0x000fe40007000000 */
[----:B------:R-:W-:Y:S02]  /*2f70*/  SEL R17, R17, 0xb504, P4 ;  /* 0x0000b50411117807 */ /* 0x000fe40002000000 */
[----:B------:R-:W-:Y:S02]  /*2f80*/  ISETP.NE.AND P6, PT, R25, 0xb504, PT ;  /* 0x0000b5041900780c */ /* 0x000fe40003fc5270 */
[----:B------:R-:W-:-:S02]  /*2f90*/  VIMNMX R56, PT, PT, R56, R77, PT ;  /* 0x0000004d38387248 */ /* 0x000fc40003fe0100 */
[----:B------:R-:W-:Y:S02]  /*2fa0*/  SEL R19, R19, 0xb504, P2 ;  /* 0x0000b50413137807 */ /* 0x000fe40001000000 */
[----:B------:R-:W-:Y:S02]  /*2fb0*/  ISETP.GE.AND P2, PT, R28, R59, PT ;  /* 0x0000003b1c00720c */ /* 0x000fe40003f46270 */
[----:B------:R-:W-:Y:S02]  /*2fc0*/  SEL R43, R60, R43, !P0 ;  /* 0x0000002b3c2b7207 */ /* 0x000fe40004000000 */
[----:B------:R-:W-:Y:S02]  /*2fd0*/  ISETP.GE.AND P0, PT, R17, R62, PT ;  /* 0x0000003e1100720c */ /* 0x000fe40003f06270 */
[----:B------:R-:W-:Y:S01]  /*2fe0*/  SEL R18, R18, 0xb504, P6 ;  /* 0x0000b50412127807 */ /* 0x000fe20003000000 */
[----:B------:R-:W-:Y:S01]  /*2ff0*/  VIADD R32, R2, 0x5 ;  /* 0x0000000502207836 */ /* 0x000fe20000000000 */
[----:B------:R-:W-:-:S02]  /*3000*/  ISETP.GE.AND P5, PT, R75, R56, PT ;  /* 0x000000384b00720c */ /* 0x000fc40003fa6270 */
[----:B------:R-:W-:Y:S01]  /*3010*/  VIMNMX R62, PT, PT, R62, R17, PT ;  /* 0x000000113e3e7248 */ /* 0x000fe20003fe0100 */
[----:B------:R-:W-:Y:S01]  /*3020*/  IMAD.IADD R17, R36, 0x1, R29 ;  /* 0x0000000124117824 */ /* 0x000fe200078e021d */
[----:B------:R-:W-:Y:S01]  /*3030*/  VIMNMX R56, PT, PT, R56, R75, PT ;  /* 0x0000004b38387248 */ /* 0x000fe20003fe0100 */
[----:B------:R-:W-:Y:S01]  /*3040*/  IMAD.IADD R36, R36, 0x1, R33 ;  /* 0x0000000124247824 */ /* 0x000fe200078e0221 */
[----:B------:R-:W-:Y:S02]  /*3050*/  VIMNMX R58, PT, PT, R58, R73, PT ;  /* 0x000000493a3a7248 */ /* 0x000fe40003fe0100 */
[C---:B------:R-:W-:Y:S02]  /*3060*/  SEL R73, R60.reuse, R50, !P1 ;  /* 0x000000323c497207 */ /* 0x040fe40004800000 */
[----:B------:R-:W-:Y:S02]  /*3070*/  SEL R75, R60, R44, !P2 ;  /* 0x0000002c3c4b7207 */ /* 0x000fe40005000000 */
[----:B------:R-:W-:-:S02]  /*3080*/  ISETP.NE.AND P1, PT, R29, 0xb504, PT ;  /* 0x0000b5041d00780c */ /* 0x000fc40003f25270 */
[----:B------:R-:W-:Y:S02]  /*3090*/  SEL R18, R18, 0xb504, P4 ;  /* 0x0000b50412127807 */ /* 0x000fe40002000000 */
[----:B------:R-:W-:Y:S02]  /*30a0*/  ISETP.NE.AND P2, PT, R33, 0xb504, PT ;  /* 0x0000b5042100780c */ /* 0x000fe40003f45270 */
[----:B------:R-:W-:Y:S02]  /*30b0*/  SEL R53, R60, R53, !P5 ;  /* 0x000000353c357207 */ /* 0x000fe40006800000 */
[----:B------:R-:W-:Y:S02]  /*30c0*/  ISETP.GE.AND P5, PT, R19, R64, PT ;  /* 0x000000401300720c */ /* 0x000fe40003fa6270 */
[----:B------:R-:W-:Y:S02]  /*30d0*/  VIMNMX R64, PT, PT, R64, R19, PT ;  /* 0x0000001340407248 */ /* 0x000fe40003fe0100 */
[----:B------:R-:W-:Y:S01]  /*30e0*/  SEL R24, R32, R16, !P0 ;  /* 0x0000001020187207 */ /* 0x000fe20004000000 */
[----:B------:R-:W-:Y:S01]  /*30f0*/  IMAD.IADD R16, R37, 0x1, R21 ;  /* 0x0000000125107824 */ /* 0x000fe200078e0215 */
[----:B------:R-:W-:-:S02]  /*3100*/  ISETP.GE.AND P0, PT, R18, R67, PT ;  /* 0x000000431200720c */ /* 0x000fc40003f06270 */
[----:B------:R-:W-:Y:S02]  /*3110*/  SEL R17, R17, 0xb504, P1 ;  /* 0x0000b50411117807 */ /* 0x000fe40000800000 */
[----:B------:R-:W-:Y:S02]  /*3120*/  SEL R19, R36, 0xb504, P2 ;  /* 0x0000b50424137807 */ /* 0x000fe40001000000 */
[----:B------:R-:W-:Y:S02]  /*3130*/  VIMNMX R59, PT, PT, R59, R28, PT ;  /* 0x0000001c3b3b7248 */ /* 0x000fe40003fe0100 */
[----:B------:R-:W-:Y:S02]  /*3140*/  SEL R41, R32, R41, !P0 ;  /* 0x0000002920297207 */ /* 0x000fe40004000000 */
[----:B------:R-:W-:Y:S01]  /*3150*/  SEL R28, R17, 0xb504, P4 ;  /* 0x0000b504111c7807 */ /* 0x000fe20002000000 */
[----:B------:R-:W-:Y:S01]  /*3160*/  IMAD.IADD R17, R37, 0x1, R25 ;  /* 0x0000000125117824 */ /* 0x000fe200078e0219 */
[----:B------:R-:W-:-:S02]  /*3170*/  SEL R19, R19, 0xb504, P4 ;  /* 0x0000b50413137807 */ /* 0x000fc40002000000 */
[----:B------:R-:W-:Y:S02]  /*3180*/  ISETP.NE.AND P0, PT, R37, 0xb504, PT ;  /* 0x0000b5042500780c */ /* 0x000fe40003f05270 */
[----:B------:R-:W-:Y:S02]  /*3190*/  SEL R16, R16, 0xb504, P3 ;  /* 0x0000b50410107807 */ /* 0x000fe40001800000 */
[----:B------:R-:W-:Y:S01]  /*31a0*/  VIMNMX R67, PT, PT, R67, R18, PT ;  /* 0x0000001243437248 */ /* 0x000fe20003fe0100 */
[----:B------:R-:W-:Y:S01]  /*31b0*/  IMAD.IADD R18, R37, 0x1, R29 ;  /* 0x0000000125127824 */ /* 0x000fe200078e021d */
[----:B------:R-:W-:Y:S01]  /*31c0*/  ISETP.GE.AND P4, PT, R19, R74, PT ;  /* 0x0000004a1300720c */ /* 0x000fe20003f86270 */
[----:B------:R-:W-:Y:S01]  /*31d0*/  IMAD.IADD R37, R37, 0x1, R33 ;  /* 0x0000000125257824 */ /* 0x000fe200078e0221 */
[----:B------:R-:W-:Y:S02]  /*31e0*/  VIMNMX R69, PT, PT, R69, R76, PT ;  /* 0x0000004c45457248 */ /* 0x000fe40003fe0100 */
[----:B------:R-:W-:-:S02]  /*31f0*/  SEL R16, R16, 0xb504, P0 ;  /* 0x0000b50410107807 */ /* 0x000fc40000000000 */
[----:B------:R-:W-:Y:S02]  /*3200*/  SEL R17, R17, 0xb504, P6 ;  /* 0x0000b50411117807 */ /* 0x000fe40003000000 */
[----:B------:R-:W-:Y:S02]  /*3210*/  SEL R42, R32, R42, !P4 ;  /* 0x0000002a202a7207 */ /* 0x000fe40006000000 */
[----:B------:R-:W-:Y:S02]  /*3220*/  SEL R18, R18, 0xb504, P1 ;  /* 0x0000b50412127807 */ /* 0x000fe40000800000 */
[----:B------:R-:W-:Y:S02]  /*3230*/  ISETP.GE.AND P4, PT, R16, R69, PT ;  /* 0x000000451000720c */ /* 0x000fe40003f86270 */
[----:B------:R-:W-:Y:S02]  /*3240*/  SEL R17, R17, 0xb504, P0 ;  /* 0x0000b50411117807 */ /* 0x000fe40000000000 */
[----:B------:R-:W-:-:S02]  /*3250*/  SEL R36, R37, 0xb504, P2 ;  /* 0x0000b50425247807 */ /* 0x000fc40001000000 */
[----:B------:R-:W-:Y:S01]  /*3260*/  SEL R37, R18, 0xb504, P0 ;  /* 0x0000b50412257807 */ /* 0x000fe20000000000 */
[----:B------:R-:W-:Y:S01]  /*3270*/  IMAD.IADD R18, R38, 0x1, R25 ;  /* 0x0000000126127824 */ /* 0x000fe200078e0219 */
[----:B------:R-:W-:Y:S02]  /*3280*/  SEL R51, R32, R51, !P4 ;  /* 0x0000003320337207 */ /* 0x000fe40006000000 */
[----:B------:R-:W-:Y:S02]  /*3290*/  ISETP.GE.AND P4, PT, R17, R66, PT ;  /* 0x000000421100720c */ /* 0x000fe40003f86270 */
[----:B------:R-:W-:Y:S02]  /*32a0*/  SEL R36, R36, 0xb504, P0 ;  /* 0x0000b50424247807 */ /* 0x000fe40000000000 */
[----:B------:R-:W-:Y:S02]  /*32b0*/  SEL R57, R32, R57, !P4 ;  /* 0x0000003920397207 */ /* 0x000fe40006000000 */
[----:B------:R-:W-:-:S02]  /*32c0*/  SEL R18, R18, 0xb504, P6 ;  /* 0x0000b50412127807 */ /* 0x000fc40003000000 */
[----:B------:R-:W-:Y:S02]  /*32d0*/  ISETP.NE.AND P4, PT, R38, 0xb504, PT ;  /* 0x0000b5042600780c */ /* 0x000fe40003f85270 */
[----:B------:R-:W-:Y:S02]  /*32e0*/  ISETP.GE.AND P0, PT, R36, R54, PT ;  /* 0x000000362400720c */ /* 0x000fe40003f06270 */
[----:B------:R-:W-:Y:S02]  /*32f0*/  VIMNMX R54, PT, PT, R54, R36, PT ;  /* 0x0000002436367248 */ /* 0x000fe40003fe0100 */
[----:B------:R-:W-:Y:S02]  /*3300*/  VIMNMX R74, PT, PT, R74, R19, PT ;  /* 0x000000134a4a7248 */ /* 0x000fe40003fe0100 */
[----:B------:R-:W-:Y:S02]  /*3310*/  VIMNMX R69, PT, PT, R69, R16, PT ;  /* 0x0000001045457248 */ /* 0x000fe40003fe0100 */
[----:B------:R-:W-:-:S02]  /*3320*/  VIMNMX R66, PT, PT, R66, R17, PT ;  /* 0x0000001142427248 */ /* 0x000fc40003fe0100 */
[----:B------:R-:W-:Y:S01]  /*3330*/  SEL R36, R18, 0xb504, P4 ;  /* 0x0000b50412247807 */ /* 0x000fe20002000000 */
[----:B------:R-:W-:Y:S01]  /*3340*/  IMAD.IADD R44, R38, 0x1, R21 ;  /* 0x00000001262c7824 */ /* 0x000fe200078e0215 */
[----:B------:R-:W0:Y:S04]  /*3350*/  LDS.128 R16, [R3+0x600] ;  /* 0x0006000003107984 */ /* 0x000e280000000c00 */
[----:B------:R-:W-:-:S04]  /*3360*/  SEL R44, R44, 0xb504, P3 ;  /* 0x0000b5042c2c7807 */ /* 0x000fc80001800000 */
[----:B------:R-:W-:Y:S01]  /*3370*/  SEL R77, R44, 0xb504, P4 ;  /* 0x0000b5042c4d7807 */ /* 0x000fe20002000000 */
[----:B------:R-:W-:Y:S01]  /*3380*/  IMAD.IADD R44, R38, 0x1, R29 ;  /* 0x00000001262c7824 */ /* 0x000fe200078e021d */
[----:B------:R-:W-:Y:S01]  /*3390*/  SEL R65, R32, R65, !P0 ;  /* 0x0000004120417207 */ /* 0x000fe20004000000 */
[--C-:B------:R-:W-:Y:S01]  /*33a0*/  IMAD.IADD R38, R38, 0x1, R33.reuse ;  /* 0x0000000126267824 */ /* 0x100fe200078e0221 */
[----:B------:R-:W-:Y:S01]  /*33b0*/  ISETP.GE.AND P0, PT, R77, R68, PT ;  /* 0x000000444d00720c */ /* 0x000fe20003f06270 */
[C---:B------:R-:W-:Y:S01]  /*33c0*/  IMAD.IADD R33, R39.reuse, 0x1, R33 ;  /* 0x0000000127217824 */ /* 0x040fe200078e0221 */
[----:B------:R-:W-:Y:S01]  /*33d0*/  SEL R44, R44, 0xb504, P1 ;  /* 0x0000b5042c2c7807 */ /* 0x000fe20000800000 */
[C---:B------:R-:W-:Y:S01]  /*33e0*/  IMAD.IADD R25, R39.reuse, 0x1, R25 ;  /* 0x0000000127197824 */ /* 0x040fe200078e0219 */
[----:B------:R-:W-:Y:S01]  /*33f0*/  SEL R38, R38, 0xb504, P2 ;  /* 0x0000b50426267807 */ /* 0x000fe20001000000 */
[----:B------:R-:W-:Y:S01]  /*3400*/  IMAD.IADD R29, R39, 0x1, R29 ;  /* 0x00000001271d7824 */ /* 0x000fe200078e021d */
[----:B------:R-:W-:-:S02]  /*3410*/  VIMNMX R49, PT, PT, R49, R72, PT ;  /* 0x0000004831317248 */ /* 0x000fc40003fe0100 */
[----:B------:R-:W-:Y:S01]  /*3420*/  SEL R61, R32, R61, !P0 ;  /* 0x0000003d203d7207 */ /* 0x000fe20004000000 */
[C---:B------:R-:W-:Y:S01]  /*3430*/  IMAD.IADD R21, R39.reuse, 0x1, R21 ;  /* 0x0000000127157824 */ /* 0x040fe200078e0215 */
[----:B------:R-:W-:Y:S02]  /*3440*/  ISETP.NE.AND P0, PT, R39, 0xb504, PT ;  /* 0x0000b5042700780c */ /* 0x000fe40003f05270 */
[----:B------:R-:W-:Y:S02]  /*3450*/  SEL R33, R33, 0xb504, P2 ;  /* 0x0000b50421217807 */ /* 0x000fe40001000000 */
[----:B------:R-:W-:Y:S02]  /*3460*/  VIMNMX R68, PT, PT, R68, R77, PT ;  /* 0x0000004d44447248 */ /* 0x000fe40003fe0100 */
[----:B------:R-:W-:Y:S02]  /*3470*/  SEL R77, R44, 0xb504, P4 ;  /* 0x0000b5042c4d7807 */ /* 0x000fe40002000000 */
[----:B------:R-:W-:-:S02]  /*3480*/  SEL R39, R38, 0xb504, P4 ;  /* 0x0000b50426277807 */ /* 0x000fc40002000000 */
[----:B------:R-:W-:Y:S02]  /*3490*/  SEL R25, R25, 0xb504, P6 ;  /* 0x0000b50419197807 */ /* 0x000fe40003000000 */
[----:B------:R-:W-:Y:S02]  /*34a0*/  ISETP.GE.AND P4, PT, R28, R49, PT ;  /* 0x000000311c00720c */ /* 0x000fe40003f86270 */
[----:B------:R-:W-:Y:S02]  /*34b0*/  VIMNMX R49, PT, PT, R49, R28, PT ;  /* 0x0000001c31317248 */ /* 0x000fe40003fe0100 */
[----:B------:R-:W-:Y:S02]  /*34c0*/  SEL R33, R33, 0xb504, P0 ;  /* 0x0000b50421217807 */ /* 0x000fe40000000000 */
[----:B------:R-:W-:Y:S02]  /*34d0*/  SEL R28, R29, 0xb504, P1 ;  /* 0x0000b5041d1c7807 */ /* 0x000fe40000800000 */
[----:B------:R-:W-:-:S02]  /*34e0*/  SEL R29, R25, 0xb504, P0 ;  /* 0x0000b504191d7807 */ /* 0x000fc40000000000 */
[----:B------:R-:W-:Y:S02]  /*34f0*/  SEL R25, R32, R55, !P4 ;  /* 0x0000003720197207 */ /* 0x000fe40006000000 */
[----:B------:R-:W-:Y:S02]  /*3500*/  SEL R21, R21, 0xb504, P3 ;  /* 0x0000b50415157807 */ /* 0x000fe40001800000 */
[----:B------:R-:W-:Y:S02]  /*3510*/  ISETP.GE.AND P4, PT, R33, R64, PT ;  /* 0x000000402100720c */ /* 0x000fe40003f86270 */
[----:B------:R-:W-:Y:S02]  /*3520*/  ISETP.GE.AND P3, PT, R37, R48, PT ;  /* 0x000000302500720c */ /* 0x000fe40003f66270 */
[----:B------:R-:W-:Y:S02]  /*3530*/  ISETP.GE.AND P6, PT, R36, R63, PT ;  /* 0x0000003f2400720c */ /* 0x000fe40003fc6270 */
[----:B------:R-:W-:-:S02]  /*3540*/  SEL R21, R21, 0xb504, P0 ;  /* 0x0000b50415157807 */ /* 0x000fc40000000000 */
[----:B------:R-:W-:Y:S02]  /*3550*/  SEL R28, R28, 0xb504, P0 ;  /* 0x0000b5041c1c7807 */ /* 0x000fe40000000000 */
[C---:B------:R-:W-:Y:S02]  /*3560*/  SEL R71, R32.reuse, R71, !P3 ;  /* 0x0000004720477207 */ /* 0x040fe40005800000 */
[----:B------:R-:W-:Y:S02]  /*3570*/  SEL R47, R32, R47, !P6 ;  /* 0x0000002f202f7207 */ /* 0x000fe40007000000 */
[----:B------:R-:W-:Y:S02]  /*3580*/  ISETP.GE.AND P1, PT, R77, R56, PT ;  /* 0x000000384d00720c */ /* 0x000fe40003f26270 */
[----:B------:R-:W-:Y:S02]  /*3590*/  ISETP.GE.AND P2, PT, R39, R58, PT ;  /* 0x0000003a2700720c */ /* 0x000fe40003f46270 */
[----:B------:R-:W-:-:S02]  /*35a0*/  ISETP.GE.AND P0, PT, R21, R70, PT ;  /* 0x000000461500720c */ /* 0x000fc40003f06270 */
[----:B------:R-:W-:Y:S02]  /*35b0*/  ISETP.GE.AND P3, PT, R29, R20, PT ;  /* 0x000000141d00720c */ /* 0x000fe40003f66270 */
[----:B------:R-:W-:Y:S02]  /*35c0*/  ISETP.GE.AND P6, PT, R28, R59, PT ;  /* 0x0000003b1c00720c */ /* 0x000fe40003fc6270 */
[----:B------:R-:W-:Y:S01]  /*35d0*/  VIMNMX R63, PT, PT, R63, R36, PT ;  /* 0x000000243f3f7248 */ /* 0x000fe20003fe0100 */
[----:B0-----:R-:W-:Y:S01]  /*35e0*/  IMAD.IADD R36, R16, 0x1, R22 ;  /* 0x0000000110247824 */ /* 0x001fe200078e0216 */
[C---:B------:R-:W-:Y:S02]  /*35f0*/  SEL R53, R32.reuse, R53, !P1 ;  /* 0x0000003520357207 */ /* 0x040fe40004800000 */
[C---:B------:R-:W-:Y:S02]  /*3600*/  SEL R45, R32.reuse, R45, !P2 ;  /* 0x0000002d202d7207 */ /* 0x040fe40005000000 */
[----:B------:R-:W-:-:S02]  /*3610*/  SEL R43, R32, R43, !P0 ;  /* 0x0000002b202b7207 */ /* 0x000fc40004000000 */
[C---:B------:R-:W-:Y:S02]  /*3620*/  SEL R73, R32.reuse, R73, !P3 ;  /* 0x0000004920497207 */ /* 0x040fe40005800000 */
[----:B------:R-:W-:Y:S02]  /*3630*/  SEL R75, R32, R75, !P6 ;  /* 0x0000004b204b7207 */ /* 0x000fe40007000000 */
[----:B------:R-:W-:Y:S02]  /*3640*/  @P4 SEL R32, R60, R40, !P5 ;  /* 0x000000283c204207 */ /* 0x000fe40006800000 */
[----:B------:R-:W-:Y:S02]  /*3650*/  ISETP.NE.AND P5, PT, R22, 0xb504, PT ;  /* 0x0000b5041600780c */ /* 0x000fe40003fa5270 */
[----:B------:R-:W-:Y:S01]  /*3660*/  VIMNMX R58, PT, PT, R58, R39, PT ;  /* 0x000000273a3a7248 */ /* 0x000fe20003fe0100 */
[C---:B------:R-:W-:Y:S01]  /*3670*/  IMAD.IADD R39, R16.reuse, 0x1, R26 ;  /* 0x0000000110277824 */ /* 0x040fe200078e021a */
[----:B------:R-:W-:-:S02]  /*3680*/  ISETP.NE.AND P1, PT, R16, 0xb504, PT ;  /* 0x0000b5041000780c */ /* 0x000fc40003f25270 */
[----:B------:R-:W-:Y:S02]  /*3690*/  SEL R36, R36, 0xb504, P5 ;  /* 0x0000b50424247807 */ /* 0x000fe40002800000 */
[----:B------:R-:W-:Y:S01]  /*36a0*/  ISETP.NE.AND P4, PT, R26, 0xb504, PT ;  /* 0x0000b5041a00780c */ /* 0x000fe20003f85270 */
[----:B------:R-:W-:Y:S01]  /*36b0*/  IMAD.IADD R40, R16, 0x1, R30 ;  /* 0x0000000110287824 */ /* 0x000fe200078e021e */
[----:B------:R-:W-:Y:S02]  /*36c0*/  VIMNMX R56, PT, PT, R56, R77, PT ;  /* 0x0000004d38387248 */ /* 0x000fe40003fe0100 */
[----:B------:R-:W-:Y:S02]  /*36d0*/  ISETP.NE.AND P0, PT, R30, 0xb504, PT ;  /* 0x0000b5041e00780c */ /* 0x000fe40003f05270 */
[----:B------:R-:W-:Y:S02]  /*36e0*/  SEL R77, R36, 0xb504, P1 ;  /* 0x0000b504244d7807 */ /* 0x000fe40000800000 */
[----:B------:R-:W-:Y:S01]  /*36f0*/  VIMNMX R70, PT, PT, R70, R21, PT ;  /* 0x0000001546467248 */ /* 0x000fe20003fe0100 */
[----:B------:R-:W-:Y:S01]  /*3700*/  IMAD.IADD R21, R17, 0x1, R22 ;  /* 0x0000000111157824 */ /* 0x000fe200078e0216 */
[----:B------:R-:W-:Y:S01]  /*3710*/  SEL R39, R39, 0xb504, P4 ;  /* 0x0000b50427277807 */ /* 0x000fe20002000000 */
[----:B------:R-:W-:Y:S01]  /*3720*/  VIADD R36, R2, 0x6 ;  /* 0x0000000602247836 */ /* 0x000fe20000000000 */
[----:B------:R-:W-:Y:S01]  /*3730*/  SEL R44, R40, 0xb504, P0 ;  /* 0x0000b504282c7807 */ /* 0x000fe20000000000 */
[----:B------:R-:W-:Y:S01]  /*3740*/  IMAD.IADD R16, R16, 0x1, R34 ;  /* 0x0000000110107824 */ /* 0x000fe200078e0222 */
[----:B------:R-:W-:-:S02]  /*3750*/  ISETP.GE.AND P2, PT, R77, R62, PT ;  /* 0x0000003e4d00720c */ /* 0x000fc40003f46270 */
[----:B------:R-:W-:Y:S02]  /*3760*/  ISETP.NE.AND P3, PT, R34, 0xb504, PT ;  /* 0x0000b5042200780c */ /* 0x000fe40003f65270 */
[----:B------:R-:W-:Y:S02]  /*3770*/  SEL R40, R39, 0xb504, P1 ;  /* 0x0000b50427287807 */ /* 0x000fe40000800000 */
[----:B------:R-:W-:Y:S02]  /*3780*/  SEL R39, R21, 0xb504, P5 ;  /* 0x0000b50415277807 */ /* 0x000fe40002800000 */
[----:B------:R-:W-:Y:S01]  /*3790*/  VIMNMX R20, PT, PT, R20, R29, PT ;  /* 0x0000001d14147248 */ /* 0x000fe20003fe0100 */
[----:B------:R-:W-:Y:S01]  /*37a0*/  IMAD.IADD R29, R17, 0x1, R26 ;  /* 0x00000001111d7824 */ /* 0x000fe200078e021a */
[----:B------:R-:W-:Y:S02]  /*37b0*/  SEL R21, R36, R24, !P2 ;  /* 0x0000001824157207 */ /* 0x000fe40005000000 */
[----:B------:R-:W-:-:S02]  /*37c0*/  SEL R16, R16, 0xb504, P3 ;  /* 0x0000b50410107807 */ /* 0x000fc40001800000 */
[----:B------:R-:W-:Y:S02]  /*37d0*/  ISETP.GE.AND P2, PT, R40, R67, PT ;  /* 0x000000432800720c */ /* 0x000fe40003f46270 */
[----:B------:R-:W-:Y:S02]  /*37e0*/  SEL R44, R44, 0xb504, P1 ;  /* 0x0000b5042c2c7807 */ /* 0x000fe40000800000 */
[----:B------:R-:W-:Y:S02]  /*37f0*/  ISETP.NE.AND P6, PT, R17, 0xb504, PT ;  /* 0x0000b5041100780c */ /* 0x000fe40003fc5270 */
[----:B------:R-:W-:Y:S02]  /*3800*/  SEL R55, R16, 0xb504, P1 ;  /* 0x0000b50410377807 */ /* 0x000fe40000800000 */
[----:B------:R-:W-:Y:S02]  /*3810*/  SEL R41, R36, R41, !P2 ;  /* 0x0000002924297207 */ /* 0x000fe40005000000 */
[----:B------:R-:W-:-:S02]  /*3820*/  SEL R29, R29, 0xb504, P4 ;  /* 0x0000b5041d1d7807 */ /* 0x000fc40002000000 */
[----:B------:R-:W-:Y:S02]  /*3830*/  ISETP.GE.AND P2, PT, R44, R49, PT ;  /* 0x000000312c00720c */ /* 0x000fe40003f46270 */
[----:B------:R-:W-:Y:S02]  /*3840*/  SEL R16, R39, 0xb504, P6 ;  /* 0x0000b50427107807 */ /* 0x000fe40003000000 */
[----:B------:R-:W-:Y:S01]  /*3850*/  ISETP.GE.AND P1, PT, R55, R74, PT ;  /* 0x0000004a3700720c */ /* 0x000fe20003f26270 */
[--C-:B------:R-:W-:Y:S01]  /*3860*/  IMAD.IADD R38, R18, 0x1, R22.reuse ;  /* 0x0000000112267824 */ /* 0x100fe200078e0216 */
[----:B------:R-:W-:Y:S01]  /*3870*/  VIMNMX R59, PT, PT, R59, R28, PT ;  /* 0x0000001c3b3b7248 */ /* 0x000fe20003fe0100 */
[----:B------:R-:W-:Y:S01]  /*3880*/  IMAD.IADD R28, R19, 0x1, R22 ;  /* 0x00000001131c7824 */ /* 0x000fe200078e0216 */
[----:B------:R-:W-:Y:S02]  /*3890*/  SEL R39, R29, 0xb504, P6 ;  /* 0x0000b5041d277807 */ /* 0x000fe40003000000 */
[----:B------:R-:W-:Y:S01]  /*38a0*/  SEL R25, R36, R25, !P2 ;  /* 0x0000001924197207 */ /* 0x000fe20005000000 */
[----:B------:R-:W-:Y:S01]  /*38b0*/  IMAD.IADD R22, R17, 0x1, R30 ;  /* 0x0000000111167824 */ /* 0x000fe200078e021e */
[----:B------:R-:W-:-:S02]  /*38c0*/  ISETP.GE.AND P2, PT, R16, R69, PT ;  /* 0x000000451000720c */ /* 0x000fc40003f46270 */
[----:B------:R-:W-:Y:S01]  /*38d0*/  SEL R29, R36, R42, !P1 ;  /* 0x0000002a241d7207 */ /* 0x000fe20004800000 */
[--C-:B------:R-:W-:Y:S01]  /*38e0*/  IMAD.IADD R17, R17, 0x1, R34.reuse ;  /* 0x0000000111117824 */ /* 0x100fe200078e0222 */
[----:B------:R-:W-:Y:S01]  /*38f0*/  ISETP.GE.AND P1, PT, R39, R66, PT ;  /* 0x000000422700720c */ /* 0x000fe20003f26270 */
[----:B------:R-:W-:Y:S01]  /*3900*/  IMAD.IADD R24, R18, 0x1, R34 ;  /* 0x0000000112187824 */ /* 0x000fe200078e0222 */
[----:B------:R-:W-:Y:S01]  /*3910*/  VIMNMX R48, PT, PT, R48, R37, PT ;  /* 0x0000002530307248 */ /* 0x000fe20003fe0100 */
[----:B------:R-:W-:Y:S01]  /*3920*/  IMAD.IADD R37, R18, 0x1, R26 ;  /* 0x0000000112257824 */ /* 0x000fe200078e021a */
[----:B------:R-:W-:Y:S01]  /*3930*/  VIMNMX R64, PT, PT, R64, R33, PT ;  /* 0x0000002140407248 */ /* 0x000fe20003fe0100 */
[----:B------:R-:W-:Y:S01]  /*3940*/  IMAD.IADD R33, R18, 0x1, R30 ;  /* 0x0000000112217824 */ /* 0x000fe200078e021e */
[----:B------:R-:W-:Y:S02]  /*3950*/  SEL R51, R36, R51, !P2 ;  /* 0x0000003324337207 */ /* 0x000fe40005000000 */
[----:B------:R-:W-:-:S02]  /*3960*/  ISETP.NE.AND P2, PT, R18, 0xb504, PT ;  /* 0x0000b5041200780c */ /* 0x000fc40003f45270 */
[----:B------:R-:W-:Y:S01]  /*3970*/  SEL R18, R22, 0xb504, P0 ;  /* 0x0000b50416127807 */ /* 0x000fe20000000000 */
[C---:B------:R-:W-:Y:S01]  /*3980*/  IMAD.IADD R26, R19.reuse, 0x1, R26 ;  /* 0x00000001131a7824 */ /* 0x040fe200078e021a */
[----:B------:R-:W-:Y:S01]  /*3990*/  SEL R57, R36, R57, !P1 ;  /* 0x0000003924397207 */ /* 0x000fe20004800000 */
[C---:B------:R-:W-:Y:S01]  /*39a0*/  IMAD.IADD R30, R19.reuse, 0x1, R30 ;  /* 0x00000001131e7824 */ /* 0x040fe200078e021e */
[C---:B------:R-:W-:Y:S01]  /*39b0*/  ISETP.NE.AND P1, PT, R19.reuse, 0xb504, PT ;  /* 0x0000b5041300780c */ /* 0x040fe20003f25270 */
[----:B------:R-:W-:Y:S01]  /*39c0*/  IMAD.IADD R34, R19, 0x1, R34 ;  /* 0x0000000113227824 */ /* 0x000fe200078e0222 */
[----:B------:R-:W-:Y:S02]  /*39d0*/  SEL R19, R17, 0xb504, P3 ;  /* 0x0000b50411137807 */ /* 0x000fe40001800000 */
[----:B------:R-:W-:Y:S02]  /*39e0*/  SEL R17, R18, 0xb504, P6 ;  /* 0x0000b50412117807 */ /* 0x000fe40003000000 */
[----:B------:R-:W-:-:S02]  /*39f0*/  SEL R19, R19, 0xb504, P6 ;  /* 0x0000b50413137807 */ /* 0x000fc40003000000 */
[----:B------:R-:W-:Y:S02]  /*3a00*/  ISETP.GE.AND P6, PT, R17, R48, PT ;  /* 0x000000301100720c */ /* 0x000fe40003fc6270 */
[----:B------:R-:W-:Y:S02]  /*3a10*/  VIMNMX R69, PT, PT, R69, R16, PT ;  /* 0x0000001045457248 */ /* 0x000fe40003fe0100 */
[----:B------:R-:W-:Y:S02]  /*3a20*/  SEL R71, R36, R71, !P6 ;  /* 0x0000004724477207 */ /* 0x000fe40007000000 */
[----:B------:R-:W-:Y:S02]  /*3a30*/  ISETP.GE.AND P6, PT, R19, R54, PT ;  /* 0x000000361300720c */ /* 0x000fe40003fc6270 */
[----:B------:R-:W-:Y:S02]  /*3a40*/  VIMNMX R48, PT, PT, R48, R17, PT ;  /* 0x0000001130307248 */ /* 0x000fe40003fe0100 */
[----:B------:R-:W-:-:S02]  /*3a50*/  VIMNMX R54, PT, PT, R54, R19, PT ;  /* 0x0000001336367248 */ /* 0x000fc40003fe0100 */
[----:B------:R-:W0:Y:S01]  /*3a60*/  LDS.128 R16, [R3+0x700] ;  /* 0x0007000003107984 */ /* 0x000e220000000c00 */
[----:B------:R-:W-:Y:S02]  /*3a70*/  SEL R38, R38, 0xb504, P5 ;  /* 0x0000b50426267807 */ /* 0x000fe40002800000 */
[----:B------:R-:W-:Y:S02]  /*3a80*/  SEL R33, R33, 0xb504, P0 ;  /* 0x0000b50421217807 */ /* 0x000fe40000000000 */
[----:B------:R-:W-:Y:S02]  /*3a90*/  SEL R37, R37, 0xb504, P4 ;  /* 0x0000b50425257807 */ /* 0x000fe40002000000 */
[----:B------:R-:W-:Y:S02]  /*3aa0*/  SEL R24, R24, 0xb504, P3 ;  /* 0x0000b50418187807 */ /* 0x000fe40001800000 */
[----:B------:R-:W-:Y:S02]  /*3ab0*/  VIMNMX R66, PT, PT, R66, R39, PT ;  /* 0x0000002742427248 */ /* 0x000fe40003fe0100 */
[----:B------:R-:W-:-:S02]  /*3ac0*/  SEL R39, R38, 0xb504, P2 ;  /* 0x0000b50426277807 */ /* 0x000fc40001000000 */
[----:B------:R-:W-:Y:S02]  /*3ad0*/  SEL R33, R33, 0xb504, P2 ;  /* 0x0000b50421217807 */ /* 0x000fe40001000000 */
[----:B------:R-:W-:Y:S02]  /*3ae0*/  SEL R38, R37, 0xb504, P2 ;  /* 0x0000b50425267807 */ /* 0x000fe40001000000 */
[----:B------:R-:W-:Y:S02]  /*3af0*/  SEL R28, R28, 0xb504, P5 ;  /* 0x0000b5041c1c7807 */ /* 0x000fe40002800000 */
[----:B------:R-:W-:Y:S02]  /*3b00*/  SEL R37, R24, 0xb504, P2 ;  /* 0x0000b50418257807 */ /* 0x000fe40001000000 */
[----:B------:R-:W-:Y:S02]  /*3b10*/  ISETP.GE.AND P2, PT, R33, R56, PT ;  /* 0x000000382100720c */ /* 0x000fe40003f46270 */
[----:B------:R-:W-:-:S02]  /*3b20*/  SEL R26, R26, 0xb504, P4 ;  /* 0x0000b5041a1a7807 */ /* 0x000fc40002000000 */
[----:B------:R-:W-:Y:S02]  /*3b30*/  VIMNMX R56, PT, PT, R56, R33, PT ;  /* 0x0000002138387248 */ /* 0x000fe40003fe0100 */
[----:B------:R-:W-:Y:S02]  /*3b40*/  SEL R33, R28, 0xb504, P1 ;  /* 0x0000b5041c217807 */ /* 0x000fe40000800000 */
[----:B------:R-:W-:Y:S02]  /*3b50*/  ISETP.GE.AND P4, PT, R37, R58, PT ;  /* 0x0000003a2500720c */ /* 0x000fe40003f86270 */
[----:B------:R-:W-:Y:S02]  /*3b60*/  VIMNMX R58, PT, PT, R58, R37, PT ;  /* 0x000000253a3a7248 */ /* 0x000fe40003fe0100 */
[----:B------:R-:W-:Y:S02]  /*3b70*/  SEL R37, R26, 0xb504, P1 ;  /* 0x0000b5041a257807 */ /* 0x000fe40000800000 */
[----:B------:R-:W-:-:S02]  /*3b80*/  ISETP.GE.AND P5, PT, R38, R63, PT ;  /* 0x0000003f2600720c */ /* 0x000fc40003fa6270 */
[----:B------:R-:W-:Y:S02]  /*3b90*/  SEL R30, R30, 0xb504, P0 ;  /* 0x0000b5041e1e7807 */ /* 0x000fe40000000000 */
[----:B------:R-:W-:Y:S02]  /*3ba0*/  ISETP.GE.AND P0, PT, R33, R70, PT ;  /* 0x000000462100720c */ /* 0x000fe40003f06270 */
[----:B------:R-:W-:Y:S02]  /*3bb0*/  VIMNMX R70, PT, PT, R70, R33, PT ;  /* 0x0000002146467248 */ /* 0x000fe40003fe0100 */
[----:B------:R-:W-:Y:S02]  /*3bc0*/  SEL R34, R34, 0xb504, P3 ;  /* 0x0000b50422227807 */ /* 0x000fe40001800000 */
[----:B------:R-:W-:Y:S02]  /*3bd0*/  ISETP.GE.AND P3, PT, R37, R20, PT ;  /* 0x000000142500720c */ /* 0x000fe40003f66270 */
[----:B------:R-:W-:Y:S01]  /*3be0*/  VIMNMX R33, PT, PT, R20, R37, PT ;  /* 0x0000002514217248 */ /* 0x000fe20003fe0100 */
[----:B0-----:R-:W-:Y:S01]  /*3bf0*/  IMAD.IADD R20, R16, 0x1, R23 ;  /* 0x0000000110147824 */ /* 0x001fe200078e0217 */
[----:B------:R-:W-:-:S02]  /*3c00*/  SEL R47, R36, R47, !P5 ;  /* 0x0000002f242f7207 */ /* 0x000fc40006800000 */
[----:B------:R-:W-:Y:S01]  /*3c10*/  ISETP.NE.AND P5, PT, R23, 0xb504, PT ;  /* 0x0000b5041700780c */ /* 0x000fe20003fa5270 */
[----:B------:R-:W-:Y:S01]  /*3c20*/  IMAD.IADD R24, R16, 0x1, R27 ;  /* 0x0000000110187824 */ /* 0x000fe200078e021b */
[C---:B------:R-:W-:Y:S02]  /*3c30*/  SEL R53, R36.reuse, R53, !P2 ;  /* 0x0000003524357207 */ /* 0x040fe40005000000 */
[----:B------:R-:W-:Y:S02]  /*3c40*/  SEL R43, R36, R43, !P0 ;  /* 0x0000002b242b7207 */ /* 0x000fe40004000000 */
[----:B------:R-:W-:Y:S02]  /*3c50*/  ISETP.NE.AND P2, PT, R27, 0xb504, PT ;  /* 0x0000b5041b00780c */ /* 0x000fe40003f45270 */
[----:B------:R-:W-:Y:S02]  /*3c60*/  ISETP.NE.AND P0, PT, R16, 0xb504, PT ;  /* 0x0000b5041000780c */ /* 0x000fe40003f05270 */
[----:B------:R-:W-:-:S02]  /*3c70*/  SEL R20, R20, 0xb504, P5 ;  /* 0x0000b50414147807 */ /* 0x000fc40002800000 */
[----:B------:R-:W-:Y:S02]  /*3c80*/  SEL R65, R36, R65, !P6 ;  /* 0x0000004124417207 */ /* 0x000fe40007000000 */
[----:B------:R-:W-:Y:S01]  /*3c90*/  ISETP.GE.AND P6, PT, R39, R68, PT ;  /* 0x000000442700720c */ /* 0x000fe20003fc6270 */
[----:B------:R-:W-:Y:S01]  /*3ca0*/  IMAD.IADD R26, R16, 0x1, R31 ;  /* 0x00000001101a7824 */ /* 0x000fe200078e021f */
[----:B------:R-:W-:Y:S02]  /*3cb0*/  VIMNMX R74, PT, PT, R74, R55, PT ;  /* 0x000000374a4a7248 */ /* 0x000fe40003fe0100 */
[----:B------:R-:W-:Y:S02]  /*3cc0*/  SEL R30, R30, 0xb504, P1 ;  /* 0x0000b5041e1e7807 */ /* 0x000fe40000800000 */
[----:B------:R-:W-:Y:S02]  /*3cd0*/  VIMNMX R62, PT, PT, R62, R77, PT ;  /* 0x0000004d3e3e7248 */ /* 0x000fe40003fe0100 */
[----:B------:R-:W-:-:S02]  /*3ce0*/  SEL R45, R36, R45, !P4 ;  /* 0x0000002d242d7207 */ /* 0x000fc40006000000 */
[----:B------:R-:W-:Y:S02]  /*3cf0*/  SEL R24, R24, 0xb504, P2 ;  /* 0x0000b50418187807 */ /* 0x000fe40001000000 */
[----:B------:R-:W-:Y:S02]  /*3d00*/  SEL R55, R20, 0xb504, P0 ;  /* 0x0000b50414377807 */ /* 0x000fe40000000000 */
[----:B------:R-:W-:Y:S02]  /*3d10*/  ISETP.NE.AND P4, PT, R31, 0xb504, PT ;  /* 0x0000b5041f00780c */ /* 0x000fe40003f85270 */
[----:B------:R-:W-:Y:S01]  /*3d20*/  VIMNMX R67, PT, PT, R67, R40, PT ;  /* 0x0000002843437248 */ /* 0x000fe20003fe0100 */
[----:B------:R-:W-:Y:S01]  /*3d30*/  VIADD R40, R2, 0x7 ;  /* 0x0000000702287836 */ /* 0x000fe20000000000 */
[----:B------:R-:W-:Y:S02]  /*3d40*/  SEL R61, R36, R61, !P6 ;  /* 0x0000003d243d7207 */ /* 0x000fe40007000000 */
[----:B------:R-:W-:-:S02]  /*3d50*/  ISETP.GE.AND P6, PT, R30, R59, PT ;  /* 0x0000003b1e00720c */ /* 0x000fc40003fc6270 */
[----:B------:R-:W-:Y:S02]  /*3d60*/  SEL R73, R36, R73, !P3 ;  /* 0x0000004924497207 */ /* 0x000fe40005800000 */
[----:B------:R-:W-:Y:S02]  /*3d70*/  SEL R20, R24, 0xb504, P0 ;  /* 0x0000b50418147807 */ /* 0x000fe40000000000 */
[----:B------:R-:W-:Y:S02]  /*3d80*/  ISETP.GE.AND P3, PT, R55, R62, PT ;  /* 0x0000003e3700720c */ /* 0x000fe40003f66270 */
[----:B------:R-:W-:Y:S02]  /*3d90*/  SEL R26, R26, 0xb504, P4 ;  /* 0x0000b5041a1a7807 */ /* 0x000fe40002000000 */
[----:B------:R-:W-:Y:S01]  /*3da0*/  SEL R37, R34, 0xb504, P1 ;  /* 0x0000b50422257807 */ /* 0x000fe20000800000 */
[----:B------:R-:W-:Y:S01]  /*3db0*/  IMAD.IADD R28, R16, 0x1, R35 ;  /* 0x00000001101c7824 */ /* 0x000fe200078e0223 */
[----:B------:R-:W-:-:S02]  /*3dc0*/  SEL R75, R36, R75, !P6 ;  /* 0x0000004b244b7207 */ /* 0x000fc40007000000 */
[----:B------:R-:W-:Y:S02]  /*3dd0*/  VIMNMX R22, PT, PT, R49, R44, PT ;  /* 0x0000002c31167248 */ /* 0x000fe40003fe0100 */
[----:B------:R-:W-:Y:S02]  /*3de0*/  ISETP.GE.AND P6, PT, R20, R67, PT ;  /* 0x000000431400720c */ /* 0x000fe40003fc6270 */
[----:B------:R-:W-:Y:S02]  /*3df0*/  SEL R34, R40, R21, !P3 ;  /* 0x0000001528227207 */ /* 0x000fe40005800000 */
[----:B------:R-:W-:Y:S02]  /*3e00*/  SEL R49, R26, 0xb504, P0 ;  /* 0x0000b5041a317807 */ /* 0x000fe40000000000 */
[----:B------:R-:W-:Y:S02]  /*3e10*/  ISETP.NE.AND P3, PT, R35, 0xb504, PT ;  /* 0x0000b5042300780c */ /* 0x000fe40003f65270 */
[----:B------:R-:W-:-:S02]  /*3e20*/  ISETP.GE.AND P1, PT, R37, R64, PT ;  /* 0x000000402500720c */ /* 0x000fc40003f26270 */
[----:B------:R-:W-:Y:S01]  /*3e30*/  VIMNMX R64, PT, PT, R64, R37, PT ;  /* 0x0000002540407248 */ /* 0x000fe20003fe0100 */
[--C-:B------:R-:W-:Y:S01]  /*3e40*/  IMAD.IADD R21, R17, 0x1, R23.reuse ;  /* 0x0000000111157824 */ /* 0x100fe200078e0217 */
[----:B------:R-:W-:Y:S02]  /*3e50*/  SEL R37, R40, R41, !P6 ;  /* 0x0000002928257207 */ /* 0x000fe40007000000 */
[----:B------:R-:W-:Y:S02]  /*3e60*/  ISETP.GE.AND P6, PT, R49, R22, PT ;  /* 0x000000163100720c */ /* 0x000fe40003fc6270 */
[----:B------:R-:W-:Y:S01]  /*3e70*/  SEL R28, R28, 0xb504, P3 ;  /* 0x0000b5041c1c7807 */ /* 0x000fe20001800000 */
[--C-:B------:R-:W-:Y:S01]  /*3e80*/  IMAD.IADD R16, R18, 0x1, R23.reuse ;  /* 0x0000000112107824 */ /* 0x100fe200078e0217 */
[----:B------:R-:W-:Y:S01]  /*3e90*/  VIMNMX R63, PT, PT, R63, R38, PT ;  /* 0x000000263f3f7248 */ /* 0x000fe20003fe0100 */
[----:B------:R-:W-:Y:S01]  /*3ea0*/  IMAD.IADD R24, R19, 0x1, R23 ;  /* 0x0000000113187824 */ /* 0x000fe200078e0217 */
[----:B------:R-:W-:Y:S01]  /*3eb0*/  SEL R38, R40, R25, !P6 ;  /* 0x0000001928267207 */ /* 0x000fe20007000000 */
[C---:B------:R-:W-:Y:S01]  /*3ec0*/  IMAD.IADD R23, R17.reuse, 0x1, R27 ;  /* 0x0000000111177824 */ /* 0x040fe200078e021b */
[----:B------:R-:W-:Y:S01]  /*3ed0*/  SEL R77, R28, 0xb504, P0 ;  /* 0x0000b5041c4d7807 */ /* 0x000fe20000000000 */
[C---:B------:R-:W-:Y:S01]  /*3ee0*/  IMAD.IADD R26, R17.reuse, 0x1, R31 ;  /* 0x00000001111a7824 */ /* 0x040fe200078e021f */
[----:B------:R-:W-:-:S02]  /*3ef0*/  ISETP.NE.AND P6, PT, R17, 0xb504, PT ;  /* 0x0000b5041100780c */ /* 0x000fc40003fc5270 */
[----:B------:R-:W-:Y:S02]  /*3f00*/  SEL R21, R21, 0xb504, P5 ;  /* 0x0000b50415157807 */ /* 0x000fe40002800000 */
[----:B------:R-:W-:Y:S01]  /*3f10*/  VIMNMX R59, PT, PT, R59, R30, PT ;  /* 0x0000001e3b3b7248 */ /* 0x000fe20003fe0100 */
[----:B------:R-:W-:Y:S01]  /*3f20*/  IMAD.IADD R30, R17, 0x1, R35 ;  /* 0x00000001111e7824 */ /* 0x000fe200078e0223 */
[----:B------:R-:W-:Y:S02]  /*3f30*/  ISETP.GE.AND P0, PT, R77, R74, PT ;  /* 0x0000004a4d00720c */ /* 0x000fe40003f06270 */
[----:B------:R-:W-:Y:S02]  /*3f40*/  SEL R28, R21, 0xb504, P6 ;  /* 0x0000b504151c7807 */ /* 0x000fe40003000000 */
[----:B------:R-:W-:Y:S02]  /*3f50*/  SEL R17, R23, 0xb504, P2 ;  /* 0x0000b50417117807 */ /* 0x000fe40001000000 */
[----:B------:R-:W-:-:S02]  /*3f60*/  SEL R21, R26, 0xb504, P4 ;  /* 0x0000b5041a157807 */ /* 0x000fc40002000000 */
[----:B------:R-:W-:Y:S02]  /*3f70*/  SEL R41, R40, R29, !P0 ;  /* 0x0000001d28297207 */ /* 0x000fe40004000000 */
[----:B------:R-:W-:Y:S02]  /*3f80*/  ISETP.GE.AND P0, PT, R28, R69, PT ;  /* 0x000000451c00720c */ /* 0x000fe40003f06270 */
[----:B------:R-:W-:Y:S02]  /*3f90*/  SEL R17, R17, 0xb504, P6 ;  /* 0x0000b50411117807 */ /* 0x000fe40003000000 */
[----:B------:R-:W-:Y:S02]  /*3fa0*/  SEL R23, R30, 0xb504, P3 ;  /* 0x0000b5041e177807 */ /* 0x000fe40001800000 */
[----:B------:R-:W-:Y:S02]  /*3fb0*/  SEL R21, R21, 0xb504, P6 ;  /* 0x0000b50415157807 */ /* 0x000fe40003000000 */
[----:B------:R-:W-:-:S02]  /*3fc0*/  SEL R51, R40, R51, !P0 ;  /* 0x0000003328337207 */ /* 0x000fc40004000000 */
[----:B------:R-:W-:Y:S02]  /*3fd0*/  ISETP.GE.AND P0, PT, R17, R66, PT ;  /* 0x000000421100720c */ /* 0x000fe40003f06270 */
[----:B------:R-:W-:Y:S02]  /*3fe0*/  SEL R23, R23, 0xb504, P6 ;  /* 0x0000b50417177807 */ /* 0x000fe40003000000 */
[----:B------:R-:W-:Y:S02]  /*3ff0*/  ISETP.GE.AND P6, PT, R21, R48, PT ;  /* 0x000000301500720c */ /* 0x000fe40003fc6270 */
[----:B------:R-:W-:Y:S02]  /*4000*/  SEL R57, R40, R57, !P0 ;  /* 0x0000003928397207 */ /* 0x000fe40004000000 */
[----:B------:R-:W-:Y:S01]  /*4010*/  VIMNMX R67, PT, PT, R67, R20, PT ;  /* 0x0000001443437248 */ /* 0x000fe20003fe0100 */
[----:B------:R-:W-:Y:S01]  /*4020*/  IMAD.IADD R25, R18, 0x1, R27 ;  /* 0x0000000112197824 */ /* 0x000fe200078e021b */
[----:B------:R-:W-:-:S02]  /*4030*/  ISETP.GE.AND P0, PT, R23, R54, PT ;  /* 0x000000361700720c */ /* 0x000fc40003f06270 */
[----:B------:R-:W-:Y:S02]  /*4040*/  SEL R42, R40, R71, !P6 ;  /* 0x00000047282a7207 */ /* 0x000fe40007000000 */
[----:B------:R-:W-:Y:S02]  /*4050*/  SEL R20, R16, 0xb504, P5 ;  /* 0x0000b50410147807 */ /* 0x000fe40002800000 */
[----:B------:R-:W-:Y:S02]  /*4060*/  ISETP.NE.AND P6, PT, R18, 0xb504, PT ;  /* 0x0000b5041200780c */ /* 0x000fe40003fc5270 */
[----:B------:R-:W-:Y:S01]  /*4070*/  VIMNMX R68, PT, PT, R68, R39, PT ;  /* 0x0000002744447248 */ /* 0x000fe20003fe0100 */
[C---:B------:R-:W-:Y:S01]  /*4080*/  IMAD.IADD R39, R19.reuse, 0x1, R27 ;  /* 0x0000000113277824 */ /* 0x040fe200078e021b */
[----:B------:R-:W-:Y:S01]  /*4090*/  SEL R44, R40, R65, !P0 ;  /* 0x00000041282c7207 */ /* 0x000fe20004000000 */
[C---:B------:R-:W-:Y:S01]  /*40a0*/  IMAD.IADD R27, R18.reuse, 0x1, R35 ;  /* 0x00000001121b7824 */ /* 0x040fe200078e0223 */
[C---:B------:R-:W-:Y:S01]  /*40b0*/  ISETP.NE.AND P0, PT, R19.reuse, 0xb504, PT ;  /* 0x0000b5041300780c */ /* 0x040fe20003f05270 */
[--C-:B------:R-:W-:Y:S01]  /*40c0*/  IMAD.IADD R26, R18, 0x1, R31.reuse ;  /* 0x00000001121a7824 */ /* 0x100fe200078e021f */
[----:B------:R-:W-:Y:S01]  /*40d0*/  VIMNMX R49, PT, PT, R22, R49, PT ;  /* 0x0000003116317248 */ /* 0x000fe20003fe0100 */
[C---:B------:R-:W-:Y:S01]  /*40e0*/  IMAD.IADD R46, R19.reuse, 0x1, R31 ;  /* 0x00000001132e7824 */ /* 0x040fe200078e021f */
[----:B------:R-:W-:Y:S01]  /*40f0*/  VIMNMX R66, PT, PT, R66, R17, PT ;  /* 0x0000001142427248 */ /* 0x000fe20003fe0100 */
[----:B------:R-:W-:Y:S01]  /*4100*/  IMAD.IADD R35, R19, 0x1, R35 ;  /* 0x0000000113237824 */ /* 0x000fe200078e0223 */
[----:B------:R-:W-:Y:S01]  /*4110*/  VIMNMX R48, PT, PT, R48, R21, PT ;  /* 0x0000001530307248 */ /* 0x000fe20003fe0100 */
[----:B------:R-:W-:Y:S01]  /*4120*/  LDS.128 R16, [R7+0x20] ;  /* 0x0000200007107984 */ /* 0x000fe20000000c00 */
[----:B------:R-:W-:-:S02]  /*4130*/  VIMNMX R54, PT, PT, R54, R23, PT ;  /* 0x0000001736367248 */ /* 0x000fc40003fe0100 */
[----:B------:R-:W-:Y:S02]  /*4140*/  SEL R29, R20, 0xb504, P6 ;  /* 0x0000b504141d7807 */ /* 0x000fe40003000000 */
[----:B------:R-:W0:Y:S01]  /*4150*/  LDS.128 R20, [R3+0x800] ;  /* 0x0008000003147984 */ /* 0x000e220000000c00 */
[----:B------:R-:W-:Y:S02]  /*4160*/  SEL R25, R25, 0xb504, P2 ;  /* 0x0000b50419197807 */ /* 0x000fe40001000000 */
[----:B------:R-:W-:Y:S02]  /*4170*/  SEL R50, R24, 0xb504, P5 ;  /* 0x0000b50418327807 */ /* 0x000fe40002800000 */
[----:B------:R-:W-:Y:S02]  /*4180*/  ISETP.GE.AND P5, PT, R29, R68, PT ;  /* 0x000000441d00720c */ /* 0x000fe40003fa6270 */
[----:B------:R-:W-:Y:S02]  /*4190*/  VIMNMX R69, PT, PT, R69, R28, PT ;  /* 0x0000001c45457248 */ /* 0x000fe40003fe0100 */
[----:B------:R-:W-:-:S02]  /*41a0*/  SEL R24, R25, 0xb504, P6 ;  /* 0x0000b50419187807 */ /* 0x000fc40003000000 */
[----:B------:R-:W-:Y:S02]  /*41b0*/  SEL R26, R26, 0xb504, P4 ;  /* 0x0000b5041a1a7807 */ /* 0x000fe40002000000 */
[----:B------:R-:W-:Y:S02]  /*41c0*/  SEL R28, R27, 0xb504, P3 ;  /* 0x0000b5041b1c7807 */ /* 0x000fe40001800000 */
[----:B------:R-:W-:Y:S02]  /*41d0*/  SEL R61, R40, R61, !P5 ;  /* 0x0000003d283d7207 */ /* 0x000fe40006800000 */
[----:B------:R-:W-:Y:S02]  /*41e0*/  VIMNMX R68, PT, PT, R68, R29, PT ;  /* 0x0000001d44447248 */ /* 0x000fe40003fe0100 */
[----:B------:R-:W-:Y:S02]  /*41f0*/  ISETP.GE.AND P5, PT, R24, R63, PT ;  /* 0x0000003f1800720c */ /* 0x000fe40003fa6270 */
[----:B------:R-:W-:-:S02]  /*4200*/  VIMNMX R63, PT, PT, R63, R24, PT ;  /* 0x000000183f3f7248 */ /* 0x000fc40003fe0100 */
[----:B------:R-:W-:Y:S02]  /*4210*/  SEL R29, R26, 0xb504, P6 ;  /* 0x0000b5041a1d7807 */ /* 0x000fe40003000000 */
[----:B------:R-:W-:Y:S01]  /*4220*/  SEL R31, R28, 0xb504, P6 ;  /* 0x0000b5041c1f7807 */ /* 0x000fe20003000000 */
[----:B------:R-:W1:Y:S01]  /*4230*/  LDS.128 R24, [R7+0xa0] ;  /* 0x0000a00007187984 */ /* 0x000e620000000c00 */
[----:B------:R-:W-:Y:S02]  /*4240*/  SEL R47, R40, R47, !P5 ;  /* 0x0000002f282f7207 */ /* 0x000fe40006800000 */
[----:B------:R-:W-:Y:S02]  /*4250*/  ISETP.GE.AND P6, PT, R29, R56, PT ;  /* 0x000000381d00720c */ /* 0x000fe40003fc6270 */
[----:B------:R-:W-:Y:S02]  /*4260*/  ISETP.GE.AND P5, PT, R31, R58, PT ;  /* 0x0000003a1f00720c */ /* 0x000fe40003fa6270 */
[----:B------:R-:W-:-:S02]  /*4270*/  VIMNMX R56, PT, PT, R56, R29, PT ;  /* 0x0000001d38387248 */ /* 0x000fc40003fe0100 */
[----:B------:R-:W-:Y:S02]  /*4280*/  VIMNMX R58, PT, PT, R58, R31, PT ;  /* 0x0000001f3a3a7248 */ /* 0x000fe40003fe0100 */
[----:B------:R-:W2:Y:S01]  /*4290*/  LDS.128 R28, [R7+0x120] ;  /* 0x00012000071c7984 */ /* 0x000ea20000000c00 */
[----:B------:R-:W-:Y:S02]  /*42a0*/  SEL R35, R35, 0xb504, P3 ;  /* 0x0000b50423237807 */ /* 0x000fe40001800000 */
[----:B------:R-:W-:Y:S02]  /*42b0*/  SEL R39, R39, 0xb504, P2 ;  /* 0x0000b50427277807 */ /* 0x000fe40001000000 */
[----:B------:R-:W-:Y:S02]  /*42c0*/  SEL R35, R35, 0xb504, P0 ;  /* 0x0000b50423237807 */ /* 0x000fe40000000000 */
[----:B------:R-:W-:Y:S02]  /*42d0*/  VIMNMX R62, PT, PT, R62, R55, PT ;  /* 0x000000373e3e7248 */ /* 0x000fe40003fe0100 */
[----:B------:R-:W-:-:S02]  /*42e0*/  SEL R55, R50, 0xb504, P0 ;  /* 0x0000b50432377807 */ /* 0x000fc40000000000 */
[----:B------:R-:W-:Y:S02]  /*42f0*/  SEL R50, R39, 0xb504, P0 ;  /* 0x0000b50427327807 */ /* 0x000fe40000000000 */
[----:B------:R-:W-:Y:S02]  /*4300*/  SEL R46, R46, 0xb504, P4 ;  /* 0x0000b5042e2e7807 */ /* 0x000fe40002000000 */
[----:B------:R-:W-:Y:S02]  /*4310*/  ISETP.GE.AND P4, PT, R35, R64, PT ;  /* 0x000000402300720c */ /* 0x000fe40003f86270 */
[----:B------:R-:W-:Y:S02]  /*4320*/  ISETP.GE.AND P3, PT, R50, R33, PT ;  /* 0x000000213200720c */ /* 0x000fe40003f66270 */
[----:B------:R-:W-:Y:S01]  /*4330*/  VIMNMX R39, PT, PT, R33, R50, PT ;  /* 0x0000003221277248 */ /* 0x000fe20003fe0100 */
[----:B0-----:R-:W-:Y:S01]  /*4340*/  IMAD.IADD R33, R20, 0x1, R16 ;  /* 0x0000000114217824 */ /* 0x001fe200078e0210 */
[----:B------:R-:W-:-:S02]  /*4350*/  SEL R53, R40, R53, !P6 ;  /* 0x0000003528357207 */ /* 0x000fc40007000000 */
[----:B------:R-:W-:Y:S02]  /*4360*/  SEL R46, R46, 0xb504, P0 ;  /* 0x0000b5042e2e7807 */ /* 0x000fe40000000000 */
[----:B------:R-:W-:Y:S02]  /*4370*/  ISETP.NE.AND P6, PT, R16, 0xb504, PT ;  /* 0x0000b5041000780c */ /* 0x000fe40003fc5270 */
[----:B------:R-:W-:Y:S02]  /*4380*/  SEL R45, R40, R45, !P5 ;  /* 0x0000002d282d7207 */ /* 0x000fe40006800000 */
[----:B------:R-:W-:Y:S02]  /*4390*/  ISETP.GE.AND P2, PT, R55, R70, PT ;  /* 0x000000463700720c */ /* 0x000fe40003f46270 */
[----:B------:R-:W-:Y:S02]  /*43a0*/  ISETP.GE.AND P5, PT, R46, R59, PT ;  /* 0x0000003b2e00720c */ /* 0x000fe40003fa6270 */
[----:B------:R-:W-:-:S02]  /*43b0*/  ISETP.NE.AND P0, PT, R20, 0xb504, PT ;  /* 0x0000b5041400780c */ /* 0x000fc40003f05270 */
[----:B------:R-:W-:Y:S02]  /*43c0*/  SEL R33, R33, 0xb504, P6 ;  /* 0x0000b50421217807 */ /* 0x000fe40003000000 */
[C---:B------:R-:W-:Y:S02]  /*43d0*/  SEL R43, R40.reuse, R43, !P2 ;  /* 0x0000002b282b7207 */ /* 0x040fe40005000000 */
[C---:B------:R-:W-:Y:S02]  /*43e0*/  SEL R73, R40.reuse, R73, !P3 ;  /* 0x0000004928497207 */ /* 0x040fe40005800000 */
[----:B------:R-:W-:Y:S02]  /*43f0*/  SEL R75, R40, R75, !P5 ;  /* 0x0000004b284b7207 */ /* 0x000fe40006800000 */
[----:B------:R-:W-:Y:S02]  /*4400*/  SEL R33, R33, 0xb504, P0 ;  /* 0x0000b50421217807 */ /* 0x000fe40000000000 */
[----:B------:R-:W-:Y:S01]  /*4410*/  @P4 SEL R40, R36, R32, !P1 ;  /* 0x0000002024284207 */ /* 0x000fe20004800000 */
[----:B-1----:R-:W-:Y:S01]  /*4420*/  IMAD.IADD R32, R20, 0x1, R24 ;  /* 0x0000000114207824 */ /* 0x002fe200078e0218 */
[----:B------:R-:W-:-:S02]  /*4430*/  ISETP.NE.AND P1, PT, R24, 0xb504, PT ;  /* 0x0000b5041800780c */ /* 0x000fc40003f25270 */
[----:B------:R-:W-:Y:S01]  /*4440*/  VIMNMX R64, PT, PT, R64, R35, PT ;  /* 0x0000002340407248 */ /* 0x000fe20003fe0100 */
[----:B------:R-:W-:Y:S01]  /*4450*/  IMAD.IADD R35, R16, 0x1, R21 ;  /* 0x0000000110237824 */ /* 0x000fe200078e0215 */
[----:B------:R-:W-:Y:S02]  /*4460*/  ISETP.GE.AND P5, PT, R33, R62, PT ;  /* 0x0000003e2100720c */ /* 0x000fe40003fa6270 */
[----:B------:R-:W-:Y:S01]  /*4470*/  VIMNMX R62, PT, PT, R62, R33, PT ;  /* 0x000000213e3e7248 */ /* 0x000fe20003fe0100 */
[----:B--2---:R-:W-:Y:S01]  /*4480*/  IMAD.IADD R33, R20, 0x1, R28 ;  /* 0x0000000114217824 */ /* 0x004fe200078e021c */
[----:B------:R-:W-:Y:S02]  /*4490*/  SEL R32, R32, 0xb504, P1 ;  /* 0x0000b50420207807 */ /* 0x000fe40000800000 */
[----:B------:R-:W-:Y:S02]  /*44a0*/  ISETP.NE.AND P2, PT, R28, 0xb504, PT ;  /* 0x0000b5041c00780c */ /* 0x000fe40003f45270 */
[----:B------:R-:W-:-:S02]  /*44b0*/  ISETP.NE.AND P3, PT, R21, 0xb504, PT ;  /* 0x0000b5041500780c */ /* 0x000fc40003f65270 */
[----:B------:R-:W-:Y:S02]  /*44c0*/  SEL R35, R35, 0xb504, P6 ;  /* 0x0000b50423237807 */ /* 0x000fe40003000000 */
[----:B------:R-:W-:Y:S01]  /*44d0*/  VIMNMX R59, PT, PT, R59, R46, PT ;  /* 0x0000002e3b3b7248 */ /* 0x000fe20003fe0100 */
[----:B------:R-:W-:Y:S01]  /*44e0*/  VIADD R46, R2, 0x8 ;  /* 0x00000008022e7836 */ /* 0x000fe20000000000 */
[----:B------:R-:W-:Y:S02]  /*44f0*/  SEL R60, R32, 0xb504, P0 ;  /* 0x0000b504203c7807 */ /* 0x000fe40000000000 */
[----:B------:R-:W-:Y:S02]  /*4500*/  SEL R33, R33, 0xb504, P2 ;  /* 0x0000b50421217807 */ /* 0x000fe40001000000 */
[----:B------:R-:W-:Y:S02]  /*4510*/  SEL R32, R35, 0xb504, P3 ;  /* 0x0000b50423207807 */ /* 0x000fe40001800000 */
[----:B------:R-:W-:-:S02]  /*4520*/  ISETP.GE.AND P4, PT, R60, R67, PT ;  /* 0x000000433c00720c */ /* 0x000fc40003f86270 */
[----:B------:R-:W-:Y:S02]  /*4530*/  SEL R36, R33, 0xb504, P0 ;  /* 0x0000b50421247807 */ /* 0x000fe40000000000 */
[----:B------:R-:W-:Y:S01]  /*4540*/  VIMNMX R70, PT, PT, R70, R55, PT ;  /* 0x0000003746467248 */ /* 0x000fe20003fe0100 */
[----:B------:R-:W-:Y:S01]  /*4550*/  IMAD.IADD R55, R24, 0x1, R21 ;  /* 0x0000000118377824 */ /* 0x000fe200078e0215 */
[----:B------:R-:W-:Y:S02]  /*4560*/  SEL R50, R46, R34, !P5 ;  /* 0x000000222e327207 */ /* 0x000fe40006800000 */
[----:B------:R-:W-:Y:S02]  /*4570*/  ISETP.GE.AND P5, PT, R32, R69, PT ;  /* 0x000000452000720c */ /* 0x000fe40003fa6270 */
[----:B------:R-:W-:Y:S02]  /*4580*/  SEL R52, R46, R37, !P4 ;  /* 0x000000252e347207 */ /* 0x000fe40006000000 */
[----:B------:R-:W-:Y:S01]  /*4590*/  VIMNMX R69, PT, PT, R69, R32, PT ;  /* 0x0000002045457248 */ /* 0x000fe20003fe0100 */
[----:B------:R-:W-:Y:S01]  /*45a0*/  IMAD.IADD R32, R16, 0x1, R22 ;  /* 0x0000000110207824 */ /* 0x000fe200078e0216 */
[----:B------:R-:W-:-:S02]  /*45b0*/  ISETP.GE.AND P4, PT, R36, R49, PT ;  /* 0x000000312400720c */ /* 0x000fc40003f86270 */
[----:B------:R-:W-:Y:S02]  /*45c0*/  SEL R37, R55, 0xb504, P1 ;  /* 0x0000b50437257807 */ /* 0x000fe40000800000 */
[----:B------:R-:W-:Y:S02]  /*45d0*/  SEL R55, R46, R38, !P4 ;  /* 0x000000262e377207 */ /* 0x000fe40006000000 */
[----:B------:R-:W-:Y:S02]  /*45e0*/  SEL R38, R32, 0xb504, P6 ;  /* 0x0000b50420267807 */ /* 0x000fe40003000000 */
[----:B------:R-:W0:Y:S01]  /*45f0*/  LDS.128 R32, [R7+0x1a0] ;  /* 0x0001a00007207984 */ /* 0x000e220000000c00 */
[----:B------:R-:W-:Y:S02]  /*4600*/  SEL R37, R37, 0xb504, P3 ;  /* 0x0000b50425257807 */ /* 0x000fe40001800000 */
[----:B------:R-:W-:Y:S02]  /*4610*/  ISETP.NE.AND P4, PT, R22, 0xb504, PT ;  /* 0x0000b5041600780c */ /* 0x000fe40003f85270 */
[----:B------:R-:W-:-:S02]  /*4620*/  SEL R51, R46, R51, !P5 ;  /* 0x000000332e337207 */ /* 0x000fc40006800000 */
[----:B------:R-:W-:Y:S02]  /*4630*/  ISETP.GE.AND P5, PT, R37, R66, PT ;  /* 0x000000422500720c */ /* 0x000fe40003fa6270 */
[----:B------:R-:W-:Y:S01]  /*4640*/  SEL R65, R38, 0xb504, P4 ;  /* 0x0000b50426417807 */ /* 0x000fe20002000000 */
[----:B------:R-:W-:Y:S01]  /*4650*/  IMAD.IADD R38, R24, 0x1, R22 ;  /* 0x0000000118267824 */ /* 0x000fe200078e0216 */
[----:B------:R-:W-:Y:S02]  /*4660*/  SEL R57, R46, R57, !P5 ;  /* 0x000000392e397207 */ /* 0x000fe40006800000 */
[----:B------:R-:W-:Y:S02]  /*4670*/  ISETP.GE.AND P5, PT, R65, R68, PT ;  /* 0x000000444100720c */ /* 0x000fe40003fa6270 */
[----:B------:R-:W-:Y:S01]  /*4680*/  VIMNMX R68, PT, PT, R68, R65, PT ;  /* 0x0000004144447248 */ /* 0x000fe20003fe0100 */
[--C-:B------:R-:W-:Y:S01]  /*4690*/  IMAD.IADD R65, R16, 0x1, R23.reuse ;  /* 0x0000000110417824 */ /* 0x100fe200078e0217 */
[----:B------:R-:W-:Y:S01]  /*46a0*/  SEL R16, R38, 0xb504, P1 ;  /* 0x0000b50426107807 */ /* 0x000fe20000800000 */
[----:B------:R-:W-:-:S03]  /*46b0*/  IMAD.IADD R24, R24, 0x1, R23 ;  /* 0x0000000118187824 */ /* 0x000fc600078e0217 */
[----:B------:R-:W-:Y:S02]  /*46c0*/  SEL R65, R65, 0xb504, P6 ;  /* 0x0000b50441417807 */ /* 0x000fe40003000000 */
[----:B------:R-:W-:Y:S02]  /*46d0*/  SEL R16, R16, 0xb504, P4 ;  /* 0x0000b50410107807 */ /* 0x000fe40002000000 */
[----:B------:R-:W-:Y:S02]  /*46e0*/  ISETP.NE.AND P6, PT, R23, 0xb504, PT ;  /* 0x0000b5041700780c */ /* 0x000fe40003fc5270 */
[----:B------:R-:W-:Y:S02]  /*46f0*/  SEL R24, R24, 0xb504, P1 ;  /* 0x0000b50418187807 */ /* 0x000fe40000800000 */
[----:B------:R-:W-:Y:S02]  /*4700*/  SEL R61, R46, R61, !P5 ;  /* 0x0000003d2e3d7207 */ /* 0x000fe40006800000 */
[----:B------:R-:W-:-:S02]  /*4710*/  ISETP.GE.AND P5, PT, R16, R63, PT ;  /* 0x0000003f1000720c */ /* 0x000fc40003fa6270 */
[----:B------:R-:W-:Y:S02]  /*4720*/  SEL R65, R65, 0xb504, P6 ;  /* 0x0000b50441417807 */ /* 0x000fe40003000000 */
[----:B------:R-:W-:Y:S01]  /*4730*/  VIMNMX R63, PT, PT, R63, R16, PT ;  /* 0x000000103f3f7248 */ /* 0x000fe20003fe0100 */
[----:B------:R-:W-:Y:S02]  /*4740*/  IMAD.IADD R16, R28, 0x1, R21 ;  /* 0x000000011c107824 */ /* 0x000fe400078e0215 */
[----:B0-----:R-:W-:Y:S01]  /*4750*/  IMAD.IADD R20, R20, 0x1, R32 ;  /* 0x0000000114147824 */ /* 0x001fe200078e0220 */
[----:B------:R-:W-:Y:S02]  /*4760*/  ISETP.NE.AND P1, PT, R32, 0xb504, PT ;  /* 0x0000b5042000780c */ /* 0x000fe40003f25270 */
[----:B------:R-:W-:Y:S02]  /*4770*/  SEL R38, R24, 0xb504, P6 ;  /* 0x0000b50418267807 */ /* 0x000fe40003000000 */
[----:B------:R-:W-:-:S02]  /*4780*/  SEL R20, R20, 0xb504, P1 ;  /* 0x0000b50414147807 */ /* 0x000fc40000800000 */
[----:B------:R-:W-:Y:S01]  /*4790*/  SEL R47, R46, R47, !P5 ;  /* 0x0000002f2e2f7207 */ /* 0x000fe20006800000 */
[----:B------:R-:W-:Y:S01]  /*47a0*/  IMAD.IADD R24, R32, 0x1, R21 ;  /* 0x0000000120187824 */ /* 0x000fe200078e0215 */
[----:B------:R-:W-:Y:S02]  /*47b0*/  ISETP.GE.AND P5, PT, R65, R70, PT ;  /* 0x000000464100720c */ /* 0x000fe40003fa6270 */
[----:B------:R-:W-:Y:S02]  /*47c0*/  VIMNMX R70, PT, PT, R70, R65, PT ;  /* 0x0000004146467248 */ /* 0x000fe40003fe0100 */
[----:B------:R-:W-:Y:S02]  /*47d0*/  SEL R21, R16, 0xb504, P2 ;  /* 0x0000b50410157807 */ /* 0x000fe40001000000 */
[----:B------:R-:W-:Y:S02]  /*47e0*/  SEL R65, R20, 0xb504, P0 ;  /* 0x0000b50414417807 */ /* 0x000fe40000000000 */
[----:B------:R-:W-:-:S02]  /*47f0*/  VIMNMX R66, PT, PT, R66, R37, PT ;  /* 0x0000002542427248 */ /* 0x000fc40003fe0100 */
[----:B------:R-:W-:Y:S02]  /*4800*/  ISETP.GE.AND P0, PT, R38, R39, PT ;  /* 0x000000272600720c */ /* 0x000fe40003f06270 */
[----:B------:R-:W-:Y:S02]  /*4810*/  VIMNMX R16, PT, PT, R39, R38, PT ;  /* 0x0000002627107248 */ /* 0x000fe40003fe0100 */
[----:B------:R-:W-:Y:S02]  /*4820*/  VIMNMX R49, PT, PT, R49, R36, PT ;  /* 0x0000002431317248 */ /* 0x000fe40003fe0100 */
[----:B------:R-:W0:Y:S01]  /*4830*/  LDS.128 R36, [R3+0x900] ;  /* 0x0009000003247984 */ /* 0x000e220000000c00 */
[----:B------:R-:W-:Y:S01]  /*4840*/  IMAD.IADD R20, R28, 0x1, R22 ;  /* 0x000000011c147824 */ /* 0x000fe200078e0216 */
[----:B------:R-:W-:Y:S02]  /*4850*/  SEL R24, R24, 0xb504, P1 ;  /* 0x0000b50418187807 */ /* 0x000fe40000800000 */
[----:B------:R-:W-:-:S02]  /*4860*/  SEL R21, R21, 0xb504, P3 ;  /* 0x0000b50415157807 */ /* 0x000fc40001800000 */
[----:B------:R-:W-:Y:S01]  /*4870*/  SEL R20, R20, 0xb504, P2 ;  /* 0x0000b50414147807 */ /* 0x000fe20001000000 */
[--C-:B------:R-:W-:Y:S01]  /*4880*/  IMAD.IADD R28, R28, 0x1, R23.reuse ;  /* 0x000000011c1c7824 */ /* 0x100fe200078e0217 */
[----:B------:R-:W-:Y:S01]  /*4890*/  SEL R71, R24, 0xb504, P3 ;  /* 0x0000b50418477807 */ /* 0x000fe20001800000 */
[C---:B------:R-:W-:Y:S01]  /*48a0*/  IMAD.IADD R22, R32.reuse, 0x1, R22 ;  /* 0x0000000120167824 */ /* 0x040fe200078e0216 */
[----:B------:R-:W-:Y:S01]  /*48b0*/  ISETP.GE.AND P3, PT, R21, R48, PT ;  /* 0x000000301500720c */ /* 0x000fe20003f66270 */
[----:B------:R-:W-:Y:S01]  /*48c0*/  IMAD.IADD R32, R32, 0x1, R23 ;  /* 0x0000000120207824 */ /* 0x000fe200078e0217 */
[----:B------:R-:W-:Y:S02]  /*48d0*/  VIMNMX R48, PT, PT, R48, R21, PT ;  /* 0x0000001530307248 */ /* 0x000fe40003fe0100 */
[----:B------:R-:W-:Y:S02]  /*48e0*/  SEL R21, R20, 0xb504, P4 ;  /* 0x0000b50414157807 */ /* 0x000fe40002000000 */
[----:B------:R-:W-:-:S02]  /*48f0*/  VIMNMX R74, PT, PT, R74, R77, PT ;  /* 0x0000004d4a4a7248 */ /* 0x000fc40003fe0100 */
[----:B------:R-:W-:Y:S02]  /*4900*/  SEL R28, R28, 0xb504, P2 ;  /* 0x0000b5041c1c7807 */ /* 0x000fe40001000000 */
[----:B------:R-:W-:Y:S02]  /*4910*/  ISETP.GE.AND P2, PT, R21, R56, PT ;  /* 0x000000381500720c */ /* 0x000fe40003f46270 */
[----:B------:R-:W-:Y:S02]  /*4920*/  VIMNMX R56, PT, PT, R56, R21, PT ;  /* 0x0000001538387248 */ /* 0x000fe40003fe0100 */
[----:B------:R-:W-:Y:S02]  /*4930*/  SEL R32, R32, 0xb504, P1 ;  /* 0x0000b50420207807 */ /* 0x000fe40000800000 */
[----:B------:R-:W-:Y:S02]  /*4940*/  SEL R21, R46, R42, !P3 ;  /* 0x0000002a2e157207 */ /* 0x000fe40005800000 */
[----:B------:R-:W-:-:S02]  /*4950*/  SEL R22, R22, 0xb504, P1 ;  /* 0x0000b50416167807 */ /* 0x000fc40000800000 */
[----:B------:R-:W-:Y:S02]  /*4960*/  ISETP.GE.AND P3, PT, R65, R74, PT ;  /* 0x0000004a4100720c */ /* 0x000fe40003f66270 */
[----:B------:R-:W-:Y:S02]  /*4970*/  VIMNMX R74, PT, PT, R74, R65, PT ;  /* 0x000000414a4a7248 */ /* 0x000fe40003fe0100 */
[----:B------:R-:W-:Y:S02]  /*4980*/  SEL R65, R32, 0xb504, P6 ;  /* 0x0000b50420417807 */ /* 0x000fe40003000000 */
[----:B------:R-:W-:Y:S02]  /*4990*/  SEL R23, R22, 0xb504, P4 ;  /* 0x0000b50416177807 */ /* 0x000fe40002000000 */
[----:B------:R-:W-:Y:S02]  /*49a0*/  SEL R53, R46, R53, !P2 ;  /* 0x000000352e357207 */ /* 0x000fe40005000000 */
[----:B------:R-:W-:Y:S01]  /*49b0*/  ISETP.GE.AND P2, PT, R65, R64, PT ;  /* 0x000000404100720c */ /* 0x000fe20003f46270 */
[----:B0-----:R-:W-:Y:S01]  /*49c0*/  IMAD.IADD R20, R36, 0x1, R17 ;  /* 0x0000000124147824 */ /* 0x001fe200078e0211 */
[----:B------:R-:W-:-:S02]  /*49d0*/  SEL R28, R28, 0xb504, P6 ;  /* 0x0000b5041c1c7807 */ /* 0x000fc40003000000 */
[----:B------:R-:W-:Y:S02]  /*49e0*/  VIMNMX R64, PT, PT, R64, R65, PT ;  /* 0x0000004140407248 */ /* 0x000fe40003fe0100 */
[----:B------:R-:W-:Y:S02]  /*49f0*/  ISETP.GE.AND P6, PT, R23, R58, PT ;  /* 0x0000003a1700720c */ /* 0x000fe40003fc6270 */
[----:B------:R-:W-:Y:S02]  /*4a00*/  SEL R65, R46, R41, !P3 ;  /* 0x000000292e417207 */ /* 0x000fe40005800000 */
[----:B------:R-:W-:Y:S02]  /*4a10*/  ISETP.GE.AND P1, PT, R71, R54, PT ;  /* 0x000000364700720c */ /* 0x000fe40003f26270 */
[----:B------:R-:W-:Y:S01]  /*4a20*/  ISETP.NE.AND P3, PT, R17, 0xb504, PT ;  /* 0x0000b5041100780c */ /* 0x000fe20003f65270 */
[----:B------:R-:W-:Y:S01]  /*4a30*/  IMAD.IADD R22, R36, 0x1, R25 ;  /* 0x0000000124167824 */ /* 0x000fe200078e0219 */
[----:B------:R-:W-:-:S02]  /*4a40*/  SEL R45, R46, R45, !P6 ;  /* 0x0000002d2e2d7207 */ /* 0x000fc40007000000 */
[----:B------:R-:W-:Y:S02]  /*4a50*/  SEL R41, R46, R44, !P1 ;  /* 0x0000002c2e297207 */ /* 0x000fe40004800000 */
[----:B------:R-:W-:Y:S02]  /*4a60*/  ISETP.NE.AND P6, PT, R36, 0xb504, PT ;  /* 0x0000b5042400780c */ /* 0x000fe40003fc5270 */
[----:B------:R-:W-:Y:S02]  /*4a70*/  SEL R20, R20, 0xb504, P3 ;  /* 0x0000b50414147807 */ /* 0x000fe40001800000 */
[----:B------:R-:W-:Y:S02]  /*4a80*/  ISETP.NE.AND P1, PT, R25, 0xb504, PT ;  /* 0x0000b5041900780c */ /* 0x000fe40003f25270 */
[----:B------:R-:W-:Y:S02]  /*4a90*/  VIMNMX R58, PT, PT, R58, R23, PT ;  /* 0x000000173a3a7248 */ /* 0x000fe40003fe0100 */
[----:B------:R-:W-:Y:S01]  /*4aa0*/  SEL R23, R20, 0xb504, P6 ;  /* 0x0000b50414177807 */ /* 0x000fe20003000000 */
[----:B------:R-:W-:Y:S01]  /*4ab0*/  IMAD.IADD R20, R36, 0x1, R29 ;  /* 0x0000000124147824 */ /* 0x000fe200078e021d */
[----:B------:R-:W-:-:S02]  /*4ac0*/  SEL R43, R46, R43, !P5 ;  /* 0x0000002b2e2b7207 */ /* 0x000fc40006800000 */
[----:B------:R-:W-:Y:S02]  /*4ad0*/  SEL R22, R22, 0xb504, P1 ;  /* 0x0000b50416167807 */ /* 0x000fe40000800000 */
[----:B------:R-:W-:Y:S01]  /*4ae0*/  ISETP.NE.AND P5, PT, R29, 0xb504, PT ;  /* 0x0000b5041d00780c */ /* 0x000fe20003fa5270 */
[----:B------:R-:W-:Y:S01]  /*4af0*/  VIADD R32, R2, 0x9 ;  /* 0x0000000902207836 */ /* 0x000fe20000000000 */
[----:B------:R-:W-:Y:S02]  /*4b00*/  ISETP.GE.AND P4, PT, R28, R59, PT ;  /* 0x0000003b1c00720c */ /* 0x000fe40003f86270 */
[----:B------:R-:W-:Y:S02]  /*4b10*/  SEL R73, R46, R73, !P0 ;  /* 0x000000492e497207 */ /* 0x000fe40004000000 */
[----:B------:R-:W-:Y:S02]  /*4b20*/  VIMNMX R67, PT, PT, R67, R60, PT ;  /* 0x0000003c43437248 */ /* 0x000fe40003fe0100 */
[----:B------:R-:W-:-:S02]  /*4b30*/  ISETP.GE.AND P0, PT, R23, R62, PT ;  /* 0x0000003e1700720c */ /* 0x000fc40003f06270 */
[----:B------:R-:W-:Y:S02]  /*4b40*/  SEL R22, R22, 0xb504, P6 ;  /* 0x0000b50416167807 */ /* 0x000fe40003000000 */
[----:B------:R-:W-:Y:S01]  /*4b50*/  SEL R20, R20, 0xb504, P5 ;  /* 0x0000b50414147807 */ /* 0x000fe20002800000 */
[----:B------:R-:W-:Y:S01]  /*4b60*/  IMAD.IADD R36, R36, 0x1, R33 ;  /* 0x0000000124247824 */ /* 0x000fe200078e0221 */
[----:B------:R-:W-:Y:S02]  /*4b70*/  SEL R75, R46, R75, !P4 ;  /* 0x0000004b2e4b7207 */ /* 0x000fe40006000000 */
[----:B------:R-:W-:Y:S02]  /*4b80*/  ISETP.GE.AND P4, PT, R22, R67, PT ;  /* 0x000000431600720c */ /* 0x000fe40003f86270 */
[----:B------:R-:W-:Y:S02]  /*4b90*/  SEL R50, R32, R50, !P0 ;  /* 0x0000003220327207 */ /* 0x000fe40004000000 */
[----:B------:R-:W-:-:S02]  /*4ba0*/  SEL R42, R20, 0xb504, P6 ;  /* 0x0000b504142a7807 */ /* 0x000fc40003000000 */
[----:B------:R-:W-:Y:S02]  /*4bb0*/  ISETP.NE.AND P0, PT, R33, 0xb504, PT ;  /* 0x0000b5042100780c */ /* 0x000fe40003f05270 */
[----:B------:R-:W-:Y:S01]  /*4bc0*/  VIMNMX R62, PT, PT, R62, R23, PT ;  /* 0x000000173e3e7248 */ /* 0x000fe20003fe0100 */
[--C-:B------:R-:W-:Y:S01]  /*4bd0*/  IMAD.IADD R23, R37, 0x1, R17.reuse ;  /* 0x0000000125177824 */ /* 0x100fe200078e0211 */
[----:B------:R-:W-:Y:S02]  /*4be0*/  SEL R52, R32, R52, !P4 ;  /* 0x0000003420347207 */ /* 0x000fe40006000000 */
[----:B------:R-:W-:Y:S02]  /*4bf0*/  ISETP.GE.AND P4, PT, R42, R49, PT ;  /* 0x000000312a00720c */ /* 0x000fe40003f86270 */
[----:B------:R-:W-:Y:S01]  /*4c00*/  SEL R36, R36, 0xb504, P0 ;  /* 0x0000b50424247807 */ /* 0x000fe20000000000 */
[----:B------:R-:W-:Y:S01]  /*4c10*/  IMAD.IADD R20, R38, 0x1, R17 ;  /* 0x0000000126147824 */ /* 0x000fe200078e0211 */
[----:B------:R-:W-:-:S02]  /*4c20*/  VIMNMX R54, PT, PT, R54, R71, PT ;  /* 0x0000004736367248 */ /* 0x000fc40003fe0100 */
[----:B------:R-:W-:Y:S01]  /*4c30*/  VIMNMX R67, PT, PT, R67, R22, PT ;  /* 0x0000001643437248 */ /* 0x000fe20003fe0100 */
[----:B------:R-:W-:Y:S01]  /*4c40*/  IMAD.IADD R22, R39, 0x1, R17 ;  /* 0x0000000127167824 */ /* 0x000fe200078e0211 */
[----:B------:R-:W-:Y:S01]  /*4c50*/  SEL R55, R32, R55, !P4 ;  /* 0x0000003720377207 */ /* 0x000fe20006000000 */
[C-C-:B------:R-:W-:Y:S01]  /*4c60*/  IMAD.IADD R17, R37.reuse, 0x1, R25.reuse ;  /* 0x0000000125117824 */ /* 0x140fe200078e0219 */
[----:B------:R-:W-:Y:S02]  /*4c70*/  SEL R71, R36, 0xb504, P6 ;  /* 0x0000b50424477807 */ /* 0x000fe40003000000 */
[----:B------:R-:W-:Y:S02]  /*4c80*/  ISETP.NE.AND P4, PT, R37, 0xb504, PT ;  /* 0x0000b5042500780c */ /* 0x000fe40003f85270 */
[----:B------:R-:W-:Y:S01]  /*4c90*/  SEL R44, R23, 0xb504, P3 ;  /* 0x0000b504172c7807 */ /* 0x000fe20001800000 */
[--C-:B------:R-:W-:Y:S01]  /*4ca0*/  IMAD.IADD R23, R38, 0x1, R25.reuse ;  /* 0x0000000126177824 */ /* 0x100fe200078e0219 */
[----:B------:R-:W-:Y:S01]  /*4cb0*/  VIMNMX R59, PT, PT, R59, R28, PT ;  /* 0x0000001c3b3b7248 */ /* 0x000fe20003fe0100 */
[----:B------:R-:W-:Y:S01]  /*4cc0*/  IMAD.IADD R28, R39, 0x1, R25 ;  /* 0x00000001271c7824 */ /* 0x000fe200078e0219 */
[----:B------:R-:W-:Y:S01]  /*4cd0*/  ISETP.GE.AND P6, PT, R71, R74, PT ;  /* 0x0000004a4700720c */ /* 0x000fe20003fc6270 */
[----:B------:R-:W-:Y:S01]  /*4ce0*/  IMAD.IADD R25, R37, 0x1, R29 ;  /* 0x0000000125197824 */ /* 0x000fe200078e021d */
[----:B------:R-:W-:-:S02]  /*4cf0*/  SEL R44, R44, 0xb504, P4 ;  /* 0x0000b5042c2c7807 */ /* 0x000fc40002000000 */
[----:B------:R-:W-:Y:S01]  /*4d00*/  SEL R24, R17, 0xb504, P1 ;  /* 0x0000b50411187807 */ /* 0x000fe20000800000 */
[----:B------:R-:W-:Y:S01]  /*4d10*/  IMAD.IADD R37, R37, 0x1, R33 ;  /* 0x0000000125257824 */ /* 0x000fe200078e0221 */
[----:B------:R-:W-:Y:S02]  /*4d20*/  SEL R17, R32, R65, !P6 ;  /* 0x0000004120117207 */ /* 0x000fe40007000000 */
[----:B------:R-:W-:Y:S02]  /*4d30*/  ISETP.GE.AND P6, PT, R44, R69, PT ;  /* 0x000000452c00720c */ /* 0x000fe40003fc6270 */
[----:B------:R-:W-:Y:S02]  /*4d40*/  SEL R65, R24, 0xb504, P4 ;  /* 0x0000b50418417807 */ /* 0x000fe40002000000 */
[----:B------:R-:W-:Y:S02]  /*4d50*/  SEL R25, R25, 0xb504, P5 ;  /* 0x0000b50419197807 */ /* 0x000fe40002800000 */
[----:B------:R-:W-:-:S02]  /*4d60*/  SEL R51, R32, R51, !P6 ;  /* 0x0000003320337207 */ /* 0x000fc40007000000 */
[----:B------:R-:W-:Y:S02]  /*4d70*/  SEL R77, R37, 0xb504, P0 ;  /* 0x0000b504254d7807 */ /* 0x000fe40000000000 */
[----:B------:R-:W-:Y:S02]  /*4d80*/  ISETP.GE.AND P6, PT, R65, R66, PT ;  /* 0x000000424100720c */ /* 0x000fe40003fc6270 */
[----:B------:R-:W-:Y:S02]  /*4d90*/  SEL R37, R25, 0xb504, P4 ;  /* 0x0000b50419257807 */ /* 0x000fe40002000000 */
[----:B------:R-:W-:Y:S02]  /*4da0*/  SEL R57, R32, R57, !P6 ;  /* 0x0000003920397207 */ /* 0x000fe40007000000 */
[----:B------:R-:W-:Y:S01]  /*4db0*/  ISETP.GE.AND P6, PT, R37, R48, PT ;  /* 0x000000302500720c */ /* 0x000fe20003fc6270 */
[----:B------:R-:W-:Y:S01]  /*4dc0*/  IMAD.IADD R36, R38, 0x1, R29 ;  /* 0x0000000126247824 */ /* 0x000fe200078e021d */
[----:B------:R-:W-:-:S02]  /*4dd0*/  SEL R77, R77, 0xb504, P4 ;  /* 0x0000b5044d4d7807 */ /* 0x000fc40002000000 */
[C---:B------:R-:W-:Y:S01]  /*4de0*/  ISETP.NE.AND P4, PT, R38.reuse, 0xb504, PT ;  /* 0x0000b5042600780c */ /* 0x040fe20003f85270 */
[----:B------:R-:W-:Y:S01]  /*4df0*/  IMAD.IADD R38, R38, 0x1, R33 ;  /* 0x0000000126267824 */ /* 0x000fe200078e0221 */
[----:B------:R-:W-:Y:S01]  /*4e00*/  SEL R24, R32, R21, !P6 ;  /* 0x0000001520187207 */ /* 0x000fe20007000000 */
[C---:B------:R-:W-:Y:S01]  /*4e10*/  IMAD.IADD R29, R39.reuse, 0x1, R29 ;  /* 0x00000001271d7824 */ /* 0x040fe200078e021d */
[C---:B------:R-:W-:Y:S01]  /*4e20*/  ISETP.NE.AND P6, PT, R39.reuse, 0xb504, PT ;  /* 0x0000b5042700780c */ /* 0x040fe20003fc5270 */
[----:B------:R-:W-:Y:S01]  /*4e30*/  IMAD.IADD R33, R39, 0x1, R33 ;  /* 0x0000000127217824 */ /* 0x000fe200078e0221 */
[----:B------:R-:W-:Y:S02]  /*4e40*/  VIMNMX R49, PT, PT, R49, R42, PT ;  /* 0x0000002a31317248 */ /* 0x000fe40003fe0100 */
[----:B------:R-:W-:Y:S02]  /*4e50*/  VIMNMX R48, PT, PT, R48, R37, PT ;  /* 0x0000002530307248 */ /* 0x000fe40003fe0100 */
[----:B------:R-:W-:-:S02]  /*4e60*/  SEL R39, R20, 0xb504, P3 ;  /* 0x0000b50414277807 */ /* 0x000fc40001800000 */
[----:B------:R-:W-:Y:S02]  /*4e70*/  SEL R37, R22, 0xb504, P3 ;  /* 0x0000b50416257807 */ /* 0x000fe40001800000 */
[----:B------:R-:W-:Y:S02]  /*4e80*/  SEL R42, R23, 0xb504, P1 ;  /* 0x0000b504172a7807 */ /* 0x000fe40000800000 */
[----:B------:R-:W0:Y:S01]  /*4e90*/  LDS.128 R20, [R3+0xa00] ;  /* 0x000a000003147984 */ /* 0x000e220000000c00 */
[----:B------:R-:W-:Y:S02]  /*4ea0*/  SEL R33, R33, 0xb504, P0 ;  /* 0x0000b50421217807 */ /* 0x000fe40000000000 */
[----:B------:R-:W-:Y:S02]  /*4eb0*/  SEL R36, R36, 0xb504, P5 ;  /* 0x0000b50424247807 */ /* 0x000fe40002800000 */
[----:B------:R-:W-:Y:S02]  /*4ec0*/  ISETP.GE.AND P3, PT, R77, R54, PT ;  /* 0x000000364d00720c */ /* 0x000fe40003f66270 */
[----:B------:R-:W-:-:S02]  /*4ed0*/  SEL R42, R42, 0xb504, P4 ;  /* 0x0000b5042a2a7807 */ /* 0x000fc40002000000 */
[----:B------:R-:W-:Y:S02]  /*4ee0*/  SEL R28, R28, 0xb504, P1 ;  /* 0x0000b5041c1c7807 */ /* 0x000fe40000800000 */
[----:B------:R-:W-:Y:S02]  /*4ef0*/  SEL R33, R33, 0xb504, P6 ;  /* 0x0000b50421217807 */ /* 0x000fe40003000000 */
[----:B------:R-:W-:Y:S02]  /*4f00*/  VIMNMX R66, PT, PT, R66, R65, PT ;  /* 0x0000004142427248 */ /* 0x000fe40003fe0100 */
[----:B------:R-:W-:Y:S02]  /*4f10*/  SEL R38, R38, 0xb504, P0 ;  /* 0x0000b50426267807 */ /* 0x000fe40000000000 */
[----:B------:R-:W-:Y:S02]  /*4f20*/  SEL R39, R39, 0xb504, P4 ;  /* 0x0000b50427277807 */ /* 0x000fe40002000000 */
[----:B------:R-:W-:-:S02]  /*4f30*/  SEL R65, R36, 0xb504, P4 ;  /* 0x0000b50424417807 */ /* 0x000fc40002000000 */
[----:B------:R-:W-:Y:S02]  /*4f40*/  ISETP.GE.AND P1, PT, R42, R63, PT ;  /* 0x0000003f2a00720c */ /* 0x000fe40003f26270 */
[----:B------:R-:W-:Y:S02]  /*4f50*/  SEL R36, R29, 0xb504, P5 ;  /* 0x0000b5041d247807 */ /* 0x000fe40002800000 */
[----:B------:R-:W-:Y:S02]  /*4f60*/  SEL R41, R32, R41, !P3 ;  /* 0x0000002920297207 */ /* 0x000fe40005800000 */
[----:B------:R-:W-:Y:S02]  /*4f70*/  VIMNMX R25, PT, PT, R74, R71, PT ;  /* 0x000000474a197248 */ /* 0x000fe40003fe0100 */
[----:B------:R-:W-:Y:S02]  /*4f80*/  SEL R29, R28, 0xb504, P6 ;  /* 0x0000b5041c1d7807 */ /* 0x000fe40003000000 */
[----:B------:R-:W-:-:S02]  /*4f90*/  ISETP.GE.AND P3, PT, R33, R64, PT ;  /* 0x000000402100720c */ /* 0x000fc40003f66270 */
[----:B------:R-:W-:Y:S02]  /*4fa0*/  SEL R71, R38, 0xb504, P4 ;  /* 0x0000b50426477807 */ /* 0x000fe40002000000 */
[----:B------:R-:W-:Y:S02]  /*4fb0*/  ISETP.GE.AND P4, PT, R39, R68, PT ;  /* 0x000000442700720c */ /* 0x000fe40003f86270 */
[----:B------:R-:W-:Y:S02]  /*4fc0*/  ISETP.GE.AND P5, PT, R65, R56, PT ;  /* 0x000000384100720c */ /* 0x000fe40003fa6270 */
[----:B------:R-:W-:Y:S02]  /*4fd0*/  SEL R37, R37, 0xb504, P6 ;  /* 0x0000b50425257807 */ /* 0x000fe40003000000 */
[----:B------:R-:W-:Y:S02]  /*4fe0*/  SEL R47, R32, R47, !P1 ;  /* 0x0000002f202f7207 */ /* 0x000fe40004800000 */
[----:B------:R-:W-:-:S02]  /*4ff0*/  SEL R36, R36, 0xb504, P6 ;  /* 0x0000b50424247807 */ /* 0x000fc40003000000 */
[----:B------:R-:W-:Y:S02]  /*5000*/  ISETP.GE.AND P1, PT, R29, R16, PT ;  /* 0x000000101d00720c */ /* 0x000fe40003f26270 */
[----:B------:R-:W-:Y:S01]  /*5010*/  VIMNMX R16, PT, PT, R16, R29, PT ;  /* 0x0000001d10107248 */ /* 0x000fe20003fe0100 */
[----:B0-----:R-:W-:Y:S01]  /*5020*/  IMAD.IADD R29, R20, 0x1, R18 ;  /* 0x00000001141d7824 */ /* 0x001fe200078e0212 */
[C---:B------:R-:W-:Y:S02]  /*5030*/  SEL R61, R32.reuse, R61, !P4 ;  /* 0x0000003d203d7207 */ /* 0x040fe40006000000 */
[----:B------:R-:W-:Y:S02]  /*5040*/  SEL R53, R32, R53, !P5 ;  /* 0x0000003520357207 */ /* 0x000fe40006800000 */
[----:B------:R-:W-:Y:S02]  /*5050*/  ISETP.GE.AND P4, PT, R37, R70, PT ;  /* 0x000000462500720c */ /* 0x000fe40003f86270 */
[----:B------:R-:W-:-:S02]  /*5060*/  ISETP.NE.AND P5, PT, R18, 0xb504, PT ;  /* 0x0000b5041200780c */ /* 0x000fc40003fa5270 */
[----:B------:R-:W-:Y:S02]  /*5070*/  ISETP.GE.AND P0, PT, R71, R58, PT ;  /* 0x0000003a4700720c */ /* 0x000fe40003f06270 */
[----:B------:R-:W-:Y:S02]  /*5080*/  ISETP.GE.AND P6, PT, R36, R59, PT ;  /* 0x0000003b2400720c */ /* 0x000fe40003fc6270 */
[----:B------:R-:W-:Y:S02]  /*5090*/  VIMNMX R58, PT, PT, R58, R71, PT ;  /* 0x000000473a3a7248 */ /* 0x000fe40003fe0100 */
[----:B------:R-:W-:Y:S01]  /*50a0*/  VIMNMX R59, PT, PT, R59, R36, PT ;  /* 0x000000243b3b7248 */ /* 0x000fe20003fe0100 */
[----:B------:R-:W-:Y:S01]  /*50b0*/  IMAD.IADD R36, R20, 0x1, R26 ;  /* 0x0000000114247824 */ /* 0x000fe200078e021a */
[C---:B------:R-:W-:Y:S02]  /*50c0*/  SEL R73, R32.reuse, R73, !P1 ;  /* 0x0000004920497207 */ /* 0x040fe40004800000 */
[----:B------:R-:W-:-:S02]  /*50d0*/  SEL R43, R32, R43, !P4 ;  /* 0x0000002b202b7207 */ /* 0x000fc40006000000 */
[----:B------:R-:W-:Y:S02]  /*50e0*/  ISETP.NE.AND P1, PT, R20, 0xb504, PT ;  /* 0x0000b5041400780c */ /* 0x000fe40003f25270 */
[----:B------:R-:W-:Y:S02]  /*50f0*/  SEL R71, R29, 0xb504, P5 ;  /* 0x0000b5041d477807 */ /* 0x000fe40002800000 */
[C---:B------:R-:W-:Y:S02]  /*5100*/  SEL R45, R32.reuse, R45, !P0 ;  /* 0x0000002d202d7207 */ /* 0x040fe40004000000 */
[----:B------:R-:W-:Y:S02]  /*5110*/  SEL R75, R32, R75, !P6 ;  /* 0x0000004b204b7207 */ /* 0x000fe40007000000 */
[----:B------:R-:W-:Y:S01]  /*5120*/  ISETP.NE.AND P4, PT, R26, 0xb504, PT ;  /* 0x0000b5041a00780c */ /* 0x000fe20003f85270 */
[--C-:B------:R-:W-:Y:S01]  /*5130*/  IMAD.IADD R28, R21, 0x1, R18.reuse ;  /* 0x00000001151c7824 */ /* 0x100fe200078e0212 */
[----:B------:R-:W-:Y:S01]  /*5140*/  VIMNMX R70, PT, PT, R70, R37, PT ;  /* 0x0000002546467248 */ /* 0x000fe20003fe0100 */
[--C-:B------:R-:W-:Y:S01]  /*5150*/  IMAD.IADD R37, R23, 0x1, R18.reuse ;  /* 0x0000000117257824 */ /* 0x100fe200078e0212 */
[----:B------:R-:W-:Y:S01]  /*5160*/  @P3 SEL R32, R46, R40, !P2 ;  /* 0x000000282e203207 */ /* 0x000fe20005000000 */
[----:B------:R-:W-:Y:S01]  /*5170*/  IMAD.IADD R40, R22, 0x1, R18 ;  /* 0x0000000116287824 */ /* 0x000fe200078e0212 */
[----:B------:R-:W-:Y:S01]  /*5180*/  VIMNMX R68, PT, PT, R68, R39, PT ;  /* 0x0000002744447248 */ /* 0x000fe20003fe0100 */
[--C-:B------:R-:W-:Y:S01]  /*5190*/  IMAD.IADD R18, R21, 0x1, R26.reuse ;  /* 0x0000000115127824 */ /* 0x100fe200078e021a */
[----:B------:R-:W-:Y:S01]  /*51a0*/  VIMNMX R64, PT, PT, R64, R33, PT ;  /* 0x0000002140407248 */ /* 0x000fe20003fe0100 */
[--C-:B------:R-:W-:Y:S01]  /*51b0*/  IMAD.IADD R39, R22, 0x1, R26.reuse ;  /* 0x0000000116277824 */ /* 0x100fe200078e021a */
[----:B------:R-:W-:Y:S01]  /*51c0*/  SEL R71, R71, 0xb504, P1 ;  /* 0x0000b50447477807 */ /* 0x000fe20000800000 */
[----:B------:R-:W-:Y:S01]  /*51d0*/  IMAD.IADD R33, R23, 0x1, R26 ;  /* 0x0000000117217824 */ /* 0x000fe200078e021a */
[----:B------:R-:W-:Y:S01]  /*51e0*/  SEL R46, R36, 0xb504, P4 ;  /* 0x0000b504242e7807 */ /* 0x000fe20002000000 */
[----:B------:R-:W-:Y:S01]  /*51f0*/  IMAD.IADD R26, R20, 0x1, R30 ;  /* 0x00000001141a7824 */ /* 0x000fe200078e021e */
[----:B------:R-:W-:Y:S01]  /*5200*/  ISETP.NE.AND P0, PT, R30, 0xb504, PT ;  /* 0x0000b5041e00780c */ /* 0x000fe20003f05270 */
[----:B------:R-:W-:Y:S01]  /*5210*/  VIADD R36, R2, 0xa ;  /* 0x0000000a02247836 */ /* 0x000fe20000000000 */
[----:B------:R-:W-:Y:S01]  /*5220*/  ISETP.GE.AND P2, PT, R71, R62, PT ;  /* 0x0000003e4700720c */ /* 0x000fe20003f46270 */
[----:B------:R-:W-:Y:S01]  /*5230*/  IMAD.IADD R20, R20, 0x1, R34 ;  /* 0x0000000114147824 */ /* 0x000fe200078e0222 */
[----:B------:R-:W-:-:S02]  /*5240*/  SEL R46, R46, 0xb504, P1 ;  /* 0x0000b5042e2e7807 */ /* 0x000fc40000800000 */
[----:B------:R-:W-:Y:S02]  /*5250*/  ISETP.NE.AND P3, PT, R34, 0xb504, PT ;  /* 0x0000b5042200780c */ /* 0x000fe40003f65270 */
[----:B------:R-:W-:Y:S02]  /*5260*/  SEL R26, R26, 0xb504, P0 ;  /* 0x0000b5041a1a7807 */ /* 0x000fe40000000000 */
[----:B------:R-:W-:Y:S02]  /*5270*/  SEL R50, R36, R50, !P2 ;  /* 0x0000003224327207 */ /* 0x000fe40005000000 */
[----:B------:R-:W-:Y:S02]  /*5280*/  ISETP.GE.AND P2, PT, R46, R67, PT ;  /* 0x000000432e00720c */ /* 0x000fe40003f46270 */
[----:B------:R-:W-:Y:S02]  /*5290*/  SEL R20, R20, 0xb504, P3 ;  /* 0x0000b50414147807 */ /* 0x000fe40001800000 */
[----:B------:R-:W-:-:S02]  /*52a0*/  SEL R60, R26, 0xb504, P1 ;  /* 0x0000b5041a3c7807 */ /* 0x000fc40000800000 */
[----:B------:R-:W-:Y:S02]  /*52b0*/  ISETP.NE.AND P6, PT, R21, 0xb504, PT ;  /* 0x0000b5041500780c */ /* 0x000fe40003fc5270 */
[----:B------:R-:W-:Y:S02]  /*52c0*/  SEL R28, R28, 0xb504, P5 ;  /* 0x0000b5041c1c7807 */ /* 0x000fe40002800000 */
[----:B------:R-:W-:Y:S02]  /*52d0*/  SEL R18, R18, 0xb504, P4 ;  /* 0x0000b50412127807 */ /* 0x000fe40002000000 */
[----:B------:R-:W-:Y:S02]  /*52e0*/  SEL R52, R36, R52, !P2 ;  /* 0x0000003424347207 */ /* 0x000fe40005000000 */
[----:B------:R-:W-:Y:S02]  /*52f0*/  VIMNMX R69, PT, PT, R69, R44, PT ;  /* 0x0000002c45457248 */ /* 0x000fe40003fe0100 */
[----:B------:R-:W-:-:S02]  /*5300*/  SEL R20, R20, 0xb504, P1 ;  /* 0x0000b50414147807 */ /* 0x000fc40000800000 */
[----:B------:R-:W-:Y:S02]  /*5310*/  ISETP.GE.AND P2, PT, R60, R49, PT ;  /* 0x000000313c00720c */ /* 0x000fe40003f46270 */
[----:B------:R-:W-:Y:S02]  /*5320*/  SEL R44, R28, 0xb504, P6 ;  /* 0x0000b5041c2c7807 */ /* 0x000fe40003000000 */
[----:B------:R-:W-:Y:S01]  /*5330*/  VIMNMX R63, PT, PT, R63, R42, PT ;  /* 0x0000002a3f3f7248 */ /* 0x000fe20003fe0100 */
[----:B------:R-:W-:Y:S01]  /*5340*/  IMAD.IADD R42, R21, 0x1, R30 ;  /* 0x00000001152a7824 */ /* 0x000fe200078e021e */
[----:B------:R-:W-:Y:S02]  /*5350*/  VIMNMX R56, PT, PT, R56, R65, PT ;  /* 0x0000004138387248 */ /* 0x000fe40003fe0100 */
[----:B------:R-:W-:Y:S02]  /*5360*/  SEL R65, R18, 0xb504, P6 ;  /* 0x0000b50412417807 */ /* 0x000fe40003000000 */
[----:B------:R-:W-:-:S02]  /*5370*/  ISETP.GE.AND P1, PT, R20, R25, PT ;  /* 0x000000191400720c */ /* 0x000fc40003f26270 */
[----:B------:R-:W-:Y:S01]  /*5380*/  SEL R18, R36, R55, !P2 ;  /* 0x0000003724127207 */ /* 0x000fe20005000000 */
[----:B------:R-:W-:Y:S01]  /*5390*/  IMAD.IADD R21, R21, 0x1, R34 ;  /* 0x0000000115157824 */ /* 0x000fe200078e0222 */
[----:B------:R-:W-:Y:S02]  /*53a0*/  ISETP.GE.AND P2, PT, R44, R69, PT ;  /* 0x000000452c00720c */ /* 0x000fe40003f46270 */
[----:B------:R-:W-:Y:S02]  /*53b0*/  SEL R26, R36, R17, !P1 ;  /* 0x00000011241a7207 */ /* 0x000fe40004800000 */
[----:B------:R-:W-:Y:S01]  /*53c0*/  SEL R42, R42, 0xb504, P0 ;  /* 0x0000b5042a2a7807 */ /* 0x000fe20000000000 */
[C---:B------:R-:W-:Y:S01]  /*53d0*/  IMAD.IADD R38, R22.reuse, 0x1, R30 ;  /* 0x0000000116267824 */ /* 0x040fe200078e021e */
[----:B------:R-:W-:Y:S01]  /*53e0*/  ISETP.GE.AND P1, PT, R65, R66, PT ;  /* 0x000000424100720c */ /* 0x000fe20003f26270 */
[----:B------:R-:W-:Y:S01]  /*53f0*/  IMAD.IADD R17, R22, 0x1, R34 ;  /* 0x0000000116117824 */ /* 0x000fe200078e0222 */
[----:B------:R-:W-:-:S02]  /*5400*/  SEL R28, R36, R51, !P2 ;  /* 0x00000033241c7207 */ /* 0x000fc40005000000 */
[----:B------:R-:W-:Y:S01]  /*5410*/  ISETP.NE.AND P2, PT, R22, 0xb504, PT ;  /* 0x0000b5041600780c */ /* 0x000fe20003f45270 */
[----:B------:R-:W-:Y:S01]  /*5420*/  IMAD.IADD R29, R23, 0x1, R30 ;  /* 0x00000001171d7824 */ /* 0x000fe200078e021e */
[----:B------:R-:W-:Y:S02]  /*5430*/  SEL R22, R21, 0xb504, P3 ;  /* 0x0000b50415167807 */ /* 0x000fe40001800000 */
[----:B------:R-:W-:Y:S01]  /*5440*/  SEL R21, R42, 0xb504, P6 ;  /* 0x0000b5042a157807 */ /* 0x000fe20003000000 */
[C---:B------:R-:W-:Y:S01]  /*5450*/  IMAD.IADD R34, R23.reuse, 0x1, R34 ;  /* 0x0000000117227824 */ /* 0x040fe200078e0222 */
[----:B------:R-:W-:Y:S02]  /*5460*/  SEL R30, R36, R57, !P1 ;  /* 0x00000039241e7207 */ /* 0x000fe40004800000 */
[----:B------:R-:W-:Y:S02]  /*5470*/  ISETP.NE.AND P1, PT, R23, 0xb504, PT ;  /* 0x0000b5041700780c */ /* 0x000fe40003f25270 */
[----:B------:R-:W-:-:S02]  /*5480*/  SEL R23, R22, 0xb504, P6 ;  /* 0x0000b50416177807 */ /* 0x000fc40003000000 */
[----:B------:R-:W-:Y:S02]  /*5490*/  ISETP.GE.AND P6, PT, R21, R48, PT ;  /* 0x000000301500720c */ /* 0x000fe40003fc6270 */
[----:B------:R-:W-:Y:S02]  /*54a0*/  VIMNMX R54, PT, PT, R54, R77, PT ;  /* 0x0000004d36367248 */ /* 0x000fe40003fe0100 */
[----:B------:R-:W-:Y:S02]  /*54b0*/  VIMNMX R49, PT, PT, R49, R60, PT ;  /* 0x0000003c31317248 */ /* 0x000fe40003fe0100 */
[----:B------:R-:W-:Y:S02]  /*54c0*/  SEL R60, R36, R24, !P6 ;  /* 0x00000018243c7207 */ /* 0x000fe40007000000 */
[----:B------:R-:W-:Y:S02]  /*54d0*/  ISETP.GE.AND P6, PT, R23, R54, PT ;  /* 0x000000361700720c */ /* 0x000fe40003fc6270 */
[----:B------:R-:W-:-:S02]  /*54e0*/  VIMNMX R25, PT, PT, R25, R20, PT ;  /* 0x0000001419197248 */ /* 0x000fc40003fe0100 */
[----:B------:R-:W-:Y:S02]  /*54f0*/  VIMNMX R48, PT, PT, R48, R21, PT ;  /* 0x0000001530307248 */ /* 0x000fe40003fe0100 */
[----:B------:R-:W-:Y:S02]  /*5500*/  VIMNMX R54, PT, PT, R54, R23, PT ;  /* 0x0000001736367248 */ /* 0x000fe40003fe0100 */
[----:B------:R-:W0:Y:S01]  /*5510*/  LDS.128 R20, [R3+0xb00] ;  /* 0x000b000003147984 */ /* 0x000e220000000c00 */
        /* <DEDUP_REMOVED lines=10> */
[----:B------:R-:W-:Y:S02]  /*55c0*/  ISETP.GE.AND P2, PT, R17, R56, PT ;  /* 0x000000381100720c */ /* 0x000fe40003f46270 */
[----:B------:R-:W-:Y:S02]  /*55d0*/  VIMNMX R56, PT, PT, R56, R17, PT ;  /* 0x0000001138387248 */ /* 0x000fe40003fe0100 */
[----:B------:R-:W-:Y:S02]  /*55e0*/  SEL R29, R29, 0xb504, P0 ;  /* 0x0000b5041d1d7807 */ /* 0x000fe40000000000 */
[----:B------:R-:W-:Y:S02]  /*55f0*/  SEL R17, R34, 0xb504, P3 ;  /* 0x0000b50422117807 */ /* 0x000fe40001800000 */
[----:B------:R-:W-:Y:S02]  /*5600*/  SEL R33, R33, 0xb504, P1 ;  /* 0x0000b50421217807 */ /* 0x000fe40000800000 */
[----:B------:R-:W-:-:S02]  /*5610*/  SEL R72, R36, R41, !P6 ;  /* 0x0000002924487207 */ /* 0x000fc40007000000 */
[----:B------:R-:W-:Y:S02]  /*5620*/  ISETP.GE.AND P6, PT, R51, R68, PT ;  /* 0x000000443300720c */ /* 0x000fe40003fc6270 */
[----:B------:R-:W-:Y:S02]  /*5630*/  ISETP.GE.AND P5, PT, R24, R63, PT ;  /* 0x0000003f1800720c */ /* 0x000fe40003fa6270 */
[----:B------:R-:W-:Y:S02]  /*5640*/  SEL R39, R39, 0xb504, P1 ;  /* 0x0000b50427277807 */ /* 0x000fe40000800000 */
[----:B------:R-:W-:Y:S02]  /*5650*/  SEL R34, R29, 0xb504, P1 ;  /* 0x0000b5041d227807 */ /* 0x000fe40000800000 */
[----:B------:R-:W-:Y:S02]  /*5660*/  SEL R17, R17, 0xb504, P1 ;  /* 0x0000b50411117807 */ /* 0x000fe40000800000 */
[----:B------:R-:W-:-:S02]  /*5670*/  ISETP.GE.AND P3, PT, R33, R16, PT ;  /* 0x000000102100720c */ /* 0x000fc40003f66270 */
[----:B------:R-:W-:Y:S02]  /*5680*/  VIMNMX R63, PT, PT, R63, R24, PT ;  /* 0x000000183f3f7248 */ /* 0x000fe40003fe0100 */
[----:B------:R-:W-:Y:S01]  /*5690*/  VIMNMX R33, PT, PT, R16, R33, PT ;  /* 0x0000002110217248 */ /* 0x000fe20003fe0100 */
[----:B0-----:R-:W-:Y:S01]  /*56a0*/  IMAD.IADD R16, R20, 0x1, R19 ;  /* 0x0000000114107824 */ /* 0x001fe200078e0213 */
[----:B------:R-:W-:Y:S02]  /*56b0*/  ISETP.GE.AND P0, PT, R39, R70, PT ;  /* 0x000000462700720c */ /* 0x000fe40003f06270 */
[C---:B------:R-:W-:Y:S02]  /*56c0*/  SEL R24, R36.reuse, R61, !P6 ;  /* 0x0000003d24187207 */ /* 0x040fe40007000000 */
[----:B------:R-:W-:Y:S02]  /*56d0*/  SEL R42, R36, R47, !P5 ;  /* 0x0000002f242a7207 */ /* 0x000fe40006800000 */
[----:B------:R-:W-:-:S02]  /*56e0*/  ISETP.GE.AND P6, PT, R34, R59, PT ;  /* 0x0000003b2200720c */ /* 0x000fc40003fc6270 */
[----:B------:R-:W-:Y:S02]  /*56f0*/  ISETP.GE.AND P1, PT, R17, R64, PT ;  /* 0x000000401100720c */ /* 0x000fe40003f26270 */
[----:B------:R-:W-:Y:S02]  /*5700*/  ISETP.NE.AND P5, PT, R19, 0xb504, PT ;  /* 0x0000b5041300780c */ /* 0x000fe40003fa5270 */
[----:B------:R-:W-:Y:S02]  /*5710*/  VIMNMX R59, PT, PT, R59, R34, PT ;  /* 0x000000223b3b7248 */ /* 0x000fe40003fe0100 */
[----:B------:R-:W-:Y:S01]  /*5720*/  VIMNMX R64, PT, PT, R64, R17, PT ;  /* 0x0000001140407248 */ /* 0x000fe20003fe0100 */
[----:B------:R-:W-:Y:S01]  /*5730*/  IMAD.IADD R17, R20, 0x1, R27 ;  /* 0x0000000114117824 */ /* 0x000fe200078e021b */
[----:B------:R-:W-:Y:S02]  /*5740*/  SEL R34, R36, R53, !P2 ;  /* 0x0000003524227207 */ /* 0x000fe40005000000 */
[----:B------:R-:W-:-:S02]  /*5750*/  ISETP.NE.AND P2, PT, R27, 0xb504, PT ;  /* 0x0000b5041b00780c */ /* 0x000fc40003f45270 */
[----:B------:R-:W-:Y:S02]  /*5760*/  SEL R40, R36, R43, !P0 ;  /* 0x0000002b24287207 */ /* 0x000fe40004000000 */
[----:B------:R-:W-:Y:S02]  /*5770*/  ISETP.GE.AND P4, PT, R37, R58, PT ;  /* 0x0000003a2500720c */ /* 0x000fe40003f86270 */
[----:B------:R-:W-:Y:S02]  /*5780*/  ISETP.NE.AND P0, PT, R20, 0xb504, PT ;  /* 0x0000b5041400780c */ /* 0x000fe40003f05270 */
[----:B------:R-:W-:Y:S02]  /*5790*/  SEL R16, R16, 0xb504, P5 ;  /* 0x0000b50410107807 */ /* 0x000fe40002800000 */
[----:B------:R-:W-:Y:S01]  /*57a0*/  VIMNMX R58, PT, PT, R58, R37, PT ;  /* 0x000000253a3a7248 */ /* 0x000fe20003fe0100 */
[----:B------:R-:W-:Y:S01]  /*57b0*/  IMAD.IADD R37, R20, 0x1, R31 ;  /* 0x0000000114257824 */ /* 0x000fe200078e021f */
[----:B------:R-:W-:-:S02]  /*57c0*/  SEL R29, R17, 0xb504, P2 ;  /* 0x0000b504111d7807 */ /* 0x000fc40001000000 */
[----:B------:R-:W-:Y:S02]  /*57d0*/  VIMNMX R62, PT, PT, R62, R71, PT ;  /* 0x000000473e3e7248 */ /* 0x000fe40003fe0100 */
[----:B------:R-:W-:Y:S02]  /*57e0*/  SEL R38, R36, R45, !P4 ;  /* 0x0000002d24267207 */ /* 0x000fe40006000000 */
[----:B------:R-:W-:Y:S02]  /*57f0*/  SEL R17, R16, 0xb504, P0 ;  /* 0x0000b50410117807 */ /* 0x000fe40000000000 */
[----:B------:R-:W-:Y:S01]  /*5800*/  ISETP.NE.AND P4, PT, R31, 0xb504, PT ;  /* 0x0000b5041f00780c */ /* 0x000fe20003f85270 */
[----:B------:R-:W-:Y:S01]  /*5810*/  VIADD R41, R2, 0xb ;  /* 0x0000000b02297836 */ /* 0x000fe20000000000 */
[----:B------:R-:W-:Y:S02]  /*5820*/  VIMNMX R69, PT, PT, R69, R44, PT ;  /* 0x0000002c45457248 */ /* 0x000fe40003fe0100 */
[----:B------:R-:W-:Y:S01]  /*5830*/  VIMNMX R70, PT, PT, R70, R39, PT ;  /* 0x0000002746467248 */ /* 0x000fe20003fe0100 */
[----:B------:R-:W-:Y:S01]  /*5840*/  IMAD.IADD R39, R20, 0x1, R35 ;  /* 0x0000000114277824 */ /* 0x000fe200078e0223 */
[----:B------:R-:W-:-:S02]  /*5850*/  SEL R44, R36, R73, !P3 ;  /* 0x00000049242c7207 */ /* 0x000fc40005800000 */
[----:B------:R-:W-:Y:S02]  /*5860*/  VIMNMX R67, PT, PT, R67, R46, PT ;  /* 0x0000002e43437248 */ /* 0x000fe40003fe0100 */
[----:B------:R-:W-:Y:S02]  /*5870*/  SEL R20, R29, 0xb504, P0 ;  /* 0x0000b5041d147807 */ /* 0x000fe40000000000 */
[----:B------:R-:W-:Y:S02]  /*5880*/  ISETP.GE.AND P3, PT, R17, R62, PT ;  /* 0x0000003e1100720c */ /* 0x000fe40003f66270 */
[----:B------:R-:W-:Y:S02]  /*5890*/  SEL R37, R37, 0xb504, P4 ;  /* 0x0000b50425257807 */ /* 0x000fe40002000000 */
[----:B------:R-:W-:Y:S02]  /*58a0*/  SEL R46, R36, R75, !P6 ;  /* 0x0000004b242e7207 */ /* 0x000fe40007000000 */
[----:B------:R-:W-:-:S02]  /*58b0*/  ISETP.GE.AND P6, PT, R20, R67, PT ;  /* 0x000000431400720c */ /* 0x000fc40003fc6270 */
[----:B------:R-:W-:Y:S02]  /*58c0*/  SEL R50, R41, R50, !P3 ;  /* 0x0000003229327207 */ /* 0x000fe40005800000 */
[----:B------:R-:W-:Y:S02]  /*58d0*/  SEL R74, R37, 0xb504, P0 ;  /* 0x0000b504254a7807 */ /* 0x000fe40000000000 */
[----:B------:R-:W-:Y:S01]  /*58e0*/  ISETP.NE.AND P3, PT, R35, 0xb504, PT ;  /* 0x0000b5042300780c */ /* 0x000fe20003f65270 */
[--C-:B------:R-:W-:Y:S01]  /*58f0*/  IMAD.IADD R37, R21, 0x1, R19.reuse ;  /* 0x0000000115257824 */ /* 0x100fe200078e0213 */
[----:B------:R-:W-:Y:S02]  /*5900*/  SEL R52, R41, R52, !P6 ;  /* 0x0000003429347207 */ /* 0x000fe40007000000 */
[----:B------:R-:W-:Y:S02]  /*5910*/  ISETP.GE.AND P6, PT, R74, R49, PT ;  /* 0x000000314a00720c */ /* 0x000fe40003fc6270 */
[----:B------:R-:W-:Y:S01]  /*5920*/  SEL R76, R39, 0xb504, P3 ;  /* 0x0000b504274c7807 */ /* 0x000fe20001800000 */
[--C-:B------:R-:W-:Y:S01]  /*5930*/  IMAD.IADD R16, R22, 0x1, R19.reuse ;  /* 0x0000000116107824 */ /* 0x100fe200078e0213 */
[----:B------:R-:W-:Y:S01]  /*5940*/  SEL R39, R41, R18, !P6 ;  /* 0x0000001229277207 */ /* 0x000fe20007000000 */
[----:B------:R-:W-:Y:S01]  /*5950*/  IMAD.IADD R29, R23, 0x1, R19 ;  /* 0x00000001171d7824 */ /* 0x000fe200078e0213 */
[----:B------:R-:W-:Y:S01]  /*5960*/  SEL R76, R76, 0xb504, P0 ;  /* 0x0000b5044c4c7807 */ /* 0x000fe20000000000 */
[C---:B------:R-:W-:Y:S01]  /*5970*/  IMAD.IADD R19, R21.reuse, 0x1, R27 ;  /* 0x0000000115137824 */ /* 0x040fe200078e021b */
[----:B------:R-:W-:-:S02]  /*5980*/  ISETP.NE.AND P6, PT, R21, 0xb504, PT ;  /* 0x0000b5041500780c */ /* 0x000fc40003fc5270 */
[----:B------:R-:W-:Y:S01]  /*5990*/  SEL R18, R37, 0xb504, P5 ;  /* 0x0000b50425127807 */ /* 0x000fe20002800000 */
[C---:B------:R-:W-:Y:S01]  /*59a0*/  IMAD.IADD R37, R21.reuse, 0x1, R31 ;  /* 0x0000000115257824 */ /* 0x040fe200078e021f */
[----:B------:R-:W-:Y:S01]  /*59b0*/  ISETP.GE.AND P0, PT, R76, R25, PT ;  /* 0x000000194c00720c */ /* 0x000fe20003f06270 */
[----:B------:R-:W-:Y:S01]  /*59c0*/  IMAD.IADD R45, R21, 0x1, R35 ;  /* 0x00000001152d7824 */ /* 0x000fe200078e0223 */
[----:B------:R-:W-:Y:S02]  /*59d0*/  SEL R18, R18, 0xb504, P6 ;  /* 0x0000b50412127807 */ /* 0x000fe40003000000 */
[----:B------:R-:W-:Y:S02]  /*59e0*/  SEL R19, R19, 0xb504, P2 ;  /* 0x0000b50413137807 */ /* 0x000fe40001000000 */
[----:B------:R-:W-:Y:S02]  /*59f0*/  SEL R21, R37, 0xb504, P4 ;  /* 0x0000b50425157807 */ /* 0x000fe40002000000 */
[----:B------:R-:W-:-:S02]  /*5a00*/  SEL R43, R41, R26, !P0 ;  /* 0x0000001a292b7207 */ /* 0x000fc40004000000 */
[----:B------:R-:W-:Y:S02]  /*5a10*/  ISETP.GE.AND P0, PT, R18, R69, PT ;  /* 0x000000451200720c */ /* 0x000fe40003f06270 */
[----:B------:R-:W-:Y:S02]  /*5a20*/  VIMNMX R66, PT, PT, R66, R65, PT ;  /* 0x0000004142427248 */ /* 0x000fe40003fe0100 */
[----:B------:R-:W-:Y:S02]  /*5a30*/  SEL R19, R19, 0xb504, P6 ;  /* 0x0000b50413137807 */ /* 0x000fe40003000000 */
[----:B------:R-:W-:Y:S02]  /*5a40*/  SEL R45, R45, 0xb504, P3 ;  /* 0x0000b5042d2d7807 */ /* 0x000fe40001800000 */
[----:B------:R-:W-:Y:S02]  /*5a50*/  SEL R21, R21, 0xb504, P6 ;  /* 0x0000b50415157807 */ /* 0x000fe40003000000 */
[----:B------:R-:W-:-:S02]  /*5a60*/  SEL R37, R41, R28, !P0 ;  /* 0x0000001c29257207 */ /* 0x000fc40004000000 */
[----:B------:R-:W-:Y:S02]  /*5a70*/  ISETP.GE.AND P0, PT, R19, R66, PT ;  /* 0x000000421300720c */ /* 0x000fe40003f06270 */
[----:B------:R-:W-:Y:S02]  /*5a80*/  SEL R65, R45, 0xb504, P6 ;  /* 0x0000b5042d417807 */ /* 0x000fe40003000000 */
[----:B------:R-:W-:Y:S02]  /*5a90*/  ISETP.GE.AND P6, PT, R21, R48, PT ;  /* 0x000000301500720c */ /* 0x000fe40003fc6270 */
[----:B------:R-:W-:Y:S02]  /*5aa0*/  VIMNMX R68, PT, PT, R68, R51, PT ;  /* 0x0000003344447248 */ /* 0x000fe40003fe0100 */
[----:B------:R-:W-:Y:S02]  /*5ab0*/  SEL R51, R41, R30, !P0 ;  /* 0x0000001e29337207 */ /* 0x000fe40004000000 */
[----:B------:R-:W-:Y:S01]  /*5ac0*/  VIMNMX R67, PT, PT, R67, R20, PT ;  /* 0x0000001443437248 */ /* 0x000fe20003fe0100 */
[----:B------:R-:W-:Y:S01]  /*5ad0*/  IMAD.IADD R61, R22, 0x1, R27 ;  /* 0x00000001163d7824 */ /* 0x000fe200078e021b */
[----:B------:R-:W-:-:S02]  /*5ae0*/  ISETP.GE.AND P0, PT, R65, R54, PT ;  /* 0x000000364100720c */ /* 0x000fc40003f06270 */
[----:B------:R-:W-:Y:S02]  /*5af0*/  SEL R45, R41, R60, !P6 ;  /* 0x0000003c292d7207 */ /* 0x000fe40007000000 */
[----:B------:R-:W-:Y:S02]  /*5b00*/  SEL R20, R16, 0xb504, P5 ;  /* 0x0000b50410147807 */ /* 0x000fe40002800000 */
[C---:B------:R-:W-:Y:S01]  /*5b10*/  ISETP.NE.AND P6, PT, R22.reuse, 0xb504, PT ;  /* 0x0000b5041600780c */ /* 0x040fe20003fc5270 */
[----:B------:R-:W-:Y:S01]  /*5b20*/  IMAD.IADD R53, R23, 0x1, R27 ;  /* 0x0000000117357824 */ /* 0x000fe200078e021b */
[----:B------:R-:W-:Y:S01]  /*5b30*/  VIMNMX R57, PT, PT, R49, R74, PT ;  /* 0x0000004a31397248 */ /* 0x000fe20003fe0100 */
[C---:B------:R-:W-:Y:S01]  /*5b40*/  IMAD.IADD R27, R22.reuse, 0x1, R35 ;  /* 0x00000001161b7824 */ /* 0x040fe200078e0223 */
[----:B------:R-:W-:Y:S01]  /*5b50*/  SEL R47, R41, R72, !P0 ;  /* 0x00000048292f7207 */ /* 0x000fe20004000000 */
[--C-:B------:R-:W-:Y:S01]  /*5b60*/  IMAD.IADD R26, R22, 0x1, R31.reuse ;  /* 0x00000001161a7824 */ /* 0x100fe200078e021f */
[----:B------:R-:W-:Y:S01]  /*5b70*/  VIMNMX R49, PT, PT, R25, R76, PT ;  /* 0x0000004c19317248 */ /* 0x000fe20003fe0100 */
[C---:B------:R-:W-:Y:S01]  /*5b80*/  IMAD.IADD R55, R23.reuse, 0x1, R31 ;  /* 0x0000000117377824 */ /* 0x040fe200078e021f */
[C---:B------:R-:W-:Y:S01]  /*5b90*/  ISETP.NE.AND P0, PT, R23.reuse, 0xb504, PT ;  /* 0x0000b5041700780c */ /* 0x040fe20003f05270 */
[----:B------:R-:W-:Y:S01]  /*5ba0*/  IMAD.IADD R35, R23, 0x1, R35 ;  /* 0x0000000117237824 */ /* 0x000fe200078e0223 */
[----:B------:R-:W-:-:S02]  /*5bb0*/  VIMNMX R62, PT, PT, R62, R17, PT ;  /* 0x000000113e3e7248 */ /* 0x000fc40003fe0100 */
[----:B------:R-:W-:Y:S02]  /*5bc0*/  VIMNMX R69, PT, PT, R69, R18, PT ;  /* 0x0000001245457248 */ /* 0x000fe40003fe0100 */
[----:B------:R-:W-:Y:S02]  /*5bd0*/  VIMNMX R66, PT, PT, R66, R19, PT ;  /* 0x0000001342427248 */ /* 0x000fe40003fe0100 */
[----:B------:R-:W-:Y:S01]  /*5be0*/  VIMNMX R48, PT, PT, R48, R21, PT ;  /* 0x0000001530307248 */ /* 0x000fe20003fe0100 */
[----:B------:R-:W-:Y:S01]  /*5bf0*/  LDS.128 R16, [R7+0x30] ;  /* 0x0000300007107984 */ /* 0x000fe20000000c00 */
[----:B------:R-:W-:Y:S02]  /*5c00*/  SEL R25, R20, 0xb504, P6 ;  /* 0x0000b50414197807 */ /* 0x000fe40003000000 */
[----:B------:R-:W-:Y:S01]  /*5c10*/  SEL R28, R61, 0xb504, P2 ;  /* 0x0000b5043d1c7807 */ /* 0x000fe20001000000 */
[----:B------:R-:W0:Y:S01]  /*5c20*/  LDS.128 R20, [R3+0xc00] ;  /* 0x000c000003147984 */ /* 0x000e220000000c00 */
[----:B------:R-:W-:-:S02]  /*5c30*/  SEL R61, R29, 0xb504, P5 ;  /* 0x0000b5041d3d7807 */ /* 0x000fc40002800000 */
[----:B------:R-:W-:Y:S02]  /*5c40*/  ISETP.GE.AND P5, PT, R25, R68, PT ;  /* 0x000000441900720c */ /* 0x000fe40003fa6270 */
[----:B------:R-:W-:Y:S02]  /*5c50*/  SEL R28, R28, 0xb504, P6 ;  /* 0x0000b5041c1c7807 */ /* 0x000fe40003000000 */
[----:B------:R-:W-:Y:S02]  /*5c60*/  SEL R26, R26, 0xb504, P4 ;  /* 0x0000b5041a1a7807 */ /* 0x000fe40002000000 */
[----:B------:R-:W-:Y:S02]  /*5c70*/  SEL R30, R27, 0xb504, P3 ;  /* 0x0000b5041b1e7807 */ /* 0x000fe40001800000 */
[----:B------:R-:W-:Y:S02]  /*5c80*/  SEL R60, R41, R24, !P5 ;  /* 0x00000018293c7207 */ /* 0x000fe40006800000 */
[----:B------:R-:W-:-:S02]  /*5c90*/  ISETP.GE.AND P5, PT, R28, R63, PT ;  /* 0x0000003f1c00720c */ /* 0x000fc40003fa6270 */
[----:B------:R-:W-:Y:S02]  /*5ca0*/  VIMNMX R68, PT, PT, R68, R25, PT ;  /* 0x0000001944447248 */ /* 0x000fe40003fe0100 */
[----:B------:R-:W-:Y:S02]  /*5cb0*/  SEL R29, R26, 0xb504, P6 ;  /* 0x0000b5041a1d7807 */ /* 0x000fe40003000000 */
[----:B------:R-:W-:Y:S01]  /*5cc0*/  SEL R31, R30, 0xb504, P6 ;  /* 0x0000b5041e1f7807 */ /* 0x000fe20003000000 */
[----:B------:R-:W1:Y:S01]  /*5cd0*/  LDS.128 R24, [R7+0xb0] ;  /* 0x0000b00007187984 */ /* 0x000e620000000c00 */
[----:B------:R-:W-:Y:S02]  /*5ce0*/  SEL R42, R41, R42, !P5 ;  /* 0x0000002a292a7207 */ /* 0x000fe40006800000 */
[----:B------:R-:W-:Y:S02]  /*5cf0*/  ISETP.GE.AND P6, PT, R29, R56, PT ;  /* 0x000000381d00720c */ /* 0x000fe40003fc6270 */
[----:B------:R-:W-:-:S02]  /*5d00*/  ISETP.GE.AND P5, PT, R31, R58, PT ;  /* 0x0000003a1f00720c */ /* 0x000fc40003fa6270 */
[----:B------:R-:W-:Y:S02]  /*5d10*/  VIMNMX R63, PT, PT, R63, R28, PT ;  /* 0x0000001c3f3f7248 */ /* 0x000fe40003fe0100 */
[----:B------:R-:W-:Y:S02]  /*5d20*/  VIMNMX R56, PT, PT, R56, R29, PT ;  /* 0x0000001d38387248 */ /* 0x000fe40003fe0100 */
[----:B------:R-:W-:Y:S02]  /*5d30*/  VIMNMX R58, PT, PT, R58, R31, PT ;  /* 0x0000001f3a3a7248 */ /* 0x000fe40003fe0100 */
[----:B------:R-:W2:Y:S01]  /*5d40*/  LDS.128 R28, [R7+0x130] ;  /* 0x00013000071c7984 */ /* 0x000ea20000000c00 */
[----:B------:R-:W-:Y:S02]  /*5d50*/  SEL R35, R35, 0xb504, P3 ;  /* 0x0000b50423237807 */ /* 0x000fe40001800000 */
[----:B------:R-:W-:Y:S02]  /*5d60*/  SEL R53, R53, 0xb504, P2 ;  /* 0x0000b50435357807 */ /* 0x000fe40001000000 */
[----:B------:R-:W-:-:S02]  /*5d70*/  SEL R35, R35, 0xb504, P0 ;  /* 0x0000b50423237807 */ /* 0x000fc40000000000 */
[----:B------:R-:W-:Y:S02]  /*5d80*/  SEL R61, R61, 0xb504, P0 ;  /* 0x0000b5043d3d7807 */ /* 0x000fe40000000000 */
[----:B------:R-:W-:Y:S02]  /*5d90*/  SEL R72, R53, 0xb504, P0 ;  /* 0x0000b50435487807 */ /* 0x000fe40000000000 */
[----:B------:R-:W-:Y:S02]  /*5da0*/  SEL R55, R55, 0xb504, P4 ;  /* 0x0000b50437377807 */ /* 0x000fe40002000000 */
[----:B------:R-:W-:Y:S02]  /*5db0*/  ISETP.GE.AND P4, PT, R35, R64, PT ;  /* 0x000000402300720c */ /* 0x000fe40003f86270 */
[----:B------:R-:W-:Y:S02]  /*5dc0*/  ISETP.GE.AND P2, PT, R61, R70, PT ;  /* 0x000000463d00720c */ /* 0x000fe40003f46270 */
[----:B------:R-:W-:-:S02]  /*5dd0*/  VIMNMX R70, PT, PT, R70, R61, PT ;  /* 0x0000003d46467248 */ /* 0x000fc40003fe0100 */
[----:B------:R-:W-:Y:S02]  /*5de0*/  ISETP.GE.AND P3, PT, R72, R33, PT ;  /* 0x000000214800720c */ /* 0x000fe40003f66270 */
[----:B------:R-:W-:Y:S01]  /*5df0*/  VIMNMX R61, PT, PT, R33, R72, PT ;  /* 0x00000048213d7248 */ /* 0x000fe20003fe0100 */
[----:B0-----:R-:W-:Y:S01]  /*5e00*/  IMAD.IADD R33, R20, 0x1, R16 ;  /* 0x0000000114217824 */ /* 0x001fe200078e0210 */
[----:B------:R-:W-:Y:S02]  /*5e10*/  SEL R53, R41, R34, !P6 ;  /* 0x0000002229357207 */ /* 0x000fe40007000000 */
[----:B------:R-:W-:Y:S02]  /*5e20*/  SEL R34, R55, 0xb504, P0 ;  /* 0x0000b50437227807 */ /* 0x000fe40000000000 */
[----:B------:R-:W-:Y:S02]  /*5e30*/  ISETP.NE.AND P6, PT, R16, 0xb504, PT ;  /* 0x0000b5041000780c */ /* 0x000fe40003fc5270 */
[----:B------:R-:W-:-:S02]  /*5e40*/  SEL R55, R41, R38, !P5 ;  /* 0x0000002629377207 */ /* 0x000fc40006800000 */
[----:B------:R-:W-:Y:S02]  /*5e50*/  ISETP.GE.AND P5, PT, R34, R59, PT ;  /* 0x0000003b2200720c */ /* 0x000fe40003fa6270 */
[----:B------:R-:W-:Y:S02]  /*5e60*/  ISETP.NE.AND P0, PT, R20, 0xb504, PT ;  /* 0x0000b5041400780c */ /* 0x000fe40003f05270 */
[----:B------:R-:W-:Y:S02]  /*5e70*/  SEL R33, R33, 0xb504, P6 ;  /* 0x0000b50421217807 */ /* 0x000fe40003000000 */
[----:B------:R-:W-:Y:S02]  /*5e80*/  VIMNMX R54, PT, PT, R54, R65, PT ;  /* 0x0000004136367248 */ /* 0x000fe40003fe0100 */
[C---:B------:R-:W-:Y:S02]  /*5e90*/  SEL R40, R41.reuse, R40, !P2 ;  /* 0x0000002829287207 */ /* 0x040fe40005000000 */
[----:B------:R-:W-:-:S02]  /*5ea0*/  SEL R44, R41, R44, !P3 ;  /* 0x0000002c292c7207 */ /* 0x000fc40005800000 */
[----:B------:R-:W-:Y:S02]  /*5eb0*/  SEL R65, R41, R46, !P5 ;  /* 0x0000002e29417207 */ /* 0x000fe40006800000 */
[----:B------:R-:W-:Y:S02]  /*5ec0*/  SEL R33, R33, 0xb504, P0 ;  /* 0x0000b50421217807 */ /* 0x000fe40000000000 */
[----:B------:R-:W-:Y:S01]  /*5ed0*/  @P4 SEL R41, R36, R32, !P1 ;  /* 0x0000002024294207 */ /* 0x000fe20004800000 */
[----:B-1----:R-:W-:Y:S01]  /*5ee0*/  IMAD.IADD R32, R20, 0x1, R24 ;  /* 0x0000000114207824 */ /* 0x002fe200078e0218 */
[----:B------:R-:W-:Y:S02]  /*5ef0*/  ISETP.NE.AND P1, PT, R24, 0xb504, PT ;  /* 0x0000b5041800780c */ /* 0x000fe40003f25270 */
[----:B------:R-:W-:Y:S02]  /*5f00*/  ISETP.GE.AND P5, PT, R33, R62, PT ;  /* 0x0000003e2100720c */ /* 0x000fe40003fa6270 */
[----:B------:R-:W-:Y:S01]  /*5f10*/  VIMNMX R62, PT, PT, R62, R33, PT ;  /* 0x000000213e3e7248 */ /* 0x000fe20003fe0100 */
[----:B--2---:R-:W-:Y:S01]  /*5f20*/  IMAD.IADD R33, R20, 0x1, R28 ;  /* 0x0000000114217824 */ /* 0x004fe200078e021c */
[----:B------:R-:W-:-:S02]  /*5f30*/  SEL R32, R32, 0xb504, P1 ;  /* 0x0000b50420207807 */ /* 0x000fc40000800000 */
[----:B------:R-:W-:Y:S02]  /*5f40*/  ISETP.NE.AND P2, PT, R28, 0xb504, PT ;  /* 0x0000b5041c00780c */ /* 0x000fe40003f45270 */
[----:B------:R-:W-:Y:S01]  /*5f50*/  VIMNMX R59, PT, PT, R59, R34, PT ;  /* 0x000000223b3b7248 */ /* 0x000fe20003fe0100 */
[--C-:B------:R-:W-:Y:S01]  /*5f60*/  IMAD.IADD R34, R16, 0x1, R21.reuse ;  /* 0x0000000110227824 */ /* 0x100fe200078e0215 */
[----:B------:R-:W-:Y:S02]  /*5f70*/  SEL R38, R32, 0xb504, P0 ;  /* 0x0000b50420267807 */ /* 0x000fe40000000000 */
[----:B------:R-:W-:Y:S01]  /*5f80*/  SEL R33, R33, 0xb504, P2 ;  /* 0x0000b50421217807 */ /* 0x000fe20001000000 */
[----:B------:R-:W-:Y:S01]  /*5f90*/  VIADD R46, R2, 0xc ;  /* 0x0000000c022e7836 */ /* 0x000fe20000000000 */
[----:B------:R-:W-:Y:S01]  /*5fa0*/  ISETP.GE.AND P4, PT, R38, R67, PT ;  /* 0x000000432600720c */ /* 0x000fe20003f86270 */
[----:B------:R-:W-:Y:S01]  /*5fb0*/  IMAD.IADD R32, R24, 0x1, R21 ;  /* 0x0000000118207824 */ /* 0x000fe200078e0215 */
[----:B------:R-:W-:-:S02]  /*5fc0*/  ISETP.NE.AND P3, PT, R21, 0xb504, PT ;  /* 0x0000b5041500780c */ /* 0x000fc40003f65270 */
[----:B------:R-:W-:Y:S02]  /*5fd0*/  SEL R34, R34, 0xb504, P6 ;  /* 0x0000b50422227807 */ /* 0x000fe40003000000 */
[----:B------:R-:W-:Y:S01]  /*5fe0*/  SEL R36, R33, 0xb504, P0 ;  /* 0x0000b50421247807 */ /* 0x000fe20000000000 */
[----:B------:R-:W-:Y:S01]  /*5ff0*/  IMAD.IADD R33, R16, 0x1, R22 ;  /* 0x0000000110217824 */ /* 0x000fe200078e0216 */
[----:B------:R-:W-:Y:S02]  /*6000*/  SEL R52, R46, R52, !P4 ;  /* 0x000000342e347207 */ /* 0x000fe40006000000 */
[----:B------:R-:W-:Y:S02]  /*6010*/  SEL R34, R34, 0xb504, P3 ;  /* 0x0000b50422227807 */ /* 0x000fe40001800000 */
[----:B------:R-:W-:Y:S02]  /*6020*/  ISETP.GE.AND P4, PT, R36, R57, PT ;  /* 0x000000392400720c */ /* 0x000fe40003f86270 */
[----:B------:R-:W-:-:S02]  /*6030*/  SEL R32, R32, 0xb504, P1 ;  /* 0x0000b50420207807 */ /* 0x000fc40000800000 */
[----:B------:R-:W-:Y:S02]  /*6040*/  SEL R50, R46, R50, !P5 ;  /* 0x000000322e327207 */ /* 0x000fe40006800000 */
[----:B------:R-:W-:Y:S02]  /*6050*/  ISETP.GE.AND P5, PT, R34, R69, PT ;  /* 0x000000452200720c */ /* 0x000fe40003fa6270 */
[----:B------:R-:W-:Y:S02]  /*6060*/  SEL R71, R46, R39, !P4 ;  /* 0x000000272e477207 */ /* 0x000fe40006000000 */
[----:B------:R-:W-:Y:S02]  /*6070*/  VIMNMX R64, PT, PT, R64, R35, PT ;  /* 0x0000002340407248 */ /* 0x000fe40003fe0100 */
[----:B------:R-:W-:Y:S02]  /*6080*/  VIMNMX R69, PT, PT, R69, R34, PT ;  /* 0x0000002245457248 */ /* 0x000fe40003fe0100 */
[----:B------:R-:W-:-:S02]  /*6090*/  SEL R73, R33, 0xb504, P6 ;  /* 0x0000b50421497807 */ /* 0x000fc40003000000 */
[----:B------:R-:W-:Y:S02]  /*60a0*/  SEL R39, R32, 0xb504, P3 ;  /* 0x0000b50420277807 */ /* 0x000fe40001800000 */
[----:B------:R-:W0:Y:S01]  /*60b0*/  LDS.128 R32, [R7+0x1b0] ;  /* 0x0001b00007207984 */ /* 0x000e220000000c00 */
[----:B------:R-:W-:Y:S02]  /*60c0*/  ISETP.NE.AND P4, PT, R22, 0xb504, PT ;  /* 0x0000b5041600780c */ /* 0x000fe40003f85270 */
[----:B------:R-:W-:Y:S02]  /*60d0*/  SEL R72, R46, R37, !P5 ;  /* 0x000000252e487207 */ /* 0x000fe40006800000 */
[----:B------:R-:W-:Y:S02]  /*60e0*/  ISETP.GE.AND P5, PT, R39, R66, PT ;  /* 0x000000422700720c */ /* 0x000fe40003fa6270 */
[----:B------:R-:W-:Y:S01]  /*60f0*/  SEL R73, R73, 0xb504, P4 ;  /* 0x0000b50449497807 */ /* 0x000fe20002000000 */
[----:B------:R-:W-:Y:S01]  /*6100*/  IMAD.IADD R37, R24, 0x1, R22 ;  /* 0x0000000118257824 */ /* 0x000fe200078e0216 */
[----:B------:R-:W-:Y:S01]  /*6110*/  SEL R51, R46, R51, !P5 ;  /* 0x000000332e337207 */ /* 0x000fe20006800000 */
[----:B------:R-:W-:Y:S01]  /*6120*/  IMAD.IADD R24, R24, 0x1, R23 ;  /* 0x0000000118187824 */ /* 0x000fe200078e0217 */
[----:B------:R-:W-:-:S02]  /*6130*/  ISETP.GE.AND P5, PT, R73, R68, PT ;  /* 0x000000444900720c */ /* 0x000fc40003fa6270 */
[----:B------:R-:W-:Y:S01]  /*6140*/  VIMNMX R68, PT, PT, R68, R73, PT ;  /* 0x0000004944447248 */ /* 0x000fe20003fe0100 */
[----:B------:R-:W-:Y:S01]  /*6150*/  IMAD.IADD R73, R16, 0x1, R23 ;  /* 0x0000000110497824 */ /* 0x000fe200078e0217 */
[----:B------:R-:W-:Y:S02]  /*6160*/  SEL R16, R37, 0xb504, P1 ;  /* 0x0000b50425107807 */ /* 0x000fe40000800000 */
[----:B------:R-:W-:Y:S01]  /*6170*/  SEL R37, R24, 0xb504, P1 ;  /* 0x0000b50418257807 */ /* 0x000fe20000800000 */
[----:B------:R-:W-:Y:S01]  /*6180*/  IMAD.IADD R24, R28, 0x1, R21 ;  /* 0x000000011c187824 */ /* 0x000fe200078e0215 */
[----:B------:R-:W-:Y:S02]  /*6190*/  SEL R16, R16, 0xb504, P4 ;  /* 0x0000b50410107807 */ /* 0x000fe40002000000 */
[----:B------:R-:W-:Y:S02]  /*61a0*/  SEL R73, R73, 0xb504, P6 ;  /* 0x0000b50449497807 */ /* 0x000fe40003000000 */
[----:B------:R-:W-:-:S02]  /*61b0*/  ISETP.NE.AND P6, PT, R23, 0xb504, PT ;  /* 0x0000b5041700780c */ /* 0x000fc40003fc5270 */
[----:B------:R-:W-:Y:S02]  /*61c0*/  SEL R60, R46, R60, !P5 ;  /* 0x0000003c2e3c7207 */ /* 0x000fe40006800000 */
[----:B------:R-:W-:Y:S02]  /*61d0*/  ISETP.GE.AND P5, PT, R16, R63, PT ;  /* 0x0000003f1000720c */ /* 0x000fe40003fa6270 */
[----:B------:R-:W-:Y:S02]  /*61e0*/  SEL R24, R24, 0xb504, P2 ;  /* 0x0000b50418187807 */ /* 0x000fe40001000000 */
[----:B------:R-:W-:Y:S01]  /*61f0*/  VIMNMX R63, PT, PT, R63, R16, PT ;  /* 0x000000103f3f7248 */ /* 0x000fe20003fe0100 */
[----:B0-----:R-:W-:Y:S01]  /*6200*/  IMAD.IADD R20, R20, 0x1, R32 ;  /* 0x0000000114147824 */ /* 0x001fe200078e0220 */
[C---:B------:R-:W-:Y:S01]  /*6210*/  ISETP.NE.AND P1, PT, R32.reuse, 0xb504, PT ;  /* 0x0000b5042000780c */ /* 0x040fe20003f25270 */
[----:B------:R-:W-:-:S03]  /*6220*/  IMAD.IADD R21, R32, 0x1, R21 ;  /* 0x0000000120157824 */ /* 0x000fc600078e0215 */
[----:B------:R-:W-:Y:S02]  /*6230*/  SEL R16, R20, 0xb504, P1 ;  /* 0x0000b50414107807 */ /* 0x000fe40000800000 */
[----:B------:R-:W-:Y:S02]  /*6240*/  SEL R20, R37, 0xb504, P6 ;  /* 0x0000b50425147807 */ /* 0x000fe40003000000 */
[----:B------:R-:W-:Y:S02]  /*6250*/  SEL R21, R21, 0xb504, P1 ;  /* 0x0000b50415157807 */ /* 0x000fe40000800000 */
[----:B------:R-:W-:Y:S02]  /*6260*/  SEL R37, R24, 0xb504, P3 ;  /* 0x0000b50418257807 */ /* 0x000fe40001800000 */
[----:B------:R-:W-:Y:S02]  /*6270*/  SEL R21, R21, 0xb504, P3 ;  /* 0x0000b50415157807 */ /* 0x000fe40001800000 */
[----:B------:R-:W-:-:S02]  /*6280*/  ISETP.GE.AND P3, PT, R37, R48, PT ;  /* 0x000000302500720c */ /* 0x000fc40003f66270 */
[----:B------:R-:W-:Y:S02]  /*6290*/  VIMNMX R67, PT, PT, R67, R38, PT ;  /* 0x0000002643437248 */ /* 0x000fe40003fe0100 */
[----:B------:R-:W-:Y:S02]  /*62a0*/  VIMNMX R66, PT, PT, R66, R39, PT ;  /* 0x0000002742427248 */ /* 0x000fe40003fe0100 */
[----:B------:R-:W-:Y:S02]  /*62b0*/  VIMNMX R57, PT, PT, R57, R36, PT ;  /* 0x0000002439397248 */ /* 0x000fe40003fe0100 */
[----:B------:R-:W-:Y:S02]  /*62c0*/  VIMNMX R48, PT, PT, R48, R37, PT ;  /* 0x0000002530307248 */ /* 0x000fe40003fe0100 */
[----:B------:R-:W0:Y:S01]  /*62d0*/  LDS.128 R36, [R3+0xd00] ;  /* 0x000d000003247984 */ /* 0x000e220000000c00 */
[----:B------:R-:W-:Y:S02]  /*62e0*/  SEL R16, R16, 0xb504, P0 ;  /* 0x0000b50410107807 */ /* 0x000fe40000000000 */
[----:B------:R-:W-:-:S02]  /*62f0*/  ISETP.GE.AND P0, PT, R20, R61, PT ;  /* 0x0000003d1400720c */ /* 0x000fc40003f06270 */
[----:B------:R-:W-:Y:S01]  /*6300*/  VIMNMX R61, PT, PT, R61, R20, PT ;  /* 0x000000143d3d7248 */ /* 0x000fe20003fe0100 */
[--C-:B------:R-:W-:Y:S01]  /*6310*/  IMAD.IADD R20, R28, 0x1, R22.reuse ;  /* 0x000000011c147824 */ /* 0x100fe200078e0216 */
[----:B------:R-:W-:Y:S01]  /*6320*/  SEL R73, R73, 0xb504, P6 ;  /* 0x0000b50449497807 */ /* 0x000fe20003000000 */
[----:B------:R-:W-:Y:S01]  /*6330*/  IMAD.IADD R22, R32, 0x1, R22 ;  /* 0x0000000120167824 */ /* 0x000fe200078e0216 */
[----:B------:R-:W-:Y:S01]  /*6340*/  SEL R42, R46, R42, !P5 ;  /* 0x0000002a2e2a7207 */ /* 0x000fe20006800000 */
[--C-:B------:R-:W-:Y:S01]  /*6350*/  IMAD.IADD R32, R32, 0x1, R23.reuse ;  /* 0x0000000120207824 */ /* 0x100fe200078e0217 */
[----:B------:R-:W-:Y:S01]  /*6360*/  SEL R20, R20, 0xb504, P2 ;  /* 0x0000b50414147807 */ /* 0x000fe20001000000 */
[----:B------:R-:W-:Y:S01]  /*6370*/  IMAD.IADD R28, R28, 0x1, R23 ;  /* 0x000000011c1c7824 */ /* 0x000fe200078e0217 */
[----:B------:R-:W-:Y:S02]  /*6380*/  ISETP.GE.AND P5, PT, R73, R70, PT ;  /* 0x000000464900720c */ /* 0x000fe40003fa6270 */
[----:B------:R-:W-:-:S02]  /*6390*/  VIMNMX R70, PT, PT, R70, R73, PT ;  /* 0x0000004946467248 */ /* 0x000fc40003fe0100 */
[----:B------:R-:W-:Y:S02]  /*63a0*/  SEL R73, R20, 0xb504, P4 ;  /* 0x0000b50414497807 */ /* 0x000fe40002000000 */
[----:B------:R-:W-:Y:S02]  /*63b0*/  SEL R32, R32, 0xb504, P1 ;  /* 0x0000b50420207807 */ /* 0x000fe40000800000 */
[----:B------:R-:W-:Y:S02]  /*63c0*/  SEL R22, R22, 0xb504, P1 ;  /* 0x0000b50416167807 */ /* 0x000fe40000800000 */
[----:B------:R-:W-:Y:S02]  /*63d0*/  SEL R28, R28, 0xb504, P2 ;  /* 0x0000b5041c1c7807 */ /* 0x000fe40001000000 */
[----:B------:R-:W-:Y:S02]  /*63e0*/  ISETP.GE.AND P1, PT, R21, R54, PT ;  /* 0x000000361500720c */ /* 0x000fe40003f26270 */
[----:B------:R-:W-:-:S02]  /*63f0*/  ISETP.GE.AND P2, PT, R73, R56, PT ;  /* 0x000000384900720c */ /* 0x000fc40003f46270 */
[----:B------:R-:W-:Y:S02]  /*6400*/  VIMNMX R54, PT, PT, R54, R21, PT ;  /* 0x0000001536367248 */ /* 0x000fe40003fe0100 */
[----:B------:R-:W-:Y:S02]  /*6410*/  SEL R20, R46, R45, !P3 ;  /* 0x0000002d2e147207 */ /* 0x000fe40005800000 */
[----:B------:R-:W-:Y:S02]  /*6420*/  SEL R21, R32, 0xb504, P6 ;  /* 0x0000b50420157807 */ /* 0x000fe40003000000 */
[----:B------:R-:W-:Y:S02]  /*6430*/  ISETP.GE.AND P3, PT, R16, R49, PT ;  /* 0x000000311000720c */ /* 0x000fe40003f66270 */
[----:B------:R-:W-:Y:S02]  /*6440*/  SEL R23, R22, 0xb504, P4 ;  /* 0x0000b50416177807 */ /* 0x000fe40002000000 */
[----:B------:R-:W-:-:S02]  /*6450*/  VIMNMX R49, PT, PT, R49, R16, PT ;  /* 0x0000001031317248 */ /* 0x000fc40003fe0100 */
[----:B------:R-:W-:Y:S02]  /*6460*/  SEL R16, R46, R53, !P2 ;  /* 0x000000352e107207 */ /* 0x000fe40005000000 */
[----:B------:R-:W-:Y:S02]  /*6470*/  SEL R28, R28, 0xb504, P6 ;  /* 0x0000b5041c1c7807 */ /* 0x000fe40003000000 */
[----:B------:R-:W-:Y:S02]  /*6480*/  ISETP.GE.AND P2, PT, R21, R64, PT ;  /* 0x000000401500720c */ /* 0x000fe40003f46270 */
[----:B------:R-:W-:Y:S01]  /*6490*/  VIMNMX R64, PT, PT, R64, R21, PT ;  /* 0x0000001540407248 */ /* 0x000fe20003fe0100 */
[----:B0-----:R-:W-:Y:S01]  /*64a0*/  IMAD.IADD R21, R36, 0x1, R17 ;  /* 0x0000000124157824 */ /* 0x001fe200078e0211 */
[----:B------:R-:W-:Y:S02]  /*64b0*/  ISETP.GE.AND P6, PT, R23, R58, PT ;  /* 0x0000003a1700720c */ /* 0x000fe40003fc6270 */
[----:B------:R-:W-:-:S02]  /*64c0*/  SEL R74, R46, R43, !P3 ;  /* 0x0000002b2e4a7207 */ /* 0x000fc40005800000 */
[----:B------:R-:W-:Y:S02]  /*64d0*/  ISETP.NE.AND P3, PT, R17, 0xb504, PT ;  /* 0x0000b5041100780c */ /* 0x000fe40003f65270 */
[----:B------:R-:W-:Y:S01]  /*64e0*/  ISETP.GE.AND P4, PT, R28, R59, PT ;  /* 0x0000003b1c00720c */ /* 0x000fe20003f86270 */
[----:B------:R-:W-:Y:S01]  /*64f0*/  IMAD.IADD R22, R36, 0x1, R25 ;  /* 0x0000000124167824 */ /* 0x000fe200078e0219 */
[----:B------:R-:W-:Y:S02]  /*6500*/  VIMNMX R59, PT, PT, R59, R28, PT ;  /* 0x0000001c3b3b7248 */ /* 0x000fe40003fe0100 */
[C---:B------:R-:W-:Y:S02]  /*6510*/  SEL R24, R46.reuse, R47, !P1 ;  /* 0x0000002f2e187207 */ /* 0x040fe40004800000 */
[----:B------:R-:W-:Y:S02]  /*6520*/  SEL R28, R46, R55, !P6 ;  /* 0x000000372e1c7207 */ /* 0x000fe40007000000 */
[----:B------:R-:W-:-:S02]  /*6530*/  ISETP.NE.AND P1, PT, R25, 0xb504, PT ;  /* 0x0000b5041900780c */ /* 0x000fc40003f25270 */
[----:B------:R-:W-:Y:S02]  /*6540*/  ISETP.NE.AND P6, PT, R36, 0xb504, PT ;  /* 0x0000b5042400780c */ /* 0x000fe40003fc5270 */
[----:B------:R-:W-:Y:S02]  /*6550*/  SEL R21, R21, 0xb504, P3 ;  /* 0x0000b50415157807 */ /* 0x000fe40001800000 */
[----:B------:R-:W-:Y:S01]  /*6560*/  VIMNMX R58, PT, PT, R58, R23, PT ;  /* 0x000000173a3a7248 */ /* 0x000fe20003fe0100 */
[----:B------:R-:W-:Y:S01]  /*6570*/  IMAD.IADD R23, R36, 0x1, R29 ;  /* 0x0000000124177824 */ /* 0x000fe200078e021d */
[----:B------:R-:W-:Y:S02]  /*6580*/  SEL R40, R46, R40, !P5 ;  /* 0x000000282e287207 */ /* 0x000fe40006800000 */
[----:B------:R-:W-:Y:S02]  /*6590*/  SEL R21, R21, 0xb504, P6 ;  /* 0x0000b50415157807 */ /* 0x000fe40003000000 */
[----:B------:R-:W-:-:S02]  /*65a0*/  SEL R22, R22, 0xb504, P1 ;  /* 0x0000b50416167807 */ /* 0x000fc40000800000 */
[----:B------:R-:W-:Y:S01]  /*65b0*/  ISETP.NE.AND P5, PT, R29, 0xb504, PT ;  /* 0x0000b5041d00780c */ /* 0x000fe20003fa5270 */
[----:B------:R-:W-:Y:S01]  /*65c0*/  VIADD R43, R2, 0xd ;  /* 0x0000000d022b7836 */ /* 0x000fe20000000000 */
[----:B------:R-:W-:Y:S02]  /*65d0*/  SEL R44, R46, R44, !P0 ;  /* 0x0000002c2e2c7207 */ /* 0x000fe40004000000 */
[----:B------:R-:W-:Y:S02]  /*65e0*/  ISETP.GE.AND P0, PT, R21, R62, PT ;  /* 0x0000003e1500720c */ /* 0x000fe40003f06270 */
[----:B------:R-:W-:Y:S02]  /*65f0*/  SEL R22, R22, 0xb504, P6 ;  /* 0x0000b50416167807 */ /* 0x000fe40003000000 */
[----:B------:R-:W-:Y:S01]  /*6600*/  SEL R23, R23, 0xb504, P5 ;  /* 0x0000b50417177807 */ /* 0x000fe20002800000 */
[----:B------:R-:W-:Y:S01]  /*6610*/  IMAD.IADD R36, R36, 0x1, R33 ;  /* 0x0000000124247824 */ /* 0x000fe200078e0221 */
[----:B------:R-:W-:-:S02]  /*6620*/  SEL R32, R46, R65, !P4 ;  /* 0x000000412e207207 */ /* 0x000fc40006000000 */
[----:B------:R-:W-:Y:S02]  /*6630*/  ISETP.GE.AND P4, PT, R22, R67, PT ;  /* 0x000000431600720c */ /* 0x000fe40003f86270 */
[----:B------:R-:W-:Y:S02]  /*6640*/  SEL R50, R43, R50, !P0 ;  /* 0x000000322b327207 */ /* 0x000fe40004000000 */
[----:B------:R-:W-:Y:S02]  /*6650*/  SEL R76, R23, 0xb504, P6 ;  /* 0x0000b504174c7807 */ /* 0x000fe40003000000 */
[----:B------:R-:W-:Y:S01]  /*6660*/  ISETP.NE.AND P0, PT, R33, 0xb504, PT ;  /* 0x0000b5042100780c */ /* 0x000fe20003f05270 */
[----:B------:R-:W-:Y:S01]  /*6670*/  IMAD.IADD R23, R37, 0x1, R17 ;  /* 0x0000000125177824 */ /* 0x000fe200078e0211 */
[----:B------:R-:W-:Y:S02]  /*6680*/  SEL R52, R43, R52, !P4 ;  /* 0x000000342b347207 */ /* 0x000fe40006000000 */
[----:B------:R-:W-:-:S02]  /*6690*/  ISETP.GE.AND P4, PT, R76, R57, PT ;  /* 0x000000394c00720c */ /* 0x000fc40003f86270 */
[----:B------:R-:W-:Y:S02]  /*66a0*/  SEL R36, R36, 0xb504, P0 ;  /* 0x0000b50424247807 */ /* 0x000fe40000000000 */
[----:B------:R-:W-:Y:S01]  /*66b0*/  VIMNMX R62, PT, PT, R62, R21, PT ;  /* 0x000000153e3e7248 */ /* 0x000fe20003fe0100 */
[--C-:B------:R-:W-:Y:S01]  /*66c0*/  IMAD.IADD R21, R38, 0x1, R17.reuse ;  /* 0x0000000126157824 */ /* 0x100fe200078e0211 */
[----:B------:R-:W-:Y:S01]  /*66d0*/  VIMNMX R67, PT, PT, R67, R22, PT ;  /* 0x0000001643437248 */ /* 0x000fe20003fe0100 */
[----:B------:R-:W-:Y:S01]  /*66e0*/  IMAD.IADD R22, R39, 0x1, R17 ;  /* 0x0000000127167824 */ /* 0x000fe200078e0211 */
[----:B------:R-:W-:Y:S01]  /*66f0*/  SEL R71, R43, R71, !P4 ;  /* 0x000000472b477207 */ /* 0x000fe20006000000 */
[C---:B------:R-:W-:Y:S01]  /*6700*/  IMAD.IADD R17, R37.reuse, 0x1, R25 ;  /* 0x0000000125117824 */ /* 0x040fe200078e0219 */
[----:B------:R-:W-:Y:S02]  /*6710*/  SEL R53, R36, 0xb504, P6 ;  /* 0x0000b50424357807 */ /* 0x000fe40003000000 */
[----:B------:R-:W-:-:S02]  /*6720*/  ISETP.NE.AND P4, PT, R37, 0xb504, PT ;  /* 0x0000b5042500780c */ /* 0x000fc40003f85270 */
[----:B------:R-:W-:Y:S01]  /*6730*/  SEL R47, R23, 0xb504, P3 ;  /* 0x0000b504172f7807 */ /* 0x000fe20001800000 */
[--C-:B------:R-:W-:Y:S01]  /*6740*/  IMAD.IADD R23, R38, 0x1, R25.reuse ;  /* 0x0000000126177824 */ /* 0x100fe200078e0219 */
[----:B------:R-:W-:Y:S01]  /*6750*/  ISETP.GE.AND P6, PT, R53, R49, PT ;  /* 0x000000313500720c */ /* 0x000fe20003fc6270 */
[----:B------:R-:W-:Y:S01]  /*6760*/  IMAD.IADD R36, R39, 0x1, R25 ;  /* 0x0000000127247824 */ /* 0x000fe200078e0219 */
[----:B------:R-:W-:Y:S01]  /*6770*/  SEL R47, R47, 0xb504, P4 ;  /* 0x0000b5042f2f7807 */ /* 0x000fe20002000000 */
[----:B------:R-:W-:Y:S01]  /*6780*/  IMAD.IADD R25, R37, 0x1, R29 ;  /* 0x0000000125197824 */ /* 0x000fe200078e021d */
[----:B------:R-:W-:Y:S02]  /*6790*/  SEL R65, R17, 0xb504, P1 ;  /* 0x0000b50411417807 */ /* 0x000fe40000800000 */
[----:B------:R-:W-:Y:S02]  /*67a0*/  SEL R17, R43, R74, !P6 ;  /* 0x0000004a2b117207 */ /* 0x000fe40007000000 */
[----:B------:R-:W-:-:S02]  /*67b0*/  ISETP.GE.AND P6, PT, R47, R69, PT ;  /* 0x000000452f00720c */ /* 0x000fc40003fc6270 */
[----:B------:R-:W-:Y:S01]  /*67c0*/  SEL R65, R65, 0xb504, P4 ;  /* 0x0000b50441417807 */ /* 0x000fe20002000000 */
[----:B------:R-:W-:Y:S01]  /*67d0*/  IMAD.IADD R37, R37, 0x1, R33 ;  /* 0x0000000125257824 */ /* 0x000fe200078e0221 */
[----:B------:R-:W-:Y:S02]  /*67e0*/  SEL R25, R25, 0xb504, P5 ;  /* 0x0000b50419197807 */ /* 0x000fe40002800000 */
[----:B------:R-:W-:Y:S02]  /*67f0*/  SEL R72, R43, R72, !P6 ;  /* 0x000000482b487207 */ /* 0x000fe40007000000 */
[----:B------:R-:W-:Y:S02]  /*6800*/  ISETP.GE.AND P6, PT, R65, R66, PT ;  /* 0x000000424100720c */ /* 0x000fe40003fc6270 */
[----:B------:R-:W-:Y:S02]  /*6810*/  SEL R55, R25, 0xb504, P4 ;  /* 0x0000b50419377807 */ /* 0x000fe40002000000 */
[----:B------:R-:W-:-:S02]  /*6820*/  VIMNMX R56, PT, PT, R56, R73, PT ;  /* 0x0000004938387248 */ /* 0x000fc40003fe0100 */
[----:B------:R-:W-:Y:S02]  /*6830*/  SEL R73, R37, 0xb504, P0 ;  /* 0x0000b50425497807 */ /* 0x000fe40000000000 */
[----:B------:R-:W-:Y:S02]  /*6840*/  SEL R51, R43, R51, !P6 ;  /* 0x000000332b337207 */ /* 0x000fe40007000000 */
[----:B------:R-:W-:Y:S01]  /*6850*/  ISETP.GE.AND P6, PT, R55, R48, PT ;  /* 0x000000303700720c */ /* 0x000fe20003fc6270 */
[C-C-:B------:R-:W-:Y:S01]  /*6860*/  IMAD.IADD R45, R38.reuse, 0x1, R29.reuse ;  /* 0x00000001262d7824 */ /* 0x140fe200078e021d */
[----:B------:R-:W-:Y:S01]  /*6870*/  SEL R73, R73, 0xb504, P4 ;  /* 0x0000b50449497807 */ /* 0x000fe20002000000 */
[----:B------:R-:W-:Y:S01]  /*6880*/  IMAD.IADD R37, R39, 0x1, R29 ;  /* 0x0000000127257824 */ /* 0x000fe200078e021d */
[C---:B------:R-:W-:Y:S01]  /*6890*/  ISETP.NE.AND P4, PT, R38.reuse, 0xb504, PT ;  /* 0x0000b5042600780c */ /* 0x040fe20003f85270 */
[--C-:B------:R-:W-:Y:S01]  /*68a0*/  IMAD.IADD R38, R38, 0x1, R33.reuse ;  /* 0x0000000126267824 */ /* 0x100fe200078e0221 */
[----:B------:R-:W-:Y:S01]  /*68b0*/  SEL R25, R43, R20, !P6 ;  /* 0x000000142b197207 */ /* 0x000fe20007000000 */
[C---:B------:R-:W-:Y:S01]  /*68c0*/  IMAD.IADD R33, R39.reuse, 0x1, R33 ;  /* 0x0000000127217824 */ /* 0x040fe200078e0221 */
[----:B------:R-:W-:-:S02]  /*68d0*/  ISETP.NE.AND P6, PT, R39, 0xb504, PT ;  /* 0x0000b5042700780c */ /* 0x000fc40003fc5270 */
[----:B------:R-:W-:Y:S02]  /*68e0*/  VIMNMX R29, PT, PT, R49, R53, PT ;  /* 0x00000035311d7248 */ /* 0x000fe40003fe0100 */
[----:B------:R-:W-:Y:S02]  /*68f0*/  VIMNMX R69, PT, PT, R69, R47, PT ;  /* 0x0000002f45457248 */ /* 0x000fe40003fe0100 */
[----:B------:R-:W-:Y:S02]  /*6900*/  SEL R47, R21, 0xb504, P3 ;  /* 0x0000b504152f7807 */ /* 0x000fe40001800000 */
[----:B------:R-:W-:Y:S02]  /*6910*/  SEL R39, R22, 0xb504, P3 ;  /* 0x0000b50416277807 */ /* 0x000fe40001800000 */
[----:B------:R-:W-:Y:S02]  /*6920*/  SEL R49, R23, 0xb504, P1 ;  /* 0x0000b50417317807 */ /* 0x000fe40000800000 */
[----:B------:R-:W0:Y:S01]  /*6930*/  LDS.128 R20, [R3+0xe00] ;  /* 0x000e000003147984 */ /* 0x000e220000000c00 */
[----:B------:R-:W-:-:S02]  /*6940*/  SEL R45, R45, 0xb504, P5 ;  /* 0x0000b5042d2d7807 */ /* 0x000fc40002800000 */
        /* <DEDUP_REMOVED lines=10> */
[----:B------:R-:W-:Y:S02]  /*69f0*/  SEL R45, R33, 0xb504, P6 ;  /* 0x0000b504212d7807 */ /* 0x000fe40003000000 */
[----:B------:R-:W-:-:S02]  /*6a00*/  SEL R36, R36, 0xb504, P1 ;  /* 0x0000b50424247807 */ /* 0x000fc40000800000 */
[----:B------:R-:W-:Y:S02]  /*6a10*/  ISETP.GE.AND P4, PT, R47, R68, PT ;  /* 0x000000442f00720c */ /* 0x000fe40003f86270 */
[----:B------:R-:W-:Y:S02]  /*6a20*/  SEL R39, R39, 0xb504, P6 ;  /* 0x0000b50427277807 */ /* 0x000fe40003000000 */
[----:B------:R-:W-:Y:S02]  /*6a30*/  SEL R24, R43, R24, !P3 ;  /* 0x000000182b187207 */ /* 0x000fe40005800000 */
[----:B------:R-:W-:Y:S02]  /*6a40*/  ISETP.GE.AND P1, PT, R38, R63, PT ;  /* 0x0000003f2600720c */ /* 0x000fe40003f26270 */
[----:B------:R-:W-:Y:S02]  /*6a50*/  ISETP.GE.AND P0, PT, R53, R58, PT ;  /* 0x0000003a3500720c */ /* 0x000fe40003f06270 */
[----:B------:R-:W-:-:S02]  /*6a60*/  ISETP.GE.AND P3, PT, R45, R64, PT ;  /* 0x000000402d00720c */ /* 0x000fc40003f66270 */
[----:B------:R-:W-:Y:S02]  /*6a70*/  SEL R36, R36, 0xb504, P6 ;  /* 0x0000b50424247807 */ /* 0x000fe40003000000 */
[----:B------:R-:W-:Y:S02]  /*6a80*/  VIMNMX R63, PT, PT, R63, R38, PT ;  /* 0x000000263f3f7248 */ /* 0x000fe40003fe0100 */
[----:B------:R-:W-:Y:S02]  /*6a90*/  SEL R33, R43, R60, !P4 ;  /* 0x0000003c2b217207 */ /* 0x000fe40006000000 */
[----:B------:R-:W-:Y:S02]  /*6aa0*/  ISETP.GE.AND P4, PT, R39, R70, PT ;  /* 0x000000462700720c */ /* 0x000fe40003f86270 */
[----:B------:R-:W-:Y:S02]  /*6ab0*/  SEL R38, R37, 0xb504, P6 ;  /* 0x0000b50425267807 */ /* 0x000fe40003000000 */
[----:B------:R-:W-:-:S02]  /*6ac0*/  VIMNMX R64, PT, PT, R64, R45, PT ;  /* 0x0000002d40407248 */ /* 0x000fc40003fe0100 */
[----:B------:R-:W-:Y:S02]  /*6ad0*/  VIMNMX R70, PT, PT, R70, R39, PT ;  /* 0x0000002746467248 */ /* 0x000fe40003fe0100 */
[C---:B------:R-:W-:Y:S02]  /*6ae0*/  SEL R37, R43.reuse, R42, !P1 ;  /* 0x0000002a2b257207 */ /* 0x040fe40004800000 */
[C---:B------:R-:W-:Y:S01]  /*6af0*/  SEL R45, R43.reuse, R28, !P0 ;  /* 0x0000001c2b2d7207 */ /* 0x040fe20004000000 */
[----:B0-----:R-:W-:Y:S01]  /*6b00*/  IMAD.IADD R28, R20, 0x1, R18 ;  /* 0x00000001141c7824 */ /* 0x001fe200078e0212 */
[----:B------:R-:W-:Y:S02]  /*6b10*/  ISETP.GE.AND P1, PT, R36, R61, PT ;  /* 0x0000003d2400720c */ /* 0x000fe40003f26270 */
[----:B------:R-:W-:Y:S02]  /*6b20*/  SEL R39, R43, R16, !P5 ;  /* 0x000000102b277207 */ /* 0x000fe40006800000 */
[----:B------:R-:W-:-:S02]  /*6b30*/  ISETP.NE.AND P5, PT, R18, 0xb504, PT ;  /* 0x0000b5041200780c */ /* 0x000fc40003fa5270 */
[----:B------:R-:W-:Y:S01]  /*6b40*/  ISETP.GE.AND P6, PT, R38, R59, PT ;  /* 0x0000003b2600720c */ /* 0x000fe20003fc6270 */
[--C-:B------:R-:W-:Y:S01]  /*6b50*/  IMAD.IADD R42, R22, 0x1, R18.reuse ;  /* 0x00000001162a7824 */ /* 0x100fe200078e0212 */
[----:B------:R-:W-:Y:S01]  /*6b60*/  VIMNMX R48, PT, PT, R48, R55, PT ;  /* 0x0000003730307248 */ /* 0x000fe20003fe0100 */
[--C-:B------:R-:W-:Y:S01]  /*6b70*/  IMAD.IADD R55, R21, 0x1, R18.reuse ;  /* 0x0000000115377824 */ /* 0x100fe200078e0212 */
[----:B------:R-:W-:Y:S01]  /*6b80*/  VIMNMX R59, PT, PT, R59, R38, PT ;  /* 0x000000263b3b7248 */ /* 0x000fe20003fe0100 */
[----:B------:R-:W-:Y:S01]  /*6b90*/  IMAD.IADD R38, R23, 0x1, R18 ;  /* 0x0000000117267824 */ /* 0x000fe200078e0212 */
[----:B------:R-:W-:Y:S01]  /*6ba0*/  VIMNMX R66, PT, PT, R66, R65, PT ;  /* 0x0000004142427248 */ /* 0x000fe20003fe0100 */
[----:B------:R-:W-:Y:S01]  /*6bb0*/  IMAD.IADD R18, R20, 0x1, R26 ;  /* 0x0000000114127824 */ /* 0x000fe200078e021a */
[----:B------:R-:W-:Y:S02]  /*6bc0*/  VIMNMX R68, PT, PT, R68, R47, PT ;  /* 0x0000002f44447248 */ /* 0x000fe40003fe0100 */
[----:B------:R-:W-:-:S02]  /*6bd0*/  SEL R49, R43, R44, !P1 ;  /* 0x0000002c2b317207 */ /* 0x000fc40004800000 */
[C---:B------:R-:W-:Y:S02]  /*6be0*/  SEL R47, R43.reuse, R40, !P4 ;  /* 0x000000282b2f7207 */ /* 0x040fe40006000000 */
[----:B------:R-:W-:Y:S02]  /*6bf0*/  ISETP.NE.AND P1, PT, R20, 0xb504, PT ;  /* 0x0000b5041400780c */ /* 0x000fe40003f25270 */
[----:B------:R-:W-:Y:S02]  /*6c00*/  SEL R65, R28, 0xb504, P5 ;  /* 0x0000b5041c417807 */ /* 0x000fe40002800000 */
[----:B------:R-:W-:Y:S02]  /*6c10*/  VIMNMX R58, PT, PT, R58, R53, PT ;  /* 0x000000353a3a7248 */ /* 0x000fe40003fe0100 */
[----:B------:R-:W-:Y:S02]  /*6c20*/  ISETP.NE.AND P4, PT, R26, 0xb504, PT ;  /* 0x0000b5041a00780c */ /* 0x000fe40003f85270 */
[----:B------:R-:W-:Y:S01]  /*6c30*/  SEL R53, R43, R32, !P6 ;  /* 0x000000202b357207 */ /* 0x000fe20007000000 */
[--C-:B------:R-:W-:Y:S01]  /*6c40*/  IMAD.IADD R16, R21, 0x1, R26.reuse ;  /* 0x0000000115107824 */ /* 0x100fe200078e021a */
[----:B------:R-:W-:Y:S01]  /*6c50*/  VIMNMX R61, PT, PT, R61, R36, PT ;  /* 0x000000243d3d7248 */ /* 0x000fe20003fe0100 */
[--C-:B------:R-:W-:Y:S01]  /*6c60*/  IMAD.IADD R36, R23, 0x1, R26.reuse ;  /* 0x0000000117247824 */ /* 0x100fe200078e021a */
[----:B------:R-:W-:Y:S01]  /*6c70*/  @P3 SEL R43, R46, R41, !P2 ;  /* 0x000000292e2b3207 */ /* 0x000fe20005000000 */
[----:B------:R-:W-:Y:S01]  /*6c80*/  IMAD.IADD R41, R22, 0x1, R26 ;  /* 0x0000000116297824 */ /* 0x000fe200078e021a */
[----:B------:R-:W-:Y:S01]  /*6c90*/  SEL R65, R65, 0xb504, P1 ;  /* 0x0000b50441417807 */ /* 0x000fe20000800000 */
[----:B------:R-:W-:Y:S01]  /*6ca0*/  IMAD.IADD R26, R20, 0x1, R30 ;  /* 0x00000001141a7824 */ /* 0x000fe200078e021e */
[----:B------:R-:W-:Y:S01]  /*6cb0*/  SEL R18, R18, 0xb504, P4 ;  /* 0x0000b50412127807 */ /* 0x000fe20002000000 */
[----:B------:R-:W-:Y:S01]  /*6cc0*/  VIADD R32, R2, 0xe ;  /* 0x0000000e02207836 */ /* 0x000fe20000000000 */
[----:B------:R-:W-:Y:S01]  /*6cd0*/  ISETP.NE.AND P0, PT, R30, 0xb504, PT ;  /* 0x0000b5041e00780c */ /* 0x000fe20003f05270 */
[----:B------:R-:W-:Y:S01]  /*6ce0*/  IMAD.IADD R20, R20, 0x1, R34 ;  /* 0x0000000114147824 */ /* 0x000fe200078e0222 */
[----:B------:R-:W-:-:S02]  /*6cf0*/  ISETP.GE.AND P2, PT, R65, R62, PT ;  /* 0x0000003e4100720c */ /* 0x000fc40003f46270 */
[----:B------:R-:W-:Y:S02]  /*6d00*/  SEL R46, R18, 0xb504, P1 ;  /* 0x0000b504122e7807 */ /* 0x000fe40000800000 */
[----:B------:R-:W-:Y:S02]  /*6d10*/  ISETP.NE.AND P3, PT, R34, 0xb504, PT ;  /* 0x0000b5042200780c */ /* 0x000fe40003f65270 */
[----:B------:R-:W-:Y:S02]  /*6d20*/  SEL R26, R26, 0xb504, P0 ;  /* 0x0000b5041a1a7807 */ /* 0x000fe40000000000 */
[----:B------:R-:W-:Y:S01]  /*6d30*/  SEL R50, R32, R50, !P2 ;  /* 0x0000003220327207 */ /* 0x000fe20005000000 */
[--C-:B------:R-:W-:Y:S01]  /*6d40*/  IMAD.IADD R44, R21, 0x1, R30.reuse ;  /* 0x00000001152c7824 */ /* 0x100fe200078e021e */
[----:B------:R-:W-:Y:S01]  /*6d50*/  ISETP.GE.AND P2, PT, R46, R67, PT ;  /* 0x000000432e00720c */ /* 0x000fe20003f46270 */
[--C-:B------:R-:W-:Y:S01]  /*6d60*/  IMAD.IADD R40, R22, 0x1, R30.reuse ;  /* 0x0000000116287824 */ /* 0x100fe200078e021e */
[----:B------:R-:W-:Y:S01]  /*6d70*/  VIMNMX R57, PT, PT, R57, R76, PT ;  /* 0x0000004c39397248 */ /* 0x000fe20003fe0100 */
[----:B------:R-:W-:Y:S01]  /*6d80*/  IMAD.IADD R28, R23, 0x1, R30 ;  /* 0x00000001171c7824 */ /* 0x000fe200078e021e */
[----:B------:R-:W-:-:S02]  /*6d90*/  SEL R20, R20, 0xb504, P3 ;  /* 0x0000b50414147807 */ /* 0x000fc40001800000 */
[----:B------:R-:W-:Y:S02]  /*6da0*/  SEL R60, R26, 0xb504, P1 ;  /* 0x0000b5041a3c7807 */ /* 0x000fe40000800000 */
[----:B------:R-:W-:Y:S02]  /*6db0*/  ISETP.NE.AND P6, PT, R21, 0xb504, PT ;  /* 0x0000b5041500780c */ /* 0x000fe40003fc5270 */
[----:B------:R-:W-:Y:S02]  /*6dc0*/  SEL R30, R55, 0xb504, P5 ;  /* 0x0000b504371e7807 */ /* 0x000fe40002800000 */
[----:B------:R-:W-:Y:S02]  /*6dd0*/  SEL R16, R16, 0xb504, P4 ;  /* 0x0000b50410107807 */ /* 0x000fe40002000000 */
[----:B------:R-:W-:Y:S02]  /*6de0*/  SEL R52, R32, R52, !P2 ;  /* 0x0000003420347207 */ /* 0x000fe40005000000 */
[----:B------:R-:W-:-:S02]  /*6df0*/  SEL R20, R20, 0xb504, P1 ;  /* 0x0000b50414147807 */ /* 0x000fc40000800000 */
[----:B------:R-:W-:Y:S02]  /*6e00*/  ISETP.GE.AND P2, PT, R60, R57, PT ;  /* 0x000000393c00720c */ /* 0x000fe40003f46270 */
[----:B------:R-:W-:Y:S02]  /*6e10*/  SEL R30, R30, 0xb504, P6 ;  /* 0x0000b5041e1e7807 */ /* 0x000fe40003000000 */
[----:B------:R-:W-:Y:S02]  /*6e20*/  SEL R55, R16, 0xb504, P6 ;  /* 0x0000b50410377807 */ /* 0x000fe40003000000 */
[----:B------:R-:W-:Y:S02]  /*6e30*/  ISETP.GE.AND P1, PT, R20, R29, PT ;  /* 0x0000001d1400720c */ /* 0x000fe40003f26270 */
[----:B------:R-:W-:Y:S01]  /*6e40*/  SEL R16, R32, R71, !P2 ;  /* 0x0000004720107207 */ /* 0x000fe20005000000 */
[----:B------:R-:W-:Y:S01]  /*6e50*/  IMAD.IADD R21, R21, 0x1, R34 ;  /* 0x0000000115157824 */ /* 0x000fe200078e0222 */
[----:B------:R-:W-:-:S02]  /*6e60*/  ISETP.GE.AND P2, PT, R30, R69, PT ;  /* 0x000000451e00720c */ /* 0x000fc40003f46270 */
[----:B------:R-:W-:Y:S02]  /*6e70*/  SEL R18, R32, R17, !P1 ;  /* 0x0000001120127207 */ /* 0x000fe40004800000 */
[----:B------:R-:W-:Y:S01]  /*6e80*/  SEL R44, R44, 0xb504, P0 ;  /* 0x0000b5042c2c7807 */ /* 0x000fe20000000000 */
[----:B------:R-:W-:Y:S01]  /*6e90*/  IMAD.IADD R17, R22, 0x1, R34 ;  /* 0x0000000116117824 */ /* 0x000fe200078e0222 */
[----:B------:R-:W-:Y:S02]  /*6ea0*/  ISETP.GE.AND P1, PT, R55, R66, PT ;  /* 0x000000423700720c */ /* 0x000fe40003f26270 */
[----:B------:R-:W-:Y:S02]  /*6eb0*/  SEL R72, R32, R72, !P2 ;  /* 0x0000004820487207 */ /* 0x000fe40005000000 */
[----:B------:R-:W-:Y:S02]  /*6ec0*/  ISETP.NE.AND P2, PT, R22, 0xb504, PT ;  /* 0x0000b5041600780c */ /* 0x000fe40003f45270 */
[----:B------:R-:W-:-:S02]  /*6ed0*/  SEL R22, R21, 0xb504, P3 ;  /* 0x0000b50415167807 */ /* 0x000fc40001800000 */
[----:B------:R-:W-:Y:S01]  /*6ee0*/  SEL R21, R44, 0xb504, P6 ;  /* 0x0000b5042c157807 */ /* 0x000fe20003000000 */
[C---:B------:R-:W-:Y:S01]  /*6ef0*/  IMAD.IADD R34, R23.reuse, 0x1, R34 ;  /* 0x0000000117227824 */ /* 0x040fe200078e0222 */
[----:B------:R-:W-:Y:S02]  /*6f00*/  SEL R26, R32, R51, !P1 ;  /* 0x00000033201a7207 */ /* 0x000fe40004800000 */
[----:B------:R-:W-:Y:S02]  /*6f10*/  ISETP.NE.AND P1, PT, R23, 0xb504, PT ;  /* 0x0000b5041700780c */ /* 0x000fe40003f25270 */
[----:B------:R-:W-:Y:S02]  /*6f20*/  SEL R23, R22, 0xb504, P6 ;  /* 0x0000b50416177807 */ /* 0x000fe40003000000 */
[----:B------:R-:W-:Y:S02]  /*6f30*/  ISETP.GE.AND P6, PT, R21, R48, PT ;  /* 0x000000301500720c */ /* 0x000fe40003fc6270 */
[----:B------:R-:W-:-:S02]  /*6f40*/  VIMNMX R54, PT, PT, R54, R73, PT ;  /* 0x0000004936367248 */ /* 0x000fc40003fe0100 */
[----:B------:R-:W-:Y:S02]  /*6f50*/  VIMNMX R69, PT, PT, R69, R30, PT ;  /* 0x0000001e45457248 */ /* 0x000fe40003fe0100 */
[----:B------:R-:W-:Y:S02]  /*6f60*/  SEL R30, R32, R25, !P6 ;  /* 0x00000019201e7207 */ /* 0x000fe40007000000 */
[----:B------:R-:W-:Y:S02]  /*6f70*/  ISETP.GE.AND P6, PT, R23, R54, PT ;  /* 0x000000361700720c */ /* 0x000fe40003fc6270 */
[----:B------:R-:W-:Y:S02]  /*6f80*/  VIMNMX R29, PT, PT, R29, R20, PT ;  /* 0x000000141d1d7248 */ /* 0x000fe40003fe0100 */
[----:B------:R-:W-:Y:S02]  /*6f90*/  VIMNMX R48, PT, PT, R48, R21, PT ;  /* 0x0000001530307248 */ /* 0x000fe40003fe0100 */
[----:B------:R-:W-:-:S02]  /*6fa0*/  VIMNMX R54, PT, PT, R54, R23, PT ;  /* 0x0000001736367248 */ /* 0x000fc40003fe0100 */
[----:B------:R-:W0:Y:S01]  /*6fb0*/  LDS.128 R20, [R3+0xf00] ;  /* 0x000f000003147984 */ /* 0x000e220000000c00 */
[----:B------:R-:W-:Y:S02]  /*6fc0*/  SEL R42, R42, 0xb504, P5 ;  /* 0x0000b5042a2a7807 */ /* 0x000fe40002800000 */
[----:B------:R-:W-:Y:S02]  /*6fd0*/  VIMNMX R67, PT, PT, R67, R46, PT ;  /* 0x0000002e43437248 */ /* 0x000fe40003fe0100 */
[----:B------:R-:W-:Y:S02]  /*6fe0*/  SEL R25, R42, 0xb504, P2 ;  /* 0x0000b5042a197807 */ /* 0x000fe40001000000 */
[----:B------:R-:W-:Y:S02]  /*6ff0*/  SEL R46, R32, R24, !P6 ;  /* 0x00000018202e7207 */ /* 0x000fe40007000000 */
[----:B------:R-:W-:Y:S02]  /*7000*/  SEL R40, R40, 0xb504, P0 ;  /* 0x0000b50428287807 */ /* 0x000fe40000000000 */
[----:B------:R-:W-:-:S02]  /*7010*/  ISETP.GE.AND P6, PT, R25, R68, PT ;  /* 0x000000441900720c */ /* 0x000fc40003fc6270 */
[----:B------:R-:W-:Y:S02]  /*7020*/  VIMNMX R68, PT, PT, R68, R25, PT ;  /* 0x0000001944447248 */ /* 0x000fe40003fe0100 */
[----:B------:R-:W-:Y:S02]  /*7030*/  SEL R41, R41, 0xb504, P4 ;  /* 0x0000b50429297807 */ /* 0x000fe40002000000 */
[----:B------:R-:W-:Y:S02]  /*7040*/  SEL R25, R17, 0xb504, P3 ;  /* 0x0000b50411197807 */ /* 0x000fe40001800000 */
[----:B------:R-:W-:Y:S02]  /*7050*/  SEL R17, R40, 0xb504, P2 ;  /* 0x0000b50428117807 */ /* 0x000fe40001000000 */
        /* <DEDUP_REMOVED lines=8> */
[----:B------:R-:W-:Y:S02]  /*70e0*/  ISETP.GE.AND P0, PT, R17, R70, PT ;  /* 0x000000461100720c */ /* 0x000fe40003f06270 */
[----:B------:R-:W-:Y:S02]  /*70f0*/  SEL R36, R36, 0xb504, P4 ;  /* 0x0000b50424247807 */ /* 0x000fe40002000000 */
[----:B------:R-:W-:Y:S02]  /*7100*/  VIMNMX R70, PT, PT, R70, R17, PT ;  /* 0x0000001146467248 */ /* 0x000fe40003fe0100 */
[----:B------:R-:W-:Y:S02]  /*7110*/  SEL R28, R28, 0xb504, P1 ;  /* 0x0000b5041c1c7807 */ /* 0x000fe40000800000 */
[----:B------:R-:W-:Y:S02]  /*7120*/  SEL R17, R34, 0xb504, P1 ;  /* 0x0000b50422117807 */ /* 0x000fe40000800000 */
[----:B------:R-:W-:-:S02]  /*7130*/  ISETP.GE.AND P5, PT, R24, R63, PT ;  /* 0x0000003f1800720c */ /* 0x000fc40003fa6270 */
[----:B------:R-:W-:Y:S02]  /*7140*/  VIMNMX R63, PT, PT, R63, R24, PT ;  /* 0x000000183f3f7248 */ /* 0x000fe40003fe0100 */
[----:B------:R-:W-:Y:S02]  /*7150*/  SEL R36, R36, 0xb504, P1 ;  /* 0x0000b50424247807 */ /* 0x000fe40000800000 */
[----:B------:R-:W-:Y:S02]  /*7160*/  SEL R24, R32, R33, !P6 ;  /* 0x0000002120187207 */ /* 0x000fe40007000000 */
[----:B------:R-:W-:Y:S02]  /*7170*/  ISETP.GE.AND P6, PT, R28, R59, PT ;  /* 0x0000003b1c00720c */ /* 0x000fe40003fc6270 */
[----:B------:R-:W-:Y:S02]  /*7180*/  ISETP.GE.AND P1, PT, R17, R64, PT ;  /* 0x000000401100720c */ /* 0x000fe40003f26270 */
[----:B------:R-:W-:-:S02]  /*7190*/  VIMNMX R59, PT, PT, R59, R28, PT ;  /* 0x0000001c3b3b7248 */ /* 0x000fc40003fe0100 */
[----:B------:R-:W-:Y:S01]  /*71a0*/  VIMNMX R64, PT, PT, R64, R17, PT ;  /* 0x0000001140407248 */ /* 0x000fe20003fe0100 */
[----:B0-----:R-:W-:Y:S01]  /*71b0*/  IMAD.IADD R17, R20, 0x1, R19 ;  /* 0x0000000114117824 */ /* 0x001fe200078e0213 */
[----:B------:R-:W-:Y:S02]  /*71c0*/  SEL R28, R32, R37, !P5 ;  /* 0x00000025201c7207 */ /* 0x000fe40006800000 */
[----:B------:R-:W-:Y:S02]  /*71d0*/  ISETP.NE.AND P5, PT, R19, 0xb504, PT ;  /* 0x0000b5041300780c */ /* 0x000fe40003fa5270 */
[----:B------:R-:W-:Y:S02]  /*71e0*/  ISETP.GE.AND P4, PT, R25, R58, PT ;  /* 0x0000003a1900720c */ /* 0x000fe40003f86270 */
[----:B------:R-:W-:Y:S01]  /*71f0*/  VIMNMX R58, PT, PT, R58, R25, PT ;  /* 0x000000193a3a7248 */ /* 0x000fe20003fe0100 */
[----:B------:R-:W-:Y:S01]  /*7200*/  IMAD.IADD R25, R20, 0x1, R27 ;  /* 0x0000000114197824 */ /* 0x000fe200078e021b */
[----:B------:R-:W-:-:S02]  /*7210*/  SEL R34, R32, R39, !P2 ;  /* 0x0000002720227207 */ /* 0x000fc40005000000 */
[----:B------:R-:W-:Y:S02]  /*7220*/  SEL R38, R32, R47, !P0 ;  /* 0x0000002f20267207 */ /* 0x000fe40004000000 */
[----:B------:R-:W-:Y:S02]  /*7230*/  ISETP.NE.AND P2, PT, R27, 0xb504, PT ;  /* 0x0000b5041b00780c */ /* 0x000fe40003f45270 */
[----:B------:R-:W-:Y:S02]  /*7240*/  ISETP.NE.AND P0, PT, R20, 0xb504, PT ;  /* 0x0000b5041400780c */ /* 0x000fe40003f05270 */
[----:B------:R-:W-:Y:S02]  /*7250*/  SEL R17, R17, 0xb504, P5 ;  /* 0x0000b50411117807 */ /* 0x000fe40002800000 */
[----:B------:R-:W-:Y:S01]  /*7260*/  ISETP.GE.AND P3, PT, R36, R61, PT ;  /* 0x0000003d2400720c */ /* 0x000fe20003f66270 */
[----:B------:R-:W-:Y:S01]  /*7270*/  IMAD.IADD R33, R20, 0x1, R31 ;  /* 0x0000000114217824 */ /* 0x000fe200078e021f */
[----:B------:R-:W-:-:S02]  /*7280*/  VIMNMX R61, PT, PT, R61, R36, PT ;  /* 0x000000243d3d7248 */ /* 0x000fc40003fe0100 */
[----:B------:R-:W-:Y:S02]  /*7290*/  VIMNMX R62, PT, PT, R62, R65, PT ;  /* 0x000000413e3e7248 */ /* 0x000fe40003fe0100 */
[----:B------:R-:W-:Y:S02]  /*72a0*/  SEL R36, R32, R45, !P4 ;  /* 0x0000002d20247207 */ /* 0x000fe40006000000 */
[----:B------:R-:W-:Y:S02]  /*72b0*/  SEL R25, R25, 0xb504, P2 ;  /* 0x0000b50419197807 */ /* 0x000fe40001000000 */
[----:B------:R-:W-:Y:S02]  /*72c0*/  SEL R47, R17, 0xb504, P0 ;  /* 0x0000b504112f7807 */ /* 0x000fe40000000000 */
[----:B------:R-:W-:Y:S01]  /*72d0*/  ISETP.NE.AND P4, PT, R31, 0xb504, PT ;  /* 0x0000b5041f00780c */ /* 0x000fe20003f85270 */
[----:B------:R-:W-:Y:S01]  /*72e0*/  VIADD R41, R2, 0xf ;  /* 0x0000000f02297836 */ /* 0x000fe20000000000 */
[----:B------:R-:W-:Y:S01]  /*72f0*/  SEL R42, R32, R49, !P3 ;  /* 0x00000031202a7207 */ /* 0x000fe20005800000 */
[----:B------:R-:W-:Y:S01]  /*7300*/  IMAD.IADD R37, R20, 0x1, R35 ;  /* 0x0000000114257824 */ /* 0x000fe200078e0223 */
[----:B------:R-:W-:-:S02]  /*7310*/  SEL R20, R25, 0xb504, P0 ;  /* 0x0000b50419147807 */ /* 0x000fc40000000000 */
[----:B------:R-:W-:Y:S02]  /*7320*/  ISETP.GE.AND P3, PT, R47, R62, PT ;  /* 0x0000003e2f00720c */ /* 0x000fe40003f66270 */
[----:B------:R-:W-:Y:S02]  /*7330*/  SEL R33, R33, 0xb504, P4 ;  /* 0x0000b50421217807 */ /* 0x000fe40002000000 */
[----:B------:R-:W-:Y:S02]  /*7340*/  SEL R44, R32, R53, !P6 ;  /* 0x00000035202c7207 */ /* 0x000fe40007000000 */
[----:B------:R-:W-:Y:S02]  /*7350*/  VIMNMX R57, PT, PT, R57, R60, PT ;  /* 0x0000003c39397248 */ /* 0x000fe40003fe0100 */
[----:B------:R-:W-:Y:S02]  /*7360*/  ISETP.GE.AND P6, PT, R20, R67, PT ;  /* 0x000000431400720c */ /* 0x000fe40003fc6270 */
[----:B------:R-:W-:-:S02]  /*7370*/  SEL R50, R41, R50, !P3 ;  /* 0x0000003229327207 */ /* 0x000fc40005800000 */
        /* <DEDUP_REMOVED lines=11> */
[C---:B------:R-:W-:Y:S01]  /*7430*/  ISETP.NE.AND P6, PT, R21.reuse, 0xb504, PT ;  /* 0x0000b5041500780c */ /* 0x040fe20003fc5270 */
[----:B------:R-:W-:Y:S01]  /*7440*/  IMAD.IADD R37, R21, 0x1, R31 ;  /* 0x0000000115257824 */ /* 0x000fe200078e021f */
[----:B------:R-:W-:Y:S01]  /*7450*/  SEL R16, R39, 0xb504, P5 ;  /* 0x0000b50427107807 */ /* 0x000fe20002800000 */
[----:B------:R-:W-:Y:S01]  /*7460*/  IMAD.IADD R39, R21, 0x1, R35 ;  /* 0x0000000115277824 */ /* 0x000fe200078e0223 */
[----:B------:R-:W-:-:S02]  /*7470*/  ISETP.GE.AND P0, PT, R74, R29, PT ;  /* 0x0000001d4a00720c */ /* 0x000fc40003f06270 */
[----:B------:R-:W-:Y:S02]  /*7480*/  SEL R16, R16, 0xb504, P6 ;  /* 0x0000b50410107807 */ /* 0x000fe40003000000 */
[----:B------:R-:W-:Y:S02]  /*7490*/  SEL R19, R19, 0xb504, P2 ;  /* 0x0000b50413137807 */ /* 0x000fe40001000000 */
[----:B------:R-:W-:Y:S02]  /*74a0*/  SEL R21, R37, 0xb504, P4 ;  /* 0x0000b50425157807 */ /* 0x000fe40002000000 */
[----:B------:R-:W-:Y:S02]  /*74b0*/  SEL R40, R41, R18, !P0 ;  /* 0x0000001229287207 */ /* 0x000fe40004000000 */
[----:B------:R-:W-:Y:S02]  /*74c0*/  ISETP.GE.AND P0, PT, R16, R69, PT ;  /* 0x000000451000720c */ /* 0x000fe40003f06270 */
[----:B------:R-:W-:-:S02]  /*74d0*/  VIMNMX R66, PT, PT, R66, R55, PT ;  /* 0x0000003742427248 */ /* 0x000fc40003fe0100 */
[----:B------:R-:W-:Y:S02]  /*74e0*/  SEL R19, R19, 0xb504, P6 ;  /* 0x0000b50413137807 */ /* 0x000fe40003000000 */
[----:B------:R-:W-:Y:S02]  /*74f0*/  SEL R53, R39, 0xb504, P3 ;  /* 0x0000b50427357807 */ /* 0x000fe40001800000 */
[----:B------:R-:W-:Y:S02]  /*7500*/  SEL R21, R21, 0xb504, P6 ;  /* 0x0000b50415157807 */ /* 0x000fe40003000000 */
[----:B------:R-:W-:Y:S02]  /*7510*/  SEL R72, R41, R72, !P0 ;  /* 0x0000004829487207 */ /* 0x000fe40004000000 */
[----:B------:R-:W-:Y:S02]  /*7520*/  ISETP.GE.AND P0, PT, R19, R66, PT ;  /* 0x000000421300720c */ /* 0x000fe40003f06270 */
[----:B------:R-:W-:-:S02]  /*7530*/  SEL R53, R53, 0xb504, P6 ;  /* 0x0000b50435357807 */ /* 0x000fc40003000000 */
[----:B------:R-:W-:Y:S02]  /*7540*/  ISETP.GE.AND P6, PT, R21, R48, PT ;  /* 0x000000301500720c */ /* 0x000fe40003fc6270 */
[----:B------:R-:W-:Y:S02]  /*7550*/  SEL R37, R41, R26, !P0 ;  /* 0x0000001a29257207 */ /* 0x000fe40004000000 */
[----:B------:R-:W-:Y:S02]  /*7560*/  VIMNMX R67, PT, PT, R67, R20, PT ;  /* 0x0000001443437248 */ /* 0x000fe40003fe0100 */
[----:B------:R-:W-:Y:S02]  /*7570*/  ISETP.GE.AND P0, PT, R53, R54, PT ;  /* 0x000000363500720c */ /* 0x000fe40003f06270 */
[----:B------:R-:W-:Y:S02]  /*7580*/  SEL R45, R41, R30, !P6 ;  /* 0x0000001e292d7207 */ /* 0x000fe40007000000 */
[----:B------:R-:W-:-:S02]  /*7590*/  SEL R20, R17, 0xb504, P5 ;  /* 0x0000b50411147807 */ /* 0x000fc40002800000 */
[C---:B------:R-:W-:Y:S01]  /*75a0*/  ISETP.NE.AND P6, PT, R22.reuse, 0xb504, PT ;  /* 0x0000b5041600780c */ /* 0x040fe20003fc5270 */
[--C-:B------:R-:W-:Y:S01]  /*75b0*/  IMAD.IADD R51, R22, 0x1, R27.reuse ;  /* 0x0000000116337824 */ /* 0x100fe200078e021b */
[----:B------:R-:W-:Y:S01]  /*75c0*/  VIMNMX R62, PT, PT, R62, R47, PT ;  /* 0x0000002f3e3e7248 */ /* 0x000fe20003fe0100 */
[----:B------:R-:W-:Y:S01]  /*75d0*/  IMAD.IADD R39, R23, 0x1, R27 ;  /* 0x0000000117277824 */ /* 0x000fe200078e021b */
[----:B------:R-:W-:Y:S01]  /*75e0*/  SEL R46, R41, R46, !P0 ;  /* 0x0000002e292e7207 */ /* 0x000fe20004000000 */
[C---:B------:R-:W-:Y:S01]  /*75f0*/  IMAD.IADD R27, R22.reuse, 0x1, R35 ;  /* 0x00000001161b7824 */ /* 0x040fe200078e0223 */
[----:B------:R-:W-:Y:S01]  /*7600*/  VIMNMX R47, PT, PT, R29, R74, PT ;  /* 0x0000004a1d2f7248 */ /* 0x000fe20003fe0100 */
[--C-:B------:R-:W-:Y:S01]  /*7610*/  IMAD.IADD R26, R22, 0x1, R31.reuse ;  /* 0x00000001161a7824 */ /* 0x100fe200078e021f */
[C---:B------:R-:W-:Y:S01]  /*7620*/  ISETP.NE.AND P0, PT, R23.reuse, 0xb504, PT ;  /* 0x0000b5041700780c */ /* 0x040fe20003f05270 */
[----:B------:R-:W-:Y:S01]  /*7630*/  IMAD.IADD R49, R23, 0x1, R31 ;  /* 0x0000000117317824 */ /* 0x000fe200078e021f */
[----:B------:R-:W-:Y:S01]  /*7640*/  VIMNMX R69, PT, PT, R69, R16, PT ;  /* 0x0000001045457248 */ /* 0x000fe20003fe0100 */
[----:B------:R-:W-:Y:S01]  /*7650*/  IMAD.IADD R35, R23, 0x1, R35 ;  /* 0x0000000117237824 */ /* 0x000fe200078e0223 */
[----:B------:R-:W-:-:S02]  /*7660*/  VIMNMX R66, PT, PT, R66, R19, PT ;  /* 0x0000001342427248 */ /* 0x000fc40003fe0100 */
[----:B------:R-:W-:Y:S01]  /*7670*/  VIMNMX R48, PT, PT, R48, R21, PT ;  /* 0x0000001530307248 */ /* 0x000fe20003fe0100 */
[----:B------:R-:W-:Y:S01]  /*7680*/  LDS.128 R16, [R7+0x40] ;  /* 0x0000400007107984 */ /* 0x000fe20000000c00 */
[----:B------:R-:W-:-:S03]  /*7690*/  SEL R29, R20, 0xb504, P6 ;  /* 0x0000b504141d7807 */ /* 0x000fc60003000000 */
[----:B------:R-:W0:Y:S01]  /*76a0*/  LDS.128 R20, [R3+0x1000] ;  /* 0x0010000003147984 */ /* 0x000e220000000c00 */
[----:B------:R-:W-:Y:S02]  /*76b0*/  SEL R51, R51, 0xb504, P2 ;  /* 0x0000b50433337807 */ /* 0x000fe40001000000 */
[----:B------:R-:W-:Y:S02]  /*76c0*/  SEL R55, R25, 0xb504, P5 ;  /* 0x0000b50419377807 */ /* 0x000fe40002800000 */
[----:B------:R-:W-:Y:S02]  /*76d0*/  ISETP.GE.AND P5, PT, R29, R68, PT ;  /* 0x000000441d00720c */ /* 0x000fe40003fa6270 */
[----:B------:R-:W-:Y:S02]  /*76e0*/  SEL R30, R51, 0xb504, P6 ;  /* 0x0000b504331e7807 */ /* 0x000fe40003000000 */
[----:B------:R-:W-:Y:S02]  /*76f0*/  SEL R26, R26, 0xb504, P4 ;  /* 0x0000b5041a1a7807 */ /* 0x000fe40002000000 */
[----:B------:R-:W-:-:S02]  /*7700*/  SEL R31, R27, 0xb504, P3 ;  /* 0x0000b5041b1f7807 */ /* 0x000fc40001800000 */
[----:B------:R-:W-:Y:S02]  /*7710*/  SEL R51, R41, R24, !P5 ;  /* 0x0000001829337207 */ /* 0x000fe40006800000 */
[----:B------:R-:W-:Y:S02]  /*7720*/  VIMNMX R68, PT, PT, R68, R29, PT ;  /* 0x0000001d44447248 */ /* 0x000fe40003fe0100 */
[----:B------:R-:W-:Y:S02]  /*7730*/  ISETP.GE.AND P5, PT, R30, R63, PT ;  /* 0x0000003f1e00720c */ /* 0x000fe40003fa6270 */
[----:B------:R-:W-:Y:S02]  /*7740*/  SEL R29, R26, 0xb504, P6 ;  /* 0x0000b5041a1d7807 */ /* 0x000fe40003000000 */
[----:B------:R-:W-:Y:S01]  /*7750*/  SEL R31, R31, 0xb504, P6 ;  /* 0x0000b5041f1f7807 */ /* 0x000fe20003000000 */
[----:B------:R-:W1:Y:S01]  /*7760*/  LDS.128 R24, [R7+0xc0] ;  /* 0x0000c00007187984 */ /* 0x000e620000000c00 */
[----:B------:R-:W-:-:S02]  /*7770*/  VIMNMX R54, PT, PT, R54, R53, PT ;  /* 0x0000003536367248 */ /* 0x000fc40003fe0100 */
[----:B------:R-:W-:Y:S02]  /*7780*/  SEL R53, R41, R28, !P5 ;  /* 0x0000001c29357207 */ /* 0x000fe40006800000 */
[----:B------:R-:W-:Y:S02]  /*7790*/  ISETP.GE.AND P6, PT, R29, R56, PT ;  /* 0x000000381d00720c */ /* 0x000fe40003fc6270 */
[----:B------:R-:W-:Y:S02]  /*77a0*/  ISETP.GE.AND P5, PT, R31, R58, PT ;  /* 0x0000003a1f00720c */ /* 0x000fe40003fa6270 */
[----:B------:R-:W-:Y:S02]  /*77b0*/  VIMNMX R63, PT, PT, R63, R30, PT ;  /* 0x0000001e3f3f7248 */ /* 0x000fe40003fe0100 */
[----:B------:R-:W-:Y:S02]  /*77c0*/  VIMNMX R56, PT, PT, R56, R29, PT ;  /* 0x0000001d38387248 */ /* 0x000fe40003fe0100 */
[----:B------:R-:W-:-:S02]  /*77d0*/  VIMNMX R58, PT, PT, R58, R31, PT ;  /* 0x0000001f3a3a7248 */ /* 0x000fc40003fe0100 */
[----:B------:R-:W2:Y:S01]  /*77e0*/  LDS.128 R28, [R7+0x140] ;  /* 0x00014000071c7984 */ /* 0x000ea20000000c00 */
[----:B------:R-:W-:Y:S02]  /*77f0*/  SEL R39, R39, 0xb504, P2 ;  /* 0x0000b50427277807 */ /* 0x000fe40001000000 */
[----:B------:R-:W-:Y:S02]  /*7800*/  SEL R35, R35, 0xb504, P3 ;  /* 0x0000b50423237807 */ /* 0x000fe40001800000 */
[----:B------:R-:W-:Y:S02]  /*7810*/  VIMNMX R57, PT, PT, R57, R60, PT ;  /* 0x0000003c39397248 */ /* 0x000fe40003fe0100 */
[----:B------:R-:W-:Y:S02]  /*7820*/  SEL R60, R39, 0xb504, P0 ;  /* 0x0000b504273c7807 */ /* 0x000fe40000000000 */
[----:B------:R-:W-:Y:S02]  /*7830*/  SEL R39, R35, 0xb504, P0 ;  /* 0x0000b50423277807 */ /* 0x000fe40000000000 */
[----:B------:R-:W-:-:S02]  /*7840*/  ISETP.GE.AND P3, PT, R60, R61, PT ;  /* 0x0000003d3c00720c */ /* 0x000fc40003f66270 */
[----:B------:R-:W-:Y:S02]  /*7850*/  SEL R35, R49, 0xb504, P4 ;  /* 0x0000b50431237807 */ /* 0x000fe40002000000 */
[----:B------:R-:W-:Y:S01]  /*7860*/  VIMNMX R61, PT, PT, R61, R60, PT ;  /* 0x0000003c3d3d7248 */ /* 0x000fe20003fe0100 */
[----:B0-----:R-:W-:Y:S01]  /*7870*/  IMAD.IADD R60, R20, 0x1, R16 ;  /* 0x00000001143c7824 */ /* 0x001fe200078e0210 */
[----:B------:R-:W-:Y:S02]  /*7880*/  ISETP.GE.AND P4, PT, R39, R64, PT ;  /* 0x000000402700720c */ /* 0x000fe40003f86270 */
[----:B------:R-:W-:Y:S02]  /*7890*/  SEL R55, R55, 0xb504, P0 ;  /* 0x0000b50437377807 */ /* 0x000fe40000000000 */
[----:B------:R-:W-:Y:S02]  /*78a0*/  SEL R49, R41, R34, !P6 ;  /* 0x0000002229317207 */ /* 0x000fe40007000000 */
[----:B------:R-:W-:-:S02]  /*78b0*/  ISETP.NE.AND P6, PT, R16, 0xb504, PT ;  /* 0x0000b5041000780c */ /* 0x000fc40003fc5270 */
[----:B------:R-:W-:Y:S02]  /*78c0*/  SEL R34, R35, 0xb504, P0 ;  /* 0x0000b50423227807 */ /* 0x000fe40000000000 */
[----:B------:R-:W-:Y:S02]  /*78d0*/  ISETP.GE.AND P2, PT, R55, R70, PT ;  /* 0x000000463700720c */ /* 0x000fe40003f46270 */
[----:B------:R-:W-:Y:S02]  /*78e0*/  VIMNMX R70, PT, PT, R70, R55, PT ;  /* 0x0000003746467248 */ /* 0x000fe40003fe0100 */
[----:B------:R-:W-:Y:S02]  /*78f0*/  ISETP.NE.AND P0, PT, R20, 0xb504, PT ;  /* 0x0000b5041400780c */ /* 0x000fe40003f05270 */
[----:B------:R-:W-:Y:S02]  /*7900*/  SEL R60, R60, 0xb504, P6 ;  /* 0x0000b5043c3c7807 */ /* 0x000fe40003000000 */
[----:B------:R-:W-:-:S02]  /*7910*/  SEL R55, R41, R36, !P5 ;  /* 0x0000002429377207 */ /* 0x000fc40006800000 */
[----:B------:R-:W-:Y:S02]  /*7920*/  ISETP.GE.AND P5, PT, R34, R59, PT ;  /* 0x0000003b2200720c */ /* 0x000fe40003fa6270 */
[----:B------:R-:W-:Y:S02]  /*7930*/  SEL R35, R60, 0xb504, P0 ;  /* 0x0000b5043c237807 */ /* 0x000fe40000000000 */
[C---:B------:R-:W-:Y:S02]  /*7940*/  SEL R60, R41.reuse, R38, !P2 ;  /* 0x00000026293c7207 */ /* 0x040fe40005000000 */
[C---:B------:R-:W-:Y:S02]  /*7950*/  SEL R42, R41.reuse, R42, !P3 ;  /* 0x0000002a292a7207 */ /* 0x040fe40005800000 */
[----:B------:R-:W-:Y:S02]  /*7960*/  SEL R65, R41, R44, !P5 ;  /* 0x0000002c29417207 */ /* 0x000fe40006800000 */
[----:B------:R-:W-:Y:S01]  /*7970*/  @P4 SEL R41, R32, R43, !P1 ;  /* 0x0000002b20294207 */ /* 0x000fe20004800000 */
[----:B-1----:R-:W-:Y:S01]  /*7980*/  IMAD.IADD R32, R20, 0x1, R24 ;  /* 0x0000000114207824 */ /* 0x002fe200078e0218 */
[----:B------:R-:W-:-:S02]  /*7990*/  ISETP.GE.AND P5, PT, R35, R62, PT ;  /* 0x0000003e2300720c */ /* 0x000fc40003fa6270 */
[----:B------:R-:W-:Y:S01]  /*79a0*/  VIMNMX R62, PT, PT, R62, R35, PT ;  /* 0x000000233e3e7248 */ /* 0x000fe20003fe0100 */
[----:B------:R-:W-:Y:S01]  /*79b0*/  IMAD.IADD R35, R16, 0x1, R21 ;  /* 0x0000000110237824 */ /* 0x000fe200078e0215 */
[----:B------:R-:W-:Y:S02]  /*79c0*/  ISETP.NE.AND P1, PT, R24, 0xb504, PT ;  /* 0x0000b5041800780c */ /* 0x000fe40003f25270 */
[----:B------:R-:W-:Y:S01]  /*79d0*/  VIMNMX R59, PT, PT, R59, R34, PT ;  /* 0x000000223b3b7248 */ /* 0x000fe20003fe0100 */
[----:B--2---:R-:W-:Y:S01]  /*79e0*/  IMAD.IADD R34, R20, 0x1, R28 ;  /* 0x0000000114227824 */ /* 0x004fe200078e021c */
[----:B------:R-:W-:Y:S02]  /*79f0*/  SEL R32, R32, 0xb504, P1 ;  /* 0x0000b50420207807 */ /* 0x000fe40000800000 */
[----:B------:R-:W-:Y:S02]  /*7a00*/  ISETP.NE.AND P2, PT, R28, 0xb504, PT ;  /* 0x0000b5041c00780c */ /* 0x000fe40003f45270 */
[----:B------:R-:W-:-:S02]  /*7a10*/  ISETP.NE.AND P3, PT, R21, 0xb504, PT ;  /* 0x0000b5041500780c */ /* 0x000fc40003f65270 */
[----:B------:R-:W-:Y:S01]  /*7a20*/  SEL R35, R35, 0xb504, P6 ;  /* 0x0000b50423237807 */ /* 0x000fe20003000000 */
[----:B------:R-:W-:Y:S01]  /*7a30*/  VIADD R44, R2, 0x10 ;  /* 0x00000010022c7836 */ /* 0x000fe20000000000 */
[----:B------:R-:W-:Y:S02]  /*7a40*/  SEL R38, R32, 0xb504, P0 ;  /* 0x0000b50420267807 */ /* 0x000fe40000000000 */
[----:B------:R-:W-:Y:S02]  /*7a50*/  SEL R34, R34, 0xb504, P2 ;  /* 0x0000b50422227807 */ /* 0x000fe40001000000 */
[----:B------:R-:W-:Y:S02]  /*7a60*/  SEL R32, R35, 0xb504, P3 ;  /* 0x0000b50423207807 */ /* 0x000fe40001800000 */
[----:B------:R-:W-:Y:S02]  /*7a70*/  ISETP.GE.AND P4, PT, R38, R67, PT ;  /* 0x000000432600720c */ /* 0x000fe40003f86270 */
[----:B------:R-:W-:-:S02]  /*7a80*/  SEL R36, R34, 0xb504, P0 ;  /* 0x0000b50422247807 */ /* 0x000fc40000000000 */
[----:B------:R-:W-:Y:S02]  /*7a90*/  SEL R50, R44, R50, !P5 ;  /* 0x000000322c327207 */ /* 0x000fe40006800000 */
[----:B------:R-:W-:Y:S02]  /*7aa0*/  ISETP.GE.AND P5, PT, R32, R69, PT ;  /* 0x000000452000720c */ /* 0x000fe40003fa6270 */
[----:B------:R-:W-:Y:S01]  /*7ab0*/  VIMNMX R69, PT, PT, R69, R32, PT ;  /* 0x0000002045457248 */ /* 0x000fe20003fe0100 */
[----:B------:R-:W-:Y:S01]  /*7ac0*/  IMAD.IADD R32, R16, 0x1, R22 ;  /* 0x0000000110207824 */ /* 0x000fe200078e0216 */
[----:B------:R-:W-:Y:S02]  /*7ad0*/  SEL R52, R44, R52, !P4 ;  /* 0x000000342c347207 */ /* 0x000fe40006000000 */
[----:B------:R-:W-:Y:S02]  /*7ae0*/  ISETP.GE.AND P4, PT, R36, R57, PT ;  /* 0x000000392400720c */ /* 0x000fe40003f86270 */
[----:B------:R-:W-:-:S02]  /*7af0*/  SEL R71, R32, 0xb504, P6 ;  /* 0x0000b50420477807 */ /* 0x000fc40003000000 */
[----:B------:R-:W-:Y:S02]  /*7b00*/  SEL R43, R44, R33, !P4 ;  /* 0x000000212c2b7207 */ /* 0x000fe40006000000 */
[----:B------:R-:W0:Y:S01]  /*7b10*/  LDS.128 R32, [R7+0x1c0] ;  /* 0x0001c00007207984 */ /* 0x000e220000000c00 */
[----:B------:R-:W-:Y:S01]  /*7b20*/  VIMNMX R64, PT, PT, R64, R39, PT ;  /* 0x0000002740407248 */ /* 0x000fe20003fe0100 */
[----:B------:R-:W-:-:S05]  /*7b30*/  IMAD.IADD R39, R24, 0x1, R21 ;  /* 0x0000000118277824 */ /* 0x000fca00078e0215 */
[----:B------:R-:W-:Y:S02]  /*7b40*/  SEL R39, R39, 0xb504, P1 ;  /* 0x0000b50427277807 */ /* 0x000fe40000800000 */
[----:B------:R-:W-:Y:S02]  /*7b50*/  ISETP.NE.AND P4, PT, R22, 0xb504, PT ;  /* 0x0000b5041600780c */ /* 0x000fe40003f85270 */
[----:B------:R-:W-:Y:S02]  /*7b60*/  SEL R39, R39, 0xb504, P3 ;  /* 0x0000b50427277807 */ /* 0x000fe40001800000 */
[----:B------:R-:W-:Y:S02]  /*7b70*/  SEL R72, R44, R72, !P5 ;  /* 0x000000482c487207 */ /* 0x000fe40006800000 */
[----:B------:R-:W-:Y:S02]  /*7b80*/  ISETP.GE.AND P5, PT, R39, R66, PT ;  /* 0x000000422700720c */ /* 0x000fe40003fa6270 */
[----:B------:R-:W-:-:S02]  /*7b90*/  SEL R73, R71, 0xb504, P4 ;  /* 0x0000b50447497807 */ /* 0x000fc40002000000 */
[----:B------:R-:W-:Y:S01]  /*7ba0*/  SEL R71, R44, R37, !P5 ;  /* 0x000000252c477207 */ /* 0x000fe20006800000 */
[C---:B------:R-:W-:Y:S01]  /*7bb0*/  IMAD.IADD R37, R24.reuse, 0x1, R22 ;  /* 0x0000000118257824 */ /* 0x040fe200078e0216 */
[----:B------:R-:W-:Y:S01]  /*7bc0*/  ISETP.GE.AND P5, PT, R73, R68, PT ;  /* 0x000000444900720c */ /* 0x000fe20003fa6270 */
[--C-:B------:R-:W-:Y:S01]  /*7bd0*/  IMAD.IADD R24, R24, 0x1, R23.reuse ;  /* 0x0000000118187824 */ /* 0x100fe200078e0217 */
[----:B------:R-:W-:Y:S01]  /*7be0*/  VIMNMX R68, PT, PT, R68, R73, PT ;  /* 0x0000004944447248 */ /* 0x000fe20003fe0100 */
[----:B------:R-:W-:Y:S01]  /*7bf0*/  IMAD.IADD R73, R16, 0x1, R23 ;  /* 0x0000000110497824 */ /* 0x000fe200078e0217 */
[----:B------:R-:W-:Y:S02]  /*7c00*/  SEL R16, R37, 0xb504, P1 ;  /* 0x0000b50425107807 */ /* 0x000fe40000800000 */
[----:B------:R-:W-:Y:S02]  /*7c10*/  SEL R24, R24, 0xb504, P1 ;  /* 0x0000b50418187807 */ /* 0x000fe40000800000 */
[----:B------:R-:W-:-:S02]  /*7c20*/  SEL R73, R73, 0xb504, P6 ;  /* 0x0000b50449497807 */ /* 0x000fc40003000000 */
[----:B------:R-:W-:Y:S02]  /*7c30*/  ISETP.NE.AND P6, PT, R23, 0xb504, PT ;  /* 0x0000b5041700780c */ /* 0x000fe40003fc5270 */
[----:B------:R-:W-:Y:S01]  /*7c40*/  VIMNMX R67, PT, PT, R67, R38, PT ;  /* 0x0000002643437248 */ /* 0x000fe20003fe0100 */
[----:B0-----:R-:W-:Y:S01]  /*7c50*/  IMAD.IADD R20, R20, 0x1, R32 ;  /* 0x0000000114147824 */ /* 0x001fe200078e0220 */
[----:B------:R-:W-:Y:S02]  /*7c60*/  ISETP.NE.AND P1, PT, R32, 0xb504, PT ;  /* 0x0000b5042000780c */ /* 0x000fe40003f25270 */
[----:B------:R-:W-:Y:S02]  /*7c70*/  SEL R38, R24, 0xb504, P6 ;  /* 0x0000b50418267807 */ /* 0x000fe40003000000 */
[----:B------:R-:W-:Y:S02]  /*7c80*/  SEL R20, R20, 0xb504, P1 ;  /* 0x0000b50414147807 */ /* 0x000fe40000800000 */
[----:B------:R-:W-:-:S02]  /*7c90*/  VIMNMX R66, PT, PT, R66, R39, PT ;  /* 0x0000002742427248 */ /* 0x000fc40003fe0100 */
[----:B------:R-:W-:Y:S02]  /*7ca0*/  SEL R24, R20, 0xb504, P0 ;  /* 0x0000b50414187807 */ /* 0x000fe40000000000 */
[----:B------:R-:W-:Y:S02]  /*7cb0*/  ISETP.GE.AND P0, PT, R38, R61, PT ;  /* 0x0000003d2600720c */ /* 0x000fe40003f06270 */
[----:B------:R-:W-:Y:S02]  /*7cc0*/  VIMNMX R61, PT, PT, R61, R38, PT ;  /* 0x000000263d3d7248 */ /* 0x000fe40003fe0100 */
[----:B------:R-:W-:Y:S02]  /*7cd0*/  VIMNMX R57, PT, PT, R57, R36, PT ;  /* 0x0000002439397248 */ /* 0x000fe40003fe0100 */
[----:B------:R-:W0:Y:S01]  /*7ce0*/  LDS.128 R36, [R3+0x1100] ;  /* 0x0011000003247984 */ /* 0x000e220000000c00 */
[----:B------:R-:W-:Y:S02]  /*7cf0*/  SEL R16, R16, 0xb504, P4 ;  /* 0x0000b50410107807 */ /* 0x000fe40002000000 */
[----:B------:R-:W-:-:S02]  /*7d00*/  SEL R51, R44, R51, !P5 ;  /* 0x000000332c337207 */ /* 0x000fc40006800000 */
[----:B------:R-:W-:Y:S02]  /*7d10*/  ISETP.GE.AND P5, PT, R16, R63, PT ;  /* 0x0000003f1000720c */ /* 0x000fe40003fa6270 */
[----:B------:R-:W-:Y:S01]  /*7d20*/  VIMNMX R63, PT, PT, R63, R16, PT ;  /* 0x000000103f3f7248 */ /* 0x000fe20003fe0100 */
[--C-:B------:R-:W-:Y:S01]  /*7d30*/  IMAD.IADD R16, R28, 0x1, R21.reuse ;  /* 0x000000011c107824 */ /* 0x100fe200078e0215 */
[----:B------:R-:W-:Y:S01]  /*7d40*/  SEL R73, R73, 0xb504, P6 ;  /* 0x0000b50449497807 */ /* 0x000fe20003000000 */
[----:B------:R-:W-:Y:S01]  /*7d50*/  IMAD.IADD R21, R32, 0x1, R21 ;  /* 0x0000000120157824 */ /* 0x000fe200078e0215 */
[----:B------:R-:W-:Y:S02]  /*7d60*/  SEL R53, R44, R53, !P5 ;  /* 0x000000352c357207 */ /* 0x000fe40006800000 */
[----:B------:R-:W-:Y:S02]  /*7d70*/  SEL R16, R16, 0xb504, P2 ;  /* 0x0000b50410107807 */ /* 0x000fe40001000000 */
[----:B------:R-:W-:-:S02]  /*7d80*/  ISETP.GE.AND P5, PT, R73, R70, PT ;  /* 0x000000464900720c */ /* 0x000fc40003fa6270 */
[----:B------:R-:W-:Y:S02]  /*7d90*/  VIMNMX R70, PT, PT, R70, R73, PT ;  /* 0x0000004946467248 */ /* 0x000fe40003fe0100 */
[----:B------:R-:W-:Y:S02]  /*7da0*/  SEL R73, R21, 0xb504, P1 ;  /* 0x0000b50415497807 */ /* 0x000fe40000800000 */
[----:B------:R-:W-:Y:S01]  /*7db0*/  SEL R21, R16, 0xb504, P3 ;  /* 0x0000b50410157807 */ /* 0x000fe20001800000 */
[C-C-:B------:R-:W-:Y:S01]  /*7dc0*/  IMAD.IADD R16, R28.reuse, 0x1, R22.reuse ;  /* 0x000000011c107824 */ /* 0x140fe200078e0216 */
[----:B------:R-:W-:Y:S01]  /*7dd0*/  SEL R73, R73, 0xb504, P3 ;  /* 0x0000b50449497807 */ /* 0x000fe20001800000 */
[--C-:B------:R-:W-:Y:S01]  /*7de0*/  IMAD.IADD R28, R28, 0x1, R23.reuse ;  /* 0x000000011c1c7824 */ /* 0x100fe200078e0217 */
[----:B------:R-:W-:Y:S02]  /*7df0*/  ISETP.GE.AND P3, PT, R21, R48, PT ;  /* 0x000000301500720c */ /* 0x000fe40003f66270 */
[----:B------:R-:W-:Y:S01]  /*7e00*/  SEL R16, R16, 0xb504, P2 ;  /* 0x0000b50410107807 */ /* 0x000fe20001000000 */
[----:B------:R-:W-:Y:S01]  /*7e10*/  IMAD.IADD R22, R32, 0x1, R22 ;  /* 0x0000000120167824 */ /* 0x000fe200078e0216 */
[----:B------:R-:W-:Y:S01]  /*7e20*/  VIMNMX R48, PT, PT, R48, R21, PT ;  /* 0x0000001530307248 */ /* 0x000fe20003fe0100 */
[----:B------:R-:W-:Y:S01]  /*7e30*/  IMAD.IADD R32, R32, 0x1, R23 ;  /* 0x0000000120207824 */ /* 0x000fe200078e0217 */
[----:B------:R-:W-:-:S02]  /*7e40*/  SEL R21, R16, 0xb504, P4 ;  /* 0x0000b50410157807 */ /* 0x000fc40002000000 */
[----:B------:R-:W-:Y:S02]  /*7e50*/  SEL R28, R28, 0xb504, P2 ;  /* 0x0000b5041c1c7807 */ /* 0x000fe40001000000 */
[----:B------:R-:W-:Y:S02]  /*7e60*/  SEL R22, R22, 0xb504, P1 ;  /* 0x0000b50416167807 */ /* 0x000fe40000800000 */
[----:B------:R-:W-:Y:S02]  /*7e70*/  ISETP.GE.AND P2, PT, R21, R56, PT ;  /* 0x000000381500720c */ /* 0x000fe40003f46270 */
[----:B------:R-:W-:Y:S02]  /*7e80*/  VIMNMX R56, PT, PT, R56, R21, PT ;  /* 0x0000001538387248 */ /* 0x000fe40003fe0100 */
[----:B------:R-:W-:Y:S02]  /*7e90*/  SEL R32, R32, 0xb504, P1 ;  /* 0x0000b50420207807 */ /* 0x000fe40000800000 */
[----:B------:R-:W-:-:S02]  /*7ea0*/  SEL R21, R44, R45, !P3 ;  /* 0x0000002d2c157207 */ /* 0x000fc40005800000 */
[----:B------:R-:W-:Y:S02]  /*7eb0*/  SEL R23, R22, 0xb504, P4 ;  /* 0x0000b50416177807 */ /* 0x000fe40002000000 */
[----:B------:R-:W-:Y:S01]  /*7ec0*/  ISETP.GE.AND P3, PT, R24, R47, PT ;  /* 0x0000002f1800720c */ /* 0x000fe20003f66270 */
[----:B0-----:R-:W-:Y:S01]  /*7ed0*/  IMAD.IADD R16, R36, 0x1, R17 ;  /* 0x0000000124107824 */ /* 0x001fe200078e0211 */
[----:B------:R-:W-:Y:S02]  /*7ee0*/  SEL R28, R28, 0xb504, P6 ;  /* 0x0000b5041c1c7807 */ /* 0x000fe40003000000 */
[----:B------:R-:W-:Y:S02]  /*7ef0*/  SEL R45, R32, 0xb504, P6 ;  /* 0x0000b504202d7807 */ /* 0x000fe40003000000 */
[----:B------:R-:W-:Y:S02]  /*7f00*/  ISETP.GE.AND P6, PT, R23, R58, PT ;  /* 0x0000003a1700720c */ /* 0x000fe40003fc6270 */
[----:B------:R-:W-:-:S02]  /*7f10*/  SEL R75, R44, R40, !P3 ;  /* 0x000000282c4b7207 */ /* 0x000fc40005800000 */
[----:B------:R-:W-:Y:S02]  /*7f20*/  ISETP.GE.AND P1, PT, R73, R54, PT ;  /* 0x000000364900720c */ /* 0x000fe40003f26270 */
[----:B------:R-:W-:Y:S02]  /*7f30*/  ISETP.NE.AND P3, PT, R17, 0xb504, PT ;  /* 0x0000b5041100780c */ /* 0x000fe40003f65270 */
[----:B------:R-:W-:Y:S02]  /*7f40*/  SEL R49, R44, R49, !P2 ;  /* 0x000000312c317207 */ /* 0x000fe40005000000 */
[----:B------:R-:W-:Y:S01]  /*7f50*/  ISETP.GE.AND P2, PT, R45, R64, PT ;  /* 0x000000402d00720c */ /* 0x000fe20003f46270 */
[----:B------:R-:W-:Y:S01]  /*7f60*/  IMAD.IADD R20, R36, 0x1, R25 ;  /* 0x0000000124147824 */ /* 0x000fe200078e0219 */
[----:B------:R-:W-:Y:S02]  /*7f70*/  VIMNMX R64, PT, PT, R64, R45, PT ;  /* 0x0000002d40407248 */ /* 0x000fe40003fe0100 */
[----:B------:R-:W-:-:S02]  /*7f80*/  SEL R55, R44, R55, !P6 ;  /* 0x000000372c377207 */ /* 0x000fc40007000000 */
[----:B------:R-:W-:Y:S02]  /*7f90*/  SEL R45, R44, R46, !P1 ;  /* 0x0000002e2c2d7207 */ /* 0x000fe40004800000 */
[----:B------:R-:W-:Y:S02]  /*7fa0*/  ISETP.NE.AND P6, PT, R36, 0xb504, PT ;  /* 0x0000b5042400780c */ /* 0x000fe40003fc5270 */
[----:B------:R-:W-:Y:S02]  /*7fb0*/  SEL R16, R16, 0xb504, P3 ;  /* 0x0000b50410107807 */ /* 0x000fe40001800000 */
[----:B------:R-:W-:Y:S02]  /*7fc0*/  ISETP.NE.AND P1, PT, R25, 0xb504, PT ;  /* 0x0000b5041900780c */ /* 0x000fe40003f25270 */
[----:B------:R-:W-:Y:S02]  /*7fd0*/  VIMNMX R58, PT, PT, R58, R23, PT ;  /* 0x000000173a3a7248 */ /* 0x000fe40003fe0100 */
[----:B------:R-:W-:-:S02]  /*7fe0*/  VIMNMX R24, PT, PT, R47, R24, PT ;  /* 0x000000182f187248 */ /* 0x000fc40003fe0100 */
[----:B------:R-:W-:Y:S01]  /*7ff0*/  SEL R23, R16, 0xb504, P6 ;  /* 0x0000b50410177807 */ /* 0x000fe20003000000 */
[----:B------:R-:W-:Y:S01]  /*8000*/  IMAD.IADD R16, R36, 0x1, R29 ;  /* 0x0000000124107824 */ /* 0x000fe200078e021d */
[----:B------:R-:W-:Y:S02]  /*8010*/  SEL R47, R44, R60, !P5 ;  /* 0x0000003c2c2f7207 */ /* 0x000fe40006800000 */
[----:B------:R-:W-:Y:S02]  /*8020*/  SEL R20, R20, 0xb504, P1 ;  /* 0x0000b50414147807 */ /* 0x000fe40000800000 */
[----:B------:R-:W-:Y:S01]  /*8030*/  ISETP.NE.AND P5, PT, R29, 0xb504, PT ;  /* 0x0000b5041d00780c */ /* 0x000fe20003fa5270 */
[----:B------:R-:W-:Y:S01]  /*8040*/  VIADD R32, R2, 0x11 ;  /* 0x0000001102207836 */ /* 0x000fe20000000000 */
[----:B------:R-:W-:Y:S02]  /*8050*/  VIMNMX R54, PT, PT, R54, R73, PT ;  /* 0x0000004936367248 */ /* 0x000fe40003fe0100 */
[----:B------:R-:W-:-:S02]  /*8060*/  ISETP.GE.AND P4, PT, R28, R59, PT ;  /* 0x0000003b1c00720c */ /* 0x000fc40003f86270 */
[----:B------:R-:W-:Y:S02]  /*8070*/  SEL R73, R44, R42, !P0 ;  /* 0x0000002a2c497207 */ /* 0x000fe40004000000 */
[----:B------:R-:W-:Y:S02]  /*8080*/  ISETP.GE.AND P0, PT, R23, R62, PT ;  /* 0x0000003e1700720c */ /* 0x000fe40003f06270 */
[----:B------:R-:W-:Y:S02]  /*8090*/  SEL R20, R20, 0xb504, P6 ;  /* 0x0000b50414147807 */ /* 0x000fe40003000000 */
[----:B------:R-:W-:Y:S02]  /*80a0*/  SEL R16, R16, 0xb504, P5 ;  /* 0x0000b50410107807 */ /* 0x000fe40002800000 */
[----:B------:R-:W-:Y:S01]  /*80b0*/  VIMNMX R62, PT, PT, R62, R23, PT ;  /* 0x000000173e3e7248 */ /* 0x000fe20003fe0100 */
        /* <DEDUP_REMOVED lines=9> */
[----:B------:R-:W-:Y:S01]  /*8150*/  SEL R23, R23, 0xb504, P0 ;  /* 0x0000b50417177807 */ /* 0x000fe20000000000 */
[--C-:B------:R-:W-:Y:S01]  /*8160*/  IMAD.IADD R22, R39, 0x1, R17.reuse ;  /* 0x0000000127167824 */ /* 0x100fe200078e0211 */
[----:B------:R-:W-:Y:S01]  /*8170*/  VIMNMX R67, PT, PT, R67, R20, PT ;  /* 0x0000001443437248 */ /* 0x000fe20003fe0100 */
[----:B------:R-:W-:Y:S01]  /*8180*/  IMAD.IADD R20, R38, 0x1, R17 ;  /* 0x0000000126147824 */ /* 0x000fe200078e0211 */
[----:B------:R-:W-:Y:S01]  /*8190*/  SEL R43, R32, R43, !P4 ;  /* 0x0000002b202b7207 */ /* 0x000fe20006000000 */
[----:B------:R-:W-:Y:S01]  /*81a0*/  IMAD.IADD R17, R37, 0x1, R25 ;  /* 0x0000000125117824 */ /* 0x000fe200078e0219 */
[----:B------:R-:W-:Y:S02]  /*81b0*/  SEL R77, R23, 0xb504, P6 ;  /* 0x0000b504174d7807 */ /* 0x000fe40003000000 */
[----:B------:R-:W-:Y:S02]  /*81c0*/  ISETP.NE.AND P4, PT, R37, 0xb504, PT ;  /* 0x0000b5042500780c */ /* 0x000fe40003f85270 */
[----:B------:R-:W-:-:S02]  /*81d0*/  SEL R16, R16, 0xb504, P3 ;  /* 0x0000b50410107807 */ /* 0x000fc40001800000 */
[----:B------:R-:W-:Y:S02]  /*81e0*/  ISETP.GE.AND P6, PT, R77, R24, PT ;  /* 0x000000184d00720c */ /* 0x000fe40003fc6270 */
[----:B------:R-:W-:Y:S01]  /*81f0*/  VIMNMX R59, PT, PT, R59, R28, PT ;  /* 0x0000001c3b3b7248 */ /* 0x000fe20003fe0100 */
[----:B------:R-:W-:Y:S01]  /*8200*/  IMAD.IADD R28, R37, 0x1, R29 ;  /* 0x00000001251c7824 */ /* 0x000fe200078e021d */
[----:B------:R-:W-:Y:S02]  /*8210*/  SEL R40, R16, 0xb504, P4 ;  /* 0x0000b50410287807 */ /* 0x000fe40002000000 */
[----:B------:R-:W-:Y:S01]  /*8220*/  SEL R17, R17, 0xb504, P1 ;  /* 0x0000b50411117807 */ /* 0x000fe20000800000 */
[----:B------:R-:W-:Y:S01]  /*8230*/  IMAD.IADD R37, R37, 0x1, R33 ;  /* 0x0000000125257824 */ /* 0x000fe200078e0221 */
[----:B------:R-:W-:Y:S02]  /*8240*/  SEL R16, R32, R75, !P6 ;  /* 0x0000004b20107207 */ /* 0x000fe40007000000 */
[----:B------:R-:W-:-:S02]  /*8250*/  ISETP.GE.AND P6, PT, R40, R69, PT ;  /* 0x000000452800720c */ /* 0x000fc40003fc6270 */
[----:B------:R-:W-:Y:S02]  /*8260*/  SEL R75, R17, 0xb504, P4 ;  /* 0x0000b504114b7807 */ /* 0x000fe40002000000 */
[----:B------:R-:W-:Y:S02]  /*8270*/  SEL R28, R28, 0xb504, P5 ;  /* 0x0000b5041c1c7807 */ /* 0x000fe40002800000 */
[----:B------:R-:W-:Y:S02]  /*8280*/  SEL R72, R32, R72, !P6 ;  /* 0x0000004820487207 */ /* 0x000fe40007000000 */
[----:B------:R-:W-:Y:S02]  /*8290*/  SEL R42, R37, 0xb504, P0 ;  /* 0x0000b504252a7807 */ /* 0x000fe40000000000 */
[----:B------:R-:W-:Y:S02]  /*82a0*/  ISETP.GE.AND P6, PT, R75, R66, PT ;  /* 0x000000424b00720c */ /* 0x000fe40003fc6270 */
[----:B------:R-:W-:-:S02]  /*82b0*/  SEL R37, R28, 0xb504, P4 ;  /* 0x0000b5041c257807 */ /* 0x000fc40002000000 */
[----:B------:R-:W-:Y:S01]  /*82c0*/  SEL R71, R32, R71, !P6 ;  /* 0x0000004720477207 */ /* 0x000fe20007000000 */
[C---:B------:R-:W-:Y:S01]  /*82d0*/  IMAD.IADD R23, R38.reuse, 0x1, R25 ;  /* 0x0000000126177824 */ /* 0x040fe200078e0219 */
[----:B------:R-:W-:Y:S01]  /*82e0*/  ISETP.GE.AND P6, PT, R37, R48, PT ;  /* 0x000000302500720c */ /* 0x000fe20003fc6270 */
[----:B------:R-:W-:Y:S01]  /*82f0*/  IMAD.IADD R28, R38, 0x1, R29 ;  /* 0x00000001261c7824 */ /* 0x000fe200078e021d */
[----:B------:R-:W-:Y:S02]  /*8300*/  SEL R42, R42, 0xb504, P4 ;  /* 0x0000b5042a2a7807 */ /* 0x000fe40002000000 */
[C---:B------:R-:W-:Y:S01]  /*8310*/  ISETP.NE.AND P4, PT, R38.reuse, 0xb504, PT ;  /* 0x0000b5042600780c */ /* 0x040fe20003f85270 */
[----:B------:R-:W-:Y:S01]  /*8320*/  IMAD.IADD R38, R38, 0x1, R33 ;  /* 0x0000000126267824 */ /* 0x000fe200078e0221 */
[----:B------:R-:W-:Y:S01]  /*8330*/  SEL R17, R32, R21, !P6 ;  /* 0x0000001520117207 */ /* 0x000fe20007000000 */
[C---:B------:R-:W-:Y:S01]  /*8340*/  IMAD.IADD R25, R39.reuse, 0x1, R25 ;  /* 0x0000000127197824 */ /* 0x040fe200078e0219 */
[C---:B------:R-:W-:Y:S01]  /*8350*/  ISETP.NE.AND P6, PT, R39.reuse, 0xb504, PT ;  /* 0x0000b5042700780c */ /* 0x040fe20003fc5270 */
[----:B------:R-:W-:Y:S01]  /*8360*/  IMAD.IADD R29, R39, 0x1, R29 ;  /* 0x00000001271d7824 */ /* 0x000fe200078e021d */
[----:B------:R-:W-:Y:S01]  /*8370*/  VIMNMX R57, PT, PT, R57, R36, PT ;  /* 0x0000002439397248 */ /* 0x000fe20003fe0100 */
[----:B------:R-:W-:Y:S01]  /*8380*/  IMAD.IADD R33, R39, 0x1, R33 ;  /* 0x0000000127217824 */ /* 0x000fe200078e0221 */
[----:B------:R-:W-:-:S02]  /*8390*/  VIMNMX R48, PT, PT, R48, R37, PT ;  /* 0x0000002530307248 */ /* 0x000fc40003fe0100 */
[----:B------:R-:W-:Y:S02]  /*83a0*/  SEL R37, R20, 0xb504, P3 ;  /* 0x0000b50414257807 */ /* 0x000fe40001800000 */
[----:B------:R-:W-:Y:S02]  /*83b0*/  SEL R36, R22, 0xb504, P3 ;  /* 0x0000b50416247807 */ /* 0x000fe40001800000 */
[----:B------:R-:W-:Y:S02]  /*83c0*/  SEL R39, R23, 0xb504, P1 ;  /* 0x0000b50417277807 */ /* 0x000fe40000800000 */
[----:B------:R-:W0:Y:S01]  /*83d0*/  LDS.128 R20, [R3+0x1200] ;  /* 0x0012000003147984 */ /* 0x000e220000000c00 */
[----:B------:R-:W-:Y:S02]  /*83e0*/  VIMNMX R69, PT, PT, R69, R40, PT ;  /* 0x0000002845457248 */ /* 0x000fe40003fe0100 */
[----:B------:R-:W-:Y:S02]  /*83f0*/  SEL R33, R33, 0xb504, P0 ;  /* 0x0000b50421217807 */ /* 0x000fe40000000000 */
[----:B------:R-:W-:-:S02]  /*8400*/  SEL R40, R28, 0xb504, P5 ;  /* 0x0000b5041c287807 */ /* 0x000fc40002800000 */
[----:B------:R-:W-:Y:S02]  /*8410*/  SEL R38, R38, 0xb504, P0 ;  /* 0x0000b50426267807 */ /* 0x000fe40000000000 */
[----:B------:R-:W-:Y:S02]  /*8420*/  SEL R37, R37, 0xb504, P4 ;  /* 0x0000b50425257807 */ /* 0x000fe40002000000 */
[----:B------:R-:W-:Y:S02]  /*8430*/  ISETP.GE.AND P3, PT, R42, R54, PT ;  /* 0x000000362a00720c */ /* 0x000fe40003f66270 */
[----:B------:R-:W-:Y:S02]  /*8440*/  SEL R28, R39, 0xb504, P4 ;  /* 0x0000b504271c7807 */ /* 0x000fe40002000000 */
[----:B------:R-:W-:Y:S02]  /*8450*/  VIMNMX R66, PT, PT, R66, R75, PT ;  /* 0x0000004b42427248 */ /* 0x000fe40003fe0100 */
[----:B------:R-:W-:-:S02]  /*8460*/  SEL R25, R25, 0xb504, P1 ;  /* 0x0000b50419197807 */ /* 0x000fc40000800000 */
[----:B------:R-:W-:Y:S02]  /*8470*/  SEL R33, R33, 0xb504, P6 ;  /* 0x0000b50421217807 */ /* 0x000fe40003000000 */
[----:B------:R-:W-:Y:S02]  /*8480*/  SEL R39, R40, 0xb504, P4 ;  /* 0x0000b50428277807 */ /* 0x000fe40002000000 */
[----:B------:R-:W-:Y:S02]  /*8490*/  SEL R75, R38, 0xb504, P4 ;  /* 0x0000b504264b7807 */ /* 0x000fe40002000000 */
[----:B------:R-:W-:Y:S02]  /*84a0*/  ISETP.GE.AND P4, PT, R37, R68, PT ;  /* 0x000000442500720c */ /* 0x000fe40003f86270 */
[----:B------:R-:W-:Y:S02]  /*84b0*/  VIMNMX R68, PT, PT, R68, R37, PT ;  /* 0x0000002544447248 */ /* 0x000fe40003fe0100 */
[----:B------:R-:W-:-:S02]  /*84c0*/  ISETP.GE.AND P1, PT, R28, R63, PT ;  /* 0x0000003f1c00720c */ /* 0x000fc40003f26270 */
[----:B------:R-:W-:Y:S02]  /*84d0*/  SEL R45, R32, R45, !P3 ;  /* 0x0000002d202d7207 */ /* 0x000fe40005800000 */
[----:B------:R-:W-:Y:S02]  /*84e0*/  SEL R37, R29, 0xb504, P5 ;  /* 0x0000b5041d257807 */ /* 0x000fe40002800000 */
[----:B------:R-:W-:Y:S02]  /*84f0*/  SEL R38, R25, 0xb504, P6 ;  /* 0x0000b50419267807 */ /* 0x000fe40003000000 */
[----:B------:R-:W-:Y:S02]  /*8500*/  ISETP.GE.AND P3, PT, R33, R64, PT ;  /* 0x000000402100720c */ /* 0x000fe40003f66270 */
[----:B------:R-:W-:Y:S02]  /*8510*/  ISETP.GE.AND P5, PT, R39, R56, PT ;  /* 0x000000382700720c */ /* 0x000fe40003fa6270 */
[----:B------:R-:W-:-:S02]  /*8520*/  SEL R29, R36, 0xb504, P6 ;  /* 0x0000b504241d7807 */ /* 0x000fc40003000000 */
[----:B------:R-:W-:Y:S02]  /*8530*/  SEL R36, R32, R53, !P1 ;  /* 0x0000003520247207 */ /* 0x000fe40004800000 */
[----:B------:R-:W-:Y:S02]  /*8540*/  SEL R40, R37, 0xb504, P6 ;  /* 0x0000b50425287807 */ /* 0x000fe40003000000 */
[----:B------:R-:W-:Y:S02]  /*8550*/  ISETP.GE.AND P1, PT, R38, R61, PT ;  /* 0x0000003d2600720c */ /* 0x000fe40003f26270 */
[----:B------:R-:W-:Y:S02]  /*8560*/  VIMNMX R63, PT, PT, R63, R28, PT ;  /* 0x0000001c3f3f7248 */ /* 0x000fe40003fe0100 */
[----:B------:R-:W-:Y:S02]  /*8570*/  VIMNMX R61, PT, PT, R61, R38, PT ;  /* 0x000000263d3d7248 */ /* 0x000fe40003fe0100 */
[----:B------:R-:W-:Y:S01]  /*8580*/  VIMNMX R64, PT, PT, R64, R33, PT ;  /* 0x0000002140407248 */ /* 0x000fe20003fe0100 */
[----:B0-----:R-:W-:Y:S01]  /*8590*/  IMAD.IADD R33, R20, 0x1, R18 ;  /* 0x0000000114217824 */ /* 0x001fe200078e0212 */
[----:B------:R-:W-:-:S02]  /*85a0*/  SEL R28, R32, R51, !P4 ;  /* 0x00000033201c7207 */ /* 0x000fc40006000000 */
[----:B------:R-:W-:Y:S02]  /*85b0*/  SEL R38, R32, R49, !P5 ;  /* 0x0000003120267207 */ /* 0x000fe40006800000 */
[----:B------:R-:W-:Y:S02]  /*85c0*/  ISETP.GE.AND P4, PT, R29, R70, PT ;  /* 0x000000461d00720c */ /* 0x000fe40003f86270 */
[----:B------:R-:W-:Y:S02]  /*85d0*/  ISETP.NE.AND P5, PT, R18, 0xb504, PT ;  /* 0x0000b5041200780c */ /* 0x000fe40003fa5270 */
[----:B------:R-:W-:Y:S02]  /*85e0*/  ISETP.GE.AND P0, PT, R75, R58, PT ;  /* 0x0000003a4b00720c */ /* 0x000fe40003f06270 */
[----:B------:R-:W-:Y:S01]  /*85f0*/  ISETP.GE.AND P6, PT, R40, R59, PT ;  /* 0x0000003b2800720c */ /* 0x000fe20003fc6270 */
[----:B------:R-:W-:Y:S01]  /*8600*/  IMAD.IADD R49, R20, 0x1, R26 ;  /* 0x0000000114317824 */ /* 0x000fe200078e021a */
[----:B------:R-:W-:-:S02]  /*8610*/  VIMNMX R54, PT, PT, R54, R42, PT ;  /* 0x0000002a36367248 */ /* 0x000fc40003fe0100 */
[C---:B------:R-:W-:Y:S02]  /*8620*/  SEL R46, R32.reuse, R73, !P1 ;  /* 0x00000049202e7207 */ /* 0x040fe40004800000 */
[----:B------:R-:W-:Y:S02]  /*8630*/  VIMNMX R59, PT, PT, R59, R40, PT ;  /* 0x000000283b3b7248 */ /* 0x000fe40003fe0100 */
[----:B------:R-:W-:Y:S02]  /*8640*/  SEL R42, R32, R47, !P4 ;  /* 0x0000002f202a7207 */ /* 0x000fe40006000000 */
[----:B------:R-:W-:Y:S02]  /*8650*/  ISETP.NE.AND P1, PT, R20, 0xb504, PT ;  /* 0x0000b5041400780c */ /* 0x000fe40003f25270 */
[----:B------:R-:W-:Y:S02]  /*8660*/  SEL R33, R33, 0xb504, P5 ;  /* 0x0000b50421217807 */ /* 0x000fe40002800000 */
[----:B------:R-:W-:-:S02]  /*8670*/  SEL R40, R32, R55, !P0 ;  /* 0x0000003720287207 */ /* 0x000fc40004000000 */
        /* <DEDUP_REMOVED lines=9> */
[----:B------:R-:W-:Y:S01]  /*8710*/  SEL R51, R33, 0xb504, P1 ;  /* 0x0000b50421337807 */ /* 0x000fe20000800000 */
[--C-:B------:R-:W-:Y:S01]  /*8720*/  IMAD.IADD R39, R22, 0x1, R26.reuse ;  /* 0x0000000116277824 */ /* 0x100fe200078e021a */
[----:B------:R-:W-:Y:S01]  /*8730*/  SEL R49, R49, 0xb504, P4 ;  /* 0x0000b50431317807 */ /* 0x000fe20002000000 */
[----:B------:R-:W-:Y:S01]  /*8740*/  IMAD.IADD R25, R23, 0x1, R26 ;  /* 0x0000000117197824 */ /* 0x000fe200078e021a */
[----:B------:R-:W-:Y:S01]  /*8750*/  ISETP.NE.AND P0, PT, R30, 0xb504, PT ;  /* 0x0000b5041e00780c */ /* 0x000fe20003f05270 */
[----:B------:R-:W-:Y:S01]  /*8760*/  IMAD.IADD R26, R20, 0x1, R30 ;  /* 0x00000001141a7824 */ /* 0x000fe200078e021e */
[----:B------:R-:W-:Y:S01]  /*8770*/  ISETP.GE.AND P2, PT, R51, R62, PT ;  /* 0x0000003e3300720c */ /* 0x000fe20003f46270 */
[----:B------:R-:W-:Y:S01]  /*8780*/  VIADD R33, R2, 0x12 ;  /* 0x0000001202217836 */ /* 0x000fe20000000000 */
[----:B------:R-:W-:Y:S01]  /*8790*/  SEL R74, R49, 0xb504, P1 ;  /* 0x0000b504314a7807 */ /* 0x000fe20000800000 */
[----:B------:R-:W-:Y:S01]  /*87a0*/  IMAD.IADD R20, R20, 0x1, R34 ;  /* 0x0000000114147824 */ /* 0x000fe200078e0222 */
[----:B------:R-:W-:-:S02]  /*87b0*/  ISETP.NE.AND P3, PT, R34, 0xb504, PT ;  /* 0x0000b5042200780c */ /* 0x000fc40003f65270 */
[----:B------:R-:W-:Y:S02]  /*87c0*/  SEL R26, R26, 0xb504, P0 ;  /* 0x0000b5041a1a7807 */ /* 0x000fe40000000000 */
[----:B------:R-:W-:Y:S02]  /*87d0*/  SEL R50, R33, R50, !P2 ;  /* 0x0000003221327207 */ /* 0x000fe40005000000 */
[----:B------:R-:W-:Y:S02]  /*87e0*/  ISETP.GE.AND P2, PT, R74, R67, PT ;  /* 0x000000434a00720c */ /* 0x000fe40003f46270 */
[----:B------:R-:W-:Y:S02]  /*87f0*/  SEL R20, R20, 0xb504, P3 ;  /* 0x0000b50414147807 */ /* 0x000fe40001800000 */
[----:B------:R-:W-:Y:S02]  /*8800*/  SEL R76, R26, 0xb504, P1 ;  /* 0x0000b5041a4c7807 */ /* 0x000fe40000800000 */
[----:B------:R-:W-:-:S02]  /*8810*/  ISETP.NE.AND P6, PT, R21, 0xb504, PT ;  /* 0x0000b5041500780c */ /* 0x000fc40003fc5270 */
[----:B------:R-:W-:Y:S02]  /*8820*/  SEL R47, R47, 0xb504, P5 ;  /* 0x0000b5042f2f7807 */ /* 0x000fe40002800000 */
[----:B------:R-:W-:Y:S02]  /*8830*/  SEL R18, R18, 0xb504, P4 ;  /* 0x0000b50412127807 */ /* 0x000fe40002000000 */
[----:B------:R-:W-:Y:S02]  /*8840*/  SEL R52, R33, R52, !P2 ;  /* 0x0000003421347207 */ /* 0x000fe40005000000 */
[----:B------:R-:W-:Y:S02]  /*8850*/  VIMNMX R24, PT, PT, R24, R77, PT ;  /* 0x0000004d18187248 */ /* 0x000fe40003fe0100 */
[----:B------:R-:W-:Y:S02]  /*8860*/  SEL R49, R20, 0xb504, P1 ;  /* 0x0000b50414317807 */ /* 0x000fe40000800000 */
[----:B------:R-:W-:-:S02]  /*8870*/  ISETP.GE.AND P2, PT, R76, R57, PT ;  /* 0x000000394c00720c */ /* 0x000fc40003f46270 */
[----:B------:R-:W-:Y:S01]  /*8880*/  SEL R20, R47, 0xb504, P6 ;  /* 0x0000b5042f147807 */ /* 0x000fe20003000000 */
[----:B------:R-:W-:Y:S01]  /*8890*/  IMAD.IADD R44, R21, 0x1, R30 ;  /* 0x00000001152c7824 */ /* 0x000fe200078e021e */
[----:B------:R-:W-:Y:S02]  /*88a0*/  SEL R47, R18, 0xb504, P6 ;  /* 0x0000b504122f7807 */ /* 0x000fe40003000000 */
[----:B------:R-:W-:Y:S02]  /*88b0*/  ISETP.GE.AND P1, PT, R49, R24, PT ;  /* 0x000000183100720c */ /* 0x000fe40003f26270 */
[----:B------:R-:W-:Y:S01]  /*88c0*/  SEL R18, R33, R43, !P2 ;  /* 0x0000002b21127207 */ /* 0x000fe20005000000 */
[----:B------:R-:W-:Y:S01]  /*88d0*/  IMAD.IADD R21, R21, 0x1, R34 ;  /* 0x0000000115157824 */ /* 0x000fe200078e0222 */
[----:B------:R-:W-:Y:S02]  /*88e0*/  ISETP.GE.AND P2, PT, R20, R69, PT ;  /* 0x000000451400720c */ /* 0x000fe40003f46270 */
[----:B------:R-:W-:-:S02]  /*88f0*/  SEL R16, R33, R16, !P1 ;  /* 0x0000001021107207 */ /* 0x000fc40004800000 */
[----:B------:R-:W-:Y:S01]  /*8900*/  SEL R44, R44, 0xb504, P0 ;  /* 0x0000b5042c2c7807 */ /* 0x000fe20000000000 */
[C---:B------:R-:W-:Y:S01]  /*8910*/  IMAD.IADD R37, R22.reuse, 0x1, R30 ;  /* 0x0000000116257824 */ /* 0x040fe200078e021e */
[----:B------:R-:W-:Y:S01]  /*8920*/  ISETP.GE.AND P1, PT, R47, R66, PT ;  /* 0x000000422f00720c */ /* 0x000fe20003f26270 */
[C---:B------:R-:W-:Y:S01]  /*8930*/  IMAD.IADD R43, R22.reuse, 0x1, R34 ;  /* 0x00000001162b7824 */ /* 0x040fe200078e0222 */
[----:B------:R-:W-:Y:S02]  /*8940*/  SEL R72, R33, R72, !P2 ;  /* 0x0000004821487207 */ /* 0x000fe40005000000 */
[----:B------:R-:W-:Y:S02]  /*8950*/  ISETP.NE.AND P2, PT, R22, 0xb504, PT ;  /* 0x0000b5041600780c */ /* 0x000fe40003f45270 */
[----:B------:R-:W-:Y:S02]  /*8960*/  SEL R22, R21, 0xb504, P3 ;  /* 0x0000b50415167807 */ /* 0x000fe40001800000 */
[----:B------:R-:W-:Y:S01]  /*8970*/  SEL R21, R44, 0xb504, P6 ;  /* 0x0000b5042c157807 */ /* 0x000fe20003000000 */
[----:B------:R-:W-:Y:S01]  /*8980*/  IMAD.IADD R30, R23, 0x1, R30 ;  /* 0x00000001171e7824 */ /* 0x000fe200078e021e */
[----:B------:R-:W-:Y:S01]  /*8990*/  SEL R26, R33, R71, !P1 ;  /* 0x00000047211a7207 */ /* 0x000fe20004800000 */
[C---:B------:R-:W-:Y:S01]  /*89a0*/  IMAD.IADD R34, R23.reuse, 0x1, R34 ;  /* 0x0000000117227824 */ /* 0x040fe200078e0222 */
[----:B------:R-:W-:-:S02]  /*89b0*/  ISETP.NE.AND P1, PT, R23, 0xb504, PT ;  /* 0x0000b5041700780c */ /* 0x000fc40003f25270 */
[----:B------:R-:W-:Y:S02]  /*89c0*/  SEL R23, R22, 0xb504, P6 ;  /* 0x0000b50416177807 */ /* 0x000fe40003000000 */
[----:B------:R-:W-:Y:S02]  /*89d0*/  ISETP.GE.AND P6, PT, R21, R48, PT ;  /* 0x000000301500720c */ /* 0x000fe40003fc6270 */
[----:B------:R-:W-:Y:S02]  /*89e0*/  VIMNMX R69, PT, PT, R69, R20, PT ;  /* 0x0000001445457248 */ /* 0x000fe40003fe0100 */
[----:B------:R-:W-:Y:S02]  /*89f0*/  SEL R44, R33, R17, !P6 ;  /* 0x00000011212c7207 */ /* 0x000fe40007000000 */
[----:B------:R-:W-:Y:S02]  /*8a00*/  ISETP.GE.AND P6, PT, R23, R54, PT ;  /* 0x000000361700720c */ /* 0x000fe40003fc6270 */
[----:B------:R-:W-:-:S02]  /*8a10*/  VIMNMX R48, PT, PT, R48, R21, PT ;  /* 0x0000001530307248 */ /* 0x000fc40003fe0100 */
[----:B------:R-:W-:Y:S02]  /*8a20*/  VIMNMX R54, PT, PT, R54, R23, PT ;  /* 0x0000001736367248 */ /* 0x000fe40003fe0100 */
[----:B------:R-:W0:Y:S01]  /*8a30*/  LDS.128 R20, [R3+0x1300] ;  /* 0x0013000003147984 */ /* 0x000e220000000c00 */
[----:B------:R-:W-:Y:S02]  /*8a40*/  SEL R39, R39, 0xb504, P4 ;  /* 0x0000b50427277807 */ /* 0x000fe40002000000 */
[----:B------:R-:W-:Y:S02]  /*8a50*/  SEL R25, R25, 0xb504, P4 ;  /* 0x0000b50419197807 */ /* 0x000fe40002000000 */
[----:B------:R-:W-:Y:S02]  /*8a60*/  VIMNMX R57, PT, PT, R57, R76, PT ;  /* 0x0000004c39397248 */ /* 0x000fe40003fe0100 */
        /* <DEDUP_REMOVED lines=9> */
[----:B------:R-:W-:Y:S02]  /*8b00*/  ISETP.GE.AND P5, PT, R76, R63, PT ;  /* 0x0000003f4c00720c */ /* 0x000fe40003fa6270 */
[----:B------:R-:W-:Y:S02]  /*8b10*/  SEL R29, R29, 0xb504, P1 ;  /* 0x0000b5041d1d7807 */ /* 0x000fe40000800000 */
[----:B------:R-:W-:Y:S02]  /*8b20*/  SEL R25, R25, 0xb504, P1 ;  /* 0x0000b50419197807 */ /* 0x000fe40000800000 */
[----:B------:R-:W-:Y:S02]  /*8b30*/  SEL R41, R41, 0xb504, P2 ;  /* 0x0000b50429297807 */ /* 0x000fe40001000000 */
[----:B------:R-:W-:-:S02]  /*8b40*/  SEL R43, R43, 0xb504, P2 ;  /* 0x0000b5042b2b7807 */ /* 0x000fc40001000000 */
[----:B------:R-:W-:Y:S02]  /*8b50*/  SEL R34, R17, 0xb504, P1 ;  /* 0x0000b50411227807 */ /* 0x000fe40000800000 */
[----:B------:R-:W-:Y:S02]  /*8b60*/  ISETP.GE.AND P2, PT, R37, R56, PT ;  /* 0x000000382500720c */ /* 0x000fe40003f46270 */
[----:B------:R-:W-:Y:S01]  /*8b70*/  ISETP.GE.AND P0, PT, R29, R70, PT ;  /* 0x000000461d00720c */ /* 0x000fe20003f06270 */
[----:B0-----:R-:W-:Y:S01]  /*8b80*/  IMAD.IADD R17, R20, 0x1, R19 ;  /* 0x0000000114117824 */ /* 0x001fe200078e0213 */
[----:B------:R-:W-:Y:S02]  /*8b90*/  SEL R36, R33, R36, !P5 ;  /* 0x0000002421247207 */ /* 0x000fe40006800000 */
[----:B------:R-:W-:Y:S02]  /*8ba0*/  VIMNMX R58, PT, PT, R58, R75, PT ;  /* 0x0000004b3a3a7248 */ /* 0x000fe40003fe0100 */
[----:B------:R-:W-:-:S02]  /*8bb0*/  ISETP.NE.AND P5, PT, R19, 0xb504, PT ;  /* 0x0000b5041300780c */ /* 0x000fc40003fa5270 */
[----:B------:R-:W-:Y:S02]  /*8bc0*/  ISETP.GE.AND P1, PT, R25, R64, PT ;  /* 0x000000401900720c */ /* 0x000fe40003f26270 */
[----:B------:R-:W-:Y:S02]  /*8bd0*/  VIMNMX R67, PT, PT, R67, R74, PT ;  /* 0x0000004a43437248 */ /* 0x000fe40003fe0100 */
[----:B------:R-:W-:Y:S01]  /*8be0*/  VIMNMX R64, PT, PT, R64, R25, PT ;  /* 0x0000001940407248 */ /* 0x000fe20003fe0100 */
[----:B------:R-:W-:Y:S01]  /*8bf0*/  IMAD.IADD R25, R20, 0x1, R27 ;  /* 0x0000000114197824 */ /* 0x000fe200078e021b */
[C---:B------:R-:W-:Y:S02]  /*8c00*/  SEL R74, R33.reuse, R45, !P6 ;  /* 0x0000002d214a7207 */ /* 0x040fe40007000000 */
[C---:B------:R-:W-:Y:S02]  /*8c10*/  SEL R38, R33.reuse, R38, !P2 ;  /* 0x0000002621267207 */ /* 0x040fe40005000000 */
[----:B------:R-:W-:-:S02]  /*8c20*/  SEL R42, R33, R42, !P0 ;  /* 0x0000002a212a7207 */ /* 0x000fc40004000000 */
[----:B------:R-:W-:Y:S02]  /*8c30*/  ISETP.GE.AND P6, PT, R41, R68, PT ;  /* 0x000000442900720c */ /* 0x000fe40003fc6270 */
[----:B------:R-:W-:Y:S02]  /*8c40*/  ISETP.GE.AND P4, PT, R43, R58, PT ;  /* 0x0000003a2b00720c */ /* 0x000fe40003f86270 */
[----:B------:R-:W-:Y:S02]  /*8c50*/  ISETP.NE.AND P2, PT, R27, 0xb504, PT ;  /* 0x0000b5041b00780c */ /* 0x000fe40003f45270 */
[----:B------:R-:W-:Y:S02]  /*8c60*/  ISETP.NE.AND P0, PT, R20, 0xb504, PT ;  /* 0x0000b5041400780c */ /* 0x000fe40003f05270 */
[----:B------:R-:W-:Y:S02]  /*8c70*/  SEL R17, R17, 0xb504, P5 ;  /* 0x0000b50411117807 */ /* 0x000fe40002800000 */
[----:B------:R-:W-:-:S02]  /*8c80*/  VIMNMX R66, PT, PT, R66, R47, PT ;  /* 0x0000002f42427248 */ /* 0x000fc40003fe0100 */
[----:B------:R-:W-:Y:S01]  /*8c90*/  VIMNMX R70, PT, PT, R70, R29, PT ;  /* 0x0000001d46467248 */ /* 0x000fe20003fe0100 */
[----:B------:R-:W-:Y:S01]  /*8ca0*/  IMAD.IADD R29, R20, 0x1, R31 ;  /* 0x00000001141d7824 */ /* 0x000fe200078e021f */
[----:B------:R-:W-:Y:S02]  /*8cb0*/  ISETP.GE.AND P3, PT, R30, R61, PT ;  /* 0x0000003d1e00720c */ /* 0x000fe40003f66270 */
[----:B------:R-:W-:Y:S02]  /*8cc0*/  VIMNMX R62, PT, PT, R62, R51, PT ;  /* 0x000000333e3e7248 */ /* 0x000fe40003fe0100 */
[C---:B------:R-:W-:Y:S02]  /*8cd0*/  SEL R28, R33.reuse, R28, !P6 ;  /* 0x0000001c211c7207 */ /* 0x040fe40007000000 */
[----:B------:R-:W-:Y:S02]  /*8ce0*/  SEL R40, R33, R40, !P4 ;  /* 0x0000002821287207 */ /* 0x000fe40006000000 */
[----:B------:R-:W-:-:S02]  /*8cf0*/  SEL R25, R25, 0xb504, P2 ;  /* 0x0000b50419197807 */ /* 0x000fc40001000000 */
[----:B------:R-:W-:Y:S02]  /*8d00*/  SEL R47, R17, 0xb504, P0 ;  /* 0x0000b504112f7807 */ /* 0x000fe40000000000 */
[----:B------:R-:W-:Y:S02]  /*8d10*/  ISETP.GE.AND P6, PT, R34, R59, PT ;  /* 0x0000003b2200720c */ /* 0x000fe40003fc6270 */
[----:B------:R-:W-:Y:S02]  /*8d20*/  ISETP.NE.AND P4, PT, R31, 0xb504, PT ;  /* 0x0000b5041f00780c */ /* 0x000fe40003f85270 */
[----:B------:R-:W-:Y:S01]  /*8d30*/  VIMNMX R68, PT, PT, R68, R41, PT ;  /* 0x0000002944447248 */ /* 0x000fe20003fe0100 */
[----:B------:R-:W-:Y:S01]  /*8d40*/  VIADD R41, R2, 0x13 ;  /* 0x0000001302297836 */ /* 0x000fe20000000000 */
[----:B------:R-:W-:Y:S01]  /*8d50*/  VIMNMX R59, PT, PT, R59, R34, PT ;  /* 0x000000223b3b7248 */ /* 0x000fe20003fe0100 */
[----:B------:R-:W-:Y:S01]  /*8d60*/  IMAD.IADD R34, R20, 0x1, R35 ;  /* 0x0000000114227824 */ /* 0x000fe200078e0223 */
[----:B------:R-:W-:-:S02]  /*8d70*/  SEL R46, R33, R46, !P3 ;  /* 0x0000002e212e7207 */ /* 0x000fc40005800000 */
[----:B------:R-:W-:Y:S02]  /*8d80*/  SEL R20, R25, 0xb504, P0 ;  /* 0x0000b50419147807 */ /* 0x000fe40000000000 */
[----:B------:R-:W-:Y:S02]  /*8d90*/  ISETP.GE.AND P3, PT, R47, R62, PT ;  /* 0x0000003e2f00720c */ /* 0x000fe40003f66270 */
[----:B------:R-:W-:Y:S02]  /*8da0*/  SEL R29, R29, 0xb504, P4 ;  /* 0x0000b5041d1d7807 */ /* 0x000fe40002000000 */
[----:B------:R-:W-:Y:S02]  /*8db0*/  SEL R60, R33, R60, !P6 ;  /* 0x0000003c213c7207 */ /* 0x000fe40007000000 */
[----:B------:R-:W-:Y:S02]  /*8dc0*/  VIMNMX R61, PT, PT, R61, R30, PT ;  /* 0x0000001e3d3d7248 */ /* 0x000fe40003fe0100 */
[----:B------:R-:W-:-:S02]  /*8dd0*/  ISETP.GE.AND P6, PT, R20, R67, PT ;  /* 0x000000431400720c */ /* 0x000fc40003fc6270 */
[----:B------:R-:W-:Y:S02]  /*8de0*/  SEL R50, R41, R50, !P3 ;  /* 0x0000003229327207 */ /* 0x000fe40005800000 */
[----:B------:R-:W-:Y:S02]  /*8df0*/  SEL R30, R29, 0xb504, P0 ;  /* 0x0000b5041d1e7807 */ /* 0x000fe40000000000 */
[----:B------:R-:W-:Y:S01]  /*8e00*/  ISETP.NE.AND P3, PT, R35, 0xb504, PT ;  /* 0x0000b5042300780c */ /* 0x000fe20003f65270 */
[----:B------:R-:W-:Y:S01]  /*8e10*/  IMAD.IADD R29, R21, 0x1, R19 ;  /* 0x00000001151d7824 */ /* 0x000fe200078e0213 */
[----:B------:R-:W-:Y:S02]  /*8e20*/  SEL R52, R41, R52, !P6 ;  /* 0x0000003429347207 */ /* 0x000fe40007000000 */
[----:B------:R-:W-:Y:S02]  /*8e30*/  ISETP.GE.AND P6, PT, R30, R57, PT ;  /* 0x000000391e00720c */ /* 0x000fe40003fc6270 */
[----:B------:R-:W-:-:S02]  /*8e40*/  SEL R53, R34, 0xb504, P3 ;  /* 0x0000b50422357807 */ /* 0x000fc40001800000 */
[----:B------:R-:W-:Y:S01]  /*8e50*/  VIMNMX R56, PT, PT, R56, R37, PT ;  /* 0x0000002538387248 */ /* 0x000fe20003fe0100 */
[----:B------:R-:W-:Y:S01]  /*8e60*/  IMAD.IADD R37, R21, 0x1, R31 ;  /* 0x0000000115257824 */ /* 0x000fe200078e021f */
[----:B------:R-:W-:Y:S01]  /*8e70*/  VIMNMX R24, PT, PT, R24, R49, PT ;  /* 0x0000003118187248 */ /* 0x000fe20003fe0100 */
[--C-:B------:R-:W-:Y:S01]  /*8e80*/  IMAD.IADD R17, R22, 0x1, R19.reuse ;  /* 0x0000000116117824 */ /* 0x100fe200078e0213 */
[----:B------:R-:W-:Y:S01]  /*8e90*/  SEL R34, R41, R18, !P6 ;  /* 0x0000001229227207 */ /* 0x000fe20007000000 */
[----:B------:R-:W-:Y:S01]  /*8ea0*/  IMAD.IADD R25, R23, 0x1, R19 ;  /* 0x0000000117197824 */ /* 0x000fe200078e0213 */
[----:B------:R-:W-:Y:S01]  /*8eb0*/  SEL R53, R53, 0xb504, P0 ;  /* 0x0000b50435357807 */ /* 0x000fe20000000000 */
[C---:B------:R-:W-:Y:S01]  /*8ec0*/  IMAD.IADD R19, R21.reuse, 0x1, R27 ;  /* 0x0000000115137824 */ /* 0x040fe200078e021b */
[C---:B------:R-:W-:Y:S01]  /*8ed0*/  ISETP.NE.AND P6, PT, R21.reuse, 0xb504, PT ;  /* 0x0000b5041500780c */ /* 0x040fe20003fc5270 */
[----:B------:R-:W-:Y:S01]  /*8ee0*/  IMAD.IADD R39, R21, 0x1, R35 ;  /* 0x0000000115277824 */ /* 0x000fe200078e0223 */
[----:B------:R-:W-:-:S02]  /*8ef0*/  SEL R18, R29, 0xb504, P5 ;  /* 0x0000b5041d127807 */ /* 0x000fc40002800000 */
[----:B------:R-:W-:Y:S02]  /*8f00*/  SEL R21, R37, 0xb504, P4 ;  /* 0x0000b50425157807 */ /* 0x000fe40002000000 */
[----:B------:R-:W-:Y:S02]  /*8f10*/  ISETP.GE.AND P0, PT, R53, R24, PT ;  /* 0x000000183500720c */ /* 0x000fe40003f06270 */
[----:B------:R-:W-:Y:S02]  /*8f20*/  SEL R18, R18, 0xb504, P6 ;  /* 0x0000b50412127807 */ /* 0x000fe40003000000 */
[----:B------:R-:W-:Y:S02]  /*8f30*/  SEL R19, R19, 0xb504, P2 ;  /* 0x0000b50413137807 */ /* 0x000fe40001000000 */
[----:B------:R-:W-:Y:S02]  /*8f40*/  SEL R51, R39, 0xb504, P3 ;  /* 0x0000b50427337807 */ /* 0x000fe40001800000 */
[----:B------:R-:W-:-:S02]  /*8f50*/  VIMNMX R58, PT, PT, R58, R43, PT ;  /* 0x0000002b3a3a7248 */ /* 0x000fc40003fe0100 */
[----:B------:R-:W-:Y:S02]  /*8f60*/  SEL R21, R21, 0xb504, P6 ;  /* 0x0000b50415157807 */ /* 0x000fe40003000000 */
[----:B------:R-:W-:Y:S02]  /*8f70*/  SEL R43, R41, R16, !P0 ;  /* 0x00000010292b7207 */ /* 0x000fe40004000000 */
[----:B------:R-:W-:Y:S02]  /*8f80*/  ISETP.GE.AND P0, PT, R18, R69, PT ;  /* 0x000000451200720c */ /* 0x000fe40003f06270 */
[----:B------:R-:W-:Y:S02]  /*8f90*/  SEL R19, R19, 0xb504, P6 ;  /* 0x0000b50413137807 */ /* 0x000fe40003000000 */
[----:B------:R-:W-:Y:S02]  /*8fa0*/  SEL R51, R51, 0xb504, P6 ;  /* 0x0000b50433337807 */ /* 0x000fe40003000000 */
[----:B------:R-:W-:-:S02]  /*8fb0*/  ISETP.GE.AND P6, PT, R21, R48, PT ;  /* 0x000000301500720c */ /* 0x000fc40003fc6270 */
[----:B------:R-:W-:Y:S02]  /*8fc0*/  SEL R72, R41, R72, !P0 ;  /* 0x0000004829487207 */ /* 0x000fe40004000000 */
[----:B------:R-:W-:Y:S01]  /*8fd0*/  ISETP.GE.AND P0, PT, R19, R66, PT ;  /* 0x000000421300720c */ /* 0x000fe20003f06270 */
[C---:B------:R-:W-:Y:S01]  /*8fe0*/  IMAD.IADD R29, R22.reuse, 0x1, R27 ;  /* 0x00000001161d7824 */ /* 0x040fe200078e021b */
[----:B------:R-:W-:Y:S02]  /*8ff0*/  SEL R44, R41, R44, !P6 ;  /* 0x0000002c292c7207 */ /* 0x000fe40007000000 */
[----:B------:R-:W-:Y:S02]  /*9000*/  VIMNMX R67, PT, PT, R67, R20, PT ;  /* 0x0000001443437248 */ /* 0x000fe40003fe0100 */
[C---:B------:R-:W-:Y:S02]  /*9010*/  ISETP.NE.AND P6, PT, R22.reuse, 0xb504, PT ;  /* 0x0000b5041600780c */ /* 0x040fe40003fc5270 */
[----:B------:R-:W-:Y:S01]  /*9020*/  SEL R20, R17, 0xb504, P5 ;  /* 0x0000b50411147807 */ /* 0x000fe20002800000 */
[--C-:B------:R-:W-:Y:S01]  /*9030*/  IMAD.IADD R49, R23, 0x1, R31.reuse ;  /* 0x0000000117317824 */ /* 0x100fe200078e021f */
[----:B------:R-:W-:Y:S01]  /*9040*/  SEL R37, R41, R26, !P0 ;  /* 0x0000001a29257207 */ /* 0x000fe20004000000 */
[----:B------:R-:W-:Y:S01]  /*9050*/  IMAD.IADD R26, R22, 0x1, R31 ;  /* 0x00000001161a7824 */ /* 0x000fe200078e021f */
[----:B------:R-:W-:Y:S01]  /*9060*/  ISETP.GE.AND P0, PT, R51, R54, PT ;  /* 0x000000363300720c */ /* 0x000fe20003f06270 */
[----:B------:R-:W-:Y:S01]  /*9070*/  IMAD.IADD R39, R23, 0x1, R27 ;  /* 0x0000000117277824 */ /* 0x000fe200078e021b */
[----:B------:R-:W-:Y:S01]  /*9080*/  SEL R31, R20, 0xb504, P6 ;  /* 0x0000b504141f7807 */ /* 0x000fe20003000000 */
[----:B------:R-:W-:Y:S01]  /*9090*/  IMAD.IADD R27, R22, 0x1, R35 ;  /* 0x00000001161b7824 */ /* 0x000fe200078e0223 */
[----:B------:R-:W-:-:S02]  /*90a0*/  VIMNMX R62, PT, PT, R62, R47, PT ;  /* 0x0000002f3e3e7248 */ /* 0x000fc40003fe0100 */
[----:B------:R-:W-:Y:S02]  /*90b0*/  SEL R29, R29, 0xb504, P2 ;  /* 0x0000b5041d1d7807 */ /* 0x000fe40001000000 */
[----:B------:R-:W-:Y:S01]  /*90c0*/  VIMNMX R47, PT, PT, R24, R53, PT ;  /* 0x00000035182f7248 */ /* 0x000fe20003fe0100 */
[----:B------:R-:W-:Y:S01]  /*90d0*/  IMAD.IADD R35, R23, 0x1, R35 ;  /* 0x0000000117237824 */ /* 0x000fe200078e0223 */
[----:B------:R-:W-:Y:S02]  /*90e0*/  SEL R45, R41, R74, !P0 ;  /* 0x0000004a292d7207 */ /* 0x000fe40004000000 */
[----:B------:R-:W-:Y:S02]  /*90f0*/  SEL R53, R25, 0xb504, P5 ;  /* 0x0000b50419357807 */ /* 0x000fe40002800000 */
[----:B------:R-:W-:Y:S02]  /*9100*/  ISETP.NE.AND P0, PT, R23, 0xb504, PT ;  /* 0x0000b5041700780c */ /* 0x000fe40003f05270 */
[----:B------:R-:W-:-:S02]  /*9110*/  VIMNMX R69, PT, PT, R69, R18, PT ;  /* 0x0000001245457248 */ /* 0x000fc40003fe0100 */
[----:B------:R-:W-:Y:S02]  /*9120*/  VIMNMX R66, PT, PT, R66, R19, PT ;  /* 0x0000001342427248 */ /* 0x000fe40003fe0100 */
[----:B------:R-:W-:Y:S01]  /*9130*/  VIMNMX R48, PT, PT, R48, R21, PT ;  /* 0x0000001530307248 */ /* 0x000fe20003fe0100 */
[----:B------:R-:W-:Y:S01]  /*9140*/  LDS.128 R16, [R7+0x50] ;  /* 0x0000500007107984 */ /* 0x000fe20000000c00 */
[----:B------:R-:W-:Y:S02]  /*9150*/  ISETP.GE.AND P5, PT, R31, R68, PT ;  /* 0x000000441f00720c */ /* 0x000fe40003fa6270 */
[----:B------:R-:W-:Y:S01]  /*9160*/  VIMNMX R63, PT, PT, R63, R76, PT ;  /* 0x0000004c3f3f7248 */ /* 0x000fe20003fe0100 */
[----:B------:R-:W0:Y:S01]  /*9170*/  LDS.128 R20, [R3+0x1400] ;  /* 0x0014000003147984 */ /* 0x000e220000000c00 */
[----:B------:R-:W-:Y:S02]  /*9180*/  VIMNMX R57, PT, PT, R57, R30, PT ;  /* 0x0000001e39397248 */ /* 0x000fe40003fe0100 */
[----:B------:R-:W-:-:S02]  /*9190*/  SEL R24, R29, 0xb504, P6 ;  /* 0x0000b5041d187807 */ /* 0x000fc40003000000 */
[----:B------:R-:W-:Y:S02]  /*91a0*/  SEL R26, R26, 0xb504, P4 ;  /* 0x0000b5041a1a7807 */ /* 0x000fe40002000000 */
[----:B------:R-:W-:Y:S02]  /*91b0*/  SEL R30, R27, 0xb504, P3 ;  /* 0x0000b5041b1e7807 */ /* 0x000fe40001800000 */
[----:B------:R-:W-:Y:S02]  /*91c0*/  VIMNMX R54, PT, PT, R54, R51, PT ;  /* 0x0000003336367248 */ /* 0x000fe40003fe0100 */
[----:B------:R-:W-:Y:S02]  /*91d0*/  SEL R51, R41, R28, !P5 ;  /* 0x0000001c29337207 */ /* 0x000fe40006800000 */
[----:B------:R-:W-:Y:S02]  /*91e0*/  VIMNMX R68, PT, PT, R68, R31, PT ;  /* 0x0000001f44447248 */ /* 0x000fe40003fe0100 */
        /* <DEDUP_REMOVED lines=10> */
[----:B------:R-:W2:Y:S01]  /*9290*/  LDS.128 R28, [R7+0x150] ;  /* 0x00015000071c7984 */ /* 0x000ea20000000c00 */
[----:B------:R-:W-:Y:S02]  /*92a0*/  SEL R39, R39, 0xb504, P2 ;  /* 0x0000b50427277807 */ /* 0x000fe40001000000 */
[----:B------:R-:W-:Y:S02]  /*92b0*/  SEL R35, R35, 0xb504, P3 ;  /* 0x0000b50423237807 */ /* 0x000fe40001800000 */
[----:B------:R-:W-:Y:S02]  /*92c0*/  SEL R74, R39, 0xb504, P0 ;  /* 0x0000b504274a7807 */ /* 0x000fe40000000000 */
[----:B------:R-:W-:-:S02]  /*92d0*/  SEL R39, R35, 0xb504, P0 ;  /* 0x0000b50423277807 */ /* 0x000fc40000000000 */
[----:B------:R-:W-:Y:S02]  /*92e0*/  SEL R35, R49, 0xb504, P4 ;  /* 0x0000b50431237807 */ /* 0x000fe40002000000 */
[----:B------:R-:W-:Y:S02]  /*92f0*/  ISETP.GE.AND P4, PT, R39, R64, PT ;  /* 0x000000402700720c */ /* 0x000fe40003f86270 */
[----:B------:R-:W-:Y:S02]  /*9300*/  SEL R53, R53, 0xb504, P0 ;  /* 0x0000b50435357807 */ /* 0x000fe40000000000 */
[----:B------:R-:W-:Y:S02]  /*9310*/  SEL R49, R41, R38, !P6 ;  /* 0x0000002629317207 */ /* 0x000fe40007000000 */
[----:B------:R-:W-:Y:S02]  /*9320*/  SEL R38, R35, 0xb504, P0 ;  /* 0x0000b50423267807 */ /* 0x000fe40000000000 */
[----:B------:R-:W-:-:S02]  /*9330*/  ISETP.GE.AND P2, PT, R53, R70, PT ;  /* 0x000000463500720c */ /* 0x000fc40003f46270 */
[----:B------:R-:W-:Y:S01]  /*9340*/  VIMNMX R70, PT, PT, R70, R53, PT ;  /* 0x0000003546467248 */ /* 0x000fe20003fe0100 */
[----:B0-----:R-:W-:Y:S01]  /*9350*/  IMAD.IADD R53, R20, 0x1, R16 ;  /* 0x0000000114357824 */ /* 0x001fe200078e0210 */
[C---:B------:R-:W-:Y:S02]  /*9360*/  SEL R40, R41.reuse, R40, !P5 ;  /* 0x0000002829287207 */ /* 0x040fe40006800000 */
[----:B------:R-:W-:Y:S02]  /*9370*/  ISETP.GE.AND P3, PT, R74, R61, PT ;  /* 0x0000003d4a00720c */ /* 0x000fe40003f66270 */
[----:B------:R-:W-:Y:S02]  /*9380*/  ISETP.GE.AND P5, PT, R38, R59, PT ;  /* 0x0000003b2600720c */ /* 0x000fe40003fa6270 */
[----:B------:R-:W-:Y:S02]  /*9390*/  ISETP.NE.AND P6, PT, R16, 0xb504, PT ;  /* 0x0000b5041000780c */ /* 0x000fe40003fc5270 */
[----:B------:R-:W-:-:S02]  /*93a0*/  SEL R42, R41, R42, !P2 ;  /* 0x0000002a292a7207 */ /* 0x000fc40005000000 */
[C---:B------:R-:W-:Y:S02]  /*93b0*/  SEL R46, R41.reuse, R46, !P3 ;  /* 0x0000002e292e7207 */ /* 0x040fe40005800000 */
[----:B------:R-:W-:Y:S02]  /*93c0*/  SEL R60, R41, R60, !P5 ;  /* 0x0000003c293c7207 */ /* 0x000fe40006800000 */
[C---:B------:R-:W-:Y:S02]  /*93d0*/  ISETP.NE.AND P0, PT, R20.reuse, 0xb504, PT ;  /* 0x0000b5041400780c */ /* 0x040fe40003f05270 */
[----:B------:R-:W-:Y:S02]  /*93e0*/  SEL R53, R53, 0xb504, P6 ;  /* 0x0000b50435357807 */ /* 0x000fe40003000000 */
[----:B------:R-:W-:Y:S01]  /*93f0*/  @P4 SEL R41, R33, R32, !P1 ;  /* 0x0000002021294207 */ /* 0x000fe20004800000 */
[----:B-1----:R-:W-:Y:S01]  /*9400*/  IMAD.IADD R32, R20, 0x1, R24 ;  /* 0x0000000114207824 */ /* 0x002fe200078e0218 */
[----:B------:R-:W-:Y:S01]  /*9410*/  ISETP.NE.AND P1, PT, R24, 0xb504, PT ;  /* 0x0000b5041800780c */ /* 0x000fe20003f25270 */
[----:B------:R-:W-:Y:S01]  /*9420*/  IMAD.IADD R35, R16, 0x1, R21 ;  /* 0x0000000110237824 */ /* 0x000fe200078e0215 */
[----:B------:R-:W-:Y:S01]  /*9430*/  SEL R53, R53, 0xb504, P0 ;  /* 0x0000b50435357807 */ /* 0x000fe20000000000 */
[----:B--2---:R-:W-:Y:S01]  /*9440*/  IMAD.IADD R33, R20, 0x1, R28 ;  /* 0x0000000114217824 */ /* 0x004fe200078e021c */
[----:B------:R-:W-:-:S02]  /*9450*/  SEL R32, R32, 0xb504, P1 ;  /* 0x0000b50420207807 */ /* 0x000fc40000800000 */
[----:B------:R-:W-:Y:S02]  /*9460*/  ISETP.NE.AND P2, PT, R28, 0xb504, PT ;  /* 0x0000b5041c00780c */ /* 0x000fe40003f45270 */
[----:B------:R-:W-:Y:S02]  /*9470*/  ISETP.GE.AND P5, PT, R53, R62, PT ;  /* 0x0000003e3500720c */ /* 0x000fe40003fa6270 */
[----:B------:R-:W-:Y:S02]  /*9480*/  ISETP.NE.AND P3, PT, R21, 0xb504, PT ;  /* 0x0000b5041500780c */ /* 0x000fe40003f65270 */
[----:B------:R-:W-:Y:S02]  /*9490*/  SEL R35, R35, 0xb504, P6 ;  /* 0x0000b50423237807 */ /* 0x000fe40003000000 */
[----:B------:R-:W-:Y:S02]  /*94a0*/  VIMNMX R61, PT, PT, R61, R74, PT ;  /* 0x0000004a3d3d7248 */ /* 0x000fe40003fe0100 */
[----:B------:R-:W-:Y:S01]  /*94b0*/  VIMNMX R62, PT, PT, R62, R53, PT ;  /* 0x000000353e3e7248 */ /* 0x000fe20003fe0100 */
[----:B------:R-:W-:Y:S01]  /*94c0*/  VIADD R53, R2, 0x14 ;  /* 0x0000001402357836 */ /* 0x000fe20000000000 */
[----:B------:R-:W-:-:S02]  /*94d0*/  SEL R74, R32, 0xb504, P0 ;  /* 0x0000b504204a7807 */ /* 0x000fc40000000000 */
[----:B------:R-:W-:Y:S02]  /*94e0*/  SEL R33, R33, 0xb504, P2 ;  /* 0x0000b50421217807 */ /* 0x000fe40001000000 */
[----:B------:R-:W-:Y:S02]  /*94f0*/  SEL R32, R35, 0xb504, P3 ;  /* 0x0000b50423207807 */ /* 0x000fe40001800000 */
[----:B------:R-:W-:Y:S02]  /*9500*/  VIMNMX R59, PT, PT, R59, R38, PT ;  /* 0x000000263b3b7248 */ /* 0x000fe40003fe0100 */
[----:B------:R-:W-:Y:S02]  /*9510*/  ISETP.GE.AND P4, PT, R74, R67, PT ;  /* 0x000000434a00720c */ /* 0x000fe40003f86270 */
[----:B------:R-:W-:Y:S02]  /*9520*/  SEL R38, R33, 0xb504, P0 ;  /* 0x0000b50421267807 */ /* 0x000fe40000000000 */
[----:B------:R-:W-:-:S02]  /*9530*/  SEL R50, R53, R50, !P5 ;  /* 0x0000003235327207 */ /* 0x000fc40006800000 */
[----:B------:R-:W-:Y:S02]  /*9540*/  ISETP.GE.AND P5, PT, R32, R69, PT ;  /* 0x000000452000720c */ /* 0x000fe40003fa6270 */
[----:B------:R-:W-:Y:S01]  /*9550*/  VIMNMX R69, PT, PT, R69, R32, PT ;  /* 0x0000002045457248 */ /* 0x000fe20003fe0100 */
[----:B------:R-:W-:Y:S01]  /*9560*/  IMAD.IADD R32, R16, 0x1, R22 ;  /* 0x0000000110207824 */ /* 0x000fe200078e0216 */
[C---:B------:R-:W-:Y:S02]  /*9570*/  SEL R52, R53.reuse, R52, !P4 ;  /* 0x0000003435347207 */ /* 0x040fe40006000000 */
[----:B------:R-:W-:Y:S02]  /*9580*/  ISETP.GE.AND P4, PT, R38, R57, PT ;  /* 0x000000392600720c */ /* 0x000fe40003f86270 */
[----:B------:R-:W-:Y:S01]  /*9590*/  VIMNMX R64, PT, PT, R64, R39, PT ;  /* 0x0000002740407248 */ /* 0x000fe20003fe0100 */
[----:B------:R-:W-:Y:S01]  /*95a0*/  IMAD.IADD R39, R24, 0x1, R21 ;  /* 0x0000000118277824 */ /* 0x000fe200078e0215 */
[----:B------:R-:W-:-:S02]  /*95b0*/  SEL R55, R53, R34, !P4 ;  /* 0x0000002235377207 */ /* 0x000fc40006000000 */
[----:B------:R-:W-:Y:S02]  /*95c0*/  SEL R65, R32, 0xb504, P6 ;  /* 0x0000b50420417807 */ /* 0x000fe40003000000 */
[----:B------:R-:W0:Y:S01]  /*95d0*/  LDS.128 R32, [R7+0x1d0] ;  /* 0x0001d00007207984 */ /* 0x000e220000000c00 */
[----:B------:R-:W-:-:S04]  /*95e0*/  SEL R39, R39, 0xb504, P1 ;  /* 0x0000b50427277807 */ /* 0x000fc80000800000 */
[----:B------:R-:W-:Y:S02]  /*95f0*/  SEL R39, R39, 0xb504, P3 ;  /* 0x0000b50427277807 */ /* 0x000fe40001800000 */
[----:B------:R-:W-:Y:S02]  /*9600*/  ISETP.NE.AND P4, PT, R22, 0xb504, PT ;  /* 0x0000b5041600780c */ /* 0x000fe40003f85270 */
[----:B------:R-:W-:Y:S02]  /*9610*/  SEL R72, R53, R72, !P5 ;  /* 0x0000004835487207 */ /* 0x000fe40006800000 */
[----:B------:R-:W-:Y:S02]  /*9620*/  ISETP.GE.AND P5, PT, R39, R66, PT ;  /* 0x000000422700720c */ /* 0x000fe40003fa6270 */
[----:B------:R-:W-:Y:S02]  /*9630*/  SEL R71, R65, 0xb504, P4 ;  /* 0x0000b50441477807 */ /* 0x000fe40002000000 */
[----:B------:R-:W-:Y:S01]  /*9640*/  SEL R65, R53, R37, !P5 ;  /* 0x0000002535417207 */ /* 0x000fe20006800000 */
[----:B------:R-:W-:-:S02]  /*9650*/  IMAD.IADD R37, R24, 0x1, R22 ;  /* 0x0000000118257824 */ /* 0x000fc400078e0216 */
[----:B------:R-:W-:-:S03]  /*9660*/  IMAD.IADD R16, R16, 0x1, R23 ;  /* 0x0000000110107824 */ /* 0x000fc600078e0217 */
[----:B------:R-:W-:Y:S02]  /*9670*/  SEL R37, R37, 0xb504, P1 ;  /* 0x0000b50425257807 */ /* 0x000fe40000800000 */
[----:B------:R-:W-:Y:S02]  /*9680*/  ISETP.GE.AND P5, PT, R71, R68, PT ;  /* 0x000000444700720c */ /* 0x000fe40003fa6270 */
[----:B------:R-:W-:Y:S02]  /*9690*/  SEL R76, R37, 0xb504, P4 ;  /* 0x0000b504254c7807 */ /* 0x000fe40002000000 */
[----:B------:R-:W-:Y:S01]  /*96a0*/  SEL R16, R16, 0xb504, P6 ;  /* 0x0000b50410107807 */ /* 0x000fe20003000000 */
[----:B------:R-:W-:Y:S01]  /*96b0*/  IMAD.IADD R24, R24, 0x1, R23 ;  /* 0x0000000118187824 */ /* 0x000fe200078e0217 */
[----:B------:R-:W-:Y:S02]  /*96c0*/  ISETP.NE.AND P6, PT, R23, 0xb504, PT ;  /* 0x0000b5041700780c */ /* 0x000fe40003fc5270 */
[----:B------:R-:W-:-:S02]  /*96d0*/  SEL R51, R53, R51, !P5 ;  /* 0x0000003335337207 */ /* 0x000fc40006800000 */
[----:B------:R-:W-:Y:S02]  /*96e0*/  ISETP.GE.AND P5, PT, R76, R63, PT ;  /* 0x0000003f4c00720c */ /* 0x000fe40003fa6270 */
[----:B------:R-:W-:Y:S02]  /*96f0*/  SEL R37, R16, 0xb504, P6 ;  /* 0x0000b50410257807 */ /* 0x000fe40003000000 */
[----:B------:R-:W-:Y:S02]  /*9700*/  SEL R16, R53, R36, !P5 ;  /* 0x0000002435107207 */ /* 0x000fe40006800000 */
[----:B------:R-:W-:Y:S01]  /*9710*/  SEL R36, R24, 0xb504, P1 ;  /* 0x0000b50418247807 */ /* 0x000fe20000800000 */
[--C-:B------:R-:W-:Y:S01]  /*9720*/  IMAD.IADD R24, R28, 0x1, R21.reuse ;  /* 0x000000011c187824 */ /* 0x100fe200078e0215 */
[----:B0-----:R-:W-:Y:S01]  /*9730*/  ISETP.NE.AND P1, PT, R32, 0xb504, PT ;  /* 0x0000b5042000780c */ /* 0x001fe20003f25270 */
[----:B------:R-:W-:Y:S02]  /*9740*/  IMAD.IADD R20, R20, 0x1, R32 ;  /* 0x0000000114147824 */ /* 0x000fe400078e0220 */
[----:B------:R-:W-:Y:S01]  /*9750*/  IMAD.IADD R21, R32, 0x1, R21 ;  /* 0x0000000120157824 */ /* 0x000fe200078e0215 */
[----:B------:R-:W-:-:S02]  /*9760*/  SEL R24, R24, 0xb504, P2 ;  /* 0x0000b50418187807 */ /* 0x000fc40001000000 */
[----:B------:R-:W-:Y:S02]  /*9770*/  ISETP.GE.AND P5, PT, R37, R70, PT ;  /* 0x000000462500720c */ /* 0x000fe40003fa6270 */
[----:B------:R-:W-:Y:S02]  /*9780*/  VIMNMX R70, PT, PT, R70, R37, PT ;  /* 0x0000002546467248 */ /* 0x000fe40003fe0100 */
[----:B------:R-:W-:Y:S02]  /*9790*/  SEL R20, R20, 0xb504, P1 ;  /* 0x0000b50414147807 */ /* 0x000fe40000800000 */
[----:B------:R-:W-:Y:S02]  /*97a0*/  SEL R21, R21, 0xb504, P1 ;  /* 0x0000b50415157807 */ /* 0x000fe40000800000 */
[----:B------:R-:W-:Y:S02]  /*97b0*/  SEL R36, R36, 0xb504, P6 ;  /* 0x0000b50424247807 */ /* 0x000fe40003000000 */
[----:B------:R-:W-:-:S02]  /*97c0*/  SEL R37, R24, 0xb504, P3 ;  /* 0x0000b50418257807 */ /* 0x000fc40001800000 */
[----:B------:R-:W-:Y:S02]  /*97d0*/  SEL R20, R20, 0xb504, P0 ;  /* 0x0000b50414147807 */ /* 0x000fe40000000000 */
[----:B------:R-:W-:Y:S02]  /*97e0*/  SEL R21, R21, 0xb504, P3 ;  /* 0x0000b50415157807 */ /* 0x000fe40001800000 */
[----:B------:R-:W-:Y:S02]  /*97f0*/  ISETP.GE.AND P0, PT, R36, R61, PT ;  /* 0x0000003d2400720c */ /* 0x000fe40003f06270 */
[----:B------:R-:W-:Y:S02]  /*9800*/  ISETP.GE.AND P3, PT, R37, R48, PT ;  /* 0x000000302500720c */ /* 0x000fe40003f66270 */
[----:B------:R-:W-:Y:S02]  /*9810*/  VIMNMX R66, PT, PT, R66, R39, PT ;  /* 0x0000002742427248 */ /* 0x000fe40003fe0100 */
[----:B------:R-:W-:-:S02]  /*9820*/  VIMNMX R61, PT, PT, R61, R36, PT ;  /* 0x000000243d3d7248 */ /* 0x000fc40003fe0100 */
[----:B------:R-:W-:Y:S02]  /*9830*/  VIMNMX R57, PT, PT, R57, R38, PT ;  /* 0x0000002639397248 */ /* 0x000fe40003fe0100 */
[----:B------:R-:W-:Y:S02]  /*9840*/  VIMNMX R48, PT, PT, R48, R37, PT ;  /* 0x0000002530307248 */ /* 0x000fe40003fe0100 */
[----:B------:R-:W0:Y:S01]  /*9850*/  LDS.128 R36, [R3+0x1500] ;  /* 0x0015000003247984 */ /* 0x000e220000000c00 */
[--C-:B------:R-:W-:Y:S02]  /*9860*/  IMAD.IADD R24, R28, 0x1, R22.reuse ;  /* 0x000000011c187824 */ /* 0x100fe400078e0216 */
[----:B------:R-:W-:Y:S02]  /*9870*/  IMAD.IADD R22, R32, 0x1, R22 ;  /* 0x0000000120167824 */ /* 0x000fe400078e0216 */
[--C-:B------:R-:W-:Y:S02]  /*9880*/  IMAD.IADD R28, R28, 0x1, R23.reuse ;  /* 0x000000011c1c7824 */ /* 0x100fe400078e0217 */
[----:B------:R-:W-:Y:S01]  /*9890*/  IMAD.IADD R32, R32, 0x1, R23 ;  /* 0x0000000120207824 */ /* 0x000fe200078e0217 */
[----:B------:R-:W-:-:S02]  /*98a0*/  SEL R22, R22, 0xb504, P1 ;  /* 0x0000b50416167807 */ /* 0x000fc40000800000 */
[----:B------:R-:W-:Y:S02]  /*98b0*/  SEL R24, R24, 0xb504, P2 ;  /* 0x0000b50418187807 */ /* 0x000fe40001000000 */
[----:B------:R-:W-:Y:S02]  /*98c0*/  SEL R28, R28, 0xb504, P2 ;  /* 0x0000b5041c1c7807 */ /* 0x000fe40001000000 */
[----:B------:R-:W-:Y:S02]  /*98d0*/  SEL R32, R32, 0xb504, P1 ;  /* 0x0000b50420207807 */ /* 0x000fe40000800000 */
[----:B------:R-:W-:Y:S02]  /*98e0*/  SEL R44, R53, R44, !P3 ;  /* 0x0000002c352c7207 */ /* 0x000fe40005800000 */
[----:B------:R-:W-:Y:S02]  /*98f0*/  SEL R23, R22, 0xb504, P4 ;  /* 0x0000b50416177807 */ /* 0x000fe40002000000 */
[----:B------:R-:W-:-:S02]  /*9900*/  ISETP.GE.AND P3, PT, R20, R47, PT ;  /* 0x0000002f1400720c */ /* 0x000fc40003f66270 */
[----:B------:R-:W-:Y:S02]  /*9910*/  VIMNMX R68, PT, PT, R68, R71, PT ;  /* 0x0000004744447248 */ /* 0x000fe40003fe0100 */
[----:B------:R-:W-:Y:S02]  /*9920*/  ISETP.GE.AND P1, PT, R21, R54, PT ;  /* 0x000000361500720c */ /* 0x000fe40003f26270 */
[----:B------:R-:W-:Y:S02]  /*9930*/  SEL R71, R24, 0xb504, P4 ;  /* 0x0000b50418477807 */ /* 0x000fe40002000000 */
[----:B------:R-:W-:Y:S02]  /*9940*/  VIMNMX R54, PT, PT, R54, R21, PT ;  /* 0x0000001536367248 */ /* 0x000fe40003fe0100 */
[----:B------:R-:W-:Y:S02]  /*9950*/  VIMNMX R67, PT, PT, R67, R74, PT ;  /* 0x0000004a43437248 */ /* 0x000fe40003fe0100 */
[----:B------:R-:W-:-:S02]  /*9960*/  SEL R28, R28, 0xb504, P6 ;  /* 0x0000b5041c1c7807 */ /* 0x000fc40003000000 */
[----:B------:R-:W-:Y:S02]  /*9970*/  VIMNMX R47, PT, PT, R47, R20, PT ;  /* 0x000000142f2f7248 */ /* 0x000fe40003fe0100 */
[----:B------:R-:W-:Y:S02]  /*9980*/  SEL R21, R32, 0xb504, P6 ;  /* 0x0000b50420157807 */ /* 0x000fe40003000000 */
[----:B------:R-:W-:Y:S02]  /*9990*/  ISETP.GE.AND P6, PT, R23, R58, PT ;  /* 0x0000003a1700720c */ /* 0x000fe40003fc6270 */
[----:B------:R-:W-:Y:S01]  /*99a0*/  SEL R74, R53, R43, !P3 ;  /* 0x0000002b354a7207 */ /* 0x000fe20005800000 */
[----:B0-----:R-:W-:Y:S01]  /*99b0*/  IMAD.IADD R20, R36, 0x1, R17 ;  /* 0x0000000124147824 */ /* 0x001fe200078e0211 */
[----:B------:R-:W-:Y:S02]  /*99c0*/  ISETP.NE.AND P3, PT, R17, 0xb504, PT ;  /* 0x0000b5041100780c */ /* 0x000fe40003f65270 */
[----:B------:R-:W-:-:S02]  /*99d0*/  ISETP.GE.AND P2, PT, R71, R56, PT ;  /* 0x000000384700720c */ /* 0x000fc40003f46270 */
[----:B------:R-:W-:Y:S01]  /*99e0*/  ISETP.GE.AND P4, PT, R28, R59, PT ;  /* 0x0000003b1c00720c */ /* 0x000fe20003f86270 */
[C---:B------:R-:W-:Y:S01]  /*99f0*/  IMAD.IADD R22, R36.reuse, 0x1, R25 ;  /* 0x0000000124167824 */ /* 0x040fe200078e0219 */
[----:B------:R-:W-:Y:S02]  /*9a00*/  VIMNMX R59, PT, PT, R59, R28, PT ;  /* 0x0000001c3b3b7248 */ /* 0x000fe40003fe0100 */
[C---:B------:R-:W-:Y:S02]  /*9a10*/  SEL R40, R53.reuse, R40, !P6 ;  /* 0x0000002835287207 */ /* 0x040fe40007000000 */
[----:B------:R-:W-:Y:S02]  /*9a20*/  SEL R28, R53, R45, !P1 ;  /* 0x0000002d351c7207 */ /* 0x000fe40004800000 */
[----:B------:R-:W-:Y:S02]  /*9a30*/  ISETP.NE.AND P6, PT, R36, 0xb504, PT ;  /* 0x0000b5042400780c */ /* 0x000fe40003fc5270 */
[----:B------:R-:W-:-:S02]  /*9a40*/  SEL R20, R20, 0xb504, P3 ;  /* 0x0000b50414147807 */ /* 0x000fc40001800000 */
[----:B------:R-:W-:Y:S02]  /*9a50*/  SEL R24, R53, R49, !P2 ;  /* 0x0000003135187207 */ /* 0x000fe40005000000 */
[----:B------:R-:W-:Y:S02]  /*9a60*/  ISETP.NE.AND P1, PT, R25, 0xb504, PT ;  /* 0x0000b5041900780c */ /* 0x000fe40003f25270 */
[----:B------:R-:W-:Y:S02]  /*9a70*/  ISETP.GE.AND P2, PT, R21, R64, PT ;  /* 0x000000401500720c */ /* 0x000fe40003f46270 */
[----:B------:R-:W-:Y:S02]  /*9a80*/  VIMNMX R64, PT, PT, R64, R21, PT ;  /* 0x0000001540407248 */ /* 0x000fe40003fe0100 */
[----:B------:R-:W-:Y:S01]  /*9a90*/  SEL R21, R20, 0xb504, P6 ;  /* 0x0000b50414157807 */ /* 0x000fe20003000000 */
[----:B------:R-:W-:Y:S01]  /*9aa0*/  IMAD.IADD R20, R36, 0x1, R29 ;  /* 0x0000000124147824 */ /* 0x000fe200078e021d */
[----:B------:R-:W-:-:S02]  /*9ab0*/  SEL R42, R53, R42, !P5 ;  /* 0x0000002a352a7207 */ /* 0x000fc40006800000 */
[----:B------:R-:W-:Y:S02]  /*9ac0*/  SEL R22, R22, 0xb504, P1 ;  /* 0x0000b50416167807 */ /* 0x000fe40000800000 */
        /* <DEDUP_REMOVED lines=13> */
[----:B------:R-:W-:Y:S01]  /*9ba0*/  VIMNMX R67, PT, PT, R67, R22, PT ;  /* 0x0000001643437248 */ /* 0x000fe20003fe0100 */
[----:B------:R-:W-:Y:S01]  /*9bb0*/  IMAD.IADD R22, R37, 0x1, R17 ;  /* 0x0000000125167824 */ /* 0x000fe200078e0211 */
[----:B------:R-:W-:-:S02]  /*9bc0*/  SEL R52, R43, R52, !P4 ;  /* 0x000000342b347207 */ /* 0x000fc40006000000 */
[----:B------:R-:W-:Y:S02]  /*9bd0*/  ISETP.GE.AND P4, PT, R76, R57, PT ;  /* 0x000000394c00720c */ /* 0x000fe40003f86270 */
[----:B------:R-:W-:Y:S01]  /*9be0*/  SEL R36, R36, 0xb504, P0 ;  /* 0x0000b50424247807 */ /* 0x000fe20000000000 */
[--C-:B------:R-:W-:Y:S01]  /*9bf0*/  IMAD.IADD R20, R38, 0x1, R17.reuse ;  /* 0x0000000126147824 */ /* 0x100fe200078e0211 */
[----:B------:R-:W-:Y:S01]  /*9c00*/  VIMNMX R62, PT, PT, R62, R21, PT ;  /* 0x000000153e3e7248 */ /* 0x000fe20003fe0100 */
[----:B------:R-:W-:Y:S01]  /*9c10*/  IMAD.IADD R21, R39, 0x1, R17 ;  /* 0x0000000127157824 */ /* 0x000fe200078e0211 */
[----:B------:R-:W-:Y:S01]  /*9c20*/  VIMNMX R58, PT, PT, R58, R23, PT ;  /* 0x000000173a3a7248 */ /* 0x000fe20003fe0100 */
[----:B------:R-:W-:Y:S01]  /*9c30*/  IMAD.IADD R17, R37, 0x1, R25 ;  /* 0x0000000125117824 */ /* 0x000fe200078e0219 */
[----:B------:R-:W-:Y:S02]  /*9c40*/  SEL R55, R43, R55, !P4 ;  /* 0x000000372b377207 */ /* 0x000fe40006000000 */
[----:B------:R-:W-:-:S02]  /*9c50*/  SEL R45, R36, 0xb504, P6 ;  /* 0x0000b504242d7807 */ /* 0x000fc40003000000 */
[----:B------:R-:W-:Y:S02]  /*9c60*/  ISETP.NE.AND P4, PT, R37, 0xb504, PT ;  /* 0x0000b5042500780c */ /* 0x000fe40003f85270 */
[----:B------:R-:W-:Y:S01]  /*9c70*/  SEL R23, R22, 0xb504, P3 ;  /* 0x0000b50416177807 */ /* 0x000fe20001800000 */
[--C-:B------:R-:W-:Y:S01]  /*9c80*/  IMAD.IADD R22, R38, 0x1, R25.reuse ;  /* 0x0000000126167824 */ /* 0x100fe200078e0219 */
[----:B------:R-:W-:Y:S01]  /*9c90*/  ISETP.GE.AND P6, PT, R45, R47, PT ;  /* 0x0000002f2d00720c */ /* 0x000fe20003fc6270 */
[----:B------:R-:W-:Y:S01]  /*9ca0*/  IMAD.IADD R32, R39, 0x1, R25 ;  /* 0x0000000127207824 */ /* 0x000fe200078e0219 */
[----:B------:R-:W-:Y:S01]  /*9cb0*/  VIMNMX R56, PT, PT, R56, R71, PT ;  /* 0x0000004738387248 */ /* 0x000fe20003fe0100 */
[----:B------:R-:W-:Y:S01]  /*9cc0*/  IMAD.IADD R25, R37, 0x1, R29 ;  /* 0x0000000125197824 */ /* 0x000fe200078e021d */
[----:B------:R-:W-:Y:S02]  /*9cd0*/  SEL R23, R23, 0xb504, P4 ;  /* 0x0000b50417177807 */ /* 0x000fe40002000000 */
[----:B------:R-:W-:-:S02]  /*9ce0*/  SEL R71, R17, 0xb504, P1 ;  /* 0x0000b50411477807 */ /* 0x000fc40000800000 */
[----:B------:R-:W-:Y:S02]  /*9cf0*/  SEL R17, R43, R74, !P6 ;  /* 0x0000004a2b117207 */ /* 0x000fe40007000000 */
[----:B------:R-:W-:Y:S02]  /*9d00*/  ISETP.GE.AND P6, PT, R23, R69, PT ;  /* 0x000000451700720c */ /* 0x000fe40003fc6270 */
[----:B------:R-:W-:Y:S01]  /*9d10*/  SEL R71, R71, 0xb504, P4 ;  /* 0x0000b50447477807 */ /* 0x000fe20002000000 */
[----:B------:R-:W-:Y:S01]  /*9d20*/  IMAD.IADD R37, R37, 0x1, R33 ;  /* 0x0000000125257824 */ /* 0x000fe200078e0221 */
[----:B------:R-:W-:Y:S02]  /*9d30*/  SEL R25, R25, 0xb504, P5 ;  /* 0x0000b50419197807 */ /* 0x000fe40002800000 */
[----:B------:R-:W-:Y:S02]  /*9d40*/  SEL R72, R43, R72, !P6 ;  /* 0x000000482b487207 */ /* 0x000fe40007000000 */
[----:B------:R-:W-:-:S02]  /*9d50*/  ISETP.GE.AND P6, PT, R71, R66, PT ;  /* 0x000000424700720c */ /* 0x000fc40003fc6270 */
[----:B------:R-:W-:Y:S02]  /*9d60*/  SEL R49, R25, 0xb504, P4 ;  /* 0x0000b50419317807 */ /* 0x000fe40002000000 */
        /* <DEDUP_REMOVED lines=17> */
[----:B------:R-:W-:-:S02]  /*9e80*/  VIMNMX R48, PT, PT, R48, R49, PT ;  /* 0x0000003130307248 */ /* 0x000fc40003fe0100 */
        /* <DEDUP_REMOVED lines=11> */
[----:B------:R-:W-:-:S02]  /*9f40*/  ISETP.GE.AND P1, PT, R38, R63, PT ;  /* 0x0000003f2600720c */ /* 0x000fc40003f26270 */
[----:B------:R-:W-:Y:S02]  /*9f50*/  SEL R37, R33, 0xb504, P6 ;  /* 0x0000b50421257807 */ /* 0x000fe40003000000 */
[----:B------:R-:W-:Y:S02]  /*9f60*/  SEL R32, R32, 0xb504, P6 ;  /* 0x0000b50420207807 */ /* 0x000fe40003000000 */
[----:B------:R-:W-:Y:S02]  /*9f70*/  SEL R36, R36, 0xb504, P5 ;  /* 0x0000b50424247807 */ /* 0x000fe40002800000 */
[----:B------:R-:W-:Y:S02]  /*9f80*/  SEL R39, R39, 0xb504, P6 ;  /* 0x0000b50427277807 */ /* 0x000fe40003000000 */
[----:B------:R-:W-:Y:S02]  /*9f90*/  ISETP.GE.AND P5, PT, R47, R56, PT ;  /* 0x000000382f00720c */ /* 0x000fe40003fa6270 */
[----:B------:R-:W-:-:S02]  /*9fa0*/  SEL R28, R43, R28, !P3 ;  /* 0x0000001c2b1c7207 */ /* 0x000fc40005800000 */
[C---:B------:R-:W-:Y:S02]  /*9fb0*/  SEL R33, R43.reuse, R16, !P1 ;  /* 0x000000102b217207 */ /* 0x040fe40004800000 */
[----:B------:R-:W-:Y:S02]  /*9fc0*/  SEL R51, R43, R51, !P4 ;  /* 0x000000332b337207 */ /* 0x000fe40006000000 */
[----:B------:R-:W-:Y:S02]  /*9fd0*/  ISETP.GE.AND P3, PT, R37, R64, PT ;  /* 0x000000402500720c */ /* 0x000fe40003f66270 */
[----:B------:R-:W-:Y:S02]  /*9fe0*/  ISETP.GE.AND P1, PT, R32, R61, PT ;  /* 0x0000003d2000720c */ /* 0x000fe40003f26270 */
[----:B------:R-:W-:Y:S02]  /*9ff0*/  ISETP.GE.AND P4, PT, R39, R70, PT ;  /* 0x000000462700720c */ /* 0x000fe40003f86270 */
[----:B------:R-:W-:Y:S01]  /*a000*/  VIMNMX R61, PT, PT, R61, R32, PT ;  /* 0x000000203d3d7248 */ /* 0x000fe20003fe0100 */
[----:B0-----:R-:W-:Y:S01]  /*a010*/  IMAD.IADD R32, R20, 0x1, R18 ;  /* 0x0000000114207824 */ /* 0x001fe200078e0212 */
[----:B------:R-:W-:-:S02]  /*a020*/  VIMNMX R64, PT, PT, R64, R37, PT ;  /* 0x0000002540407248 */ /* 0x000fc40003fe0100 */
[----:B------:R-:W-:Y:S02]  /*a030*/  SEL R37, R43, R24, !P5 ;  /* 0x000000182b257207 */ /* 0x000fe40006800000 */
[----:B------:R-:W-:Y:S01]  /*a040*/  ISETP.NE.AND P5, PT, R18, 0xb504, PT ;  /* 0x0000b5041200780c */ /* 0x000fe20003fa5270 */
[--C-:B------:R-:W-:Y:S01]  /*a050*/  IMAD.IADD R24, R21, 0x1, R18.reuse ;  /* 0x0000000115187824 */ /* 0x100fe200078e0212 */
[----:B------:R-:W-:Y:S01]  /*a060*/  VIMNMX R63, PT, PT, R63, R38, PT ;  /* 0x000000263f3f7248 */ /* 0x000fe20003fe0100 */
[--C-:B------:R-:W-:Y:S01]  /*a070*/  IMAD.IADD R38, R23, 0x1, R18.reuse ;  /* 0x0000000117267824 */ /* 0x100fe200078e0212 */
[----:B------:R-:W-:Y:S02]  /*a080*/  VIMNMX R56, PT, PT, R56, R47, PT ;  /* 0x0000002f38387248 */ /* 0x000fe40003fe0100 */
[----:B------:R-:W-:Y:S02]  /*a090*/  SEL R36, R36, 0xb504, P6 ;  /* 0x0000b50424247807 */ /* 0x000fe40003000000 */
[----:B------:R-:W-:Y:S01]  /*a0a0*/  SEL R45, R43, R42, !P4 ;  /* 0x0000002a2b2d7207 */ /* 0x000fe20006000000 */
[----:B------:R-:W-:Y:S01]  /*a0b0*/  IMAD.IADD R42, R22, 0x1, R18 ;  /* 0x00000001162a7824 */ /* 0x000fe200078e0212 */
[----:B------:R-:W-:Y:S01]  /*a0c0*/  ISETP.GE.AND P0, PT, R49, R58, PT ;  /* 0x0000003a3100720c */ /* 0x000fe20003f06270 */
[----:B------:R-:W-:Y:S01]  /*a0d0*/  IMAD.IADD R18, R20, 0x1, R26 ;  /* 0x0000000114127824 */ /* 0x000fe200078e021a */
[----:B------:R-:W-:-:S02]  /*a0e0*/  SEL R47, R43, R46, !P1 ;  /* 0x0000002e2b2f7207 */ /* 0x000fc40004800000 */
[----:B------:R-:W-:Y:S02]  /*a0f0*/  ISETP.NE.AND P1, PT, R20, 0xb504, PT ;  /* 0x0000b5041400780c */ /* 0x000fe40003f25270 */
[----:B------:R-:W-:Y:S02]  /*a100*/  SEL R32, R32, 0xb504, P5 ;  /* 0x0000b50420207807 */ /* 0x000fe40002800000 */
[----:B------:R-:W-:Y:S01]  /*a110*/  ISETP.NE.AND P4, PT, R26, 0xb504, PT ;  /* 0x0000b5041a00780c */ /* 0x000fe20003f85270 */
[----:B------:R-:W-:Y:S01]  /*a120*/  IMAD.IADD R46, R20, 0x1, R30 ;  /* 0x00000001142e7824 */ /* 0x000fe200078e021e */
[----:B------:R-:W-:Y:S02]  /*a130*/  VIMNMX R70, PT, PT, R70, R39, PT ;  /* 0x0000002746467248 */ /* 0x000fe40003fe0100 */
[----:B------:R-:W-:Y:S02]  /*a140*/  ISETP.GE.AND P6, PT, R36, R59, PT ;  /* 0x0000003b2400720c */ /* 0x000fe40003fc6270 */
[----:B------:R-:W-:-:S02]  /*a150*/  VIMNMX R66, PT, PT, R66, R71, PT ;  /* 0x0000004742427248 */ /* 0x000fc40003fe0100 */
[C---:B------:R-:W-:Y:S02]  /*a160*/  SEL R39, R43.reuse, R40, !P0 ;  /* 0x000000282b277207 */ /* 0x040fe40004000000 */
[----:B------:R-:W-:Y:S02]  /*a170*/  ISETP.NE.AND P0, PT, R30, 0xb504, PT ;  /* 0x0000b5041e00780c */ /* 0x000fe40003f05270 */
[----:B------:R-:W-:Y:S02]  /*a180*/  SEL R71, R32, 0xb504, P1 ;  /* 0x0000b50420477807 */ /* 0x000fe40000800000 */
[----:B------:R-:W-:Y:S02]  /*a190*/  VIMNMX R58, PT, PT, R58, R49, PT ;  /* 0x000000313a3a7248 */ /* 0x000fe40003fe0100 */
[----:B------:R-:W-:Y:S01]  /*a1a0*/  SEL R18, R18, 0xb504, P4 ;  /* 0x0000b50412127807 */ /* 0x000fe20002000000 */
[----:B------:R-:W-:Y:S01]  /*a1b0*/  VIADD R32, R2, 0x16 ;  /* 0x0000001602207836 */ /* 0x000fe20000000000 */
[----:B------:R-:W-:-:S02]  /*a1c0*/  SEL R49, R43, R60, !P6 ;  /* 0x0000003c2b317207 */ /* 0x000fc40007000000 */
[----:B------:R-:W-:Y:S01]  /*a1d0*/  @P3 SEL R43, R53, R41, !P2 ;  /* 0x00000029352b3207 */ /* 0x000fe20005000000 */
[----:B------:R-:W-:Y:S01]  /*a1e0*/  IMAD.IADD R20, R20, 0x1, R34 ;  /* 0x0000000114147824 */ /* 0x000fe200078e0222 */
[----:B------:R-:W-:Y:S02]  /*a1f0*/  SEL R60, R46, 0xb504, P0 ;  /* 0x0000b5042e3c7807 */ /* 0x000fe40000000000 */
[----:B------:R-:W-:Y:S02]  /*a200*/  ISETP.GE.AND P2, PT, R71, R62, PT ;  /* 0x0000003e4700720c */ /* 0x000fe40003f46270 */
[----:B------:R-:W-:Y:S02]  /*a210*/  SEL R46, R18, 0xb504, P1 ;  /* 0x0000b504122e7807 */ /* 0x000fe40000800000 */
[----:B------:R-:W-:Y:S01]  /*a220*/  ISETP.NE.AND P3, PT, R34, 0xb504, PT ;  /* 0x0000b5042200780c */ /* 0x000fe20003f65270 */
[----:B------:R-:W-:Y:S01]  /*a230*/  IMAD.IADD R16, R21, 0x1, R26 ;  /* 0x0000000115107824 */ /* 0x000fe200078e021a */
[----:B------:R-:W-:-:S02]  /*a240*/  SEL R50, R32, R50, !P2 ;  /* 0x0000003220327207 */ /* 0x000fc40005000000 */
[----:B------:R-:W-:Y:S02]  /*a250*/  ISETP.GE.AND P2, PT, R46, R67, PT ;  /* 0x000000432e00720c */ /* 0x000fe40003f46270 */
[----:B------:R-:W-:Y:S02]  /*a260*/  VIMNMX R57, PT, PT, R57, R76, PT ;  /* 0x0000004c39397248 */ /* 0x000fe40003fe0100 */
[----:B------:R-:W-:Y:S02]  /*a270*/  SEL R20, R20, 0xb504, P3 ;  /* 0x0000b50414147807 */ /* 0x000fe40001800000 */
[----:B------:R-:W-:Y:S02]  /*a280*/  SEL R60, R60, 0xb504, P1 ;  /* 0x0000b5043c3c7807 */ /* 0x000fe40000800000 */
[----:B------:R-:W-:Y:S02]  /*a290*/  ISETP.NE.AND P6, PT, R21, 0xb504, PT ;  /* 0x0000b5041500780c */ /* 0x000fe40003fc5270 */
[----:B------:R-:W-:Y:S01]  /*a2a0*/  SEL R24, R24, 0xb504, P5 ;  /* 0x0000b50418187807 */ /* 0x000fe20002800000 */
[--C-:B------:R-:W-:Y:S01]  /*a2b0*/  IMAD.IADD R41, R22, 0x1, R26.reuse ;  /* 0x0000000116297824 */ /* 0x100fe200078e021a */
[----:B------:R-:W-:Y:S01]  /*a2c0*/  VIMNMX R59, PT, PT, R59, R36, PT ;  /* 0x000000243b3b7248 */ /* 0x000fe20003fe0100 */
[----:B------:R-:W-:Y:S01]  /*a2d0*/  IMAD.IADD R36, R23, 0x1, R26 ;  /* 0x0000000117247824 */ /* 0x000fe200078e021a */
[----:B------:R-:W-:Y:S01]  /*a2e0*/  SEL R16, R16, 0xb504, P4 ;  /* 0x0000b50410107807 */ /* 0x000fe20002000000 */
[--C-:B------:R-:W-:Y:S01]  /*a2f0*/  IMAD.IADD R44, R21, 0x1, R30.reuse ;  /* 0x00000001152c7824 */ /* 0x100fe200078e021e */
[----:B------:R-:W-:Y:S01]  /*a300*/  SEL R52, R32, R52, !P2 ;  /* 0x0000003420347207 */ /* 0x000fe20005000000 */
[--C-:B------:R-:W-:Y:S01]  /*a310*/  IMAD.IADD R40, R22, 0x1, R30.reuse ;  /* 0x0000000116287824 */ /* 0x100fe200078e021e */
[----:B------:R-:W-:Y:S01]  /*a320*/  SEL R20, R20, 0xb504, P1 ;  /* 0x0000b50414147807 */ /* 0x000fe20000800000 */
[----:B------:R-:W-:Y:S01]  /*a330*/  IMAD.IADD R26, R23, 0x1, R30 ;  /* 0x00000001171a7824 */ /* 0x000fe200078e021e */
[----:B------:R-:W-:-:S02]  /*a340*/  ISETP.GE.AND P2, PT, R60, R57, PT ;  /* 0x000000393c00720c */ /* 0x000fc40003f46270 */
[----:B------:R-:W-:Y:S02]  /*a350*/  SEL R30, R24, 0xb504, P6 ;  /* 0x0000b504181e7807 */ /* 0x000fe40003000000 */
[----:B------:R-:W-:Y:S02]  /*a360*/  SEL R53, R16, 0xb504, P6 ;  /* 0x0000b50410357807 */ /* 0x000fe40003000000 */
[----:B------:R-:W-:Y:S02]  /*a370*/  ISETP.GE.AND P1, PT, R20, R29, PT ;  /* 0x0000001d1400720c */ /* 0x000fe40003f26270 */
[----:B------:R-:W-:Y:S01]  /*a380*/  SEL R16, R32, R55, !P2 ;  /* 0x0000003720107207 */ /* 0x000fe20005000000 */
[----:B------:R-:W-:Y:S01]  /*a390*/  IMAD.IADD R21, R21, 0x1, R34 ;  /* 0x0000000115157824 */ /* 0x000fe200078e0222 */
[----:B------:R-:W-:Y:S02]  /*a3a0*/  ISETP.GE.AND P2, PT, R30, R69, PT ;  /* 0x000000451e00720c */ /* 0x000fe40003f46270 */
[----:B------:R-:W-:-:S02]  /*a3b0*/  SEL R18, R32, R17, !P1 ;  /* 0x0000001120127207 */ /* 0x000fc40004800000 */
[----:B------:R-:W-:Y:S01]  /*a3c0*/  SEL R44, R44, 0xb504, P0 ;  /* 0x0000b5042c2c7807 */ /* 0x000fe20000000000 */
[--C-:B------:R-:W-:Y:S01]  /*a3d0*/  IMAD.IADD R17, R22, 0x1, R34.reuse ;  /* 0x0000000116117824 */ /* 0x100fe200078e0222 */
[----:B------:R-:W-:Y:S02]  /*a3e0*/  ISETP.GE.AND P1, PT, R53, R66, PT ;  /* 0x000000423500720c */ /* 0x000fe40003f26270 */
[----:B------:R-:W-:Y:S02]  /*a3f0*/  SEL R72, R32, R72, !P2 ;  /* 0x0000004820487207 */ /* 0x000fe40005000000 */
[----:B------:R-:W-:Y:S02]  /*a400*/  ISETP.NE.AND P2, PT, R22, 0xb504, PT ;  /* 0x0000b5041600780c */ /* 0x000fe40003f45270 */
[----:B------:R-:W-:Y:S02]  /*a410*/  SEL R22, R21, 0xb504, P3 ;  /* 0x0000b50415167807 */ /* 0x000fe40001800000 */
[----:B------:R-:W-:Y:S01]  /*a420*/  SEL R21, R44, 0xb504, P6 ;  /* 0x0000b5042c157807 */ /* 0x000fe20003000000 */
[----:B------:R-:W-:Y:S01]  /*a430*/  IMAD.IADD R34, R23, 0x1, R34 ;  /* 0x0000000117227824 */ /* 0x000fe200078e0222 */
[----:B------:R-:W-:-:S02]  /*a440*/  SEL R24, R32, R65, !P1 ;  /* 0x0000004120187207 */ /* 0x000fc40004800000 */
[----:B------:R-:W-:Y:S02]  /*a450*/  ISETP.NE.AND P1, PT, R23, 0xb504, PT ;  /* 0x0000b5041700780c */ /* 0x000fe40003f25270 */
[----:B------:R-:W-:Y:S02]  /*a460*/  SEL R23, R22, 0xb504, P6 ;  /* 0x0000b50416177807 */ /* 0x000fe40003000000 */
[----:B------:R-:W-:Y:S02]  /*a470*/  ISETP.GE.AND P6, PT, R21, R48, PT ;  /* 0x000000301500720c */ /* 0x000fe40003fc6270 */
[----:B------:R-:W-:Y:S02]  /*a480*/  VIMNMX R54, PT, PT, R54, R73, PT ;  /* 0x0000004936367248 */ /* 0x000fe40003fe0100 */
[----:B------:R-:W-:Y:S02]  /*a490*/  VIMNMX R69, PT, PT, R69, R30, PT ;  /* 0x0000001e45457248 */ /* 0x000fe40003fe0100 */
[----:B------:R-:W-:-:S02]  /*a4a0*/  SEL R30, R32, R25, !P6 ;  /* 0x00000019201e7207 */ /* 0x000fc40007000000 */
[----:B------:R-:W-:Y:S02]  /*a4b0*/  ISETP.GE.AND P6, PT, R23, R54, PT ;  /* 0x000000361700720c */ /* 0x000fe40003fc6270 */
[----:B------:R-:W-:Y:S02]  /*a4c0*/  VIMNMX R29, PT, PT, R29, R20, PT ;  /* 0x000000141d1d7248 */ /* 0x000fe40003fe0100 */
[----:B------:R-:W-:Y:S02]  /*a4d0*/  VIMNMX R48, PT, PT, R48, R21, PT ;  /* 0x0000001530307248 */ /* 0x000fe40003fe0100 */
[----:B------:R-:W-:Y:S02]  /*a4e0*/  VIMNMX R54, PT, PT, R54, R23, PT ;  /* 0x0000001736367248 */ /* 0x000fe40003fe0100 */
[----:B------:R-:W0:Y:S01]  /*a4f0*/  LDS.128 R20, [R3+0x1700] ;  /* 0x0017000003147984 */ /* 0x000e220000000c00 */
[----:B------:R-:W-:Y:S02]  /*a500*/  SEL R42, R42, 0xb504, P5 ;  /* 0x0000b5042a2a7807 */ /* 0x000fe40002800000 */
[----:B------:R-:W-:-:S02]  /*a510*/  VIMNMX R67, PT, PT, R67, R46, PT ;  /* 0x0000002e43437248 */ /* 0x000fc40003fe0100 */
[----:B------:R-:W-:Y:S02]  /*a520*/  SEL R25, R42, 0xb504, P2 ;  /* 0x0000b5042a197807 */ /* 0x000fe40001000000 */
[----:B------:R-:W-:Y:S02]  /*a530*/  SEL R46, R32, R28, !P6 ;  /* 0x0000001c202e7207 */ /* 0x000fe40007000000 */
[----:B------:R-:W-:Y:S02]  /*a540*/  SEL R40, R40, 0xb504, P0 ;  /* 0x0000b50428287807 */ /* 0x000fe40000000000 */
[----:B------:R-:W-:Y:S02]  /*a550*/  ISETP.GE.AND P6, PT, R25, R68, PT ;  /* 0x000000441900720c */ /* 0x000fe40003fc6270 */
[----:B------:R-:W-:Y:S02]  /*a560*/  VIMNMX R68, PT, PT, R68, R25, PT ;  /* 0x0000001944447248 */ /* 0x000fe40003fe0100 */
[----:B------:R-:W-:-:S02]  /*a570*/  SEL R41, R41, 0xb504, P4 ;  /* 0x0000b50429297807 */ /* 0x000fc40002000000 */
[----:B------:R-:W-:Y:S02]  /*a580*/  SEL R25, R17, 0xb504, P3 ;  /* 0x0000b50411197807 */ /* 0x000fe40001800000 */
[----:B------:R-:W-:Y:S02]  /*a590*/  SEL R17, R40, 0xb504, P2 ;  /* 0x0000b50428117807 */ /* 0x000fe40001000000 */
[----:B------:R-:W-:Y:S02]  /*a5a0*/  SEL R38, R38, 0xb504, P5 ;  /* 0x0000b50426267807 */ /* 0x000fe40002800000 */
[----:B------:R-:W-:Y:S02]  /*a5b0*/  SEL R28, R41, 0xb504, P2 ;  /* 0x0000b504291c7807 */ /* 0x000fe40001000000 */
[----:B------:R-:W-:Y:S02]  /*a5c0*/  SEL R25, R25, 0xb504, P2 ;  /* 0x0000b50419197807 */ /* 0x000fe40001000000 */
[----:B------:R-:W-:-:S02]  /*a5d0*/  ISETP.GE.AND P2, PT, R17, R56, PT ;  /* 0x000000381100720c */ /* 0x000fc40003f46270 */
[----:B------:R-:W-:Y:S02]  /*a5e0*/  VIMNMX R56, PT, PT, R56, R17, PT ;  /* 0x0000001138387248 */ /* 0x000fe40003fe0100 */
[----:B------:R-:W-:Y:S02]  /*a5f0*/  SEL R17, R38, 0xb504, P1 ;  /* 0x0000b50426117807 */ /* 0x000fe40000800000 */
[----:B------:R-:W-:Y:S02]  /*a600*/  SEL R26, R26, 0xb504, P0 ;  /* 0x0000b5041a1a7807 */ /* 0x000fe40000000000 */
[----:B------:R-:W-:Y:S02]  /*a610*/  SEL R34, R34, 0xb504, P3 ;  /* 0x0000b50422227807 */ /* 0x000fe40001800000 */
[----:B------:R-:W-:Y:S02]  /*a620*/  ISETP.GE.AND P5, PT, R28, R63, PT ;  /* 0x0000003f1c00720c */ /* 0x000fe40003fa6270 */
[----:B------:R-:W-:-:S02]  /*a630*/  ISETP.GE.AND P0, PT, R17, R70, PT ;  /* 0x000000461100720c */ /* 0x000fc40003f06270 */
[----:B------:R-:W-:Y:S02]  /*a640*/  VIMNMX R63, PT, PT, R63, R28, PT ;  /* 0x0000001c3f3f7248 */ /* 0x000fe40003fe0100 */
[----:B------:R-:W-:Y:S02]  /*a650*/  SEL R36, R36, 0xb504, P4 ;  /* 0x0000b50424247807 */ /* 0x000fe40002000000 */
[----:B------:R-:W-:Y:S02]  /*a660*/  VIMNMX R70, PT, PT, R70, R17, PT ;  /* 0x0000001146467248 */ /* 0x000fe40003fe0100 */
[----:B------:R-:W-:Y:S02]  /*a670*/  SEL R28, R26, 0xb504, P1 ;  /* 0x0000b5041a1c7807 */ /* 0x000fe40000800000 */
[----:B------:R-:W-:Y:S02]  /*a680*/  SEL R17, R34, 0xb504, P1 ;  /* 0x0000b50422117807 */ /* 0x000fe40000800000 */
[----:B------:R-:W-:-:S02]  /*a690*/  SEL R36, R36, 0xb504, P1 ;  /* 0x0000b50424247807 */ /* 0x000fc40000800000 */
[----:B------:R-:W-:Y:S02]  /*a6a0*/  SEL R26, R32, R51, !P6 ;  /* 0x00000033201a7207 */ /* 0x000fe40007000000 */
[----:B------:R-:W-:Y:S02]  /*a6b0*/  ISETP.GE.AND P6, PT, R28, R59, PT ;  /* 0x0000003b1c00720c */ /* 0x000fe40003fc6270 */
[----:B------:R-:W-:Y:S02]  /*a6c0*/  ISETP.GE.AND P1, PT, R17, R64, PT ;  /* 0x000000401100720c */ /* 0x000fe40003f26270 */
[----:B------:R-:W-:Y:S02]  /*a6d0*/  VIMNMX R59, PT, PT, R59, R28, PT ;  /* 0x0000001c3b3b7248 */ /* 0x000fe40003fe0100 */
[----:B------:R-:W-:Y:S01]  /*a6e0*/  VIMNMX R64, PT, PT, R64, R17, PT ;  /* 0x0000001140407248 */ /* 0x000fe20003fe0100 */
[----:B0-----:R-:W-:Y:S01]  /*a6f0*/  IMAD.IADD R17, R20, 0x1, R19 ;  /* 0x0000000114117824 */ /* 0x001fe200078e0213 */
[----:B------:R-:W-:-:S02]  /*a700*/  SEL R28, R32, R33, !P5 ;  /* 0x00000021201c7207 */ /* 0x000fc40006800000 */
[----:B------:R-:W-:Y:S02]  /*a710*/  ISETP.NE.AND P5, PT, R19, 0xb504, PT ;  /* 0x0000b5041300780c */ /* 0x000fe40003fa5270 */
[----:B------:R-:W-:Y:S02]  /*a720*/  ISETP.GE.AND P4, PT, R25, R58, PT ;  /* 0x0000003a1900720c */ /* 0x000fe40003f86270 */
[----:B------:R-:W-:Y:S01]  /*a730*/  VIMNMX R58, PT, PT, R58, R25, PT ;  /* 0x000000193a3a7248 */ /* 0x000fe20003fe0100 */
[----:B------:R-:W-:Y:S01]  /*a740*/  IMAD.IADD R25, R20, 0x1, R27 ;  /* 0x0000000114197824 */ /* 0x000fe200078e021b */
[C---:B------:R-:W-:Y:S02]  /*a750*/  SEL R34, R32.reuse, R37, !P2 ;  /* 0x0000002520227207 */ /* 0x040fe40005000000 */
[----:B------:R-:W-:Y:S02]  /*a760*/  SEL R38, R32, R45, !P0 ;  /* 0x0000002d20267207 */ /* 0x000fe40004000000 */
[----:B------:R-:W-:-:S02]  /*a770*/  ISETP.NE.AND P2, PT, R27, 0xb504, PT ;  /* 0x0000b5041b00780c */ /* 0x000fc40003f45270 */
[----:B------:R-:W-:Y:S02]  /*a780*/  ISETP.NE.AND P0, PT, R20, 0xb504, PT ;  /* 0x0000b5041400780c */ /* 0x000fe40003f05270 */
[----:B------:R-:W-:Y:S02]  /*a790*/  SEL R17, R17, 0xb504, P5 ;  /* 0x0000b50411117807 */ /* 0x000fe40002800000 */
[----:B------:R-:W-:Y:S01]  /*a7a0*/  ISETP.GE.AND P3, PT, R36, R61, PT ;  /* 0x0000003d2400720c */ /* 0x000fe20003f66270 */
[----:B------:R-:W-:Y:S01]  /*a7b0*/  IMAD.IADD R33, R20, 0x1, R31 ;  /* 0x0000000114217824 */ /* 0x000fe200078e021f */
[----:B------:R-:W-:Y:S02]  /*a7c0*/  VIMNMX R66, PT, PT, R66, R53, PT ;  /* 0x0000003542427248 */ /* 0x000fe40003fe0100 */
[----:B------:R-:W-:Y:S02]  /*a7d0*/  VIMNMX R61, PT, PT, R61, R36, PT ;  /* 0x000000243d3d7248 */ /* 0x000fe40003fe0100 */
[----:B------:R-:W-:-:S02]  /*a7e0*/  VIMNMX R62, PT, PT, R62, R71, PT ;  /* 0x000000473e3e7248 */ /* 0x000fc40003fe0100 */
        /* <DEDUP_REMOVED lines=35> */
[----:B------:R-:W-:-:S02]  /*aa20*/  SEL R19, R19, 0xb504, P6 ;  /* 0x0000b50413137807 */ /* 0x000fc40003000000 */
[----:B------:R-:W-:Y:S02]  /*aa30*/  SEL R55, R39, 0xb504, P3 ;  /* 0x0000b50427377807 */ /* 0x000fe40001800000 */
[----:B------:R-:W-:Y:S02]  /*aa40*/  SEL R21, R21, 0xb504, P6 ;  /* 0x0000b50415157807 */ /* 0x000fe40003000000 */
[----:B------:R-:W-:Y:S02]  /*aa50*/  SEL R72, R41, R72, !P0 ;  /* 0x0000004829487207 */ /* 0x000fe40004000000 */
[----:B------:R-:W-:Y:S02]  /*aa60*/  ISETP.GE.AND P0, PT, R19, R66, PT ;  /* 0x000000421300720c */ /* 0x000fe40003f06270 */
[----:B------:R-:W-:Y:S02]  /*aa70*/  SEL R55, R55, 0xb504, P6 ;  /* 0x0000b50437377807 */ /* 0x000fe40003000000 */
[----:B------:R-:W-:-:S02]  /*aa80*/  ISETP.GE.AND P6, PT, R21, R48, PT ;  /* 0x000000301500720c */ /* 0x000fc40003fc6270 */
[----:B------:R-:W-:Y:S02]  /*aa90*/  SEL R37, R41, R24, !P0 ;  /* 0x0000001829257207 */ /* 0x000fe40004000000 */
[----:B------:R-:W-:Y:S02]  /*aaa0*/  VIMNMX R67, PT, PT, R67, R20, PT ;  /* 0x0000001443437248 */ /* 0x000fe40003fe0100 */
[----:B------:R-:W-:Y:S02]  /*aab0*/  ISETP.GE.AND P0, PT, R55, R54, PT ;  /* 0x000000363700720c */ /* 0x000fe40003f06270 */
[----:B------:R-:W-:Y:S02]  /*aac0*/  SEL R45, R41, R30, !P6 ;  /* 0x0000001e292d7207 */ /* 0x000fe40007000000 */
[----:B------:R-:W-:Y:S02]  /*aad0*/  SEL R20, R17, 0xb504, P5 ;  /* 0x0000b50411147807 */ /* 0x000fe40002800000 */
[C---:B------:R-:W-:Y:S01]  /*aae0*/  ISETP.NE.AND P6, PT, R22.reuse, 0xb504, PT ;  /* 0x0000b5041600780c */ /* 0x040fe20003fc5270 */
[C-C-:B------:R-:W-:Y:S01]  /*aaf0*/  IMAD.IADD R51, R22.reuse, 0x1, R27.reuse ;  /* 0x0000000116337824 */ /* 0x140fe200078e021b */
[----:B------:R-:W-:Y:S01]  /*ab00*/  SEL R46, R41, R46, !P0 ;  /* 0x0000002e292e7207 */ /* 0x000fe20004000000 */
[----:B------:R-:W-:Y:S01]  /*ab10*/  IMAD.IADD R39, R23, 0x1, R27 ;  /* 0x0000000117277824 */ /* 0x000fe200078e021b */
[----:B------:R-:W-:Y:S01]  /*ab20*/  VIMNMX R47, PT, PT, R29, R74, PT ;  /* 0x0000004a1d2f7248 */ /* 0x000fe20003fe0100 */
[C---:B------:R-:W-:Y:S01]  /*ab30*/  IMAD.IADD R27, R22.reuse, 0x1, R35 ;  /* 0x00000001161b7824 */ /* 0x040fe200078e0223 */
[----:B------:R-:W-:Y:S01]  /*ab40*/  ISETP.NE.AND P0, PT, R23, 0xb504, PT ;  /* 0x0000b5041700780c */ /* 0x000fe20003f05270 */
[--C-:B------:R-:W-:Y:S01]  /*ab50*/  IMAD.IADD R24, R22, 0x1, R31.reuse ;  /* 0x0000000116187824 */ /* 0x100fe200078e021f */
[----:B------:R-:W-:Y:S01]  /*ab60*/  VIMNMX R69, PT, PT, R69, R16, PT ;  /* 0x0000001045457248 */ /* 0x000fe20003fe0100 */
[C---:B------:R-:W-:Y:S01]  /*ab70*/  IMAD.IADD R49, R23.reuse, 0x1, R31 ;  /* 0x0000000117317824 */ /* 0x040fe200078e021f */
[----:B------:R-:W-:Y:S01]  /*ab80*/  VIMNMX R66, PT, PT, R66, R19, PT ;  /* 0x0000001342427248 */ /* 0x000fe20003fe0100 */
[----:B------:R-:W-:Y:S01]  /*ab90*/  IMAD.IADD R35, R23, 0x1, R35 ;  /* 0x0000000117237824 */ /* 0x000fe200078e0223 */
[----:B------:R-:W-:Y:S01]  /*aba0*/  VIMNMX R48, PT, PT, R48, R21, PT ;  /* 0x0000001530307248 */ /* 0x000fe20003fe0100 */
[----:B------:R-:W-:Y:S01]  /*abb0*/  LDS.128 R16, [R7+0x60] ;  /* 0x0000600007107984 */ /* 0x000fe20000000c00 */
[----:B------:R-:W-:-:S03]  /*abc0*/  SEL R29, R20, 0xb504, P6 ;  /* 0x0000b504141d7807 */ /* 0x000fc60003000000 */
[----:B------:R-:W0:Y:S01]  /*abd0*/  LDS.128 R20, [R3+0x1800] ;  /* 0x0018000003147984 */ /* 0x000e220000000c00 */
[----:B------:R-:W-:Y:S02]  /*abe0*/  SEL R51, R51, 0xb504, P2 ;  /* 0x0000b50433337807 */ /* 0x000fe40001000000 */
[----:B------:R-:W-:Y:S02]  /*abf0*/  VIMNMX R54, PT, PT, R54, R55, PT ;  /* 0x0000003736367248 */ /* 0x000fe40003fe0100 */
[----:B------:R-:W-:Y:S02]  /*ac00*/  SEL R55, R25, 0xb504, P5 ;  /* 0x0000b50419377807 */ /* 0x000fe40002800000 */
[----:B------:R-:W-:Y:S02]  /*ac10*/  ISETP.GE.AND P5, PT, R29, R68, PT ;  /* 0x000000441d00720c */ /* 0x000fe40003fa6270 */
[----:B------:R-:W-:Y:S02]  /*ac20*/  SEL R30, R51, 0xb504, P6 ;  /* 0x0000b504331e7807 */ /* 0x000fe40003000000 */
[----:B------:R-:W-:-:S02]  /*ac30*/  SEL R24, R24, 0xb504, P4 ;  /* 0x0000b50418187807 */ /* 0x000fc40002000000 */
[----:B------:R-:W-:Y:S02]  /*ac40*/  SEL R31, R27, 0xb504, P3 ;  /* 0x0000b5041b1f7807 */ /* 0x000fe40001800000 */
        /* <DEDUP_REMOVED lines=488> */
[----:B------:R-:W-:Y:S02]  /*cad0*/  SEL R65, R32, 0xb504, P6 ;  /* 0x0000b50420417807 */ /* 0x000fe40003000000 */
[----:B------:R-:W-:-:S02]  /*cae0*/  SEL R55, R53, R34, !P4 ;  /* 0x0000002235377207 */ /* 0x000fc40006000000 */
[----:B------:R-:W-:Y:S01]  /*caf0*/  VIMNMX R64, PT, PT, R64, R39, PT ;  /* 0x0000002740407248 */ /* 0x000fe20003fe0100 */
[----:B------:R-:W0:Y:S01]  /*cb00*/  LDS.128 R32, [R7+0x1f0] ;  /* 0x0001f00007207984 */ /* 0x000e220000000c00 */
[----:B------:R-:W-:-:S05]  /*cb10*/  IMAD.IADD R39, R24, 0x1, R21 ;  /* 0x0000000118277824 */ /* 0x000fca00078e0215 */
        /* <DEDUP_REMOVED lines=12> */
[----:B------:R-:W-:Y:S02]  /*cbe0*/  SEL R16, R16, 0xb504, P6 ;  /* 0x0000b50410107807 */ /* 0x000fe40003000000 */
[----:B------:R-:W-:Y:S02]  /*cbf0*/  ISETP.NE.AND P6, PT, R23, 0xb504, PT ;  /* 0x0000b5041700780c */ /* 0x000fe40003fc5270 */
[----:B------:R-:W-:-:S02]  /*cc00*/  SEL R51, R53, R51, !P5 ;  /* 0x0000003335337207 */ /* 0x000fc40006800000 */
[----:B------:R-:W-:Y:S01]  /*cc10*/  ISETP.GE.AND P5, PT, R76, R63, PT ;  /* 0x0000003f4c00720c */ /* 0x000fe20003fa6270 */
[----:B------:R-:W-:Y:S01]  /*cc20*/  IMAD.IADD R24, R24, 0x1, R23 ;  /* 0x0000000118187824 */ /* 0x000fe200078e0217 */
[----:B------:R-:W-:Y:S02]  /*cc30*/  SEL R37, R16, 0xb504, P6 ;  /* 0x0000b50410257807 */ /* 0x000fe40003000000 */
[----:B------:R-:W-:Y:S01]  /*cc40*/  SEL R16, R53, R36, !P5 ;  /* 0x0000002435107207 */ /* 0x000fe20006800000 */
[--C-:B------:R-:W-:Y:S01]  /*cc50*/  IMAD.IADD R36, R28, 0x1, R21.reuse ;  /* 0x000000011c247824 */ /* 0x100fe200078e0215 */
[----:B------:R-:W-:Y:S01]  /*cc60*/  ISETP.GE.AND P5, PT, R37, R70, PT ;  /* 0x000000462500720c */ /* 0x000fe20003fa6270 */
[----:B0-----:R-:W-:Y:S01]  /*cc70*/  IMAD.IADD R21, R32, 0x1, R21 ;  /* 0x0000000120157824 */ /* 0x001fe200078e0215 */
[----:B------:R-:W-:Y:S02]  /*cc80*/  VIMNMX R70, PT, PT, R70, R37, PT ;  /* 0x0000002546467248 */ /* 0x000fe40003fe0100 */
[----:B------:R-:W-:-:S02]  /*cc90*/  SEL R37, R24, 0xb504, P1 ;  /* 0x0000b50418257807 */ /* 0x000fc40000800000 */
[----:B------:R-:W-:Y:S02]  /*cca0*/  ISETP.NE.AND P1, PT, R32, 0xb504, PT ;  /* 0x0000b5042000780c */ /* 0x000fe40003f25270 */
[----:B------:R-:W-:Y:S02]  /*ccb0*/  SEL R36, R36, 0xb504, P2 ;  /* 0x0000b50424247807 */ /* 0x000fe40001000000 */
[----:B------:R-:W-:Y:S02]  /*ccc0*/  VIMNMX R24, PT, PT, R63, R76, PT ;  /* 0x0000004c3f187248 */ /* 0x000fe40003fe0100 */
[----:B------:R-:W-:Y:S02]  /*ccd0*/  SEL R76, R37, 0xb504, P6 ;  /* 0x0000b504254c7807 */ /* 0x000fe40003000000 */
[----:B------:R-:W-:Y:S02]  /*cce0*/  SEL R21, R21, 0xb504, P1 ;  /* 0x0000b50415157807 */ /* 0x000fe40000800000 */
[----:B------:R-:W-:-:S02]  /*ccf0*/  SEL R37, R36, 0xb504, P3 ;  /* 0x0000b50424257807 */ /* 0x000fc40001800000 */
[----:B------:R-:W-:Y:S02]  /*cd00*/  SEL R21, R21, 0xb504, P3 ;  /* 0x0000b50415157807 */ /* 0x000fe40001800000 */
[----:B------:R-:W-:Y:S02]  /*cd10*/  ISETP.GE.AND P3, PT, R37, R48, PT ;  /* 0x000000302500720c */ /* 0x000fe40003f66270 */
[----:B------:R-:W-:Y:S02]  /*cd20*/  VIMNMX R66, PT, PT, R66, R39, PT ;  /* 0x0000002742427248 */ /* 0x000fe40003fe0100 */
[----:B------:R-:W-:Y:S02]  /*cd30*/  VIMNMX R57, PT, PT, R57, R38, PT ;  /* 0x0000002639397248 */ /* 0x000fe40003fe0100 */
[----:B------:R-:W-:Y:S02]  /*cd40*/  VIMNMX R48, PT, PT, R48, R37, PT ;  /* 0x0000002530307248 */ /* 0x000fe40003fe0100 */
[----:B------:R-:W0:Y:S01]  /*cd50*/  LDS.128 R36, [R3+0x1d00] ;  /* 0x001d000003247984 */ /* 0x000e220000000c00 */
[----:B------:R-:W-:Y:S01]  /*cd60*/  IMAD.IADD R20, R20, 0x1, R32 ;  /* 0x0000000114147824 */ /* 0x000fe200078e0220 */
[----:B------:R-:W-:-:S04]  /*cd70*/  VIMNMX R67, PT, PT, R67, R74, PT ;  /* 0x0000004a43437248 */ /* 0x000fc80003fe0100 */
[----:B------:R-:W-:-:S04]  /*cd80*/  SEL R20, R20, 0xb504, P1 ;  /* 0x0000b50414147807 */ /* 0x000fc80000800000 */
[----:B------:R-:W-:Y:S01]  /*cd90*/  SEL R74, R20, 0xb504, P0 ;  /* 0x0000b504144a7807 */ /* 0x000fe20000000000 */
[C-C-:B------:R-:W-:Y:S02]  /*cda0*/  IMAD.IADD R20, R28.reuse, 0x1, R22.reuse ;  /* 0x000000011c147824 */ /* 0x140fe400078e0216 */
[--C-:B------:R-:W-:Y:S02]  /*cdb0*/  IMAD.IADD R28, R28, 0x1, R23.reuse ;  /* 0x000000011c1c7824 */ /* 0x100fe400078e0217 */
[----:B------:R-:W-:Y:S01]  /*cdc0*/  IMAD.IADD R22, R32, 0x1, R22 ;  /* 0x0000000120167824 */ /* 0x000fe200078e0216 */
[----:B------:R-:W-:Y:S01]  /*cdd0*/  SEL R20, R20, 0xb504, P2 ;  /* 0x0000b50414147807 */ /* 0x000fe20001000000 */
[----:B------:R-:W-:Y:S01]  /*cde0*/  IMAD.IADD R32, R32, 0x1, R23 ;  /* 0x0000000120207824 */ /* 0x000fe200078e0217 */
        /* <DEDUP_REMOVED lines=8> */
[----:B------:R-:W-:Y:S02]  /*ce70*/  SEL R23, R22, 0xb504, P4 ;  /* 0x0000b50416177807 */ /* 0x000fe40002000000 */
[----:B------:R-:W-:Y:S02]  /*ce80*/  SEL R21, R32, 0xb504, P6 ;  /* 0x0000b50420157807 */ /* 0x000fe40003000000 */
[----:B------:R-:W-:Y:S02]  /*ce90*/  ISETP.GE.AND P4, PT, R28, R59, PT ;  /* 0x0000003b1c00720c */ /* 0x000fe40003f86270 */
[----:B------:R-:W-:Y:S02]  /*cea0*/  SEL R20, R53, R44, !P3 ;  /* 0x0000002c35147207 */ /* 0x000fe40005800000 */
[----:B------:R-:W-:Y:S02]  /*ceb0*/  VIMNMX R59, PT, PT, R59, R28, PT ;  /* 0x0000001c3b3b7248 */ /* 0x000fe40003fe0100 */
[----:B------:R-:W-:-:S02]  /*cec0*/  ISETP.GE.AND P3, PT, R74, R47, PT ;  /* 0x0000002f4a00720c */ /* 0x000fc40003f66270 */
[----:B------:R-:W-:Y:S02]  /*ced0*/  SEL R28, R53, R49, !P2 ;  /* 0x00000031351c7207 */ /* 0x000fe40005000000 */
[----:B------:R-:W-:Y:S02]  /*cee0*/  ISETP.GE.AND P2, PT, R21, R64, PT ;  /* 0x000000401500720c */ /* 0x000fe40003f46270 */
[----:B------:R-:W-:Y:S01]  /*cef0*/  VIMNMX R64, PT, PT, R64, R21, PT ;  /* 0x0000001540407248 */ /* 0x000fe20003fe0100 */
[C---:B0-----:R-:W-:Y:S01]  /*cf00*/  IMAD.IADD R21, R36.reuse, 0x1, R17 ;  /* 0x0000000124157824 */ /* 0x041fe200078e0211 */
[----:B------:R-:W-:Y:S02]  /*cf10*/  ISETP.GE.AND P6, PT, R23, R58, PT ;  /* 0x0000003a1700720c */ /* 0x000fe40003fc6270 */
[----:B------:R-:W-:Y:S02]  /*cf20*/  SEL R44, R53, R43, !P3 ;  /* 0x0000002b352c7207 */ /* 0x000fe40005800000 */
[----:B------:R-:W-:Y:S01]  /*cf30*/  ISETP.NE.AND P3, PT, R17, 0xb504, PT ;  /* 0x0000b5041100780c */ /* 0x000fe20003f65270 */
[----:B------:R-:W-:Y:S01]  /*cf40*/  IMAD.IADD R22, R36, 0x1, R25 ;  /* 0x0000000124167824 */ /* 0x000fe200078e0219 */
[----:B------:R-:W-:-:S02]  /*cf50*/  SEL R32, R53, R45, !P1 ;  /* 0x0000002d35207207 */ /* 0x000fc40004800000 */
[----:B------:R-:W-:Y:S02]  /*cf60*/  SEL R40, R53, R40, !P6 ;  /* 0x0000002835287207 */ /* 0x000fe40007000000 */
[----:B------:R-:W-:Y:S02]  /*cf70*/  ISETP.NE.AND P1, PT, R25, 0xb504, PT ;  /* 0x0000b5041900780c */ /* 0x000fe40003f25270 */
[----:B------:R-:W-:Y:S02]  /*cf80*/  ISETP.NE.AND P6, PT, R36, 0xb504, PT ;  /* 0x0000b5042400780c */ /* 0x000fe40003fc5270 */
[----:B------:R-:W-:Y:S02]  /*cf90*/  SEL R21, R21, 0xb504, P3 ;  /* 0x0000b50415157807 */ /* 0x000fe40001800000 */
[----:B------:R-:W-:Y:S02]  /*cfa0*/  ISETP.GE.AND P0, PT, R76, R61, PT ;  /* 0x0000003d4c00720c */ /* 0x000fe40003f06270 */
[----:B------:R-:W-:Y:S01]  /*cfb0*/  VIMNMX R58, PT, PT, R58, R23, PT ;  /* 0x000000173a3a7248 */ /* 0x000fe20003fe0100 */
[----:B------:R-:W-:Y:S01]  /*cfc0*/  IMAD.IADD R23, R36, 0x1, R29 ;  /* 0x0000000124177824 */ /* 0x000fe200078e021d */
        /* <DEDUP_REMOVED lines=8> */
[----:B------:R-:W-:Y:S02]  /*d050*/  SEL R22, R22, 0xb504, P6 ;  /* 0x0000b50416167807 */ /* 0x000fe40003000000 */
[----:B------:R-:W-:Y:S01]  /*d060*/  SEL R23, R23, 0xb504, P5 ;  /* 0x0000b50417177807 */ /* 0x000fe20002800000 */
[----:B------:R-:W-:Y:S01]  /*d070*/  IMAD.IADD R36, R36, 0x1, R33 ;  /* 0x0000000124247824 */ /* 0x000fe200078e0221 */
[----:B------:R-:W-:Y:S02]  /*d080*/  SEL R60, R53, R60, !P4 ;  /* 0x0000003c353c7207 */ /* 0x000fe40006000000 */
[----:B------:R-:W-:Y:S02]  /*d090*/  VIMNMX R61, PT, PT, R61, R76, PT ;  /* 0x0000004c3d3d7248 */ /* 0x000fe40003fe0100 */
[----:B------:R-:W-:Y:S02]  /*d0a0*/  ISETP.GE.AND P4, PT, R22, R67, PT ;  /* 0x000000431600720c */ /* 0x000fe40003f86270 */
[----:B------:R-:W-:-:S02]  /*d0b0*/  SEL R50, R63, R50, !P0 ;  /* 0x000000323f327207 */ /* 0x000fc40004000000 */
[----:B------:R-:W-:Y:S02]  /*d0c0*/  SEL R76, R23, 0xb504, P6 ;  /* 0x0000b504174c7807 */ /* 0x000fe40003000000 */
[----:B------:R-:W-:Y:S01]  /*d0d0*/  ISETP.NE.AND P0, PT, R33, 0xb504, PT ;  /* 0x0000b5042100780c */ /* 0x000fe20003f05270 */
[----:B------:R-:W-:Y:S01]  /*d0e0*/  IMAD.IADD R23, R37, 0x1, R17 ;  /* 0x0000000125177824 */ /* 0x000fe200078e0211 */
[----:B------:R-:W-:Y:S02]  /*d0f0*/  SEL R52, R63, R52, !P4 ;  /* 0x000000343f347207 */ /* 0x000fe40006000000 */
[----:B------:R-:W-:Y:S02]  /*d100*/  ISETP.GE.AND P4, PT, R76, R57, PT ;  /* 0x000000394c00720c */ /* 0x000fe40003f86270 */
[----:B------:R-:W-:Y:S01]  /*d110*/  SEL R49, R36, 0xb504, P0 ;  /* 0x0000b50424317807 */ /* 0x000fe20000000000 */
[----:B------:R-:W-:Y:S01]  /*d120*/  IMAD.IADD R43, R37, 0x1, R25 ;  /* 0x00000001252b7824 */ /* 0x000fe200078e0219 */
[----:B------:R-:W-:-:S02]  /*d130*/  VIMNMX R47, PT, PT, R47, R74, PT ;  /* 0x0000004a2f2f7248 */ /* 0x000fc40003fe0100 */
[----:B------:R-:W-:Y:S02]  /*d140*/  SEL R36, R63, R55, !P4 ;  /* 0x000000373f247207 */ /* 0x000fe40006000000 */
[----:B------:R-:W-:Y:S02]  /*d150*/  SEL R49, R49, 0xb504, P6 ;  /* 0x0000b50431317807 */ /* 0x000fe40003000000 */
[----:B------:R-:W-:Y:S02]  /*d160*/  ISETP.NE.AND P4, PT, R37, 0xb504, PT ;  /* 0x0000b5042500780c */ /* 0x000fe40003f85270 */
[----:B------:R-:W-:Y:S02]  /*d170*/  SEL R45, R23, 0xb504, P3 ;  /* 0x0000b504172d7807 */ /* 0x000fe40001800000 */
[----:B------:R-:W-:Y:S01]  /*d180*/  VIMNMX R62, PT, PT, R62, R21, PT ;  /* 0x000000153e3e7248 */ /* 0x000fe20003fe0100 */
[C-C-:B------:R-:W-:Y:S01]  /*d190*/  IMAD.IADD R21, R38.reuse, 0x1, R17.reuse ;  /* 0x0000000126157824 */ /* 0x140fe200078e0211 */
[----:B------:R-:W-:Y:S01]  /*d1a0*/  VIMNMX R67, PT, PT, R67, R22, PT ;  /* 0x0000001643437248 */ /* 0x000fe20003fe0100 */
[----:B------:R-:W-:Y:S01]  /*d1b0*/  IMAD.IADD R22, R39, 0x1, R17 ;  /* 0x0000000127167824 */ /* 0x000fe200078e0211 */
[----:B------:R-:W-:Y:S01]  /*d1c0*/  ISETP.GE.AND P6, PT, R49, R47, PT ;  /* 0x0000002f3100720c */ /* 0x000fe20003fc6270 */
[--C-:B------:R-:W-:Y:S01]  /*d1d0*/  IMAD.IADD R23, R38, 0x1, R25.reuse ;  /* 0x0000000126177824 */ /* 0x100fe200078e0219 */
[----:B------:R-:W-:Y:S01]  /*d1e0*/  SEL R45, R45, 0xb504, P4 ;  /* 0x0000b5042d2d7807 */ /* 0x000fe20002000000 */
[----:B------:R-:W-:Y:S01]  /*d1f0*/  IMAD.IADD R17, R39, 0x1, R25 ;  /* 0x0000000127117824 */ /* 0x000fe200078e0219 */
[----:B------:R-:W-:Y:S01]  /*d200*/  SEL R43, R43, 0xb504, P1 ;  /* 0x0000b5042b2b7807 */ /* 0x000fe20000800000 */
[----:B------:R-:W-:Y:S01]  /*d210*/  IMAD.IADD R25, R37, 0x1, R29 ;  /* 0x0000000125197824 */ /* 0x000fe200078e021d */
[----:B------:R-:W-:-:S02]  /*d220*/  SEL R44, R63, R44, !P6 ;  /* 0x0000002c3f2c7207 */ /* 0x000fc40007000000 */
[----:B------:R-:W-:Y:S02]  /*d230*/  VIMNMX R68, PT, PT, R68, R71, PT ;  /* 0x0000004744447248 */ /* 0x000fe40003fe0100 */
        /* <DEDUP_REMOVED lines=10> */
[C---:B------:R-:W-:Y:S01]  /*d2e0*/  IMAD.IADD R37, R38.reuse, 0x1, R29 ;  /* 0x0000000126257824 */ /* 0x040fe200078e021d */
[----:B------:R-:W-:Y:S01]  /*d2f0*/  SEL R65, R43, 0xb504, P4 ;  /* 0x0000b5042b417807 */ /* 0x000fe20002000000 */
[C---:B------:R-:W-:Y:S01]  /*d300*/  IMAD.IADD R43, R38.reuse, 0x1, R33 ;  /* 0x00000001262b7824 */ /* 0x040fe200078e0221 */
[----:B------:R-:W-:Y:S01]  /*d310*/  ISETP.NE.AND P4, PT, R38, 0xb504, PT ;  /* 0x0000b5042600780c */ /* 0x000fe20003f85270 */
[----:B------:R-:W-:Y:S01]  /*d320*/  IMAD.IADD R29, R39, 0x1, R29 ;  /* 0x00000001271d7824 */ /* 0x000fe200078e021d */
        /* <DEDUP_REMOVED lines=10> */
[----:B------:R-:W-:Y:S02]  /*d3d0*/  ISETP.GE.AND P3, PT, R65, R54, PT ;  /* 0x000000364100720c */ /* 0x000fe40003f66270 */
[----:B------:R-:W-:Y:S02]  /*d3e0*/  SEL R33, R33, 0xb504, P6 ;  /* 0x0000b50421217807 */ /* 0x000fe40003000000 */
[----:B------:R-:W-:Y:S02]  /*d3f0*/  SEL R37, R37, 0xb504, P5 ;  /* 0x0000b50425257807 */ /* 0x000fe40002800000 */
[----:B------:R-:W-:Y:S02]  /*d400*/  SEL R43, R43, 0xb504, P0 ;  /* 0x0000b5042b2b7807 */ /* 0x000fe40000000000 */
[----:B------:R-:W-:Y:S02]  /*d410*/  SEL R45, R45, 0xb504, P4 ;  /* 0x0000b5042d2d7807 */ /* 0x000fe40002000000 */
[----:B------:R-:W-:-:S02]  /*d420*/  SEL R47, R47, 0xb504, P4 ;  /* 0x0000b5042f2f7807 */ /* 0x000fc40002000000 */
[----:B------:R-:W-:Y:S02]  /*d430*/  SEL R32, R63, R32, !P3 ;  /* 0x000000203f207207 */ /* 0x000fe40005800000 */
[----:B------:R-:W-:Y:S02]  /*d440*/  SEL R17, R17, 0xb504, P1 ;  /* 0x0000b50411117807 */ /* 0x000fe40000800000 */
[----:B------:R-:W-:Y:S02]  /*d450*/  SEL R29, R29, 0xb504, P5 ;  /* 0x0000b5041d1d7807 */ /* 0x000fe40002800000 */
[----:B------:R-:W-:Y:S02]  /*d460*/  ISETP.GE.AND P3, PT, R33, R64, PT ;  /* 0x000000402100720c */ /* 0x000fe40003f66270 */
[----:B------:R-:W-:Y:S02]  /*d470*/  SEL R37, R37, 0xb504, P4 ;  /* 0x0000b50425257807 */ /* 0x000fe40002000000 */
[----:B------:R-:W-:-:S02]  /*d480*/  SEL R43, R43, 0xb504, P4 ;  /* 0x0000b5042b2b7807 */ /* 0x000fc40002000000 */
[----:B------:R-:W-:Y:S02]  /*d490*/  ISETP.GE.AND P4, PT, R45, R68, PT ;  /* 0x000000442d00720c */ /* 0x000fe40003f86270 */
[----:B------:R-:W-:Y:S02]  /*d4a0*/  ISETP.GE.AND P1, PT, R47, R24, PT ;  /* 0x000000182f00720c */ /* 0x000fe40003f26270 */
[----:B------:R-:W-:Y:S02]  /*d4b0*/  SEL R39, R39, 0xb504, P6 ;  /* 0x0000b50427277807 */ /* 0x000fe40003000000 */
[----:B------:R-:W-:Y:S02]  /*d4c0*/  SEL R17, R17, 0xb504, P6 ;  /* 0x0000b50411117807 */ /* 0x000fe40003000000 */
[----:B------:R-:W-:Y:S02]  /*d4d0*/  SEL R29, R29, 0xb504, P6 ;  /* 0x0000b5041d1d7807 */ /* 0x000fe40003000000 */
[----:B------:R-:W-:-:S02]  /*d4e0*/  VIMNMX R57, PT, PT, R57, R76, PT ;  /* 0x0000004c39397248 */ /* 0x000fc40003fe0100 */
[C---:B------:R-:W-:Y:S02]  /*d4f0*/  SEL R76, R63.reuse, R51, !P4 ;  /* 0x000000333f4c7207 */ /* 0x040fe40006000000 */
[----:B------:R-:W-:Y:S02]  /*d500*/  SEL R16, R63, R16, !P1 ;  /* 0x000000103f107207 */ /* 0x000fe40004800000 */
[----:B------:R-:W-:Y:S02]  /*d510*/  ISETP.GE.AND P5, PT, R37, R56, PT ;  /* 0x000000382500720c */ /* 0x000fe40003fa6270 */
[----:B------:R-:W-:Y:S02]  /*d520*/  ISETP.GE.AND P0, PT, R43, R58, PT ;  /* 0x0000003a2b00720c */ /* 0x000fe40003f06270 */
[----:B------:R-:W-:Y:S02]  /*d530*/  ISETP.GE.AND P4, PT, R39, R70, PT ;  /* 0x000000462700720c */ /* 0x000fe40003f86270 */
[----:B------:R-:W-:-:S02]  /*d540*/  ISETP.GE.AND P1, PT, R17, R61, PT ;  /* 0x0000003d1100720c */ /* 0x000fc40003f26270 */
[----:B------:R-:W-:Y:S02]  /*d550*/  ISETP.GE.AND P6, PT, R29, R59, PT ;  /* 0x0000003b1d00720c */ /* 0x000fe40003fc6270 */
[----:B------:R-:W-:Y:S01]  /*d560*/  VIMNMX R61, PT, PT, R61, R17, PT ;  /* 0x000000113d3d7248 */ /* 0x000fe20003fe0100 */
[----:B0-----:R-:W-:Y:S01]  /*d570*/  IMAD.IADD R17, R20, 0x1, R18 ;  /* 0x0000000114117824 */ /* 0x001fe200078e0212 */
[C---:B------:R-:W-:Y:S02]  /*d580*/  SEL R28, R63.reuse, R28, !P5 ;  /* 0x0000001c3f1c7207 */ /* 0x040fe40006800000 */
[C---:B------:R-:W-:Y:S02]  /*d590*/  SEL R40, R63.reuse, R40, !P0 ;  /* 0x000000283f287207 */ /* 0x040fe40004000000 */
[C---:B------:R-:W-:Y:S02]  /*d5a0*/  SEL R42, R63.reuse, R42, !P4 ;  /* 0x0000002a3f2a7207 */ /* 0x040fe40006000000 */
[----:B------:R-:W-:-:S02]  /*d5b0*/  SEL R46, R63, R46, !P1 ;  /* 0x0000002e3f2e7207 */ /* 0x000fc40004800000 */
[----:B------:R-:W-:Y:S02]  /*d5c0*/  SEL R60, R63, R60, !P6 ;  /* 0x0000003c3f3c7207 */ /* 0x000fe40007000000 */
[----:B------:R-:W-:Y:S02]  /*d5d0*/  @P3 SEL R63, R53, R41, !P2 ;  /* 0x00000029353f3207 */ /* 0x000fe40005000000 */
[----:B------:R-:W-:Y:S02]  /*d5e0*/  ISETP.NE.AND P3, PT, R18, 0xb504, PT ;  /* 0x0000b5041200780c */ /* 0x000fe40003f65270 */
[----:B------:R-:W-:Y:S01]  /*d5f0*/  VIMNMX R68, PT, PT, R68, R45, PT ;  /* 0x0000002d44447248 */ /* 0x000fe20003fe0100 */
[C---:B------:R-:W-:Y:S01]  /*d600*/  IMAD.IADD R45, R20.reuse, 0x1, R26 ;  /* 0x00000001142d7824 */ /* 0x040fe200078e021a */
[----:B------:R-:W-:Y:S02]  /*d610*/  ISETP.NE.AND P1, PT, R20, 0xb504, PT ;  /* 0x0000b5041400780c */ /* 0x000fe40003f25270 */
[----:B------:R-:W-:-:S02]  /*d620*/  SEL R17, R17, 0xb504, P3 ;  /* 0x0000b50411117807 */ /* 0x000fc40001800000 */
[----:B------:R-:W-:Y:S02]  /*d630*/  ISETP.NE.AND P5, PT, R26, 0xb504, PT ;  /* 0x0000b5041a00780c */ /* 0x000fe40003fa5270 */
[----:B------:R-:W-:Y:S01]  /*d640*/  VIMNMX R24, PT, PT, R24, R47, PT ;  /* 0x0000002f18187248 */ /* 0x000fe20003fe0100 */
[----:B------:R-:W-:Y:S01]  /*d650*/  IMAD.IADD R47, R20, 0x1, R30 ;  /* 0x00000001142f7824 */ /* 0x000fe200078e021e */
[----:B------:R-:W-:Y:S01]  /*d660*/  ISETP.NE.AND P6, PT, R30, 0xb504, PT ;  /* 0x0000b5041e00780c */ /* 0x000fe20003fc5270 */
[----:B------:R-:W-:Y:S01]  /*d670*/  IMAD.IADD R20, R20, 0x1, R34 ;  /* 0x0000000114147824 */ /* 0x000fe200078e0222 */
[----:B------:R-:W-:Y:S02]  /*d680*/  SEL R51, R17, 0xb504, P1 ;  /* 0x0000b50411337807 */ /* 0x000fe40000800000 */
[----:B------:R-:W-:Y:S01]  /*d690*/  SEL R45, R45, 0xb504, P5 ;  /* 0x0000b5042d2d7807 */ /* 0x000fe20002800000 */
[----:B------:R-:W-:Y:S01]  /*d6a0*/  VIADD R17, R2, 0x1e ;  /* 0x0000001e02117836 */ /* 0x000fe20000000000 */
[----:B------:R-:W-:-:S02]  /*d6b0*/  ISETP.NE.AND P0, PT, R34, 0xb504, PT ;  /* 0x0000b5042200780c */ /* 0x000fc40003f05270 */
[----:B------:R-:W-:Y:S01]  /*d6c0*/  VIMNMX R58, PT, PT, R58, R43, PT ;  /* 0x0000002b3a3a7248 */ /* 0x000fe20003fe0100 */
[----:B------:R-:W-:Y:S01]  /*d6d0*/  IMAD.IADD R43, R21, 0x1, R18 ;  /* 0x00000001152b7824 */ /* 0x000fe200078e0212 */
[----:B------:R-:W-:Y:S02]  /*d6e0*/  SEL R49, R47, 0xb504, P6 ;  /* 0x0000b5042f317807 */ /* 0x000fe40003000000 */
[----:B------:R-:W-:Y:S02]  /*d6f0*/  ISETP.GE.AND P4, PT, R51, R62, PT ;  /* 0x0000003e3300720c */ /* 0x000fe40003f86270 */
[----:B------:R-:W-:Y:S01]  /*d700*/  VIMNMX R70, PT, PT, R70, R39, PT ;  /* 0x0000002746467248 */ /* 0x000fe20003fe0100 */
[----:B------:R-:W-:Y:S01]  /*d710*/  IMAD.IADD R39, R21, 0x1, R26 ;  /* 0x0000000115277824 */ /* 0x000fe200078e021a */
[----:B------:R-:W-:Y:S02]  /*d720*/  SEL R47, R45, 0xb504, P1 ;  /* 0x0000b5042d2f7807 */ /* 0x000fe40000800000 */
[----:B------:R-:W-:-:S02]  /*d730*/  SEL R20, R20, 0xb504, P0 ;  /* 0x0000b50414147807 */ /* 0x000fc40000000000 */
[----:B------:R-:W-:Y:S02]  /*d740*/  SEL R50, R17, R50, !P4 ;  /* 0x0000003211327207 */ /* 0x000fe40006000000 */
[----:B------:R-:W-:Y:S02]  /*d750*/  ISETP.GE.AND P4, PT, R47, R67, PT ;  /* 0x000000432f00720c */ /* 0x000fe40003f86270 */
[----:B------:R-:W-:Y:S02]  /*d760*/  ISETP.NE.AND P2, PT, R21, 0xb504, PT ;  /* 0x0000b5041500780c */ /* 0x000fe40003f45270 */
[----:B------:R-:W-:Y:S02]  /*d770*/  SEL R43, R43, 0xb504, P3 ;  /* 0x0000b5042b2b7807 */ /* 0x000fe40001800000 */
[----:B------:R-:W-:Y:S02]  /*d780*/  SEL R49, R49, 0xb504, P1 ;  /* 0x0000b50431317807 */ /* 0x000fe40000800000 */
[----:B------:R-:W-:-:S02]  /*d790*/  SEL R20, R20, 0xb504, P1 ;  /* 0x0000b50414147807 */ /* 0x000fc40000800000 */
[----:B------:R-:W-:Y:S01]  /*d7a0*/  SEL R39, R39, 0xb504, P5 ;  /* 0x0000b50427277807 */ /* 0x000fe20002800000 */
[----:B------:R-:W-:Y:S01]  /*d7b0*/  IMAD.IADD R41, R21, 0x1, R30 ;  /* 0x0000000115297824 */ /* 0x000fe200078e021e */
[----:B------:R-:W-:Y:S01]  /*d7c0*/  SEL R52, R17, R52, !P4 ;  /* 0x0000003411347207 */ /* 0x000fe20006000000 */
[----:B------:R-:W-:Y:S01]  /*d7d0*/  IMAD.IADD R21, R21, 0x1, R34 ;  /* 0x0000000115157824 */ /* 0x000fe200078e0222 */
[----:B------:R-:W-:Y:S02]  /*d7e0*/  ISETP.GE.AND P4, PT, R49, R57, PT ;  /* 0x000000393100720c */ /* 0x000fe40003f86270 */
[----:B------:R-:W-:Y:S02]  /*d7f0*/  SEL R45, R43, 0xb504, P2 ;  /* 0x0000b5042b2d7807 */ /* 0x000fe40001000000 */
[----:B------:R-:W-:Y:S02]  /*d800*/  ISETP.GE.AND P1, PT, R20, R25, PT ;  /* 0x000000191400720c */ /* 0x000fe40003f26270 */
[----:B------:R-:W-:-:S02]  /*d810*/  VIMNMX R66, PT, PT, R66, R71, PT ;  /* 0x0000004742427248 */ /* 0x000fc40003fe0100 */
[----:B------:R-:W-:Y:S02]  /*d820*/  SEL R43, R39, 0xb504, P2 ;  /* 0x0000b504272b7807 */ /* 0x000fe40001000000 */
[C---:B------:R-:W-:Y:S02]  /*d830*/  SEL R36, R17.reuse, R36, !P4 ;  /* 0x0000002411247207 */ /* 0x040fe40006000000 */
[----:B------:R-:W-:Y:S02]  /*d840*/  SEL R44, R17, R44, !P1 ;  /* 0x0000002c112c7207 */ /* 0x000fe40004800000 */
[----:B------:R-:W-:Y:S02]  /*d850*/  ISETP.GE.AND P4, PT, R45, R69, PT ;  /* 0x000000452d00720c */ /* 0x000fe40003f86270 */
[----:B------:R-:W-:Y:S02]  /*d860*/  ISETP.GE.AND P1, PT, R43, R66, PT ;  /* 0x000000422b00720c */ /* 0x000fe40003f26270 */
[----:B------:R-:W-:Y:S01]  /*d870*/  SEL R21, R21, 0xb504, P0 ;  /* 0x0000b50415157807 */ /* 0x000fe20000000000 */
[----:B------:R-:W-:Y:S01]  /*d880*/  IMAD.IADD R39, R22, 0x1, R34 ;  /* 0x0000000116277824 */ /* 0x000fe200078e0222 */
[----:B------:R-:W-:Y:S01]  /*d890*/  VIMNMX R56, PT, PT, R56, R37, PT ;  /* 0x0000002538387248 */ /* 0x000fe20003fe0100 */
[C---:B------:R-:W-:Y:S01]  /*d8a0*/  IMAD.IADD R37, R22.reuse, 0x1, R18 ;  /* 0x0000000116257824 */ /* 0x040fe200078e0212 */
[----:B------:R-:W-:Y:S01]  /*d8b0*/  VIMNMX R59, PT, PT, R59, R29, PT ;  /* 0x0000001d3b3b7248 */ /* 0x000fe20003fe0100 */
[----:B------:R-:W-:Y:S01]  /*d8c0*/  IMAD.IADD R29, R22, 0x1, R30 ;  /* 0x00000001161d7824 */ /* 0x000fe200078e021e */
[----:B------:R-:W-:Y:S01]  /*d8d0*/  VIMNMX R64, PT, PT, R64, R33, PT ;  /* 0x0000002140407248 */ /* 0x000fe20003fe0100 */
[----:B------:R-:W-:Y:S01]  /*d8e0*/  IMAD.IADD R33, R22, 0x1, R26 ;  /* 0x0000000116217824 */ /* 0x000fe200078e021a */
[----:B------:R-:W-:Y:S01]  /*d8f0*/  SEL R72, R17, R72, !P4 ;  /* 0x0000004811487207 */ /* 0x000fe20006000000 */
[----:B------:R-:W-:Y:S01]  /*d900*/  IMAD.IADD R18, R23, 0x1, R18 ;  /* 0x0000000117127824 */ /* 0x000fe200078e0212 */
[----:B------:R-:W-:Y:S01]  /*d910*/  SEL R74, R17, R74, !P1 ;  /* 0x0000004a114a7207 */ /* 0x000fe20004800000 */
[C---:B------:R-:W-:Y:S01]  /*d920*/  IMAD.IADD R26, R23.reuse, 0x1, R26 ;  /* 0x00000001171a7824 */ /* 0x040fe200078e021a */
[----:B------:R-:W-:Y:S01]  /*d930*/  VIMNMX R66, PT, PT, R66, R43, PT ;  /* 0x0000002b42427248 */ /* 0x000fe20003fe0100 */
[C---:B------:R-:W-:Y:S01]  /*d940*/  IMAD.IADD R30, R23.reuse, 0x1, R30 ;  /* 0x00000001171e7824 */ /* 0x040fe200078e021e */
[----:B------:R-:W-:Y:S01]  /*d950*/  ISETP.NE.AND P4, PT, R22, 0xb504, PT ;  /* 0x0000b5041600780c */ /* 0x000fe20003f85270 */
[C---:B------:R-:W-:Y:S01]  /*d960*/  IMAD.IADD R34, R23.reuse, 0x1, R34 ;  /* 0x0000000117227824 */ /* 0x040fe200078e0222 */
[----:B------:R-:W-:-:S02]  /*d970*/  ISETP.NE.AND P1, PT, R23, 0xb504, PT ;  /* 0x0000b5041700780c */ /* 0x000fc40003f25270 */
[----:B------:R-:W-:Y:S02]  /*d980*/  VIMNMX R25, PT, PT, R25, R20, PT ;  /* 0x0000001419197248 */ /* 0x000fe40003fe0100 */
[----:B------:R-:W-:Y:S02]  /*d990*/  SEL R43, R21, 0xb504, P2 ;  /* 0x0000b504152b7807 */ /* 0x000fe40001000000 */
[----:B------:R-:W0:Y:S01]  /*d9a0*/  LDS.128 R20, [R3+0x1f00] ;  /* 0x001f000003147984 */ /* 0x000e220000000c00 */
        /* <DEDUP_REMOVED lines=9> */
[----:B------:R-:W-:-:S02]  /*da40*/  VIMNMX R54, PT, PT, R54, R65, PT ;  /* 0x0000004136367248 */ /* 0x000fc40003fe0100 */
[----:B------:R-:W-:Y:S02]  /*da50*/  SEL R18, R18, 0xb504, P3 ;  /* 0x0000b50412127807 */ /* 0x000fe40001800000 */
[----:B------:R-:W-:Y:S02]  /*da60*/  SEL R37, R37, 0xb504, P4 ;  /* 0x0000b50425257807 */ /* 0x000fe40002000000 */
[----:B------:R-:W-:Y:S02]  /*da70*/  SEL R33, R33, 0xb504, P4 ;  /* 0x0000b50421217807 */ /* 0x000fe40002000000 */
[----:B------:R-:W-:Y:S02]  /*da80*/  SEL R39, R39, 0xb504, P4 ;  /* 0x0000b50427277807 */ /* 0x000fe40002000000 */
[----:B------:R-:W-:Y:S02]  /*da90*/  ISETP.GE.AND P4, PT, R29, R56, PT ;  /* 0x000000381d00720c */ /* 0x000fe40003f86270 */
[----:B------:R-:W-:-:S02]  /*daa0*/  SEL R38, R17, R38, !P2 ;  /* 0x0000002611267207 */ /* 0x000fc40005000000 */
[----:B------:R-:W-:Y:S02]  /*dab0*/  VIMNMX R56, PT, PT, R56, R29, PT ;  /* 0x0000001d38387248 */ /* 0x000fe40003fe0100 */
[----:B------:R-:W-:Y:S02]  /*dac0*/  ISETP.GE.AND P2, PT, R43, R54, PT ;  /* 0x000000362b00720c */ /* 0x000fe40003f46270 */
[----:B------:R-:W-:Y:S02]  /*dad0*/  SEL R29, R18, 0xb504, P1 ;  /* 0x0000b504121d7807 */ /* 0x000fe40000800000 */
[----:B------:R-:W-:Y:S02]  /*dae0*/  SEL R34, R34, 0xb504, P0 ;  /* 0x0000b50422227807 */ /* 0x000fe40000000000 */
[----:B------:R-:W-:Y:S02]  /*daf0*/  SEL R30, R30, 0xb504, P6 ;  /* 0x0000b5041e1e7807 */ /* 0x000fe40003000000 */
[----:B------:R-:W-:-:S02]  /*db00*/  SEL R32, R17, R32, !P2 ;  /* 0x0000002011207207 */ /* 0x000fc40005000000 */
[----:B------:R-:W-:Y:S02]  /*db10*/  ISETP.GE.AND P6, PT, R29, R70, PT ;  /* 0x000000461d00720c */ /* 0x000fe40003fc6270 */
[----:B------:R-:W-:Y:S02]  /*db20*/  ISETP.GE.AND P2, PT, R37, R68, PT ;  /* 0x000000442500720c */ /* 0x000fe40003f46270 */
[----:B------:R-:W-:Y:S02]  /*db30*/  VIMNMX R70, PT, PT, R70, R29, PT ;  /* 0x0000001d46467248 */ /* 0x000fe40003fe0100 */
[----:B------:R-:W-:Y:S02]  /*db40*/  SEL R26, R26, 0xb504, P5 ;  /* 0x0000b5041a1a7807 */ /* 0x000fe40002800000 */
[----:B------:R-:W-:Y:S02]  /*db50*/  SEL R29, R34, 0xb504, P1 ;  /* 0x0000b504221d7807 */ /* 0x000fe40000800000 */
[----:B------:R-:W-:-:S02]  /*db60*/  SEL R30, R30, 0xb504, P1 ;  /* 0x0000b5041e1e7807 */ /* 0x000fc40000800000 */
[----:B------:R-:W-:Y:S02]  /*db70*/  ISETP.GE.AND P3, PT, R33, R24, PT ;  /* 0x000000182100720c */ /* 0x000fe40003f66270 */
[----:B------:R-:W-:Y:S02]  /*db80*/  VIMNMX R68, PT, PT, R68, R37, PT ;  /* 0x0000002544447248 */ /* 0x000fe40003fe0100 */
[----:B------:R-:W-:Y:S02]  /*db90*/  SEL R76, R17, R76, !P2 ;  /* 0x0000004c114c7207 */ /* 0x000fe40005000000 */
[----:B------:R-:W-:Y:S02]  /*dba0*/  VIMNMX R37, PT, PT, R24, R33, PT ;  /* 0x0000002118257248 */ /* 0x000fe40003fe0100 */
[----:B------:R-:W-:Y:S02]  /*dbb0*/  SEL R26, R26, 0xb504, P1 ;  /* 0x0000b5041a1a7807 */ /* 0x000fe40000800000 */
[----:B------:R-:W-:-:S02]  /*dbc0*/  ISETP.GE.AND P2, PT, R29, R64, PT ;  /* 0x000000401d00720c */ /* 0x000fc40003f46270 */
[----:B------:R-:W-:Y:S02]  /*dbd0*/  ISETP.GE.AND P1, PT, R30, R59, PT ;  /* 0x0000003b1e00720c */ /* 0x000fe40003f26270 */
[----:B------:R-:W-:Y:S02]  /*dbe0*/  VIMNMX R24, PT, PT, R59, R30, PT ;  /* 0x0000001e3b187248 */ /* 0x000fe40003fe0100 */
[----:B------:R-:W-:Y:S01]  /*dbf0*/  VIMNMX R64, PT, PT, R64, R29, PT ;  /* 0x0000001d40407248 */ /* 0x000fe20003fe0100 */
[C---:B0-----:R-:W-:Y:S01]  /*dc00*/  IMAD.IADD R29, R20.reuse, 0x1, R19 ;  /* 0x00000001141d7824 */ /* 0x041fe200078e0213 */
[----:B------:R-:W-:Y:S02]  /*dc10*/  SEL R30, R17, R16, !P3 ;  /* 0x00000010111e7207 */ /* 0x000fe40005800000 */
[----:B------:R-:W-:Y:S01]  /*dc20*/  ISETP.NE.AND P3, PT, R19, 0xb504, PT ;  /* 0x0000b5041300780c */ /* 0x000fe20003f65270 */
[----:B------:R-:W-:Y:S01]  /*dc30*/  IMAD.IADD R33, R20, 0x1, R27 ;  /* 0x0000000114217824 */ /* 0x000fe200078e021b */
[----:B------:R-:W-:-:S02]  /*dc40*/  ISETP.GE.AND P0, PT, R26, R61, PT ;  /* 0x0000003d1a00720c */ /* 0x000fc40003f06270 */
[----:B------:R-:W-:Y:S02]  /*dc50*/  VIMNMX R18, PT, PT, R61, R26, PT ;  /* 0x0000001a3d127248 */ /* 0x000fe40003fe0100 */
[C---:B------:R-:W-:Y:S02]  /*dc60*/  SEL R28, R17.reuse, R28, !P4 ;  /* 0x0000001c111c7207 */ /* 0x040fe40006000000 */
[----:B------:R-:W-:Y:S02]  /*dc70*/  SEL R26, R17, R42, !P6 ;  /* 0x0000002a111a7207 */ /* 0x000fe40007000000 */
[----:B------:R-:W-:Y:S02]  /*dc80*/  ISETP.GE.AND P5, PT, R39, R58, PT ;  /* 0x0000003a2700720c */ /* 0x000fe40003fa6270 */
[----:B------:R-:W-:Y:S02]  /*dc90*/  ISETP.NE.AND P4, PT, R27, 0xb504, PT ;  /* 0x0000b5041b00780c */ /* 0x000fe40003f85270 */
[----:B------:R-:W-:-:S02]  /*dca0*/  ISETP.NE.AND P6, PT, R20, 0xb504, PT ;  /* 0x0000b5041400780c */ /* 0x000fc40003fc5270 */
[----:B------:R-:W-:Y:S01]  /*dcb0*/  SEL R29, R29, 0xb504, P3 ;  /* 0x0000b5041d1d7807 */ /* 0x000fe20001800000 */
[----:B------:R-:W-:Y:S01]  /*dcc0*/  IMAD.IADD R34, R20, 0x1, R31 ;  /* 0x0000000114227824 */ /* 0x000fe200078e021f */
[----:B------:R-:W-:Y:S02]  /*dcd0*/  VIMNMX R54, PT, PT, R54, R43, PT ;  /* 0x0000002b36367248 */ /* 0x000fe40003fe0100 */
[----:B------:R-:W-:Y:S02]  /*dce0*/  VIMNMX R62, PT, PT, R62, R51, PT ;  /* 0x000000333e3e7248 */ /* 0x000fe40003fe0100 */
[----:B------:R-:W-:Y:S02]  /*dcf0*/  SEL R16, R17, R40, !P5 ;  /* 0x0000002811107207 */ /* 0x000fe40006800000 */
[----:B------:R-:W-:Y:S02]  /*dd00*/  SEL R33, R33, 0xb504, P4 ;  /* 0x0000b50421217807 */ /* 0x000fe40002000000 */
[----:B------:R-:W-:Y:S01]  /*dd10*/  SEL R43, R29, 0xb504, P6 ;  /* 0x0000b5041d2b7807 */ /* 0x000fe20003000000 */
[----:B------:R-:W-:Y:S01]  /*dd20*/  IMAD.IADD R42, R20, 0x1, R35 ;  /* 0x00000001142a7824 */ /* 0x000fe200078e0223 */
[----:B------:R-:W-:-:S02]  /*dd30*/  ISETP.NE.AND P5, PT, R31, 0xb504, PT ;  /* 0x0000b5041f00780c */ /* 0x000fc40003fa5270 */
[----:B------:R-:W-:Y:S01]  /*dd40*/  VIMNMX R48, PT, PT, R48, R41, PT ;  /* 0x0000002930307248 */ /* 0x000fe20003fe0100 */
[----:B------:R-:W-:Y:S01]  /*dd50*/  VIADD R41, R2, 0x1f ;  /* 0x0000001f02297836 */ /* 0x000fe20000000000 */
[----:B------:R-:W-:Y:S02]  /*dd60*/  SEL R20, R17, R46, !P0 ;  /* 0x0000002e11147207 */ /* 0x000fe40004000000 */
[----:B------:R-:W-:Y:S02]  /*dd70*/  VIMNMX R67, PT, PT, R67, R47, PT ;  /* 0x0000002f43437248 */ /* 0x000fe40003fe0100 */
[----:B------:R-:W-:Y:S02]  /*dd80*/  SEL R40, R33, 0xb504, P6 ;  /* 0x0000b50421287807 */ /* 0x000fe40003000000 */
[----:B------:R-:W-:Y:S02]  /*dd90*/  ISETP.GE.AND P0, PT, R43, R62, PT ;  /* 0x0000003e2b00720c */ /* 0x000fe40003f06270 */
[----:B------:R-:W-:-:S02]  /*dda0*/  SEL R34, R34, 0xb504, P5 ;  /* 0x0000b50422227807 */ /* 0x000fc40002800000 */
[----:B------:R-:W-:Y:S02]  /*ddb0*/  VIMNMX R58, PT, PT, R58, R39, PT ;  /* 0x000000273a3a7248 */ /* 0x000fe40003fe0100 */
[----:B------:R-:W-:Y:S02]  /*ddc0*/  SEL R60, R17, R60, !P1 ;  /* 0x0000003c113c7207 */ /* 0x000fe40004800000 */
[----:B------:R-:W-:Y:S02]  /*ddd0*/  ISETP.GE.AND P1, PT, R40, R67, PT ;  /* 0x000000432800720c */ /* 0x000fe40003f26270 */
[----:B------:R-:W-:Y:S02]  /*dde0*/  SEL R39, R41, R50, !P0 ;  /* 0x0000003229277207 */ /* 0x000fe40004000000 */
[----:B------:R-:W-:Y:S02]  /*ddf0*/  VIMNMX R49, PT, PT, R57, R49, PT ;  /* 0x0000003139317248 */ /* 0x000fe40003fe0100 */
[----:B------:R-:W-:-:S02]  /*de00*/  SEL R34, R34, 0xb504, P6 ;  /* 0x0000b50422227807 */ /* 0x000fc40003000000 */
[----:B------:R-:W-:Y:S02]  /*de10*/  ISETP.NE.AND P0, PT, R35, 0xb504, PT ;  /* 0x0000b5042300780c */ /* 0x000fe40003f05270 */
[----:B------:R-:W-:Y:S01]  /*de20*/  VIMNMX R69, PT, PT, R69, R45, PT ;  /* 0x0000002d45457248 */ /* 0x000fe20003fe0100 */
[----:B------:R-:W-:Y:S01]  /*de30*/  IMAD.IADD R45, R21, 0x1, R19 ;  /* 0x00000001152d7824 */ /* 0x000fe200078e0213 */
[----:B------:R-:W-:Y:S02]  /*de40*/  SEL R77, R41, R52, !P1 ;  /* 0x00000034294d7207 */ /* 0x000fe40004800000 */
[----:B------:R-:W-:Y:S02]  /*de50*/  ISETP.GE.AND P1, PT, R34, R49, PT ;  /* 0x000000312200720c */ /* 0x000fe40003f26270 */
[----:B------:R-:W-:Y:S01]  /*de60*/  SEL R42, R42, 0xb504, P0 ;  /* 0x0000b5042a2a7807 */ /* 0x000fe20000000000 */
[----:B------:R-:W-:Y:S01]  /*de70*/  IMAD.IADD R46, R21, 0x1, R27 ;  /* 0x00000001152e7824 */ /* 0x000fe200078e021b */
[----:B------:R-:W-:-:S02]  /*de80*/  SEL R61, R41, R36, !P1 ;  /* 0x00000024293d7207 */ /* 0x000fc40004800000 */
[----:B------:R-:W-:Y:S02]  /*de90*/  SEL R42, R42, 0xb504, P6 ;  /* 0x0000b5042a2a7807 */ /* 0x000fe40003000000 */
[----:B------:R-:W-:Y:S02]  /*dea0*/  ISETP.NE.AND P1, PT, R21, 0xb504, PT ;  /* 0x0000b5041500780c */ /* 0x000fe40003f25270 */
[----:B------:R-:W-:Y:S02]  /*deb0*/  SEL R36, R45, 0xb504, P3 ;  /* 0x0000b5042d247807 */ /* 0x000fe40001800000 */
[----:B------:R-:W-:Y:S01]  /*dec0*/  ISETP.GE.AND P6, PT, R42, R25, PT ;  /* 0x000000192a00720c */ /* 0x000fe20003fc6270 */
        /* <DEDUP_REMOVED lines=13> */
[----:B------:R-:W-:Y:S01]  /*dfa0*/  SEL R55, R41, R74, !P6 ;  /* 0x0000004a29377207 */ /* 0x000fe20007000000 */
[--C-:B------:R-:W-:Y:S01]  /*dfb0*/  IMAD.IADD R29, R22, 0x1, R19.reuse ;  /* 0x00000001161d7824 */ /* 0x100fe200078e0213 */
[----:B------:R-:W-:Y:S01]  /*dfc0*/  ISETP.GE.AND P6, PT, R47, R48, PT ;  /* 0x000000302f00720c */ /* 0x000fe20003fc6270 */
[----:B------:R-:W-:Y:S01]  /*dfd0*/  IMAD.IADD R33, R23, 0x1, R19 ;  /* 0x0000000117217824 */ /* 0x000fe200078e0213 */
[----:B------:R-:W-:Y:S01]  /*dfe0*/  SEL R51, R46, 0xb504, P1 ;  /* 0x0000b5042e337807 */ /* 0x000fe20000800000 */
[C---:B------:R-:W-:Y:S01]  /*dff0*/  IMAD.IADD R19, R22.reuse, 0x1, R27 ;  /* 0x0000000116137824 */ /* 0x040fe200078e021b */
[C---:B------:R-:W-:Y:S01]  /*e000*/  ISETP.NE.AND P1, PT, R22.reuse, 0xb504, PT ;  /* 0x0000b5041600780c */ /* 0x040fe20003f25270 */
[----:B------:R-:W-:Y:S01]  /*e010*/  IMAD.IADD R22, R22, 0x1, R35 ;  /* 0x0000000116167824 */ /* 0x000fe200078e0223 */
[----:B------:R-:W-:Y:S01]  /*e020*/  SEL R59, R41, R38, !P6 ;  /* 0x00000026293b7207 */ /* 0x000fe20007000000 */
[----:B------:R-:W-:Y:S01]  /*e030*/  IMAD.IADD R27, R23, 0x1, R27 ;  /* 0x00000001171b7824 */ /* 0x000fe200078e021b */
[----:B------:R-:W-:Y:S01]  /*e040*/  SEL R21, R21, 0xb504, P5 ;  /* 0x0000b50415157807 */ /* 0x000fe20002800000 */
[C---:B------:R-:W-:Y:S01]  /*e050*/  IMAD.IADD R31, R23.reuse, 0x1, R31 ;  /* 0x00000001171f7824 */ /* 0x040fe200078e021f */
[C---:B------:R-:W-:Y:S01]  /*e060*/  ISETP.NE.AND P6, PT, R23.reuse, 0xb504, PT ;  /* 0x0000b5041700780c */ /* 0x040fe20003fc5270 */
[----:B------:R-:W-:Y:S01]  /*e070*/  IMAD.IADD R23, R23, 0x1, R35 ;  /* 0x0000000117177824 */ /* 0x000fe200078e0223 */
[----:B------:R-:W-:-:S02]  /*e080*/  SEL R29, R29, 0xb504, P3 ;  /* 0x0000b5041d1d7807 */ /* 0x000fc40001800000 */
[----:B------:R-:W-:Y:S02]  /*e090*/  VIMNMX R44, PT, PT, R25, R42, PT ;  /* 0x0000002a192c7248 */ /* 0x000fe40003fe0100 */
[----:B------:R-:W-:Y:S02]  /*e0a0*/  SEL R21, R21, 0xb504, P1 ;  /* 0x0000b50415157807 */ /* 0x000fe40000800000 */
[----:B------:R-:W-:Y:S02]  /*e0b0*/  SEL R19, R19, 0xb504, P4 ;  /* 0x0000b50413137807 */ /* 0x000fe40002000000 */
[----:B------:R-:W-:Y:S02]  /*e0c0*/  SEL R25, R22, 0xb504, P0 ;  /* 0x0000b50416197807 */ /* 0x000fe40000000000 */
[----:B------:R-:W-:Y:S01]  /*e0d0*/  SEL R29, R29, 0xb504, P1 ;  /* 0x0000b5041d1d7807 */ /* 0x000fe20000800000 */
[----:B------:R-:W-:Y:S01]  /*e0e0*/  VIADD R2, R2, 0x20 ;  /* 0x0000002002027836 */ /* 0x000fe20000000000 */
[----:B------:R-:W-:-:S02]  /*e0f0*/  SEL R31, R31, 0xb504, P5 ;  /* 0x0000b5041f1f7807 */ /* 0x000fc40002800000 */
[----:B------:R-:W-:Y:S02]  /*e100*/  SEL R23, R23, 0xb504, P0 ;  /* 0x0000b50417177807 */ /* 0x000fe40000000000 */
[----:B------:R-:W-:Y:S02]  /*e110*/  ISETP.GE.AND P5, PT, R21, R56, PT ;  /* 0x000000381500720c */ /* 0x000fe40003fa6270 */
[----:B------:R-:W-:Y:S02]  /*e120*/  SEL R22, R19, 0xb504, P1 ;  /* 0x0000b50413167807 */ /* 0x000fe40000800000 */
[----:B------:R-:W-:Y:S02]  /*e130*/  SEL R25, R25, 0xb504, P1 ;  /* 0x0000b50419197807 */ /* 0x000fe40000800000 */
[----:B------:R-:W-:Y:S02]  /*e140*/  ISETP.GE.AND P1, PT, R29, R68, PT ;  /* 0x000000441d00720c */ /* 0x000fe40003f26270 */
[----:B------:R-:W-:-:S02]  /*e150*/  SEL R23, R23, 0xb504, P6 ;  /* 0x0000b50417177807 */ /* 0x000fc40003000000 */
[C---:B------:R-:W-:Y:S02]  /*e160*/  SEL R53, R41.reuse, R28, !P5 ;  /* 0x0000001c29357207 */ /* 0x040fe40006800000 */
[----:B------:R-:W-:Y:S02]  /*e170*/  ISETP.GE.AND P5, PT, R2, UR13, PT ;  /* 0x0000000d02007c0c */ /* 0x000fe4000bfa6270 */
[----:B------:R-:W-:Y:S02]  /*e180*/  SEL R73, R41, R76, !P1 ;  /* 0x0000004c29497207 */ /* 0x000fe40004800000 */
[----:B------:R-:W-:Y:S02]  /*e190*/  SEL R33, R33, 0xb504, P3 ;  /* 0x0000b50421217807 */ /* 0x000fe40001800000 */
[----:B------:R-:W-:Y:S02]  /*e1a0*/  SEL R27, R27, 0xb504, P4 ;  /* 0x0000b5041b1b7807 */ /* 0x000fe40002000000 */
[----:B------:R-:W-:-:S02]  /*e1b0*/  ISETP.GE.AND P1, PT, R23, R64, PT ;  /* 0x000000401700720c */ /* 0x000fc40003f26270 */
[----:B------:R-:W-:Y:S02]  /*e1c0*/  ISETP.GE.AND P3, PT, R51, R54, PT ;  /* 0x000000363300720c */ /* 0x000fe40003f66270 */
[----:B------:R-:W-:Y:S02]  /*e1d0*/  ISETP.GE.AND P4, PT, R22, R37, PT ;  /* 0x000000251600720c */ /* 0x000fe40003f86270 */
[----:B------:R-:W-:Y:S02]  /*e1e0*/  SEL R33, R33, 0xb504, P6 ;  /* 0x0000b50421217807 */ /* 0x000fe40003000000 */
[----:B------:R-:W-:Y:S02]  /*e1f0*/  SEL R27, R27, 0xb504, P6 ;  /* 0x0000b5041b1b7807 */ /* 0x000fe40003000000 */
[----:B------:R-:W-:Y:S02]  /*e200*/  SEL R31, R31, 0xb504, P6 ;  /* 0x0000b5041f1f7807 */ /* 0x000fe40003000000 */
[----:B------:R-:W-:-:S02]  /*e210*/  SEL R71, R41, R32, !P3 ;  /* 0x0000002029477207 */ /* 0x000fc40005800000 */
[----:B------:R-:W-:Y:S02]  /*e220*/  SEL R57, R41, R30, !P4 ;  /* 0x0000001e29397207 */ /* 0x000fe40006000000 */
[----:B------:R-:W-:Y:S02]  /*e230*/  ISETP.GE.AND P0, PT, R25, R58, PT ;  /* 0x0000003a1900720c */ /* 0x000fe40003f06270 */
[----:B------:R-:W-:Y:S02]  /*e240*/  ISETP.GE.AND P3, PT, R33, R70, PT ;  /* 0x000000462100720c */ /* 0x000fe40003f66270 */
[----:B------:R-:W-:Y:S02]  /*e250*/  ISETP.GE.AND P6, PT, R27, R18, PT ;  /* 0x000000121b00720c */ /* 0x000fe40003fc6270 */
[----:B------:R-:W-:Y:S02]  /*e260*/  ISETP.GE.AND P4, PT, R31, R24, PT ;  /* 0x000000181f00720c */ /* 0x000fe40003f86270 */
[----:B------:R-:W-:-:S02]  /*e270*/  VIMNMX R62, PT, PT, R62, R43, PT ;  /* 0x0000002b3e3e7248 */ /* 0x000fc40003fe0100 */
[----:B------:R-:W-:Y:S02]  /*e280*/  VIMNMX R38, PT, PT, R66, R45, PT ;  /* 0x0000002d42267248 */ /* 0x000fe40003fe0100 */
[----:B------:R-:W-:Y:S02]  /*e290*/  VIMNMX R48, PT, PT, R48, R47, PT ;  /* 0x0000002f30307248 */ /* 0x000fe40003fe0100 */
[----:B------:R-:W-:Y:S02]  /*e2a0*/  VIMNMX R42, PT, PT, R54, R51, PT ;  /* 0x00000033362a7248 */ /* 0x000fe40003fe0100 */
[----:B------:R-:W-:Y:S02]  /*e2b0*/  VIMNMX R67, PT, PT, R67, R40, PT ;  /* 0x0000002843437248 */ /* 0x000fe40003fe0100 */
[----:B------:R-:W-:Y:S02]  /*e2c0*/  VIMNMX R69, PT, PT, R69, R36, PT ;  /* 0x0000002445457248 */ /* 0x000fe40003fe0100 */
[----:B------:R-:W-:-:S02]  /*e2d0*/  SEL R47, R41, R16, !P0 ;  /* 0x00000010292f7207 */ /* 0x000fc40004000000 */
[C---:B------:R-:W-:Y:S02]  /*e2e0*/  SEL R51, R41.reuse, R26, !P3 ;  /* 0x0000001a29337207 */ /* 0x040fe40005800000 */
[C---:B------:R-:W-:Y:S02]  /*e2f0*/  SEL R45, R41.reuse, R20, !P6 ;  /* 0x00000014292d7207 */ /* 0x040fe40007000000 */
[----:B------:R-:W-:Y:S02]  /*e300*/  SEL R43, R41, R60, !P4 ;  /* 0x0000003c292b7207 */ /* 0x000fe40006000000 */
[----:B------:R-:W-:Y:S02]  /*e310*/  VIMNMX R49, PT, PT, R49, R34, PT ;  /* 0x0000002231317248 */ /* 0x000fe40003fe0100 */
[----:B------:R-:W-:Y:S02]  /*e320*/  VIMNMX R68, PT, PT, R68, R29, PT ;  /* 0x0000001d44447248 */ /* 0x000fe40003fe0100 */
[----:B------:R-:W-:-:S02]  /*e330*/  VIMNMX R37, PT, PT, R37, R22, PT ;  /* 0x0000001625257248 */ /* 0x000fc40003fe0100 */
[----:B------:R-:W-:Y:S02]  /*e340*/  VIMNMX R56, PT, PT, R56, R21, PT ;  /* 0x0000001538387248 */ /* 0x000fe40003fe0100 */
[----:B------:R-:W-:Y:S02]  /*e350*/  VIMNMX R58, PT, PT, R58, R25, PT ;  /* 0x000000193a3a7248 */ /* 0x000fe40003fe0100 */
[----:B------:R-:W-:Y:S02]  /*e360*/  VIMNMX R70, PT, PT, R70, R33, PT ;  /* 0x0000002146467248 */ /* 0x000fe40003fe0100 */
[----:B------:R-:W-:Y:S02]  /*e370*/  VIMNMX R36, PT, PT, R18, R27, PT ;  /* 0x0000001b12247248 */ /* 0x000fe40003fe0100 */
[----:B------:R-:W-:Y:S02]  /*e380*/  VIMNMX R46, PT, PT, R24, R31, PT ;  /* 0x0000001f182e7248 */ /* 0x000fe40003fe0100 */
[----:B------:R-:W-:-:S02]  /*e390*/  VIMNMX R40, PT, PT, R64, R23, PT ;  /* 0x0000001740287248 */ /* 0x000fc40003fe0100 */
[----:B------:R-:W-:Y:S01]  /*e3a0*/  @P1 SEL R41, R17, R63, !P2 ;  /* 0x0000003f11291207 */ /* 0x000fe20005000000 */
[----:B------:R-:W-:Y:S06]  /*e3b0*/  BAR.SYNC.DEFER_BLOCKING 0x0 ;  /* 0x0000000000007b1d */ /* 0x000fec0000010000 */
[----:B------:R-:W-:Y:S05]  /*e3c0*/  @!P5 BRA `(.L_x_204) ;  /* 0xffffff200088d947 */ /* 0x000fea000383ffff */
.L_x_203:
        /* <DEDUP_REMOVED lines=65> */
.L_x_206:
[----:B------:R-:W-:Y:S05]  /*e7e0*/  BSYNC.RECONVERGENT B0 ;  /* 0x0000000000007941 */ /* 0x000fea0003800200 */
.L_x_205:
        /* <DEDUP_REMOVED lines=16> */
.L_x_208:
[----:B------:R-:W-:Y:S05]  /*e8f0*/  BSYNC.RECONVERGENT B0 ;  /* 0x0000000000007941 */ /* 0x000fea0003800200 */
.L_x_207:
        /* <DEDUP_REMOVED lines=16> */
.L_x_210:
[----:B------:R-:W-:Y:S05]  /*ea00*/  BSYNC.RECONVERGENT B0 ;  /* 0x0000000000007941 */ /* 0x000fea0003800200 */
.L_x_209:
        /* <DEDUP_REMOVED lines=17> */
.L_x_212:
[----:B------:R-:W-:Y:S05]  /*eb20*/  BSYNC.RECONVERGENT B0 ;  /* 0x0000000000007941 */ /* 0x000fea0003800200 */
.L_x_211:
        /* <DEDUP_REMOVED lines=16> */
.L_x_214:
[----:B------:R-:W-:Y:S05]  /*ec30*/  BSYNC.RECONVERGENT B0 ;  /* 0x0000000000007941 */ /* 0x000fea0003800200 */
.L_x_213:
        /* <DEDUP_REMOVED lines=16> */
.L_x_216:
[----:B------:R-:W-:Y:S05]  /*ed40*/  BSYNC.RECONVERGENT B0 ;  /* 0x0000000000007941 */ /* 0x000fea0003800200 */
.L_x_215:
        /* <DEDUP_REMOVED lines=16> */
.L_x_218:
[----:B------:R-:W-:Y:S05]  /*ee50*/  BSYNC.RECONVERGENT B0 ;  /* 0x0000000000007941 */ /* 0x000fea0003800200 */
.L_x_217:
        /* <DEDUP_REMOVED lines=17> */
.L_x_220:
[----:B------:R-:W-:Y:S05]  /*ef70*/  BSYNC.RECONVERGENT B0 ;  /* 0x0000000000007941 */ /* 0x000fea0003800200 */
.L_x_219:
        /* <DEDUP_REMOVED lines=16> */
.L_x_222:
[----:B------:R-:W-:Y:S05]  /*f080*/  BSYNC.RECONVERGENT B0 ;  /* 0x0000000000007941 */ /* 0x000fea0003800200 */
.L_x_221:
        /* <DEDUP_REMOVED lines=16> */
.L_x_224:
[----:B------:R-:W-:Y:S05]  /*f190*/  BSYNC.RECONVERGENT B0 ;  /* 0x0000000000007941 */ /* 0x000fea0003800200 */
.L_x_223:
        /* <DEDUP_REMOVED lines=16> */
.L_x_226:
[----:B------:R-:W-:Y:S05]  /*f2a0*/  BSYNC.RECONVERGENT B0 ;  /* 0x0000000000007941 */ /* 0x000fea0003800200 */
.L_x_225:
        /* <DEDUP_REMOVED lines=16> */
.L_x_227:
        /* <DEDUP_REMOVED lines=13> */
.L_x_450:


//--------------------- .text.tropical_maxplus_i32_nn_with_argmax --------------------------
	.section	.text.tropical_maxplus_i32_nn_with_argmax,"ax",@progbits
	.align	128
        .global         tropical_maxplus_i32_nn_with_argmax
        .type           tropical_maxplus_i32_nn_with_argmax,@function
        .size           tropical_maxplus_i32_nn_with_argmax,(.L_x_451 - tropical_maxplus_i32_nn_with_argmax)
        .other          tropical_maxplus_i32_nn_with_argmax,@"STO_CUDA_ENTRY STV_DEFAULT"
tropical_maxplus_i32_nn_with_argmax:
.text.tropical_maxplus_i32_nn_with_argmax:
[----:B------:R-:W-:Y:S01]  /*0000*/  LDC R1, c[0x0][0x37c] ;  /* 0x0000df00ff017b82 */ /* 0x000fe20000000800 */
[----:B------:R-:W0:Y:S07]  /*0010*/  LDCU UR8, c[0x0][0x3a0] ;  /* 0x00007400ff0877ac */ /* 0x000e2e0008000800 */
[----:B------:R-:W1:Y:S01]  /*0020*/  S2UR UR7, SR_CTAID.X ;  /* 0x00000000000779c3 */ /* 0x000e620000002500 */
[----:B------:R-:W2:Y:S01]  /*0030*/  S2R R7, SR_TID.Y ;  /* 0x0000000000077919 */ /* 0x000ea20000002200 */
[----:B------:R-:W-:Y:S01]  /*0040*/  IMAD.MOV.U32 R41, RZ, RZ, RZ ;  /* 0x000000ffff297224 */ /* 0x000fe200078e00ff */
[----:B------:R-:W3:Y:S01]  /*0050*/  LDCU.64 UR10, c[0x0][0x358] ;  /* 0x00006b00ff0a77ac */ /* 0x000ee20008000a00 */
[----:B------:R-:W-:-:S02]  /*0060*/  IMAD.MOV.U32 R40, RZ, RZ, -0xb504 ;  /* 0xffff4afcff287424 */ /* 0x000fc400078e00ff */
[----:B------:R-:W-:Y:S02]  /*0070*/  IMAD.MOV.U32 R58, RZ, RZ, -0xb504 ;  /* 0xffff4afcff3a7424 */ /* 0x000fe400078e00ff */
[----:B------:R-:W4:Y:S01]  /*0080*/  LDC R12, c[0x0][0x3a8] ;  /* 0x0000ea00ff0c7b82 */ /* 0x000f220000000800 */
[----:B------:R-:W-:Y:S02]  /*0090*/  IMAD.MOV.U32 R42, RZ, RZ, -0xb504 ;  /* 0xffff4afcff2a7424 */ /* 0x000fe400078e00ff */
[----:B------:R-:W-:Y:S02]  /*00a0*/  IMAD.MOV.U32 R44, RZ, RZ, -0xb504 ;  /* 0xffff4afcff2c7424 */ /* 0x000fe400078e00ff */
        /* <DEDUP_REMOVED lines=12> */
[----:B------:R-:W-:Y:S01]  /*0170*/  IMAD.MOV.U32 R67, RZ, RZ, -0xb504 ;  /* 0xffff4afcff437424 */ /* 0x000fe200078e00ff */
[----:B----4-:R-:W-:-:S02]  /*0180*/  ISETP.GE.AND P0, PT, R12, 0x1, PT ;  /* 0x000000010c00780c */ /* 0x010fc40003f06270 */
[----:B------:R-:W-:Y:S01]  /*0190*/  UIADD3 UR9, UPT, UPT, URZ, -UR6, URZ ;  /* 0x80000006ff097290 */ /* 0x000fe2000fffe0ff */
[----:B------:R-:W-:Y:S01]  /*01a0*/  IMAD.MOV.U32 R70, RZ, RZ, -0xb504 ;  /* 0xffff4afcff467424 */ /* 0x000fe200078e00ff */
[----:B------:R-:W-:Y:S01]  /*01b0*/  UISETP.NE.U32.AND UP2, UPT, UR6, URZ, UPT ;  /* 0x000000ff0600728c */ /* 0x000fe2000bf45070 */
[----:B------:R-:W-:Y:S02]  /*01c0*/  IMAD.MOV.U32 R68, RZ, RZ, -0xb504 ;  /* 0xffff4afcff447424 */ /* 0x000fe400078e00ff */
[----:B------:R-:W0:Y:S01]  /*01d0*/  I2F.U32.RP R0, UR6 ;  /* 0x0000000600007d06 */ /* 0x000e220008209000 */
[----:B------:R-:W-:Y:S02]  /*01e0*/  IMAD.MOV.U32 R69, RZ, RZ, -0xb504 ;  /* 0xffff4afcff457424 */ /* 0x000fe400078e00ff */
[----:B------:R-:W-:Y:S02]  /*01f0*/  IMAD.MOV.U32 R62, RZ, RZ, -0xb504 ;  /* 0xffff4afcff3e7424 */ /* 0x000fe400078e00ff */
        /* <DEDUP_REMOVED lines=41> */
[----:B------:R-:W-:Y:S01]  /*0490*/  IMAD.MOV.U32 R40, RZ, RZ, -0xb504 ;  /* 0xffff4afcff287424 */ /* 0x000fe200078e00ff */
        /* <DEDUP_REMOVED lines=21> */
.L_x_229:
[----:B------:R-:W0:Y:S01]  /*05f0*/  S2R R17, SR_TID.Y ;  /* 0x0000000000117919 */ /* 0x000e220000002200 */
[----:B------:R-:W-:Y:S01]  /*0600*/  UMOV UR8, UR9 ;  /* 0x0000000900087c82 */ /* 0x000fe20008000000 */
[----:B------:R-:W-:Y:S02]  /*0610*/  IMAD.MOV.U32 R60, RZ, RZ, -0xb504 ;  /* 0xffff4afcff3c7424 */ /* 0x000fe400078e00ff */
[----:B------:R-:W-:Y:S02]  /*0620*/  IMAD.MOV.U32 R31, RZ, RZ, -0xb504 ;  /* 0xffff4afcff1f7424 */ /* 0x000fe400078e00ff */
        /* <DEDUP_REMOVED lines=33> */
[----:B------:R-:W-:Y:S01]  /*0840*/  IMAD.MOV.U32 R54, RZ, RZ, -0xb504 ;  /* 0xffff4afcff367424 */ /* 0x000fe200078e00ff */
        /* <DEDUP_REMOVED lines=11> */
[----:B------:R-:W-:Y:S02]  /*0900*/  IMAD.MOV.U32 R52, RZ, RZ, -0xb504 ;  /* 0xffff4afcff347424 */ /* 0x000fe400078e00ff */
[--C-:B------:R-:W-:Y:S02]  /*0910*/  @!P3 IMAD R63, R63, UR8, R28.reuse ;  /* 0x000000083f3fbc24 */ /* 0x100fe4000f8e021c */
[----:B------:R-:W-:-:S02]  /*0920*/  @!P4 IMAD R35, R35, UR8, R28 ;  /* 0x000000082323cc24 */ /* 0x000fc4000f8e021c */
[----:B------:R-:W3:Y:S01]  /*0930*/  @!P6 LDC.64 R16, c[0x0][0x388] ;  /* 0x0000e200ff10eb82 */ /* 0x000ee20000000a00 */
[----:B-1----:R-:W-:Y:S01]  /*0940*/  @!P3 IMAD.WIDE R24, R63, 0x4, R24 ;  /* 0x000000043f18b825 */ /* 0x002fe200078e0218 */
[----:B------:R1:W5:Y:S06]  /*0950*/  @!P2 LDG.E.CONSTANT R52, desc[UR10][R26.64] ;  /* 0x0000000a1a34a981 */ /* 0x00036c000c1e9900 */
[----:B------:R-:W3:Y:S01]  /*0960*/  @!P1 LDC.64 R18, c[0x0][0x380] ;  /* 0x0000e000ff129b82 */ /* 0x000ee20000000a00 */
[----:B------:R-:W-:Y:S02]  /*0970*/  IMAD.MOV.U32 R63, RZ, RZ, -0xb504 ;  /* 0xffff4afcff3f7424 */ /* 0x000fe400078e00ff */
[----:B--2---:R-:W-:-:S04]  /*0980*/  @!P4 IMAD.WIDE R22, R35, 0x4, R22 ;  /* 0x000000042316c825 */ /* 0x004fc800078e0216 */
[----:B------:R-:W-:Y:S01]  /*0990*/  IMAD.MOV.U32 R50, RZ, RZ, -0xb504 ;  /* 0xffff4afcff327424 */ /* 0x000fe200078e00ff */
        /* <DEDUP_REMOVED lines=9> */
[----:B------:R-:W-:-:S02]  /*0a30*/  IMAD.MOV.U32 R35, RZ, RZ, -0xb504 ;  /* 0xffff4afcff237424 */ /* 0x000fc400078e00ff */
        /* <DEDUP_REMOVED lines=10> */
[----:B------:R-:W-:Y:S02]  /*0ae0*/  IMAD.MOV.U32 R33, RZ, RZ, -0xb504 ;  /* 0xffff4afcff217424 */ /* 0x000fe400078e00ff */
[C---:B------:R-:W-:Y:S02]  /*0af0*/  VIADD R22, R15.reuse, 0x28 ;  /* 0x000000280f167836 */ /* 0x040fe40000000000 */
[----:B------:R-:W-:Y:S02]  /*0b00*/  IMAD.MOV.U32 R34, RZ, RZ, -0xb504 ;  /* 0xffff4afcff227424 */ /* 0x000fe400078e00ff */
        /* <DEDUP_REMOVED lines=18> */
[----:B------:R-:W-:Y:S02]  /*0c30*/  IMAD.MOV.U32 R30, RZ, RZ, -0xb504 ;  /* 0xffff4afcff1e7424 */ /* 0x000fe400078e00ff */
[----:B------:R-:W-:-:S02]  /*0c40*/  IMAD.MOV.U32 R32, RZ, RZ, -0xb504 ;  /* 0xffff4afcff207424 */ /* 0x000fc400078e00ff */
[----:B------:R-:W-:Y:S02]  /*0c50*/  @!P5 IMAD.IADD R72, R4, 0x1, R64 ;  /* 0x000000010448d824 */ /* 0x000fe400078e0240 */
[----:B------:R0:W2:Y:S04]  /*0c60*/  @!P2 LDG.E.CONSTANT R30, desc[UR10][R28.64] ;  /* 0x0000000a1c1ea981 */ /* 0x0000a8000c1e9900 */
[----:B------:R0:W2:Y:S02]  /*0c70*/  @!P3 LDG.E.CONSTANT R32, desc[UR10][R26.64] ;  /* 0x0000000a1a20b981 */ /* 0x0000a4000c1e9900 */
[----:B0-----:R-:W-:-:S04]  /*0c80*/  @!P5 IMAD.WIDE R22, R72, 0x4, R22 ;  /* 0x000000044816d825 */ /* 0x001fc800078e0216 */
[--C-:B------:R-:W-:Y:S02]  /*0c90*/  @!P6 IMAD.IADD R29, R8, 0x1, R64.reuse ;  /* 0x00000001081de824 */ /* 0x100fe400078e0240 */
[--C-:B------:R-:W-:Y:S02]  /*0ca0*/  @!P1 IMAD.IADD R27, R11, 0x1, R64.reuse ;  /* 0x000000010b1b9824 */ /* 0x100fe400078e0240 */
[----:B------:R-:W-:Y:S02]  /*0cb0*/  @!P0 IMAD.IADD R64, R12, 0x1, R64 ;  /* 0x000000010c408824 */ /* 0x000fe400078e0240 */
[----:B------:R-:W-:Y:S02]  /*0cc0*/  IMAD.MOV.U32 R66, RZ, RZ, -0xb504 ;  /* 0xffff4afcff427424 */ /* 0x000fe400078e00ff */
[----:B-1----:R-:W-:-:S04]  /*0cd0*/  @!P0 IMAD.WIDE R16, R64, 0x4, R16 ;  /* 0x0000000440108825 */ /* 0x002fc800078e0210 */
[----:B------:R-:W-:Y:S01]  /*0ce0*/  IMAD.MOV.U32 R72, RZ, RZ, -0xb504 ;  /* 0xffff4afcff487424 */ /* 0x000fe200078e00ff */
[----:B------:R-:W2:Y:S01]  /*0cf0*/  @!P4 LDG.E.CONSTANT R66, desc[UR10][R24.64] ;  /* 0x0000000a1842c981 */ /* 0x000ea2000c1e9900 */
[----:B------:R-:W-:Y:S02]  /*0d00*/  IMAD.MOV.U32 R64, RZ, RZ, -0xb504 ;  /* 0xffff4afcff407424 */ /* 0x000fe400078e00ff */
[----:B------:R-:W-:Y:S02]  /*0d10*/  IMAD.MOV.U32 R74, RZ, RZ, -0xb504 ;  /* 0xffff4afcff4a7424 */ /* 0x000fe400078e00ff */
[----:B------:R-:W-:Y:S01]  /*0d20*/  IMAD.MOV.U32 R76, RZ, RZ, -0xb504 ;  /* 0xffff4afcff4c7424 */ /* 0x000fe200078e00ff */
        /* <DEDUP_REMOVED lines=28> */
[----:B0-----:R-:W-:Y:S01]  /*0ef0*/  ISETP.NE.AND P2, PT, R16, -0xb504, PT ;  /* 0xffff4afc1000780c */ /* 0x001fe20003f45270 */
[C---:B-1----:R-:W-:Y:S01]  /*0f00*/  IMAD.IADD R50, R20.reuse, 0x1, R16 ;  /* 0x0000000114327824 */ /* 0x042fe200078e0210 */
[----:B------:R-:W-:-:S04]  /*0f10*/  ISETP.NE.AND P1, PT, R20, -0xb504, PT ;  /* 0xffff4afc1400780c */ /* 0x000fc80003f25270 */
[----:B------:R-:W-:Y:S02]  /*0f20*/  SEL R50, R50, 0xffff4afc, P2 ;  /* 0xffff4afc32327807 */ /* 0x000fe40001000000 */
[----:B--2---:R-:W-:Y:S02]  /*0f30*/  ISETP.NE.AND P4, PT, R24, -0xb504, PT ;  /* 0xffff4afc1800780c */ /* 0x004fe40003f85270 */
[----:B------:R-:W-:Y:S01]  /*0f40*/  SEL R63, R50, 0xffff4afc, P1 ;  /* 0xffff4afc323f7807 */ /* 0x000fe20000800000 */
[C---:B------:R-:W-:Y:S02]  /*0f50*/  IMAD.IADD R50, R20.reuse, 0x1, R24 ;  /* 0x0000000114327824 */ /* 0x040fe400078e0218 */
[C---:B---3--:R-:W-:Y:S02]  /*0f60*/  IMAD.IADD R52, R20.reuse, 0x1, R28 ;  /* 0x0000000114347824 */ /* 0x048fe400078e021c */
[----:B----4-:R-:W-:Y:S01]  /*0f70*/  IMAD.IADD R54, R20, 0x1, R32 ;  /* 0x0000000114367824 */ /* 0x010fe200078e0220 */
[----:B------:R-:W-:Y:S01]  /*0f80*/  SEL R20, R50, 0xffff4afc, P4 ;  /* 0xffff4afc32147807 */ /* 0x000fe20002000000 */
[----:B------:R-:W-:Y:S01]  /*0f90*/  IMAD.IADD R50, R16, 0x1, R21 ;  /* 0x0000000110327824 */ /* 0x000fe200078e0215 */
[----:B------:R-:W-:-:S02]  /*0fa0*/  ISETP.NE.AND P5, PT, R32, -0xb504, PT ;  /* 0xffff4afc2000780c */ /* 0x000fc40003fa5270 */
[----:B------:R-:W-:Y:S02]  /*0fb0*/  ISETP.GT.AND P6, PT, R63, R62, PT ;  /* 0x0000003e3f00720c */ /* 0x000fe40003fc4270 */
[----:B------:R-:W-:Y:S02]  /*0fc0*/  SEL R60, R50, 0xffff4afc, P2 ;  /* 0xffff4afc323c7807 */ /* 0x000fe40001000000 */
[----:B------:R-:W-:Y:S02]  /*0fd0*/  SEL R20, R20, 0xffff4afc, P1 ;  /* 0xffff4afc14147807 */ /* 0x000fe40000800000 */
[----:B------:R-:W-:Y:S02]  /*0fe0*/  SEL R50, R54, 0xffff4afc, P5 ;  /* 0xffff4afc36327807 */ /* 0x000fe40002800000 */
[----:B------:R-:W-:Y:S02]  /*0ff0*/  SEL R74, R2, R39, P6 ;  /* 0x00000027024a7207 */ /* 0x000fe40003000000 */
[----:B------:R-:W-:-:S02]  /*1000*/  ISETP.GT.AND P6, PT, R20, R67, PT ;  /* 0x000000431400720c */ /* 0x000fc40003fc4270 */
[----:B------:R-:W-:Y:S01]  /*1010*/  SEL R50, R50, 0xffff4afc, P1 ;  /* 0xffff4afc32327807 */ /* 0x000fe20000800000 */
[----:B------:R-:W-:Y:S01]  /*1020*/  IMAD.IADD R54, R16, 0x1, R22 ;  /* 0x0000000110367824 */ /* 0x000fe200078e0216 */
[----:B------:R-:W-:Y:S02]  /*1030*/  SEL R77, R2, R77, P6 ;  /* 0x0000004d024d7207 */ /* 0x000fe40003000000 */
[----:B------:R-:W-:Y:S01]  /*1040*/  ISETP.GT.AND P6, PT, R50, R44, PT ;  /* 0x0000002c3200720c */ /* 0x000fe20003fc4270 */
[----:B------:R-:W-:Y:S01]  /*1050*/  IMAD.IADD R39, R24, 0x1, R21 ;  /* 0x0000000118277824 */ /* 0x000fe200078e0215 */
[----:B------:R-:W-:Y:S02]  /*1060*/  ISETP.NE.AND P3, PT, R28, -0xb504, PT ;  /* 0xffff4afc1c00780c */ /* 0x000fe40003f65270 */
[----:B------:R-:W-:Y:S02]  /*1070*/  SEL R75, R2, R75, P6 ;  /* 0x0000004b024b7207 */ /* 0x000fe40003000000 */
[----:B------:R-:W-:-:S02]  /*1080*/  ISETP.NE.AND P0, PT, R21, -0xb504, PT ;  /* 0xffff4afc1500780c */ /* 0x000fc40003f05270 */
[----:B------:R-:W-:Y:S02]  /*1090*/  ISETP.NE.AND P6, PT, R22, -0xb504, PT ;  /* 0xffff4afc1600780c */ /* 0x000fe40003fc5270 */
[----:B------:R-:W-:Y:S02]  /*10a0*/  SEL R54, R54, 0xffff4afc, P2 ;  /* 0xffff4afc36367807 */ /* 0x000fe40001000000 */
[----:B------:R-:W-:Y:S02]  /*10b0*/  VIMNMX R62, PT, PT, R63, R62, !PT ;  /* 0x0000003e3f3e7248 */ /* 0x000fe40007fe0100 */
[----:B------:R-:W-:Y:S02]  /*10c0*/  SEL R52, R52, 0xffff4afc, P3 ;  /* 0xffff4afc34347807 */ /* 0x000fe40001800000 */
[----:B------:R-:W-:Y:S02]  /*10d0*/  SEL R60, R60, 0xffff4afc, P0 ;  /* 0xffff4afc3c3c7807 */ /* 0x000fe40000000000 */
[----:B------:R-:W-:Y:S01]  /*10e0*/  SEL R63, R54, 0xffff4afc, P6 ;  /* 0xffff4afc363f7807 */ /* 0x000fe20003000000 */
[--C-:B------:R-:W-:Y:S01]  /*10f0*/  IMAD.IADD R54, R28, 0x1, R21.reuse ;  /* 0x000000011c367824 */ /* 0x100fe200078e0215 */
[----:B------:R-:W-:Y:S01]  /*1100*/  SEL R39, R39, 0xffff4afc, P4 ;  /* 0xffff4afc27277807 */ /* 0x000fe20002000000 */
[----:B------:R-:W-:Y:S01]  /*1110*/  IMAD.IADD R21, R32, 0x1, R21 ;  /* 0x0000000120157824 */ /* 0x000fe200078e0215 */
[----:B------:R-:W-:-:S02]  /*1120*/  SEL R52, R52, 0xffff4afc, P1 ;  /* 0xffff4afc34347807 */ /* 0x000fc40000800000 */
[----:B------:R-:W-:Y:S02]  /*1130*/  ISETP.GT.AND P1, PT, R60, R69, PT ;  /* 0x000000453c00720c */ /* 0x000fe40003f24270 */
[----:B------:R-:W-:Y:S01]  /*1140*/  SEL R39, R39, 0xffff4afc, P0 ;  /* 0xffff4afc27277807 */ /* 0x000fe20000000000 */
[----:B------:R-:W-:Y:S01]  /*1150*/  IMAD.IADD R16, R16, 0x1, R23 ;  /* 0x0000000110107824 */ /* 0x000fe200078e0217 */
[----:B------:R-:W-:Y:S02]  /*1160*/  SEL R54, R54, 0xffff4afc, P3 ;  /* 0xffff4afc36367807 */ /* 0x000fe40001800000 */
[----:B------:R-:W-:Y:S02]  /*1170*/  SEL R21, R21, 0xffff4afc, P5 ;  /* 0xffff4afc15157807 */ /* 0x000fe40002800000 */
[----:B------:R-:W-:Y:S02]  /*1180*/  SEL R65, R2, R65, P1 ;  /* 0x0000004102417207 */ /* 0x000fe40000800000 */
[----:B------:R-:W-:-:S02]  /*1190*/  ISETP.GT.AND P1, PT, R39, R38, PT ;  /* 0x000000262700720c */ /* 0x000fc40003f24270 */
[----:B------:R-:W-:Y:S02]  /*11a0*/  SEL R54, R54, 0xffff4afc, P0 ;  /* 0xffff4afc36367807 */ /* 0x000fe40000000000 */
[----:B------:R-:W-:Y:S02]  /*11b0*/  SEL R21, R21, 0xffff4afc, P0 ;  /* 0xffff4afc15157807 */ /* 0x000fe40000000000 */
[----:B------:R-:W-:Y:S02]  /*11c0*/  ISETP.NE.AND P0, PT, R23, -0xb504, PT ;  /* 0xffff4afc1700780c */ /* 0x000fe40003f05270 */
[----:B------:R-:W-:Y:S02]  /*11d0*/  SEL R16, R16, 0xffff4afc, P2 ;  /* 0xffff4afc10107807 */ /* 0x000fe40001000000 */
[----:B------:R-:W-:Y:S02]  /*11e0*/  SEL R55, R2, R55, P1 ;  /* 0x0000003702377207 */ /* 0x000fe40000800000 */
[----:B------:R-:W-:-:S02]  /*11f0*/  ISETP.GT.AND P1, PT, R63, R68, PT ;  /* 0x000000443f00720c */ /* 0x000fc40003f24270 */
[----:B------:R-:W-:Y:S02]  /*1200*/  VIMNMX R68, PT, PT, R63, R68, !PT ;  /* 0x000000443f447248 */ /* 0x000fe40007fe0100 */
[----:B------:R-:W-:Y:S01]  /*1210*/  SEL R63, R16, 0xffff4afc, P0 ;  /* 0xffff4afc103f7807 */ /* 0x000fe20000000000 */
[C---:B------:R-:W-:Y:S01]  /*1220*/  IMAD.IADD R16, R24.reuse, 0x1, R22 ;  /* 0x0000000118107824 */ /* 0x040fe200078e0216 */
[----:B------:R-:W-:Y:S01]  /*1230*/  ISETP.GT.AND P2, PT, R21, R42, PT ;  /* 0x0000002a1500720c */ /* 0x000fe20003f44270 */
[----:B------:R-:W-:-:S03]  /*1240*/  IMAD.IADD R24, R24, 0x1, R23 ;  /* 0x0000000118187824 */ /* 0x000fc600078e0217 */
[----:B------:R-:W-:Y:S02]  /*1250*/  SEL R16, R16, 0xffff4afc, P4 ;  /* 0xffff4afc10107807 */ /* 0x000fe40002000000 */
[----:B------:R-:W-:Y:S02]  /*1260*/  SEL R71, R2, R71, P2 ;  /* 0x0000004702477207 */ /* 0x000fe40001000000 */
[----:B------:R-:W-:Y:S02]  /*1270*/  SEL R16, R16, 0xffff4afc, P6 ;  /* 0xffff4afc10107807 */ /* 0x000fe40003000000 */
[----:B------:R-:W-:Y:S02]  /*1280*/  SEL R24, R24, 0xffff4afc, P4 ;  /* 0xffff4afc18187807 */ /* 0x000fe40002000000 */
[CC--:B------:R-:W-:Y:S02]  /*1290*/  ISETP.GT.AND P2, PT, R63.reuse, R70.reuse, PT ;  /* 0x000000463f00720c */ /* 0x0c0fe40003f44270 */
[----:B------:R-:W-:-:S02]  /*12a0*/  VIMNMX R70, PT, PT, R63, R70, !PT ;  /* 0x000000463f467248 */ /* 0x000fc40007fe0100 */
[CC--:B------:R-:W-:Y:S02]  /*12b0*/  ISETP.GT.AND P4, PT, R16.reuse, R37.reuse, PT ;  /* 0x000000251000720c */ /* 0x0c0fe40003f84270 */
[----:B------:R-:W-:Y:S02]  /*12c0*/  VIMNMX R63, PT, PT, R16, R37, !PT ;  /* 0x00000025103f7248 */ /* 0x000fe40007fe0100 */
[----:B------:R-:W-:Y:S02]  /*12d0*/  SEL R37, R24, 0xffff4afc, P0 ;  /* 0xffff4afc18257807 */ /* 0x000fe40000000000 */
[----:B------:R-:W-:Y:S02]  /*12e0*/  VIMNMX R67, PT, PT, R20, R67, !PT ;  /* 0x0000004314437248 */ /* 0x000fe40007fe0100 */
[----:B------:R-:W-:Y:S02]  /*12f0*/  SEL R73, R2, R73, P1 ;  /* 0x0000004902497207 */ /* 0x000fe40000800000 */
[----:B------:R-:W-:-:S02]  /*1300*/  VIMNMX R20, PT, PT, R39, R38, !PT ;  /* 0x0000002627147248 */ /* 0x000fc40007fe0100 */
[CC--:B------:R-:W-:Y:S02]  /*1310*/  ISETP.GT.AND P1, PT, R37.reuse, R36.reuse, PT ;  /* 0x000000242500720c */ /* 0x0c0fe40003f24270 */
[----:B------:R-:W-:Y:S02]  /*1320*/  VIMNMX R16, PT, PT, R37, R36, !PT ;  /* 0x0000002425107248 */ /* 0x000fe40007fe0100 */
        /* <DEDUP_REMOVED lines=9> */
[----:B------:R-:W-:Y:S02]  /*13c0*/  ISETP.GT.AND P6, PT, R52, R49, PT ;  /* 0x000000313400720c */ /* 0x000fe40003fc4270 */
[----:B------:R-:W-:-:S02]  /*13d0*/  SEL R28, R28, 0xffff4afc, P3 ;  /* 0xffff4afc1c1c7807 */ /* 0x000fc40001800000 */
[----:B------:R-:W-:Y:S02]  /*13e0*/  SEL R61, R2, R61, P6 ;  /* 0x0000003d023d7207 */ /* 0x000fe40003000000 */
[CC--:B------:R-:W-:Y:S02]  /*13f0*/  ISETP.GT.AND P6, PT, R22.reuse, R58.reuse, PT ;  /* 0x0000003a1600720c */ /* 0x0c0fe40003fc4270 */
[----:B------:R-:W-:Y:S02]  /*1400*/  SEL R32, R23, 0xffff4afc, P5 ;  /* 0xffff4afc17207807 */ /* 0x000fe40002800000 */
[----:B------:R-:W-:Y:S02]  /*1410*/  VIMNMX R58, PT, PT, R22, R58, !PT ;  /* 0x0000003a163a7248 */ /* 0x000fe40007fe0100 */
[----:B------:R-:W-:Y:S02]  /*1420*/  SEL R23, R28, 0xffff4afc, P0 ;  /* 0xffff4afc1c177807 */ /* 0x000fe40000000000 */
[----:B------:R-:W-:-:S02]  /*1430*/  SEL R57, R2, R57, P4 ;  /* 0x0000003902397207 */ /* 0x000fc40002000000 */
[----:B------:R-:W-:Y:S02]  /*1440*/  ISETP.GT.AND P5, PT, R24, R56, PT ;  /* 0x000000381800720c */ /* 0x000fe40003fa4270 */
[----:B------:R-:W-:Y:S02]  /*1450*/  ISETP.NE.AND P4, PT, R17, -0xb504, PT ;  /* 0xffff4afc1100780c */ /* 0x000fe40003f85270 */
[----:B------:R-:W-:Y:S02]  /*1460*/  ISETP.GT.AND P3, PT, R54, R48, PT ;  /* 0x000000303600720c */ /* 0x000fe40003f64270 */
[----:B------:R-:W-:Y:S01]  /*1470*/  VIMNMX R56, PT, PT, R24, R56, !PT ;  /* 0x0000003818387248 */ /* 0x000fe20007fe0100 */
[----:B0-----:R-:W-:Y:S01]  /*1480*/  IMAD.IADD R22, R36, 0x1, R17 ;  /* 0x0000000124167824 */ /* 0x001fe200078e0211 */
[----:B------:R-:W-:Y:S02]  /*1490*/  SEL R24, R32, 0xffff4afc, P0 ;  /* 0xffff4afc20187807 */ /* 0x000fe40000000000 */
[----:B------:R-:W-:-:S02]  /*14a0*/  ISETP.GT.AND P0, PT, R23, R46, PT ;  /* 0x0000002e1700720c */ /* 0x000fc40003f04270 */
[----:B------:R-:W-:Y:S01]  /*14b0*/  VIMNMX R32, PT, PT, R23, R46, !PT ;  /* 0x0000002e17207248 */ /* 0x000fe20007fe0100 */
[----:B------:R-:W-:Y:S01]  /*14c0*/  IMAD.IADD R23, R36, 0x1, R25 ;  /* 0x0000000124177824 */ /* 0x000fe200078e0219 */
[C---:B------:R-:W-:Y:S02]  /*14d0*/  SEL R47, R2.reuse, R47, P6 ;  /* 0x0000002f022f7207 */ /* 0x040fe40003000000 */
[----:B------:R-:W-:Y:S02]  /*14e0*/  SEL R53, R2, R53, P5 ;  /* 0x0000003502357207 */ /* 0x000fe40002800000 */
[----:B------:R-:W-:Y:S02]  /*14f0*/  ISETP.NE.AND P6, PT, R36, -0xb504, PT ;  /* 0xffff4afc2400780c */ /* 0x000fe40003fc5270 */
[----:B------:R-:W-:Y:S02]  /*1500*/  SEL R22, R22, 0xffff4afc, P4 ;  /* 0xffff4afc16167807 */ /* 0x000fe40002000000 */
[----:B------:R-:W-:-:S02]  /*1510*/  SEL R59, R2, R59, P3 ;  /* 0x0000003b023b7207 */ /* 0x000fc40001800000 */
[----:B------:R-:W-:Y:S02]  /*1520*/  ISETP.NE.AND P5, PT, R25, -0xb504, PT ;  /* 0xffff4afc1900780c */ /* 0x000fe40003fa5270 */
[CC--:B------:R-:W-:Y:S02]  /*1530*/  ISETP.GT.AND P3, PT, R24.reuse, R40.reuse, PT ;  /* 0x000000281800720c */ /* 0x0c0fe40003f64270 */
[----:B------:R-:W-:Y:S02]  /*1540*/  VIMNMX R24, PT, PT, R24, R40, !PT ;  /* 0x0000002818187248 */ /* 0x000fe40007fe0100 */
[----:B------:R-:W-:Y:S02]  /*1550*/  SEL R40, R22, 0xffff4afc, P6 ;  /* 0xffff4afc16287807 */ /* 0x000fe40003000000 */
[----:B------:R-:W-:Y:S01]  /*1560*/  SEL R23, R23, 0xffff4afc, P5 ;  /* 0xffff4afc17177807 */ /* 0x000fe20002800000 */
[C---:B------:R-:W-:Y:S01]  /*1570*/  VIADD R28, R2.reuse, 0x1 ;  /* 0x00000001021c7836 */ /* 0x040fe20000000000 */
[----:B------:R-:W-:-:S02]  /*1580*/  SEL R45, R2, R45, P1 ;  /* 0x0000002d022d7207 */ /* 0x000fc40000800000 */
[----:B------:R-:W-:Y:S02]  /*1590*/  ISETP.GT.AND P1, PT, R40, R62, PT ;  /* 0x0000003e2800720c */ /* 0x000fe40003f24270 */
[----:B------:R-:W-:Y:S01]  /*15a0*/  SEL R22, R23, 0xffff4afc, P6 ;  /* 0xffff4afc17167807 */ /* 0x000fe20003000000 */
[C---:B------:R-:W-:Y:S01]  /*15b0*/  IMAD.IADD R46, R36.reuse, 0x1, R33 ;  /* 0x00000001242e7824 */ /* 0x040fe200078e0221 */
[----:B------:R-:W-:Y:S01]  /*15c0*/  VIMNMX R21, PT, PT, R21, R42, !PT ;  /* 0x0000002a15157248 */ /* 0x000fe20007fe0100 */
[----:B------:R-:W-:Y:S01]  /*15d0*/  IMAD.IADD R42, R36, 0x1, R29 ;  /* 0x00000001242a7824 */ /* 0x000fe200078e021d */
[C---:B------:R-:W-:Y:S01]  /*15e0*/  SEL R51, R2.reuse, R51, P2 ;  /* 0x0000003302337207 */ /* 0x040fe20001000000 */
[----:B------:R-:W-:Y:S01]  /*15f0*/  IMAD.IADD R23, R37, 0x1, R17 ;  /* 0x0000000125177824 */ /* 0x000fe200078e0211 */
[----:B------:R-:W-:Y:S02]  /*1600*/  SEL R43, R2, R43, P0 ;  /* 0x0000002b022b7207 */ /* 0x000fe40000000000 */
[----:B------:R-:W-:-:S02]  /*1610*/  SEL R74, R28, R74, P1 ;  /* 0x0000004a1c4a7207 */ /* 0x000fc40000800000 */
[----:B------:R-:W-:Y:S02]  /*1620*/  ISETP.NE.AND P2, PT, R29, -0xb504, PT ;  /* 0xffff4afc1d00780c */ /* 0x000fe40003f45270 */
[----:B------:R-:W-:Y:S02]  /*1630*/  ISETP.NE.AND P0, PT, R33, -0xb504, PT ;  /* 0xffff4afc2100780c */ /* 0x000fe40003f05270 */
[----:B------:R-:W-:Y:S02]  /*1640*/  ISETP.GT.AND P1, PT, R22, R67, PT ;  /* 0x000000431600720c */ /* 0x000fe40003f24270 */
[----:B------:R-:W-:Y:S01]  /*1650*/  SEL R36, R42, 0xffff4afc, P2 ;  /* 0xffff4afc2a247807 */ /* 0x000fe20001000000 */
[----:B------:R-:W-:Y:S01]  /*1660*/  IMAD.IADD R42, R37, 0x1, R25 ;  /* 0x00000001252a7824 */ /* 0x000fe200078e0219 */
[----:B------:R-:W-:Y:S02]  /*1670*/  SEL R46, R46, 0xffff4afc, P0 ;  /* 0xffff4afc2e2e7807 */ /* 0x000fe40000000000 */
[----:B------:R-:W-:-:S02]  /*1680*/  SEL R72, R28, R77, P1 ;  /* 0x0000004d1c487207 */ /* 0x000fc40000800000 */
[----:B------:R-:W-:Y:S02]  /*1690*/  ISETP.NE.AND P1, PT, R37, -0xb504, PT ;  /* 0xffff4afc2500780c */ /* 0x000fe40003f25270 */
[----:B------:R-:W-:Y:S02]  /*16a0*/  SEL R23, R23, 0xffff4afc, P4 ;  /* 0xffff4afc17177807 */ /* 0x000fe40002000000 */
[----:B------:R-:W-:Y:S02]  /*16b0*/  SEL R77, R46, 0xffff4afc, P6 ;  /* 0xffff4afc2e4d7807 */ /* 0x000fe40003000000 */
[----:B------:R-:W-:Y:S02]  /*16c0*/  SEL R46, R23, 0xffff4afc, P1 ;  /* 0xffff4afc172e7807 */ /* 0x000fe40000800000 */
[----:B------:R-:W-:Y:S02]  /*16d0*/  VIMNMX R44, PT, PT, R50, R44, !PT ;  /* 0x0000002c322c7248 */ /* 0x000fe40007fe0100 */
[----:B------:R-:W-:Y:S01]  /*16e0*/  SEL R23, R42, 0xffff4afc, P5 ;  /* 0xffff4afc2a177807 */ /* 0x000fe20002800000 */
[----:B------:R-:W-:Y:S01]  /*16f0*/  IMAD.IADD R42, R37, 0x1, R33 ;  /* 0x00000001252a7824 */ /* 0x000fe200078e0221 */
[----:B------:R-:W-:-:S02]  /*1700*/  SEL R36, R36, 0xffff4afc, P6 ;  /* 0xffff4afc24247807 */ /* 0x000fc40003000000 */
[----:B------:R-:W-:Y:S01]  /*1710*/  VIMNMX R62, PT, PT, R62, R40, !PT ;  /* 0x000000283e3e7248 */ /* 0x000fe20007fe0100 */
[----:B------:R-:W-:Y:S01]  /*1720*/  IMAD.IADD R40, R37, 0x1, R29 ;  /* 0x0000000125287824 */ /* 0x000fe200078e021d */
[----:B------:R-:W-:Y:S02]  /*1730*/  ISETP.GT.AND P6, PT, R77, R44, PT ;  /* 0x0000002c4d00720c */ /* 0x000fe40003fc4270 */
[----:B------:R-:W-:Y:S02]  /*1740*/  VIMNMX R69, PT, PT, R60, R69, !PT ;  /* 0x000000453c457248 */ /* 0x000fe40007fe0100 */
[----:B------:R-:W-:Y:S02]  /*1750*/  SEL R42, R42, 0xffff4afc, P0 ;  /* 0xffff4afc2a2a7807 */ /* 0x000fe40000000000 */
[----:B------:R-:W-:Y:S02]  /*1760*/  SEL R66, R28, R75, P6 ;  /* 0x0000004b1c427207 */ /* 0x000fe40003000000 */
[----:B------:R-:W-:-:S02]  /*1770*/  VIMNMX R49, PT, PT, R52, R49, !PT ;  /* 0x0000003134317248 */ /* 0x000fc40007fe0100 */
[----:B------:R-:W-:Y:S02]  /*1780*/  ISETP.GT.AND P6, PT, R46, R69, PT ;  /* 0x000000452e00720c */ /* 0x000fe40003fc4270 */
[----:B------:R-:W-:Y:S02]  /*1790*/  SEL R37, R40, 0xffff4afc, P2 ;  /* 0xffff4afc28257807 */ /* 0x000fe40001000000 */
[----:B------:R-:W-:Y:S02]  /*17a0*/  SEL R23, R23, 0xffff4afc, P1 ;  /* 0xffff4afc17177807 */ /* 0x000fe40000800000 */
[----:B------:R-:W-:Y:S02]  /*17b0*/  SEL R52, R42, 0xffff4afc, P1 ;  /* 0xffff4afc2a347807 */ /* 0x000fe40000800000 */
[----:B------:R-:W-:Y:S02]  /*17c0*/  VIMNMX R48, PT, PT, R54, R48, !PT ;  /* 0x0000003036307248 */ /* 0x000fe40007fe0100 */
[----:B------:R-:W-:-:S02]  /*17d0*/  SEL R54, R28, R65, P6 ;  /* 0x000000411c367207 */ /* 0x000fc40003000000 */
[----:B------:R-:W-:Y:S02]  /*17e0*/  SEL R37, R37, 0xffff4afc, P1 ;  /* 0xffff4afc25257807 */ /* 0x000fe40000800000 */
[----:B------:R-:W-:Y:S02]  /*17f0*/  ISETP.GT.AND P6, PT, R23, R20, PT ;  /* 0x000000141700720c */ /* 0x000fe40003fc4270 */
[----:B------:R-:W-:Y:S01]  /*1800*/  ISETP.GT.AND P1, PT, R52, R21, PT ;  /* 0x000000153400720c */ /* 0x000fe20003f24270 */
[--C-:B------:R-:W-:Y:S01]  /*1810*/  IMAD.IADD R40, R38, 0x1, R17.reuse ;  /* 0x0000000126287824 */ /* 0x100fe200078e0211 */
[C---:B------:R-:W-:Y:S01]  /*1820*/  SEL R64, R28.reuse, R55, P6 ;  /* 0x000000371c407207 */ /* 0x040fe20003000000 */
[----:B------:R-:W-:Y:S01]  /*1830*/  IMAD.IADD R42, R39, 0x1, R17 ;  /* 0x00000001272a7824 */ /* 0x000fe200078e0211 */
[----:B------:R-:W-:Y:S01]  /*1840*/  SEL R60, R28, R71, P1 ;  /* 0x000000471c3c7207 */ /* 0x000fe20000800000 */
[C---:B------:R-:W-:Y:S01]  /*1850*/  IMAD.IADD R50, R38.reuse, 0x1, R25 ;  /* 0x0000000126327824 */ /* 0x040fe200078e0219 */
[C---:B------:R-:W-:Y:S01]  /*1860*/  ISETP.NE.AND P6, PT, R38.reuse, -0xb504, PT ;  /* 0xffff4afc2600780c */ /* 0x040fe20003fc5270 */
[----:B------:R-:W-:-:S02]  /*1870*/  IMAD.IADD R71, R38, 0x1, R29 ;  /* 0x0000000126477824 */ /* 0x000fc400078e021d */
[----:B------:R-:W-:Y:S01]  /*1880*/  IMAD.IADD R75, R38, 0x1, R33 ;  /* 0x00000001264b7824 */ /* 0x000fe200078e0221 */
[----:B------:R-:W-:Y:S01]  /*1890*/  VIMNMX R67, PT, PT, R67, R22, !PT ;  /* 0x0000001643437248 */ /* 0x000fe20007fe0100 */
[----:B------:R-:W-:Y:S01]  /*18a0*/  IMAD.IADD R17, R39, 0x1, R25 ;  /* 0x0000000127117824 */ /* 0x000fe200078e0219 */
[----:B------:R-:W-:Y:S01]  /*18b0*/  VIMNMX R25, PT, PT, R21, R52, !PT ;  /* 0x0000003415197248 */ /* 0x000fe20007fe0100 */
[----:B------:R-:W-:Y:S01]  /*18c0*/  IMAD.IADD R38, R39, 0x1, R33 ;  /* 0x0000000127267824 */ /* 0x000fe200078e0221 */
[----:B------:R-:W-:Y:S02]  /*18d0*/  VIMNMX R33, PT, PT, R20, R23, !PT ;  /* 0x0000001714217248 */ /* 0x000fe40007fe0100 */
[----:B------:R-:W0:Y:S01]  /*18e0*/  LDS.128 R20, [R3+0x200] ;  /* 0x0002000003147984 */ /* 0x000e220000000c00 */
[----:B------:R-:W-:-:S04]  /*18f0*/  SEL R40, R40, 0xffff4afc, P4 ;  /* 0xffff4afc28287807 */ /* 0x000fc80002000000 */
[----:B------:R-:W-:-:S04]  /*1900*/  SEL R65, R40, 0xffff4afc, P6 ;  /* 0xffff4afc28417807 */ /* 0x000fc80003000000 */
[----:B------:R-:W-:Y:S02]  /*1910*/  ISETP.GT.AND P1, PT, R65, R68, PT ;  /* 0x000000444100720c */ /* 0x000fe40003f24270 */
[----:B------:R-:W-:Y:S02]  /*1920*/  SEL R50, R50, 0xffff4afc, P5 ;  /* 0xffff4afc32327807 */ /* 0x000fe40002800000 */
[----:B------:R-:W-:Y:S02]  /*1930*/  SEL R71, R71, 0xffff4afc, P2 ;  /* 0xffff4afc47477807 */ /* 0x000fe40001000000 */
[----:B------:R-:W-:Y:S01]  /*1940*/  SEL R75, R75, 0xffff4afc, P0 ;  /* 0xffff4afc4b4b7807 */ /* 0x000fe20000000000 */
[C---:B------:R-:W-:Y:S01]  /*1950*/  IMAD.IADD R29, R39.reuse, 0x1, R29 ;  /* 0x00000001271d7824 */ /* 0x040fe200078e021d */
[----:B------:R-:W-:Y:S02]  /*1960*/  SEL R40, R28, R73, P1 ;  /* 0x000000491c287207 */ /* 0x000fe40000800000 */
[----:B------:R-:W-:-:S02]  /*1970*/  ISETP.NE.AND P1, PT, R39, -0xb504, PT ;  /* 0xffff4afc2700780c */ /* 0x000fc40003f25270 */
[----:B------:R-:W-:Y:S02]  /*1980*/  SEL R38, R38, 0xffff4afc, P0 ;  /* 0xffff4afc26267807 */ /* 0x000fe40000000000 */
[----:B------:R-:W-:Y:S02]  /*1990*/  SEL R50, R50, 0xffff4afc, P6 ;  /* 0xffff4afc32327807 */ /* 0x000fe40003000000 */
[----:B------:R-:W-:Y:S02]  /*19a0*/  SEL R71, R71, 0xffff4afc, P6 ;  /* 0xffff4afc47477807 */ /* 0x000fe40003000000 */
[----:B------:R-:W-:Y:S02]  /*19b0*/  SEL R75, R75, 0xffff4afc, P6 ;  /* 0xffff4afc4b4b7807 */ /* 0x000fe40003000000 */
[----:B------:R-:W-:Y:S02]  /*19c0*/  SEL R42, R42, 0xffff4afc, P4 ;  /* 0xffff4afc2a2a7807 */ /* 0x000fe40002000000 */
[----:B------:R-:W-:-:S02]  /*19d0*/  ISETP.GT.AND P6, PT, R36, R49, PT ;  /* 0x000000312400720c */ /* 0x000fc40003fc4270 */
[----:B------:R-:W-:Y:S02]  /*19e0*/  ISETP.GT.AND P4, PT, R37, R48, PT ;  /* 0x000000302500720c */ /* 0x000fe40003f84270 */
[----:B------:R-:W-:Y:S02]  /*19f0*/  VIMNMX R48, PT, PT, R48, R37, !PT ;  /* 0x0000002530307248 */ /* 0x000fe40007fe0100 */
[----:B------:R-:W-:Y:S02]  /*1a00*/  SEL R39, R38, 0xffff4afc, P1 ;  /* 0xffff4afc26277807 */ /* 0x000fe40000800000 */
[----:B------:R-:W-:Y:S02]  /*1a10*/  SEL R37, R29, 0xffff4afc, P2 ;  /* 0xffff4afc1d257807 */ /* 0x000fe40001000000 */
[----:B------:R-:W-:Y:S02]  /*1a20*/  VIMNMX R69, PT, PT, R69, R46, !PT ;  /* 0x0000002e45457248 */ /* 0x000fe40007fe0100 */
[----:B------:R-:W-:-:S02]  /*1a30*/  VIMNMX R49, PT, PT, R49, R36, !PT ;  /* 0x0000002431317248 */ /* 0x000fc40007fe0100 */
[----:B------:R-:W-:Y:S02]  /*1a40*/  SEL R36, R17, 0xffff4afc, P5 ;  /* 0xffff4afc11247807 */ /* 0x000fe40002800000 */
[----:B------:R-:W-:Y:S02]  /*1a50*/  SEL R46, R28, R61, P6 ;  /* 0x0000003d1c2e7207 */ /* 0x000fe40003000000 */
[----:B------:R-:W-:Y:S02]  /*1a60*/  ISETP.GT.AND P5, PT, R50, R63, PT ;  /* 0x0000003f3200720c */ /* 0x000fe40003fa4270 */
[----:B------:R-:W-:Y:S02]  /*1a70*/  ISETP.GT.AND P6, PT, R39, R24, PT ;  /* 0x000000182700720c */ /* 0x000fe40003fc4270 */
[----:B------:R-:W-:Y:S02]  /*1a80*/  SEL R37, R37, 0xffff4afc, P1 ;  /* 0xffff4afc25257807 */ /* 0x000fe40000800000 */
[----:B------:R-:W-:-:S02]  /*1a90*/  VIMNMX R55, PT, PT, R44, R77, !PT ;  /* 0x0000004d2c377248 */ /* 0x000fc40007fe0100 */
[----:B------:R-:W-:Y:S02]  /*1aa0*/  SEL R17, R42, 0xffff4afc, P1 ;  /* 0xffff4afc2a117807 */ /* 0x000fe40000800000 */
[----:B------:R-:W-:Y:S02]  /*1ab0*/  SEL R29, R36, 0xffff4afc, P1 ;  /* 0xffff4afc241d7807 */ /* 0x000fe40000800000 */
[C---:B------:R-:W-:Y:S02]  /*1ac0*/  SEL R44, R28.reuse, R57, P5 ;  /* 0x000000391c2c7207 */ /* 0x040fe40002800000 */
[----:B------:R-:W-:Y:S02]  /*1ad0*/  ISETP.GT.AND P5, PT, R37, R32, PT ;  /* 0x000000202500720c */ /* 0x000fe40003fa4270 */
[----:B------:R-:W-:Y:S02]  /*1ae0*/  SEL R52, R28, R59, P4 ;  /* 0x0000003b1c347207 */ /* 0x000fe40002000000 */
[----:B------:R-:W-:-:S02]  /*1af0*/  ISETP.GT.AND P2, PT, R71, R56, PT ;  /* 0x000000384700720c */ /* 0x000fc40003f44270 */
[----:B------:R-:W-:Y:S02]  /*1b00*/  ISETP.GT.AND P0, PT, R75, R58, PT ;  /* 0x0000003a4b00720c */ /* 0x000fe40003f04270 */
[----:B------:R-:W-:Y:S02]  /*1b10*/  ISETP.GT.AND P1, PT, R17, R70, PT ;  /* 0x000000461100720c */ /* 0x000fe40003f24270 */
[----:B------:R-:W-:Y:S02]  /*1b20*/  ISETP.GT.AND P4, PT, R29, R16, PT ;  /* 0x000000101d00720c */ /* 0x000fe40003f84270 */
[----:B------:R-:W-:Y:S01]  /*1b30*/  VIMNMX R38, PT, PT, R16, R29, !PT ;  /* 0x0000001d10267248 */ /* 0x000fe20007fe0100 */
[----:B0-----:R-:W-:Y:S01]  /*1b40*/  IMAD.IADD R29, R20, 0x1, R18 ;  /* 0x00000001141d7824 */ /* 0x001fe200078e0212 */
[----:B------:R-:W-:Y:S02]  /*1b50*/  SEL R16, R28, R43, P5 ;  /* 0x0000002b1c107207 */ /* 0x000fe40002800000 */
[----:B------:R-:W-:-:S02]  /*1b60*/  ISETP.NE.AND P5, PT, R18, -0xb504, PT ;  /* 0xffff4afc1200780c */ /* 0x000fc40003fa5270 */
[----:B------:R-:W-:Y:S02]  /*1b70*/  VIMNMX R63, PT, PT, R63, R50, !PT ;  /* 0x000000323f3f7248 */ /* 0x000fe40007fe0100 */
[----:B------:R-:W-:Y:S02]  /*1b80*/  VIMNMX R37, PT, PT, R32, R37, !PT ;  /* 0x0000002520257248 */ /* 0x000fe40007fe0100 */
[----:B------:R-:W-:Y:S02]  /*1b90*/  VIMNMX R36, PT, PT, R24, R39, !PT ;  /* 0x0000002718247248 */ /* 0x000fe40007fe0100 */
[C---:B------:R-:W-:Y:S02]  /*1ba0*/  SEL R42, R28.reuse, R53, P2 ;  /* 0x000000351c2a7207 */ /* 0x040fe40001000000 */
[C---:B------:R-:W-:Y:S02]  /*1bb0*/  SEL R32, R28.reuse, R47, P0 ;  /* 0x0000002f1c207207 */ /* 0x040fe40000000000 */
[----:B------:R-:W-:-:S02]  /*1bc0*/  SEL R24, R28, R51, P1 ;  /* 0x000000331c187207 */ /* 0x000fc40000800000 */
[----:B------:R-:W-:Y:S02]  /*1bd0*/  SEL R50, R28, R45, P4 ;  /* 0x0000002d1c327207 */ /* 0x000fe40002000000 */
[----:B------:R-:W-:Y:S01]  /*1be0*/  @!P6 SEL R28, R2, R41, P3 ;  /* 0x00000029021ce207 */ /* 0x000fe20001800000 */
[C---:B------:R-:W-:Y:S01]  /*1bf0*/  IMAD.IADD R41, R20.reuse, 0x1, R26 ;  /* 0x0000000114297824 */ /* 0x040fe200078e021a */
[----:B------:R-:W-:Y:S02]  /*1c00*/  ISETP.NE.AND P2, PT, R20, -0xb504, PT ;  /* 0xffff4afc1400780c */ /* 0x000fe40003f45270 */
[----:B------:R-:W-:Y:S02]  /*1c10*/  SEL R29, R29, 0xffff4afc, P5 ;  /* 0xffff4afc1d1d7807 */ /* 0x000fe40002800000 */
[----:B------:R-:W-:Y:S01]  /*1c20*/  ISETP.NE.AND P6, PT, R26, -0xb504, PT ;  /* 0xffff4afc1a00780c */ /* 0x000fe20003fc5270 */
[----:B------:R-:W-:Y:S01]  /*1c30*/  IMAD.IADD R51, R20, 0x1, R30 ;  /* 0x0000000114337824 */ /* 0x000fe200078e021e */
[----:B------:R-:W-:Y:S01]  /*1c40*/  VIMNMX R68, PT, PT, R68, R65, !PT ;  /* 0x0000004144447248 */ /* 0x000fe20007fe0100 */
[----:B------:R-:W-:Y:S01]  /*1c50*/  IMAD.IADD R20, R20, 0x1, R34 ;  /* 0x0000000114147824 */ /* 0x000fe200078e0222 */
[----:B------:R-:W-:Y:S01]  /*1c60*/  SEL R65, R29, 0xffff4afc, P2 ;  /* 0xffff4afc1d417807 */ /* 0x000fe20001000000 */
[----:B------:R-:W-:Y:S01]  /*1c70*/  IMAD.IADD R39, R21, 0x1, R18 ;  /* 0x0000000115277824 */ /* 0x000fe200078e0212 */
[----:B------:R-:W-:-:S02]  /*1c80*/  ISETP.NE.AND P1, PT, R34, -0xb504, PT ;  /* 0xffff4afc2200780c */ /* 0x000fc40003f25270 */
[----:B------:R-:W-:Y:S01]  /*1c90*/  SEL R41, R41, 0xffff4afc, P6 ;  /* 0xffff4afc29297807 */ /* 0x000fe20003000000 */
[----:B------:R-:W-:Y:S01]  /*1ca0*/  VIADD R29, R2, 0x2 ;  /* 0x00000002021d7836 */ /* 0x000fe20000000000 */
[----:B------:R-:W-:Y:S01]  /*1cb0*/  VIMNMX R70, PT, PT, R70, R17, !PT ;  /* 0x0000001146467248 */ /* 0x000fe20007fe0100 */
[----:B------:R-:W-:Y:S01]  /*1cc0*/  IMAD.IADD R17, R21, 0x1, R26 ;  /* 0x0000000115117824 */ /* 0x000fe200078e021a */
[----:B------:R-:W-:Y:S02]  /*1cd0*/  ISETP.NE.AND P0, PT, R30, -0xb504, PT ;  /* 0xffff4afc1e00780c */ /* 0x000fe40003f05270 */
[----:B------:R-:W-:Y:S02]  /*1ce0*/  ISETP.GT.AND P4, PT, R65, R62, PT ;  /* 0x0000003e4100720c */ /* 0x000fe40003f84270 */
[----:B------:R-:W-:Y:S02]  /*1cf0*/  SEL R20, R20, 0xffff4afc, P1 ;  /* 0xffff4afc14147807 */ /* 0x000fe40000800000 */
[----:B------:R-:W-:-:S02]  /*1d00*/  SEL R61, R41, 0xffff4afc, P2 ;  /* 0xffff4afc293d7807 */ /* 0x000fc40001000000 */
[----:B------:R-:W-:Y:S02]  /*1d10*/  SEL R41, R39, 0xffff4afc, P5 ;  /* 0xffff4afc27297807 */ /* 0x000fe40002800000 */
[----:B------:R-:W-:Y:S02]  /*1d20*/  ISETP.NE.AND P3, PT, R21, -0xb504, PT ;  /* 0xffff4afc1500780c */ /* 0x000fe40003f65270 */
[----:B------:R-:W-:Y:S02]  /*1d30*/  SEL R51, R51, 0xffff4afc, P0 ;  /* 0xffff4afc33337807 */ /* 0x000fe40000000000 */
[----:B------:R-:W-:Y:S02]  /*1d40*/  SEL R39, R29, R74, P4 ;  /* 0x0000004a1d277207 */ /* 0x000fe40002000000 */
[----:B------:R-:W-:Y:S02]  /*1d50*/  ISETP.GT.AND P4, PT, R61, R67, PT ;  /* 0x000000433d00720c */ /* 0x000fe40003f84270 */
[----:B------:R-:W-:-:S02]  /*1d60*/  SEL R74, R20, 0xffff4afc, P2 ;  /* 0xffff4afc144a7807 */ /* 0x000fc40001000000 */
[----:B------:R-:W-:Y:S01]  /*1d70*/  SEL R17, R17, 0xffff4afc, P6 ;  /* 0xffff4afc11117807 */ /* 0x000fe20003000000 */
[----:B------:R-:W-:Y:S01]  /*1d80*/  IMAD.IADD R59, R21, 0x1, R30 ;  /* 0x00000001153b7824 */ /* 0x000fe200078e021e */
[----:B------:R-:W-:Y:S01]  /*1d90*/  SEL R76, R51, 0xffff4afc, P2 ;  /* 0xffff4afc334c7807 */ /* 0x000fe20001000000 */
[----:B------:R-:W-:Y:S01]  /*1da0*/  IMAD.IADD R21, R21, 0x1, R34 ;  /* 0x0000000115157824 */ /* 0x000fe200078e0222 */
[----:B------:R-:W-:Y:S02]  /*1db0*/  SEL R20, R41, 0xffff4afc, P3 ;  /* 0xffff4afc29147807 */ /* 0x000fe40001800000 */
[----:B------:R-:W-:Y:S02]  /*1dc0*/  SEL R41, R29, R72, P4 ;  /* 0x000000481d297207 */ /* 0x000fe40002000000 */
[----:B------:R-:W-:Y:S02]  /*1dd0*/  ISETP.GT.AND P2, PT, R74, R55, PT ;  /* 0x000000374a00720c */ /* 0x000fe40003f44270 */
[----:B------:R-:W-:-:S02]  /*1de0*/  SEL R72, R17, 0xffff4afc, P3 ;  /* 0xffff4afc11487807 */ /* 0x000fc40001800000 */
[----:B------:R-:W-:Y:S02]  /*1df0*/  SEL R17, R29, R66, P2 ;  /* 0x000000421d117207 */ /* 0x000fe40001000000 */
[----:B------:R-:W-:Y:S02]  /*1e00*/  ISETP.GT.AND P4, PT, R20, R69, PT ;  /* 0x000000451400720c */ /* 0x000fe40003f84270 */
[----:B------:R-:W-:Y:S02]  /*1e10*/  ISETP.GT.AND P2, PT, R72, R33, PT ;  /* 0x000000214800720c */ /* 0x000fe40003f44270 */
[----:B------:R-:W-:Y:S01]  /*1e20*/  SEL R21, R21, 0xffff4afc, P1 ;  /* 0xffff4afc15157807 */ /* 0x000fe20000800000 */
[C---:B------:R-:W-:Y:S01]  /*1e30*/  IMAD.IADD R47, R22.reuse, 0x1, R18 ;  /* 0x00000001162f7824 */ /* 0x040fe200078e0212 */
[C---:B------:R-:W-:Y:S01]  /*1e40*/  SEL R51, R29.reuse, R54, P4 ;  /* 0x000000361d337207 */ /* 0x040fe20002000000 */
[C---:B------:R-:W-:Y:S01]  /*1e50*/  IMAD.IADD R43, R22.reuse, 0x1, R26 ;  /* 0x00000001162b7824 */ /* 0x040fe200078e021a */
[----:B------:R-:W-:Y:S01]  /*1e60*/  SEL R57, R29, R64, P2 ;  /* 0x000000401d397207 */ /* 0x000fe20001000000 */
[C---:B------:R-:W-:Y:S01]  /*1e70*/  IMAD.IADD R45, R22.reuse, 0x1, R30 ;  /* 0x00000001162d7824 */ /* 0x040fe200078e021e */
[C---:B------:R-:W-:Y:S01]  /*1e80*/  ISETP.NE.AND P4, PT, R22.reuse, -0xb504, PT ;  /* 0xffff4afc1600780c */ /* 0x040fe20003f85270 */
[----:B------:R-:W-:Y:S01]  /*1e90*/  IMAD.IADD R53, R22, 0x1, R34 ;  /* 0x0000000116357824 */ /* 0x000fe200078e0222 */
[C---:B------:R-:W-:Y:S01]  /*1ea0*/  ISETP.NE.AND P2, PT, R23.reuse, -0xb504, PT ;  /* 0xffff4afc1700780c */ /* 0x040fe20003f45270 */
[----:B------:R-:W-:Y:S01]  /*1eb0*/  IMAD.IADD R18, R23, 0x1, R18 ;  /* 0x0000000117127824 */ /* 0x000fe200078e0212 */
[----:B------:R-:W-:Y:S01]  /*1ec0*/  SEL R54, R21, 0xffff4afc, P3 ;  /* 0xffff4afc15367807 */ /* 0x000fe20001800000 */
[----:B------:R-:W-:Y:S01]  /*1ed0*/  IMAD.IADD R26, R23, 0x1, R26 ;  /* 0x00000001171a7824 */ /* 0x000fe200078e021a */
[----:B------:R-:W-:Y:S01]  /*1ee0*/  VIMNMX R69, PT, PT, R69, R20, !PT ;  /* 0x0000001445457248 */ /* 0x000fe20007fe0100 */
[----:B------:R-:W-:-:S02]  /*1ef0*/  IMAD.IADD R30, R23, 0x1, R30 ;  /* 0x00000001171e7824 */ /* 0x000fc400078e021e */
[----:B------:R-:W-:Y:S02]  /*1f00*/  IMAD.IADD R34, R23, 0x1, R34 ;  /* 0x0000000117227824 */ /* 0x000fe400078e0222 */
[----:B------:R-:W0:Y:S01]  /*1f10*/  LDS.128 R20, [R3+0x300] ;  /* 0x0003000003147984 */ /* 0x000e220000000c00 */
[----:B------:R-:W-:Y:S02]  /*1f20*/  SEL R59, R59, 0xffff4afc, P0 ;  /* 0xffff4afc3b3b7807 */ /* 0x000fe40000000000 */
[----:B------:R-:W-:Y:S02]  /*1f30*/  SEL R47, R47, 0xffff4afc, P5 ;  /* 0xffff4afc2f2f7807 */ /* 0x000fe40002800000 */
[----:B------:R-:W-:Y:S02]  /*1f40*/  SEL R59, R59, 0xffff4afc, P3 ;  /* 0xffff4afc3b3b7807 */ /* 0x000fe40001800000 */
[----:B------:R-:W-:Y:S02]  /*1f50*/  ISETP.GT.AND P3, PT, R54, R25, PT ;  /* 0x000000193600720c */ /* 0x000fe40003f64270 */
[----:B------:R-:W-:-:S02]  /*1f60*/  SEL R47, R47, 0xffff4afc, P4 ;  /* 0xffff4afc2f2f7807 */ /* 0x000fc40002000000 */
[----:B------:R-:W-:Y:S02]  /*1f70*/  VIMNMX R62, PT, PT, R62, R65, !PT ;  /* 0x000000413e3e7248 */ /* 0x000fe40007fe0100 */
[----:B------:R-:W-:Y:S02]  /*1f80*/  SEL R65, R29, R60, P3 ;  /* 0x0000003c1d417207 */ /* 0x000fe40001800000 */
[----:B------:R-:W-:Y:S02]  /*1f90*/  ISETP.GT.AND P3, PT, R47, R68, PT ;  /* 0x000000442f00720c */ /* 0x000fe40003f64270 */
[----:B------:R-:W-:Y:S02]  /*1fa0*/  SEL R18, R18, 0xffff4afc, P5 ;  /* 0xffff4afc12127807 */ /* 0x000fe40002800000 */
[----:B------:R-:W-:Y:S02]  /*1fb0*/  SEL R43, R43, 0xffff4afc, P6 ;  /* 0xffff4afc2b2b7807 */ /* 0x000fe40003000000 */
[----:B------:R-:W-:-:S02]  /*1fc0*/  VIMNMX R67, PT, PT, R67, R61, !PT ;  /* 0x0000003d43437248 */ /* 0x000fc40007fe0100 */
[----:B------:R-:W-:Y:S02]  /*1fd0*/  VIMNMX R54, PT, PT, R25, R54, !PT ;  /* 0x0000003619367248 */ /* 0x000fe40007fe0100 */
[----:B------:R-:W-:Y:S02]  /*1fe0*/  SEL R45, R45, 0xffff4afc, P0 ;  /* 0xffff4afc2d2d7807 */ /* 0x000fe40000000000 */
[----:B------:R-:W-:Y:S02]  /*1ff0*/  SEL R53, R53, 0xffff4afc, P1 ;  /* 0xffff4afc35357807 */ /* 0x000fe40000800000 */
[----:B------:R-:W-:Y:S02]  /*2000*/  SEL R61, R29, R40, P3 ;  /* 0x000000281d3d7207 */ /* 0x000fe40001800000 */
[----:B------:R-:W-:Y:S02]  /*2010*/  SEL R25, R18, 0xffff4afc, P2 ;  /* 0xffff4afc12197807 */ /* 0x000fe40001000000 */
[----:B------:R-:W-:-:S02]  /*2020*/  SEL R40, R43, 0xffff4afc, P4 ;  /* 0xffff4afc2b287807 */ /* 0x000fc40002000000 */
[----:B------:R-:W-:Y:S02]  /*2030*/  SEL R34, R34, 0xffff4afc, P1 ;  /* 0xffff4afc22227807 */ /* 0x000fe40000800000 */
[----:B------:R-:W-:Y:S02]  /*2040*/  VIMNMX R58, PT, PT, R58, R75, !PT ;  /* 0x0000004b3a3a7248 */ /* 0x000fe40007fe0100 */
[----:B------:R-:W-:Y:S02]  /*2050*/  SEL R45, R45, 0xffff4afc, P4 ;  /* 0xffff4afc2d2d7807 */ /* 0x000fe40002000000 */
[----:B------:R-:W-:Y:S02]  /*2060*/  SEL R53, R53, 0xffff4afc, P4 ;  /* 0xffff4afc35357807 */ /* 0x000fe40002000000 */
[----:B------:R-:W-:Y:S02]  /*2070*/  ISETP.GT.AND P1, PT, R25, R70, PT ;  /* 0x000000461900720c */ /* 0x000fe40003f24270 */
[----:B------:R-:W-:-:S02]  /*2080*/  VIMNMX R56, PT, PT, R56, R71, !PT ;  /* 0x0000004738387248 */ /* 0x000fc40007fe0100 */
[----:B------:R-:W-:Y:S02]  /*2090*/  ISETP.GT.AND P4, PT, R59, R48, PT ;  /* 0x000000303b00720c */ /* 0x000fe40003f84270 */
[----:B------:R-:W-:Y:S02]  /*20a0*/  ISETP.GT.AND P5, PT, R40, R63, PT ;  /* 0x0000003f2800720c */ /* 0x000fe40003fa4270 */
[----:B------:R-:W-:Y:S02]  /*20b0*/  VIMNMX R70, PT, PT, R70, R25, !PT ;  /* 0x0000001946467248 */ /* 0x000fe40007fe0100 */
[----:B------:R-:W-:Y:S02]  /*20c0*/  SEL R25, R34, 0xffff4afc, P2 ;  /* 0xffff4afc22197807 */ /* 0x000fe40001000000 */
[----:B------:R-:W-:Y:S01]  /*20d0*/  SEL R30, R30, 0xffff4afc, P0 ;  /* 0xffff4afc1e1e7807 */ /* 0x000fe20000000000 */
[----:B0-----:R-:W-:Y:S01]  /*20e0*/  IMAD.IADD R18, R20, 0x1, R19 ;  /* 0x0000000114127824 */ /* 0x001fe200078e0213 */
[----:B------:R-:W-:-:S02]  /*20f0*/  VIMNMX R68, PT, PT, R68, R47, !PT ;  /* 0x0000002f44447248 */ /* 0x000fc40007fe0100 */
[----:B------:R-:W-:Y:S02]  /*2100*/  SEL R26, R26, 0xffff4afc, P6 ;  /* 0xffff4afc1a1a7807 */ /* 0x000fe40003000000 */
[----:B------:R-:W-:Y:S02]  /*2110*/  ISETP.GT.AND P0, PT, R53, R58, PT ;  /* 0x0000003a3500720c */ /* 0x000fe40003f04270 */
[----:B------:R-:W-:Y:S02]  /*2120*/  ISETP.GT.AND P6, PT, R45, R56, PT ;  /* 0x000000382d00720c */ /* 0x000fe40003fc4270 */
[C---:B------:R-:W-:Y:S02]  /*2130*/  SEL R52, R29.reuse, R52, P4 ;  /* 0x000000341d347207 */ /* 0x040fe40002000000 */
[----:B------:R-:W-:Y:S02]  /*2140*/  SEL R47, R29, R44, P5 ;  /* 0x0000002c1d2f7207 */ /* 0x000fe40002800000 */
[----:B------:R-:W-:-:S02]  /*2150*/  ISETP.GT.AND P4, PT, R25, R36, PT ;  /* 0x000000241900720c */ /* 0x000fc40003f84270 */
[----:B------:R-:W-:Y:S02]  /*2160*/  ISETP.NE.AND P5, PT, R19, -0xb504, PT ;  /* 0xffff4afc1300780c */ /* 0x000fe40003fa5270 */
[----:B------:R-:W-:Y:S02]  /*2170*/  VIMNMX R56, PT, PT, R56, R45, !PT ;  /* 0x0000002d38387248 */ /* 0x000fe40007fe0100 */
[----:B------:R-:W-:Y:S01]  /*2180*/  VIMNMX R36, PT, PT, R36, R25, !PT ;  /* 0x0000001924247248 */ /* 0x000fe20007fe0100 */
[----:B------:R-:W-:Y:S01]  /*2190*/  IMAD.IADD R25, R20, 0x1, R27 ;  /* 0x0000000114197824 */ /* 0x000fe200078e021b */
[----:B------:R-:W-:Y:S02]  /*21a0*/  ISETP.GT.AND P3, PT, R76, R49, PT ;  /* 0x000000314c00720c */ /* 0x000fe40003f64270 */
[----:B------:R-:W-:Y:S02]  /*21b0*/  VIMNMX R58, PT, PT, R58, R53, !PT ;  /* 0x000000353a3a7248 */ /* 0x000fe40007fe0100 */
[----:B------:R-:W-:-:S02]  /*21c0*/  SEL R45, R29, R32, P0 ;  /* 0x000000201d2d7207 */ /* 0x000fc40000000000 */
[----:B------:R-:W-:Y:S02]  /*21d0*/  VIMNMX R66, PT, PT, R33, R72, !PT ;  /* 0x0000004821427248 */ /* 0x000fe40007fe0100 */
[----:B------:R-:W-:Y:S02]  /*21e0*/  SEL R30, R30, 0xffff4afc, P2 ;  /* 0xffff4afc1e1e7807 */ /* 0x000fe40001000000 */
[----:B------:R-:W-:Y:S02]  /*21f0*/  SEL R53, R29, R42, P6 ;  /* 0x0000002a1d357207 */ /* 0x000fe40003000000 */
[----:B------:R-:W-:Y:S02]  /*2200*/  ISETP.NE.AND P0, PT, R27, -0xb504, PT ;  /* 0xffff4afc1b00780c */ /* 0x000fe40003f05270 */
[----:B------:R-:W-:Y:S02]  /*2210*/  SEL R33, R26, 0xffff4afc, P2 ;  /* 0xffff4afc1a217807 */ /* 0x000fe40001000000 */
[----:B------:R-:W-:-:S02]  /*2220*/  ISETP.NE.AND P6, PT, R20, -0xb504, PT ;  /* 0xffff4afc1400780c */ /* 0x000fc40003fc5270 */
[----:B------:R-:W-:Y:S02]  /*2230*/  SEL R18, R18, 0xffff4afc, P5 ;  /* 0xffff4afc12127807 */ /* 0x000fe40002800000 */
[C---:B------:R-:W-:Y:S02]  /*2240*/  SEL R46, R29.reuse, R46, P3 ;  /* 0x0000002e1d2e7207 */ /* 0x040fe40001800000 */
[----:B------:R-:W-:Y:S02]  /*2250*/  SEL R43, R29, R24, P1 ;  /* 0x000000181d2b7207 */ /* 0x000fe40000800000 */
[----:B------:R-:W-:Y:S02]  /*2260*/  ISETP.GT.AND P3, PT, R30, R37, PT ;  /* 0x000000251e00720c */ /* 0x000fe40003f64270 */
[----:B------:R-:W-:Y:S02]  /*2270*/  SEL R24, R25, 0xffff4afc, P0 ;  /* 0xffff4afc19187807 */ /* 0x000fe40000000000 */
[----:B------:R-:W-:-:S02]  /*2280*/  ISETP.GT.AND P2, PT, R33, R38, PT ;  /* 0x000000262100720c */ /* 0x000fc40003f44270 */
[----:B------:R-:W-:Y:S01]  /*2290*/  SEL R25, R18, 0xffff4afc, P6 ;  /* 0xffff4afc12197807 */ /* 0x000fe20003000000 */
[----:B------:R-:W-:Y:S01]  /*22a0*/  IMAD.IADD R26, R20, 0x1, R31 ;  /* 0x00000001141a7824 */ /* 0x000fe200078e021f */
[----:B------:R-:W-:Y:S01]  /*22b0*/  VIMNMX R63, PT, PT, R63, R40, !PT ;  /* 0x000000283f3f7248 */ /* 0x000fe20007fe0100 */
[----:B------:R-:W-:Y:S01]  /*22c0*/  VIADD R40, R2, 0x3 ;  /* 0x0000000302287836 */ /* 0x000fe20000000000 */
[----:B------:R-:W-:Y:S01]  /*22d0*/  VIMNMX R38, PT, PT, R38, R33, !PT ;  /* 0x0000002126267248 */ /* 0x000fe20007fe0100 */
[----:B------:R-:W-:Y:S01]  /*22e0*/  IMAD.IADD R20, R20, 0x1, R35 ;  /* 0x0000000114147824 */ /* 0x000fe200078e0223 */
[C---:B------:R-:W-:Y:S02]  /*22f0*/  SEL R33, R29.reuse, R16, P3 ;  /* 0x000000101d217207 */ /* 0x040fe40001800000 */
[----:B------:R-:W-:Y:S02]  /*2300*/  SEL R50, R29, R50, P2 ;  /* 0x000000321d327207 */ /* 0x000fe40001000000 */
[----:B------:R-:W-:-:S02]  /*2310*/  ISETP.GT.AND P3, PT, R25, R62, PT ;  /* 0x0000003e1900720c */ /* 0x000fc40003f64270 */
[----:B------:R-:W-:Y:S02]  /*2320*/  ISETP.NE.AND P2, PT, R35, -0xb504, PT ;  /* 0xffff4afc2300780c */ /* 0x000fe40003f45270 */
[----:B------:R-:W-:Y:S02]  /*2330*/  SEL R24, R24, 0xffff4afc, P6 ;  /* 0xffff4afc18187807 */ /* 0x000fe40003000000 */
[----:B------:R-:W-:Y:S01]  /*2340*/  VIMNMX R37, PT, PT, R37, R30, !PT ;  /* 0x0000001e25257248 */ /* 0x000fe20007fe0100 */
[----:B------:R-:W-:Y:S01]  /*2350*/  IMAD.IADD R30, R21, 0x1, R19 ;  /* 0x00000001151e7824 */ /* 0x000fe200078e0213 */
[----:B------:R-:W-:Y:S02]  /*2360*/  ISETP.NE.AND P1, PT, R31, -0xb504, PT ;  /* 0xffff4afc1f00780c */ /* 0x000fe40003f25270 */
[----:B------:R-:W-:Y:S02]  /*2370*/  SEL R39, R40, R39, P3 ;  /* 0x0000002728277207 */ /* 0x000fe40001800000 */
[----:B------:R-:W-:-:S02]  /*2380*/  ISETP.GT.AND P3, PT, R24, R67, PT ;  /* 0x000000431800720c */ /* 0x000fc40003f64270 */
[----:B------:R-:W-:Y:S02]  /*2390*/  SEL R20, R20, 0xffff4afc, P2 ;  /* 0xffff4afc14147807 */ /* 0x000fe40001000000 */
[----:B------:R-:W-:Y:S01]  /*23a0*/  SEL R16, R26, 0xffff4afc, P1 ;  /* 0xffff4afc1a107807 */ /* 0x000fe20000800000 */
[----:B------:R-:W-:Y:S01]  /*23b0*/  IMAD.IADD R32, R21, 0x1, R27 ;  /* 0x0000000115207824 */ /* 0x000fe200078e021b */
[----:B------:R-:W-:Y:S02]  /*23c0*/  VIMNMX R55, PT, PT, R55, R74, !PT ;  /* 0x0000004a37377248 */ /* 0x000fe40007fe0100 */
[----:B------:R-:W-:Y:S02]  /*23d0*/  SEL R41, R40, R41, P3 ;  /* 0x0000002928297207 */ /* 0x000fe40001800000 */
[----:B------:R-:W-:Y:S02]  /*23e0*/  SEL R26, R20, 0xffff4afc, P6 ;  /* 0xffff4afc141a7807 */ /* 0x000fe40003000000 */
[----:B------:R-:W-:-:S02]  /*23f0*/  ISETP.NE.AND P3, PT, R21, -0xb504, PT ;  /* 0xffff4afc1500780c */ /* 0x000fc40003f65270 */
[----:B------:R-:W-:Y:S02]  /*2400*/  SEL R30, R30, 0xffff4afc, P5 ;  /* 0xffff4afc1e1e7807 */ /* 0x000fe40002800000 */
[----:B------:R-:W-:Y:S02]  /*2410*/  SEL R16, R16, 0xffff4afc, P6 ;  /* 0xffff4afc10107807 */ /* 0x000fe40003000000 */
[----:B------:R-:W-:Y:S02]  /*2420*/  ISETP.GT.AND P6, PT, R26, R55, PT ;  /* 0x000000371a00720c */ /* 0x000fe40003fc4270 */
[----:B------:R-:W-:Y:S02]  /*2430*/  SEL R30, R30, 0xffff4afc, P3 ;  /* 0xffff4afc1e1e7807 */ /* 0x000fe40001800000 */
[----:B------:R-:W-:Y:S02]  /*2440*/  SEL R32, R32, 0xffff4afc, P0 ;  /* 0xffff4afc20207807 */ /* 0x000fe40000000000 */
[----:B------:R-:W-:-:S02]  /*2450*/  SEL R42, R40, R17, P6 ;  /* 0x00000011282a7207 */ /* 0x000fc40003000000 */
[----:B------:R-:W-:Y:S02]  /*2460*/  VIMNMX R48, PT, PT, R48, R59, !PT ;  /* 0x0000003b30307248 */ /* 0x000fe40007fe0100 */
[----:B------:R-:W-:Y:S02]  /*2470*/  ISETP.GT.AND P6, PT, R30, R69, PT ;  /* 0x000000451e00720c */ /* 0x000fe40003fc4270 */
[----:B------:R-:W-:Y:S02]  /*2480*/  SEL R59, R32, 0xffff4afc, P3 ;  /* 0xffff4afc203b7807 */ /* 0x000fe40001800000 */
[C---:B------:R-:W-:Y:S02]  /*2490*/  SEL R51, R40.reuse, R51, P6 ;  /* 0x0000003328337207 */ /* 0x040fe40003000000 */
[----:B------:R-:W-:Y:S01]  /*24a0*/  ISETP.GT.AND P6, PT, R59, R66, PT ;  /* 0x000000423b00720c */ /* 0x000fe20003fc4270 */
[C---:B------:R-:W-:Y:S02]  /*24b0*/  IMAD.IADD R34, R21.reuse, 0x1, R31 ;  /* 0x0000000115227824 */ /* 0x040fe400078e021f */
[----:B------:R-:W-:Y:S01]  /*24c0*/  IMAD.IADD R32, R21, 0x1, R35 ;  /* 0x0000000115207824 */ /* 0x000fe200078e0223 */
[----:B------:R-:W-:Y:S01]  /*24d0*/  SEL R57, R40, R57, P6 ;  /* 0x0000003928397207 */ /* 0x000fe20003000000 */
[C---:B------:R-:W-:Y:S01]  /*24e0*/  IMAD.IADD R18, R22.reuse, 0x1, R19 ;  /* 0x0000000116127824 */ /* 0x040fe200078e0213 */
[C---:B------:R-:W-:Y:S01]  /*24f0*/  ISETP.NE.AND P6, PT, R22.reuse, -0xb504, PT ;  /* 0xffff4afc1600780c */ /* 0x040fe20003fc5270 */
        /* <DEDUP_REMOVED lines=14> */
[C---:B------:R-:W-:Y:S01]  /*25e0*/  ISETP.NE.AND P3, PT, R23.reuse, -0xb504, PT ;  /* 0xffff4afc1700780c */ /* 0x040fe20003f65270 */
[----:B------:R-:W-:Y:S01]  /*25f0*/  IMAD.IADD R23, R23, 0x1, R35 ;  /* 0x0000000117177824 */ /* 0x000fe200078e0223 */
[----:B------:R-:W-:Y:S02]  /*2600*/  SEL R21, R18, 0xffff4afc, P6 ;  /* 0xffff4afc12157807 */ /* 0x000fe40003000000 */
[----:B------:R-:W-:Y:S02]  /*2610*/  SEL R20, R20, 0xffff4afc, P6 ;  /* 0xffff4afc14147807 */ /* 0x000fe40003000000 */
[----:B------:R-:W-:-:S02]  /*2620*/  SEL R77, R77, 0xffff4afc, P6 ;  /* 0xffff4afc4d4d7807 */ /* 0x000fc40003000000 */
[----:B------:R-:W-:Y:S02]  /*2630*/  SEL R75, R22, 0xffff4afc, P6 ;  /* 0xffff4afc164b7807 */ /* 0x000fe40003000000 */
[----:B------:R-:W-:Y:S02]  /*2640*/  ISETP.GT.AND P6, PT, R71, R54, PT ;  /* 0x000000364700720c */ /* 0x000fe40003fc4270 */
[----:B------:R-:W-:Y:S02]  /*2650*/  VIMNMX R54, PT, PT, R54, R71, !PT ;  /* 0x0000004736367248 */ /* 0x000fe40007fe0100 */
[----:B------:R-:W-:Y:S02]  /*2660*/  SEL R71, R23, 0xffff4afc, P2 ;  /* 0xffff4afc17477807 */ /* 0x000fe40001000000 */
[----:B------:R-:W-:Y:S02]  /*2670*/  VIMNMX R49, PT, PT, R49, R76, !PT ;  /* 0x0000004c31317248 */ /* 0x000fe40007fe0100 */
[----:B------:R-:W-:-:S02]  /*2680*/  SEL R73, R19, 0xffff4afc, P5 ;  /* 0xffff4afc13497807 */ /* 0x000fc40002800000 */
[----:B------:R-:W-:Y:S02]  /*2690*/  VIMNMX R66, PT, PT, R66, R59, !PT ;  /* 0x0000003b42427248 */ /* 0x000fe40007fe0100 */
[----:B------:R-:W-:Y:S02]  /*26a0*/  ISETP.GT.AND P5, PT, R21, R68, PT ;  /* 0x000000441500720c */ /* 0x000fe40003fa4270 */
[----:B------:R-:W-:Y:S02]  /*26b0*/  SEL R59, R27, 0xffff4afc, P0 ;  /* 0xffff4afc1b3b7807 */ /* 0x000fe40000000000 */
[----:B------:R-:W-:Y:S02]  /*26c0*/  SEL R31, R31, 0xffff4afc, P1 ;  /* 0xffff4afc1f1f7807 */ /* 0x000fe40000800000 */
[----:B------:R-:W-:Y:S02]  /*26d0*/  SEL R71, R71, 0xffff4afc, P3 ;  /* 0xffff4afc47477807 */ /* 0x000fe40001800000 */
[----:B------:R-:W-:-:S02]  /*26e0*/  ISETP.GT.AND P0, PT, R20, R63, PT ;  /* 0x0000003f1400720c */ /* 0x000fc40003f04270 */
[----:B------:R-:W-:Y:S02]  /*26f0*/  ISETP.GT.AND P1, PT, R16, R49, PT ;  /* 0x000000311000720c */ /* 0x000fe40003f24270 */
[----:B------:R-:W-:Y:S02]  /*2700*/  ISETP.GT.AND P2, PT, R17, R48, PT ;  /* 0x000000301100720c */ /* 0x000fe40003f44270 */
[----:B------:R-:W-:Y:S02]  /*2710*/  VIMNMX R68, PT, PT, R68, R21, !PT ;  /* 0x0000001544447248 */ /* 0x000fe40007fe0100 */
[----:B------:R-:W-:Y:S02]  /*2720*/  VIMNMX R63, PT, PT, R63, R20, !PT ;  /* 0x000000143f3f7248 */ /* 0x000fe40007fe0100 */
[----:B------:R-:W-:Y:S01]  /*2730*/  VIMNMX R49, PT, PT, R49, R16, !PT ;  /* 0x0000001031317248 */ /* 0x000fe20007fe0100 */
[----:B------:R-:W-:Y:S01]  /*2740*/  LDS.128 R20, [R7+0x10] ;  /* 0x0000100007147984 */ /* 0x000fe20000000c00 */
[----:B------:R-:W-:-:S02]  /*2750*/  VIMNMX R48, PT, PT, R48, R17, !PT ;  /* 0x0000001130307248 */ /* 0x000fc40007fe0100 */
[C---:B------:R-:W-:Y:S01]  /*2760*/  SEL R61, R40.reuse, R61, P5 ;  /* 0x0000003d283d7207 */ /* 0x040fe20002800000 */
[----:B------:R-:W0:Y:S01]  /*2770*/  LDS.128 R16, [R3+0x400] ;  /* 0x0004000003107984 */ /* 0x000e220000000c00 */
[----:B------:R-:W-:Y:S02]  /*2780*/  ISETP.GT.AND P5, PT, R71, R36, PT ;  /* 0x000000244700720c */ /* 0x000fe40003fa4270 */
[----:B------:R-:W-:Y:S02]  /*2790*/  SEL R73, R73, 0xffff4afc, P3 ;  /* 0xffff4afc49497807 */ /* 0x000fe40001800000 */
[----:B------:R-:W-:Y:S02]  /*27a0*/  SEL R59, R59, 0xffff4afc, P3 ;  /* 0xffff4afc3b3b7807 */ /* 0x000fe40001800000 */
[----:B------:R-:W-:Y:S02]  /*27b0*/  SEL R60, R31, 0xffff4afc, P3 ;  /* 0xffff4afc1f3c7807 */ /* 0x000fe40001800000 */
        /* <DEDUP_REMOVED lines=12> */
[----:B------:R-:W1:Y:S01]  /*2880*/  LDS.128 R24, [R7+0x90] ;  /* 0x0000900007187984 */ /* 0x000e620000000c00 */
[----:B------:R-:W-:-:S02]  /*2890*/  SEL R53, R40, R53, P3 ;  /* 0x0000003528357207 */ /* 0x000fc40001800000 */
[C---:B------:R-:W-:Y:S02]  /*28a0*/  SEL R45, R40.reuse, R45, P0 ;  /* 0x0000002d282d7207 */ /* 0x040fe40000000000 */
[C---:B------:R-:W-:Y:S02]  /*28b0*/  SEL R43, R40.reuse, R43, P1 ;  /* 0x0000002b282b7207 */ /* 0x040fe40000800000 */
[C---:B------:R-:W-:Y:S02]  /*28c0*/  SEL R50, R40.reuse, R50, P2 ;  /* 0x0000003228327207 */ /* 0x040fe40001000000 */
[----:B------:R-:W-:Y:S02]  /*28d0*/  SEL R44, R40, R33, P6 ;  /* 0x00000021282c7207 */ /* 0x000fe40003000000 */
[----:B------:R-:W-:Y:S01]  /*28e0*/  VIMNMX R69, PT, PT, R69, R30, !PT ;  /* 0x0000001e45457248 */ /* 0x000fe20007fe0100 */
[----:B------:R-:W2:Y:S01]  /*28f0*/  LDS.128 R32, [R7+0x190] ;  /* 0x0001900007207984 */ /* 0x000ea20000000c00 */
[----:B------:R-:W-:-:S03]  /*2900*/  @!P5 SEL R40, R29, R28, P4 ;  /* 0x0000001c1d28d207 */ /* 0x000fc60002000000 */
[----:B------:R-:W3:Y:S01]  /*2910*/  LDS.128 R28, [R7+0x110] ;  /* 0x00011000071c7984 */ /* 0x000ee20000000c00 */
[----:B------:R-:W-:Y:S01]  /*2920*/  VIMNMX R38, PT, PT, R38, R59, !PT ;  /* 0x0000003b26267248 */ /* 0x000fe20007fe0100 */
[----:B0-----:R-:W-:Y:S01]  /*2930*/  IMAD.IADD R59, R16, 0x1, R20 ;  /* 0x00000001103b7824 */ /* 0x001fe200078e0214 */
[----:B------:R-:W-:Y:S02]  /*2940*/  ISETP.NE.AND P0, PT, R20, -0xb504, PT ;  /* 0xffff4afc1400780c */ /* 0x000fe40003f05270 */
[----:B------:R-:W-:Y:S02]  /*2950*/  ISETP.NE.AND P1, PT, R16, -0xb504, PT ;  /* 0xffff4afc1000780c */ /* 0x000fe40003f25270 */
[----:B------:R-:W-:Y:S02]  /*2960*/  SEL R64, R59, 0xffff4afc, P0 ;  /* 0xffff4afc3b407807 */ /* 0x000fe40000000000 */
[----:B------:R-:W-:Y:S02]  /*2970*/  VIMNMX R59, PT, PT, R37, R60, !PT ;  /* 0x0000003c253b7248 */ /* 0x000fe40007fe0100 */
[----:B------:R-:W-:-:S02]  /*2980*/  SEL R37, R64, 0xffff4afc, P1 ;  /* 0xffff4afc40257807 */ /* 0x000fc40000800000 */
[----:B------:R-:W-:Y:S01]  /*2990*/  VIMNMX R64, PT, PT, R36, R71, !PT ;  /* 0x0000004724407248 */ /* 0x000fe20007fe0100 */
[----:B------:R-:W-:Y:S01]  /*29a0*/  IMAD.IADD R60, R20, 0x1, R17 ;  /* 0x00000001143c7824 */ /* 0x000fe200078e0211 */
[----:B------:R-:W-:Y:S02]  /*29b0*/  ISETP.GT.AND P3, PT, R37, R62, PT ;  /* 0x0000003e2500720c */ /* 0x000fe40003f64270 */
[----:B------:R-:W-:Y:S01]  /*29c0*/  VIMNMX R62, PT, PT, R62, R37, !PT ;  /* 0x000000253e3e7248 */ /* 0x000fe20007fe0100 */
[----:B-1----:R-:W-:Y:S01]  /*29d0*/  IMAD.IADD R36, R16, 0x1, R24 ;  /* 0x0000000110247824 */ /* 0x002fe200078e0218 */
[----:B------:R-:W-:Y:S02]  /*29e0*/  ISETP.NE.AND P4, PT, R24, -0xb504, PT ;  /* 0xffff4afc1800780c */ /* 0x000fe40003f85270 */
[----:B------:R-:W-:Y:S02]  /*29f0*/  SEL R71, R60, 0xffff4afc, P0 ;  /* 0xffff4afc3c477807 */ /* 0x000fe40000000000 */
[----:B------:R-:W-:Y:S01]  /*2a00*/  SEL R36, R36, 0xffff4afc, P4 ;  /* 0xffff4afc24247807 */ /* 0x000fe20002000000 */
[----:B------:R-:W-:-:S03]  /*2a10*/  VIADD R60, R2, 0x4 ;  /* 0x00000004023c7836 */ /* 0x000fc60000000000 */
[----:B------:R-:W-:Y:S02]  /*2a20*/  SEL R36, R36, 0xffff4afc, P1 ;  /* 0xffff4afc24247807 */ /* 0x000fe40000800000 */
[----:B--2---:R-:W-:Y:S01]  /*2a30*/  ISETP.NE.AND P5, PT, R32, -0xb504, PT ;  /* 0xffff4afc2000780c */ /* 0x004fe20003fa5270 */
[----:B---3--:R-:W-:Y:S01]  /*2a40*/  IMAD.IADD R37, R16, 0x1, R28 ;  /* 0x0000000110257824 */ /* 0x008fe200078e021c */
[----:B------:R-:W-:Y:S01]  /*2a50*/  ISETP.NE.AND P6, PT, R28, -0xb504, PT ;  /* 0xffff4afc1c00780c */ /* 0x000fe20003fc5270 */
[----:B------:R-:W-:-:S03]  /*2a60*/  IMAD.IADD R16, R16, 0x1, R32 ;  /* 0x0000000110107824 */ /* 0x000fc600078e0220 */
[----:B------:R-:W-:Y:S02]  /*2a70*/  SEL R37, R37, 0xffff4afc, P6 ;  /* 0xffff4afc25257807 */ /* 0x000fe40003000000 */
[----:B------:R-:W-:Y:S02]  /*2a80*/  SEL R74, R16, 0xffff4afc, P5 ;  /* 0xffff4afc104a7807 */ /* 0x000fe40002800000 */
[----:B------:R-:W-:Y:S02]  /*2a90*/  SEL R16, R60, R39, P3 ;  /* 0x000000273c107207 */ /* 0x000fe40001800000 */
[----:B------:R-:W-:Y:S01]  /*2aa0*/  SEL R72, R37, 0xffff4afc, P1 ;  /* 0xffff4afc25487807 */ /* 0x000fe20000800000 */
[----:B------:R-:W-:Y:S01]  /*2ab0*/  IMAD.IADD R37, R24, 0x1, R17 ;  /* 0x0000000118257824 */ /* 0x000fe200078e0211 */
[----:B------:R-:W-:Y:S02]  /*2ac0*/  ISETP.NE.AND P2, PT, R17, -0xb504, PT ;  /* 0xffff4afc1100780c */ /* 0x000fe40003f45270 */
[----:B------:R-:W-:-:S02]  /*2ad0*/  ISETP.GT.AND P3, PT, R36, R67, PT ;  /* 0x000000432400720c */ /* 0x000fc40003f64270 */
[----:B------:R-:W-:Y:S01]  /*2ae0*/  SEL R74, R74, 0xffff4afc, P1 ;  /* 0xffff4afc4a4a7807 */ /* 0x000fe20000800000 */
[----:B------:R-:W-:Y:S01]  /*2af0*/  IMAD.IADD R39, R20, 0x1, R18 ;  /* 0x0000000114277824 */ /* 0x000fe200078e0212 */
[----:B------:R-:W-:Y:S02]  /*2b00*/  SEL R76, R71, 0xffff4afc, P2 ;  /* 0xffff4afc474c7807 */ /* 0x000fe40001000000 */
[----:B------:R-:W-:Y:S02]  /*2b10*/  SEL R41, R60, R41, P3 ;  /* 0x000000293c297207 */ /* 0x000fe40001800000 */
[----:B------:R-:W-:Y:S02]  /*2b20*/  ISETP.GT.AND P3, PT, R74, R55, PT ;  /* 0x000000374a00720c */ /* 0x000fe40003f64270 */
[----:B------:R-:W-:Y:S02]  /*2b30*/  SEL R37, R37, 0xffff4afc, P4 ;  /* 0xffff4afc25257807 */ /* 0x000fe40002000000 */
[----:B------:R-:W-:-:S02]  /*2b40*/  ISETP.GT.AND P1, PT, R76, R69, PT ;  /* 0x000000454c00720c */ /* 0x000fc40003f24270 */
[----:B------:R-:W-:Y:S02]  /*2b50*/  SEL R42, R60, R42, P3 ;  /* 0x0000002a3c2a7207 */ /* 0x000fe40001800000 */
[----:B------:R-:W-:Y:S02]  /*2b60*/  SEL R37, R37, 0xffff4afc, P2 ;  /* 0xffff4afc25257807 */ /* 0x000fe40001000000 */
[----:B------:R-:W-:Y:S02]  /*2b70*/  ISETP.NE.AND P3, PT, R18, -0xb504, PT ;  /* 0xffff4afc1200780c */ /* 0x000fe40003f65270 */
[----:B------:R-:W-:Y:S02]  /*2b80*/  SEL R39, R39, 0xffff4afc, P0 ;  /* 0xffff4afc27277807 */ /* 0x000fe40000000000 */
[----:B------:R-:W-:Y:S02]  /*2b90*/  SEL R51, R60, R51, P1 ;  /* 0x000000333c337207 */ /* 0x000fe40000800000 */
[----:B------:R-:W-:-:S02]  /*2ba0*/  ISETP.GT.AND P1, PT, R37, R66, PT ;  /* 0x000000422500720c */ /* 0x000fc40003f24270 */
[----:B------:R-:W-:Y:S02]  /*2bb0*/  SEL R39, R39, 0xffff4afc, P3 ;  /* 0xffff4afc27277807 */ /* 0x000fe40001800000 */
[----:B------:R-:W-:Y:S02]  /*2bc0*/  SEL R57, R60, R57, P1 ;  /* 0x000000393c397207 */ /* 0x000fe40000800000 */
[----:B------:R-:W-:Y:S02]  /*2bd0*/  ISETP.GT.AND P1, PT, R39, R68, PT ;  /* 0x000000442700720c */ /* 0x000fe40003f24270 */
[----:B------:R-:W-:Y:S01]  /*2be0*/  VIMNMX R68, PT, PT, R68, R39, !PT ;  /* 0x0000002744447248 */ /* 0x000fe20007fe0100 */
[--C-:B------:R-:W-:Y:S02]  /*2bf0*/  IMAD.IADD R39, R28, 0x1, R17.reuse ;  /* 0x000000011c277824 */ /* 0x100fe400078e0211 */
[----:B------:R-:W-:Y:S02]  /*2c00*/  IMAD.IADD R17, R32, 0x1, R17 ;  /* 0x0000000120117824 */ /* 0x000fe400078e0211 */
[----:B------:R-:W-:Y:S01]  /*2c10*/  IMAD.IADD R20, R20, 0x1, R19 ;  /* 0x0000000114147824 */ /* 0x000fe200078e0213 */
[----:B------:R-:W-:-:S02]  /*2c20*/  SEL R39, R39, 0xffff4afc, P6 ;  /* 0xffff4afc27277807 */ /* 0x000fc40003000000 */
[----:B------:R-:W-:Y:S02]  /*2c30*/  SEL R17, R17, 0xffff4afc, P5 ;  /* 0xffff4afc11117807 */ /* 0x000fe40002800000 */
[----:B------:R-:W-:Y:S02]  /*2c40*/  SEL R71, R39, 0xffff4afc, P2 ;  /* 0xffff4afc27477807 */ /* 0x000fe40001000000 */
[----:B------:R-:W-:Y:S02]  /*2c50*/  SEL R17, R17, 0xffff4afc, P2 ;  /* 0xffff4afc11117807 */ /* 0x000fe40001000000 */
[----:B------:R-:W-:Y:S02]  /*2c60*/  ISETP.NE.AND P2, PT, R19, -0xb504, PT ;  /* 0xffff4afc1300780c */ /* 0x000fe40003f45270 */
[----:B------:R-:W-:-:S04]  /*2c70*/  SEL R20, R20, 0xffff4afc, P0 ;  /* 0xffff4afc14147807 */ /* 0x000fc80000000000 */
[----:B------:R-:W-:Y:S01]  /*2c80*/  SEL R39, R20, 0xffff4afc, P2 ;  /* 0xffff4afc14277807 */ /* 0x000fe20001000000 */
[C---:B------:R-:W-:Y:S02]  /*2c90*/  IMAD.IADD R20, R24.reuse, 0x1, R18 ;  /* 0x0000000118147824 */ /* 0x040fe400078e0212 */
[----:B------:R-:W-:-:S03]  /*2ca0*/  IMAD.IADD R24, R24, 0x1, R19 ;  /* 0x0000000118187824 */ /* 0x000fc600078e0213 */
[----:B------:R-:W-:Y:S02]  /*2cb0*/  SEL R20, R20, 0xffff4afc, P4 ;  /* 0xffff4afc14147807 */ /* 0x000fe40002000000 */
[----:B------:R-:W-:Y:S02]  /*2cc0*/  SEL R24, R24, 0xffff4afc, P4 ;  /* 0xffff4afc18187807 */ /* 0x000fe40002000000 */
[----:B------:R-:W-:Y:S02]  /*2cd0*/  ISETP.GT.AND P0, PT, R17, R54, PT ;  /* 0x000000361100720c */ /* 0x000fe40003f04270 */
[----:B------:R-:W-:Y:S02]  /*2ce0*/  VIMNMX R66, PT, PT, R66, R37, !PT ;  /* 0x0000002542427248 */ /* 0x000fe40007fe0100 */
[----:B------:R-:W-:Y:S02]  /*2cf0*/  SEL R20, R20, 0xffff4afc, P3 ;  /* 0xffff4afc14147807 */ /* 0x000fe40001800000 */
[----:B------:R-:W-:-:S02]  /*2d00*/  VIMNMX R70, PT, PT, R70, R73, !PT ;  /* 0x0000004946467248 */ /* 0x000fc40007fe0100 */
[----:B------:R-:W-:Y:S02]  /*2d10*/  SEL R37, R24, 0xffff4afc, P2 ;  /* 0xffff4afc18257807 */ /* 0x000fe40001000000 */
[----:B------:R-:W-:Y:S02]  /*2d20*/  SEL R65, R60, R65, P0 ;  /* 0x000000413c417207 */ /* 0x000fe40000000000 */
[----:B------:R-:W-:Y:S02]  /*2d30*/  ISETP.GT.AND P4, PT, R20, R63, PT ;  /* 0x0000003f1400720c */ /* 0x000fe40003f84270 */
[----:B------:R-:W-:Y:S02]  /*2d40*/  ISETP.GT.AND P0, PT, R39, R70, PT ;  /* 0x000000462700720c */ /* 0x000fe40003f04270 */
[----:B------:R-:W-:Y:S02]  /*2d50*/  VIMNMX R63, PT, PT, R63, R20, !PT ;  /* 0x000000143f3f7248 */ /* 0x000fe40007fe0100 */
[----:B------:R-:W-:-:S02]  /*2d60*/  SEL R61, R60, R61, P1 ;  /* 0x0000003d3c3d7207 */ /* 0x000fc40000800000 */
[----:B------:R-:W-:Y:S02]  /*2d70*/  VIMNMX R70, PT, PT, R70, R39, !PT ;  /* 0x0000002746467248 */ /* 0x000fe40007fe0100 */
[----:B------:R-:W-:Y:S02]  /*2d80*/  VIMNMX R67, PT, PT, R67, R36, !PT ;  /* 0x0000002443437248 */ /* 0x000fe40007fe0100 */
[----:B------:R-:W-:Y:S02]  /*2d90*/  ISETP.GT.AND P1, PT, R37, R38, PT ;  /* 0x000000262500720c */ /* 0x000fe40003f24270 */
[----:B------:R-:W-:Y:S02]  /*2da0*/  VIMNMX R20, PT, PT, R38, R37, !PT ;  /* 0x0000002526147248 */ /* 0x000fe40007fe0100 */
[----:B------:R-:W0:Y:S01]  /*2db0*/  LDS.128 R36, [R3+0x500] ;  /* 0x0005000003247984 */ /* 0x000e220000000c00 */
[--C-:B------:R-:W-:Y:S02]  /*2dc0*/  IMAD.IADD R24, R28, 0x1, R18.reuse ;  /* 0x000000011c187824 */ /* 0x100fe400078e0212 */
[----:B------:R-:W-:-:S03]  /*2dd0*/  IMAD.IADD R18, R32, 0x1, R18 ;  /* 0x0000000120127824 */ /* 0x000fc600078e0212 */
[----:B------:R-:W-:Y:S02]  /*2de0*/  SEL R24, R24, 0xffff4afc, P6 ;  /* 0xffff4afc18187807 */ /* 0x000fe40003000000 */
[----:B------:R-:W-:Y:S01]  /*2df0*/  SEL R18, R18, 0xffff4afc, P5 ;  /* 0xffff4afc12127807 */ /* 0x000fe20002800000 */
[----:B------:R-:W-:Y:S01]  /*2e00*/  IMAD.IADD R28, R28, 0x1, R19 ;  /* 0x000000011c1c7824 */ /* 0x000fe200078e0213 */
[----:B------:R-:W-:Y:S02]  /*2e10*/  VIMNMX R58, PT, PT, R58, R75, !PT ;  /* 0x0000004b3a3a7248 */ /* 0x000fe40007fe0100 */
[----:B------:R-:W-:Y:S02]  /*2e20*/  SEL R75, R24, 0xffff4afc, P3 ;  /* 0xffff4afc184b7807 */ /* 0x000fe40001800000 */
[----:B------:R-:W-:Y:S02]  /*2e30*/  SEL R73, R18, 0xffff4afc, P3 ;  /* 0xffff4afc12497807 */ /* 0x000fe40001800000 */
[----:B------:R-:W-:-:S02]  /*2e40*/  ISETP.GT.AND P3, PT, R72, R49, PT ;  /* 0x000000314800720c */ /* 0x000fc40003f64270 */
[----:B------:R-:W-:Y:S02]  /*2e50*/  SEL R28, R28, 0xffff4afc, P6 ;  /* 0xffff4afc1c1c7807 */ /* 0x000fe40003000000 */
[----:B------:R-:W-:Y:S02]  /*2e60*/  ISETP.GT.AND P6, PT, R71, R48, PT ;  /* 0x000000304700720c */ /* 0x000fe40003fc4270 */
[----:B------:R-:W-:Y:S02]  /*2e70*/  VIMNMX R74, PT, PT, R55, R74, !PT ;  /* 0x0000004a374a7248 */ /* 0x000fe40007fe0100 */
[----:B------:R-:W-:Y:S02]  /*2e80*/  VIMNMX R54, PT, PT, R54, R17, !PT ;  /* 0x0000001136367248 */ /* 0x000fe40007fe0100 */
[----:B------:R-:W-:Y:S01]  /*2e90*/  SEL R55, R60, R46, P3 ;  /* 0x0000002e3c377207 */ /* 0x000fe20001800000 */
[----:B------:R-:W-:Y:S01]  /*2ea0*/  IMAD.IADD R19, R32, 0x1, R19 ;  /* 0x0000000120137824 */ /* 0x000fe200078e0213 */
[----:B------:R-:W-:-:S02]  /*2eb0*/  ISETP.NE.AND P3, PT, R21, -0xb504, PT ;  /* 0xffff4afc1500780c */ /* 0x000fc40003f65270 */
[----:B------:R-:W-:Y:S02]  /*2ec0*/  VIMNMX R48, PT, PT, R48, R71, !PT ;  /* 0x0000004730307248 */ /* 0x000fe40007fe0100 */
[C---:B------:R-:W-:Y:S02]  /*2ed0*/  SEL R71, R60.reuse, R52, P6 ;  /* 0x000000343c477207 */ /* 0x040fe40003000000 */
[----:B------:R-:W-:Y:S02]  /*2ee0*/  ISETP.GT.AND P6, PT, R73, R58, PT ;  /* 0x0000003a4900720c */ /* 0x000fe40003fc4270 */
[----:B------:R-:W-:Y:S01]  /*2ef0*/  SEL R47, R60, R47, P4 ;  /* 0x0000002f3c2f7207 */ /* 0x000fe20002000000 */
[C---:B0-----:R-:W-:Y:S01]  /*2f00*/  IMAD.IADD R17, R36.reuse, 0x1, R21 ;  /* 0x0000000124117824 */ /* 0x041fe200078e0215 */
[C---:B------:R-:W-:Y:S01]  /*2f10*/  ISETP.NE.AND P4, PT, R36.reuse, -0xb504, PT ;  /* 0xffff4afc2400780c */ /* 0x040fe20003f85270 */
[----:B------:R-:W-:Y:S01]  /*2f20*/  IMAD.IADD R18, R36, 0x1, R25 ;  /* 0x0000000124127824 */ /* 0x000fe200078e0219 */
[----:B------:R-:W-:-:S02]  /*2f30*/  SEL R19, R19, 0xffff4afc, P5 ;  /* 0xffff4afc13137807 */ /* 0x000fc40002800000 */
[----:B------:R-:W-:Y:S02]  /*2f40*/  SEL R17, R17, 0xffff4afc, P3 ;  /* 0xffff4afc11117807 */ /* 0x000fe40001800000 */
[----:B------:R-:W-:Y:S02]  /*2f50*/  SEL R28, R28, 0xffff4afc, P2 ;  /* 0xffff4afc1c1c7807 */ /* 0x000fe40001000000 */
[----:B------:R-:W-:Y:S02]  /*2f60*/  SEL R45, R60, R45, P6 ;  /* 0x0000002d3c2d7207 */ /* 0x000fe40003000000 */
[----:B------:R-:W-:Y:S02]  /*2f70*/  SEL R17, R17, 0xffff4afc, P4 ;  /* 0xffff4afc11117807 */ /* 0x000fe40002000000 */
[----:B------:R-:W-:Y:S02]  /*2f80*/  ISETP.NE.AND P6, PT, R25, -0xb504, PT ;  /* 0xffff4afc1900780c */ /* 0x000fe40003fc5270 */
[----:B------:R-:W-:-:S02]  /*2f90*/  VIMNMX R56, PT, PT, R56, R77, !PT ;  /* 0x0000004d38387248 */ /* 0x000fc40007fe0100 */
[----:B------:R-:W-:Y:S02]  /*2fa0*/  SEL R19, R19, 0xffff4afc, P2 ;  /* 0xffff4afc13137807 */ /* 0x000fe40001000000 */
[----:B------:R-:W-:Y:S02]  /*2fb0*/  ISETP.GT.AND P2, PT, R28, R59, PT ;  /* 0x0000003b1c00720c */ /* 0x000fe40003f44270 */
[----:B------:R-:W-:Y:S02]  /*2fc0*/  SEL R43, R60, R43, P0 ;  /* 0x0000002b3c2b7207 */ /* 0x000fe40000000000 */
[----:B------:R-:W-:Y:S02]  /*2fd0*/  ISETP.GT.AND P0, PT, R17, R62, PT ;  /* 0x0000003e1100720c */ /* 0x000fe40003f04270 */
[----:B------:R-:W-:Y:S01]  /*2fe0*/  SEL R18, R18, 0xffff4afc, P6 ;  /* 0xffff4afc12127807 */ /* 0x000fe20003000000 */
[----:B------:R-:W-:Y:S01]  /*2ff0*/  VIADD R32, R2, 0x5 ;  /* 0x0000000502207836 */ /* 0x000fe20000000000 */
[----:B------:R-:W-:-:S02]  /*3000*/  ISETP.GT.AND P5, PT, R75, R56, PT ;  /* 0x000000384b00720c */ /* 0x000fc40003fa4270 */
[----:B------:R-:W-:Y:S01]  /*3010*/  VIMNMX R62, PT, PT, R62, R17, !PT ;  /* 0x000000113e3e7248 */ /* 0x000fe20007fe0100 */
[----:B------:R-:W-:Y:S01]  /*3020*/  IMAD.IADD R17, R36, 0x1, R29 ;  /* 0x0000000124117824 */ /* 0x000fe200078e021d */
[----:B------:R-:W-:Y:S01]  /*3030*/  VIMNMX R56, PT, PT, R56, R75, !PT ;  /* 0x0000004b38387248 */ /* 0x000fe20007fe0100 */
[----:B------:R-:W-:Y:S01]  /*3040*/  IMAD.IADD R36, R36, 0x1, R33 ;  /* 0x0000000124247824 */ /* 0x000fe200078e0221 */
[----:B------:R-:W-:Y:S02]  /*3050*/  VIMNMX R58, PT, PT, R58, R73, !PT ;  /* 0x000000493a3a7248 */ /* 0x000fe40007fe0100 */
[C---:B------:R-:W-:Y:S02]  /*3060*/  SEL R73, R60.reuse, R50, P1 ;  /* 0x000000323c497207 */ /* 0x040fe40000800000 */
[----:B------:R-:W-:Y:S02]  /*3070*/  SEL R75, R60, R44, P2 ;  /* 0x0000002c3c4b7207 */ /* 0x000fe40001000000 */
[----:B------:R-:W-:-:S02]  /*3080*/  ISETP.NE.AND P1, PT, R29, -0xb504, PT ;  /* 0xffff4afc1d00780c */ /* 0x000fc40003f25270 */
[----:B------:R-:W-:Y:S02]  /*3090*/  SEL R18, R18, 0xffff4afc, P4 ;  /* 0xffff4afc12127807 */ /* 0x000fe40002000000 */
[----:B------:R-:W-:Y:S02]  /*30a0*/  ISETP.NE.AND P2, PT, R33, -0xb504, PT ;  /* 0xffff4afc2100780c */ /* 0x000fe40003f45270 */
[----:B------:R-:W-:Y:S02]  /*30b0*/  SEL R53, R60, R53, P5 ;  /* 0x000000353c357207 */ /* 0x000fe40002800000 */
[----:B------:R-:W-:Y:S02]  /*30c0*/  ISETP.GT.AND P5, PT, R19, R64, PT ;  /* 0x000000401300720c */ /* 0x000fe40003fa4270 */
[----:B------:R-:W-:Y:S02]  /*30d0*/  VIMNMX R64, PT, PT, R64, R19, !PT ;  /* 0x0000001340407248 */ /* 0x000fe40007fe0100 */
[----:B------:R-:W-:Y:S01]  /*30e0*/  SEL R24, R32, R16, P0 ;  /* 0x0000001020187207 */ /* 0x000fe20000000000 */
[----:B------:R-:W-:Y:S01]  /*30f0*/  IMAD.IADD R16, R37, 0x1, R21 ;  /* 0x0000000125107824 */ /* 0x000fe200078e0215 */
[----:B------:R-:W-:-:S02]  /*3100*/  ISETP.GT.AND P0, PT, R18, R67, PT ;  /* 0x000000431200720c */ /* 0x000fc40003f04270 */
[----:B------:R-:W-:Y:S02]  /*3110*/  SEL R17, R17, 0xffff4afc, P1 ;  /* 0xffff4afc11117807 */ /* 0x000fe40000800000 */
[----:B------:R-:W-:Y:S02]  /*3120*/  SEL R19, R36, 0xffff4afc, P2 ;  /* 0xffff4afc24137807 */ /* 0x000fe40001000000 */
[----:B------:R-:W-:Y:S02]  /*3130*/  VIMNMX R59, PT, PT, R59, R28, !PT ;  /* 0x0000001c3b3b7248 */ /* 0x000fe40007fe0100 */
[----:B------:R-:W-:Y:S02]  /*3140*/  SEL R41, R32, R41, P0 ;  /* 0x0000002920297207 */ /* 0x000fe40000000000 */
[----:B------:R-:W-:Y:S01]  /*3150*/  SEL R28, R17, 0xffff4afc, P4 ;  /* 0xffff4afc111c7807 */ /* 0x000fe20002000000 */
[----:B------:R-:W-:Y:S01]  /*3160*/  IMAD.IADD R17, R37, 0x1, R25 ;  /* 0x0000000125117824 */ /* 0x000fe200078e0219 */
[----:B------:R-:W-:-:S02]  /*3170*/  SEL R19, R19, 0xffff4afc, P4 ;  /* 0xffff4afc13137807 */ /* 0x000fc40002000000 */
[----:B------:R-:W-:Y:S02]  /*3180*/  ISETP.NE.AND P0, PT, R37, -0xb504, PT ;  /* 0xffff4afc2500780c */ /* 0x000fe40003f05270 */
[----:B------:R-:W-:Y:S02]  /*3190*/  SEL R16, R16, 0xffff4afc, P3 ;  /* 0xffff4afc10107807 */ /* 0x000fe40001800000 */
[----:B------:R-:W-:Y:S01]  /*31a0*/  VIMNMX R67, PT, PT, R67, R18, !PT ;  /* 0x0000001243437248 */ /* 0x000fe20007fe0100 */
[----:B------:R-:W-:Y:S01]  /*31b0*/  IMAD.IADD R18, R37, 0x1, R29 ;  /* 0x0000000125127824 */ /* 0x000fe200078e021d */
[----:B------:R-:W-:Y:S01]  /*31c0*/  ISETP.GT.AND P4, PT, R19, R74, PT ;  /* 0x0000004a1300720c */ /* 0x000fe20003f84270 */
[----:B------:R-:W-:Y:S01]  /*31d0*/  IMAD.IADD R37, R37, 0x1, R33 ;  /* 0x0000000125257824 */ /* 0x000fe200078e0221 */
[----:B------:R-:W-:Y:S02]  /*31e0*/  VIMNMX R69, PT, PT, R69, R76, !PT ;  /* 0x0000004c45457248 */ /* 0x000fe40007fe0100 */
[----:B------:R-:W-:-:S02]  /*31f0*/  SEL R16, R16, 0xffff4afc, P0 ;  /* 0xffff4afc10107807 */ /* 0x000fc40000000000 */
[----:B------:R-:W-:Y:S02]  /*3200*/  SEL R17, R17, 0xffff4afc, P6 ;  /* 0xffff4afc11117807 */ /* 0x000fe40003000000 */
[----:B------:R-:W-:Y:S02]  /*3210*/  SEL R42, R32, R42, P4 ;  /* 0x0000002a202a7207 */ /* 0x000fe40002000000 */
[----:B------:R-:W-:Y:S02]  /*3220*/  SEL R18, R18, 0xffff4afc, P1 ;  /* 0xffff4afc12127807 */ /* 0x000fe40000800000 */
[----:B------:R-:W-:Y:S02]  /*3230*/  ISETP.GT.AND P4, PT, R16, R69, PT ;  /* 0x000000451000720c */ /* 0x000fe40003f84270 */
[----:B------:R-:W-:Y:S02]  /*3240*/  SEL R17, R17, 0xffff4afc, P0 ;  /* 0xffff4afc11117807 */ /* 0x000fe40000000000 */
[----:B------:R-:W-:-:S02]  /*3250*/  SEL R36, R37, 0xffff4afc, P2 ;  /* 0xffff4afc25247807 */ /* 0x000fc40001000000 */
[----:B------:R-:W-:Y:S01]  /*3260*/  SEL R37, R18, 0xffff4afc, P0 ;  /* 0xffff4afc12257807 */ /* 0x000fe20000000000 */
[----:B------:R-:W-:Y:S01]  /*3270*/  IMAD.IADD R18, R38, 0x1, R25 ;  /* 0x0000000126127824 */ /* 0x000fe200078e0219 */
[----:B------:R-:W-:Y:S02]  /*3280*/  SEL R51, R32, R51, P4 ;  /* 0x0000003320337207 */ /* 0x000fe40002000000 */
[----:B------:R-:W-:Y:S02]  /*3290*/  ISETP.GT.AND P4, PT, R17, R66, PT ;  /* 0x000000421100720c */ /* 0x000fe40003f84270 */
[----:B------:R-:W-:Y:S02]  /*32a0*/  SEL R36, R36, 0xffff4afc, P0 ;  /* 0xffff4afc24247807 */ /* 0x000fe40000000000 */
[----:B------:R-:W-:Y:S02]  /*32b0*/  SEL R57, R32, R57, P4 ;  /* 0x0000003920397207 */ /* 0x000fe40002000000 */
[----:B------:R-:W-:-:S02]  /*32c0*/  SEL R18, R18, 0xffff4afc, P6 ;  /* 0xffff4afc12127807 */ /* 0x000fc40003000000 */
[----:B------:R-:W-:Y:S02]  /*32d0*/  ISETP.NE.AND P4, PT, R38, -0xb504, PT ;  /* 0xffff4afc2600780c */ /* 0x000fe40003f85270 */
[----:B------:R-:W-:Y:S02]  /*32e0*/  ISETP.GT.AND P0, PT, R36, R54, PT ;  /* 0x000000362400720c */ /* 0x000fe40003f04270 */
[----:B------:R-:W-:Y:S02]  /*32f0*/  VIMNMX R54, PT, PT, R54, R36, !PT ;  /* 0x0000002436367248 */ /* 0x000fe40007fe0100 */
[----:B------:R-:W-:Y:S02]  /*3300*/  VIMNMX R74, PT, PT, R74, R19, !PT ;  /* 0x000000134a4a7248 */ /* 0x000fe40007fe0100 */
[----:B------:R-:W-:Y:S02]  /*3310*/  VIMNMX R69, PT, PT, R69, R16, !PT ;  /* 0x0000001045457248 */ /* 0x000fe40007fe0100 */
[----:B------:R-:W-:-:S02]  /*3320*/  VIMNMX R66, PT, PT, R66, R17, !PT ;  /* 0x0000001142427248 */ /* 0x000fc40007fe0100 */
[----:B------:R-:W-:Y:S01]  /*3330*/  SEL R36, R18, 0xffff4afc, P4 ;  /* 0xffff4afc12247807 */ /* 0x000fe20002000000 */
[----:B------:R-:W-:Y:S01]  /*3340*/  IMAD.IADD R44, R38, 0x1, R21 ;  /* 0x00000001262c7824 */ /* 0x000fe200078e0215 */
[----:B------:R-:W0:Y:S04]  /*3350*/  LDS.128 R16, [R3+0x600] ;  /* 0x0006000003107984 */ /* 0x000e280000000c00 */
[----:B------:R-:W-:-:S04]  /*3360*/  SEL R44, R44, 0xffff4afc, P3 ;  /* 0xffff4afc2c2c7807 */ /* 0x000fc80001800000 */
[----:B------:R-:W-:Y:S01]  /*3370*/  SEL R77, R44, 0xffff4afc, P4 ;  /* 0xffff4afc2c4d7807 */ /* 0x000fe20002000000 */
[----:B------:R-:W-:Y:S01]  /*3380*/  IMAD.IADD R44, R38, 0x1, R29 ;  /* 0x00000001262c7824 */ /* 0x000fe200078e021d */
[----:B------:R-:W-:Y:S01]  /*3390*/  SEL R65, R32, R65, P0 ;  /* 0x0000004120417207 */ /* 0x000fe20000000000 */
[--C-:B------:R-:W-:Y:S01]  /*33a0*/  IMAD.IADD R38, R38, 0x1, R33.reuse ;  /* 0x0000000126267824 */ /* 0x100fe200078e0221 */
[----:B------:R-:W-:Y:S01]  /*33b0*/  ISETP.GT.AND P0, PT, R77, R68, PT ;  /* 0x000000444d00720c */ /* 0x000fe20003f04270 */
[C---:B------:R-:W-:Y:S01]  /*33c0*/  IMAD.IADD R33, R39.reuse, 0x1, R33 ;  /* 0x0000000127217824 */ /* 0x040fe200078e0221 */
[----:B------:R-:W-:Y:S01]  /*33d0*/  SEL R44, R44, 0xffff4afc, P1 ;  /* 0xffff4afc2c2c7807 */ /* 0x000fe20000800000 */
[C---:B------:R-:W-:Y:S01]  /*33e0*/  IMAD.IADD R25, R39.reuse, 0x1, R25 ;  /* 0x0000000127197824 */ /* 0x040fe200078e0219 */
[----:B------:R-:W-:Y:S01]  /*33f0*/  SEL R38, R38, 0xffff4afc, P2 ;  /* 0xffff4afc26267807 */ /* 0x000fe20001000000 */
[----:B------:R-:W-:Y:S01]  /*3400*/  IMAD.IADD R29, R39, 0x1, R29 ;  /* 0x00000001271d7824 */ /* 0x000fe200078e021d */
[----:B------:R-:W-:-:S02]  /*3410*/  VIMNMX R49, PT, PT, R49, R72, !PT ;  /* 0x0000004831317248 */ /* 0x000fc40007fe0100 */
[----:B------:R-:W-:Y:S01]  /*3420*/  SEL R61, R32, R61, P0 ;  /* 0x0000003d203d7207 */ /* 0x000fe20000000000 */
[C---:B------:R-:W-:Y:S01]  /*3430*/  IMAD.IADD R21, R39.reuse, 0x1, R21 ;  /* 0x0000000127157824 */ /* 0x040fe200078e0215 */
[----:B------:R-:W-:Y:S02]  /*3440*/  ISETP.NE.AND P0, PT, R39, -0xb504, PT ;  /* 0xffff4afc2700780c */ /* 0x000fe40003f05270 */
[----:B------:R-:W-:Y:S02]  /*3450*/  SEL R33, R33, 0xffff4afc, P2 ;  /* 0xffff4afc21217807 */ /* 0x000fe40001000000 */
[----:B------:R-:W-:Y:S02]  /*3460*/  VIMNMX R68, PT, PT, R68, R77, !PT ;  /* 0x0000004d44447248 */ /* 0x000fe40007fe0100 */
[----:B------:R-:W-:Y:S02]  /*3470*/  SEL R77, R44, 0xffff4afc, P4 ;  /* 0xffff4afc2c4d7807 */ /* 0x000fe40002000000 */
[----:B------:R-:W-:-:S02]  /*3480*/  SEL R39, R38, 0xffff4afc, P4 ;  /* 0xffff4afc26277807 */ /* 0x000fc40002000000 */
[----:B------:R-:W-:Y:S02]  /*3490*/  SEL R25, R25, 0xffff4afc, P6 ;  /* 0xffff4afc19197807 */ /* 0x000fe40003000000 */
[----:B------:R-:W-:Y:S02]  /*34a0*/  ISETP.GT.AND P4, PT, R28, R49, PT ;  /* 0x000000311c00720c */ /* 0x000fe40003f84270 */
[----:B------:R-:W-:Y:S02]  /*34b0*/  VIMNMX R49, PT, PT, R49, R28, !PT ;  /* 0x0000001c31317248 */ /* 0x000fe40007fe0100 */
[----:B------:R-:W-:Y:S02]  /*34c0*/  SEL R33, R33, 0xffff4afc, P0 ;  /* 0xffff4afc21217807 */ /* 0x000fe40000000000 */
[----:B------:R-:W-:Y:S02]  /*34d0*/  SEL R28, R29, 0xffff4afc, P1 ;  /* 0xffff4afc1d1c7807 */ /* 0x000fe40000800000 */
[----:B------:R-:W-:-:S02]  /*34e0*/  SEL R29, R25, 0xffff4afc, P0 ;  /* 0xffff4afc191d7807 */ /* 0x000fc40000000000 */
[----:B------:R-:W-:Y:S02]  /*34f0*/  SEL R25, R32, R55, P4 ;  /* 0x0000003720197207 */ /* 0x000fe40002000000 */
[----:B------:R-:W-:Y:S02]  /*3500*/  SEL R21, R21, 0xffff4afc, P3 ;  /* 0xffff4afc15157807 */ /* 0x000fe40001800000 */
[----:B------:R-:W-:Y:S02]  /*3510*/  ISETP.GT.AND P4, PT, R33, R64, PT ;  /* 0x000000402100720c */ /* 0x000fe40003f84270 */
[----:B------:R-:W-:Y:S02]  /*3520*/  ISETP.GT.AND P3, PT, R37, R48, PT ;  /* 0x000000302500720c */ /* 0x000fe40003f64270 */
[----:B------:R-:W-:Y:S02]  /*3530*/  ISETP.GT.AND P6, PT, R36, R63, PT ;  /* 0x0000003f2400720c */ /* 0x000fe40003fc4270 */
[----:B------:R-:W-:-:S02]  /*3540*/  SEL R21, R21, 0xffff4afc, P0 ;  /* 0xffff4afc15157807 */ /* 0x000fc40000000000 */
[----:B------:R-:W-:Y:S02]  /*3550*/  SEL R28, R28, 0xffff4afc, P0 ;  /* 0xffff4afc1c1c7807 */ /* 0x000fe40000000000 */
[C---:B------:R-:W-:Y:S02]  /*3560*/  SEL R71, R32.reuse, R71, P3 ;  /* 0x0000004720477207 */ /* 0x040fe40001800000 */
[----:B------:R-:W-:Y:S02]  /*3570*/  SEL R47, R32, R47, P6 ;  /* 0x0000002f202f7207 */ /* 0x000fe40003000000 */
[----:B------:R-:W-:Y:S02]  /*3580*/  ISETP.GT.AND P1, PT, R77, R56, PT ;  /* 0x000000384d00720c */ /* 0x000fe40003f24270 */
[----:B------:R-:W-:Y:S02]  /*3590*/  ISETP.GT.AND P2, PT, R39, R58, PT ;  /* 0x0000003a2700720c */ /* 0x000fe40003f44270 */
[----:B------:R-:W-:-:S02]  /*35a0*/  ISETP.GT.AND P0, PT, R21, R70, PT ;  /* 0x000000461500720c */ /* 0x000fc40003f04270 */
[----:B------:R-:W-:Y:S02]  /*35b0*/  ISETP.GT.AND P3, PT, R29, R20, PT ;  /* 0x000000141d00720c */ /* 0x000fe40003f64270 */
[----:B------:R-:W-:Y:S02]  /*35c0*/  ISETP.GT.AND P6, PT, R28, R59, PT ;  /* 0x0000003b1c00720c */ /* 0x000fe40003fc4270 */
[----:B------:R-:W-:Y:S01]  /*35d0*/  VIMNMX R63, PT, PT, R63, R36, !PT ;  /* 0x000000243f3f7248 */ /* 0x000fe20007fe0100 */
[----:B0-----:R-:W-:Y:S01]  /*35e0*/  IMAD.IADD R36, R16, 0x1, R22 ;  /* 0x0000000110247824 */ /* 0x001fe200078e0216 */
[C---:B------:R-:W-:Y:S02]  /*35f0*/  SEL R53, R32.reuse, R53, P1 ;  /* 0x0000003520357207 */ /* 0x040fe40000800000 */
[C---:B------:R-:W-:Y:S02]  /*3600*/  SEL R45, R32.reuse, R45, P2 ;  /* 0x0000002d202d7207 */ /* 0x040fe40001000000 */
[----:B------:R-:W-:-:S02]  /*3610*/  SEL R43, R32, R43, P0 ;  /* 0x0000002b202b7207 */ /* 0x000fc40000000000 */
[C---:B------:R-:W-:Y:S02]  /*3620*/  SEL R73, R32.reuse, R73, P3 ;  /* 0x0000004920497207 */ /* 0x040fe40001800000 */
[----:B------:R-:W-:Y:S02]  /*3630*/  SEL R75, R32, R75, P6 ;  /* 0x0000004b204b7207 */ /* 0x000fe40003000000 */
[----:B------:R-:W-:Y:S02]  /*3640*/  @!P4 SEL R32, R60, R40, P5 ;  /* 0x000000283c20c207 */ /* 0x000fe40002800000 */
[----:B------:R-:W-:Y:S02]  /*3650*/  ISETP.NE.AND P5, PT, R22, -0xb504, PT ;  /* 0xffff4afc1600780c */ /* 0x000fe40003fa5270 */
[----:B------:R-:W-:Y:S01]  /*3660*/  VIMNMX R58, PT, PT, R58, R39, !PT ;  /* 0x000000273a3a7248 */ /* 0x000fe20007fe0100 */
[C---:B------:R-:W-:Y:S01]  /*3670*/  IMAD.IADD R39, R16.reuse, 0x1, R26 ;  /* 0x0000000110277824 */ /* 0x040fe200078e021a */
[----:B------:R-:W-:-:S02]  /*3680*/  ISETP.NE.AND P1, PT, R16, -0xb504, PT ;  /* 0xffff4afc1000780c */ /* 0x000fc40003f25270 */
[----:B------:R-:W-:Y:S02]  /*3690*/  SEL R36, R36, 0xffff4afc, P5 ;  /* 0xffff4afc24247807 */ /* 0x000fe40002800000 */
[----:B------:R-:W-:Y:S01]  /*36a0*/  ISETP.NE.AND P4, PT, R26, -0xb504, PT ;  /* 0xffff4afc1a00780c */ /* 0x000fe20003f85270 */
[----:B------:R-:W-:Y:S01]  /*36b0*/  IMAD.IADD R40, R16, 0x1, R30 ;  /* 0x0000000110287824 */ /* 0x000fe200078e021e */
[----:B------:R-:W-:Y:S02]  /*36c0*/  VIMNMX R56, PT, PT, R56, R77, !PT ;  /* 0x0000004d38387248 */ /* 0x000fe40007fe0100 */
[----:B------:R-:W-:Y:S02]  /*36d0*/  ISETP.NE.AND P0, PT, R30, -0xb504, PT ;  /* 0xffff4afc1e00780c */ /* 0x000fe40003f05270 */
[----:B------:R-:W-:Y:S02]  /*36e0*/  SEL R77, R36, 0xffff4afc, P1 ;  /* 0xffff4afc244d7807 */ /* 0x000fe40000800000 */
[----:B------:R-:W-:Y:S01]  /*36f0*/  VIMNMX R70, PT, PT, R70, R21, !PT ;  /* 0x0000001546467248 */ /* 0x000fe20007fe0100 */
[----:B------:R-:W-:Y:S01]  /*3700*/  IMAD.IADD R21, R17, 0x1, R22 ;  /* 0x0000000111157824 */ /* 0x000fe200078e0216 */
[----:B------:R-:W-:Y:S01]  /*3710*/  SEL R39, R39, 0xffff4afc, P4 ;  /* 0xffff4afc27277807 */ /* 0x000fe20002000000 */
[----:B------:R-:W-:Y:S01]  /*3720*/  VIADD R36, R2, 0x6 ;  /* 0x0000000602247836 */ /* 0x000fe20000000000 */
[----:B------:R-:W-:Y:S01]  /*3730*/  SEL R44, R40, 0xffff4afc, P0 ;  /* 0xffff4afc282c7807 */ /* 0x000fe20000000000 */
[----:B------:R-:W-:Y:S01]  /*3740*/  IMAD.IADD R16, R16, 0x1, R34 ;  /* 0x0000000110107824 */ /* 0x000fe200078e0222 */
[----:B------:R-:W-:-:S02]  /*3750*/  ISETP.GT.AND P2, PT, R77, R62, PT ;  /* 0x0000003e4d00720c */ /* 0x000fc40003f44270 */
[----:B------:R-:W-:Y:S02]  /*3760*/  ISETP.NE.AND P3, PT, R34, -0xb504, PT ;  /* 0xffff4afc2200780c */ /* 0x000fe40003f65270 */
[----:B------:R-:W-:Y:S02]  /*3770*/  SEL R40, R39, 0xffff4afc, P1 ;  /* 0xffff4afc27287807 */ /* 0x000fe40000800000 */
[----:B------:R-:W-:Y:S02]  /*3780*/  SEL R39, R21, 0xffff4afc, P5 ;  /* 0xffff4afc15277807 */ /* 0x000fe40002800000 */
[----:B------:R-:W-:Y:S01]  /*3790*/  VIMNMX R20, PT, PT, R20, R29, !PT ;  /* 0x0000001d14147248 */ /* 0x000fe20007fe0100 */
[----:B------:R-:W-:Y:S01]  /*37a0*/  IMAD.IADD R29, R17, 0x1, R26 ;  /* 0x00000001111d7824 */ /* 0x000fe200078e021a */
[----:B------:R-:W-:Y:S02]  /*37b0*/  SEL R21, R36, R24, P2 ;  /* 0x0000001824157207 */ /* 0x000fe40001000000 */
[----:B------:R-:W-:-:S02]  /*37c0*/  SEL R16, R16, 0xffff4afc, P3 ;  /* 0xffff4afc10107807 */ /* 0x000fc40001800000 */
[----:B------:R-:W-:Y:S02]  /*37d0*/  ISETP.GT.AND P2, PT, R40, R67, PT ;  /* 0x000000432800720c */ /* 0x000fe40003f44270 */
[----:B------:R-:W-:Y:S02]  /*37e0*/  SEL R44, R44, 0xffff4afc, P1 ;  /* 0xffff4afc2c2c7807 */ /* 0x000fe40000800000 */
[----:B------:R-:W-:Y:S02]  /*37f0*/  ISETP.NE.AND P6, PT, R17, -0xb504, PT ;  /* 0xffff4afc1100780c */ /* 0x000fe40003fc5270 */
[----:B------:R-:W-:Y:S02]  /*3800*/  SEL R55, R16, 0xffff4afc, P1 ;  /* 0xffff4afc10377807 */ /* 0x000fe40000800000 */
[----:B------:R-:W-:Y:S02]  /*3810*/  SEL R41, R36, R41, P2 ;  /* 0x0000002924297207 */ /* 0x000fe40001000000 */
[----:B------:R-:W-:-:S02]  /*3820*/  SEL R29, R29, 0xffff4afc, P4 ;  /* 0xffff4afc1d1d7807 */ /* 0x000fc40002000000 */
[----:B------:R-:W-:Y:S02]  /*3830*/  ISETP.GT.AND P2, PT, R44, R49, PT ;  /* 0x000000312c00720c */ /* 0x000fe40003f44270 */
[----:B------:R-:W-:Y:S02]  /*3840*/  SEL R16, R39, 0xffff4afc, P6 ;  /* 0xffff4afc27107807 */ /* 0x000fe40003000000 */
[----:B------:R-:W-:Y:S01]  /*3850*/  ISETP.GT.AND P1, PT, R55, R74, PT ;  /* 0x0000004a3700720c */ /* 0x000fe20003f24270 */
[--C-:B------:R-:W-:Y:S01]  /*3860*/  IMAD.IADD R38, R18, 0x1, R22.reuse ;  /* 0x0000000112267824 */ /* 0x100fe200078e0216 */
[----:B------:R-:W-:Y:S01]  /*3870*/  VIMNMX R59, PT, PT, R59, R28, !PT ;  /* 0x0000001c3b3b7248 */ /* 0x000fe20007fe0100 */
[----:B------:R-:W-:Y:S01]  /*3880*/  IMAD.IADD R28, R19, 0x1, R22 ;  /* 0x00000001131c7824 */ /* 0x000fe200078e0216 */
[----:B------:R-:W-:Y:S02]  /*3890*/  SEL R39, R29, 0xffff4afc, P6 ;  /* 0xffff4afc1d277807 */ /* 0x000fe40003000000 */
[----:B------:R-:W-:Y:S01]  /*38a0*/  SEL R25, R36, R25, P2 ;  /* 0x0000001924197207 */ /* 0x000fe20001000000 */
[----:B------:R-:W-:Y:S01]  /*38b0*/  IMAD.IADD R22, R17, 0x1, R30 ;  /* 0x0000000111167824 */ /* 0x000fe200078e021e */
[----:B------:R-:W-:-:S02]  /*38c0*/  ISETP.GT.AND P2, PT, R16, R69, PT ;  /* 0x000000451000720c */ /* 0x000fc40003f44270 */
[----:B------:R-:W-:Y:S01]  /*38d0*/  SEL R29, R36, R42, P1 ;  /* 0x0000002a241d7207 */ /* 0x000fe20000800000 */
[--C-:B------:R-:W-:Y:S01]  /*38e0*/  IMAD.IADD R17, R17, 0x1, R34.reuse ;  /* 0x0000000111117824 */ /* 0x100fe200078e0222 */
[----:B------:R-:W-:Y:S01]  /*38f0*/  ISETP.GT.AND P1, PT, R39, R66, PT ;  /* 0x000000422700720c */ /* 0x000fe20003f24270 */
[----:B------:R-:W-:Y:S01]  /*3900*/  IMAD.IADD R24, R18, 0x1, R34 ;  /* 0x0000000112187824 */ /* 0x000fe200078e0222 */
[----:B------:R-:W-:Y:S01]  /*3910*/  VIMNMX R48, PT, PT, R48, R37, !PT ;  /* 0x0000002530307248 */ /* 0x000fe20007fe0100 */
[----:B------:R-:W-:Y:S01]  /*3920*/  IMAD.IADD R37, R18, 0x1, R26 ;  /* 0x0000000112257824 */ /* 0x000fe200078e021a */
[----:B------:R-:W-:Y:S01]  /*3930*/  VIMNMX R64, PT, PT, R64, R33, !PT ;  /* 0x0000002140407248 */ /* 0x000fe20007fe0100 */
[----:B------:R-:W-:Y:S01]  /*3940*/  IMAD.IADD R33, R18, 0x1, R30 ;  /* 0x0000000112217824 */ /* 0x000fe200078e021e */
[----:B------:R-:W-:Y:S02]  /*3950*/  SEL R51, R36, R51, P2 ;  /* 0x0000003324337207 */ /* 0x000fe40001000000 */
[----:B------:R-:W-:-:S02]  /*3960*/  ISETP.NE.AND P2, PT, R18, -0xb504, PT ;  /* 0xffff4afc1200780c */ /* 0x000fc40003f45270 */
[----:B------:R-:W-:Y:S01]  /*3970*/  SEL R18, R22, 0xffff4afc, P0 ;  /* 0xffff4afc16127807 */ /* 0x000fe20000000000 */
[C---:B------:R-:W-:Y:S01]  /*3980*/  IMAD.IADD R26, R19.reuse, 0x1, R26 ;  /* 0x00000001131a7824 */ /* 0x040fe200078e021a */
[----:B------:R-:W-:Y:S01]  /*3990*/  SEL R57, R36, R57, P1 ;  /* 0x0000003924397207 */ /* 0x000fe20000800000 */
[C---:B------:R-:W-:Y:S01]  /*39a0*/  IMAD.IADD R30, R19.reuse, 0x1, R30 ;  /* 0x00000001131e7824 */ /* 0x040fe200078e021e */
[C---:B------:R-:W-:Y:S01]  /*39b0*/  ISETP.NE.AND P1, PT, R19.reuse, -0xb504, PT ;  /* 0xffff4afc1300780c */ /* 0x040fe20003f25270 */
[----:B------:R-:W-:Y:S01]  /*39c0*/  IMAD.IADD R34, R19, 0x1, R34 ;  /* 0x0000000113227824 */ /* 0x000fe200078e0222 */
[----:B------:R-:W-:Y:S02]  /*39d0*/  SEL R19, R17, 0xffff4afc, P3 ;  /* 0xffff4afc11137807 */ /* 0x000fe40001800000 */
[----:B------:R-:W-:Y:S02]  /*39e0*/  SEL R17, R18, 0xffff4afc, P6 ;  /* 0xffff4afc12117807 */ /* 0x000fe40003000000 */
[----:B------:R-:W-:-:S02]  /*39f0*/  SEL R19, R19, 0xffff4afc, P6 ;  /* 0xffff4afc13137807 */ /* 0x000fc40003000000 */
[----:B------:R-:W-:Y:S02]  /*3a00*/  ISETP.GT.AND P6, PT, R17, R48, PT ;  /* 0x000000301100720c */ /* 0x000fe40003fc4270 */
[----:B------:R-:W-:Y:S02]  /*3a10*/  VIMNMX R69, PT, PT, R69, R16, !PT ;  /* 0x0000001045457248 */ /* 0x000fe40007fe0100 */
[----:B------:R-:W-:Y:S02]  /*3a20*/  SEL R71, R36, R71, P6 ;  /* 0x0000004724477207 */ /* 0x000fe40003000000 */
[----:B------:R-:W-:Y:S02]  /*3a30*/  ISETP.GT.AND P6, PT, R19, R54, PT ;  /* 0x000000361300720c */ /* 0x000fe40003fc4270 */
[----:B------:R-:W-:Y:S02]  /*3a40*/  VIMNMX R48, PT, PT, R48, R17, !PT ;  /* 0x0000001130307248 */ /* 0x000fe40007fe0100 */
[----:B------:R-:W-:-:S02]  /*3a50*/  VIMNMX R54, PT, PT, R54, R19, !PT ;  /* 0x0000001336367248 */ /* 0x000fc40007fe0100 */
[----:B------:R-:W0:Y:S01]  /*3a60*/  LDS.128 R16, [R3+0x700] ;  /* 0x0007000003107984 */ /* 0x000e220000000c00 */
[----:B------:R-:W-:Y:S02]  /*3a70*/  SEL R38, R38, 0xffff4afc, P5 ;  /* 0xffff4afc26267807 */ /* 0x000fe40002800000 */
[----:B------:R-:W-:Y:S02]  /*3a80*/  SEL R33, R33, 0xffff4afc, P0 ;  /* 0xffff4afc21217807 */ /* 0x000fe40000000000 */
[----:B------:R-:W-:Y:S02]  /*3a90*/  SEL R37, R37, 0xffff4afc, P4 ;  /* 0xffff4afc25257807 */ /* 0x000fe40002000000 */
[----:B------:R-:W-:Y:S02]  /*3aa0*/  SEL R24, R24, 0xffff4afc, P3 ;  /* 0xffff4afc18187807 */ /* 0x000fe40001800000 */
[----:B------:R-:W-:Y:S02]  /*3ab0*/  VIMNMX R66, PT, PT, R66, R39, !PT ;  /* 0x0000002742427248 */ /* 0x000fe40007fe0100 */
[----:B------:R-:W-:-:S02]  /*3ac0*/  SEL R39, R38, 0xffff4afc, P2 ;  /* 0xffff4afc26277807 */ /* 0x000fc40001000000 */
[----:B------:R-:W-:Y:S02]  /*3ad0*/  SEL R33, R33, 0xffff4afc, P2 ;  /* 0xffff4afc21217807 */ /* 0x000fe40001000000 */
[----:B------:R-:W-:Y:S02]  /*3ae0*/  SEL R38, R37, 0xffff4afc, P2 ;  /* 0xffff4afc25267807 */ /* 0x000fe40001000000 */
[----:B------:R-:W-:Y:S02]  /*3af0*/  SEL R28, R28, 0xffff4afc, P5 ;  /* 0xffff4afc1c1c7807 */ /* 0x000fe40002800000 */
[----:B------:R-:W-:Y:S02]  /*3b00*/  SEL R37, R24, 0xffff4afc, P2 ;  /* 0xffff4afc18257807 */ /* 0x000fe40001000000 */
[----:B------:R-:W-:Y:S02]  /*3b10*/  ISETP.GT.AND P2, PT, R33, R56, PT ;  /* 0x000000382100720c */ /* 0x000fe40003f44270 */
[----:B------:R-:W-:-:S02]  /*3b20*/  SEL R26, R26, 0xffff4afc, P4 ;  /* 0xffff4afc1a1a7807 */ /* 0x000fc40002000000 */
[----:B------:R-:W-:Y:S02]  /*3b30*/  VIMNMX R56, PT, PT, R56, R33, !PT ;  /* 0x0000002138387248 */ /* 0x000fe40007fe0100 */
[----:B------:R-:W-:Y:S02]  /*3b40*/  SEL R33, R28, 0xffff4afc, P1 ;  /* 0xffff4afc1c217807 */ /* 0x000fe40000800000 */
[----:B------:R-:W-:Y:S02]  /*3b50*/  ISETP.GT.AND P4, PT, R37, R58, PT ;  /* 0x0000003a2500720c */ /* 0x000fe40003f84270 */
[----:B------:R-:W-:Y:S02]  /*3b60*/  VIMNMX R58, PT, PT, R58, R37, !PT ;  /* 0x000000253a3a7248 */ /* 0x000fe40007fe0100 */
[----:B------:R-:W-:Y:S02]  /*3b70*/  SEL R37, R26, 0xffff4afc, P1 ;  /* 0xffff4afc1a257807 */ /* 0x000fe40000800000 */
[----:B------:R-:W-:-:S02]  /*3b80*/  ISETP.GT.AND P5, PT, R38, R63, PT ;  /* 0x0000003f2600720c */ /* 0x000fc40003fa4270 */
[----:B------:R-:W-:Y:S02]  /*3b90*/  SEL R30, R30, 0xffff4afc, P0 ;  /* 0xffff4afc1e1e7807 */ /* 0x000fe40000000000 */
[----:B------:R-:W-:Y:S02]  /*3ba0*/  ISETP.GT.AND P0, PT, R33, R70, PT ;  /* 0x000000462100720c */ /* 0x000fe40003f04270 */
[----:B------:R-:W-:Y:S02]  /*3bb0*/  VIMNMX R70, PT, PT, R70, R33, !PT ;  /* 0x0000002146467248 */ /* 0x000fe40007fe0100 */
[----:B------:R-:W-:Y:S02]  /*3bc0*/  SEL R34, R34, 0xffff4afc, P3 ;  /* 0xffff4afc22227807 */ /* 0x000fe40001800000 */
[----:B------:R-:W-:Y:S02]  /*3bd0*/  ISETP.GT.AND P3, PT, R37, R20, PT ;  /* 0x000000142500720c */ /* 0x000fe40003f64270 */
[----:B------:R-:W-:Y:S01]  /*3be0*/  VIMNMX R33, PT, PT, R20, R37, !PT ;  /* 0x0000002514217248 */ /* 0x000fe20007fe0100 */
[----:B0-----:R-:W-:Y:S01]  /*3bf0*/  IMAD.IADD R20, R16, 0x1, R23 ;  /* 0x0000000110147824 */ /* 0x001fe200078e0217 */
[----:B------:R-:W-:-:S02]  /*3c00*/  SEL R47, R36, R47, P5 ;  /* 0x0000002f242f7207 */ /* 0x000fc40002800000 */
[----:B------:R-:W-:Y:S01]  /*3c10*/  ISETP.NE.AND P5, PT, R23, -0xb504, PT ;  /* 0xffff4afc1700780c */ /* 0x000fe20003fa5270 */
[----:B------:R-:W-:Y:S01]  /*3c20*/  IMAD.IADD R24, R16, 0x1, R27 ;  /* 0x0000000110187824 */ /* 0x000fe200078e021b */
[C---:B------:R-:W-:Y:S02]  /*3c30*/  SEL R53, R36.reuse, R53, P2 ;  /* 0x0000003524357207 */ /* 0x040fe40001000000 */
[----:B------:R-:W-:Y:S02]  /*3c40*/  SEL R43, R36, R43, P0 ;  /* 0x0000002b242b7207 */ /* 0x000fe40000000000 */
[----:B------:R-:W-:Y:S02]  /*3c50*/  ISETP.NE.AND P2, PT, R27, -0xb504, PT ;  /* 0xffff4afc1b00780c */ /* 0x000fe40003f45270 */
[----:B------:R-:W-:Y:S02]  /*3c60*/  ISETP.NE.AND P0, PT, R16, -0xb504, PT ;  /* 0xffff4afc1000780c */ /* 0x000fe40003f05270 */
[----:B------:R-:W-:-:S02]  /*3c70*/  SEL R20, R20, 0xffff4afc, P5 ;  /* 0xffff4afc14147807 */ /* 0x000fc40002800000 */
[----:B------:R-:W-:Y:S02]  /*3c80*/  SEL R65, R36, R65, P6 ;  /* 0x0000004124417207 */ /* 0x000fe40003000000 */
[----:B------:R-:W-:Y:S01]  /*3c90*/  ISETP.GT.AND P6, PT, R39, R68, PT ;  /* 0x000000442700720c */ /* 0x000fe20003fc4270 */
[----:B------:R-:W-:Y:S01]  /*3ca0*/  IMAD.IADD R26, R16, 0x1, R31 ;  /* 0x00000001101a7824 */ /* 0x000fe200078e021f */
[----:B------:R-:W-:Y:S02]  /*3cb0*/  VIMNMX R74, PT, PT, R74, R55, !PT ;  /* 0x000000374a4a7248 */ /* 0x000fe40007fe0100 */
[----:B------:R-:W-:Y:S02]  /*3cc0*/  SEL R30, R30, 0xffff4afc, P1 ;  /* 0xffff4afc1e1e7807 */ /* 0x000fe40000800000 */
[----:B------:R-:W-:Y:S02]  /*3cd0*/  VIMNMX R62, PT, PT, R62, R77, !PT ;  /* 0x0000004d3e3e7248 */ /* 0x000fe40007fe0100 */
[----:B------:R-:W-:-:S02]  /*3ce0*/  SEL R45, R36, R45, P4 ;  /* 0x0000002d242d7207 */ /* 0x000fc40002000000 */
[----:B------:R-:W-:Y:S02]  /*3cf0*/  SEL R24, R24, 0xffff4afc, P2 ;  /* 0xffff4afc18187807 */ /* 0x000fe40001000000 */
[----:B------:R-:W-:Y:S02]  /*3d00*/  SEL R55, R20, 0xffff4afc, P0 ;  /* 0xffff4afc14377807 */ /* 0x000fe40000000000 */
[----:B------:R-:W-:Y:S02]  /*3d10*/  ISETP.NE.AND P4, PT, R31, -0xb504, PT ;  /* 0xffff4afc1f00780c */ /* 0x000fe40003f85270 */
[----:B------:R-:W-:Y:S01]  /*3d20*/  VIMNMX R67, PT, PT, R67, R40, !PT ;  /* 0x0000002843437248 */ /* 0x000fe20007fe0100 */
[----:B------:R-:W-:Y:S01]  /*3d30*/  VIADD R40, R2, 0x7 ;  /* 0x0000000702287836 */ /* 0x000fe20000000000 */
[----:B------:R-:W-:Y:S02]  /*3d40*/  SEL R61, R36, R61, P6 ;  /* 0x0000003d243d7207 */ /* 0x000fe40003000000 */
[----:B------:R-:W-:-:S02]  /*3d50*/  ISETP.GT.AND P6, PT, R30, R59, PT ;  /* 0x0000003b1e00720c */ /* 0x000fc40003fc4270 */
[----:B------:R-:W-:Y:S02]  /*3d60*/  SEL R73, R36, R73, P3 ;  /* 0x0000004924497207 */ /* 0x000fe40001800000 */
[----:B------:R-:W-:Y:S02]  /*3d70*/  SEL R20, R24, 0xffff4afc, P0 ;  /* 0xffff4afc18147807 */ /* 0x000fe40000000000 */
[----:B------:R-:W-:Y:S02]  /*3d80*/  ISETP.GT.AND P3, PT, R55, R62, PT ;  /* 0x0000003e3700720c */ /* 0x000fe40003f64270 */
[----:B------:R-:W-:Y:S02]  /*3d90*/  SEL R26, R26, 0xffff4afc, P4 ;  /* 0xffff4afc1a1a7807 */ /* 0x000fe40002000000 */
[----:B------:R-:W-:Y:S01]  /*3da0*/  SEL R37, R34, 0xffff4afc, P1 ;  /* 0xffff4afc22257807 */ /* 0x000fe20000800000 */
[----:B------:R-:W-:Y:S01]  /*3db0*/  IMAD.IADD R28, R16, 0x1, R35 ;  /* 0x00000001101c7824 */ /* 0x000fe200078e0223 */
[----:B------:R-:W-:-:S02]  /*3dc0*/  SEL R75, R36, R75, P6 ;  /* 0x0000004b244b7207 */ /* 0x000fc40003000000 */
[----:B------:R-:W-:Y:S02]  /*3dd0*/  VIMNMX R22, PT, PT, R49, R44, !PT ;  /* 0x0000002c31167248 */ /* 0x000fe40007fe0100 */
[----:B------:R-:W-:Y:S02]  /*3de0*/  ISETP.GT.AND P6, PT, R20, R67, PT ;  /* 0x000000431400720c */ /* 0x000fe40003fc4270 */
[----:B------:R-:W-:Y:S02]  /*3df0*/  SEL R34, R40, R21, P3 ;  /* 0x0000001528227207 */ /* 0x000fe40001800000 */
[----:B------:R-:W-:Y:S02]  /*3e00*/  SEL R49, R26, 0xffff4afc, P0 ;  /* 0xffff4afc1a317807 */ /* 0x000fe40000000000 */
[----:B------:R-:W-:Y:S02]  /*3e10*/  ISETP.NE.AND P3, PT, R35, -0xb504, PT ;  /* 0xffff4afc2300780c */ /* 0x000fe40003f65270 */
[----:B------:R-:W-:-:S02]  /*3e20*/  ISETP.GT.AND P1, PT, R37, R64, PT ;  /* 0x000000402500720c */ /* 0x000fc40003f24270 */
[----:B------:R-:W-:Y:S01]  /*3e30*/  VIMNMX R64, PT, PT, R64, R37, !PT ;  /* 0x0000002540407248 */ /* 0x000fe20007fe0100 */
[--C-:B------:R-:W-:Y:S01]  /*3e40*/  IMAD.IADD R21, R17, 0x1, R23.reuse ;  /* 0x0000000111157824 */ /* 0x100fe200078e0217 */
[----:B------:R-:W-:Y:S02]  /*3e50*/  SEL R37, R40, R41, P6 ;  /* 0x0000002928257207 */ /* 0x000fe40003000000 */
[----:B------:R-:W-:Y:S02]  /*3e60*/  ISETP.GT.AND P6, PT, R49, R22, PT ;  /* 0x000000163100720c */ /* 0x000fe40003fc4270 */
[----:B------:R-:W-:Y:S01]  /*3e70*/  SEL R28, R28, 0xffff4afc, P3 ;  /* 0xffff4afc1c1c7807 */ /* 0x000fe20001800000 */
[--C-:B------:R-:W-:Y:S01]  /*3e80*/  IMAD.IADD R16, R18, 0x1, R23.reuse ;  /* 0x0000000112107824 */ /* 0x100fe200078e0217 */
[----:B------:R-:W-:Y:S01]  /*3e90*/  VIMNMX R63, PT, PT, R63, R38, !PT ;  /* 0x000000263f3f7248 */ /* 0x000fe20007fe0100 */
[----:B------:R-:W-:Y:S01]  /*3ea0*/  IMAD.IADD R24, R19, 0x1, R23 ;  /* 0x0000000113187824 */ /* 0x000fe200078e0217 */
[----:B------:R-:W-:Y:S01]  /*3eb0*/  SEL R38, R40, R25, P6 ;  /* 0x0000001928267207 */ /* 0x000fe20003000000 */
[C---:B------:R-:W-:Y:S01]  /*3ec0*/  IMAD.IADD R23, R17.reuse, 0x1, R27 ;  /* 0x0000000111177824 */ /* 0x040fe200078e021b */
[----:B------:R-:W-:Y:S01]  /*3ed0*/  SEL R77, R28, 0xffff4afc, P0 ;  /* 0xffff4afc1c4d7807 */ /* 0x000fe20000000000 */
[C---:B------:R-:W-:Y:S01]  /*3ee0*/  IMAD.IADD R26, R17.reuse, 0x1, R31 ;  /* 0x00000001111a7824 */ /* 0x040fe200078e021f */
[----:B------:R-:W-:-:S02]  /*3ef0*/  ISETP.NE.AND P6, PT, R17, -0xb504, PT ;  /* 0xffff4afc1100780c */ /* 0x000fc40003fc5270 */
[----:B------:R-:W-:Y:S02]  /*3f00*/  SEL R21, R21, 0xffff4afc, P5 ;  /* 0xffff4afc15157807 */ /* 0x000fe40002800000 */
[----:B------:R-:W-:Y:S01]  /*3f10*/  VIMNMX R59, PT, PT, R59, R30, !PT ;  /* 0x0000001e3b3b7248 */ /* 0x000fe20007fe0100 */
[----:B------:R-:W-:Y:S01]  /*3f20*/  IMAD.IADD R30, R17, 0x1, R35 ;  /* 0x00000001111e7824 */ /* 0x000fe200078e0223 */
[----:B------:R-:W-:Y:S02]  /*3f30*/  ISETP.GT.AND P0, PT, R77, R74, PT ;  /* 0x0000004a4d00720c */ /* 0x000fe40003f04270 */
[----:B------:R-:W-:Y:S02]  /*3f40*/  SEL R28, R21, 0xffff4afc, P6 ;  /* 0xffff4afc151c7807 */ /* 0x000fe40003000000 */
[----:B------:R-:W-:Y:S02]  /*3f50*/  SEL R17, R23, 0xffff4afc, P2 ;  /* 0xffff4afc17117807 */ /* 0x000fe40001000000 */
[----:B------:R-:W-:-:S02]  /*3f60*/  SEL R21, R26, 0xffff4afc, P4 ;  /* 0xffff4afc1a157807 */ /* 0x000fc40002000000 */
[----:B------:R-:W-:Y:S02]  /*3f70*/  SEL R41, R40, R29, P0 ;  /* 0x0000001d28297207 */ /* 0x000fe40000000000 */
[----:B------:R-:W-:Y:S02]  /*3f80*/  ISETP.GT.AND P0, PT, R28, R69, PT ;  /* 0x000000451c00720c */ /* 0x000fe40003f04270 */
[----:B------:R-:W-:Y:S02]  /*3f90*/  SEL R17, R17, 0xffff4afc, P6 ;  /* 0xffff4afc11117807 */ /* 0x000fe40003000000 */
[----:B------:R-:W-:Y:S02]  /*3fa0*/  SEL R23, R30, 0xffff4afc, P3 ;  /* 0xffff4afc1e177807 */ /* 0x000fe40001800000 */
[----:B------:R-:W-:Y:S02]  /*3fb0*/  SEL R21, R21, 0xffff4afc, P6 ;  /* 0xffff4afc15157807 */ /* 0x000fe40003000000 */
[----:B------:R-:W-:-:S02]  /*3fc0*/  SEL R51, R40, R51, P0 ;  /* 0x0000003328337207 */ /* 0x000fc40000000000 */
[----:B------:R-:W-:Y:S02]  /*3fd0*/  ISETP.GT.AND P0, PT, R17, R66, PT ;  /* 0x000000421100720c */ /* 0x000fe40003f04270 */
[----:B------:R-:W-:Y:S02]  /*3fe0*/  SEL R23, R23, 0xffff4afc, P6 ;  /* 0xffff4afc17177807 */ /* 0x000fe40003000000 */
[----:B------:R-:W-:Y:S02]  /*3ff0*/  ISETP.GT.AND P6, PT, R21, R48, PT ;  /* 0x000000301500720c */ /* 0x000fe40003fc4270 */
[----:B------:R-:W-:Y:S02]  /*4000*/  SEL R57, R40, R57, P0 ;  /* 0x0000003928397207 */ /* 0x000fe40000000000 */
[----:B------:R-:W-:Y:S01]  /*4010*/  VIMNMX R67, PT, PT, R67, R20, !PT ;  /* 0x0000001443437248 */ /* 0x000fe20007fe0100 */
[----:B------:R-:W-:Y:S01]  /*4020*/  IMAD.IADD R25, R18, 0x1, R27 ;  /* 0x0000000112197824 */ /* 0x000fe200078e021b */
[----:B------:R-:W-:-:S02]  /*4030*/  ISETP.GT.AND P0, PT, R23, R54, PT ;  /* 0x000000361700720c */ /* 0x000fc40003f04270 */
[----:B------:R-:W-:Y:S02]  /*4040*/  SEL R42, R40, R71, P6 ;  /* 0x00000047282a7207 */ /* 0x000fe40003000000 */
[----:B------:R-:W-:Y:S02]  /*4050*/  SEL R20, R16, 0xffff4afc, P5 ;  /* 0xffff4afc10147807 */ /* 0x000fe40002800000 */
[----:B------:R-:W-:Y:S02]  /*4060*/  ISETP.NE.AND P6, PT, R18, -0xb504, PT ;  /* 0xffff4afc1200780c */ /* 0x000fe40003fc5270 */
[----:B------:R-:W-:Y:S01]  /*4070*/  VIMNMX R68, PT, PT, R68, R39, !PT ;  /* 0x0000002744447248 */ /* 0x000fe20007fe0100 */
[C---:B------:R-:W-:Y:S01]  /*4080*/  IMAD.IADD R39, R19.reuse, 0x1, R27 ;  /* 0x0000000113277824 */ /* 0x040fe200078e021b */
[----:B------:R-:W-:Y:S01]  /*4090*/  SEL R44, R40, R65, P0 ;  /* 0x00000041282c7207 */ /* 0x000fe20000000000 */
[C---:B------:R-:W-:Y:S01]  /*40a0*/  IMAD.IADD R27, R18.reuse, 0x1, R35 ;  /* 0x00000001121b7824 */ /* 0x040fe200078e0223 */
[C---:B------:R-:W-:Y:S01]  /*40b0*/  ISETP.NE.AND P0, PT, R19.reuse, -0xb504, PT ;  /* 0xffff4afc1300780c */ /* 0x040fe20003f05270 */
[--C-:B------:R-:W-:Y:S01]  /*40c0*/  IMAD.IADD R26, R18, 0x1, R31.reuse ;  /* 0x00000001121a7824 */ /* 0x100fe200078e021f */
[----:B------:R-:W-:Y:S01]  /*40d0*/  VIMNMX R49, PT, PT, R22, R49, !PT ;  /* 0x0000003116317248 */ /* 0x000fe20007fe0100 */
[C---:B------:R-:W-:Y:S01]  /*40e0*/  IMAD.IADD R46, R19.reuse, 0x1, R31 ;  /* 0x00000001132e7824 */ /* 0x040fe200078e021f */
[----:B------:R-:W-:Y:S01]  /*40f0*/  VIMNMX R66, PT, PT, R66, R17, !PT ;  /* 0x0000001142427248 */ /* 0x000fe20007fe0100 */
[----:B------:R-:W-:Y:S01]  /*4100*/  IMAD.IADD R35, R19, 0x1, R35 ;  /* 0x0000000113237824 */ /* 0x000fe200078e0223 */
[----:B------:R-:W-:Y:S01]  /*4110*/  VIMNMX R48, PT, PT, R48, R21, !PT ;  /* 0x0000001530307248 */ /* 0x000fe20007fe0100 */
[----:B------:R-:W-:Y:S01]  /*4120*/  LDS.128 R16, [R7+0x20] ;  /* 0x0000200007107984 */ /* 0x000fe20000000c00 */
[----:B------:R-:W-:-:S02]  /*4130*/  VIMNMX R54, PT, PT, R54, R23, !PT ;  /* 0x0000001736367248 */ /* 0x000fc40007fe0100 */
[----:B------:R-:W-:Y:S02]  /*4140*/  SEL R29, R20, 0xffff4afc, P6 ;  /* 0xffff4afc141d7807 */ /* 0x000fe40003000000 */
[----:B------:R-:W0:Y:S01]  /*4150*/  LDS.128 R20, [R3+0x800] ;  /* 0x0008000003147984 */ /* 0x000e220000000c00 */
[----:B------:R-:W-:Y:S02]  /*4160*/  SEL R25, R25, 0xffff4afc, P2 ;  /* 0xffff4afc19197807 */ /* 0x000fe40001000000 */
[----:B------:R-:W-:Y:S02]  /*4170*/  SEL R50, R24, 0xffff4afc, P5 ;  /* 0xffff4afc18327807 */ /* 0x000fe40002800000 */
[----:B------:R-:W-:Y:S02]  /*4180*/  ISETP.GT.AND P5, PT, R29, R68, PT ;  /* 0x000000441d00720c */ /* 0x000fe40003fa4270 */
[----:B------:R-:W-:Y:S02]  /*4190*/  VIMNMX R69, PT, PT, R69, R28, !PT ;  /* 0x0000001c45457248 */ /* 0x000fe40007fe0100 */
[----:B------:R-:W-:-:S02]  /*41a0*/  SEL R24, R25, 0xffff4afc, P6 ;  /* 0xffff4afc19187807 */ /* 0x000fc40003000000 */
[----:B------:R-:W-:Y:S02]  /*41b0*/  SEL R26, R26, 0xffff4afc, P4 ;  /* 0xffff4afc1a1a7807 */ /* 0x000fe40002000000 */
[----:B------:R-:W-:Y:S02]  /*41c0*/  SEL R28, R27, 0xffff4afc, P3 ;  /* 0xffff4afc1b1c7807 */ /* 0x000fe40001800000 */
[----:B------:R-:W-:Y:S02]  /*41d0*/  SEL R61, R40, R61, P5 ;  /* 0x0000003d283d7207 */ /* 0x000fe40002800000 */
[----:B------:R-:W-:Y:S02]  /*41e0*/  VIMNMX R68, PT, PT, R68, R29, !PT ;  /* 0x0000001d44447248 */ /* 0x000fe40007fe0100 */
[----:B------:R-:W-:Y:S02]  /*41f0*/  ISETP.GT.AND P5, PT, R24, R63, PT ;  /* 0x0000003f1800720c */ /* 0x000fe40003fa4270 */
[----:B------:R-:W-:-:S02]  /*4200*/  VIMNMX R63, PT, PT, R63, R24, !PT ;  /* 0x000000183f3f7248 */ /* 0x000fc40007fe0100 */
[----:B------:R-:W-:Y:S02]  /*4210*/  SEL R29, R26, 0xffff4afc, P6 ;  /* 0xffff4afc1a1d7807 */ /* 0x000fe40003000000 */
[----:B------:R-:W-:Y:S01]  /*4220*/  SEL R31, R28, 0xffff4afc, P6 ;  /* 0xffff4afc1c1f7807 */ /* 0x000fe20003000000 */
[----:B------:R-:W1:Y:S01]  /*4230*/  LDS.128 R24, [R7+0xa0] ;  /* 0x0000a00007187984 */ /* 0x000e620000000c00 */
[----:B------:R-:W-:Y:S02]  /*4240*/  SEL R47, R40, R47, P5 ;  /* 0x0000002f282f7207 */ /* 0x000fe40002800000 */
[----:B------:R-:W-:Y:S02]  /*4250*/  ISETP.GT.AND P6, PT, R29, R56, PT ;  /* 0x000000381d00720c */ /* 0x000fe40003fc4270 */
[----:B------:R-:W-:Y:S02]  /*4260*/  ISETP.GT.AND P5, PT, R31, R58, PT ;  /* 0x0000003a1f00720c */ /* 0x000fe40003fa4270 */
[----:B------:R-:W-:-:S02]  /*4270*/  VIMNMX R56, PT, PT, R56, R29, !PT ;  /* 0x0000001d38387248 */ /* 0x000fc40007fe0100 */
[----:B------:R-:W-:Y:S02]  /*4280*/  VIMNMX R58, PT, PT, R58, R31, !PT ;  /* 0x0000001f3a3a7248 */ /* 0x000fe40007fe0100 */
[----:B------:R-:W2:Y:S01]  /*4290*/  LDS.128 R28, [R7+0x120] ;  /* 0x00012000071c7984 */ /* 0x000ea20000000c00 */
[----:B------:R-:W-:Y:S02]  /*42a0*/  SEL R35, R35, 0xffff4afc, P3 ;  /* 0xffff4afc23237807 */ /* 0x000fe40001800000 */
[----:B------:R-:W-:Y:S02]  /*42b0*/  SEL R39, R39, 0xffff4afc, P2 ;  /* 0xffff4afc27277807 */ /* 0x000fe40001000000 */
[----:B------:R-:W-:Y:S02]  /*42c0*/  SEL R35, R35, 0xffff4afc, P0 ;  /* 0xffff4afc23237807 */ /* 0x000fe40000000000 */
[----:B------:R-:W-:Y:S02]  /*42d0*/  VIMNMX R62, PT, PT, R62, R55, !PT ;  /* 0x000000373e3e7248 */ /* 0x000fe40007fe0100 */
[----:B------:R-:W-:-:S02]  /*42e0*/  SEL R55, R50, 0xffff4afc, P0 ;  /* 0xffff4afc32377807 */ /* 0x000fc40000000000 */
[----:B------:R-:W-:Y:S02]  /*42f0*/  SEL R50, R39, 0xffff4afc, P0 ;  /* 0xffff4afc27327807 */ /* 0x000fe40000000000 */
[----:B------:R-:W-:Y:S02]  /*4300*/  SEL R46, R46, 0xffff4afc, P4 ;  /* 0xffff4afc2e2e7807 */ /* 0x000fe40002000000 */
[----:B------:R-:W-:Y:S02]  /*4310*/  ISETP.GT.AND P4, PT, R35, R64, PT ;  /* 0x000000402300720c */ /* 0x000fe40003f84270 */
[----:B------:R-:W-:Y:S02]  /*4320*/  ISETP.GT.AND P3, PT, R50, R33, PT ;  /* 0x000000213200720c */ /* 0x000fe40003f64270 */
[----:B------:R-:W-:Y:S01]  /*4330*/  VIMNMX R39, PT, PT, R33, R50, !PT ;  /* 0x0000003221277248 */ /* 0x000fe20007fe0100 */
[----:B0-----:R-:W-:Y:S01]  /*4340*/  IMAD.IADD R33, R20, 0x1, R16 ;  /* 0x0000000114217824 */ /* 0x001fe200078e0210 */
[----:B------:R-:W-:-:S02]  /*4350*/  SEL R53, R40, R53, P6 ;  /* 0x0000003528357207 */ /* 0x000fc40003000000 */
[----:B------:R-:W-:Y:S02]  /*4360*/  SEL R46, R46, 0xffff4afc, P0 ;  /* 0xffff4afc2e2e7807 */ /* 0x000fe40000000000 */
[----:B------:R-:W-:Y:S02]  /*4370*/  ISETP.NE.AND P6, PT, R16, -0xb504, PT ;  /* 0xffff4afc1000780c */ /* 0x000fe40003fc5270 */
[----:B------:R-:W-:Y:S02]  /*4380*/  SEL R45, R40, R45, P5 ;  /* 0x0000002d282d7207 */ /* 0x000fe40002800000 */
[----:B------:R-:W-:Y:S02]  /*4390*/  ISETP.GT.AND P2, PT, R55, R70, PT ;  /* 0x000000463700720c */ /* 0x000fe40003f44270 */
[----:B------:R-:W-:Y:S02]  /*43a0*/  ISETP.GT.AND P5, PT, R46, R59, PT ;  /* 0x0000003b2e00720c */ /* 0x000fe40003fa4270 */
[----:B------:R-:W-:-:S02]  /*43b0*/  ISETP.NE.AND P0, PT, R20, -0xb504, PT ;  /* 0xffff4afc1400780c */ /* 0x000fc40003f05270 */
[----:B------:R-:W-:Y:S02]  /*43c0*/  SEL R33, R33, 0xffff4afc, P6 ;  /* 0xffff4afc21217807 */ /* 0x000fe40003000000 */
[C---:B------:R-:W-:Y:S02]  /*43d0*/  SEL R43, R40.reuse, R43, P2 ;  /* 0x0000002b282b7207 */ /* 0x040fe40001000000 */
[C---:B------:R-:W-:Y:S02]  /*43e0*/  SEL R73, R40.reuse, R73, P3 ;  /* 0x0000004928497207 */ /* 0x040fe40001800000 */
[----:B------:R-:W-:Y:S02]  /*43f0*/  SEL R75, R40, R75, P5 ;  /* 0x0000004b284b7207 */ /* 0x000fe40002800000 */
[----:B------:R-:W-:Y:S02]  /*4400*/  SEL R33, R33, 0xffff4afc, P0 ;  /* 0xffff4afc21217807 */ /* 0x000fe40000000000 */
[----:B------:R-:W-:Y:S01]  /*4410*/  @!P4 SEL R40, R36, R32, P1 ;  /* 0x000000202428c207 */ /* 0x000fe20000800000 */
[----:B-1----:R-:W-:Y:S01]  /*4420*/  IMAD.IADD R32, R20, 0x1, R24 ;  /* 0x0000000114207824 */ /* 0x002fe200078e0218 */
[----:B------:R-:W-:-:S02]  /*4430*/  ISETP.NE.AND P1, PT, R24, -0xb504, PT ;  /* 0xffff4afc1800780c */ /* 0x000fc40003f25270 */
[----:B------:R-:W-:Y:S01]  /*4440*/  VIMNMX R64, PT, PT, R64, R35, !PT ;  /* 0x0000002340407248 */ /* 0x000fe20007fe0100 */
[----:B------:R-:W-:Y:S01]  /*4450*/  IMAD.IADD R35, R16, 0x1, R21 ;  /* 0x0000000110237824 */ /* 0x000fe200078e0215 */
[----:B------:R-:W-:Y:S02]  /*4460*/  ISETP.GT.AND P5, PT, R33, R62, PT ;  /* 0x0000003e2100720c */ /* 0x000fe40003fa4270 */
[----:B------:R-:W-:Y:S01]  /*4470*/  VIMNMX R62, PT, PT, R62, R33, !PT ;  /* 0x000000213e3e7248 */ /* 0x000fe20007fe0100 */
[----:B--2---:R-:W-:Y:S01]  /*4480*/  IMAD.IADD R33, R20, 0x1, R28 ;  /* 0x0000000114217824 */ /* 0x004fe200078e021c */
[----:B------:R-:W-:Y:S02]  /*4490*/  SEL R32, R32, 0xffff4afc, P1 ;  /* 0xffff4afc20207807 */ /* 0x000fe40000800000 */
[----:B------:R-:W-:Y:S02]  /*44a0*/  ISETP.NE.AND P2, PT, R28, -0xb504, PT ;  /* 0xffff4afc1c00780c */ /* 0x000fe40003f45270 */
[----:B------:R-:W-:-:S02]  /*44b0*/  ISETP.NE.AND P3, PT, R21, -0xb504, PT ;  /* 0xffff4afc1500780c */ /* 0x000fc40003f65270 */
[----:B------:R-:W-:Y:S02]  /*44c0*/  SEL R35, R35, 0xffff4afc, P6 ;  /* 0xffff4afc23237807 */ /* 0x000fe40003000000 */
[----:B------:R-:W-:Y:S01]  /*44d0*/  VIMNMX R59, PT, PT, R59, R46, !PT ;  /* 0x0000002e3b3b7248 */ /* 0x000fe20007fe0100 */
[----:B------:R-:W-:Y:S01]  /*44e0*/  VIADD R46, R2, 0x8 ;  /* 0x00000008022e7836 */ /* 0x000fe20000000000 */
[----:B------:R-:W-:Y:S02]  /*44f0*/  SEL R60, R32, 0xffff4afc, P0 ;  /* 0xffff4afc203c7807 */ /* 0x000fe40000000000 */
[----:B------:R-:W-:Y:S02]  /*4500*/  SEL R33, R33, 0xffff4afc, P2 ;  /* 0xffff4afc21217807 */ /* 0x000fe40001000000 */
[----:B------:R-:W-:Y:S02]  /*4510*/  SEL R32, R35, 0xffff4afc, P3 ;  /* 0xffff4afc23207807 */ /* 0x000fe40001800000 */
[----:B------:R-:W-:-:S02]  /*4520*/  ISETP.GT.AND P4, PT, R60, R67, PT ;  /* 0x000000433c00720c */ /* 0x000fc40003f84270 */
[----:B------:R-:W-:Y:S02]  /*4530*/  SEL R36, R33, 0xffff4afc, P0 ;  /* 0xffff4afc21247807 */ /* 0x000fe40000000000 */
[----:B------:R-:W-:Y:S01]  /*4540*/  VIMNMX R70, PT, PT, R70, R55, !PT ;  /* 0x0000003746467248 */ /* 0x000fe20007fe0100 */
[----:B------:R-:W-:Y:S01]  /*4550*/  IMAD.IADD R55, R24, 0x1, R21 ;  /* 0x0000000118377824 */ /* 0x000fe200078e0215 */
[----:B------:R-:W-:Y:S02]  /*4560*/  SEL R50, R46, R34, P5 ;  /* 0x000000222e327207 */ /* 0x000fe40002800000 */
[----:B------:R-:W-:Y:S02]  /*4570*/  ISETP.GT.AND P5, PT, R32, R69, PT ;  /* 0x000000452000720c */ /* 0x000fe40003fa4270 */
[----:B------:R-:W-:Y:S02]  /*4580*/  SEL R52, R46, R37, P4 ;  /* 0x000000252e347207 */ /* 0x000fe40002000000 */
[----:B------:R-:W-:Y:S01]  /*4590*/  VIMNMX R69, PT, PT, R69, R32, !PT ;  /* 0x0000002045457248 */ /* 0x000fe20007fe0100 */
[----:B------:R-:W-:Y:S01]  /*45a0*/  IMAD.IADD R32, R16, 0x1, R22 ;  /* 0x0000000110207824 */ /* 0x000fe200078e0216 */
[----:B------:R-:W-:-:S02]  /*45b0*/  ISETP.GT.AND P4, PT, R36, R49, PT ;  /* 0x000000312400720c */ /* 0x000fc40003f84270 */
[----:B------:R-:W-:Y:S02]  /*45c0*/  SEL R37, R55, 0xffff4afc, P1 ;  /* 0xffff4afc37257807 */ /* 0x000fe40000800000 */
[----:B------:R-:W-:Y:S02]  /*45d0*/  SEL R55, R46, R38, P4 ;  /* 0x000000262e377207 */ /* 0x000fe40002000000 */
[----:B------:R-:W-:Y:S02]  /*45e0*/  SEL R38, R32, 0xffff4afc, P6 ;  /* 0xffff4afc20267807 */ /* 0x000fe40003000000 */
[----:B------:R-:W0:Y:S01]  /*45f0*/  LDS.128 R32, [R7+0x1a0] ;  /* 0x0001a00007207984 */ /* 0x000e220000000c00 */
[----:B------:R-:W-:Y:S02]  /*4600*/  SEL R37, R37, 0xffff4afc, P3 ;  /* 0xffff4afc25257807 */ /* 0x000fe40001800000 */
[----:B------:R-:W-:Y:S02]  /*4610*/  ISETP.NE.AND P4, PT, R22, -0xb504, PT ;  /* 0xffff4afc1600780c */ /* 0x000fe40003f85270 */
[----:B------:R-:W-:-:S02]  /*4620*/  SEL R51, R46, R51, P5 ;  /* 0x000000332e337207 */ /* 0x000fc40002800000 */
[----:B------:R-:W-:Y:S02]  /*4630*/  ISETP.GT.AND P5, PT, R37, R66, PT ;  /* 0x000000422500720c */ /* 0x000fe40003fa4270 */
[----:B------:R-:W-:Y:S01]  /*4640*/  SEL R65, R38, 0xffff4afc, P4 ;  /* 0xffff4afc26417807 */ /* 0x000fe20002000000 */
[----:B------:R-:W-:Y:S01]  /*4650*/  IMAD.IADD R38, R24, 0x1, R22 ;  /* 0x0000000118267824 */ /* 0x000fe200078e0216 */
[----:B------:R-:W-:Y:S02]  /*4660*/  SEL R57, R46, R57, P5 ;  /* 0x000000392e397207 */ /* 0x000fe40002800000 */
[----:B------:R-:W-:Y:S02]  /*4670*/  ISETP.GT.AND P5, PT, R65, R68, PT ;  /* 0x000000444100720c */ /* 0x000fe40003fa4270 */
[----:B------:R-:W-:Y:S01]  /*4680*/  VIMNMX R68, PT, PT, R68, R65, !PT ;  /* 0x0000004144447248 */ /* 0x000fe20007fe0100 */
[--C-:B------:R-:W-:Y:S01]  /*4690*/  IMAD.IADD R65, R16, 0x1, R23.reuse ;  /* 0x0000000110417824 */ /* 0x100fe200078e0217 */
[----:B------:R-:W-:Y:S01]  /*46a0*/  SEL R16, R38, 0xffff4afc, P1 ;  /* 0xffff4afc26107807 */ /* 0x000fe20000800000 */
[----:B------:R-:W-:-:S03]  /*46b0*/  IMAD.IADD R24, R24, 0x1, R23 ;  /* 0x0000000118187824 */ /* 0x000fc600078e0217 */
[----:B------:R-:W-:Y:S02]  /*46c0*/  SEL R65, R65, 0xffff4afc, P6 ;  /* 0xffff4afc41417807 */ /* 0x000fe40003000000 */
[----:B------:R-:W-:Y:S02]  /*46d0*/  SEL R16, R16, 0xffff4afc, P4 ;  /* 0xffff4afc10107807 */ /* 0x000fe40002000000 */
[----:B------:R-:W-:Y:S02]  /*46e0*/  ISETP.NE.AND P6, PT, R23, -0xb504, PT ;  /* 0xffff4afc1700780c */ /* 0x000fe40003fc5270 */
[----:B------:R-:W-:Y:S02]  /*46f0*/  SEL R24, R24, 0xffff4afc, P1 ;  /* 0xffff4afc18187807 */ /* 0x000fe40000800000 */
[----:B------:R-:W-:Y:S02]  /*4700*/  SEL R61, R46, R61, P5 ;  /* 0x0000003d2e3d7207 */ /* 0x000fe40002800000 */
[----:B------:R-:W-:-:S02]  /*4710*/  ISETP.GT.AND P5, PT, R16, R63, PT ;  /* 0x0000003f1000720c */ /* 0x000fc40003fa4270 */
[----:B------:R-:W-:Y:S02]  /*4720*/  SEL R65, R65, 0xffff4afc, P6 ;  /* 0xffff4afc41417807 */ /* 0x000fe40003000000 */
[----:B------:R-:W-:Y:S01]  /*4730*/  VIMNMX R63, PT, PT, R63, R16, !PT ;  /* 0x000000103f3f7248 */ /* 0x000fe20007fe0100 */
[----:B------:R-:W-:Y:S02]  /*4740*/  IMAD.IADD R16, R28, 0x1, R21 ;  /* 0x000000011c107824 */ /* 0x000fe400078e0215 */
[----:B0-----:R-:W-:Y:S01]  /*4750*/  IMAD.IADD R20, R20, 0x1, R32 ;  /* 0x0000000114147824 */ /* 0x001fe200078e0220 */
[----:B------:R-:W-:Y:S02]  /*4760*/  ISETP.NE.AND P1, PT, R32, -0xb504, PT ;  /* 0xffff4afc2000780c */ /* 0x000fe40003f25270 */
[----:B------:R-:W-:Y:S02]  /*4770*/  SEL R38, R24, 0xffff4afc, P6 ;  /* 0xffff4afc18267807 */ /* 0x000fe40003000000 */
[----:B------:R-:W-:-:S02]  /*4780*/  SEL R20, R20, 0xffff4afc, P1 ;  /* 0xffff4afc14147807 */ /* 0x000fc40000800000 */
[----:B------:R-:W-:Y:S01]  /*4790*/  SEL R47, R46, R47, P5 ;  /* 0x0000002f2e2f7207 */ /* 0x000fe20002800000 */
[----:B------:R-:W-:Y:S01]  /*47a0*/  IMAD.IADD R24, R32, 0x1, R21 ;  /* 0x0000000120187824 */ /* 0x000fe200078e0215 */
[----:B------:R-:W-:Y:S02]  /*47b0*/  ISETP.GT.AND P5, PT, R65, R70, PT ;  /* 0x000000464100720c */ /* 0x000fe40003fa4270 */
[----:B------:R-:W-:Y:S02]  /*47c0*/  VIMNMX R70, PT, PT, R70, R65, !PT ;  /* 0x0000004146467248 */ /* 0x000fe40007fe0100 */
[----:B------:R-:W-:Y:S02]  /*47d0*/  SEL R21, R16, 0xffff4afc, P2 ;  /* 0xffff4afc10157807 */ /* 0x000fe40001000000 */
[----:B------:R-:W-:Y:S02]  /*47e0*/  SEL R65, R20, 0xffff4afc, P0 ;  /* 0xffff4afc14417807 */ /* 0x000fe40000000000 */
[----:B------:R-:W-:-:S02]  /*47f0*/  VIMNMX R66, PT, PT, R66, R37, !PT ;  /* 0x0000002542427248 */ /* 0x000fc40007fe0100 */
[----:B------:R-:W-:Y:S02]  /*4800*/  ISETP.GT.AND P0, PT, R38, R39, PT ;  /* 0x000000272600720c */ /* 0x000fe40003f04270 */
[----:B------:R-:W-:Y:S02]  /*4810*/  VIMNMX R16, PT, PT, R39, R38, !PT ;  /* 0x0000002627107248 */ /* 0x000fe40007fe0100 */
[----:B------:R-:W-:Y:S02]  /*4820*/  VIMNMX R49, PT, PT, R49, R36, !PT ;  /* 0x0000002431317248 */ /* 0x000fe40007fe0100 */
        /* <DEDUP_REMOVED lines=8> */
[----:B------:R-:W-:Y:S01]  /*48b0*/  ISETP.GT.AND P3, PT, R21, R48, PT ;  /* 0x000000301500720c */ /* 0x000fe20003f64270 */
[----:B------:R-:W-:Y:S01]  /*48c0*/  IMAD.IADD R32, R32, 0x1, R23 ;  /* 0x0000000120207824 */ /* 0x000fe200078e0217 */
[----:B------:R-:W-:Y:S02]  /*48d0*/  VIMNMX R48, PT, PT, R48, R21, !PT ;  /* 0x0000001530307248 */ /* 0x000fe40007fe0100 */
[----:B------:R-:W-:Y:S02]  /*48e0*/  SEL R21, R20, 0xffff4afc, P4 ;  /* 0xffff4afc14157807 */ /* 0x000fe40002000000 */
[----:B------:R-:W-:-:S02]  /*48f0*/  VIMNMX R74, PT, PT, R74, R77, !PT ;  /* 0x0000004d4a4a7248 */ /* 0x000fc40007fe0100 */
[----:B------:R-:W-:Y:S02]  /*4900*/  SEL R28, R28, 0xffff4afc, P2 ;  /* 0xffff4afc1c1c7807 */ /* 0x000fe40001000000 */
[----:B------:R-:W-:Y:S02]  /*4910*/  ISETP.GT.AND P2, PT, R21, R56, PT ;  /* 0x000000381500720c */ /* 0x000fe40003f44270 */
[----:B------:R-:W-:Y:S02]  /*4920*/  VIMNMX R56, PT, PT, R56, R21, !PT ;  /* 0x0000001538387248 */ /* 0x000fe40007fe0100 */
[----:B------:R-:W-:Y:S02]  /*4930*/  SEL R32, R32, 0xffff4afc, P1 ;  /* 0xffff4afc20207807 */ /* 0x000fe40000800000 */
[----:B------:R-:W-:Y:S02]  /*4940*/  SEL R21, R46, R42, P3 ;  /* 0x0000002a2e157207 */ /* 0x000fe40001800000 */
[----:B------:R-:W-:-:S02]  /*4950*/  SEL R22, R22, 0xffff4afc, P1 ;  /* 0xffff4afc16167807 */ /* 0x000fc40000800000 */
[----:B------:R-:W-:Y:S02]  /*4960*/  ISETP.GT.AND P3, PT, R65, R74, PT ;  /* 0x0000004a4100720c */ /* 0x000fe40003f64270 */
[----:B------:R-:W-:Y:S02]  /*4970*/  VIMNMX R74, PT, PT, R74, R65, !PT ;  /* 0x000000414a4a7248 */ /* 0x000fe40007fe0100 */
[----:B------:R-:W-:Y:S02]  /*4980*/  SEL R65, R32, 0xffff4afc, P6 ;  /* 0xffff4afc20417807 */ /* 0x000fe40003000000 */
[----:B------:R-:W-:Y:S02]  /*4990*/  SEL R23, R22, 0xffff4afc, P4 ;  /* 0xffff4afc16177807 */ /* 0x000fe40002000000 */
[----:B------:R-:W-:Y:S02]  /*49a0*/  SEL R53, R46, R53, P2 ;  /* 0x000000352e357207 */ /* 0x000fe40001000000 */
[----:B------:R-:W-:Y:S01]  /*49b0*/  ISETP.GT.AND P2, PT, R65, R64, PT ;  /* 0x000000404100720c */ /* 0x000fe20003f44270 */
[----:B0-----:R-:W-:Y:S01]  /*49c0*/  IMAD.IADD R20, R36, 0x1, R17 ;  /* 0x0000000124147824 */ /* 0x001fe200078e0211 */
[----:B------:R-:W-:-:S02]  /*49d0*/  SEL R28, R28, 0xffff4afc, P6 ;  /* 0xffff4afc1c1c7807 */ /* 0x000fc40003000000 */
[----:B------:R-:W-:Y:S02]  /*49e0*/  VIMNMX R64, PT, PT, R64, R65, !PT ;  /* 0x0000004140407248 */ /* 0x000fe40007fe0100 */
[----:B------:R-:W-:Y:S02]  /*49f0*/  ISETP.GT.AND P6, PT, R23, R58, PT ;  /* 0x0000003a1700720c */ /* 0x000fe40003fc4270 */
[----:B------:R-:W-:Y:S02]  /*4a00*/  SEL R65, R46, R41, P3 ;  /* 0x000000292e417207 */ /* 0x000fe40001800000 */
[----:B------:R-:W-:Y:S02]  /*4a10*/  ISETP.GT.AND P1, PT, R71, R54, PT ;  /* 0x000000364700720c */ /* 0x000fe40003f24270 */
[----:B------:R-:W-:Y:S01]  /*4a20*/  ISETP.NE.AND P3, PT, R17, -0xb504, PT ;  /* 0xffff4afc1100780c */ /* 0x000fe20003f65270 */
[----:B------:R-:W-:Y:S01]  /*4a30*/  IMAD.IADD R22, R36, 0x1, R25 ;  /* 0x0000000124167824 */ /* 0x000fe200078e0219 */
[----:B------:R-:W-:-:S02]  /*4a40*/  SEL R45, R46, R45, P6 ;  /* 0x0000002d2e2d7207 */ /* 0x000fc40003000000 */
[----:B------:R-:W-:Y:S02]  /*4a50*/  SEL R41, R46, R44, P1 ;  /* 0x0000002c2e297207 */ /* 0x000fe40000800000 */
[----:B------:R-:W-:Y:S02]  /*4a60*/  ISETP.NE.AND P6, PT, R36, -0xb504, PT ;  /* 0xffff4afc2400780c */ /* 0x000fe40003fc5270 */
[----:B------:R-:W-:Y:S02]  /*4a70*/  SEL R20, R20, 0xffff4afc, P3 ;  /* 0xffff4afc14147807 */ /* 0x000fe40001800000 */
[----:B------:R-:W-:Y:S02]  /*4a80*/  ISETP.NE.AND P1, PT, R25, -0xb504, PT ;  /* 0xffff4afc1900780c */ /* 0x000fe40003f25270 */
[----:B------:R-:W-:Y:S02]  /*4a90*/  VIMNMX R58, PT, PT, R58, R23, !PT ;  /* 0x000000173a3a7248 */ /* 0x000fe40007fe0100 */
[----:B------:R-:W-:Y:S01]  /*4aa0*/  SEL R23, R20, 0xffff4afc, P6 ;  /* 0xffff4afc14177807 */ /* 0x000fe20003000000 */
[----:B------:R-:W-:Y:S01]  /*4ab0*/  IMAD.IADD R20, R36, 0x1, R29 ;  /* 0x0000000124147824 */ /* 0x000fe200078e021d */
[----:B------:R-:W-:-:S02]  /*4ac0*/  SEL R43, R46, R43, P5 ;  /* 0x0000002b2e2b7207 */ /* 0x000fc40002800000 */
[----:B------:R-:W-:Y:S02]  /*4ad0*/  SEL R22, R22, 0xffff4afc, P1 ;  /* 0xffff4afc16167807 */ /* 0x000fe40000800000 */
[----:B------:R-:W-:Y:S01]  /*4ae0*/  ISETP.NE.AND P5, PT, R29, -0xb504, PT ;  /* 0xffff4afc1d00780c */ /* 0x000fe20003fa5270 */
[----:B------:R-:W-:Y:S01]  /*4af0*/  VIADD R32, R2, 0x9 ;  /* 0x0000000902207836 */ /* 0x000fe20000000000 */
[----:B------:R-:W-:Y:S02]  /*4b00*/  ISETP.GT.AND P4, PT, R28, R59, PT ;  /* 0x0000003b1c00720c */ /* 0x000fe40003f84270 */
[----:B------:R-:W-:Y:S02]  /*4b10*/  SEL R73, R46, R73, P0 ;  /* 0x000000492e497207 */ /* 0x000fe40000000000 */
[----:B------:R-:W-:Y:S02]  /*4b20*/  VIMNMX R67, PT, PT, R67, R60, !PT ;  /* 0x0000003c43437248 */ /* 0x000fe40007fe0100 */
[----:B------:R-:W-:-:S02]  /*4b30*/  ISETP.GT.AND P0, PT, R23, R62, PT ;  /* 0x0000003e1700720c */ /* 0x000fc40003f04270 */
[----:B------:R-:W-:Y:S02]  /*4b40*/  SEL R22, R22, 0xffff4afc, P6 ;  /* 0xffff4afc16167807 */ /* 0x000fe40003000000 */
[----:B------:R-:W-:Y:S01]  /*4b50*/  SEL R20, R20, 0xffff4afc, P5 ;  /* 0xffff4afc14147807 */ /* 0x000fe20002800000 */
[----:B------:R-:W-:Y:S01]  /*4b60*/  IMAD.IADD R36, R36, 0x1, R33 ;  /* 0x0000000124247824 */ /* 0x000fe200078e0221 */
[----:B------:R-:W-:Y:S02]  /*4b70*/  SEL R75, R46, R75, P4 ;  /* 0x0000004b2e4b7207 */ /* 0x000fe40002000000 */
[----:B------:R-:W-:Y:S02]  /*4b80*/  ISETP.GT.AND P4, PT, R22, R67, PT ;  /* 0x000000431600720c */ /* 0x000fe40003f84270 */
[----:B------:R-:W-:Y:S02]  /*4b90*/  SEL R50, R32, R50, P0 ;  /* 0x0000003220327207 */ /* 0x000fe40000000000 */
[----:B------:R-:W-:-:S02]  /*4ba0*/  SEL R42, R20, 0xffff4afc, P6 ;  /* 0xffff4afc142a7807 */ /* 0x000fc40003000000 */
[----:B------:R-:W-:Y:S02]  /*4bb0*/  ISETP.NE.AND P0, PT, R33, -0xb504, PT ;  /* 0xffff4afc2100780c */ /* 0x000fe40003f05270 */
[----:B------:R-:W-:Y:S01]  /*4bc0*/  VIMNMX R62, PT, PT, R62, R23, !PT ;  /* 0x000000173e3e7248 */ /* 0x000fe20007fe0100 */
[--C-:B------:R-:W-:Y:S01]  /*4bd0*/  IMAD.IADD R23, R37, 0x1, R17.reuse ;  /* 0x0000000125177824 */ /* 0x100fe200078e0211 */
[----:B------:R-:W-:Y:S02]  /*4be0*/  SEL R52, R32, R52, P4 ;  /* 0x0000003420347207 */ /* 0x000fe40002000000 */
[----:B------:R-:W-:Y:S02]  /*4bf0*/  ISETP.GT.AND P4, PT, R42, R49, PT ;  /* 0x000000312a00720c */ /* 0x000fe40003f84270 */
[----:B------:R-:W-:Y:S01]  /*4c00*/  SEL R36, R36, 0xffff4afc, P0 ;  /* 0xffff4afc24247807 */ /* 0x000fe20000000000 */
[----:B------:R-:W-:Y:S01]  /*4c10*/  IMAD.IADD R20, R38, 0x1, R17 ;  /* 0x0000000126147824 */ /* 0x000fe200078e0211 */
[----:B------:R-:W-:-:S02]  /*4c20*/  VIMNMX R54, PT, PT, R54, R71, !PT ;  /* 0x0000004736367248 */ /* 0x000fc40007fe0100 */
[----:B------:R-:W-:Y:S01]  /*4c30*/  VIMNMX R67, PT, PT, R67, R22, !PT ;  /* 0x0000001643437248 */ /* 0x000fe20007fe0100 */
[----:B------:R-:W-:Y:S01]  /*4c40*/  IMAD.IADD R22, R39, 0x1, R17 ;  /* 0x0000000127167824 */ /* 0x000fe200078e0211 */
[----:B------:R-:W-:Y:S01]  /*4c50*/  SEL R55, R32, R55, P4 ;  /* 0x0000003720377207 */ /* 0x000fe20002000000 */
[C-C-:B------:R-:W-:Y:S01]  /*4c60*/  IMAD.IADD R17, R37.reuse, 0x1, R25.reuse ;  /* 0x0000000125117824 */ /* 0x140fe200078e0219 */
[----:B------:R-:W-:Y:S02]  /*4c70*/  SEL R71, R36, 0xffff4afc, P6 ;  /* 0xffff4afc24477807 */ /* 0x000fe40003000000 */
[----:B------:R-:W-:Y:S02]  /*4c80*/  ISETP.NE.AND P4, PT, R37, -0xb504, PT ;  /* 0xffff4afc2500780c */ /* 0x000fe40003f85270 */
[----:B------:R-:W-:Y:S01]  /*4c90*/  SEL R44, R23, 0xffff4afc, P3 ;  /* 0xffff4afc172c7807 */ /* 0x000fe20001800000 */
[--C-:B------:R-:W-:Y:S01]  /*4ca0*/  IMAD.IADD R23, R38, 0x1, R25.reuse ;  /* 0x0000000126177824 */ /* 0x100fe200078e0219 */
[----:B------:R-:W-:Y:S01]  /*4cb0*/  VIMNMX R59, PT, PT, R59, R28, !PT ;  /* 0x0000001c3b3b7248 */ /* 0x000fe20007fe0100 */
[----:B------:R-:W-:Y:S01]  /*4cc0*/  IMAD.IADD R28, R39, 0x1, R25 ;  /* 0x00000001271c7824 */ /* 0x000fe200078e0219 */
[----:B------:R-:W-:Y:S01]  /*4cd0*/  ISETP.GT.AND P6, PT, R71, R74, PT ;  /* 0x0000004a4700720c */ /* 0x000fe20003fc4270 */
[----:B------:R-:W-:Y:S01]  /*4ce0*/  IMAD.IADD R25, R37, 0x1, R29 ;  /* 0x0000000125197824 */ /* 0x000fe200078e021d */
[----:B------:R-:W-:-:S02]  /*4cf0*/  SEL R44, R44, 0xffff4afc, P4 ;  /* 0xffff4afc2c2c7807 */ /* 0x000fc40002000000 */
[----:B------:R-:W-:Y:S01]  /*4d00*/  SEL R24, R17, 0xffff4afc, P1 ;  /* 0xffff4afc11187807 */ /* 0x000fe20000800000 */
[----:B------:R-:W-:Y:S01]  /*4d10*/  IMAD.IADD R37, R37, 0x1, R33 ;  /* 0x0000000125257824 */ /* 0x000fe200078e0221 */
[----:B------:R-:W-:Y:S02]  /*4d20*/  SEL R17, R32, R65, P6 ;  /* 0x0000004120117207 */ /* 0x000fe40003000000 */
[----:B------:R-:W-:Y:S02]  /*4d30*/  ISETP.GT.AND P6, PT, R44, R69, PT ;  /* 0x000000452c00720c */ /* 0x000fe40003fc4270 */
[----:B------:R-:W-:Y:S02]  /*4d40*/  SEL R65, R24, 0xffff4afc, P4 ;  /* 0xffff4afc18417807 */ /* 0x000fe40002000000 */
[----:B------:R-:W-:Y:S02]  /*4d50*/  SEL R25, R25, 0xffff4afc, P5 ;  /* 0xffff4afc19197807 */ /* 0x000fe40002800000 */
[----:B------:R-:W-:-:S02]  /*4d60*/  SEL R51, R32, R51, P6 ;  /* 0x0000003320337207 */ /* 0x000fc40003000000 */
[----:B------:R-:W-:Y:S02]  /*4d70*/  SEL R77, R37, 0xffff4afc, P0 ;  /* 0xffff4afc254d7807 */ /* 0x000fe40000000000 */
[----:B------:R-:W-:Y:S02]  /*4d80*/  ISETP.GT.AND P6, PT, R65, R66, PT ;  /* 0x000000424100720c */ /* 0x000fe40003fc4270 */
[----:B------:R-:W-:Y:S02]  /*4d90*/  SEL R37, R25, 0xffff4afc, P4 ;  /* 0xffff4afc19257807 */ /* 0x000fe40002000000 */
[----:B------:R-:W-:Y:S02]  /*4da0*/  SEL R57, R32, R57, P6 ;  /* 0x0000003920397207 */ /* 0x000fe40003000000 */
[----:B------:R-:W-:Y:S01]  /*4db0*/  ISETP.GT.AND P6, PT, R37, R48, PT ;  /* 0x000000302500720c */ /* 0x000fe20003fc4270 */
[----:B------:R-:W-:Y:S01]  /*4dc0*/  IMAD.IADD R36, R38, 0x1, R29 ;  /* 0x0000000126247824 */ /* 0x000fe200078e021d */
[----:B------:R-:W-:-:S02]  /*4dd0*/  SEL R77, R77, 0xffff4afc, P4 ;  /* 0xffff4afc4d4d7807 */ /* 0x000fc40002000000 */
[C---:B------:R-:W-:Y:S01]  /*4de0*/  ISETP.NE.AND P4, PT, R38.reuse, -0xb504, PT ;  /* 0xffff4afc2600780c */ /* 0x040fe20003f85270 */
[----:B------:R-:W-:Y:S01]  /*4df0*/  IMAD.IADD R38, R38, 0x1, R33 ;  /* 0x0000000126267824 */ /* 0x000fe200078e0221 */
[----:B------:R-:W-:Y:S01]  /*4e00*/  SEL R24, R32, R21, P6 ;  /* 0x0000001520187207 */ /* 0x000fe20003000000 */
[C---:B------:R-:W-:Y:S01]  /*4e10*/  IMAD.IADD R29, R39.reuse, 0x1, R29 ;  /* 0x00000001271d7824 */ /* 0x040fe200078e021d */
[C---:B------:R-:W-:Y:S01]  /*4e20*/  ISETP.NE.AND P6, PT, R39.reuse, -0xb504, PT ;  /* 0xffff4afc2700780c */ /* 0x040fe20003fc5270 */
[----:B------:R-:W-:Y:S01]  /*4e30*/  IMAD.IADD R33, R39, 0x1, R33 ;  /* 0x0000000127217824 */ /* 0x000fe200078e0221 */
[----:B------:R-:W-:Y:S02]  /*4e40*/  VIMNMX R49, PT, PT, R49, R42, !PT ;  /* 0x0000002a31317248 */ /* 0x000fe40007fe0100 */
[----:B------:R-:W-:Y:S02]  /*4e50*/  VIMNMX R48, PT, PT, R48, R37, !PT ;  /* 0x0000002530307248 */ /* 0x000fe40007fe0100 */
[----:B------:R-:W-:-:S02]  /*4e60*/  SEL R39, R20, 0xffff4afc, P3 ;  /* 0xffff4afc14277807 */ /* 0x000fc40001800000 */
[----:B------:R-:W-:Y:S02]  /*4e70*/  SEL R37, R22, 0xffff4afc, P3 ;  /* 0xffff4afc16257807 */ /* 0x000fe40001800000 */
[----:B------:R-:W-:Y:S02]  /*4e80*/  SEL R42, R23, 0xffff4afc, P1 ;  /* 0xffff4afc172a7807 */ /* 0x000fe40000800000 */
[----:B------:R-:W0:Y:S01]  /*4e90*/  LDS.128 R20, [R3+0xa00] ;  /* 0x000a000003147984 */ /* 0x000e220000000c00 */
[----:B------:R-:W-:Y:S02]  /*4ea0*/  SEL R33, R33, 0xffff4afc, P0 ;  /* 0xffff4afc21217807 */ /* 0x000fe40000000000 */
[----:B------:R-:W-:Y:S02]  /*4eb0*/  SEL R36, R36, 0xffff4afc, P5 ;  /* 0xffff4afc24247807 */ /* 0x000fe40002800000 */
[----:B------:R-:W-:Y:S02]  /*4ec0*/  ISETP.GT.AND P3, PT, R77, R54, PT ;  /* 0x000000364d00720c */ /* 0x000fe40003f64270 */
[----:B------:R-:W-:-:S02]  /*4ed0*/  SEL R42, R42, 0xffff4afc, P4 ;  /* 0xffff4afc2a2a7807 */ /* 0x000fc40002000000 */
[----:B------:R-:W-:Y:S02]  /*4ee0*/  SEL R28, R28, 0xffff4afc, P1 ;  /* 0xffff4afc1c1c7807 */ /* 0x000fe40000800000 */
[----:B------:R-:W-:Y:S02]  /*4ef0*/  SEL R33, R33, 0xffff4afc, P6 ;  /* 0xffff4afc21217807 */ /* 0x000fe40003000000 */
[----:B------:R-:W-:Y:S02]  /*4f00*/  VIMNMX R66, PT, PT, R66, R65, !PT ;  /* 0x0000004142427248 */ /* 0x000fe40007fe0100 */
[----:B------:R-:W-:Y:S02]  /*4f10*/  SEL R38, R38, 0xffff4afc, P0 ;  /* 0xffff4afc26267807 */ /* 0x000fe40000000000 */
[----:B------:R-:W-:Y:S02]  /*4f20*/  SEL R39, R39, 0xffff4afc, P4 ;  /* 0xffff4afc27277807 */ /* 0x000fe40002000000 */
[----:B------:R-:W-:-:S02]  /*4f30*/  SEL R65, R36, 0xffff4afc, P4 ;  /* 0xffff4afc24417807 */ /* 0x000fc40002000000 */
[----:B------:R-:W-:Y:S02]  /*4f40*/  ISETP.GT.AND P1, PT, R42, R63, PT ;  /* 0x0000003f2a00720c */ /* 0x000fe40003f24270 */
[----:B------:R-:W-:Y:S02]  /*4f50*/  SEL R36, R29, 0xffff4afc, P5 ;  /* 0xffff4afc1d247807 */ /* 0x000fe40002800000 */
[----:B------:R-:W-:Y:S02]  /*4f60*/  SEL R41, R32, R41, P3 ;  /* 0x0000002920297207 */ /* 0x000fe40001800000 */
[----:B------:R-:W-:Y:S02]  /*4f70*/  VIMNMX R25, PT, PT, R74, R71, !PT ;  /* 0x000000474a197248 */ /* 0x000fe40007fe0100 */
[----:B------:R-:W-:Y:S02]  /*4f80*/  SEL R29, R28, 0xffff4afc, P6 ;  /* 0xffff4afc1c1d7807 */ /* 0x000fe40003000000 */
[----:B------:R-:W-:-:S02]  /*4f90*/  ISETP.GT.AND P3, PT, R33, R64, PT ;  /* 0x000000402100720c */ /* 0x000fc40003f64270 */
[----:B------:R-:W-:Y:S02]  /*4fa0*/  SEL R71, R38, 0xffff4afc, P4 ;  /* 0xffff4afc26477807 */ /* 0x000fe40002000000 */
[----:B------:R-:W-:Y:S02]  /*4fb0*/  ISETP.GT.AND P4, PT, R39, R68, PT ;  /* 0x000000442700720c */ /* 0x000fe40003f84270 */
[----:B------:R-:W-:Y:S02]  /*4fc0*/  ISETP.GT.AND P5, PT, R65, R56, PT ;  /* 0x000000384100720c */ /* 0x000fe40003fa4270 */
[----:B------:R-:W-:Y:S02]  /*4fd0*/  SEL R37, R37, 0xffff4afc, P6 ;  /* 0xffff4afc25257807 */ /* 0x000fe40003000000 */
[----:B------:R-:W-:Y:S02]  /*4fe0*/  SEL R47, R32, R47, P1 ;  /* 0x0000002f202f7207 */ /* 0x000fe40000800000 */
[----:B------:R-:W-:-:S02]  /*4ff0*/  SEL R36, R36, 0xffff4afc, P6 ;  /* 0xffff4afc24247807 */ /* 0x000fc40003000000 */
[----:B------:R-:W-:Y:S02]  /*5000*/  ISETP.GT.AND P1, PT, R29, R16, PT ;  /* 0x000000101d00720c */ /* 0x000fe40003f24270 */
[----:B------:R-:W-:Y:S01]  /*5010*/  VIMNMX R16, PT, PT, R16, R29, !PT ;  /* 0x0000001d10107248 */ /* 0x000fe20007fe0100 */
[----:B0-----:R-:W-:Y:S01]  /*5020*/  IMAD.IADD R29, R20, 0x1, R18 ;  /* 0x00000001141d7824 */ /* 0x001fe200078e0212 */
[C---:B------:R-:W-:Y:S02]  /*5030*/  SEL R61, R32.reuse, R61, P4 ;  /* 0x0000003d203d7207 */ /* 0x040fe40002000000 */
[----:B------:R-:W-:Y:S02]  /*5040*/  SEL R53, R32, R53, P5 ;  /* 0x0000003520357207 */ /* 0x000fe40002800000 */
[----:B------:R-:W-:Y:S02]  /*5050*/  ISETP.GT.AND P4, PT, R37, R70, PT ;  /* 0x000000462500720c */ /* 0x000fe40003f84270 */
[----:B------:R-:W-:-:S02]  /*5060*/  ISETP.NE.AND P5, PT, R18, -0xb504, PT ;  /* 0xffff4afc1200780c */ /* 0x000fc40003fa5270 */
[----:B------:R-:W-:Y:S02]  /*5070*/  ISETP.GT.AND P0, PT, R71, R58, PT ;  /* 0x0000003a4700720c */ /* 0x000fe40003f04270 */
[----:B------:R-:W-:Y:S02]  /*5080*/  ISETP.GT.AND P6, PT, R36, R59, PT ;  /* 0x0000003b2400720c */ /* 0x000fe40003fc4270 */
[----:B------:R-:W-:Y:S02]  /*5090*/  VIMNMX R58, PT, PT, R58, R71, !PT ;  /* 0x000000473a3a7248 */ /* 0x000fe40007fe0100 */
[----:B------:R-:W-:Y:S01]  /*50a0*/  VIMNMX R59, PT, PT, R59, R36, !PT ;  /* 0x000000243b3b7248 */ /* 0x000fe20007fe0100 */
[----:B------:R-:W-:Y:S01]  /*50b0*/  IMAD.IADD R36, R20, 0x1, R26 ;  /* 0x0000000114247824 */ /* 0x000fe200078e021a */
[C---:B------:R-:W-:Y:S02]  /*50c0*/  SEL R73, R32.reuse, R73, P1 ;  /* 0x0000004920497207 */ /* 0x040fe40000800000 */
[----:B------:R-:W-:-:S02]  /*50d0*/  SEL R43, R32, R43, P4 ;  /* 0x0000002b202b7207 */ /* 0x000fc40002000000 */
[----:B------:R-:W-:Y:S02]  /*50e0*/  ISETP.NE.AND P1, PT, R20, -0xb504, PT ;  /* 0xffff4afc1400780c */ /* 0x000fe40003f25270 */
[----:B------:R-:W-:Y:S02]  /*50f0*/  SEL R71, R29, 0xffff4afc, P5 ;  /* 0xffff4afc1d477807 */ /* 0x000fe40002800000 */
[C---:B------:R-:W-:Y:S02]  /*5100*/  SEL R45, R32.reuse, R45, P0 ;  /* 0x0000002d202d7207 */ /* 0x040fe40000000000 */
[----:B------:R-:W-:Y:S02]  /*5110*/  SEL R75, R32, R75, P6 ;  /* 0x0000004b204b7207 */ /* 0x000fe40003000000 */
[----:B------:R-:W-:Y:S01]  /*5120*/  ISETP.NE.AND P4, PT, R26, -0xb504, PT ;  /* 0xffff4afc1a00780c */ /* 0x000fe20003f85270 */
[--C-:B------:R-:W-:Y:S01]  /*5130*/  IMAD.IADD R28, R21, 0x1, R18.reuse ;  /* 0x00000001151c7824 */ /* 0x100fe200078e0212 */
[----:B------:R-:W-:Y:S01]  /*5140*/  VIMNMX R70, PT, PT, R70, R37, !PT ;  /* 0x0000002546467248 */ /* 0x000fe20007fe0100 */
[--C-:B------:R-:W-:Y:S01]  /*5150*/  IMAD.IADD R37, R23, 0x1, R18.reuse ;  /* 0x0000000117257824 */ /* 0x100fe200078e0212 */
[----:B------:R-:W-:Y:S01]  /*5160*/  @!P3 SEL R32, R46, R40, P2 ;  /* 0x000000282e20b207 */ /* 0x000fe20001000000 */
[----:B------:R-:W-:Y:S01]  /*5170*/  IMAD.IADD R40, R22, 0x1, R18 ;  /* 0x0000000116287824 */ /* 0x000fe200078e0212 */
[----:B------:R-:W-:Y:S01]  /*5180*/  VIMNMX R68, PT, PT, R68, R39, !PT ;  /* 0x0000002744447248 */ /* 0x000fe20007fe0100 */
[--C-:B------:R-:W-:Y:S01]  /*5190*/  IMAD.IADD R18, R21, 0x1, R26.reuse ;  /* 0x0000000115127824 */ /* 0x100fe200078e021a */
[----:B------:R-:W-:Y:S01]  /*51a0*/  VIMNMX R64, PT, PT, R64, R33, !PT ;  /* 0x0000002140407248 */ /* 0x000fe20007fe0100 */
[--C-:B------:R-:W-:Y:S01]  /*51b0*/  IMAD.IADD R39, R22, 0x1, R26.reuse ;  /* 0x0000000116277824 */ /* 0x100fe200078e021a */
[----:B------:R-:W-:Y:S01]  /*51c0*/  SEL R71, R71, 0xffff4afc, P1 ;  /* 0xffff4afc47477807 */ /* 0x000fe20000800000 */
[----:B------:R-:W-:Y:S01]  /*51d0*/  IMAD.IADD R33, R23, 0x1, R26 ;  /* 0x0000000117217824 */ /* 0x000fe200078e021a */
[----:B------:R-:W-:Y:S01]  /*51e0*/  SEL R46, R36, 0xffff4afc, P4 ;  /* 0xffff4afc242e7807 */ /* 0x000fe20002000000 */
[----:B------:R-:W-:Y:S01]  /*51f0*/  IMAD.IADD R26, R20, 0x1, R30 ;  /* 0x00000001141a7824 */ /* 0x000fe200078e021e */
[----:B------:R-:W-:Y:S01]  /*5200*/  ISETP.NE.AND P0, PT, R30, -0xb504, PT ;  /* 0xffff4afc1e00780c */ /* 0x000fe20003f05270 */
[----:B------:R-:W-:Y:S01]  /*5210*/  VIADD R36, R2, 0xa ;  /* 0x0000000a02247836 */ /* 0x000fe20000000000 */
[----:B------:R-:W-:Y:S01]  /*5220*/  ISETP.GT.AND P2, PT, R71, R62, PT ;  /* 0x0000003e4700720c */ /* 0x000fe20003f44270 */
[----:B------:R-:W-:Y:S01]  /*5230*/  IMAD.IADD R20, R20, 0x1, R34 ;  /* 0x0000000114147824 */ /* 0x000fe200078e0222 */
[----:B------:R-:W-:-:S02]  /*5240*/  SEL R46, R46, 0xffff4afc, P1 ;  /* 0xffff4afc2e2e7807 */ /* 0x000fc40000800000 */
[----:B------:R-:W-:Y:S02]  /*5250*/  ISETP.NE.AND P3, PT, R34, -0xb504, PT ;  /* 0xffff4afc2200780c */ /* 0x000fe40003f65270 */
[----:B------:R-:W-:Y:S02]  /*5260*/  SEL R26, R26, 0xffff4afc, P0 ;  /* 0xffff4afc1a1a7807 */ /* 0x000fe40000000000 */
[----:B------:R-:W-:Y:S02]  /*5270*/  SEL R50, R36, R50, P2 ;  /* 0x0000003224327207 */ /* 0x000fe40001000000 */
[----:B------:R-:W-:Y:S02]  /*5280*/  ISETP.GT.AND P2, PT, R46, R67, PT ;  /* 0x000000432e00720c */ /* 0x000fe40003f44270 */
[----:B------:R-:W-:Y:S02]  /*5290*/  SEL R20, R20, 0xffff4afc, P3 ;  /* 0xffff4afc14147807 */ /* 0x000fe40001800000 */
[----:B------:R-:W-:-:S02]  /*52a0*/  SEL R60, R26, 0xffff4afc, P1 ;  /* 0xffff4afc1a3c7807 */ /* 0x000fc40000800000 */
[----:B------:R-:W-:Y:S02]  /*52b0*/  ISETP.NE.AND P6, PT, R21, -0xb504, PT ;  /* 0xffff4afc1500780c */ /* 0x000fe40003fc5270 */
[----:B------:R-:W-:Y:S02]  /*52c0*/  SEL R28, R28, 0xffff4afc, P5 ;  /* 0xffff4afc1c1c7807 */ /* 0x000fe40002800000 */
[----:B------:R-:W-:Y:S02]  /*52d0*/  SEL R18, R18, 0xffff4afc, P4 ;  /* 0xffff4afc12127807 */ /* 0x000fe40002000000 */
[----:B------:R-:W-:Y:S02]  /*52e0*/  SEL R52, R36, R52, P2 ;  /* 0x0000003424347207 */ /* 0x000fe40001000000 */
[----:B------:R-:W-:Y:S02]  /*52f0*/  VIMNMX R69, PT, PT, R69, R44, !PT ;  /* 0x0000002c45457248 */ /* 0x000fe40007fe0100 */
[----:B------:R-:W-:-:S02]  /*5300*/  SEL R20, R20, 0xffff4afc, P1 ;  /* 0xffff4afc14147807 */ /* 0x000fc40000800000 */
[----:B------:R-:W-:Y:S02]  /*5310*/  ISETP.GT.AND P2, PT, R60, R49, PT ;  /* 0x000000313c00720c */ /* 0x000fe40003f44270 */
[----:B------:R-:W-:Y:S02]  /*5320*/  SEL R44, R28, 0xffff4afc, P6 ;  /* 0xffff4afc1c2c7807 */ /* 0x000fe40003000000 */
[----:B------:R-:W-:Y:S01]  /*5330*/  VIMNMX R63, PT, PT, R63, R42, !PT ;  /* 0x0000002a3f3f7248 */ /* 0x000fe20007fe0100 */
[----:B------:R-:W-:Y:S01]  /*5340*/  IMAD.IADD R42, R21, 0x1, R30 ;  /* 0x00000001152a7824 */ /* 0x000fe200078e021e */
[----:B------:R-:W-:Y:S02]  /*5350*/  VIMNMX R56, PT, PT, R56, R65, !PT ;  /* 0x0000004138387248 */ /* 0x000fe40007fe0100 */
[----:B------:R-:W-:Y:S02]  /*5360*/  SEL R65, R18, 0xffff4afc, P6 ;  /* 0xffff4afc12417807 */ /* 0x000fe40003000000 */
[----:B------:R-:W-:-:S02]  /*5370*/  ISETP.GT.AND P1, PT, R20, R25, PT ;  /* 0x000000191400720c */ /* 0x000fc40003f24270 */
[----:B------:R-:W-:Y:S01]  /*5380*/  SEL R18, R36, R55, P2 ;  /* 0x0000003724127207 */ /* 0x000fe20001000000 */
[----:B------:R-:W-:Y:S01]  /*5390*/  IMAD.IADD R21, R21, 0x1, R34 ;  /* 0x0000000115157824 */ /* 0x000fe200078e0222 */
[----:B------:R-:W-:Y:S02]  /*53a0*/  ISETP.GT.AND P2, PT, R44, R69, PT ;  /* 0x000000452c00720c */ /* 0x000fe40003f44270 */
[----:B------:R-:W-:Y:S02]  /*53b0*/  SEL R26, R36, R17, P1 ;  /* 0x00000011241a7207 */ /* 0x000fe40000800000 */
[----:B------:R-:W-:Y:S01]  /*53c0*/  SEL R42, R42, 0xffff4afc, P0 ;  /* 0xffff4afc2a2a7807 */ /* 0x000fe20000000000 */
[C---:B------:R-:W-:Y:S01]  /*53d0*/  IMAD.IADD R38, R22.reuse, 0x1, R30 ;  /* 0x0000000116267824 */ /* 0x040fe200078e021e */
[----:B------:R-:W-:Y:S01]  /*53e0*/  ISETP.GT.AND P1, PT, R65, R66, PT ;  /* 0x000000424100720c */ /* 0x000fe20003f24270 */
[----:B------:R-:W-:Y:S01]  /*53f0*/  IMAD.IADD R17, R22, 0x1, R34 ;  /* 0x0000000116117824 */ /* 0x000fe200078e0222 */
[----:B------:R-:W-:-:S02]  /*5400*/  SEL R28, R36, R51, P2 ;  /* 0x00000033241c7207 */ /* 0x000fc40001000000 */
[----:B------:R-:W-:Y:S01]  /*5410*/  ISETP.NE.AND P2, PT, R22, -0xb504, PT ;  /* 0xffff4afc1600780c */ /* 0x000fe20003f45270 */
[----:B------:R-:W-:Y:S01]  /*5420*/  IMAD.IADD R29, R23, 0x1, R30 ;  /* 0x00000001171d7824 */ /* 0x000fe200078e021e */
[----:B------:R-:W-:Y:S02]  /*5430*/  SEL R22, R21, 0xffff4afc, P3 ;  /* 0xffff4afc15167807 */ /* 0x000fe40001800000 */
[----:B------:R-:W-:Y:S01]  /*5440*/  SEL R21, R42, 0xffff4afc, P6 ;  /* 0xffff4afc2a157807 */ /* 0x000fe20003000000 */
[C---:B------:R-:W-:Y:S01]  /*5450*/  IMAD.IADD R34, R23.reuse, 0x1, R34 ;  /* 0x0000000117227824 */ /* 0x040fe200078e0222 */
[----:B------:R-:W-:Y:S02]  /*5460*/  SEL R30, R36, R57, P1 ;  /* 0x00000039241e7207 */ /* 0x000fe40000800000 */
[----:B------:R-:W-:Y:S02]  /*5470*/  ISETP.NE.AND P1, PT, R23, -0xb504, PT ;  /* 0xffff4afc1700780c */ /* 0x000fe40003f25270 */
[----:B------:R-:W-:-:S02]  /*5480*/  SEL R23, R22, 0xffff4afc, P6 ;  /* 0xffff4afc16177807 */ /* 0x000fc40003000000 */
[----:B------:R-:W-:Y:S02]  /*5490*/  ISETP.GT.AND P6, PT, R21, R48, PT ;  /* 0x000000301500720c */ /* 0x000fe40003fc4270 */
[----:B------:R-:W-:Y:S02]  /*54a0*/  VIMNMX R54, PT, PT, R54, R77, !PT ;  /* 0x0000004d36367248 */ /* 0x000fe40007fe0100 */
[----:B------:R-:W-:Y:S02]  /*54b0*/  VIMNMX R49, PT, PT, R49, R60, !PT ;  /* 0x0000003c31317248 */ /* 0x000fe40007fe0100 */
[----:B------:R-:W-:Y:S02]  /*54c0*/  SEL R60, R36, R24, P6 ;  /* 0x00000018243c7207 */ /* 0x000fe40003000000 */
[----:B------:R-:W-:Y:S02]  /*54d0*/  ISETP.GT.AND P6, PT, R23, R54, PT ;  /* 0x000000361700720c */ /* 0x000fe40003fc4270 */
[----:B------:R-:W-:-:S02]  /*54e0*/  VIMNMX R25, PT, PT, R25, R20, !PT ;  /* 0x0000001419197248 */ /* 0x000fc40007fe0100 */
[----:B------:R-:W-:Y:S02]  /*54f0*/  VIMNMX R48, PT, PT, R48, R21, !PT ;  /* 0x0000001530307248 */ /* 0x000fe40007fe0100 */
[----:B------:R-:W-:Y:S02]  /*5500*/  VIMNMX R54, PT, PT, R54, R23, !PT ;  /* 0x0000001736367248 */ /* 0x000fe40007fe0100 */
        /* <DEDUP_REMOVED lines=11> */
[----:B------:R-:W-:Y:S02]  /*55c0*/  ISETP.GT.AND P2, PT, R17, R56, PT ;  /* 0x000000381100720c */ /* 0x000fe40003f44270 */
[----:B------:R-:W-:Y:S02]  /*55d0*/  VIMNMX R56, PT, PT, R56, R17, !PT ;  /* 0x0000001138387248 */ /* 0x000fe40007fe0100 */
[----:B------:R-:W-:Y:S02]  /*55e0*/  SEL R29, R29, 0xffff4afc, P0 ;  /* 0xffff4afc1d1d7807 */ /* 0x000fe40000000000 */
[----:B------:R-:W-:Y:S02]  /*55f0*/  SEL R17, R34, 0xffff4afc, P3 ;  /* 0xffff4afc22117807 */ /* 0x000fe40001800000 */
[----:B------:R-:W-:Y:S02]  /*5600*/  SEL R33, R33, 0xffff4afc, P1 ;  /* 0xffff4afc21217807 */ /* 0x000fe40000800000 */
[----:B------:R-:W-:-:S02]  /*5610*/  SEL R72, R36, R41, P6 ;  /* 0x0000002924487207 */ /* 0x000fc40003000000 */
[----:B------:R-:W-:Y:S02]  /*5620*/  ISETP.GT.AND P6, PT, R51, R68, PT ;  /* 0x000000443300720c */ /* 0x000fe40003fc4270 */
[----:B------:R-:W-:Y:S02]  /*5630*/  ISETP.GT.AND P5, PT, R24, R63, PT ;  /* 0x0000003f1800720c */ /* 0x000fe40003fa4270 */
[----:B------:R-:W-:Y:S02]  /*5640*/  SEL R39, R39, 0xffff4afc, P1 ;  /* 0xffff4afc27277807 */ /* 0x000fe40000800000 */
[----:B------:R-:W-:Y:S02]  /*5650*/  SEL R34, R29, 0xffff4afc, P1 ;  /* 0xffff4afc1d227807 */ /* 0x000fe40000800000 */
[----:B------:R-:W-:Y:S02]  /*5660*/  SEL R17, R17, 0xffff4afc, P1 ;  /* 0xffff4afc11117807 */ /* 0x000fe40000800000 */
[----:B------:R-:W-:-:S02]  /*5670*/  ISETP.GT.AND P3, PT, R33, R16, PT ;  /* 0x000000102100720c */ /* 0x000fc40003f64270 */
[----:B------:R-:W-:Y:S02]  /*5680*/  VIMNMX R63, PT, PT, R63, R24, !PT ;  /* 0x000000183f3f7248 */ /* 0x000fe40007fe0100 */
[----:B------:R-:W-:Y:S01]  /*5690*/  VIMNMX R33, PT, PT, R16, R33, !PT ;  /* 0x0000002110217248 */ /* 0x000fe20007fe0100 */
[----:B0-----:R-:W-:Y:S01]  /*56a0*/  IMAD.IADD R16, R20, 0x1, R19 ;  /* 0x0000000114107824 */ /* 0x001fe200078e0213 */
[----:B------:R-:W-:Y:S02]  /*56b0*/  ISETP.GT.AND P0, PT, R39, R70, PT ;  /* 0x000000462700720c */ /* 0x000fe40003f04270 */
[C---:B------:R-:W-:Y:S02]  /*56c0*/  SEL R24, R36.reuse, R61, P6 ;  /* 0x0000003d24187207 */ /* 0x040fe40003000000 */
[----:B------:R-:W-:Y:S02]  /*56d0*/  SEL R42, R36, R47, P5 ;  /* 0x0000002f242a7207 */ /* 0x000fe40002800000 */
[----:B------:R-:W-:-:S02]  /*56e0*/  ISETP.GT.AND P6, PT, R34, R59, PT ;  /* 0x0000003b2200720c */ /* 0x000fc40003fc4270 */
[----:B------:R-:W-:Y:S02]  /*56f0*/  ISETP.GT.AND P1, PT, R17, R64, PT ;  /* 0x000000401100720c */ /* 0x000fe40003f24270 */
[----:B------:R-:W-:Y:S02]  /*5700*/  ISETP.NE.AND P5, PT, R19, -0xb504, PT ;  /* 0xffff4afc1300780c */ /* 0x000fe40003fa5270 */
[----:B------:R-:W-:Y:S02]  /*5710*/  VIMNMX R59, PT, PT, R59, R34, !PT ;  /* 0x000000223b3b7248 */ /* 0x000fe40007fe0100 */
[----:B------:R-:W-:Y:S01]  /*5720*/  VIMNMX R64, PT, PT, R64, R17, !PT ;  /* 0x0000001140407248 */ /* 0x000fe20007fe0100 */
[----:B------:R-:W-:Y:S01]  /*5730*/  IMAD.IADD R17, R20, 0x1, R27 ;  /* 0x0000000114117824 */ /* 0x000fe200078e021b */
[----:B------:R-:W-:Y:S02]  /*5740*/  SEL R34, R36, R53, P2 ;  /* 0x0000003524227207 */ /* 0x000fe40001000000 */
[----:B------:R-:W-:-:S02]  /*5750*/  ISETP.NE.AND P2, PT, R27, -0xb504, PT ;  /* 0xffff4afc1b00780c */ /* 0x000fc40003f45270 */
[----:B------:R-:W-:Y:S02]  /*5760*/  SEL R40, R36, R43, P0 ;  /* 0x0000002b24287207 */ /* 0x000fe40000000000 */
[----:B------:R-:W-:Y:S02]  /*5770*/  ISETP.GT.AND P4, PT, R37, R58, PT ;  /* 0x0000003a2500720c */ /* 0x000fe40003f84270 */
[----:B------:R-:W-:Y:S02]  /*5780*/  ISETP.NE.AND P0, PT, R20, -0xb504, PT ;  /* 0xffff4afc1400780c */ /* 0x000fe40003f05270 */
[----:B------:R-:W-:Y:S02]  /*5790*/  SEL R16, R16, 0xffff4afc, P5 ;  /* 0xffff4afc10107807 */ /* 0x000fe40002800000 */
[----:B------:R-:W-:Y:S01]  /*57a0*/  VIMNMX R58, PT, PT, R58, R37, !PT ;  /* 0x000000253a3a7248 */ /* 0x000fe20007fe0100 */
[----:B------:R-:W-:Y:S01]  /*57b0*/  IMAD.IADD R37, R20, 0x1, R31 ;  /* 0x0000000114257824 */ /* 0x000fe200078e021f */
[----:B------:R-:W-:-:S02]  /*57c0*/  SEL R29, R17, 0xffff4afc, P2 ;  /* 0xffff4afc111d7807 */ /* 0x000fc40001000000 */
[----:B------:R-:W-:Y:S02]  /*57d0*/  VIMNMX R62, PT, PT, R62, R71, !PT ;  /* 0x000000473e3e7248 */ /* 0x000fe40007fe0100 */
[----:B------:R-:W-:Y:S02]  /*57e0*/  SEL R38, R36, R45, P4 ;  /* 0x0000002d24267207 */ /* 0x000fe40002000000 */
[----:B------:R-:W-:Y:S02]  /*57f0*/  SEL R17, R16, 0xffff4afc, P0 ;  /* 0xffff4afc10117807 */ /* 0x000fe40000000000 */
[----:B------:R-:W-:Y:S01]  /*5800*/  ISETP.NE.AND P4, PT, R31, -0xb504, PT ;  /* 0xffff4afc1f00780c */ /* 0x000fe20003f85270 */
[----:B------:R-:W-:Y:S01]  /*5810*/  VIADD R41, R2, 0xb ;  /* 0x0000000b02297836 */ /* 0x000fe20000000000 */
[----:B------:R-:W-:Y:S02]  /*5820*/  VIMNMX R69, PT, PT, R69, R44, !PT ;  /* 0x0000002c45457248 */ /* 0x000fe40007fe0100 */
[----:B------:R-:W-:Y:S01]  /*5830*/  VIMNMX R70, PT, PT, R70, R39, !PT ;  /* 0x0000002746467248 */ /* 0x000fe20007fe0100 */
[----:B------:R-:W-:Y:S01]  /*5840*/  IMAD.IADD R39, R20, 0x1, R35 ;  /* 0x0000000114277824 */ /* 0x000fe200078e0223 */
[----:B------:R-:W-:-:S02]  /*5850*/  SEL R44, R36, R73, P3 ;  /* 0x00000049242c7207 */ /* 0x000fc40001800000 */
[----:B------:R-:W-:Y:S02]  /*5860*/  VIMNMX R67, PT, PT, R67, R46, !PT ;  /* 0x0000002e43437248 */ /* 0x000fe40007fe0100 */
[----:B------:R-:W-:Y:S02]  /*5870*/  SEL R20, R29, 0xffff4afc, P0 ;  /* 0xffff4afc1d147807 */ /* 0x000fe40000000000 */
[----:B------:R-:W-:Y:S02]  /*5880*/  ISETP.GT.AND P3, PT, R17, R62, PT ;  /* 0x0000003e1100720c */ /* 0x000fe40003f64270 */
[----:B------:R-:W-:Y:S02]  /*5890*/  SEL R37, R37, 0xffff4afc, P4 ;  /* 0xffff4afc25257807 */ /* 0x000fe40002000000 */
[----:B------:R-:W-:Y:S02]  /*58a0*/  SEL R46, R36, R75, P6 ;  /* 0x0000004b242e7207 */ /* 0x000fe40003000000 */
[----:B------:R-:W-:-:S02]  /*58b0*/  ISETP.GT.AND P6, PT, R20, R67, PT ;  /* 0x000000431400720c */ /* 0x000fc40003fc4270 */
[----:B------:R-:W-:Y:S02]  /*58c0*/  SEL R50, R41, R50, P3 ;  /* 0x0000003229327207 */ /* 0x000fe40001800000 */
[----:B------:R-:W-:Y:S02]  /*58d0*/  SEL R74, R37, 0xffff4afc, P0 ;  /* 0xffff4afc254a7807 */ /* 0x000fe40000000000 */
[----:B------:R-:W-:Y:S01]  /*58e0*/  ISETP.NE.AND P3, PT, R35, -0xb504, PT ;  /* 0xffff4afc2300780c */ /* 0x000fe20003f65270 */
[--C-:B------:R-:W-:Y:S01]  /*58f0*/  IMAD.IADD R37, R21, 0x1, R19.reuse ;  /* 0x0000000115257824 */ /* 0x100fe200078e0213 */
[----:B------:R-:W-:Y:S02]  /*5900*/  SEL R52, R41, R52, P6 ;  /* 0x0000003429347207 */ /* 0x000fe40003000000 */
[----:B------:R-:W-:Y:S02]  /*5910*/  ISETP.GT.AND P6, PT, R74, R49, PT ;  /* 0x000000314a00720c */ /* 0x000fe40003fc4270 */
[----:B------:R-:W-:Y:S01]  /*5920*/  SEL R76, R39, 0xffff4afc, P3 ;  /* 0xffff4afc274c7807 */ /* 0x000fe20001800000 */
[--C-:B------:R-:W-:Y:S01]  /*5930*/  IMAD.IADD R16, R22, 0x1, R19.reuse ;  /* 0x0000000116107824 */ /* 0x100fe200078e0213 */
[----:B------:R-:W-:Y:S01]  /*5940*/  SEL R39, R41, R18, P6 ;  /* 0x0000001229277207 */ /* 0x000fe20003000000 */
[----:B------:R-:W-:Y:S01]  /*5950*/  IMAD.IADD R29, R23, 0x1, R19 ;  /* 0x00000001171d7824 */ /* 0x000fe200078e0213 */
[----:B------:R-:W-:Y:S01]  /*5960*/  SEL R76, R76, 0xffff4afc, P0 ;  /* 0xffff4afc4c4c7807 */ /* 0x000fe20000000000 */
[C---:B------:R-:W-:Y:S01]  /*5970*/  IMAD.IADD R19, R21.reuse, 0x1, R27 ;  /* 0x0000000115137824 */ /* 0x040fe200078e021b */
[----:B------:R-:W-:-:S02]  /*5980*/  ISETP.NE.AND P6, PT, R21, -0xb504, PT ;  /* 0xffff4afc1500780c */ /* 0x000fc40003fc5270 */
[----:B------:R-:W-:Y:S01]  /*5990*/  SEL R18, R37, 0xffff4afc, P5 ;  /* 0xffff4afc25127807 */ /* 0x000fe20002800000 */
[C---:B------:R-:W-:Y:S01]  /*59a0*/  IMAD.IADD R37, R21.reuse, 0x1, R31 ;  /* 0x0000000115257824 */ /* 0x040fe200078e021f */
[----:B------:R-:W-:Y:S01]  /*59b0*/  ISETP.GT.AND P0, PT, R76, R25, PT ;  /* 0x000000194c00720c */ /* 0x000fe20003f04270 */
[----:B------:R-:W-:Y:S01]  /*59c0*/  IMAD.IADD R45, R21, 0x1, R35 ;  /* 0x00000001152d7824 */ /* 0x000fe200078e0223 */
[----:B------:R-:W-:Y:S02]  /*59d0*/  SEL R18, R18, 0xffff4afc, P6 ;  /* 0xffff4afc12127807 */ /* 0x000fe40003000000 */
[----:B------:R-:W-:Y:S02]  /*59e0*/  SEL R19, R19, 0xffff4afc, P2 ;  /* 0xffff4afc13137807 */ /* 0x000fe40001000000 */
[----:B------:R-:W-:Y:S02]  /*59f0*/  SEL R21, R37, 0xffff4afc, P4 ;  /* 0xffff4afc25157807 */ /* 0x000fe40002000000 */
[----:B------:R-:W-:-:S02]  /*5a00*/  SEL R43, R41, R26, P0 ;  /* 0x0000001a292b7207 */ /* 0x000fc40000000000 */
[----:B------:R-:W-:Y:S02]  /*5a10*/  ISETP.GT.AND P0, PT, R18, R69, PT ;  /* 0x000000451200720c */ /* 0x000fe40003f04270 */
[----:B------:R-:W-:Y:S02]  /*5a20*/  VIMNMX R66, PT, PT, R66, R65, !PT ;  /* 0x0000004142427248 */ /* 0x000fe40007fe0100 */
[----:B------:R-:W-:Y:S02]  /*5a30*/  SEL R19, R19, 0xffff4afc, P6 ;  /* 0xffff4afc13137807 */ /* 0x000fe40003000000 */
[----:B------:R-:W-:Y:S02]  /*5a40*/  SEL R45, R45, 0xffff4afc, P3 ;  /* 0xffff4afc2d2d7807 */ /* 0x000fe40001800000 */
[----:B------:R-:W-:Y:S02]  /*5a50*/  SEL R21, R21, 0xffff4afc, P6 ;  /* 0xffff4afc15157807 */ /* 0x000fe40003000000 */
[----:B------:R-:W-:-:S02]  /*5a60*/  SEL R37, R41, R28, P0 ;  /* 0x0000001c29257207 */ /* 0x000fc40000000000 */
[----:B------:R-:W-:Y:S02]  /*5a70*/  ISETP.GT.AND P0, PT, R19, R66, PT ;  /* 0x000000421300720c */ /* 0x000fe40003f04270 */
[----:B------:R-:W-:Y:S02]  /*5a80*/  SEL R65, R45, 0xffff4afc, P6 ;  /* 0xffff4afc2d417807 */ /* 0x000fe40003000000 */
[----:B------:R-:W-:Y:S02]  /*5a90*/  ISETP.GT.AND P6, PT, R21, R48, PT ;  /* 0x000000301500720c */ /* 0x000fe40003fc4270 */
[----:B------:R-:W-:Y:S02]  /*5aa0*/  VIMNMX R68, PT, PT, R68, R51, !PT ;  /* 0x0000003344447248 */ /* 0x000fe40007fe0100 */
[----:B------:R-:W-:Y:S02]  /*5ab0*/  SEL R51, R41, R30, P0 ;  /* 0x0000001e29337207 */ /* 0x000fe40000000000 */
[----:B------:R-:W-:Y:S01]  /*5ac0*/  VIMNMX R67, PT, PT, R67, R20, !PT ;  /* 0x0000001443437248 */ /* 0x000fe20007fe0100 */
[----:B------:R-:W-:Y:S01]  /*5ad0*/  IMAD.IADD R61, R22, 0x1, R27 ;  /* 0x00000001163d7824 */ /* 0x000fe200078e021b */
[----:B------:R-:W-:-:S02]  /*5ae0*/  ISETP.GT.AND P0, PT, R65, R54, PT ;  /* 0x000000364100720c */ /* 0x000fc40003f04270 */
[----:B------:R-:W-:Y:S02]  /*5af0*/  SEL R45, R41, R60, P6 ;  /* 0x0000003c292d7207 */ /* 0x000fe40003000000 */
[----:B------:R-:W-:Y:S02]  /*5b00*/  SEL R20, R16, 0xffff4afc, P5 ;  /* 0xffff4afc10147807 */ /* 0x000fe40002800000 */
[C---:B------:R-:W-:Y:S01]  /*5b10*/  ISETP.NE.AND P6, PT, R22.reuse, -0xb504, PT ;  /* 0xffff4afc1600780c */ /* 0x040fe20003fc5270 */
[----:B------:R-:W-:Y:S01]  /*5b20*/  IMAD.IADD R53, R23, 0x1, R27 ;  /* 0x0000000117357824 */ /* 0x000fe200078e021b */
[----:B------:R-:W-:Y:S01]  /*5b30*/  VIMNMX R57, PT, PT, R49, R74, !PT ;  /* 0x0000004a31397248 */ /* 0x000fe20007fe0100 */
[C---:B------:R-:W-:Y:S01]  /*5b40*/  IMAD.IADD R27, R22.reuse, 0x1, R35 ;  /* 0x00000001161b7824 */ /* 0x040fe200078e0223 */
[----:B------:R-:W-:Y:S01]  /*5b50*/  SEL R47, R41, R72, P0 ;  /* 0x00000048292f7207 */ /* 0x000fe20000000000 */
[--C-:B------:R-:W-:Y:S01]  /*5b60*/  IMAD.IADD R26, R22, 0x1, R31.reuse ;  /* 0x00000001161a7824 */ /* 0x100fe200078e021f */
[----:B------:R-:W-:Y:S01]  /*5b70*/  VIMNMX R49, PT, PT, R25, R76, !PT ;  /* 0x0000004c19317248 */ /* 0x000fe20007fe0100 */
[C---:B------:R-:W-:Y:S01]  /*5b80*/  IMAD.IADD R55, R23.reuse, 0x1, R31 ;  /* 0x0000000117377824 */ /* 0x040fe200078e021f */
[C---:B------:R-:W-:Y:S01]  /*5b90*/  ISETP.NE.AND P0, PT, R23.reuse, -0xb504, PT ;  /* 0xffff4afc1700780c */ /* 0x040fe20003f05270 */
[----:B------:R-:W-:Y:S01]  /*5ba0*/  IMAD.IADD R35, R23, 0x1, R35 ;  /* 0x0000000117237824 */ /* 0x000fe200078e0223 */
[----:B------:R-:W-:-:S02]  /*5bb0*/  VIMNMX R62, PT, PT, R62, R17, !PT ;  /* 0x000000113e3e7248 */ /* 0x000fc40007fe0100 */
[----:B------:R-:W-:Y:S02]  /*5bc0*/  VIMNMX R69, PT, PT, R69, R18, !PT ;  /* 0x0000001245457248 */ /* 0x000fe40007fe0100 */
[----:B------:R-:W-:Y:S02]  /*5bd0*/  VIMNMX R66, PT, PT, R66, R19, !PT ;  /* 0x0000001342427248 */ /* 0x000fe40007fe0100 */
[----:B------:R-:W-:Y:S01]  /*5be0*/  VIMNMX R48, PT, PT, R48, R21, !PT ;  /* 0x0000001530307248 */ /* 0x000fe20007fe0100 */
[----:B------:R-:W-:Y:S01]  /*5bf0*/  LDS.128 R16, [R7+0x30] ;  /* 0x0000300007107984 */ /* 0x000fe20000000c00 */
[----:B------:R-:W-:Y:S02]  /*5c00*/  SEL R25, R20, 0xffff4afc, P6 ;  /* 0xffff4afc14197807 */ /* 0x000fe40003000000 */
[----:B------:R-:W-:Y:S01]  /*5c10*/  SEL R28, R61, 0xffff4afc, P2 ;  /* 0xffff4afc3d1c7807 */ /* 0x000fe20001000000 */
[----:B------:R-:W0:Y:S01]  /*5c20*/  LDS.128 R20, [R3+0xc00] ;  /* 0x000c000003147984 */ /* 0x000e220000000c00 */
[----:B------:R-:W-:-:S02]  /*5c30*/  SEL R61, R29, 0xffff4afc, P5 ;  /* 0xffff4afc1d3d7807 */ /* 0x000fc40002800000 */
[----:B------:R-:W-:Y:S02]  /*5c40*/  ISETP.GT.AND P5, PT, R25, R68, PT ;  /* 0x000000441900720c */ /* 0x000fe40003fa4270 */
[----:B------:R-:W-:Y:S02]  /*5c50*/  SEL R28, R28, 0xffff4afc, P6 ;  /* 0xffff4afc1c1c7807 */ /* 0x000fe40003000000 */
[----:B------:R-:W-:Y:S02]  /*5c60*/  SEL R26, R26, 0xffff4afc, P4 ;  /* 0xffff4afc1a1a7807 */ /* 0x000fe40002000000 */
[----:B------:R-:W-:Y:S02]  /*5c70*/  SEL R30, R27, 0xffff4afc, P3 ;  /* 0xffff4afc1b1e7807 */ /* 0x000fe40001800000 */
[----:B------:R-:W-:Y:S02]  /*5c80*/  SEL R60, R41, R24, P5 ;  /* 0x00000018293c7207 */ /* 0x000fe40002800000 */
[----:B------:R-:W-:-:S02]  /*5c90*/  ISETP.GT.AND P5, PT, R28, R63, PT ;  /* 0x0000003f1c00720c */ /* 0x000fc40003fa4270 */
[----:B------:R-:W-:Y:S02]  /*5ca0*/  VIMNMX R68, PT, PT, R68, R25, !PT ;  /* 0x0000001944447248 */ /* 0x000fe40007fe0100 */
[----:B------:R-:W-:Y:S02]  /*5cb0*/  SEL R29, R26, 0xffff4afc, P6 ;  /* 0xffff4afc1a1d7807 */ /* 0x000fe40003000000 */
[----:B------:R-:W-:Y:S01]  /*5cc0*/  SEL R31, R30, 0xffff4afc, P6 ;  /* 0xffff4afc1e1f7807 */ /* 0x000fe20003000000 */
[----:B------:R-:W1:Y:S01]  /*5cd0*/  LDS.128 R24, [R7+0xb0] ;  /* 0x0000b00007187984 */ /* 0x000e620000000c00 */
[----:B------:R-:W-:Y:S02]  /*5ce0*/  SEL R42, R41, R42, P5 ;  /* 0x0000002a292a7207 */ /* 0x000fe40002800000 */
[----:B------:R-:W-:Y:S02]  /*5cf0*/  ISETP.GT.AND P6, PT, R29, R56, PT ;  /* 0x000000381d00720c */ /* 0x000fe40003fc4270 */
[----:B------:R-:W-:-:S02]  /*5d00*/  ISETP.GT.AND P5, PT, R31, R58, PT ;  /* 0x0000003a1f00720c */ /* 0x000fc40003fa4270 */
[----:B------:R-:W-:Y:S02]  /*5d10*/  VIMNMX R63, PT, PT, R63, R28, !PT ;  /* 0x0000001c3f3f7248 */ /* 0x000fe40007fe0100 */
[----:B------:R-:W-:Y:S02]  /*5d20*/  VIMNMX R56, PT, PT, R56, R29, !PT ;  /* 0x0000001d38387248 */ /* 0x000fe40007fe0100 */
[----:B------:R-:W-:Y:S02]  /*5d30*/  VIMNMX R58, PT, PT, R58, R31, !PT ;  /* 0x0000001f3a3a7248 */ /* 0x000fe40007fe0100 */
[----:B------:R-:W2:Y:S01]  /*5d40*/  LDS.128 R28, [R7+0x130] ;  /* 0x00013000071c7984 */ /* 0x000ea20000000c00 */
[----:B------:R-:W-:Y:S02]  /*5d50*/  SEL R35, R35, 0xffff4afc, P3 ;  /* 0xffff4afc23237807 */ /* 0x000fe40001800000 */
[----:B------:R-:W-:Y:S02]  /*5d60*/  SEL R53, R53, 0xffff4afc, P2 ;  /* 0xffff4afc35357807 */ /* 0x000fe40001000000 */
[----:B------:R-:W-:-:S02]  /*5d70*/  SEL R35, R35, 0xffff4afc, P0 ;  /* 0xffff4afc23237807 */ /* 0x000fc40000000000 */
[----:B------:R-:W-:Y:S02]  /*5d80*/  SEL R61, R61, 0xffff4afc, P0 ;  /* 0xffff4afc3d3d7807 */ /* 0x000fe40000000000 */
[----:B------:R-:W-:Y:S02]  /*5d90*/  SEL R72, R53, 0xffff4afc, P0 ;  /* 0xffff4afc35487807 */ /* 0x000fe40000000000 */
[----:B------:R-:W-:Y:S02]  /*5da0*/  SEL R55, R55, 0xffff4afc, P4 ;  /* 0xffff4afc37377807 */ /* 0x000fe40002000000 */
[----:B------:R-:W-:Y:S02]  /*5db0*/  ISETP.GT.AND P4, PT, R35, R64, PT ;  /* 0x000000402300720c */ /* 0x000fe40003f84270 */
[----:B------:R-:W-:Y:S02]  /*5dc0*/  ISETP.GT.AND P2, PT, R61, R70, PT ;  /* 0x000000463d00720c */ /* 0x000fe40003f44270 */
[----:B------:R-:W-:-:S02]  /*5dd0*/  VIMNMX R70, PT, PT, R70, R61, !PT ;  /* 0x0000003d46467248 */ /* 0x000fc40007fe0100 */
[----:B------:R-:W-:Y:S02]  /*5de0*/  ISETP.GT.AND P3, PT, R72, R33, PT ;  /* 0x000000214800720c */ /* 0x000fe40003f64270 */
[----:B------:R-:W-:Y:S01]  /*5df0*/  VIMNMX R61, PT, PT, R33, R72, !PT ;  /* 0x00000048213d7248 */ /* 0x000fe20007fe0100 */
[----:B0-----:R-:W-:Y:S01]  /*5e00*/  IMAD.IADD R33, R20, 0x1, R16 ;  /* 0x0000000114217824 */ /* 0x001fe200078e0210 */
[----:B------:R-:W-:Y:S02]  /*5e10*/  SEL R53, R41, R34, P6 ;  /* 0x0000002229357207 */ /* 0x000fe40003000000 */
[----:B------:R-:W-:Y:S02]  /*5e20*/  SEL R34, R55, 0xffff4afc, P0 ;  /* 0xffff4afc37227807 */ /* 0x000fe40000000000 */
[----:B------:R-:W-:Y:S02]  /*5e30*/  ISETP.NE.AND P6, PT, R16, -0xb504, PT ;  /* 0xffff4afc1000780c */ /* 0x000fe40003fc5270 */
[----:B------:R-:W-:-:S02]  /*5e40*/  SEL R55, R41, R38, P5 ;  /* 0x0000002629377207 */ /* 0x000fc40002800000 */
[----:B------:R-:W-:Y:S02]  /*5e50*/  ISETP.GT.AND P5, PT, R34, R59, PT ;  /* 0x0000003b2200720c */ /* 0x000fe40003fa4270 */
[----:B------:R-:W-:Y:S02]  /*5e60*/  ISETP.NE.AND P0, PT, R20, -0xb504, PT ;  /* 0xffff4afc1400780c */ /* 0x000fe40003f05270 */
[----:B------:R-:W-:Y:S02]  /*5e70*/  SEL R33, R33, 0xffff4afc, P6 ;  /* 0xffff4afc21217807 */ /* 0x000fe40003000000 */
[----:B------:R-:W-:Y:S02]  /*5e80*/  VIMNMX R54, PT, PT, R54, R65, !PT ;  /* 0x0000004136367248 */ /* 0x000fe40007fe0100 */
[C---:B------:R-:W-:Y:S02]  /*5e90*/  SEL R40, R41.reuse, R40, P2 ;  /* 0x0000002829287207 */ /* 0x040fe40001000000 */
[----:B------:R-:W-:-:S02]  /*5ea0*/  SEL R44, R41, R44, P3 ;  /* 0x0000002c292c7207 */ /* 0x000fc40001800000 */
[----:B------:R-:W-:Y:S02]  /*5eb0*/  SEL R65, R41, R46, P5 ;  /* 0x0000002e29417207 */ /* 0x000fe40002800000 */
[----:B------:R-:W-:Y:S02]  /*5ec0*/  SEL R33, R33, 0xffff4afc, P0 ;  /* 0xffff4afc21217807 */ /* 0x000fe40000000000 */
[----:B------:R-:W-:Y:S01]  /*5ed0*/  @!P4 SEL R41, R36, R32, P1 ;  /* 0x000000202429c207 */ /* 0x000fe20000800000 */
[----:B-1----:R-:W-:Y:S01]  /*5ee0*/  IMAD.IADD R32, R20, 0x1, R24 ;  /* 0x0000000114207824 */ /* 0x002fe200078e0218 */
[----:B------:R-:W-:Y:S02]  /*5ef0*/  ISETP.NE.AND P1, PT, R24, -0xb504, PT ;  /* 0xffff4afc1800780c */ /* 0x000fe40003f25270 */
[----:B------:R-:W-:Y:S02]  /*5f00*/  ISETP.GT.AND P5, PT, R33, R62, PT ;  /* 0x0000003e2100720c */ /* 0x000fe40003fa4270 */
[----:B------:R-:W-:Y:S01]  /*5f10*/  VIMNMX R62, PT, PT, R62, R33, !PT ;  /* 0x000000213e3e7248 */ /* 0x000fe20007fe0100 */
[----:B--2---:R-:W-:Y:S01]  /*5f20*/  IMAD.IADD R33, R20, 0x1, R28 ;  /* 0x0000000114217824 */ /* 0x004fe200078e021c */
[----:B------:R-:W-:-:S02]  /*5f30*/  SEL R32, R32, 0xffff4afc, P1 ;  /* 0xffff4afc20207807 */ /* 0x000fc40000800000 */
[----:B------:R-:W-:Y:S02]  /*5f40*/  ISETP.NE.AND P2, PT, R28, -0xb504, PT ;  /* 0xffff4afc1c00780c */ /* 0x000fe40003f45270 */
[----:B------:R-:W-:Y:S01]  /*5f50*/  VIMNMX R59, PT, PT, R59, R34, !PT ;  /* 0x000000223b3b7248 */ /* 0x000fe20007fe0100 */
[--C-:B------:R-:W-:Y:S01]  /*5f60*/  IMAD.IADD R34, R16, 0x1, R21.reuse ;  /* 0x0000000110227824 */ /* 0x100fe200078e0215 */
[----:B------:R-:W-:Y:S02]  /*5f70*/  SEL R38, R32, 0xffff4afc, P0 ;  /* 0xffff4afc20267807 */ /* 0x000fe40000000000 */
[----:B------:R-:W-:Y:S01]  /*5f80*/  SEL R33, R33, 0xffff4afc, P2 ;  /* 0xffff4afc21217807 */ /* 0x000fe20001000000 */
[----:B------:R-:W-:Y:S01]  /*5f90*/  VIADD R46, R2, 0xc ;  /* 0x0000000c022e7836 */ /* 0x000fe20000000000 */
[----:B------:R-:W-:Y:S01]  /*5fa0*/  ISETP.GT.AND P4, PT, R38, R67, PT ;  /* 0x000000432600720c */ /* 0x000fe20003f84270 */
[----:B------:R-:W-:Y:S01]  /*5fb0*/  IMAD.IADD R32, R24, 0x1, R21 ;  /* 0x0000000118207824 */ /* 0x000fe200078e0215 */
[----:B------:R-:W-:-:S02]  /*5fc0*/  ISETP.NE.AND P3, PT, R21, -0xb504, PT ;  /* 0xffff4afc1500780c */ /* 0x000fc40003f65270 */
[----:B------:R-:W-:Y:S02]  /*5fd0*/  SEL R34, R34, 0xffff4afc, P6 ;  /* 0xffff4afc22227807 */ /* 0x000fe40003000000 */
[----:B------:R-:W-:Y:S01]  /*5fe0*/  SEL R36, R33, 0xffff4afc, P0 ;  /* 0xffff4afc21247807 */ /* 0x000fe20000000000 */
[----:B------:R-:W-:Y:S01]  /*5ff0*/  IMAD.IADD R33, R16, 0x1, R22 ;  /* 0x0000000110217824 */ /* 0x000fe200078e0216 */
[----:B------:R-:W-:Y:S02]  /*6000*/  SEL R52, R46, R52, P4 ;  /* 0x000000342e347207 */ /* 0x000fe40002000000 */
[----:B------:R-:W-:Y:S02]  /*6010*/  SEL R34, R34, 0xffff4afc, P3 ;  /* 0xffff4afc22227807 */ /* 0x000fe40001800000 */
[----:B------:R-:W-:Y:S02]  /*6020*/  ISETP.GT.AND P4, PT, R36, R57, PT ;  /* 0x000000392400720c */ /* 0x000fe40003f84270 */
[----:B------:R-:W-:-:S02]  /*6030*/  SEL R32, R32, 0xffff4afc, P1 ;  /* 0xffff4afc20207807 */ /* 0x000fc40000800000 */
[----:B------:R-:W-:Y:S02]  /*6040*/  SEL R50, R46, R50, P5 ;  /* 0x000000322e327207 */ /* 0x000fe40002800000 */
[----:B------:R-:W-:Y:S02]  /*6050*/  ISETP.GT.AND P5, PT, R34, R69, PT ;  /* 0x000000452200720c */ /* 0x000fe40003fa4270 */
[----:B------:R-:W-:Y:S02]  /*6060*/  SEL R71, R46, R39, P4 ;  /* 0x000000272e477207 */ /* 0x000fe40002000000 */
[----:B------:R-:W-:Y:S02]  /*6070*/  VIMNMX R64, PT, PT, R64, R35, !PT ;  /* 0x0000002340407248 */ /* 0x000fe40007fe0100 */
[----:B------:R-:W-:Y:S02]  /*6080*/  VIMNMX R69, PT, PT, R69, R34, !PT ;  /* 0x0000002245457248 */ /* 0x000fe40007fe0100 */
[----:B------:R-:W-:-:S02]  /*6090*/  SEL R73, R33, 0xffff4afc, P6 ;  /* 0xffff4afc21497807 */ /* 0x000fc40003000000 */
[----:B------:R-:W-:Y:S02]  /*60a0*/  SEL R39, R32, 0xffff4afc, P3 ;  /* 0xffff4afc20277807 */ /* 0x000fe40001800000 */
[----:B------:R-:W0:Y:S01]  /*60b0*/  LDS.128 R32, [R7+0x1b0] ;  /* 0x0001b00007207984 */ /* 0x000e220000000c00 */
[----:B------:R-:W-:Y:S02]  /*60c0*/  ISETP.NE.AND P4, PT, R22, -0xb504, PT ;  /* 0xffff4afc1600780c */ /* 0x000fe40003f85270 */
[----:B------:R-:W-:Y:S02]  /*60d0*/  SEL R72, R46, R37, P5 ;  /* 0x000000252e487207 */ /* 0x000fe40002800000 */
[----:B------:R-:W-:Y:S02]  /*60e0*/  ISETP.GT.AND P5, PT, R39, R66, PT ;  /* 0x000000422700720c */ /* 0x000fe40003fa4270 */
[----:B------:R-:W-:Y:S01]  /*60f0*/  SEL R73, R73, 0xffff4afc, P4 ;  /* 0xffff4afc49497807 */ /* 0x000fe20002000000 */
[----:B------:R-:W-:Y:S01]  /*6100*/  IMAD.IADD R37, R24, 0x1, R22 ;  /* 0x0000000118257824 */ /* 0x000fe200078e0216 */
[----:B------:R-:W-:Y:S01]  /*6110*/  SEL R51, R46, R51, P5 ;  /* 0x000000332e337207 */ /* 0x000fe20002800000 */
[----:B------:R-:W-:Y:S01]  /*6120*/  IMAD.IADD R24, R24, 0x1, R23 ;  /* 0x0000000118187824 */ /* 0x000fe200078e0217 */
[----:B------:R-:W-:-:S02]  /*6130*/  ISETP.GT.AND P5, PT, R73, R68, PT ;  /* 0x000000444900720c */ /* 0x000fc40003fa4270 */
[----:B------:R-:W-:Y:S01]  /*6140*/  VIMNMX R68, PT, PT, R68, R73, !PT ;  /* 0x0000004944447248 */ /* 0x000fe20007fe0100 */
[----:B------:R-:W-:Y:S01]  /*6150*/  IMAD.IADD R73, R16, 0x1, R23 ;  /* 0x0000000110497824 */ /* 0x000fe200078e0217 */
[----:B------:R-:W-:Y:S02]  /*6160*/  SEL R16, R37, 0xffff4afc, P1 ;  /* 0xffff4afc25107807 */ /* 0x000fe40000800000 */
[----:B------:R-:W-:Y:S01]  /*6170*/  SEL R37, R24, 0xffff4afc, P1 ;  /* 0xffff4afc18257807 */ /* 0x000fe20000800000 */
[----:B------:R-:W-:Y:S01]  /*6180*/  IMAD.IADD R24, R28, 0x1, R21 ;  /* 0x000000011c187824 */ /* 0x000fe200078e0215 */
[----:B------:R-:W-:Y:S02]  /*6190*/  SEL R16, R16, 0xffff4afc, P4 ;  /* 0xffff4afc10107807 */ /* 0x000fe40002000000 */
[----:B------:R-:W-:Y:S02]  /*61a0*/  SEL R73, R73, 0xffff4afc, P6 ;  /* 0xffff4afc49497807 */ /* 0x000fe40003000000 */
[----:B------:R-:W-:-:S02]  /*61b0*/  ISETP.NE.AND P6, PT, R23, -0xb504, PT ;  /* 0xffff4afc1700780c */ /* 0x000fc40003fc5270 */
[----:B------:R-:W-:Y:S02]  /*61c0*/  SEL R60, R46, R60, P5 ;  /* 0x0000003c2e3c7207 */ /* 0x000fe40002800000 */
[----:B------:R-:W-:Y:S02]  /*61d0*/  ISETP.GT.AND P5, PT, R16, R63, PT ;  /* 0x0000003f1000720c */ /* 0x000fe40003fa4270 */
[----:B------:R-:W-:Y:S02]  /*61e0*/  SEL R24, R24, 0xffff4afc, P2 ;  /* 0xffff4afc18187807 */ /* 0x000fe40001000000 */
[----:B------:R-:W-:Y:S01]  /*61f0*/  VIMNMX R63, PT, PT, R63, R16, !PT ;  /* 0x000000103f3f7248 */ /* 0x000fe20007fe0100 */
[----:B0-----:R-:W-:Y:S01]  /*6200*/  IMAD.IADD R20, R20, 0x1, R32 ;  /* 0x0000000114147824 */ /* 0x001fe200078e0220 */
[C---:B------:R-:W-:Y:S01]  /*6210*/  ISETP.NE.AND P1, PT, R32.reuse, -0xb504, PT ;  /* 0xffff4afc2000780c */ /* 0x040fe20003f25270 */
[----:B------:R-:W-:-:S03]  /*6220*/  IMAD.IADD R21, R32, 0x1, R21 ;  /* 0x0000000120157824 */ /* 0x000fc600078e0215 */
[----:B------:R-:W-:Y:S02]  /*6230*/  SEL R16, R20, 0xffff4afc, P1 ;  /* 0xffff4afc14107807 */ /* 0x000fe40000800000 */
[----:B------:R-:W-:Y:S02]  /*6240*/  SEL R20, R37, 0xffff4afc, P6 ;  /* 0xffff4afc25147807 */ /* 0x000fe40003000000 */
[----:B------:R-:W-:Y:S02]  /*6250*/  SEL R21, R21, 0xffff4afc, P1 ;  /* 0xffff4afc15157807 */ /* 0x000fe40000800000 */
[----:B------:R-:W-:Y:S02]  /*6260*/  SEL R37, R24, 0xffff4afc, P3 ;  /* 0xffff4afc18257807 */ /* 0x000fe40001800000 */
[----:B------:R-:W-:Y:S02]  /*6270*/  SEL R21, R21, 0xffff4afc, P3 ;  /* 0xffff4afc15157807 */ /* 0x000fe40001800000 */
[----:B------:R-:W-:-:S02]  /*6280*/  ISETP.GT.AND P3, PT, R37, R48, PT ;  /* 0x000000302500720c */ /* 0x000fc40003f64270 */
[----:B------:R-:W-:Y:S02]  /*6290*/  VIMNMX R67, PT, PT, R67, R38, !PT ;  /* 0x0000002643437248 */ /* 0x000fe40007fe0100 */
[----:B------:R-:W-:Y:S02]  /*62a0*/  VIMNMX R66, PT, PT, R66, R39, !PT ;  /* 0x0000002742427248 */ /* 0x000fe40007fe0100 */
[----:B------:R-:W-:Y:S02]  /*62b0*/  VIMNMX R57, PT, PT, R57, R36, !PT ;  /* 0x0000002439397248 */ /* 0x000fe40007fe0100 */
[----:B------:R-:W-:Y:S02]  /*62c0*/  VIMNMX R48, PT, PT, R48, R37, !PT ;  /* 0x0000002530307248 */ /* 0x000fe40007fe0100 */
[----:B------:R-:W0:Y:S01]  /*62d0*/  LDS.128 R36, [R3+0xd00] ;  /* 0x000d000003247984 */ /* 0x000e220000000c00 */
[----:B------:R-:W-:Y:S02]  /*62e0*/  SEL R16, R16, 0xffff4afc, P0 ;  /* 0xffff4afc10107807 */ /* 0x000fe40000000000 */
[----:B------:R-:W-:-:S02]  /*62f0*/  ISETP.GT.AND P0, PT, R20, R61, PT ;  /* 0x0000003d1400720c */ /* 0x000fc40003f04270 */
[----:B------:R-:W-:Y:S01]  /*6300*/  VIMNMX R61, PT, PT, R61, R20, !PT ;  /* 0x000000143d3d7248 */ /* 0x000fe20007fe0100 */
[--C-:B------:R-:W-:Y:S01]  /*6310*/  IMAD.IADD R20, R28, 0x1, R22.reuse ;  /* 0x000000011c147824 */ /* 0x100fe200078e0216 */
[----:B------:R-:W-:Y:S01]  /*6320*/  SEL R73, R73, 0xffff4afc, P6 ;  /* 0xffff4afc49497807 */ /* 0x000fe20003000000 */
[----:B------:R-:W-:Y:S01]  /*6330*/  IMAD.IADD R22, R32, 0x1, R22 ;  /* 0x0000000120167824 */ /* 0x000fe200078e0216 */
[----:B------:R-:W-:Y:S01]  /*6340*/  SEL R42, R46, R42, P5 ;  /* 0x0000002a2e2a7207 */ /* 0x000fe20002800000 */
[--C-:B------:R-:W-:Y:S01]  /*6350*/  IMAD.IADD R32, R32, 0x1, R23.reuse ;  /* 0x0000000120207824 */ /* 0x100fe200078e0217 */
[----:B------:R-:W-:Y:S01]  /*6360*/  SEL R20, R20, 0xffff4afc, P2 ;  /* 0xffff4afc14147807 */ /* 0x000fe20001000000 */
[----:B------:R-:W-:Y:S01]  /*6370*/  IMAD.IADD R28, R28, 0x1, R23 ;  /* 0x000000011c1c7824 */ /* 0x000fe200078e0217 */
[----:B------:R-:W-:Y:S02]  /*6380*/  ISETP.GT.AND P5, PT, R73, R70, PT ;  /* 0x000000464900720c */ /* 0x000fe40003fa4270 */
[----:B------:R-:W-:-:S02]  /*6390*/  VIMNMX R70, PT, PT, R70, R73, !PT ;  /* 0x0000004946467248 */ /* 0x000fc40007fe0100 */
[----:B------:R-:W-:Y:S02]  /*63a0*/  SEL R73, R20, 0xffff4afc, P4 ;  /* 0xffff4afc14497807 */ /* 0x000fe40002000000 */
[----:B------:R-:W-:Y:S02]  /*63b0*/  SEL R32, R32, 0xffff4afc, P1 ;  /* 0xffff4afc20207807 */ /* 0x000fe40000800000 */
[----:B------:R-:W-:Y:S02]  /*63c0*/  SEL R22, R22, 0xffff4afc, P1 ;  /* 0xffff4afc16167807 */ /* 0x000fe40000800000 */
[----:B------:R-:W-:Y:S02]  /*63d0*/  SEL R28, R28, 0xffff4afc, P2 ;  /* 0xffff4afc1c1c7807 */ /* 0x000fe40001000000 */
[----:B------:R-:W-:Y:S02]  /*63e0*/  ISETP.GT.AND P1, PT, R21, R54, PT ;  /* 0x000000361500720c */ /* 0x000fe40003f24270 */
[----:B------:R-:W-:-:S02]  /*63f0*/  ISETP.GT.AND P2, PT, R73, R56, PT ;  /* 0x000000384900720c */ /* 0x000fc40003f44270 */
[----:B------:R-:W-:Y:S02]  /*6400*/  VIMNMX R54, PT, PT, R54, R21, !PT ;  /* 0x0000001536367248 */ /* 0x000fe40007fe0100 */
[----:B------:R-:W-:Y:S02]  /*6410*/  SEL R20, R46, R45, P3 ;  /* 0x0000002d2e147207 */ /* 0x000fe40001800000 */
[----:B------:R-:W-:Y:S02]  /*6420*/  SEL R21, R32, 0xffff4afc, P6 ;  /* 0xffff4afc20157807 */ /* 0x000fe40003000000 */
[----:B------:R-:W-:Y:S02]  /*6430*/  ISETP.GT.AND P3, PT, R16, R49, PT ;  /* 0x000000311000720c */ /* 0x000fe40003f64270 */
[----:B------:R-:W-:Y:S02]  /*6440*/  SEL R23, R22, 0xffff4afc, P4 ;  /* 0xffff4afc16177807 */ /* 0x000fe40002000000 */
[----:B------:R-:W-:-:S02]  /*6450*/  VIMNMX R49, PT, PT, R49, R16, !PT ;  /* 0x0000001031317248 */ /* 0x000fc40007fe0100 */
[----:B------:R-:W-:Y:S02]  /*6460*/  SEL R16, R46, R53, P2 ;  /* 0x000000352e107207 */ /* 0x000fe40001000000 */
[----:B------:R-:W-:Y:S02]  /*6470*/  SEL R28, R28, 0xffff4afc, P6 ;  /* 0xffff4afc1c1c7807 */ /* 0x000fe40003000000 */
[----:B------:R-:W-:Y:S02]  /*6480*/  ISETP.GT.AND P2, PT, R21, R64, PT ;  /* 0x000000401500720c */ /* 0x000fe40003f44270 */
[----:B------:R-:W-:Y:S01]  /*6490*/  VIMNMX R64, PT, PT, R64, R21, !PT ;  /* 0x0000001540407248 */ /* 0x000fe20007fe0100 */
[----:B0-----:R-:W-:Y:S01]  /*64a0*/  IMAD.IADD R21, R36, 0x1, R17 ;  /* 0x0000000124157824 */ /* 0x001fe200078e0211 */
[----:B------:R-:W-:Y:S02]  /*64b0*/  ISETP.GT.AND P6, PT, R23, R58, PT ;  /* 0x0000003a1700720c */ /* 0x000fe40003fc4270 */
[----:B------:R-:W-:-:S02]  /*64c0*/  SEL R74, R46, R43, P3 ;  /* 0x0000002b2e4a7207 */ /* 0x000fc40001800000 */
[----:B------:R-:W-:Y:S02]  /*64d0*/  ISETP.NE.AND P3, PT, R17, -0xb504, PT ;  /* 0xffff4afc1100780c */ /* 0x000fe40003f65270 */
[----:B------:R-:W-:Y:S01]  /*64e0*/  ISETP.GT.AND P4, PT, R28, R59, PT ;  /* 0x0000003b1c00720c */ /* 0x000fe20003f84270 */
[----:B------:R-:W-:Y:S01]  /*64f0*/  IMAD.IADD R22, R36, 0x1, R25 ;  /* 0x0000000124167824 */ /* 0x000fe200078e0219 */
[----:B------:R-:W-:Y:S02]  /*6500*/  VIMNMX R59, PT, PT, R59, R28, !PT ;  /* 0x0000001c3b3b7248 */ /* 0x000fe40007fe0100 */
[C---:B------:R-:W-:Y:S02]  /*6510*/  SEL R24, R46.reuse, R47, P1 ;  /* 0x0000002f2e187207 */ /* 0x040fe40000800000 */
[----:B------:R-:W-:Y:S02]  /*6520*/  SEL R28, R46, R55, P6 ;  /* 0x000000372e1c7207 */ /* 0x000fe40003000000 */
[----:B------:R-:W-:-:S02]  /*6530*/  ISETP.NE.AND P1, PT, R25, -0xb504, PT ;  /* 0xffff4afc1900780c */ /* 0x000fc40003f25270 */
[----:B------:R-:W-:Y:S02]  /*6540*/  ISETP.NE.AND P6, PT, R36, -0xb504, PT ;  /* 0xffff4afc2400780c */ /* 0x000fe40003fc5270 */
[----:B------:R-:W-:Y:S02]  /*6550*/  SEL R21, R21, 0xffff4afc, P3 ;  /* 0xffff4afc15157807 */ /* 0x000fe40001800000 */
[----:B------:R-:W-:Y:S01]  /*6560*/  VIMNMX R58, PT, PT, R58, R23, !PT ;  /* 0x000000173a3a7248 */ /* 0x000fe20007fe0100 */
[----:B------:R-:W-:Y:S01]  /*6570*/  IMAD.IADD R23, R36, 0x1, R29 ;  /* 0x0000000124177824 */ /* 0x000fe200078e021d */
[----:B------:R-:W-:Y:S02]  /*6580*/  SEL R40, R46, R40, P5 ;  /* 0x000000282e287207 */ /* 0x000fe40002800000 */
[----:B------:R-:W-:Y:S02]  /*6590*/  SEL R21, R21, 0xffff4afc, P6 ;  /* 0xffff4afc15157807 */ /* 0x000fe40003000000 */
[----:B------:R-:W-:-:S02]  /*65a0*/  SEL R22, R22, 0xffff4afc, P1 ;  /* 0xffff4afc16167807 */ /* 0x000fc40000800000 */
[----:B------:R-:W-:Y:S01]  /*65b0*/  ISETP.NE.AND P5, PT, R29, -0xb504, PT ;  /* 0xffff4afc1d00780c */ /* 0x000fe20003fa5270 */
[----:B------:R-:W-:Y:S01]  /*65c0*/  VIADD R43, R2, 0xd ;  /* 0x0000000d022b7836 */ /* 0x000fe20000000000 */
[----:B------:R-:W-:Y:S02]  /*65d0*/  SEL R44, R46, R44, P0 ;  /* 0x0000002c2e2c7207 */ /* 0x000fe40000000000 */
[----:B------:R-:W-:Y:S02]  /*65e0*/  ISETP.GT.AND P0, PT, R21, R62, PT ;  /* 0x0000003e1500720c */ /* 0x000fe40003f04270 */
[----:B------:R-:W-:Y:S02]  /*65f0*/  SEL R22, R22, 0xffff4afc, P6 ;  /* 0xffff4afc16167807 */ /* 0x000fe40003000000 */
[----:B------:R-:W-:Y:S01]  /*6600*/  SEL R23, R23, 0xffff4afc, P5 ;  /* 0xffff4afc17177807 */ /* 0x000fe20002800000 */
[----:B------:R-:W-:Y:S01]  /*6610*/  IMAD.IADD R36, R36, 0x1, R33 ;  /* 0x0000000124247824 */ /* 0x000fe200078e0221 */
[----:B------:R-:W-:-:S02]  /*6620*/  SEL R32, R46, R65, P4 ;  /* 0x000000412e207207 */ /* 0x000fc40002000000 */
[----:B------:R-:W-:Y:S02]  /*6630*/  ISETP.GT.AND P4, PT, R22, R67, PT ;  /* 0x000000431600720c */ /* 0x000fe40003f84270 */
[----:B------:R-:W-:Y:S02]  /*6640*/  SEL R50, R43, R50, P0 ;  /* 0x000000322b327207 */ /* 0x000fe40000000000 */
[----:B------:R-:W-:Y:S02]  /*6650*/  SEL R76, R23, 0xffff4afc, P6 ;  /* 0xffff4afc174c7807 */ /* 0x000fe40003000000 */
[----:B------:R-:W-:Y:S01]  /*6660*/  ISETP.NE.AND P0, PT, R33, -0xb504, PT ;  /* 0xffff4afc2100780c */ /* 0x000fe20003f05270 */
[----:B------:R-:W-:Y:S01]  /*6670*/  IMAD.IADD R23, R37, 0x1, R17 ;  /* 0x0000000125177824 */ /* 0x000fe200078e0211 */
[----:B------:R-:W-:Y:S02]  /*6680*/  SEL R52, R43, R52, P4 ;  /* 0x000000342b347207 */ /* 0x000fe40002000000 */
[----:B------:R-:W-:-:S02]  /*6690*/  ISETP.GT.AND P4, PT, R76, R57, PT ;  /* 0x000000394c00720c */ /* 0x000fc40003f84270 */
[----:B------:R-:W-:Y:S02]  /*66a0*/  SEL R36, R36, 0xffff4afc, P0 ;  /* 0xffff4afc24247807 */ /* 0x000fe40000000000 */
[----:B------:R-:W-:Y:S01]  /*66b0*/  VIMNMX R62, PT, PT, R62, R21, !PT ;  /* 0x000000153e3e7248 */ /* 0x000fe20007fe0100 */
[--C-:B------:R-:W-:Y:S01]  /*66c0*/  IMAD.IADD R21, R38, 0x1, R17.reuse ;  /* 0x0000000126157824 */ /* 0x100fe200078e0211 */
[----:B------:R-:W-:Y:S01]  /*66d0*/  VIMNMX R67, PT, PT, R67, R22, !PT ;  /* 0x0000001643437248 */ /* 0x000fe20007fe0100 */
[----:B------:R-:W-:Y:S01]  /*66e0*/  IMAD.IADD R22, R39, 0x1, R17 ;  /* 0x0000000127167824 */ /* 0x000fe200078e0211 */
[----:B------:R-:W-:Y:S01]  /*66f0*/  SEL R71, R43, R71, P4 ;  /* 0x000000472b477207 */ /* 0x000fe20002000000 */
[C---:B------:R-:W-:Y:S01]  /*6700*/  IMAD.IADD R17, R37.reuse, 0x1, R25 ;  /* 0x0000000125117824 */ /* 0x040fe200078e0219 */
[----:B------:R-:W-:Y:S02]  /*6710*/  SEL R53, R36, 0xffff4afc, P6 ;  /* 0xffff4afc24357807 */ /* 0x000fe40003000000 */
[----:B------:R-:W-:-:S02]  /*6720*/  ISETP.NE.AND P4, PT, R37, -0xb504, PT ;  /* 0xffff4afc2500780c */ /* 0x000fc40003f85270 */
[----:B------:R-:W-:Y:S01]  /*6730*/  SEL R47, R23, 0xffff4afc, P3 ;  /* 0xffff4afc172f7807 */ /* 0x000fe20001800000 */
[--C-:B------:R-:W-:Y:S01]  /*6740*/  IMAD.IADD R23, R38, 0x1, R25.reuse ;  /* 0x0000000126177824 */ /* 0x100fe200078e0219 */
[----:B------:R-:W-:Y:S01]  /*6750*/  ISETP.GT.AND P6, PT, R53, R49, PT ;  /* 0x000000313500720c */ /* 0x000fe20003fc4270 */
[----:B------:R-:W-:Y:S01]  /*6760*/  IMAD.IADD R36, R39, 0x1, R25 ;  /* 0x0000000127247824 */ /* 0x000fe200078e0219 */
[----:B------:R-:W-:Y:S01]  /*6770*/  SEL R47, R47, 0xffff4afc, P4 ;  /* 0xffff4afc2f2f7807 */ /* 0x000fe20002000000 */
[----:B------:R-:W-:Y:S01]  /*6780*/  IMAD.IADD R25, R37, 0x1, R29 ;  /* 0x0000000125197824 */ /* 0x000fe200078e021d */
[----:B------:R-:W-:Y:S02]  /*6790*/  SEL R65, R17, 0xffff4afc, P1 ;  /* 0xffff4afc11417807 */ /* 0x000fe40000800000 */
[----:B------:R-:W-:Y:S02]  /*67a0*/  SEL R17, R43, R74, P6 ;  /* 0x0000004a2b117207 */ /* 0x000fe40003000000 */
[----:B------:R-:W-:-:S02]  /*67b0*/  ISETP.GT.AND P6, PT, R47, R69, PT ;  /* 0x000000452f00720c */ /* 0x000fc40003fc4270 */
[----:B------:R-:W-:Y:S01]  /*67c0*/  SEL R65, R65, 0xffff4afc, P4 ;  /* 0xffff4afc41417807 */ /* 0x000fe20002000000 */
[----:B------:R-:W-:Y:S01]  /*67d0*/  IMAD.IADD R37, R37, 0x1, R33 ;  /* 0x0000000125257824 */ /* 0x000fe200078e0221 */
[----:B------:R-:W-:Y:S02]  /*67e0*/  SEL R25, R25, 0xffff4afc, P5 ;  /* 0xffff4afc19197807 */ /* 0x000fe40002800000 */
[----:B------:R-:W-:Y:S02]  /*67f0*/  SEL R72, R43, R72, P6 ;  /* 0x000000482b487207 */ /* 0x000fe40003000000 */
[----:B------:R-:W-:Y:S02]  /*6800*/  ISETP.GT.AND P6, PT, R65, R66, PT ;  /* 0x000000424100720c */ /* 0x000fe40003fc4270 */
[----:B------:R-:W-:Y:S02]  /*6810*/  SEL R55, R25, 0xffff4afc, P4 ;  /* 0xffff4afc19377807 */ /* 0x000fe40002000000 */
[----:B------:R-:W-:-:S02]  /*6820*/  VIMNMX R56, PT, PT, R56, R73, !PT ;  /* 0x0000004938387248 */ /* 0x000fc40007fe0100 */
[----:B------:R-:W-:Y:S02]  /*6830*/  SEL R73, R37, 0xffff4afc, P0 ;  /* 0xffff4afc25497807 */ /* 0x000fe40000000000 */
[----:B------:R-:W-:Y:S02]  /*6840*/  SEL R51, R43, R51, P6 ;  /* 0x000000332b337207 */ /* 0x000fe40003000000 */
[----:B------:R-:W-:Y:S01]  /*6850*/  ISETP.GT.AND P6, PT, R55, R48, PT ;  /* 0x000000303700720c */ /* 0x000fe20003fc4270 */
[C-C-:B------:R-:W-:Y:S01]  /*6860*/  IMAD.IADD R45, R38.reuse, 0x1, R29.reuse ;  /* 0x00000001262d7824 */ /* 0x140fe200078e021d */
[----:B------:R-:W-:Y:S01]  /*6870*/  SEL R73, R73, 0xffff4afc, P4 ;  /* 0xffff4afc49497807 */ /* 0x000fe20002000000 */
[----:B------:R-:W-:Y:S01]  /*6880*/  IMAD.IADD R37, R39, 0x1, R29 ;  /* 0x0000000127257824 */ /* 0x000fe200078e021d */
[C---:B------:R-:W-:Y:S01]  /*6890*/  ISETP.NE.AND P4, PT, R38.reuse, -0xb504, PT ;  /* 0xffff4afc2600780c */ /* 0x040fe20003f85270 */
[--C-:B------:R-:W-:Y:S01]  /*68a0*/  IMAD.IADD R38, R38, 0x1, R33.reuse ;  /* 0x0000000126267824 */ /* 0x100fe200078e0221 */
[----:B------:R-:W-:Y:S01]  /*68b0*/  SEL R25, R43, R20, P6 ;  /* 0x000000142b197207 */ /* 0x000fe20003000000 */
[C---:B------:R-:W-:Y:S01]  /*68c0*/  IMAD.IADD R33, R39.reuse, 0x1, R33 ;  /* 0x0000000127217824 */ /* 0x040fe200078e0221 */
[----:B------:R-:W-:-:S02]  /*68d0*/  ISETP.NE.AND P6, PT, R39, -0xb504, PT ;  /* 0xffff4afc2700780c */ /* 0x000fc40003fc5270 */
[----:B------:R-:W-:Y:S02]  /*68e0*/  VIMNMX R29, PT, PT, R49, R53, !PT ;  /* 0x00000035311d7248 */ /* 0x000fe40007fe0100 */
[----:B------:R-:W-:Y:S02]  /*68f0*/  VIMNMX R69, PT, PT, R69, R47, !PT ;  /* 0x0000002f45457248 */ /* 0x000fe40007fe0100 */
        /* <DEDUP_REMOVED lines=15> */
[----:B------:R-:W-:Y:S02]  /*69f0*/  SEL R45, R33, 0xffff4afc, P6 ;  /* 0xffff4afc212d7807 */ /* 0x000fe40003000000 */
[----:B------:R-:W-:-:S02]  /*6a00*/  SEL R36, R36, 0xffff4afc, P1 ;  /* 0xffff4afc24247807 */ /* 0x000fc40000800000 */
[----:B------:R-:W-:Y:S02]  /*6a10*/  ISETP.GT.AND P4, PT, R47, R68, PT ;  /* 0x000000442f00720c */ /* 0x000fe40003f84270 */
[----:B------:R-:W-:Y:S02]  /*6a20*/  SEL R39, R39, 0xffff4afc, P6 ;  /* 0xffff4afc27277807 */ /* 0x000fe40003000000 */
[----:B------:R-:W-:Y:S02]  /*6a30*/  SEL R24, R43, R24, P3 ;  /* 0x000000182b187207 */ /* 0x000fe40001800000 */
[----:B------:R-:W-:Y:S02]  /*6a40*/  ISETP.GT.AND P1, PT, R38, R63, PT ;  /* 0x0000003f2600720c */ /* 0x000fe40003f24270 */
[----:B------:R-:W-:Y:S02]  /*6a50*/  ISETP.GT.AND P0, PT, R53, R58, PT ;  /* 0x0000003a3500720c */ /* 0x000fe40003f04270 */
[----:B------:R-:W-:-:S02]  /*6a60*/  ISETP.GT.AND P3, PT, R45, R64, PT ;  /* 0x000000402d00720c */ /* 0x000fc40003f64270 */
[----:B------:R-:W-:Y:S02]  /*6a70*/  SEL R36, R36, 0xffff4afc, P6 ;  /* 0xffff4afc24247807 */ /* 0x000fe40003000000 */
[----:B------:R-:W-:Y:S02]  /*6a80*/  VIMNMX R63, PT, PT, R63, R38, !PT ;  /* 0x000000263f3f7248 */ /* 0x000fe40007fe0100 */
[----:B------:R-:W-:Y:S02]  /*6a90*/  SEL R33, R43, R60, P4 ;  /* 0x0000003c2b217207 */ /* 0x000fe40002000000 */
[----:B------:R-:W-:Y:S02]  /*6aa0*/  ISETP.GT.AND P4, PT, R39, R70, PT ;  /* 0x000000462700720c */ /* 0x000fe40003f84270 */
[----:B------:R-:W-:Y:S02]  /*6ab0*/  SEL R38, R37, 0xffff4afc, P6 ;  /* 0xffff4afc25267807 */ /* 0x000fe40003000000 */
[----:B------:R-:W-:-:S02]  /*6ac0*/  VIMNMX R64, PT, PT, R64, R45, !PT ;  /* 0x0000002d40407248 */ /* 0x000fc40007fe0100 */
[----:B------:R-:W-:Y:S02]  /*6ad0*/  VIMNMX R70, PT, PT, R70, R39, !PT ;  /* 0x0000002746467248 */ /* 0x000fe40007fe0100 */
[C---:B------:R-:W-:Y:S02]  /*6ae0*/  SEL R37, R43.reuse, R42, P1 ;  /* 0x0000002a2b257207 */ /* 0x040fe40000800000 */
[C---:B------:R-:W-:Y:S01]  /*6af0*/  SEL R45, R43.reuse, R28, P0 ;  /* 0x0000001c2b2d7207 */ /* 0x040fe20000000000 */
[----:B0-----:R-:W-:Y:S01]  /*6b00*/  IMAD.IADD R28, R20, 0x1, R18 ;  /* 0x00000001141c7824 */ /* 0x001fe200078e0212 */
[----:B------:R-:W-:Y:S02]  /*6b10*/  ISETP.GT.AND P1, PT, R36, R61, PT ;  /* 0x0000003d2400720c */ /* 0x000fe40003f24270 */
[----:B------:R-:W-:Y:S02]  /*6b20*/  SEL R39, R43, R16, P5 ;  /* 0x000000102b277207 */ /* 0x000fe40002800000 */
[----:B------:R-:W-:-:S02]  /*6b30*/  ISETP.NE.AND P5, PT, R18, -0xb504, PT ;  /* 0xffff4afc1200780c */ /* 0x000fc40003fa5270 */
[----:B------:R-:W-:Y:S01]  /*6b40*/  ISETP.GT.AND P6, PT, R38, R59, PT ;  /* 0x0000003b2600720c */ /* 0x000fe20003fc4270 */
[--C-:B------:R-:W-:Y:S01]  /*6b50*/  IMAD.IADD R42, R22, 0x1, R18.reuse ;  /* 0x00000001162a7824 */ /* 0x100fe200078e0212 */
[----:B------:R-:W-:Y:S01]  /*6b60*/  VIMNMX R48, PT, PT, R48, R55, !PT ;  /* 0x0000003730307248 */ /* 0x000fe20007fe0100 */
[--C-:B------:R-:W-:Y:S01]  /*6b70*/  IMAD.IADD R55, R21, 0x1, R18.reuse ;  /* 0x0000000115377824 */ /* 0x100fe200078e0212 */
[----:B------:R-:W-:Y:S01]  /*6b80*/  VIMNMX R59, PT, PT, R59, R38, !PT ;  /* 0x000000263b3b7248 */ /* 0x000fe20007fe0100 */
[----:B------:R-:W-:Y:S01]  /*6b90*/  IMAD.IADD R38, R23, 0x1, R18 ;  /* 0x0000000117267824 */ /* 0x000fe200078e0212 */
[----:B------:R-:W-:Y:S01]  /*6ba0*/  VIMNMX R66, PT, PT, R66, R65, !PT ;  /* 0x0000004142427248 */ /* 0x000fe20007fe0100 */
[----:B------:R-:W-:Y:S01]  /*6bb0*/  IMAD.IADD R18, R20, 0x1, R26 ;  /* 0x0000000114127824 */ /* 0x000fe200078e021a */
[----:B------:R-:W-:Y:S02]  /*6bc0*/  VIMNMX R68, PT, PT, R68, R47, !PT ;  /* 0x0000002f44447248 */ /* 0x000fe40007fe0100 */
[----:B------:R-:W-:-:S02]  /*6bd0*/  SEL R49, R43, R44, P1 ;  /* 0x0000002c2b317207 */ /* 0x000fc40000800000 */
[C---:B------:R-:W-:Y:S02]  /*6be0*/  SEL R47, R43.reuse, R40, P4 ;  /* 0x000000282b2f7207 */ /* 0x040fe40002000000 */
[----:B------:R-:W-:Y:S02]  /*6bf0*/  ISETP.NE.AND P1, PT, R20, -0xb504, PT ;  /* 0xffff4afc1400780c */ /* 0x000fe40003f25270 */
[----:B------:R-:W-:Y:S02]  /*6c00*/  SEL R65, R28, 0xffff4afc, P5 ;  /* 0xffff4afc1c417807 */ /* 0x000fe40002800000 */
[----:B------:R-:W-:Y:S02]  /*6c10*/  VIMNMX R58, PT, PT, R58, R53, !PT ;  /* 0x000000353a3a7248 */ /* 0x000fe40007fe0100 */
[----:B------:R-:W-:Y:S02]  /*6c20*/  ISETP.NE.AND P4, PT, R26, -0xb504, PT ;  /* 0xffff4afc1a00780c */ /* 0x000fe40003f85270 */
[----:B------:R-:W-:Y:S01]  /*6c30*/  SEL R53, R43, R32, P6 ;  /* 0x000000202b357207 */ /* 0x000fe20003000000 */
[--C-:B------:R-:W-:Y:S01]  /*6c40*/  IMAD.IADD R16, R21, 0x1, R26.reuse ;  /* 0x0000000115107824 */ /* 0x100fe200078e021a */
[----:B------:R-:W-:Y:S01]  /*6c50*/  VIMNMX R61, PT, PT, R61, R36, !PT ;  /* 0x000000243d3d7248 */ /* 0x000fe20007fe0100 */
[--C-:B------:R-:W-:Y:S01]  /*6c60*/  IMAD.IADD R36, R23, 0x1, R26.reuse ;  /* 0x0000000117247824 */ /* 0x100fe200078e021a */
[----:B------:R-:W-:Y:S01]  /*6c70*/  @!P3 SEL R43, R46, R41, P2 ;  /* 0x000000292e2bb207 */ /* 0x000fe20001000000 */
[----:B------:R-:W-:Y:S01]  /*6c80*/  IMAD.IADD R41, R22, 0x1, R26 ;  /* 0x0000000116297824 */ /* 0x000fe200078e021a */
[----:B------:R-:W-:Y:S01]  /*6c90*/  SEL R65, R65, 0xffff4afc, P1 ;  /* 0xffff4afc41417807 */ /* 0x000fe20000800000 */
[----:B------:R-:W-:Y:S01]  /*6ca0*/  IMAD.IADD R26, R20, 0x1, R30 ;  /* 0x00000001141a7824 */ /* 0x000fe200078e021e */
[----:B------:R-:W-:Y:S01]  /*6cb0*/  SEL R18, R18, 0xffff4afc, P4 ;  /* 0xffff4afc12127807 */ /* 0x000fe20002000000 */
[----:B------:R-:W-:Y:S01]  /*6cc0*/  VIADD R32, R2, 0xe ;  /* 0x0000000e02207836 */ /* 0x000fe20000000000 */
[----:B------:R-:W-:Y:S01]  /*6cd0*/  ISETP.NE.AND P0, PT, R30, -0xb504, PT ;  /* 0xffff4afc1e00780c */ /* 0x000fe20003f05270 */
[----:B------:R-:W-:Y:S01]  /*6ce0*/  IMAD.IADD R20, R20, 0x1, R34 ;  /* 0x0000000114147824 */ /* 0x000fe200078e0222 */
[----:B------:R-:W-:-:S02]  /*6cf0*/  ISETP.GT.AND P2, PT, R65, R62, PT ;  /* 0x0000003e4100720c */ /* 0x000fc40003f44270 */
[----:B------:R-:W-:Y:S02]  /*6d00*/  SEL R46, R18, 0xffff4afc, P1 ;  /* 0xffff4afc122e7807 */ /* 0x000fe40000800000 */
[----:B------:R-:W-:Y:S02]  /*6d10*/  ISETP.NE.AND P3, PT, R34, -0xb504, PT ;  /* 0xffff4afc2200780c */ /* 0x000fe40003f65270 */
[----:B------:R-:W-:Y:S02]  /*6d20*/  SEL R26, R26, 0xffff4afc, P0 ;  /* 0xffff4afc1a1a7807 */ /* 0x000fe40000000000 */
[----:B------:R-:W-:Y:S01]  /*6d30*/  SEL R50, R32, R50, P2 ;  /* 0x0000003220327207 */ /* 0x000fe20001000000 */
[--C-:B------:R-:W-:Y:S01]  /*6d40*/  IMAD.IADD R44, R21, 0x1, R30.reuse ;  /* 0x00000001152c7824 */ /* 0x100fe200078e021e */
[----:B------:R-:W-:Y:S01]  /*6d50*/  ISETP.GT.AND P2, PT, R46, R67, PT ;  /* 0x000000432e00720c */ /* 0x000fe20003f44270 */
[--C-:B------:R-:W-:Y:S01]  /*6d60*/  IMAD.IADD R40, R22, 0x1, R30.reuse ;  /* 0x0000000116287824 */ /* 0x100fe200078e021e */
[----:B------:R-:W-:Y:S01]  /*6d70*/  VIMNMX R57, PT, PT, R57, R76, !PT ;  /* 0x0000004c39397248 */ /* 0x000fe20007fe0100 */
[----:B------:R-:W-:Y:S01]  /*6d80*/  IMAD.IADD R28, R23, 0x1, R30 ;  /* 0x00000001171c7824 */ /* 0x000fe200078e021e */
[----:B------:R-:W-:-:S02]  /*6d90*/  SEL R20, R20, 0xffff4afc, P3 ;  /* 0xffff4afc14147807 */ /* 0x000fc40001800000 */
[----:B------:R-:W-:Y:S02]  /*6da0*/  SEL R60, R26, 0xffff4afc, P1 ;  /* 0xffff4afc1a3c7807 */ /* 0x000fe40000800000 */
[----:B------:R-:W-:Y:S02]  /*6db0*/  ISETP.NE.AND P6, PT, R21, -0xb504, PT ;  /* 0xffff4afc1500780c */ /* 0x000fe40003fc5270 */
[----:B------:R-:W-:Y:S02]  /*6dc0*/  SEL R30, R55, 0xffff4afc, P5 ;  /* 0xffff4afc371e7807 */ /* 0x000fe40002800000 */
[----:B------:R-:W-:Y:S02]  /*6dd0*/  SEL R16, R16, 0xffff4afc, P4 ;  /* 0xffff4afc10107807 */ /* 0x000fe40002000000 */
[----:B------:R-:W-:Y:S02]  /*6de0*/  SEL R52, R32, R52, P2 ;  /* 0x0000003420347207 */ /* 0x000fe40001000000 */
[----:B------:R-:W-:-:S02]  /*6df0*/  SEL R20, R20, 0xffff4afc, P1 ;  /* 0xffff4afc14147807 */ /* 0x000fc40000800000 */
[----:B------:R-:W-:Y:S02]  /*6e00*/  ISETP.GT.AND P2, PT, R60, R57, PT ;  /* 0x000000393c00720c */ /* 0x000fe40003f44270 */
[----:B------:R-:W-:Y:S02]  /*6e10*/  SEL R30, R30, 0xffff4afc, P6 ;  /* 0xffff4afc1e1e7807 */ /* 0x000fe40003000000 */
[----:B------:R-:W-:Y:S02]  /*6e20*/  SEL R55, R16, 0xffff4afc, P6 ;  /* 0xffff4afc10377807 */ /* 0x000fe40003000000 */
[----:B------:R-:W-:Y:S02]  /*6e30*/  ISETP.GT.AND P1, PT, R20, R29, PT ;  /* 0x0000001d1400720c */ /* 0x000fe40003f24270 */
[----:B------:R-:W-:Y:S01]  /*6e40*/  SEL R16, R32, R71, P2 ;  /* 0x0000004720107207 */ /* 0x000fe20001000000 */
[----:B------:R-:W-:Y:S01]  /*6e50*/  IMAD.IADD R21, R21, 0x1, R34 ;  /* 0x0000000115157824 */ /* 0x000fe200078e0222 */
[----:B------:R-:W-:-:S02]  /*6e60*/  ISETP.GT.AND P2, PT, R30, R69, PT ;  /* 0x000000451e00720c */ /* 0x000fc40003f44270 */
[----:B------:R-:W-:Y:S02]  /*6e70*/  SEL R18, R32, R17, P1 ;  /* 0x0000001120127207 */ /* 0x000fe40000800000 */
[----:B------:R-:W-:Y:S01]  /*6e80*/  SEL R44, R44, 0xffff4afc, P0 ;  /* 0xffff4afc2c2c7807 */ /* 0x000fe20000000000 */
[----:B------:R-:W-:Y:S01]  /*6e90*/  IMAD.IADD R17, R22, 0x1, R34 ;  /* 0x0000000116117824 */ /* 0x000fe200078e0222 */
[----:B------:R-:W-:Y:S02]  /*6ea0*/  ISETP.GT.AND P1, PT, R55, R66, PT ;  /* 0x000000423700720c */ /* 0x000fe40003f24270 */
[----:B------:R-:W-:Y:S02]  /*6eb0*/  SEL R72, R32, R72, P2 ;  /* 0x0000004820487207 */ /* 0x000fe40001000000 */
[----:B------:R-:W-:Y:S02]  /*6ec0*/  ISETP.NE.AND P2, PT, R22, -0xb504, PT ;  /* 0xffff4afc1600780c */ /* 0x000fe40003f45270 */
[----:B------:R-:W-:-:S02]  /*6ed0*/  SEL R22, R21, 0xffff4afc, P3 ;  /* 0xffff4afc15167807 */ /* 0x000fc40001800000 */
[----:B------:R-:W-:Y:S01]  /*6ee0*/  SEL R21, R44, 0xffff4afc, P6 ;  /* 0xffff4afc2c157807 */ /* 0x000fe20003000000 */
[C---:B------:R-:W-:Y:S01]  /*6ef0*/  IMAD.IADD R34, R23.reuse, 0x1, R34 ;  /* 0x0000000117227824 */ /* 0x040fe200078e0222 */
[----:B------:R-:W-:Y:S02]  /*6f00*/  SEL R26, R32, R51, P1 ;  /* 0x00000033201a7207 */ /* 0x000fe40000800000 */
[----:B------:R-:W-:Y:S02]  /*6f10*/  ISETP.NE.AND P1, PT, R23, -0xb504, PT ;  /* 0xffff4afc1700780c */ /* 0x000fe40003f25270 */
[----:B------:R-:W-:Y:S02]  /*6f20*/  SEL R23, R22, 0xffff4afc, P6 ;  /* 0xffff4afc16177807 */ /* 0x000fe40003000000 */
[----:B------:R-:W-:Y:S02]  /*6f30*/  ISETP.GT.AND P6, PT, R21, R48, PT ;  /* 0x000000301500720c */ /* 0x000fe40003fc4270 */
[----:B------:R-:W-:-:S02]  /*6f40*/  VIMNMX R54, PT, PT, R54, R73, !PT ;  /* 0x0000004936367248 */ /* 0x000fc40007fe0100 */
[----:B------:R-:W-:Y:S02]  /*6f50*/  VIMNMX R69, PT, PT, R69, R30, !PT ;  /* 0x0000001e45457248 */ /* 0x000fe40007fe0100 */
[----:B------:R-:W-:Y:S02]  /*6f60*/  SEL R30, R32, R25, P6 ;  /* 0x00000019201e7207 */ /* 0x000fe40003000000 */
[----:B------:R-:W-:Y:S02]  /*6f70*/  ISETP.GT.AND P6, PT, R23, R54, PT ;  /* 0x000000361700720c */ /* 0x000fe40003fc4270 */
[----:B------:R-:W-:Y:S02]  /*6f80*/  VIMNMX R29, PT, PT, R29, R20, !PT ;  /* 0x000000141d1d7248 */ /* 0x000fe40007fe0100 */
[----:B------:R-:W-:Y:S02]  /*6f90*/  VIMNMX R48, PT, PT, R48, R21, !PT ;  /* 0x0000001530307248 */ /* 0x000fe40007fe0100 */
[----:B------:R-:W-:-:S02]  /*6fa0*/  VIMNMX R54, PT, PT, R54, R23, !PT ;  /* 0x0000001736367248 */ /* 0x000fc40007fe0100 */
[----:B------:R-:W0:Y:S01]  /*6fb0*/  LDS.128 R20, [R3+0xf00] ;  /* 0x000f000003147984 */ /* 0x000e220000000c00 */
[----:B------:R-:W-:Y:S02]  /*6fc0*/  SEL R42, R42, 0xffff4afc, P5 ;  /* 0xffff4afc2a2a7807 */ /* 0x000fe40002800000 */
[----:B------:R-:W-:Y:S02]  /*6fd0*/  VIMNMX R67, PT, PT, R67, R46, !PT ;  /* 0x0000002e43437248 */ /* 0x000fe40007fe0100 */
[----:B------:R-:W-:Y:S02]  /*6fe0*/  SEL R25, R42, 0xffff4afc, P2 ;  /* 0xffff4afc2a197807 */ /* 0x000fe40001000000 */
[----:B------:R-:W-:Y:S02]  /*6ff0*/  SEL R46, R32, R24, P6 ;  /* 0x00000018202e7207 */ /* 0x000fe40003000000 */
[----:B------:R-:W-:Y:S02]  /*7000*/  SEL R40, R40, 0xffff4afc, P0 ;  /* 0xffff4afc28287807 */ /* 0x000fe40000000000 */
[----:B------:R-:W-:-:S02]  /*7010*/  ISETP.GT.AND P6, PT, R25, R68, PT ;  /* 0x000000441900720c */ /* 0x000fc40003fc4270 */
[----:B------:R-:W-:Y:S02]  /*7020*/  VIMNMX R68, PT, PT, R68, R25, !PT ;  /* 0x0000001944447248 */ /* 0x000fe40007fe0100 */
[----:B------:R-:W-:Y:S02]  /*7030*/  SEL R41, R41, 0xffff4afc, P4 ;  /* 0xffff4afc29297807 */ /* 0x000fe40002000000 */
[----:B------:R-:W-:Y:S02]  /*7040*/  SEL R25, R17, 0xffff4afc, P3 ;  /* 0xffff4afc11197807 */ /* 0x000fe40001800000 */
[----:B------:R-:W-:Y:S02]  /*7050*/  SEL R17, R40, 0xffff4afc, P2 ;  /* 0xffff4afc28117807 */ /* 0x000fe40001000000 */
        /* <DEDUP_REMOVED lines=8> */
[----:B------:R-:W-:Y:S02]  /*70e0*/  ISETP.GT.AND P0, PT, R17, R70, PT ;  /* 0x000000461100720c */ /* 0x000fe40003f04270 */
[----:B------:R-:W-:Y:S02]  /*70f0*/  SEL R36, R36, 0xffff4afc, P4 ;  /* 0xffff4afc24247807 */ /* 0x000fe40002000000 */
[----:B------:R-:W-:Y:S02]  /*7100*/  VIMNMX R70, PT, PT, R70, R17, !PT ;  /* 0x0000001146467248 */ /* 0x000fe40007fe0100 */
[----:B------:R-:W-:Y:S02]  /*7110*/  SEL R28, R28, 0xffff4afc, P1 ;  /* 0xffff4afc1c1c7807 */ /* 0x000fe40000800000 */
[----:B------:R-:W-:Y:S02]  /*7120*/  SEL R17, R34, 0xffff4afc, P1 ;  /* 0xffff4afc22117807 */ /* 0x000fe40000800000 */
[----:B------:R-:W-:-:S02]  /*7130*/  ISETP.GT.AND P5, PT, R24, R63, PT ;  /* 0x0000003f1800720c */ /* 0x000fc40003fa4270 */
[----:B------:R-:W-:Y:S02]  /*7140*/  VIMNMX R63, PT, PT, R63, R24, !PT ;  /* 0x000000183f3f7248 */ /* 0x000fe40007fe0100 */
[----:B------:R-:W-:Y:S02]  /*7150*/  SEL R36, R36, 0xffff4afc, P1 ;  /* 0xffff4afc24247807 */ /* 0x000fe40000800000 */
[----:B------:R-:W-:Y:S02]  /*7160*/  SEL R24, R32, R33, P6 ;  /* 0x0000002120187207 */ /* 0x000fe40003000000 */
[----:B------:R-:W-:Y:S02]  /*7170*/  ISETP.GT.AND P6, PT, R28, R59, PT ;  /* 0x0000003b1c00720c */ /* 0x000fe40003fc4270 */
[----:B------:R-:W-:Y:S02]  /*7180*/  ISETP.GT.AND P1, PT, R17, R64, PT ;  /* 0x000000401100720c */ /* 0x000fe40003f24270 */
[----:B------:R-:W-:-:S02]  /*7190*/  VIMNMX R59, PT, PT, R59, R28, !PT ;  /* 0x0000001c3b3b7248 */ /* 0x000fc40007fe0100 */
[----:B------:R-:W-:Y:S01]  /*71a0*/  VIMNMX R64, PT, PT, R64, R17, !PT ;  /* 0x0000001140407248 */ /* 0x000fe20007fe0100 */
[----:B0-----:R-:W-:Y:S01]  /*71b0*/  IMAD.IADD R17, R20, 0x1, R19 ;  /* 0x0000000114117824 */ /* 0x001fe200078e0213 */
[----:B------:R-:W-:Y:S02]  /*71c0*/  SEL R28, R32, R37, P5 ;  /* 0x00000025201c7207 */ /* 0x000fe40002800000 */
[----:B------:R-:W-:Y:S02]  /*71d0*/  ISETP.NE.AND P5, PT, R19, -0xb504, PT ;  /* 0xffff4afc1300780c */ /* 0x000fe40003fa5270 */
[----:B------:R-:W-:Y:S02]  /*71e0*/  ISETP.GT.AND P4, PT, R25, R58, PT ;  /* 0x0000003a1900720c */ /* 0x000fe40003f84270 */
[----:B------:R-:W-:Y:S01]  /*71f0*/  VIMNMX R58, PT, PT, R58, R25, !PT ;  /* 0x000000193a3a7248 */ /* 0x000fe20007fe0100 */
[----:B------:R-:W-:Y:S01]  /*7200*/  IMAD.IADD R25, R20, 0x1, R27 ;  /* 0x0000000114197824 */ /* 0x000fe200078e021b */
[----:B------:R-:W-:-:S02]  /*7210*/  SEL R34, R32, R39, P2 ;  /* 0x0000002720227207 */ /* 0x000fc40001000000 */
[----:B------:R-:W-:Y:S02]  /*7220*/  SEL R38, R32, R47, P0 ;  /* 0x0000002f20267207 */ /* 0x000fe40000000000 */
[----:B------:R-:W-:Y:S02]  /*7230*/  ISETP.NE.AND P2, PT, R27, -0xb504, PT ;  /* 0xffff4afc1b00780c */ /* 0x000fe40003f45270 */
[----:B------:R-:W-:Y:S02]  /*7240*/  ISETP.NE.AND P0, PT, R20, -0xb504, PT ;  /* 0xffff4afc1400780c */ /* 0x000fe40003f05270 */
[----:B------:R-:W-:Y:S02]  /*7250*/  SEL R17, R17, 0xffff4afc, P5 ;  /* 0xffff4afc11117807 */ /* 0x000fe40002800000 */
[----:B------:R-:W-:Y:S01]  /*7260*/  ISETP.GT.AND P3, PT, R36, R61, PT ;  /* 0x0000003d2400720c */ /* 0x000fe20003f64270 */
[----:B------:R-:W-:Y:S01]  /*7270*/  IMAD.IADD R33, R20, 0x1, R31 ;  /* 0x0000000114217824 */ /* 0x000fe200078e021f */
[----:B------:R-:W-:-:S02]  /*7280*/  VIMNMX R61, PT, PT, R61, R36, !PT ;  /* 0x000000243d3d7248 */ /* 0x000fc40007fe0100 */
[----:B------:R-:W-:Y:S02]  /*7290*/  VIMNMX R62, PT, PT, R62, R65, !PT ;  /* 0x000000413e3e7248 */ /* 0x000fe40007fe0100 */
[----:B------:R-:W-:Y:S02]  /*72a0*/  SEL R36, R32, R45, P4 ;  /* 0x0000002d20247207 */ /* 0x000fe40002000000 */
[----:B------:R-:W-:Y:S02]  /*72b0*/  SEL R25, R25, 0xffff4afc, P2 ;  /* 0xffff4afc19197807 */ /* 0x000fe40001000000 */
[----:B------:R-:W-:Y:S02]  /*72c0*/  SEL R47, R17, 0xffff4afc, P0 ;  /* 0xffff4afc112f7807 */ /* 0x000fe40000000000 */
[----:B------:R-:W-:Y:S01]  /*72d0*/  ISETP.NE.AND P4, PT, R31, -0xb504, PT ;  /* 0xffff4afc1f00780c */ /* 0x000fe20003f85270 */
[----:B------:R-:W-:Y:S01]  /*72e0*/  VIADD R41, R2, 0xf ;  /* 0x0000000f02297836 */ /* 0x000fe20000000000 */
[----:B------:R-:W-:Y:S01]  /*72f0*/  SEL R42, R32, R49, P3 ;  /* 0x00000031202a7207 */ /* 0x000fe20001800000 */
[----:B------:R-:W-:Y:S01]  /*7300*/  IMAD.IADD R37, R20, 0x1, R35 ;  /* 0x0000000114257824 */ /* 0x000fe200078e0223 */
[----:B------:R-:W-:-:S02]  /*7310*/  SEL R20, R25, 0xffff4afc, P0 ;  /* 0xffff4afc19147807 */ /* 0x000fc40000000000 */
[----:B------:R-:W-:Y:S02]  /*7320*/  ISETP.GT.AND P3, PT, R47, R62, PT ;  /* 0x0000003e2f00720c */ /* 0x000fe40003f64270 */
[----:B------:R-:W-:Y:S02]  /*7330*/  SEL R33, R33, 0xffff4afc, P4 ;  /* 0xffff4afc21217807 */ /* 0x000fe40002000000 */
[----:B------:R-:W-:Y:S02]  /*7340*/  SEL R44, R32, R53, P6 ;  /* 0x00000035202c7207 */ /* 0x000fe40003000000 */
[----:B------:R-:W-:Y:S02]  /*7350*/  VIMNMX R57, PT, PT, R57, R60, !PT ;  /* 0x0000003c39397248 */ /* 0x000fe40007fe0100 */
[----:B------:R-:W-:Y:S02]  /*7360*/  ISETP.GT.AND P6, PT, R20, R67, PT ;  /* 0x000000431400720c */ /* 0x000fe40003fc4270 */
[----:B------:R-:W-:-:S02]  /*7370*/  SEL R50, R41, R50, P3 ;  /* 0x0000003229327207 */ /* 0x000fc40001800000 */
        /* <DEDUP_REMOVED lines=11> */
[C---:B------:R-:W-:Y:S01]  /*7430*/  ISETP.NE.AND P6, PT, R21.reuse, -0xb504, PT ;  /* 0xffff4afc1500780c */ /* 0x040fe20003fc5270 */
[----:B------:R-:W-:Y:S01]  /*7440*/  IMAD.IADD R37, R21, 0x1, R31 ;  /* 0x0000000115257824 */ /* 0x000fe200078e021f */
[----:B------:R-:W-:Y:S01]  /*7450*/  SEL R16, R39, 0xffff4afc, P5 ;  /* 0xffff4afc27107807 */ /* 0x000fe20002800000 */
[----:B------:R-:W-:Y:S01]  /*7460*/  IMAD.IADD R39, R21, 0x1, R35 ;  /* 0x0000000115277824 */ /* 0x000fe200078e0223 */
[----:B------:R-:W-:-:S02]  /*7470*/  ISETP.GT.AND P0, PT, R74, R29, PT ;  /* 0x0000001d4a00720c */ /* 0x000fc40003f04270 */
[----:B------:R-:W-:Y:S02]  /*7480*/  SEL R16, R16, 0xffff4afc, P6 ;  /* 0xffff4afc10107807 */ /* 0x000fe40003000000 */
[----:B------:R-:W-:Y:S02]  /*7490*/  SEL R19, R19, 0xffff4afc, P2 ;  /* 0xffff4afc13137807 */ /* 0x000fe40001000000 */
[----:B------:R-:W-:Y:S02]  /*74a0*/  SEL R21, R37, 0xffff4afc, P4 ;  /* 0xffff4afc25157807 */ /* 0x000fe40002000000 */
[----:B------:R-:W-:Y:S02]  /*74b0*/  SEL R40, R41, R18, P0 ;  /* 0x0000001229287207 */ /* 0x000fe40000000000 */
[----:B------:R-:W-:Y:S02]  /*74c0*/  ISETP.GT.AND P0, PT, R16, R69, PT ;  /* 0x000000451000720c */ /* 0x000fe40003f04270 */
[----:B------:R-:W-:-:S02]  /*74d0*/  VIMNMX R66, PT, PT, R66, R55, !PT ;  /* 0x0000003742427248 */ /* 0x000fc40007fe0100 */
[----:B------:R-:W-:Y:S02]  /*74e0*/  SEL R19, R19, 0xffff4afc, P6 ;  /* 0xffff4afc13137807 */ /* 0x000fe40003000000 */
[----:B------:R-:W-:Y:S02]  /*74f0*/  SEL R53, R39, 0xffff4afc, P3 ;  /* 0xffff4afc27357807 */ /* 0x000fe40001800000 */
[----:B------:R-:W-:Y:S02]  /*7500*/  SEL R21, R21, 0xffff4afc, P6 ;  /* 0xffff4afc15157807 */ /* 0x000fe40003000000 */
[----:B------:R-:W-:Y:S02]  /*7510*/  SEL R72, R41, R72, P0 ;  /* 0x0000004829487207 */ /* 0x000fe40000000000 */
[----:B------:R-:W-:Y:S02]  /*7520*/  ISETP.GT.AND P0, PT, R19, R66, PT ;  /* 0x000000421300720c */ /* 0x000fe40003f04270 */
[----:B------:R-:W-:-:S02]  /*7530*/  SEL R53, R53, 0xffff4afc, P6 ;  /* 0xffff4afc35357807 */ /* 0x000fc40003000000 */
[----:B------:R-:W-:Y:S02]  /*7540*/  ISETP.GT.AND P6, PT, R21, R48, PT ;  /* 0x000000301500720c */ /* 0x000fe40003fc4270 */
[----:B------:R-:W-:Y:S02]  /*7550*/  SEL R37, R41, R26, P0 ;  /* 0x0000001a29257207 */ /* 0x000fe40000000000 */
[----:B------:R-:W-:Y:S02]  /*7560*/  VIMNMX R67, PT, PT, R67, R20, !PT ;  /* 0x0000001443437248 */ /* 0x000fe40007fe0100 */
[----:B------:R-:W-:Y:S02]  /*7570*/  ISETP.GT.AND P0, PT, R53, R54, PT ;  /* 0x000000363500720c */ /* 0x000fe40003f04270 */
[----:B------:R-:W-:Y:S02]  /*7580*/  SEL R45, R41, R30, P6 ;  /* 0x0000001e292d7207 */ /* 0x000fe40003000000 */
[----:B------:R-:W-:-:S02]  /*7590*/  SEL R20, R17, 0xffff4afc, P5 ;  /* 0xffff4afc11147807 */ /* 0x000fc40002800000 */
[C---:B------:R-:W-:Y:S01]  /*75a0*/  ISETP.NE.AND P6, PT, R22.reuse, -0xb504, PT ;  /* 0xffff4afc1600780c */ /* 0x040fe20003fc5270 */
[--C-:B------:R-:W-:Y:S01]  /*75b0*/  IMAD.IADD R51, R22, 0x1, R27.reuse ;  /* 0x0000000116337824 */ /* 0x100fe200078e021b */
[----:B------:R-:W-:Y:S01]  /*75c0*/  VIMNMX R62, PT, PT, R62, R47, !PT ;  /* 0x0000002f3e3e7248 */ /* 0x000fe20007fe0100 */
[----:B------:R-:W-:Y:S01]  /*75d0*/  IMAD.IADD R39, R23, 0x1, R27 ;  /* 0x0000000117277824 */ /* 0x000fe200078e021b */
[----:B------:R-:W-:Y:S01]  /*75e0*/  SEL R46, R41, R46, P0 ;  /* 0x0000002e292e7207 */ /* 0x000fe20000000000 */
[C---:B------:R-:W-:Y:S01]  /*75f0*/  IMAD.IADD R27, R22.reuse, 0x1, R35 ;  /* 0x00000001161b7824 */ /* 0x040fe200078e0223 */
[----:B------:R-:W-:Y:S01]  /*7600*/  VIMNMX R47, PT, PT, R29, R74, !PT ;  /* 0x0000004a1d2f7248 */ /* 0x000fe20007fe0100 */
[--C-:B------:R-:W-:Y:S01]  /*7610*/  IMAD.IADD R26, R22, 0x1, R31.reuse ;  /* 0x00000001161a7824 */ /* 0x100fe200078e021f */
[C---:B------:R-:W-:Y:S01]  /*7620*/  ISETP.NE.AND P0, PT, R23.reuse, -0xb504, PT ;  /* 0xffff4afc1700780c */ /* 0x040fe20003f05270 */
[----:B------:R-:W-:Y:S01]  /*7630*/  IMAD.IADD R49, R23, 0x1, R31 ;  /* 0x0000000117317824 */ /* 0x000fe200078e021f */
[----:B------:R-:W-:Y:S01]  /*7640*/  VIMNMX R69, PT, PT, R69, R16, !PT ;  /* 0x0000001045457248 */ /* 0x000fe20007fe0100 */
[----:B------:R-:W-:Y:S01]  /*7650*/  IMAD.IADD R35, R23, 0x1, R35 ;  /* 0x0000000117237824 */ /* 0x000fe200078e0223 */
[----:B------:R-:W-:-:S02]  /*7660*/  VIMNMX R66, PT, PT, R66, R19, !PT ;  /* 0x0000001342427248 */ /* 0x000fc40007fe0100 */
[----:B------:R-:W-:Y:S01]  /*7670*/  VIMNMX R48, PT, PT, R48, R21, !PT ;  /* 0x0000001530307248 */ /* 0x000fe20007fe0100 */
[----:B------:R-:W-:Y:S01]  /*7680*/  LDS.128 R16, [R7+0x40] ;  /* 0x0000400007107984 */ /* 0x000fe20000000c00 */
[----:B------:R-:W-:-:S03]  /*7690*/  SEL R29, R20, 0xffff4afc, P6 ;  /* 0xffff4afc141d7807 */ /* 0x000fc60003000000 */
[----:B------:R-:W0:Y:S01]  /*76a0*/  LDS.128 R20, [R3+0x1000] ;  /* 0x0010000003147984 */ /* 0x000e220000000c00 */
[----:B------:R-:W-:Y:S02]  /*76b0*/  SEL R51, R51, 0xffff4afc, P2 ;  /* 0xffff4afc33337807 */ /* 0x000fe40001000000 */
[----:B------:R-:W-:Y:S02]  /*76c0*/  SEL R55, R25, 0xffff4afc, P5 ;  /* 0xffff4afc19377807 */ /* 0x000fe40002800000 */
[----:B------:R-:W-:Y:S02]  /*76d0*/  ISETP.GT.AND P5, PT, R29, R68, PT ;  /* 0x000000441d00720c */ /* 0x000fe40003fa4270 */
[----:B------:R-:W-:Y:S02]  /*76e0*/  SEL R30, R51, 0xffff4afc, P6 ;  /* 0xffff4afc331e7807 */ /* 0x000fe40003000000 */
[----:B------:R-:W-:Y:S02]  /*76f0*/  SEL R26, R26, 0xffff4afc, P4 ;  /* 0xffff4afc1a1a7807 */ /* 0x000fe40002000000 */
[----:B------:R-:W-:-:S02]  /*7700*/  SEL R31, R27, 0xffff4afc, P3 ;  /* 0xffff4afc1b1f7807 */ /* 0x000fc40001800000 */
[----:B------:R-:W-:Y:S02]  /*7710*/  SEL R51, R41, R24, P5 ;  /* 0x0000001829337207 */ /* 0x000fe40002800000 */
[----:B------:R-:W-:Y:S02]  /*7720*/  VIMNMX R68, PT, PT, R68, R29, !PT ;  /* 0x0000001d44447248 */ /* 0x000fe40007fe0100 */
[----:B------:R-:W-:Y:S02]  /*7730*/  ISETP.GT.AND P5, PT, R30, R63, PT ;  /* 0x0000003f1e00720c */ /* 0x000fe40003fa4270 */
[----:B------:R-:W-:Y:S02]  /*7740*/  SEL R29, R26, 0xffff4afc, P6 ;  /* 0xffff4afc1a1d7807 */ /* 0x000fe40003000000 */
[----:B------:R-:W-:Y:S01]  /*7750*/  SEL R31, R31, 0xffff4afc, P6 ;  /* 0xffff4afc1f1f7807 */ /* 0x000fe20003000000 */
[----:B------:R-:W1:Y:S01]  /*7760*/  LDS.128 R24, [R7+0xc0] ;  /* 0x0000c00007187984 */ /* 0x000e620000000c00 */
[----:B------:R-:W-:-:S02]  /*7770*/  VIMNMX R54, PT, PT, R54, R53, !PT ;  /* 0x0000003536367248 */ /* 0x000fc40007fe0100 */
[----:B------:R-:W-:Y:S02]  /*7780*/  SEL R53, R41, R28, P5 ;  /* 0x0000001c29357207 */ /* 0x000fe40002800000 */
[----:B------:R-:W-:Y:S02]  /*7790*/  ISETP.GT.AND P6, PT, R29, R56, PT ;  /* 0x000000381d00720c */ /* 0x000fe40003fc4270 */
[----:B------:R-:W-:Y:S02]  /*77a0*/  ISETP.GT.AND P5, PT, R31, R58, PT ;  /* 0x0000003a1f00720c */ /* 0x000fe40003fa4270 */
[----:B------:R-:W-:Y:S02]  /*77b0*/  VIMNMX R63, PT, PT, R63, R30, !PT ;  /* 0x0000001e3f3f7248 */ /* 0x000fe40007fe0100 */
[----:B------:R-:W-:Y:S02]  /*77c0*/  VIMNMX R56, PT, PT, R56, R29, !PT ;  /* 0x0000001d38387248 */ /* 0x000fe40007fe0100 */
[----:B------:R-:W-:-:S02]  /*77d0*/  VIMNMX R58, PT, PT, R58, R31, !PT ;  /* 0x0000001f3a3a7248 */ /* 0x000fc40007fe0100 */
[----:B------:R-:W2:Y:S01]  /*77e0*/  LDS.128 R28, [R7+0x140] ;  /* 0x00014000071c7984 */ /* 0x000ea20000000c00 */
[----:B------:R-:W-:Y:S02]  /*77f0*/  SEL R39, R39, 0xffff4afc, P2 ;  /* 0xffff4afc27277807 */ /* 0x000fe40001000000 */
[----:B------:R-:W-:Y:S02]  /*7800*/  SEL R35, R35, 0xffff4afc, P3 ;  /* 0xffff4afc23237807 */ /* 0x000fe40001800000 */
[----:B------:R-:W-:Y:S02]  /*7810*/  VIMNMX R57, PT, PT, R57, R60, !PT ;  /* 0x0000003c39397248 */ /* 0x000fe40007fe0100 */
[----:B------:R-:W-:Y:S02]  /*7820*/  SEL R60, R39, 0xffff4afc, P0 ;  /* 0xffff4afc273c7807 */ /* 0x000fe40000000000 */
[----:B------:R-:W-:Y:S02]  /*7830*/  SEL R39, R35, 0xffff4afc, P0 ;  /* 0xffff4afc23277807 */ /* 0x000fe40000000000 */
[----:B------:R-:W-:-:S02]  /*7840*/  ISETP.GT.AND P3, PT, R60, R61, PT ;  /* 0x0000003d3c00720c */ /* 0x000fc40003f64270 */
[----:B------:R-:W-:Y:S02]  /*7850*/  SEL R35, R49, 0xffff4afc, P4 ;  /* 0xffff4afc31237807 */ /* 0x000fe40002000000 */
[----:B------:R-:W-:Y:S01]  /*7860*/  VIMNMX R61, PT, PT, R61, R60, !PT ;  /* 0x0000003c3d3d7248 */ /* 0x000fe20007fe0100 */
[----:B0-----:R-:W-:Y:S01]  /*7870*/  IMAD.IADD R60, R20, 0x1, R16 ;  /* 0x00000001143c7824 */ /* 0x001fe200078e0210 */
[----:B------:R-:W-:Y:S02]  /*7880*/  ISETP.GT.AND P4, PT, R39, R64, PT ;  /* 0x000000402700720c */ /* 0x000fe40003f84270 */
[----:B------:R-:W-:Y:S02]  /*7890*/  SEL R55, R55, 0xffff4afc, P0 ;  /* 0xffff4afc37377807 */ /* 0x000fe40000000000 */
[----:B------:R-:W-:Y:S02]  /*78a0*/  SEL R49, R41, R34, P6 ;  /* 0x0000002229317207 */ /* 0x000fe40003000000 */
[----:B------:R-:W-:-:S02]  /*78b0*/  ISETP.NE.AND P6, PT, R16, -0xb504, PT ;  /* 0xffff4afc1000780c */ /* 0x000fc40003fc5270 */
[----:B------:R-:W-:Y:S02]  /*78c0*/  SEL R34, R35, 0xffff4afc, P0 ;  /* 0xffff4afc23227807 */ /* 0x000fe40000000000 */
[----:B------:R-:W-:Y:S02]  /*78d0*/  ISETP.GT.AND P2, PT, R55, R70, PT ;  /* 0x000000463700720c */ /* 0x000fe40003f44270 */
[----:B------:R-:W-:Y:S02]  /*78e0*/  VIMNMX R70, PT, PT, R70, R55, !PT ;  /* 0x0000003746467248 */ /* 0x000fe40007fe0100 */
[----:B------:R-:W-:Y:S02]  /*78f0*/  ISETP.NE.AND P0, PT, R20, -0xb504, PT ;  /* 0xffff4afc1400780c */ /* 0x000fe40003f05270 */
[----:B------:R-:W-:Y:S02]  /*7900*/  SEL R60, R60, 0xffff4afc, P6 ;  /* 0xffff4afc3c3c7807 */ /* 0x000fe40003000000 */
[----:B------:R-:W-:-:S02]  /*7910*/  SEL R55, R41, R36, P5 ;  /* 0x0000002429377207 */ /* 0x000fc40002800000 */
[----:B------:R-:W-:Y:S02]  /*7920*/  ISETP.GT.AND P5, PT, R34, R59, PT ;  /* 0x0000003b2200720c */ /* 0x000fe40003fa4270 */
[----:B------:R-:W-:Y:S02]  /*7930*/  SEL R35, R60, 0xffff4afc, P0 ;  /* 0xffff4afc3c237807 */ /* 0x000fe40000000000 */
[C---:B------:R-:W-:Y:S02]  /*7940*/  SEL R60, R41.reuse, R38, P2 ;  /* 0x00000026293c7207 */ /* 0x040fe40001000000 */
[C---:B------:R-:W-:Y:S02]  /*7950*/  SEL R42, R41.reuse, R42, P3 ;  /* 0x0000002a292a7207 */ /* 0x040fe40001800000 */
[----:B------:R-:W-:Y:S02]  /*7960*/  SEL R65, R41, R44, P5 ;  /* 0x0000002c29417207 */ /* 0x000fe40002800000 */
[----:B------:R-:W-:Y:S01]  /*7970*/  @!P4 SEL R41, R32, R43, P1 ;  /* 0x0000002b2029c207 */ /* 0x000fe20000800000 */
[----:B-1----:R-:W-:Y:S01]  /*7980*/  IMAD.IADD R32, R20, 0x1, R24 ;  /* 0x0000000114207824 */ /* 0x002fe200078e0218 */
[----:B------:R-:W-:-:S02]  /*7990*/  ISETP.GT.AND P5, PT, R35, R62, PT ;  /* 0x0000003e2300720c */ /* 0x000fc40003fa4270 */
[----:B------:R-:W-:Y:S01]  /*79a0*/  VIMNMX R62, PT, PT, R62, R35, !PT ;  /* 0x000000233e3e7248 */ /* 0x000fe20007fe0100 */
[----:B------:R-:W-:Y:S01]  /*79b0*/  IMAD.IADD R35, R16, 0x1, R21 ;  /* 0x0000000110237824 */ /* 0x000fe200078e0215 */
[----:B------:R-:W-:Y:S02]  /*79c0*/  ISETP.NE.AND P1, PT, R24, -0xb504, PT ;  /* 0xffff4afc1800780c */ /* 0x000fe40003f25270 */
[----:B------:R-:W-:Y:S01]  /*79d0*/  VIMNMX R59, PT, PT, R59, R34, !PT ;  /* 0x000000223b3b7248 */ /* 0x000fe20007fe0100 */
[----:B--2---:R-:W-:Y:S01]  /*79e0*/  IMAD.IADD R34, R20, 0x1, R28 ;  /* 0x0000000114227824 */ /* 0x004fe200078e021c */
[----:B------:R-:W-:Y:S02]  /*79f0*/  SEL R32, R32, 0xffff4afc, P1 ;  /* 0xffff4afc20207807 */ /* 0x000fe40000800000 */
[----:B------:R-:W-:Y:S02]  /*7a00*/  ISETP.NE.AND P2, PT, R28, -0xb504, PT ;  /* 0xffff4afc1c00780c */ /* 0x000fe40003f45270 */
[----:B------:R-:W-:-:S02]  /*7a10*/  ISETP.NE.AND P3, PT, R21, -0xb504, PT ;  /* 0xffff4afc1500780c */ /* 0x000fc40003f65270 */
[----:B------:R-:W-:Y:S01]  /*7a20*/  SEL R35, R35, 0xffff4afc, P6 ;  /* 0xffff4afc23237807 */ /* 0x000fe20003000000 */
[----:B------:R-:W-:Y:S01]  /*7a30*/  VIADD R44, R2, 0x10 ;  /* 0x00000010022c7836 */ /* 0x000fe20000000000 */
[----:B------:R-:W-:Y:S02]  /*7a40*/  SEL R38, R32, 0xffff4afc, P0 ;  /* 0xffff4afc20267807 */ /* 0x000fe40000000000 */
[----:B------:R-:W-:Y:S02]  /*7a50*/  SEL R34, R34, 0xffff4afc, P2 ;  /* 0xffff4afc22227807 */ /* 0x000fe40001000000 */
[----:B------:R-:W-:Y:S02]  /*7a60*/  SEL R32, R35, 0xffff4afc, P3 ;  /* 0xffff4afc23207807 */ /* 0x000fe40001800000 */
[----:B------:R-:W-:Y:S02]  /*7a70*/  ISETP.GT.AND P4, PT, R38, R67, PT ;  /* 0x000000432600720c */ /* 0x000fe40003f84270 */
[----:B------:R-:W-:-:S02]  /*7a80*/  SEL R36, R34, 0xffff4afc, P0 ;  /* 0xffff4afc22247807 */ /* 0x000fc40000000000 */
[----:B------:R-:W-:Y:S02]  /*7a90*/  SEL R50, R44, R50, P5 ;  /* 0x000000322c327207 */ /* 0x000fe40002800000 */
[----:B------:R-:W-:Y:S02]  /*7aa0*/  ISETP.GT.AND P5, PT, R32, R69, PT ;  /* 0x000000452000720c */ /* 0x000fe40003fa4270 */
[----:B------:R-:W-:Y:S01]  /*7ab0*/  VIMNMX R69, PT, PT, R69, R32, !PT ;  /* 0x0000002045457248 */ /* 0x000fe20007fe0100 */
[----:B------:R-:W-:Y:S01]  /*7ac0*/  IMAD.IADD R32, R16, 0x1, R22 ;  /* 0x0000000110207824 */ /* 0x000fe200078e0216 */
[----:B------:R-:W-:Y:S02]  /*7ad0*/  SEL R52, R44, R52, P4 ;  /* 0x000000342c347207 */ /* 0x000fe40002000000 */
[----:B------:R-:W-:Y:S02]  /*7ae0*/  ISETP.GT.AND P4, PT, R36, R57, PT ;  /* 0x000000392400720c */ /* 0x000fe40003f84270 */
[----:B------:R-:W-:-:S02]  /*7af0*/  SEL R71, R32, 0xffff4afc, P6 ;  /* 0xffff4afc20477807 */ /* 0x000fc40003000000 */
[----:B------:R-:W-:Y:S02]  /*7b00*/  SEL R43, R44, R33, P4 ;  /* 0x000000212c2b7207 */ /* 0x000fe40002000000 */
[----:B------:R-:W0:Y:S01]  /*7b10*/  LDS.128 R32, [R7+0x1c0] ;  /* 0x0001c00007207984 */ /* 0x000e220000000c00 */
[----:B------:R-:W-:Y:S01]  /*7b20*/  VIMNMX R64, PT, PT, R64, R39, !PT ;  /* 0x0000002740407248 */ /* 0x000fe20007fe0100 */
[----:B------:R-:W-:-:S05]  /*7b30*/  IMAD.IADD R39, R24, 0x1, R21 ;  /* 0x0000000118277824 */ /* 0x000fca00078e0215 */
[----:B------:R-:W-:Y:S02]  /*7b40*/  SEL R39, R39, 0xffff4afc, P1 ;  /* 0xffff4afc27277807 */ /* 0x000fe40000800000 */
[----:B------:R-:W-:Y:S02]  /*7b50*/  ISETP.NE.AND P4, PT, R22, -0xb504, PT ;  /* 0xffff4afc1600780c */ /* 0x000fe40003f85270 */
[----:B------:R-:W-:Y:S02]  /*7b60*/  SEL R39, R39, 0xffff4afc, P3 ;  /* 0xffff4afc27277807 */ /* 0x000fe40001800000 */
[----:B------:R-:W-:Y:S02]  /*7b70*/  SEL R72, R44, R72, P5 ;  /* 0x000000482c487207 */ /* 0x000fe40002800000 */
[----:B------:R-:W-:Y:S02]  /*7b80*/  ISETP.GT.AND P5, PT, R39, R66, PT ;  /* 0x000000422700720c */ /* 0x000fe40003fa4270 */
[----:B------:R-:W-:-:S02]  /*7b90*/  SEL R73, R71, 0xffff4afc, P4 ;  /* 0xffff4afc47497807 */ /* 0x000fc40002000000 */
[----:B------:R-:W-:Y:S01]  /*7ba0*/  SEL R71, R44, R37, P5 ;  /* 0x000000252c477207 */ /* 0x000fe20002800000 */
[C---:B------:R-:W-:Y:S01]  /*7bb0*/  IMAD.IADD R37, R24.reuse, 0x1, R22 ;  /* 0x0000000118257824 */ /* 0x040fe200078e0216 */
[----:B------:R-:W-:Y:S01]  /*7bc0*/  ISETP.GT.AND P5, PT, R73, R68, PT ;  /* 0x000000444900720c */ /* 0x000fe20003fa4270 */
[--C-:B------:R-:W-:Y:S01]  /*7bd0*/  IMAD.IADD R24, R24, 0x1, R23.reuse ;  /* 0x0000000118187824 */ /* 0x100fe200078e0217 */
[----:B------:R-:W-:Y:S01]  /*7be0*/  VIMNMX R68, PT, PT, R68, R73, !PT ;  /* 0x0000004944447248 */ /* 0x000fe20007fe0100 */
[----:B------:R-:W-:Y:S01]  /*7bf0*/  IMAD.IADD R73, R16, 0x1, R23 ;  /* 0x0000000110497824 */ /* 0x000fe200078e0217 */
[----:B------:R-:W-:Y:S02]  /*7c00*/  SEL R16, R37, 0xffff4afc, P1 ;  /* 0xffff4afc25107807 */ /* 0x000fe40000800000 */
[----:B------:R-:W-:Y:S02]  /*7c10*/  SEL R24, R24, 0xffff4afc, P1 ;  /* 0xffff4afc18187807 */ /* 0x000fe40000800000 */
[----:B------:R-:W-:-:S02]  /*7c20*/  SEL R73, R73, 0xffff4afc, P6 ;  /* 0xffff4afc49497807 */ /* 0x000fc40003000000 */
[----:B------:R-:W-:Y:S02]  /*7c30*/  ISETP.NE.AND P6, PT, R23, -0xb504, PT ;  /* 0xffff4afc1700780c */ /* 0x000fe40003fc5270 */
[----:B------:R-:W-:Y:S01]  /*7c40*/  VIMNMX R67, PT, PT, R67, R38, !PT ;  /* 0x0000002643437248 */ /* 0x000fe20007fe0100 */
[----:B0-----:R-:W-:Y:S01]  /*7c50*/  IMAD.IADD R20, R20, 0x1, R32 ;  /* 0x0000000114147824 */ /* 0x001fe200078e0220 */
[----:B------:R-:W-:Y:S02]  /*7c60*/  ISETP.NE.AND P1, PT, R32, -0xb504, PT ;  /* 0xffff4afc2000780c */ /* 0x000fe40003f25270 */
[----:B------:R-:W-:Y:S02]  /*7c70*/  SEL R38, R24, 0xffff4afc, P6 ;  /* 0xffff4afc18267807 */ /* 0x000fe40003000000 */
[----:B------:R-:W-:Y:S02]  /*7c80*/  SEL R20, R20, 0xffff4afc, P1 ;  /* 0xffff4afc14147807 */ /* 0x000fe40000800000 */
[----:B------:R-:W-:-:S02]  /*7c90*/  VIMNMX R66, PT, PT, R66, R39, !PT ;  /* 0x0000002742427248 */ /* 0x000fc40007fe0100 */
[----:B------:R-:W-:Y:S02]  /*7ca0*/  SEL R24, R20, 0xffff4afc, P0 ;  /* 0xffff4afc14187807 */ /* 0x000fe40000000000 */
[----:B------:R-:W-:Y:S02]  /*7cb0*/  ISETP.GT.AND P0, PT, R38, R61, PT ;  /* 0x0000003d2600720c */ /* 0x000fe40003f04270 */
[----:B------:R-:W-:Y:S02]  /*7cc0*/  VIMNMX R61, PT, PT, R61, R38, !PT ;  /* 0x000000263d3d7248 */ /* 0x000fe40007fe0100 */
[----:B------:R-:W-:Y:S02]  /*7cd0*/  VIMNMX R57, PT, PT, R57, R36, !PT ;  /* 0x0000002439397248 */ /* 0x000fe40007fe0100 */
[----:B------:R-:W0:Y:S01]  /*7ce0*/  LDS.128 R36, [R3+0x1100] ;  /* 0x0011000003247984 */ /* 0x000e220000000c00 */
[----:B------:R-:W-:Y:S02]  /*7cf0*/  SEL R16, R16, 0xffff4afc, P4 ;  /* 0xffff4afc10107807 */ /* 0x000fe40002000000 */
[----:B------:R-:W-:-:S02]  /*7d00*/  SEL R51, R44, R51, P5 ;  /* 0x000000332c337207 */ /* 0x000fc40002800000 */
[----:B------:R-:W-:Y:S02]  /*7d10*/  ISETP.GT.AND P5, PT, R16, R63, PT ;  /* 0x0000003f1000720c */ /* 0x000fe40003fa4270 */
[----:B------:R-:W-:Y:S01]  /*7d20*/  VIMNMX R63, PT, PT, R63, R16, !PT ;  /* 0x000000103f3f7248 */ /* 0x000fe20007fe0100 */
[--C-:B------:R-:W-:Y:S01]  /*7d30*/  IMAD.IADD R16, R28, 0x1, R21.reuse ;  /* 0x000000011c107824 */ /* 0x100fe200078e0215 */
[----:B------:R-:W-:Y:S01]  /*7d40*/  SEL R73, R73, 0xffff4afc, P6 ;  /* 0xffff4afc49497807 */ /* 0x000fe20003000000 */
[----:B------:R-:W-:Y:S01]  /*7d50*/  IMAD.IADD R21, R32, 0x1, R21 ;  /* 0x0000000120157824 */ /* 0x000fe200078e0215 */
[----:B------:R-:W-:Y:S02]  /*7d60*/  SEL R53, R44, R53, P5 ;  /* 0x000000352c357207 */ /* 0x000fe40002800000 */
[----:B------:R-:W-:Y:S02]  /*7d70*/  SEL R16, R16, 0xffff4afc, P2 ;  /* 0xffff4afc10107807 */ /* 0x000fe40001000000 */
[----:B------:R-:W-:-:S02]  /*7d80*/  ISETP.GT.AND P5, PT, R73, R70, PT ;  /* 0x000000464900720c */ /* 0x000fc40003fa4270 */
[----:B------:R-:W-:Y:S02]  /*7d90*/  VIMNMX R70, PT, PT, R70, R73, !PT ;  /* 0x0000004946467248 */ /* 0x000fe40007fe0100 */
[----:B------:R-:W-:Y:S02]  /*7da0*/  SEL R73, R21, 0xffff4afc, P1 ;  /* 0xffff4afc15497807 */ /* 0x000fe40000800000 */
[----:B------:R-:W-:Y:S01]  /*7db0*/  SEL R21, R16, 0xffff4afc, P3 ;  /* 0xffff4afc10157807 */ /* 0x000fe20001800000 */
[C-C-:B------:R-:W-:Y:S01]  /*7dc0*/  IMAD.IADD R16, R28.reuse, 0x1, R22.reuse ;  /* 0x000000011c107824 */ /* 0x140fe200078e0216 */
[----:B------:R-:W-:Y:S01]  /*7dd0*/  SEL R73, R73, 0xffff4afc, P3 ;  /* 0xffff4afc49497807 */ /* 0x000fe20001800000 */
[--C-:B------:R-:W-:Y:S01]  /*7de0*/  IMAD.IADD R28, R28, 0x1, R23.reuse ;  /* 0x000000011c1c7824 */ /* 0x100fe200078e0217 */
[----:B------:R-:W-:Y:S02]  /*7df0*/  ISETP.GT.AND P3, PT, R21, R48, PT ;  /* 0x000000301500720c */ /* 0x000fe40003f64270 */
[----:B------:R-:W-:Y:S01]  /*7e00*/  SEL R16, R16, 0xffff4afc, P2 ;  /* 0xffff4afc10107807 */ /* 0x000fe20001000000 */
[----:B------:R-:W-:Y:S01]  /*7e10*/  IMAD.IADD R22, R32, 0x1, R22 ;  /* 0x0000000120167824 */ /* 0x000fe200078e0216 */
[----:B------:R-:W-:Y:S01]  /*7e20*/  VIMNMX R48, PT, PT, R48, R21, !PT ;  /* 0x0000001530307248 */ /* 0x000fe20007fe0100 */
[----:B------:R-:W-:Y:S01]  /*7e30*/  IMAD.IADD R32, R32, 0x1, R23 ;  /* 0x0000000120207824 */ /* 0x000fe200078e0217 */
[----:B------:R-:W-:-:S02]  /*7e40*/  SEL R21, R16, 0xffff4afc, P4 ;  /* 0xffff4afc10157807 */ /* 0x000fc40002000000 */
[----:B------:R-:W-:Y:S02]  /*7e50*/  SEL R28, R28, 0xffff4afc, P2 ;  /* 0xffff4afc1c1c7807 */ /* 0x000fe40001000000 */
[----:B------:R-:W-:Y:S02]  /*7e60*/  SEL R22, R22, 0xffff4afc, P1 ;  /* 0xffff4afc16167807 */ /* 0x000fe40000800000 */
[----:B------:R-:W-:Y:S02]  /*7e70*/  ISETP.GT.AND P2, PT, R21, R56, PT ;  /* 0x000000381500720c */ /* 0x000fe40003f44270 */
[----:B------:R-:W-:Y:S02]  /*7e80*/  VIMNMX R56, PT, PT, R56, R21, !PT ;  /* 0x0000001538387248 */ /* 0x000fe40007fe0100 */
[----:B------:R-:W-:Y:S02]  /*7e90*/  SEL R32, R32, 0xffff4afc, P1 ;  /* 0xffff4afc20207807 */ /* 0x000fe40000800000 */
[----:B------:R-:W-:-:S02]  /*7ea0*/  SEL R21, R44, R45, P3 ;  /* 0x0000002d2c157207 */ /* 0x000fc40001800000 */
[----:B------:R-:W-:Y:S02]  /*7eb0*/  SEL R23, R22, 0xffff4afc, P4 ;  /* 0xffff4afc16177807 */ /* 0x000fe40002000000 */
[----:B------:R-:W-:Y:S01]  /*7ec0*/  ISETP.GT.AND P3, PT, R24, R47, PT ;  /* 0x0000002f1800720c */ /* 0x000fe20003f64270 */
[----:B0-----:R-:W-:Y:S01]  /*7ed0*/  IMAD.IADD R16, R36, 0x1, R17 ;  /* 0x0000000124107824 */ /* 0x001fe200078e0211 */
[----:B------:R-:W-:Y:S02]  /*7ee0*/  SEL R28, R28, 0xffff4afc, P6 ;  /* 0xffff4afc1c1c7807 */ /* 0x000fe40003000000 */
[----:B------:R-:W-:Y:S02]  /*7ef0*/  SEL R45, R32, 0xffff4afc, P6 ;  /* 0xffff4afc202d7807 */ /* 0x000fe40003000000 */
[----:B------:R-:W-:Y:S02]  /*7f00*/  ISETP.GT.AND P6, PT, R23, R58, PT ;  /* 0x0000003a1700720c */ /* 0x000fe40003fc4270 */
[----:B------:R-:W-:-:S02]  /*7f10*/  SEL R75, R44, R40, P3 ;  /* 0x000000282c4b7207 */ /* 0x000fc40001800000 */
[----:B------:R-:W-:Y:S02]  /*7f20*/  ISETP.GT.AND P1, PT, R73, R54, PT ;  /* 0x000000364900720c */ /* 0x000fe40003f24270 */
[----:B------:R-:W-:Y:S02]  /*7f30*/  ISETP.NE.AND P3, PT, R17, -0xb504, PT ;  /* 0xffff4afc1100780c */ /* 0x000fe40003f65270 */
[----:B------:R-:W-:Y:S02]  /*7f40*/  SEL R49, R44, R49, P2 ;  /* 0x000000312c317207 */ /* 0x000fe40001000000 */
[----:B------:R-:W-:Y:S01]  /*7f50*/  ISETP.GT.AND P2, PT, R45, R64, PT ;  /* 0x000000402d00720c */ /* 0x000fe20003f44270 */
[----:B------:R-:W-:Y:S01]  /*7f60*/  IMAD.IADD R20, R36, 0x1, R25 ;  /* 0x0000000124147824 */ /* 0x000fe200078e0219 */
[----:B------:R-:W-:Y:S02]  /*7f70*/  VIMNMX R64, PT, PT, R64, R45, !PT ;  /* 0x0000002d40407248 */ /* 0x000fe40007fe0100 */
[----:B------:R-:W-:-:S02]  /*7f80*/  SEL R55, R44, R55, P6 ;  /* 0x000000372c377207 */ /* 0x000fc40003000000 */
[----:B------:R-:W-:Y:S02]  /*7f90*/  SEL R45, R44, R46, P1 ;  /* 0x0000002e2c2d7207 */ /* 0x000fe40000800000 */
[----:B------:R-:W-:Y:S02]  /*7fa0*/  ISETP.NE.AND P6, PT, R36, -0xb504, PT ;  /* 0xffff4afc2400780c */ /* 0x000fe40003fc5270 */
[----:B------:R-:W-:Y:S02]  /*7fb0*/  SEL R16, R16, 0xffff4afc, P3 ;  /* 0xffff4afc10107807 */ /* 0x000fe40001800000 */
[----:B------:R-:W-:Y:S02]  /*7fc0*/  ISETP.NE.AND P1, PT, R25, -0xb504, PT ;  /* 0xffff4afc1900780c */ /* 0x000fe40003f25270 */
[----:B------:R-:W-:Y:S02]  /*7fd0*/  VIMNMX R58, PT, PT, R58, R23, !PT ;  /* 0x000000173a3a7248 */ /* 0x000fe40007fe0100 */
[----:B------:R-:W-:-:S02]  /*7fe0*/  VIMNMX R24, PT, PT, R47, R24, !PT ;  /* 0x000000182f187248 */ /* 0x000fc40007fe0100 */
[----:B------:R-:W-:Y:S01]  /*7ff0*/  SEL R23, R16, 0xffff4afc, P6 ;  /* 0xffff4afc10177807 */ /* 0x000fe20003000000 */
[----:B------:R-:W-:Y:S01]  /*8000*/  IMAD.IADD R16, R36, 0x1, R29 ;  /* 0x0000000124107824 */ /* 0x000fe200078e021d */
[----:B------:R-:W-:Y:S02]  /*8010*/  SEL R47, R44, R60, P5 ;  /* 0x0000003c2c2f7207 */ /* 0x000fe40002800000 */
[----:B------:R-:W-:Y:S02]  /*8020*/  SEL R20, R20, 0xffff4afc, P1 ;  /* 0xffff4afc14147807 */ /* 0x000fe40000800000 */
[----:B------:R-:W-:Y:S01]  /*8030*/  ISETP.NE.AND P5, PT, R29, -0xb504, PT ;  /* 0xffff4afc1d00780c */ /* 0x000fe20003fa5270 */
[----:B------:R-:W-:Y:S01]  /*8040*/  VIADD R32, R2, 0x11 ;  /* 0x0000001102207836 */ /* 0x000fe20000000000 */
[----:B------:R-:W-:Y:S02]  /*8050*/  VIMNMX R54, PT, PT, R54, R73, !PT ;  /* 0x0000004936367248 */ /* 0x000fe40007fe0100 */
[----:B------:R-:W-:-:S02]  /*8060*/  ISETP.GT.AND P4, PT, R28, R59, PT ;  /* 0x0000003b1c00720c */ /* 0x000fc40003f84270 */
[----:B------:R-:W-:Y:S02]  /*8070*/  SEL R73, R44, R42, P0 ;  /* 0x0000002a2c497207 */ /* 0x000fe40000000000 */
[----:B------:R-:W-:Y:S02]  /*8080*/  ISETP.GT.AND P0, PT, R23, R62, PT ;  /* 0x0000003e1700720c */ /* 0x000fe40003f04270 */
[----:B------:R-:W-:Y:S02]  /*8090*/  SEL R20, R20, 0xffff4afc, P6 ;  /* 0xffff4afc14147807 */ /* 0x000fe40003000000 */
[----:B------:R-:W-:Y:S02]  /*80a0*/  SEL R16, R16, 0xffff4afc, P5 ;  /* 0xffff4afc10107807 */ /* 0x000fe40002800000 */
[----:B------:R-:W-:Y:S01]  /*80b0*/  VIMNMX R62, PT, PT, R62, R23, !PT ;  /* 0x000000173e3e7248 */ /* 0x000fe20007fe0100 */
        /* <DEDUP_REMOVED lines=9> */
[----:B------:R-:W-:Y:S01]  /*8150*/  SEL R23, R23, 0xffff4afc, P0 ;  /* 0xffff4afc17177807 */ /* 0x000fe20000000000 */
[--C-:B------:R-:W-:Y:S01]  /*8160*/  IMAD.IADD R22, R39, 0x1, R17.reuse ;  /* 0x0000000127167824 */ /* 0x100fe200078e0211 */
[----:B------:R-:W-:Y:S01]  /*8170*/  VIMNMX R67, PT, PT, R67, R20, !PT ;  /* 0x0000001443437248 */ /* 0x000fe20007fe0100 */
[----:B------:R-:W-:Y:S01]  /*8180*/  IMAD.IADD R20, R38, 0x1, R17 ;  /* 0x0000000126147824 */ /* 0x000fe200078e0211 */
[----:B------:R-:W-:Y:S01]  /*8190*/  SEL R43, R32, R43, P4 ;  /* 0x0000002b202b7207 */ /* 0x000fe20002000000 */
[----:B------:R-:W-:Y:S01]  /*81a0*/  IMAD.IADD R17, R37, 0x1, R25 ;  /* 0x0000000125117824 */ /* 0x000fe200078e0219 */
[----:B------:R-:W-:Y:S02]  /*81b0*/  SEL R77, R23, 0xffff4afc, P6 ;  /* 0xffff4afc174d7807 */ /* 0x000fe40003000000 */
[----:B------:R-:W-:Y:S02]  /*81c0*/  ISETP.NE.AND P4, PT, R37, -0xb504, PT ;  /* 0xffff4afc2500780c */ /* 0x000fe40003f85270 */
[----:B------:R-:W-:-:S02]  /*81d0*/  SEL R16, R16, 0xffff4afc, P3 ;  /* 0xffff4afc10107807 */ /* 0x000fc40001800000 */
[----:B------:R-:W-:Y:S02]  /*81e0*/  ISETP.GT.AND P6, PT, R77, R24, PT ;  /* 0x000000184d00720c */ /* 0x000fe40003fc4270 */
[----:B------:R-:W-:Y:S01]  /*81f0*/  VIMNMX R59, PT, PT, R59, R28, !PT ;  /* 0x0000001c3b3b7248 */ /* 0x000fe20007fe0100 */
[----:B------:R-:W-:Y:S01]  /*8200*/  IMAD.IADD R28, R37, 0x1, R29 ;  /* 0x00000001251c7824 */ /* 0x000fe200078e021d */
[----:B------:R-:W-:Y:S02]  /*8210*/  SEL R40, R16, 0xffff4afc, P4 ;  /* 0xffff4afc10287807 */ /* 0x000fe40002000000 */
[----:B------:R-:W-:Y:S01]  /*8220*/  SEL R17, R17, 0xffff4afc, P1 ;  /* 0xffff4afc11117807 */ /* 0x000fe20000800000 */
[----:B------:R-:W-:Y:S01]  /*8230*/  IMAD.IADD R37, R37, 0x1, R33 ;  /* 0x0000000125257824 */ /* 0x000fe200078e0221 */
[----:B------:R-:W-:Y:S02]  /*8240*/  SEL R16, R32, R75, P6 ;  /* 0x0000004b20107207 */ /* 0x000fe40003000000 */
[----:B------:R-:W-:-:S02]  /*8250*/  ISETP.GT.AND P6, PT, R40, R69, PT ;  /* 0x000000452800720c */ /* 0x000fc40003fc4270 */
[----:B------:R-:W-:Y:S02]  /*8260*/  SEL R75, R17, 0xffff4afc, P4 ;  /* 0xffff4afc114b7807 */ /* 0x000fe40002000000 */
[----:B------:R-:W-:Y:S02]  /*8270*/  SEL R28, R28, 0xffff4afc, P5 ;  /* 0xffff4afc1c1c7807 */ /* 0x000fe40002800000 */
[----:B------:R-:W-:Y:S02]  /*8280*/  SEL R72, R32, R72, P6 ;  /* 0x0000004820487207 */ /* 0x000fe40003000000 */
[----:B------:R-:W-:Y:S02]  /*8290*/  SEL R42, R37, 0xffff4afc, P0 ;  /* 0xffff4afc252a7807 */ /* 0x000fe40000000000 */
[----:B------:R-:W-:Y:S02]  /*82a0*/  ISETP.GT.AND P6, PT, R75, R66, PT ;  /* 0x000000424b00720c */ /* 0x000fe40003fc4270 */
[----:B------:R-:W-:-:S02]  /*82b0*/  SEL R37, R28, 0xffff4afc, P4 ;  /* 0xffff4afc1c257807 */ /* 0x000fc40002000000 */
[----:B------:R-:W-:Y:S01]  /*82c0*/  SEL R71, R32, R71, P6 ;  /* 0x0000004720477207 */ /* 0x000fe20003000000 */
[C---:B------:R-:W-:Y:S01]  /*82d0*/  IMAD.IADD R23, R38.reuse, 0x1, R25 ;  /* 0x0000000126177824 */ /* 0x040fe200078e0219 */
[----:B------:R-:W-:Y:S01]  /*82e0*/  ISETP.GT.AND P6, PT, R37, R48, PT ;  /* 0x000000302500720c */ /* 0x000fe20003fc4270 */
[----:B------:R-:W-:Y:S01]  /*82f0*/  IMAD.IADD R28, R38, 0x1, R29 ;  /* 0x00000001261c7824 */ /* 0x000fe200078e021d */
[----:B------:R-:W-:Y:S02]  /*8300*/  SEL R42, R42, 0xffff4afc, P4 ;  /* 0xffff4afc2a2a7807 */ /* 0x000fe40002000000 */
[C---:B------:R-:W-:Y:S01]  /*8310*/  ISETP.NE.AND P4, PT, R38.reuse, -0xb504, PT ;  /* 0xffff4afc2600780c */ /* 0x040fe20003f85270 */
[----:B------:R-:W-:Y:S01]  /*8320*/  IMAD.IADD R38, R38, 0x1, R33 ;  /* 0x0000000126267824 */ /* 0x000fe200078e0221 */
[----:B------:R-:W-:Y:S01]  /*8330*/  SEL R17, R32, R21, P6 ;  /* 0x0000001520117207 */ /* 0x000fe20003000000 */
[C---:B------:R-:W-:Y:S01]  /*8340*/  IMAD.IADD R25, R39.reuse, 0x1, R25 ;  /* 0x0000000127197824 */ /* 0x040fe200078e0219 */
[C---:B------:R-:W-:Y:S01]  /*8350*/  ISETP.NE.AND P6, PT, R39.reuse, -0xb504, PT ;  /* 0xffff4afc2700780c */ /* 0x040fe20003fc5270 */
[----:B------:R-:W-:Y:S01]  /*8360*/  IMAD.IADD R29, R39, 0x1, R29 ;  /* 0x00000001271d7824 */ /* 0x000fe200078e021d */
[----:B------:R-:W-:Y:S01]  /*8370*/  VIMNMX R57, PT, PT, R57, R36, !PT ;  /* 0x0000002439397248 */ /* 0x000fe20007fe0100 */
[----:B------:R-:W-:Y:S01]  /*8380*/  IMAD.IADD R33, R39, 0x1, R33 ;  /* 0x0000000127217824 */ /* 0x000fe200078e0221 */
[----:B------:R-:W-:-:S02]  /*8390*/  VIMNMX R48, PT, PT, R48, R37, !PT ;  /* 0x0000002530307248 */ /* 0x000fc40007fe0100 */
[----:B------:R-:W-:Y:S02]  /*83a0*/  SEL R37, R20, 0xffff4afc, P3 ;  /* 0xffff4afc14257807 */ /* 0x000fe40001800000 */
[----:B------:R-:W-:Y:S02]  /*83b0*/  SEL R36, R22, 0xffff4afc, P3 ;  /* 0xffff4afc16247807 */ /* 0x000fe40001800000 */
[----:B------:R-:W-:Y:S02]  /*83c0*/  SEL R39, R23, 0xffff4afc, P1 ;  /* 0xffff4afc17277807 */ /* 0x000fe40000800000 */
[----:B------:R-:W0:Y:S01]  /*83d0*/  LDS.128 R20, [R3+0x1200] ;  /* 0x0012000003147984 */ /* 0x000e220000000c00 */
[----:B------:R-:W-:Y:S02]  /*83e0*/  VIMNMX R69, PT, PT, R69, R40, !PT ;  /* 0x0000002845457248 */ /* 0x000fe40007fe0100 */
[----:B------:R-:W-:Y:S02]  /*83f0*/  SEL R33, R33, 0xffff4afc, P0 ;  /* 0xffff4afc21217807 */ /* 0x000fe40000000000 */
[----:B------:R-:W-:-:S02]  /*8400*/  SEL R40, R28, 0xffff4afc, P5 ;  /* 0xffff4afc1c287807 */ /* 0x000fc40002800000 */
[----:B------:R-:W-:Y:S02]  /*8410*/  SEL R38, R38, 0xffff4afc, P0 ;  /* 0xffff4afc26267807 */ /* 0x000fe40000000000 */
[----:B------:R-:W-:Y:S02]  /*8420*/  SEL R37, R37, 0xffff4afc, P4 ;  /* 0xffff4afc25257807 */ /* 0x000fe40002000000 */
[----:B------:R-:W-:Y:S02]  /*8430*/  ISETP.GT.AND P3, PT, R42, R54, PT ;  /* 0x000000362a00720c */ /* 0x000fe40003f64270 */
[----:B------:R-:W-:Y:S02]  /*8440*/  SEL R28, R39, 0xffff4afc, P4 ;  /* 0xffff4afc271c7807 */ /* 0x000fe40002000000 */
[----:B------:R-:W-:Y:S02]  /*8450*/  VIMNMX R66, PT, PT, R66, R75, !PT ;  /* 0x0000004b42427248 */ /* 0x000fe40007fe0100 */
[----:B------:R-:W-:-:S02]  /*8460*/  SEL R25, R25, 0xffff4afc, P1 ;  /* 0xffff4afc19197807 */ /* 0x000fc40000800000 */
[----:B------:R-:W-:Y:S02]  /*8470*/  SEL R33, R33, 0xffff4afc, P6 ;  /* 0xffff4afc21217807 */ /* 0x000fe40003000000 */
[----:B------:R-:W-:Y:S02]  /*8480*/  SEL R39, R40, 0xffff4afc, P4 ;  /* 0xffff4afc28277807 */ /* 0x000fe40002000000 */
[----:B------:R-:W-:Y:S02]  /*8490*/  SEL R75, R38, 0xffff4afc, P4 ;  /* 0xffff4afc264b7807 */ /* 0x000fe40002000000 */
[----:B------:R-:W-:Y:S02]  /*84a0*/  ISETP.GT.AND P4, PT, R37, R68, PT ;  /* 0x000000442500720c */ /* 0x000fe40003f84270 */
[----:B------:R-:W-:Y:S02]  /*84b0*/  VIMNMX R68, PT, PT, R68, R37, !PT ;  /* 0x0000002544447248 */ /* 0x000fe40007fe0100 */
[----:B------:R-:W-:-:S02]  /*84c0*/  ISETP.GT.AND P1, PT, R28, R63, PT ;  /* 0x0000003f1c00720c */ /* 0x000fc40003f24270 */
[----:B------:R-:W-:Y:S02]  /*84d0*/  SEL R45, R32, R45, P3 ;  /* 0x0000002d202d7207 */ /* 0x000fe40001800000 */
[----:B------:R-:W-:Y:S02]  /*84e0*/  SEL R37, R29, 0xffff4afc, P5 ;  /* 0xffff4afc1d257807 */ /* 0x000fe40002800000 */
[----:B------:R-:W-:Y:S02]  /*84f0*/  SEL R38, R25, 0xffff4afc, P6 ;  /* 0xffff4afc19267807 */ /* 0x000fe40003000000 */
[----:B------:R-:W-:Y:S02]  /*8500*/  ISETP.GT.AND P3, PT, R33, R64, PT ;  /* 0x000000402100720c */ /* 0x000fe40003f64270 */
[----:B------:R-:W-:Y:S02]  /*8510*/  ISETP.GT.AND P5, PT, R39, R56, PT ;  /* 0x000000382700720c */ /* 0x000fe40003fa4270 */
[----:B------:R-:W-:-:S02]  /*8520*/  SEL R29, R36, 0xffff4afc, P6 ;  /* 0xffff4afc241d7807 */ /* 0x000fc40003000000 */
[----:B------:R-:W-:Y:S02]  /*8530*/  SEL R36, R32, R53, P1 ;  /* 0x0000003520247207 */ /* 0x000fe40000800000 */
[----:B------:R-:W-:Y:S02]  /*8540*/  SEL R40, R37, 0xffff4afc, P6 ;  /* 0xffff4afc25287807 */ /* 0x000fe40003000000 */
[----:B------:R-:W-:Y:S02]  /*8550*/  ISETP.GT.AND P1, PT, R38, R61, PT ;  /* 0x0000003d2600720c */ /* 0x000fe40003f24270 */
[----:B------:R-:W-:Y:S02]  /*8560*/  VIMNMX R63, PT, PT, R63, R28, !PT ;  /* 0x0000001c3f3f7248 */ /* 0x000fe40007fe0100 */
[----:B------:R-:W-:Y:S02]  /*8570*/  VIMNMX R61, PT, PT, R61, R38, !PT ;  /* 0x000000263d3d7248 */ /* 0x000fe40007fe0100 */
[----:B------:R-:W-:Y:S01]  /*8580*/  VIMNMX R64, PT, PT, R64, R33, !PT ;  /* 0x0000002140407248 */ /* 0x000fe20007fe0100 */
[----:B0-----:R-:W-:Y:S01]  /*8590*/  IMAD.IADD R33, R20, 0x1, R18 ;  /* 0x0000000114217824 */ /* 0x001fe200078e0212 */
[----:B------:R-:W-:-:S02]  /*85a0*/  SEL R28, R32, R51, P4 ;  /* 0x00000033201c7207 */ /* 0x000fc40002000000 */
[----:B------:R-:W-:Y:S02]  /*85b0*/  SEL R38, R32, R49, P5 ;  /* 0x0000003120267207 */ /* 0x000fe40002800000 */
[----:B------:R-:W-:Y:S02]  /*85c0*/  ISETP.GT.AND P4, PT, R29, R70, PT ;  /* 0x000000461d00720c */ /* 0x000fe40003f84270 */
[----:B------:R-:W-:Y:S02]  /*85d0*/  ISETP.NE.AND P5, PT, R18, -0xb504, PT ;  /* 0xffff4afc1200780c */ /* 0x000fe40003fa5270 */
[----:B------:R-:W-:Y:S02]  /*85e0*/  ISETP.GT.AND P0, PT, R75, R58, PT ;  /* 0x0000003a4b00720c */ /* 0x000fe40003f04270 */
[----:B------:R-:W-:Y:S01]  /*85f0*/  ISETP.GT.AND P6, PT, R40, R59, PT ;  /* 0x0000003b2800720c */ /* 0x000fe20003fc4270 */
[----:B------:R-:W-:Y:S01]  /*8600*/  IMAD.IADD R49, R20, 0x1, R26 ;  /* 0x0000000114317824 */ /* 0x000fe200078e021a */
[----:B------:R-:W-:-:S02]  /*8610*/  VIMNMX R54, PT, PT, R54, R42, !PT ;  /* 0x0000002a36367248 */ /* 0x000fc40007fe0100 */
[C---:B------:R-:W-:Y:S02]  /*8620*/  SEL R46, R32.reuse, R73, P1 ;  /* 0x00000049202e7207 */ /* 0x040fe40000800000 */
[----:B------:R-:W-:Y:S02]  /*8630*/  VIMNMX R59, PT, PT, R59, R40, !PT ;  /* 0x000000283b3b7248 */ /* 0x000fe40007fe0100 */
[----:B------:R-:W-:Y:S02]  /*8640*/  SEL R42, R32, R47, P4 ;  /* 0x0000002f202a7207 */ /* 0x000fe40002000000 */
[----:B------:R-:W-:Y:S02]  /*8650*/  ISETP.NE.AND P1, PT, R20, -0xb504, PT ;  /* 0xffff4afc1400780c */ /* 0x000fe40003f25270 */
[----:B------:R-:W-:Y:S02]  /*8660*/  SEL R33, R33, 0xffff4afc, P5 ;  /* 0xffff4afc21217807 */ /* 0x000fe40002800000 */
[----:B------:R-:W-:-:S02]  /*8670*/  SEL R40, R32, R55, P0 ;  /* 0x0000003720287207 */ /* 0x000fc40000000000 */
        /* <DEDUP_REMOVED lines=9> */
[----:B------:R-:W-:Y:S01]  /*8710*/  SEL R51, R33, 0xffff4afc, P1 ;  /* 0xffff4afc21337807 */ /* 0x000fe20000800000 */
[--C-:B------:R-:W-:Y:S01]  /*8720*/  IMAD.IADD R39, R22, 0x1, R26.reuse ;  /* 0x0000000116277824 */ /* 0x100fe200078e021a */
[----:B------:R-:W-:Y:S01]  /*8730*/  SEL R49, R49, 0xffff4afc, P4 ;  /* 0xffff4afc31317807 */ /* 0x000fe20002000000 */
[----:B------:R-:W-:Y:S01]  /*8740*/  IMAD.IADD R25, R23, 0x1, R26 ;  /* 0x0000000117197824 */ /* 0x000fe200078e021a */
[----:B------:R-:W-:Y:S01]  /*8750*/  ISETP.NE.AND P0, PT, R30, -0xb504, PT ;  /* 0xffff4afc1e00780c */ /* 0x000fe20003f05270 */
[----:B------:R-:W-:Y:S01]  /*8760*/  IMAD.IADD R26, R20, 0x1, R30 ;  /* 0x00000001141a7824 */ /* 0x000fe200078e021e */
[----:B------:R-:W-:Y:S01]  /*8770*/  ISETP.GT.AND P2, PT, R51, R62, PT ;  /* 0x0000003e3300720c */ /* 0x000fe20003f44270 */
[----:B------:R-:W-:Y:S01]  /*8780*/  VIADD R33, R2, 0x12 ;  /* 0x0000001202217836 */ /* 0x000fe20000000000 */
[----:B------:R-:W-:Y:S01]  /*8790*/  SEL R74, R49, 0xffff4afc, P1 ;  /* 0xffff4afc314a7807 */ /* 0x000fe20000800000 */
[----:B------:R-:W-:Y:S01]  /*87a0*/  IMAD.IADD R20, R20, 0x1, R34 ;  /* 0x0000000114147824 */ /* 0x000fe200078e0222 */
[----:B------:R-:W-:-:S02]  /*87b0*/  ISETP.NE.AND P3, PT, R34, -0xb504, PT ;  /* 0xffff4afc2200780c */ /* 0x000fc40003f65270 */
[----:B------:R-:W-:Y:S02]  /*87c0*/  SEL R26, R26, 0xffff4afc, P0 ;  /* 0xffff4afc1a1a7807 */ /* 0x000fe40000000000 */
[----:B------:R-:W-:Y:S02]  /*87d0*/  SEL R50, R33, R50, P2 ;  /* 0x0000003221327207 */ /* 0x000fe40001000000 */
[----:B------:R-:W-:Y:S02]  /*87e0*/  ISETP.GT.AND P2, PT, R74, R67, PT ;  /* 0x000000434a00720c */ /* 0x000fe40003f44270 */
[----:B------:R-:W-:Y:S02]  /*87f0*/  SEL R20, R20, 0xffff4afc, P3 ;  /* 0xffff4afc14147807 */ /* 0x000fe40001800000 */
[----:B------:R-:W-:Y:S02]  /*8800*/  SEL R76, R26, 0xffff4afc, P1 ;  /* 0xffff4afc1a4c7807 */ /* 0x000fe40000800000 */
[----:B------:R-:W-:-:S02]  /*8810*/  ISETP.NE.AND P6, PT, R21, -0xb504, PT ;  /* 0xffff4afc1500780c */ /* 0x000fc40003fc5270 */
[----:B------:R-:W-:Y:S02]  /*8820*/  SEL R47, R47, 0xffff4afc, P5 ;  /* 0xffff4afc2f2f7807 */ /* 0x000fe40002800000 */
[----:B------:R-:W-:Y:S02]  /*8830*/  SEL R18, R18, 0xffff4afc, P4 ;  /* 0xffff4afc12127807 */ /* 0x000fe40002000000 */
[----:B------:R-:W-:Y:S02]  /*8840*/  SEL R52, R33, R52, P2 ;  /* 0x0000003421347207 */ /* 0x000fe40001000000 */
[----:B------:R-:W-:Y:S02]  /*8850*/  VIMNMX R24, PT, PT, R24, R77, !PT ;  /* 0x0000004d18187248 */ /* 0x000fe40007fe0100 */
[----:B------:R-:W-:Y:S02]  /*8860*/  SEL R49, R20, 0xffff4afc, P1 ;  /* 0xffff4afc14317807 */ /* 0x000fe40000800000 */
[----:B------:R-:W-:-:S02]  /*8870*/  ISETP.GT.AND P2, PT, R76, R57, PT ;  /* 0x000000394c00720c */ /* 0x000fc40003f44270 */
[----:B------:R-:W-:Y:S01]  /*8880*/  SEL R20, R47, 0xffff4afc, P6 ;  /* 0xffff4afc2f147807 */ /* 0x000fe20003000000 */
[----:B------:R-:W-:Y:S01]  /*8890*/  IMAD.IADD R44, R21, 0x1, R30 ;  /* 0x00000001152c7824 */ /* 0x000fe200078e021e */
[----:B------:R-:W-:Y:S02]  /*88a0*/  SEL R47, R18, 0xffff4afc, P6 ;  /* 0xffff4afc122f7807 */ /* 0x000fe40003000000 */
[----:B------:R-:W-:Y:S02]  /*88b0*/  ISETP.GT.AND P1, PT, R49, R24, PT ;  /* 0x000000183100720c */ /* 0x000fe40003f24270 */
[----:B------:R-:W-:Y:S01]  /*88c0*/  SEL R18, R33, R43, P2 ;  /* 0x0000002b21127207 */ /* 0x000fe20001000000 */
[----:B------:R-:W-:Y:S01]  /*88d0*/  IMAD.IADD R21, R21, 0x1, R34 ;  /* 0x0000000115157824 */ /* 0x000fe200078e0222 */
[----:B------:R-:W-:Y:S02]  /*88e0*/  ISETP.GT.AND P2, PT, R20, R69, PT ;  /* 0x000000451400720c */ /* 0x000fe40003f44270 */
[----:B------:R-:W-:-:S02]  /*88f0*/  SEL R16, R33, R16, P1 ;  /* 0x0000001021107207 */ /* 0x000fc40000800000 */
[----:B------:R-:W-:Y:S01]  /*8900*/  SEL R44, R44, 0xffff4afc, P0 ;  /* 0xffff4afc2c2c7807 */ /* 0x000fe20000000000 */
[C---:B------:R-:W-:Y:S01]  /*8910*/  IMAD.IADD R37, R22.reuse, 0x1, R30 ;  /* 0x0000000116257824 */ /* 0x040fe200078e021e */
[----:B------:R-:W-:Y:S01]  /*8920*/  ISETP.GT.AND P1, PT, R47, R66, PT ;  /* 0x000000422f00720c */ /* 0x000fe20003f24270 */
[C---:B------:R-:W-:Y:S01]  /*8930*/  IMAD.IADD R43, R22.reuse, 0x1, R34 ;  /* 0x00000001162b7824 */ /* 0x040fe200078e0222 */
[----:B------:R-:W-:Y:S02]  /*8940*/  SEL R72, R33, R72, P2 ;  /* 0x0000004821487207 */ /* 0x000fe40001000000 */
[----:B------:R-:W-:Y:S02]  /*8950*/  ISETP.NE.AND P2, PT, R22, -0xb504, PT ;  /* 0xffff4afc1600780c */ /* 0x000fe40003f45270 */
[----:B------:R-:W-:Y:S02]  /*8960*/  SEL R22, R21, 0xffff4afc, P3 ;  /* 0xffff4afc15167807 */ /* 0x000fe40001800000 */
[----:B------:R-:W-:Y:S01]  /*8970*/  SEL R21, R44, 0xffff4afc, P6 ;  /* 0xffff4afc2c157807 */ /* 0x000fe20003000000 */
[----:B------:R-:W-:Y:S01]  /*8980*/  IMAD.IADD R30, R23, 0x1, R30 ;  /* 0x00000001171e7824 */ /* 0x000fe200078e021e */
[----:B------:R-:W-:Y:S01]  /*8990*/  SEL R26, R33, R71, P1 ;  /* 0x00000047211a7207 */ /* 0x000fe20000800000 */
[C---:B------:R-:W-:Y:S01]  /*89a0*/  IMAD.IADD R34, R23.reuse, 0x1, R34 ;  /* 0x0000000117227824 */ /* 0x040fe200078e0222 */
[----:B------:R-:W-:-:S02]  /*89b0*/  ISETP.NE.AND P1, PT, R23, -0xb504, PT ;  /* 0xffff4afc1700780c */ /* 0x000fc40003f25270 */
[----:B------:R-:W-:Y:S02]  /*89c0*/  SEL R23, R22, 0xffff4afc, P6 ;  /* 0xffff4afc16177807 */ /* 0x000fe40003000000 */
[----:B------:R-:W-:Y:S02]  /*89d0*/  ISETP.GT.AND P6, PT, R21, R48, PT ;  /* 0x000000301500720c */ /* 0x000fe40003fc4270 */
[----:B------:R-:W-:Y:S02]  /*89e0*/  VIMNMX R69, PT, PT, R69, R20, !PT ;  /* 0x0000001445457248 */ /* 0x000fe40007fe0100 */
[----:B------:R-:W-:Y:S02]  /*89f0*/  SEL R44, R33, R17, P6 ;  /* 0x00000011212c7207 */ /* 0x000fe40003000000 */
[----:B------:R-:W-:Y:S02]  /*8a00*/  ISETP.GT.AND P6, PT, R23, R54, PT ;  /* 0x000000361700720c */ /* 0x000fe40003fc4270 */
[----:B------:R-:W-:-:S02]  /*8a10*/  VIMNMX R48, PT, PT, R48, R21, !PT ;  /* 0x0000001530307248 */ /* 0x000fc40007fe0100 */
[----:B------:R-:W-:Y:S02]  /*8a20*/  VIMNMX R54, PT, PT, R54, R23, !PT ;  /* 0x0000001736367248 */ /* 0x000fe40007fe0100 */
[----:B------:R-:W0:Y:S01]  /*8a30*/  LDS.128 R20, [R3+0x1300] ;  /* 0x0013000003147984 */ /* 0x000e220000000c00 */
[----:B------:R-:W-:Y:S02]  /*8a40*/  SEL R39, R39, 0xffff4afc, P4 ;  /* 0xffff4afc27277807 */ /* 0x000fe40002000000 */
[----:B------:R-:W-:Y:S02]  /*8a50*/  SEL R25, R25, 0xffff4afc, P4 ;  /* 0xffff4afc19197807 */ /* 0x000fe40002000000 */
[----:B------:R-:W-:Y:S02]  /*8a60*/  VIMNMX R57, PT, PT, R57, R76, !PT ;  /* 0x0000004c39397248 */ /* 0x000fe40007fe0100 */
        /* <DEDUP_REMOVED lines=9> */
[----:B------:R-:W-:Y:S02]  /*8b00*/  ISETP.GT.AND P5, PT, R76, R63, PT ;  /* 0x0000003f4c00720c */ /* 0x000fe40003fa4270 */
[----:B------:R-:W-:Y:S02]  /*8b10*/  SEL R29, R29, 0xffff4afc, P1 ;  /* 0xffff4afc1d1d7807 */ /* 0x000fe40000800000 */
[----:B------:R-:W-:Y:S02]  /*8b20*/  SEL R25, R25, 0xffff4afc, P1 ;  /* 0xffff4afc19197807 */ /* 0x000fe40000800000 */
[----:B------:R-:W-:Y:S02]  /*8b30*/  SEL R41, R41, 0xffff4afc, P2 ;  /* 0xffff4afc29297807 */ /* 0x000fe40001000000 */
[----:B------:R-:W-:-:S02]  /*8b40*/  SEL R43, R43, 0xffff4afc, P2 ;  /* 0xffff4afc2b2b7807 */ /* 0x000fc40001000000 */
[----:B------:R-:W-:Y:S02]  /*8b50*/  SEL R34, R17, 0xffff4afc, P1 ;  /* 0xffff4afc11227807 */ /* 0x000fe40000800000 */
[----:B------:R-:W-:Y:S02]  /*8b60*/  ISETP.GT.AND P2, PT, R37, R56, PT ;  /* 0x000000382500720c */ /* 0x000fe40003f44270 */
[----:B------:R-:W-:Y:S01]  /*8b70*/  ISETP.GT.AND P0, PT, R29, R70, PT ;  /* 0x000000461d00720c */ /* 0x000fe20003f04270 */
[----:B0-----:R-:W-:Y:S01]  /*8b80*/  IMAD.IADD R17, R20, 0x1, R19 ;  /* 0x0000000114117824 */ /* 0x001fe200078e0213 */
[----:B------:R-:W-:Y:S02]  /*8b90*/  SEL R36, R33, R36, P5 ;  /* 0x0000002421247207 */ /* 0x000fe40002800000 */
[----:B------:R-:W-:Y:S02]  /*8ba0*/  VIMNMX R58, PT, PT, R58, R75, !PT ;  /* 0x0000004b3a3a7248 */ /* 0x000fe40007fe0100 */
[----:B------:R-:W-:-:S02]  /*8bb0*/  ISETP.NE.AND P5, PT, R19, -0xb504, PT ;  /* 0xffff4afc1300780c */ /* 0x000fc40003fa5270 */
[----:B------:R-:W-:Y:S02]  /*8bc0*/  ISETP.GT.AND P1, PT, R25, R64, PT ;  /* 0x000000401900720c */ /* 0x000fe40003f24270 */
[----:B------:R-:W-:Y:S02]  /*8bd0*/  VIMNMX R67, PT, PT, R67, R74, !PT ;  /* 0x0000004a43437248 */ /* 0x000fe40007fe0100 */
[----:B------:R-:W-:Y:S01]  /*8be0*/  VIMNMX R64, PT, PT, R64, R25, !PT ;  /* 0x0000001940407248 */ /* 0x000fe20007fe0100 */
[----:B------:R-:W-:Y:S01]  /*8bf0*/  IMAD.IADD R25, R20, 0x1, R27 ;  /* 0x0000000114197824 */ /* 0x000fe200078e021b */
[C---:B------:R-:W-:Y:S02]  /*8c00*/  SEL R74, R33.reuse, R45, P6 ;  /* 0x0000002d214a7207 */ /* 0x040fe40003000000 */
[C---:B------:R-:W-:Y:S02]  /*8c10*/  SEL R38, R33.reuse, R38, P2 ;  /* 0x0000002621267207 */ /* 0x040fe40001000000 */
[----:B------:R-:W-:-:S02]  /*8c20*/  SEL R42, R33, R42, P0 ;  /* 0x0000002a212a7207 */ /* 0x000fc40000000000 */
[----:B------:R-:W-:Y:S02]  /*8c30*/  ISETP.GT.AND P6, PT, R41, R68, PT ;  /* 0x000000442900720c */ /* 0x000fe40003fc4270 */
[----:B------:R-:W-:Y:S02]  /*8c40*/  ISETP.GT.AND P4, PT, R43, R58, PT ;  /* 0x0000003a2b00720c */ /* 0x000fe40003f84270 */
[----:B------:R-:W-:Y:S02]  /*8c50*/  ISETP.NE.AND P2, PT, R27, -0xb504, PT ;  /* 0xffff4afc1b00780c */ /* 0x000fe40003f45270 */
[----:B------:R-:W-:Y:S02]  /*8c60*/  ISETP.NE.AND P0, PT, R20, -0xb504, PT ;  /* 0xffff4afc1400780c */ /* 0x000fe40003f05270 */
[----:B------:R-:W-:Y:S02]  /*8c70*/  SEL R17, R17, 0xffff4afc, P5 ;  /* 0xffff4afc11117807 */ /* 0x000fe40002800000 */
[----:B------:R-:W-:-:S02]  /*8c80*/  VIMNMX R66, PT, PT, R66, R47, !PT ;  /* 0x0000002f42427248 */ /* 0x000fc40007fe0100 */
[----:B------:R-:W-:Y:S01]  /*8c90*/  VIMNMX R70, PT, PT, R70, R29, !PT ;  /* 0x0000001d46467248 */ /* 0x000fe20007fe0100 */
[----:B------:R-:W-:Y:S01]  /*8ca0*/  IMAD.IADD R29, R20, 0x1, R31 ;  /* 0x00000001141d7824 */ /* 0x000fe200078e021f */
[----:B------:R-:W-:Y:S02]  /*8cb0*/  ISETP.GT.AND P3, PT, R30, R61, PT ;  /* 0x0000003d1e00720c */ /* 0x000fe40003f64270 */
[----:B------:R-:W-:Y:S02]  /*8cc0*/  VIMNMX R62, PT, PT, R62, R51, !PT ;  /* 0x000000333e3e7248 */ /* 0x000fe40007fe0100 */
[C---:B------:R-:W-:Y:S02]  /*8cd0*/  SEL R28, R33.reuse, R28, P6 ;  /* 0x0000001c211c7207 */ /* 0x040fe40003000000 */
[----:B------:R-:W-:Y:S02]  /*8ce0*/  SEL R40, R33, R40, P4 ;  /* 0x0000002821287207 */ /* 0x000fe40002000000 */
[----:B------:R-:W-:-:S02]  /*8cf0*/  SEL R25, R25, 0xffff4afc, P2 ;  /* 0xffff4afc19197807 */ /* 0x000fc40001000000 */
[----:B------:R-:W-:Y:S02]  /*8d00*/  SEL R47, R17, 0xffff4afc, P0 ;  /* 0xffff4afc112f7807 */ /* 0x000fe40000000000 */
[----:B------:R-:W-:Y:S02]  /*8d10*/  ISETP.GT.AND P6, PT, R34, R59, PT ;  /* 0x0000003b2200720c */ /* 0x000fe40003fc4270 */
[----:B------:R-:W-:Y:S02]  /*8d20*/  ISETP.NE.AND P4, PT, R31, -0xb504, PT ;  /* 0xffff4afc1f00780c */ /* 0x000fe40003f85270 */
[----:B------:R-:W-:Y:S01]  /*8d30*/  VIMNMX R68, PT, PT, R68, R41, !PT ;  /* 0x0000002944447248 */ /* 0x000fe20007fe0100 */
[----:B------:R-:W-:Y:S01]  /*8d40*/  VIADD R41, R2, 0x13 ;  /* 0x0000001302297836 */ /* 0x000fe20000000000 */
[----:B------:R-:W-:Y:S01]  /*8d50*/  VIMNMX R59, PT, PT, R59, R34, !PT ;  /* 0x000000223b3b7248 */ /* 0x000fe20007fe0100 */
[----:B------:R-:W-:Y:S01]  /*8d60*/  IMAD.IADD R34, R20, 0x1, R35 ;  /* 0x0000000114227824 */ /* 0x000fe200078e0223 */
[----:B------:R-:W-:-:S02]  /*8d70*/  SEL R46, R33, R46, P3 ;  /* 0x0000002e212e7207 */ /* 0x000fc40001800000 */
[----:B------:R-:W-:Y:S02]  /*8d80*/  SEL R20, R25, 0xffff4afc, P0 ;  /* 0xffff4afc19147807 */ /* 0x000fe40000000000 */
[----:B------:R-:W-:Y:S02]  /*8d90*/  ISETP.GT.AND P3, PT, R47, R62, PT ;  /* 0x0000003e2f00720c */ /* 0x000fe40003f64270 */
[----:B------:R-:W-:Y:S02]  /*8da0*/  SEL R29, R29, 0xffff4afc, P4 ;  /* 0xffff4afc1d1d7807 */ /* 0x000fe40002000000 */
[----:B------:R-:W-:Y:S02]  /*8db0*/  SEL R60, R33, R60, P6 ;  /* 0x0000003c213c7207 */ /* 0x000fe40003000000 */
[----:B------:R-:W-:Y:S02]  /*8dc0*/  VIMNMX R61, PT, PT, R61, R30, !PT ;  /* 0x0000001e3d3d7248 */ /* 0x000fe40007fe0100 */
[----:B------:R-:W-:-:S02]  /*8dd0*/  ISETP.GT.AND P6, PT, R20, R67, PT ;  /* 0x000000431400720c */ /* 0x000fc40003fc4270 */
[----:B------:R-:W-:Y:S02]  /*8de0*/  SEL R50, R41, R50, P3 ;  /* 0x0000003229327207 */ /* 0x000fe40001800000 */
[----:B------:R-:W-:Y:S02]  /*8df0*/  SEL R30, R29, 0xffff4afc, P0 ;  /* 0xffff4afc1d1e7807 */ /* 0x000fe40000000000 */
[----:B------:R-:W-:Y:S01]  /*8e00*/  ISETP.NE.AND P3, PT, R35, -0xb504, PT ;  /* 0xffff4afc2300780c */ /* 0x000fe20003f65270 */
[----:B------:R-:W-:Y:S01]  /*8e10*/  IMAD.IADD R29, R21, 0x1, R19 ;  /* 0x00000001151d7824 */ /* 0x000fe200078e0213 */
[----:B------:R-:W-:Y:S02]  /*8e20*/  SEL R52, R41, R52, P6 ;  /* 0x0000003429347207 */ /* 0x000fe40003000000 */
[----:B------:R-:W-:Y:S02]  /*8e30*/  ISETP.GT.AND P6, PT, R30, R57, PT ;  /* 0x000000391e00720c */ /* 0x000fe40003fc4270 */
[----:B------:R-:W-:-:S02]  /*8e40*/  SEL R53, R34, 0xffff4afc, P3 ;  /* 0xffff4afc22357807 */ /* 0x000fc40001800000 */
[----:B------:R-:W-:Y:S01]  /*8e50*/  VIMNMX R56, PT, PT, R56, R37, !PT ;  /* 0x0000002538387248 */ /* 0x000fe20007fe0100 */
[----:B------:R-:W-:Y:S01]  /*8e60*/  IMAD.IADD R37, R21, 0x1, R31 ;  /* 0x0000000115257824 */ /* 0x000fe200078e021f */
[----:B------:R-:W-:Y:S01]  /*8e70*/  VIMNMX R24, PT, PT, R24, R49, !PT ;  /* 0x0000003118187248 */ /* 0x000fe20007fe0100 */
[--C-:B------:R-:W-:Y:S01]  /*8e80*/  IMAD.IADD R17, R22, 0x1, R19.reuse ;  /* 0x0000000116117824 */ /* 0x100fe200078e0213 */
[----:B------:R-:W-:Y:S01]  /*8e90*/  SEL R34, R41, R18, P6 ;  /* 0x0000001229227207 */ /* 0x000fe20003000000 */
[----:B------:R-:W-:Y:S01]  /*8ea0*/  IMAD.IADD R25, R23, 0x1, R19 ;  /* 0x0000000117197824 */ /* 0x000fe200078e0213 */
[----:B------:R-:W-:Y:S01]  /*8eb0*/  SEL R53, R53, 0xffff4afc, P0 ;  /* 0xffff4afc35357807 */ /* 0x000fe20000000000 */
[C---:B------:R-:W-:Y:S01]  /*8ec0*/  IMAD.IADD R19, R21.reuse, 0x1, R27 ;  /* 0x0000000115137824 */ /* 0x040fe200078e021b */
[C---:B------:R-:W-:Y:S01]  /*8ed0*/  ISETP.NE.AND P6, PT, R21.reuse, -0xb504, PT ;  /* 0xffff4afc1500780c */ /* 0x040fe20003fc5270 */
[----:B------:R-:W-:Y:S01]  /*8ee0*/  IMAD.IADD R39, R21, 0x1, R35 ;  /* 0x0000000115277824 */ /* 0x000fe200078e0223 */
[----:B------:R-:W-:-:S02]  /*8ef0*/  SEL R18, R29, 0xffff4afc, P5 ;  /* 0xffff4afc1d127807 */ /* 0x000fc40002800000 */
[----:B------:R-:W-:Y:S02]  /*8f00*/  SEL R21, R37, 0xffff4afc, P4 ;  /* 0xffff4afc25157807 */ /* 0x000fe40002000000 */
[----:B------:R-:W-:Y:S02]  /*8f10*/  ISETP.GT.AND P0, PT, R53, R24, PT ;  /* 0x000000183500720c */ /* 0x000fe40003f04270 */
[----:B------:R-:W-:Y:S02]  /*8f20*/  SEL R18, R18, 0xffff4afc, P6 ;  /* 0xffff4afc12127807 */ /* 0x000fe40003000000 */
[----:B------:R-:W-:Y:S02]  /*8f30*/  SEL R19, R19, 0xffff4afc, P2 ;  /* 0xffff4afc13137807 */ /* 0x000fe40001000000 */
[----:B------:R-:W-:Y:S02]  /*8f40*/  SEL R51, R39, 0xffff4afc, P3 ;  /* 0xffff4afc27337807 */ /* 0x000fe40001800000 */
[----:B------:R-:W-:-:S02]  /*8f50*/  VIMNMX R58, PT, PT, R58, R43, !PT ;  /* 0x0000002b3a3a7248 */ /* 0x000fc40007fe0100 */
[----:B------:R-:W-:Y:S02]  /*8f60*/  SEL R21, R21, 0xffff4afc, P6 ;  /* 0xffff4afc15157807 */ /* 0x000fe40003000000 */
[----:B------:R-:W-:Y:S02]  /*8f70*/  SEL R43, R41, R16, P0 ;  /* 0x00000010292b7207 */ /* 0x000fe40000000000 */
[----:B------:R-:W-:Y:S02]  /*8f80*/  ISETP.GT.AND P0, PT, R18, R69, PT ;  /* 0x000000451200720c */ /* 0x000fe40003f04270 */
[----:B------:R-:W-:Y:S02]  /*8f90*/  SEL R19, R19, 0xffff4afc, P6 ;  /* 0xffff4afc13137807 */ /* 0x000fe40003000000 */
[----:B------:R-:W-:Y:S02]  /*8fa0*/  SEL R51, R51, 0xffff4afc, P6 ;  /* 0xffff4afc33337807 */ /* 0x000fe40003000000 */
[----:B------:R-:W-:-:S02]  /*8fb0*/  ISETP.GT.AND P6, PT, R21, R48, PT ;  /* 0x000000301500720c */ /* 0x000fc40003fc4270 */
[----:B------:R-:W-:Y:S02]  /*8fc0*/  SEL R72, R41, R72, P0 ;  /* 0x0000004829487207 */ /* 0x000fe40000000000 */
[----:B------:R-:W-:Y:S01]  /*8fd0*/  ISETP.GT.AND P0, PT, R19, R66, PT ;  /* 0x000000421300720c */ /* 0x000fe20003f04270 */
[C---:B------:R-:W-:Y:S01]  /*8fe0*/  IMAD.IADD R29, R22.reuse, 0x1, R27 ;  /* 0x00000001161d7824 */ /* 0x040fe200078e021b */
[----:B------:R-:W-:Y:S02]  /*8ff0*/  SEL R44, R41, R44, P6 ;  /* 0x0000002c292c7207 */ /* 0x000fe40003000000 */
[----:B------:R-:W-:Y:S02]  /*9000*/  VIMNMX R67, PT, PT, R67, R20, !PT ;  /* 0x0000001443437248 */ /* 0x000fe40007fe0100 */
[C---:B------:R-:W-:Y:S02]  /*9010*/  ISETP.NE.AND P6, PT, R22.reuse, -0xb504, PT ;  /* 0xffff4afc1600780c */ /* 0x040fe40003fc5270 */
[----:B------:R-:W-:Y:S01]  /*9020*/  SEL R20, R17, 0xffff4afc, P5 ;  /* 0xffff4afc11147807 */ /* 0x000fe20002800000 */
[--C-:B------:R-:W-:Y:S01]  /*9030*/  IMAD.IADD R49, R23, 0x1, R31.reuse ;  /* 0x0000000117317824 */ /* 0x100fe200078e021f */
[----:B------:R-:W-:Y:S01]  /*9040*/  SEL R37, R41, R26, P0 ;  /* 0x0000001a29257207 */ /* 0x000fe20000000000 */
[----:B------:R-:W-:Y:S01]  /*9050*/  IMAD.IADD R26, R22, 0x1, R31 ;  /* 0x00000001161a7824 */ /* 0x000fe200078e021f */
[----:B------:R-:W-:Y:S01]  /*9060*/  ISETP.GT.AND P0, PT, R51, R54, PT ;  /* 0x000000363300720c */ /* 0x000fe20003f04270 */
[----:B------:R-:W-:Y:S01]  /*9070*/  IMAD.IADD R39, R23, 0x1, R27 ;  /* 0x0000000117277824 */ /* 0x000fe200078e021b */
[----:B------:R-:W-:Y:S01]  /*9080*/  SEL R31, R20, 0xffff4afc, P6 ;  /* 0xffff4afc141f7807 */ /* 0x000fe20003000000 */
[----:B------:R-:W-:Y:S01]  /*9090*/  IMAD.IADD R27, R22, 0x1, R35 ;  /* 0x00000001161b7824 */ /* 0x000fe200078e0223 */
[----:B------:R-:W-:-:S02]  /*90a0*/  VIMNMX R62, PT, PT, R62, R47, !PT ;  /* 0x0000002f3e3e7248 */ /* 0x000fc40007fe0100 */
[----:B------:R-:W-:Y:S02]  /*90b0*/  SEL R29, R29, 0xffff4afc, P2 ;  /* 0xffff4afc1d1d7807 */ /* 0x000fe40001000000 */
[----:B------:R-:W-:Y:S01]  /*90c0*/  VIMNMX R47, PT, PT, R24, R53, !PT ;  /* 0x00000035182f7248 */ /* 0x000fe20007fe0100 */
[----:B------:R-:W-:Y:S01]  /*90d0*/  IMAD.IADD R35, R23, 0x1, R35 ;  /* 0x0000000117237824 */ /* 0x000fe200078e0223 */
[----:B------:R-:W-:Y:S02]  /*90e0*/  SEL R45, R41, R74, P0 ;  /* 0x0000004a292d7207 */ /* 0x000fe40000000000 */
[----:B------:R-:W-:Y:S02]  /*90f0*/  SEL R53, R25, 0xffff4afc, P5 ;  /* 0xffff4afc19357807 */ /* 0x000fe40002800000 */
[----:B------:R-:W-:Y:S02]  /*9100*/  ISETP.NE.AND P0, PT, R23, -0xb504, PT ;  /* 0xffff4afc1700780c */ /* 0x000fe40003f05270 */
[----:B------:R-:W-:-:S02]  /*9110*/  VIMNMX R69, PT, PT, R69, R18, !PT ;  /* 0x0000001245457248 */ /* 0x000fc40007fe0100 */
[----:B------:R-:W-:Y:S02]  /*9120*/  VIMNMX R66, PT, PT, R66, R19, !PT ;  /* 0x0000001342427248 */ /* 0x000fe40007fe0100 */
[----:B------:R-:W-:Y:S01]  /*9130*/  VIMNMX R48, PT, PT, R48, R21, !PT ;  /* 0x0000001530307248 */ /* 0x000fe20007fe0100 */
[----:B------:R-:W-:Y:S01]  /*9140*/  LDS.128 R16, [R7+0x50] ;  /* 0x0000500007107984 */ /* 0x000fe20000000c00 */
[----:B------:R-:W-:Y:S02]  /*9150*/  ISETP.GT.AND P5, PT, R31, R68, PT ;  /* 0x000000441f00720c */ /* 0x000fe40003fa4270 */
[----:B------:R-:W-:Y:S01]  /*9160*/  VIMNMX R63, PT, PT, R63, R76, !PT ;  /* 0x0000004c3f3f7248 */ /* 0x000fe20007fe0100 */
[----:B------:R-:W0:Y:S01]  /*9170*/  LDS.128 R20, [R3+0x1400] ;  /* 0x0014000003147984 */ /* 0x000e220000000c00 */
[----:B------:R-:W-:Y:S02]  /*9180*/  VIMNMX R57, PT, PT, R57, R30, !PT ;  /* 0x0000001e39397248 */ /* 0x000fe40007fe0100 */
[----:B------:R-:W-:-:S02]  /*9190*/  SEL R24, R29, 0xffff4afc, P6 ;  /* 0xffff4afc1d187807 */ /* 0x000fc40003000000 */
[----:B------:R-:W-:Y:S02]  /*91a0*/  SEL R26, R26, 0xffff4afc, P4 ;  /* 0xffff4afc1a1a7807 */ /* 0x000fe40002000000 */
[----:B------:R-:W-:Y:S02]  /*91b0*/  SEL R30, R27, 0xffff4afc, P3 ;  /* 0xffff4afc1b1e7807 */ /* 0x000fe40001800000 */
[----:B------:R-:W-:Y:S02]  /*91c0*/  VIMNMX R54, PT, PT, R54, R51, !PT ;  /* 0x0000003336367248 */ /* 0x000fe40007fe0100 */
[----:B------:R-:W-:Y:S02]  /*91d0*/  SEL R51, R41, R28, P5 ;  /* 0x0000001c29337207 */ /* 0x000fe40002800000 */
[----:B------:R-:W-:Y:S02]  /*91e0*/  VIMNMX R68, PT, PT, R68, R31, !PT ;  /* 0x0000001f44447248 */ /* 0x000fe40007fe0100 */
        /* <DEDUP_REMOVED lines=10> */
[----:B------:R-:W2:Y:S01]  /*9290*/  LDS.128 R28, [R7+0x150] ;  /* 0x00015000071c7984 */ /* 0x000ea20000000c00 */
[----:B------:R-:W-:Y:S02]  /*92a0*/  SEL R39, R39, 0xffff4afc, P2 ;  /* 0xffff4afc27277807 */ /* 0x000fe40001000000 */
[----:B------:R-:W-:Y:S02]  /*92b0*/  SEL R35, R35, 0xffff4afc, P3 ;  /* 0xffff4afc23237807 */ /* 0x000fe40001800000 */
[----:B------:R-:W-:Y:S02]  /*92c0*/  SEL R74, R39, 0xffff4afc, P0 ;  /* 0xffff4afc274a7807 */ /* 0x000fe40000000000 */
[----:B------:R-:W-:-:S02]  /*92d0*/  SEL R39, R35, 0xffff4afc, P0 ;  /* 0xffff4afc23277807 */ /* 0x000fc40000000000 */
[----:B------:R-:W-:Y:S02]  /*92e0*/  SEL R35, R49, 0xffff4afc, P4 ;  /* 0xffff4afc31237807 */ /* 0x000fe40002000000 */
[----:B------:R-:W-:Y:S02]  /*92f0*/  ISETP.GT.AND P4, PT, R39, R64, PT ;  /* 0x000000402700720c */ /* 0x000fe40003f84270 */
[----:B------:R-:W-:Y:S02]  /*9300*/  SEL R53, R53, 0xffff4afc, P0 ;  /* 0xffff4afc35357807 */ /* 0x000fe40000000000 */
[----:B------:R-:W-:Y:S02]  /*9310*/  SEL R49, R41, R38, P6 ;  /* 0x0000002629317207 */ /* 0x000fe40003000000 */
[----:B------:R-:W-:Y:S02]  /*9320*/  SEL R38, R35, 0xffff4afc, P0 ;  /* 0xffff4afc23267807 */ /* 0x000fe40000000000 */
[----:B------:R-:W-:-:S02]  /*9330*/  ISETP.GT.AND P2, PT, R53, R70, PT ;  /* 0x000000463500720c */ /* 0x000fc40003f44270 */
[----:B------:R-:W-:Y:S01]  /*9340*/  VIMNMX R70, PT, PT, R70, R53, !PT ;  /* 0x0000003546467248 */ /* 0x000fe20007fe0100 */
[----:B0-----:R-:W-:Y:S01]  /*9350*/  IMAD.IADD R53, R20, 0x1, R16 ;  /* 0x0000000114357824 */ /* 0x001fe200078e0210 */
[C---:B------:R-:W-:Y:S02]  /*9360*/  SEL R40, R41.reuse, R40, P5 ;  /* 0x0000002829287207 */ /* 0x040fe40002800000 */
[----:B------:R-:W-:Y:S02]  /*9370*/  ISETP.GT.AND P3, PT, R74, R61, PT ;  /* 0x0000003d4a00720c */ /* 0x000fe40003f64270 */
[----:B------:R-:W-:Y:S02]  /*9380*/  ISETP.GT.AND P5, PT, R38, R59, PT ;  /* 0x0000003b2600720c */ /* 0x000fe40003fa4270 */
[----:B------:R-:W-:Y:S02]  /*9390*/  ISETP.NE.AND P6, PT, R16, -0xb504, PT ;  /* 0xffff4afc1000780c */ /* 0x000fe40003fc5270 */
[----:B------:R-:W-:-:S02]  /*93a0*/  SEL R42, R41, R42, P2 ;  /* 0x0000002a292a7207 */ /* 0x000fc40001000000 */
[C---:B------:R-:W-:Y:S02]  /*93b0*/  SEL R46, R41.reuse, R46, P3 ;  /* 0x0000002e292e7207 */ /* 0x040fe40001800000 */
[----:B------:R-:W-:Y:S02]  /*93c0*/  SEL R60, R41, R60, P5 ;  /* 0x0000003c293c7207 */ /* 0x000fe40002800000 */
[C---:B------:R-:W-:Y:S02]  /*93d0*/  ISETP.NE.AND P0, PT, R20.reuse, -0xb504, PT ;  /* 0xffff4afc1400780c */ /* 0x040fe40003f05270 */
[----:B------:R-:W-:Y:S02]  /*93e0*/  SEL R53, R53, 0xffff4afc, P6 ;  /* 0xffff4afc35357807 */ /* 0x000fe40003000000 */
[----:B------:R-:W-:Y:S01]  /*93f0*/  @!P4 SEL R41, R33, R32, P1 ;  /* 0x000000202129c207 */ /* 0x000fe20000800000 */
[----:B-1----:R-:W-:Y:S01]  /*9400*/  IMAD.IADD R32, R20, 0x1, R24 ;  /* 0x0000000114207824 */ /* 0x002fe200078e0218 */
[----:B------:R-:W-:Y:S01]  /*9410*/  ISETP.NE.AND P1, PT, R24, -0xb504, PT ;  /* 0xffff4afc1800780c */ /* 0x000fe20003f25270 */
[----:B------:R-:W-:Y:S01]  /*9420*/  IMAD.IADD R35, R16, 0x1, R21 ;  /* 0x0000000110237824 */ /* 0x000fe200078e0215 */
[----:B------:R-:W-:Y:S01]  /*9430*/  SEL R53, R53, 0xffff4afc, P0 ;  /* 0xffff4afc35357807 */ /* 0x000fe20000000000 */
[----:B--2---:R-:W-:Y:S01]  /*9440*/  IMAD.IADD R33, R20, 0x1, R28 ;  /* 0x0000000114217824 */ /* 0x004fe200078e021c */
[----:B------:R-:W-:-:S02]  /*9450*/  SEL R32, R32, 0xffff4afc, P1 ;  /* 0xffff4afc20207807 */ /* 0x000fc40000800000 */
[----:B------:R-:W-:Y:S02]  /*9460*/  ISETP.NE.AND P2, PT, R28, -0xb504, PT ;  /* 0xffff4afc1c00780c */ /* 0x000fe40003f45270 */
[----:B------:R-:W-:Y:S02]  /*9470*/  ISETP.GT.AND P5, PT, R53, R62, PT ;  /* 0x0000003e3500720c */ /* 0x000fe40003fa4270 */
[----:B------:R-:W-:Y:S02]  /*9480*/  ISETP.NE.AND P3, PT, R21, -0xb504, PT ;  /* 0xffff4afc1500780c */ /* 0x000fe40003f65270 */
[----:B------:R-:W-:Y:S02]  /*9490*/  SEL R35, R35, 0xffff4afc, P6 ;  /* 0xffff4afc23237807 */ /* 0x000fe40003000000 */
[----:B------:R-:W-:Y:S02]  /*94a0*/  VIMNMX R61, PT, PT, R61, R74, !PT ;  /* 0x0000004a3d3d7248 */ /* 0x000fe40007fe0100 */
[----:B------:R-:W-:Y:S01]  /*94b0*/  VIMNMX R62, PT, PT, R62, R53, !PT ;  /* 0x000000353e3e7248 */ /* 0x000fe20007fe0100 */
[----:B------:R-:W-:Y:S01]  /*94c0*/  VIADD R53, R2, 0x14 ;  /* 0x0000001402357836 */ /* 0x000fe20000000000 */
[----:B------:R-:W-:-:S02]  /*94d0*/  SEL R74, R32, 0xffff4afc, P0 ;  /* 0xffff4afc204a7807 */ /* 0x000fc40000000000 */
[----:B------:R-:W-:Y:S02]  /*94e0*/  SEL R33, R33, 0xffff4afc, P2 ;  /* 0xffff4afc21217807 */ /* 0x000fe40001000000 */
[----:B------:R-:W-:Y:S02]  /*94f0*/  SEL R32, R35, 0xffff4afc, P3 ;  /* 0xffff4afc23207807 */ /* 0x000fe40001800000 */
[----:B------:R-:W-:Y:S02]  /*9500*/  VIMNMX R59, PT, PT, R59, R38, !PT ;  /* 0x000000263b3b7248 */ /* 0x000fe40007fe0100 */
[----:B------:R-:W-:Y:S02]  /*9510*/  ISETP.GT.AND P4, PT, R74, R67, PT ;  /* 0x000000434a00720c */ /* 0x000fe40003f84270 */
[----:B------:R-:W-:Y:S02]  /*9520*/  SEL R38, R33, 0xffff4afc, P0 ;  /* 0xffff4afc21267807 */ /* 0x000fe40000000000 */
[----:B------:R-:W-:-:S02]  /*9530*/  SEL R50, R53, R50, P5 ;  /* 0x0000003235327207 */ /* 0x000fc40002800000 */
[----:B------:R-:W-:Y:S02]  /*9540*/  ISETP.GT.AND P5, PT, R32, R69, PT ;  /* 0x000000452000720c */ /* 0x000fe40003fa4270 */
[----:B------:R-:W-:Y:S01]  /*9550*/  VIMNMX R69, PT, PT, R69, R32, !PT ;  /* 0x0000002045457248 */ /* 0x000fe20007fe0100 */
[----:B------:R-:W-:Y:S01]  /*9560*/  IMAD.IADD R32, R16, 0x1, R22 ;  /* 0x0000000110207824 */ /* 0x000fe200078e0216 */
[C---:B------:R-:W-:Y:S02]  /*9570*/  SEL R52, R53.reuse, R52, P4 ;  /* 0x0000003435347207 */ /* 0x040fe40002000000 */
[----:B------:R-:W-:Y:S02]  /*9580*/  ISETP.GT.AND P4, PT, R38, R57, PT ;  /* 0x000000392600720c */ /* 0x000fe40003f84270 */
[----:B------:R-:W-:Y:S01]  /*9590*/  VIMNMX R64, PT, PT, R64, R39, !PT ;  /* 0x0000002740407248 */ /* 0x000fe20007fe0100 */
[----:B------:R-:W-:Y:S01]  /*95a0*/  IMAD.IADD R39, R24, 0x1, R21 ;  /* 0x0000000118277824 */ /* 0x000fe200078e0215 */
[----:B------:R-:W-:-:S02]  /*95b0*/  SEL R55, R53, R34, P4 ;  /* 0x0000002235377207 */ /* 0x000fc40002000000 */
[----:B------:R-:W-:Y:S02]  /*95c0*/  SEL R65, R32, 0xffff4afc, P6 ;  /* 0xffff4afc20417807 */ /* 0x000fe40003000000 */
[----:B------:R-:W0:Y:S01]  /*95d0*/  LDS.128 R32, [R7+0x1d0] ;  /* 0x0001d00007207984 */ /* 0x000e220000000c00 */
[----:B------:R-:W-:-:S04]  /*95e0*/  SEL R39, R39, 0xffff4afc, P1 ;  /* 0xffff4afc27277807 */ /* 0x000fc80000800000 */
[----:B------:R-:W-:Y:S02]  /*95f0*/  SEL R39, R39, 0xffff4afc, P3 ;  /* 0xffff4afc27277807 */ /* 0x000fe40001800000 */
[----:B------:R-:W-:Y:S02]  /*9600*/  ISETP.NE.AND P4, PT, R22, -0xb504, PT ;  /* 0xffff4afc1600780c */ /* 0x000fe40003f85270 */
[----:B------:R-:W-:Y:S02]  /*9610*/  SEL R72, R53, R72, P5 ;  /* 0x0000004835487207 */ /* 0x000fe40002800000 */
[----:B------:R-:W-:Y:S02]  /*9620*/  ISETP.GT.AND P5, PT, R39, R66, PT ;  /* 0x000000422700720c */ /* 0x000fe40003fa4270 */
[----:B------:R-:W-:Y:S02]  /*9630*/  SEL R71, R65, 0xffff4afc, P4 ;  /* 0xffff4afc41477807 */ /* 0x000fe40002000000 */
[----:B------:R-:W-:Y:S01]  /*9640*/  SEL R65, R53, R37, P5 ;  /* 0x0000002535417207 */ /* 0x000fe20002800000 */
[----:B------:R-:W-:-:S02]  /*9650*/  IMAD.IADD R37, R24, 0x1, R22 ;  /* 0x0000000118257824 */ /* 0x000fc400078e0216 */
[----:B------:R-:W-:-:S03]  /*9660*/  IMAD.IADD R16, R16, 0x1, R23 ;  /* 0x0000000110107824 */ /* 0x000fc600078e0217 */
[----:B------:R-:W-:Y:S02]  /*9670*/  SEL R37, R37, 0xffff4afc, P1 ;  /* 0xffff4afc25257807 */ /* 0x000fe40000800000 */
[----:B------:R-:W-:Y:S02]  /*9680*/  ISETP.GT.AND P5, PT, R71, R68, PT ;  /* 0x000000444700720c */ /* 0x000fe40003fa4270 */
[----:B------:R-:W-:Y:S02]  /*9690*/  SEL R76, R37, 0xffff4afc, P4 ;  /* 0xffff4afc254c7807 */ /* 0x000fe40002000000 */
[----:B------:R-:W-:Y:S01]  /*96a0*/  SEL R16, R16, 0xffff4afc, P6 ;  /* 0xffff4afc10107807 */ /* 0x000fe20003000000 */
[----:B------:R-:W-:Y:S01]  /*96b0*/  IMAD.IADD R24, R24, 0x1, R23 ;  /* 0x0000000118187824 */ /* 0x000fe200078e0217 */
[----:B------:R-:W-:Y:S02]  /*96c0*/  ISETP.NE.AND P6, PT, R23, -0xb504, PT ;  /* 0xffff4afc1700780c */ /* 0x000fe40003fc5270 */
[----:B------:R-:W-:-:S02]  /*96d0*/  SEL R51, R53, R51, P5 ;  /* 0x0000003335337207 */ /* 0x000fc40002800000 */
[----:B------:R-:W-:Y:S02]  /*96e0*/  ISETP.GT.AND P5, PT, R76, R63, PT ;  /* 0x0000003f4c00720c */ /* 0x000fe40003fa4270 */
[----:B------:R-:W-:Y:S02]  /*96f0*/  SEL R37, R16, 0xffff4afc, P6 ;  /* 0xffff4afc10257807 */ /* 0x000fe40003000000 */
[----:B------:R-:W-:Y:S02]  /*9700*/  SEL R16, R53, R36, P5 ;  /* 0x0000002435107207 */ /* 0x000fe40002800000 */
[----:B------:R-:W-:Y:S01]  /*9710*/  SEL R36, R24, 0xffff4afc, P1 ;  /* 0xffff4afc18247807 */ /* 0x000fe20000800000 */
[--C-:B------:R-:W-:Y:S01]  /*9720*/  IMAD.IADD R24, R28, 0x1, R21.reuse ;  /* 0x000000011c187824 */ /* 0x100fe200078e0215 */
[----:B0-----:R-:W-:Y:S01]  /*9730*/  ISETP.NE.AND P1, PT, R32, -0xb504, PT ;  /* 0xffff4afc2000780c */ /* 0x001fe20003f25270 */
[----:B------:R-:W-:Y:S02]  /*9740*/  IMAD.IADD R20, R20, 0x1, R32 ;  /* 0x0000000114147824 */ /* 0x000fe400078e0220 */
[----:B------:R-:W-:Y:S01]  /*9750*/  IMAD.IADD R21, R32, 0x1, R21 ;  /* 0x0000000120157824 */ /* 0x000fe200078e0215 */
[----:B------:R-:W-:-:S02]  /*9760*/  SEL R24, R24, 0xffff4afc, P2 ;  /* 0xffff4afc18187807 */ /* 0x000fc40001000000 */
[----:B------:R-:W-:Y:S02]  /*9770*/  ISETP.GT.AND P5, PT, R37, R70, PT ;  /* 0x000000462500720c */ /* 0x000fe40003fa4270 */
[----:B------:R-:W-:Y:S02]  /*9780*/  VIMNMX R70, PT, PT, R70, R37, !PT ;  /* 0x0000002546467248 */ /* 0x000fe40007fe0100 */
[----:B------:R-:W-:Y:S02]  /*9790*/  SEL R20, R20, 0xffff4afc, P1 ;  /* 0xffff4afc14147807 */ /* 0x000fe40000800000 */
[----:B------:R-:W-:Y:S02]  /*97a0*/  SEL R21, R21, 0xffff4afc, P1 ;  /* 0xffff4afc15157807 */ /* 0x000fe40000800000 */
[----:B------:R-:W-:Y:S02]  /*97b0*/  SEL R36, R36, 0xffff4afc, P6 ;  /* 0xffff4afc24247807 */ /* 0x000fe40003000000 */
[----:B------:R-:W-:-:S02]  /*97c0*/  SEL R37, R24, 0xffff4afc, P3 ;  /* 0xffff4afc18257807 */ /* 0x000fc40001800000 */
[----:B------:R-:W-:Y:S02]  /*97d0*/  SEL R20, R20, 0xffff4afc, P0 ;  /* 0xffff4afc14147807 */ /* 0x000fe40000000000 */
[----:B------:R-:W-:Y:S02]  /*97e0*/  SEL R21, R21, 0xffff4afc, P3 ;  /* 0xffff4afc15157807 */ /* 0x000fe40001800000 */
[----:B------:R-:W-:Y:S02]  /*97f0*/  ISETP.GT.AND P0, PT, R36, R61, PT ;  /* 0x0000003d2400720c */ /* 0x000fe40003f04270 */
[----:B------:R-:W-:Y:S02]  /*9800*/  ISETP.GT.AND P3, PT, R37, R48, PT ;  /* 0x000000302500720c */ /* 0x000fe40003f64270 */
[----:B------:R-:W-:Y:S02]  /*9810*/  VIMNMX R66, PT, PT, R66, R39, !PT ;  /* 0x0000002742427248 */ /* 0x000fe40007fe0100 */
[----:B------:R-:W-:-:S02]  /*9820*/  VIMNMX R61, PT, PT, R61, R36, !PT ;  /* 0x000000243d3d7248 */ /* 0x000fc40007fe0100 */
[----:B------:R-:W-:Y:S02]  /*9830*/  VIMNMX R57, PT, PT, R57, R38, !PT ;  /* 0x0000002639397248 */ /* 0x000fe40007fe0100 */
[----:B------:R-:W-:Y:S02]  /*9840*/  VIMNMX R48, PT, PT, R48, R37, !PT ;  /* 0x0000002530307248 */ /* 0x000fe40007fe0100 */
        /* <DEDUP_REMOVED lines=9> */
[----:B------:R-:W-:Y:S02]  /*98e0*/  SEL R44, R53, R44, P3 ;  /* 0x0000002c352c7207 */ /* 0x000fe40001800000 */
[----:B------:R-:W-:Y:S02]  /*98f0*/  SEL R23, R22, 0xffff4afc, P4 ;  /* 0xffff4afc16177807 */ /* 0x000fe40002000000 */
[----:B------:R-:W-:-:S02]  /*9900*/  ISETP.GT.AND P3, PT, R20, R47, PT ;  /* 0x0000002f1400720c */ /* 0x000fc40003f64270 */
[----:B------:R-:W-:Y:S02]  /*9910*/  VIMNMX R68, PT, PT, R68, R71, !PT ;  /* 0x0000004744447248 */ /* 0x000fe40007fe0100 */
[----:B------:R-:W-:Y:S02]  /*9920*/  ISETP.GT.AND P1, PT, R21, R54, PT ;  /* 0x000000361500720c */ /* 0x000fe40003f24270 */
[----:B------:R-:W-:Y:S02]  /*9930*/  SEL R71, R24, 0xffff4afc, P4 ;  /* 0xffff4afc18477807 */ /* 0x000fe40002000000 */
[----:B------:R-:W-:Y:S02]  /*9940*/  VIMNMX R54, PT, PT, R54, R21, !PT ;  /* 0x0000001536367248 */ /* 0x000fe40007fe0100 */
[----:B------:R-:W-:Y:S02]  /*9950*/  VIMNMX R67, PT, PT, R67, R74, !PT ;  /* 0x0000004a43437248 */ /* 0x000fe40007fe0100 */
[----:B------:R-:W-:-:S02]  /*9960*/  SEL R28, R28, 0xffff4afc, P6 ;  /* 0xffff4afc1c1c7807 */ /* 0x000fc40003000000 */
[----:B------:R-:W-:Y:S02]  /*9970*/  VIMNMX R47, PT, PT, R47, R20, !PT ;  /* 0x000000142f2f7248 */ /* 0x000fe40007fe0100 */
[----:B------:R-:W-:Y:S02]  /*9980*/  SEL R21, R32, 0xffff4afc, P6 ;  /* 0xffff4afc20157807 */ /* 0x000fe40003000000 */
[----:B------:R-:W-:Y:S02]  /*9990*/  ISETP.GT.AND P6, PT, R23, R58, PT ;  /* 0x0000003a1700720c */ /* 0x000fe40003fc4270 */
[----:B------:R-:W-:Y:S01]  /*99a0*/  SEL R74, R53, R43, P3 ;  /* 0x0000002b354a7207 */ /* 0x000fe20001800000 */
[----:B0-----:R-:W-:Y:S01]  /*99b0*/  IMAD.IADD R20, R36, 0x1, R17 ;  /* 0x0000000124147824 */ /* 0x001fe200078e0211 */
[----:B------:R-:W-:Y:S02]  /*99c0*/  ISETP.NE.AND P3, PT, R17, -0xb504, PT ;  /* 0xffff4afc1100780c */ /* 0x000fe40003f65270 */
[----:B------:R-:W-:-:S02]  /*99d0*/  ISETP.GT.AND P2, PT, R71, R56, PT ;  /* 0x000000384700720c */ /* 0x000fc40003f44270 */
[----:B------:R-:W-:Y:S01]  /*99e0*/  ISETP.GT.AND P4, PT, R28, R59, PT ;  /* 0x0000003b1c00720c */ /* 0x000fe20003f84270 */
[C---:B------:R-:W-:Y:S01]  /*99f0*/  IMAD.IADD R22, R36.reuse, 0x1, R25 ;  /* 0x0000000124167824 */ /* 0x040fe200078e0219 */
[----:B------:R-:W-:Y:S02]  /*9a00*/  VIMNMX R59, PT, PT, R59, R28, !PT ;  /* 0x0000001c3b3b7248 */ /* 0x000fe40007fe0100 */
[C---:B------:R-:W-:Y:S02]  /*9a10*/  SEL R40, R53.reuse, R40, P6 ;  /* 0x0000002835287207 */ /* 0x040fe40003000000 */
[----:B------:R-:W-:Y:S02]  /*9a20*/  SEL R28, R53, R45, P1 ;  /* 0x0000002d351c7207 */ /* 0x000fe40000800000 */
[----:B------:R-:W-:Y:S02]  /*9a30*/  ISETP.NE.AND P6, PT, R36, -0xb504, PT ;  /* 0xffff4afc2400780c */ /* 0x000fe40003fc5270 */
[----:B------:R-:W-:-:S02]  /*9a40*/  SEL R20, R20, 0xffff4afc, P3 ;  /* 0xffff4afc14147807 */ /* 0x000fc40001800000 */
[----:B------:R-:W-:Y:S02]  /*9a50*/  SEL R24, R53, R49, P2 ;  /* 0x0000003135187207 */ /* 0x000fe40001000000 */
[----:B------:R-:W-:Y:S02]  /*9a60*/  ISETP.NE.AND P1, PT, R25, -0xb504, PT ;  /* 0xffff4afc1900780c */ /* 0x000fe40003f25270 */
[----:B------:R-:W-:Y:S02]  /*9a70*/  ISETP.GT.AND P2, PT, R21, R64, PT ;  /* 0x000000401500720c */ /* 0x000fe40003f44270 */
[----:B------:R-:W-:Y:S02]  /*9a80*/  VIMNMX R64, PT, PT, R64, R21, !PT ;  /* 0x0000001540407248 */ /* 0x000fe40007fe0100 */
[----:B------:R-:W-:Y:S01]  /*9a90*/  SEL R21, R20, 0xffff4afc, P6 ;  /* 0xffff4afc14157807 */ /* 0x000fe20003000000 */
[----:B------:R-:W-:Y:S01]  /*9aa0*/  IMAD.IADD R20, R36, 0x1, R29 ;  /* 0x0000000124147824 */ /* 0x000fe200078e021d */
[----:B------:R-:W-:-:S02]  /*9ab0*/  SEL R42, R53, R42, P5 ;  /* 0x0000002a352a7207 */ /* 0x000fc40002800000 */
[----:B------:R-:W-:Y:S02]  /*9ac0*/  SEL R22, R22, 0xffff4afc, P1 ;  /* 0xffff4afc16167807 */ /* 0x000fe40000800000 */
        /* <DEDUP_REMOVED lines=13> */
[----:B------:R-:W-:Y:S01]  /*9ba0*/  VIMNMX R67, PT, PT, R67, R22, !PT ;  /* 0x0000001643437248 */ /* 0x000fe20007fe0100 */
[----:B------:R-:W-:Y:S01]  /*9bb0*/  IMAD.IADD R22, R37, 0x1, R17 ;  /* 0x0000000125167824 */ /* 0x000fe200078e0211 */
[----:B------:R-:W-:-:S02]  /*9bc0*/  SEL R52, R43, R52, P4 ;  /* 0x000000342b347207 */ /* 0x000fc40002000000 */
[----:B------:R-:W-:Y:S02]  /*9bd0*/  ISETP.GT.AND P4, PT, R76, R57, PT ;  /* 0x000000394c00720c */ /* 0x000fe40003f84270 */
[----:B------:R-:W-:Y:S01]  /*9be0*/  SEL R36, R36, 0xffff4afc, P0 ;  /* 0xffff4afc24247807 */ /* 0x000fe20000000000 */
[--C-:B------:R-:W-:Y:S01]  /*9bf0*/  IMAD.IADD R20, R38, 0x1, R17.reuse ;  /* 0x0000000126147824 */ /* 0x100fe200078e0211 */
[----:B------:R-:W-:Y:S01]  /*9c00*/  VIMNMX R62, PT, PT, R62, R21, !PT ;  /* 0x000000153e3e7248 */ /* 0x000fe20007fe0100 */
[----:B------:R-:W-:Y:S01]  /*9c10*/  IMAD.IADD R21, R39, 0x1, R17 ;  /* 0x0000000127157824 */ /* 0x000fe200078e0211 */
[----:B------:R-:W-:Y:S01]  /*9c20*/  VIMNMX R58, PT, PT, R58, R23, !PT ;  /* 0x000000173a3a7248 */ /* 0x000fe20007fe0100 */
[----:B------:R-:W-:Y:S01]  /*9c30*/  IMAD.IADD R17, R37, 0x1, R25 ;  /* 0x0000000125117824 */ /* 0x000fe200078e0219 */
[----:B------:R-:W-:Y:S02]  /*9c40*/  SEL R55, R43, R55, P4 ;  /* 0x000000372b377207 */ /* 0x000fe40002000000 */
[----:B------:R-:W-:-:S02]  /*9c50*/  SEL R45, R36, 0xffff4afc, P6 ;  /* 0xffff4afc242d7807 */ /* 0x000fc40003000000 */
[----:B------:R-:W-:Y:S02]  /*9c60*/  ISETP.NE.AND P4, PT, R37, -0xb504, PT ;  /* 0xffff4afc2500780c */ /* 0x000fe40003f85270 */
[----:B------:R-:W-:Y:S01]  /*9c70*/  SEL R23, R22, 0xffff4afc, P3 ;  /* 0xffff4afc16177807 */ /* 0x000fe20001800000 */
[--C-:B------:R-:W-:Y:S01]  /*9c80*/  IMAD.IADD R22, R38, 0x1, R25.reuse ;  /* 0x0000000126167824 */ /* 0x100fe200078e0219 */
[----:B------:R-:W-:Y:S01]  /*9c90*/  ISETP.GT.AND P6, PT, R45, R47, PT ;  /* 0x0000002f2d00720c */ /* 0x000fe20003fc4270 */
[----:B------:R-:W-:Y:S01]  /*9ca0*/  IMAD.IADD R32, R39, 0x1, R25 ;  /* 0x0000000127207824 */ /* 0x000fe200078e0219 */
[----:B------:R-:W-:Y:S01]  /*9cb0*/  VIMNMX R56, PT, PT, R56, R71, !PT ;  /* 0x0000004738387248 */ /* 0x000fe20007fe0100 */
[----:B------:R-:W-:Y:S01]  /*9cc0*/  IMAD.IADD R25, R37, 0x1, R29 ;  /* 0x0000000125197824 */ /* 0x000fe200078e021d */
[----:B------:R-:W-:Y:S02]  /*9cd0*/  SEL R23, R23, 0xffff4afc, P4 ;  /* 0xffff4afc17177807 */ /* 0x000fe40002000000 */
[----:B------:R-:W-:-:S02]  /*9ce0*/  SEL R71, R17, 0xffff4afc, P1 ;  /* 0xffff4afc11477807 */ /* 0x000fc40000800000 */
[----:B------:R-:W-:Y:S02]  /*9cf0*/  SEL R17, R43, R74, P6 ;  /* 0x0000004a2b117207 */ /* 0x000fe40003000000 */
[----:B------:R-:W-:Y:S02]  /*9d00*/  ISETP.GT.AND P6, PT, R23, R69, PT ;  /* 0x000000451700720c */ /* 0x000fe40003fc4270 */
[----:B------:R-:W-:Y:S01]  /*9d10*/  SEL R71, R71, 0xffff4afc, P4 ;  /* 0xffff4afc47477807 */ /* 0x000fe20002000000 */
[----:B------:R-:W-:Y:S01]  /*9d20*/  IMAD.IADD R37, R37, 0x1, R33 ;  /* 0x0000000125257824 */ /* 0x000fe200078e0221 */
[----:B------:R-:W-:Y:S02]  /*9d30*/  SEL R25, R25, 0xffff4afc, P5 ;  /* 0xffff4afc19197807 */ /* 0x000fe40002800000 */
[----:B------:R-:W-:Y:S02]  /*9d40*/  SEL R72, R43, R72, P6 ;  /* 0x000000482b487207 */ /* 0x000fe40003000000 */
[----:B------:R-:W-:-:S02]  /*9d50*/  ISETP.GT.AND P6, PT, R71, R66, PT ;  /* 0x000000424700720c */ /* 0x000fc40003fc4270 */
[----:B------:R-:W-:Y:S02]  /*9d60*/  SEL R49, R25, 0xffff4afc, P4 ;  /* 0xffff4afc19317807 */ /* 0x000fe40002000000 */
        /* <DEDUP_REMOVED lines=17> */
[----:B------:R-:W-:-:S02]  /*9e80*/  VIMNMX R48, PT, PT, R48, R49, !PT ;  /* 0x0000003130307248 */ /* 0x000fc40007fe0100 */
        /* <DEDUP_REMOVED lines=11> */
[----:B------:R-:W-:-:S02]  /*9f40*/  ISETP.GT.AND P1, PT, R38, R63, PT ;  /* 0x0000003f2600720c */ /* 0x000fc40003f24270 */
[----:B------:R-:W-:Y:S02]  /*9f50*/  SEL R37, R33, 0xffff4afc, P6 ;  /* 0xffff4afc21257807 */ /* 0x000fe40003000000 */
[----:B------:R-:W-:Y:S02]  /*9f60*/  SEL R32, R32, 0xffff4afc, P6 ;  /* 0xffff4afc20207807 */ /* 0x000fe40003000000 */
[----:B------:R-:W-:Y:S02]  /*9f70*/  SEL R36, R36, 0xffff4afc, P5 ;  /* 0xffff4afc24247807 */ /* 0x000fe40002800000 */
[----:B------:R-:W-:Y:S02]  /*9f80*/  SEL R39, R39, 0xffff4afc, P6 ;  /* 0xffff4afc27277807 */ /* 0x000fe40003000000 */
[----:B------:R-:W-:Y:S02]  /*9f90*/  ISETP.GT.AND P5, PT, R47, R56, PT ;  /* 0x000000382f00720c */ /* 0x000fe40003fa4270 */
[----:B------:R-:W-:-:S02]  /*9fa0*/  SEL R28, R43, R28, P3 ;  /* 0x0000001c2b1c7207 */ /* 0x000fc40001800000 */
[C---:B------:R-:W-:Y:S02]  /*9fb0*/  SEL R33, R43.reuse, R16, P1 ;  /* 0x000000102b217207 */ /* 0x040fe40000800000 */
[----:B------:R-:W-:Y:S02]  /*9fc0*/  SEL R51, R43, R51, P4 ;  /* 0x000000332b337207 */ /* 0x000fe40002000000 */
[----:B------:R-:W-:Y:S02]  /*9fd0*/  ISETP.GT.AND P3, PT, R37, R64, PT ;  /* 0x000000402500720c */ /* 0x000fe40003f64270 */
[----:B------:R-:W-:Y:S02]  /*9fe0*/  ISETP.GT.AND P1, PT, R32, R61, PT ;  /* 0x0000003d2000720c */ /* 0x000fe40003f24270 */
[----:B------:R-:W-:Y:S02]  /*9ff0*/  ISETP.GT.AND P4, PT, R39, R70, PT ;  /* 0x000000462700720c */ /* 0x000fe40003f84270 */
[----:B------:R-:W-:Y:S01]  /*a000*/  VIMNMX R61, PT, PT, R61, R32, !PT ;  /* 0x000000203d3d7248 */ /* 0x000fe20007fe0100 */
[----:B0-----:R-:W-:Y:S01]  /*a010*/  IMAD.IADD R32, R20, 0x1, R18 ;  /* 0x0000000114207824 */ /* 0x001fe200078e0212 */
[----:B------:R-:W-:-:S02]  /*a020*/  VIMNMX R64, PT, PT, R64, R37, !PT ;  /* 0x0000002540407248 */ /* 0x000fc40007fe0100 */
[----:B------:R-:W-:Y:S02]  /*a030*/  SEL R37, R43, R24, P5 ;  /* 0x000000182b257207 */ /* 0x000fe40002800000 */
[----:B------:R-:W-:Y:S01]  /*a040*/  ISETP.NE.AND P5, PT, R18, -0xb504, PT ;  /* 0xffff4afc1200780c */ /* 0x000fe20003fa5270 */
[--C-:B------:R-:W-:Y:S01]  /*a050*/  IMAD.IADD R24, R21, 0x1, R18.reuse ;  /* 0x0000000115187824 */ /* 0x100fe200078e0212 */
[----:B------:R-:W-:Y:S01]  /*a060*/  VIMNMX R63, PT, PT, R63, R38, !PT ;  /* 0x000000263f3f7248 */ /* 0x000fe20007fe0100 */
[--C-:B------:R-:W-:Y:S01]  /*a070*/  IMAD.IADD R38, R23, 0x1, R18.reuse ;  /* 0x0000000117267824 */ /* 0x100fe200078e0212 */
[----:B------:R-:W-:Y:S02]  /*a080*/  VIMNMX R56, PT, PT, R56, R47, !PT ;  /* 0x0000002f38387248 */ /* 0x000fe40007fe0100 */
[----:B------:R-:W-:Y:S02]  /*a090*/  SEL R36, R36, 0xffff4afc, P6 ;  /* 0xffff4afc24247807 */ /* 0x000fe40003000000 */
[----:B------:R-:W-:Y:S01]  /*a0a0*/  SEL R45, R43, R42, P4 ;  /* 0x0000002a2b2d7207 */ /* 0x000fe20002000000 */
[----:B------:R-:W-:Y:S01]  /*a0b0*/  IMAD.IADD R42, R22, 0x1, R18 ;  /* 0x00000001162a7824 */ /* 0x000fe200078e0212 */
[----:B------:R-:W-:Y:S01]  /*a0c0*/  ISETP.GT.AND P0, PT, R49, R58, PT ;  /* 0x0000003a3100720c */ /* 0x000fe20003f04270 */
[----:B------:R-:W-:Y:S01]  /*a0d0*/  IMAD.IADD R18, R20, 0x1, R26 ;  /* 0x0000000114127824 */ /* 0x000fe200078e021a */
[----:B------:R-:W-:-:S02]  /*a0e0*/  SEL R47, R43, R46, P1 ;  /* 0x0000002e2b2f7207 */ /* 0x000fc40000800000 */
[----:B------:R-:W-:Y:S02]  /*a0f0*/  ISETP.NE.AND P1, PT, R20, -0xb504, PT ;  /* 0xffff4afc1400780c */ /* 0x000fe40003f25270 */
[----:B------:R-:W-:Y:S02]  /*a100*/  SEL R32, R32, 0xffff4afc, P5 ;  /* 0xffff4afc20207807 */ /* 0x000fe40002800000 */
[----:B------:R-:W-:Y:S01]  /*a110*/  ISETP.NE.AND P4, PT, R26, -0xb504, PT ;  /* 0xffff4afc1a00780c */ /* 0x000fe20003f85270 */
[----:B------:R-:W-:Y:S01]  /*a120*/  IMAD.IADD R46, R20, 0x1, R30 ;  /* 0x00000001142e7824 */ /* 0x000fe200078e021e */
[----:B------:R-:W-:Y:S02]  /*a130*/  VIMNMX R70, PT, PT, R70, R39, !PT ;  /* 0x0000002746467248 */ /* 0x000fe40007fe0100 */
[----:B------:R-:W-:Y:S02]  /*a140*/  ISETP.GT.AND P6, PT, R36, R59, PT ;  /* 0x0000003b2400720c */ /* 0x000fe40003fc4270 */
[----:B------:R-:W-:-:S02]  /*a150*/  VIMNMX R66, PT, PT, R66, R71, !PT ;  /* 0x0000004742427248 */ /* 0x000fc40007fe0100 */
[C---:B------:R-:W-:Y:S02]  /*a160*/  SEL R39, R43.reuse, R40, P0 ;  /* 0x000000282b277207 */ /* 0x040fe40000000000 */
[----:B------:R-:W-:Y:S02]  /*a170*/  ISETP.NE.AND P0, PT, R30, -0xb504, PT ;  /* 0xffff4afc1e00780c */ /* 0x000fe40003f05270 */
[----:B------:R-:W-:Y:S02]  /*a180*/  SEL R71, R32, 0xffff4afc, P1 ;  /* 0xffff4afc20477807 */ /* 0x000fe40000800000 */
[----:B------:R-:W-:Y:S02]  /*a190*/  VIMNMX R58, PT, PT, R58, R49, !PT ;  /* 0x000000313a3a7248 */ /* 0x000fe40007fe0100 */
[----:B------:R-:W-:Y:S01]  /*a1a0*/  SEL R18, R18, 0xffff4afc, P4 ;  /* 0xffff4afc12127807 */ /* 0x000fe20002000000 */
[----:B------:R-:W-:Y:S01]  /*a1b0*/  VIADD R32, R2, 0x16 ;  /* 0x0000001602207836 */ /* 0x000fe20000000000 */
[----:B------:R-:W-:-:S02]  /*a1c0*/  SEL R49, R43, R60, P6 ;  /* 0x0000003c2b317207 */ /* 0x000fc40003000000 */
[----:B------:R-:W-:Y:S01]  /*a1d0*/  @!P3 SEL R43, R53, R41, P2 ;  /* 0x00000029352bb207 */ /* 0x000fe20001000000 */
[----:B------:R-:W-:Y:S01]  /*a1e0*/  IMAD.IADD R20, R20, 0x1, R34 ;  /* 0x0000000114147824 */ /* 0x000fe200078e0222 */
[----:B------:R-:W-:Y:S02]  /*a1f0*/  SEL R60, R46, 0xffff4afc, P0 ;  /* 0xffff4afc2e3c7807 */ /* 0x000fe40000000000 */
[----:B------:R-:W-:Y:S02]  /*a200*/  ISETP.GT.AND P2, PT, R71, R62, PT ;  /* 0x0000003e4700720c */ /* 0x000fe40003f44270 */
[----:B------:R-:W-:Y:S02]  /*a210*/  SEL R46, R18, 0xffff4afc, P1 ;  /* 0xffff4afc122e7807 */ /* 0x000fe40000800000 */
[----:B------:R-:W-:Y:S01]  /*a220*/  ISETP.NE.AND P3, PT, R34, -0xb504, PT ;  /* 0xffff4afc2200780c */ /* 0x000fe20003f65270 */
[----:B------:R-:W-:Y:S01]  /*a230*/  IMAD.IADD R16, R21, 0x1, R26 ;  /* 0x0000000115107824 */ /* 0x000fe200078e021a */
[----:B------:R-:W-:-:S02]  /*a240*/  SEL R50, R32, R50, P2 ;  /* 0x0000003220327207 */ /* 0x000fc40001000000 */
[----:B------:R-:W-:Y:S02]  /*a250*/  ISETP.GT.AND P2, PT, R46, R67, PT ;  /* 0x000000432e00720c */ /* 0x000fe40003f44270 */
[----:B------:R-:W-:Y:S02]  /*a260*/  VIMNMX R57, PT, PT, R57, R76, !PT ;  /* 0x0000004c39397248 */ /* 0x000fe40007fe0100 */
[----:B------:R-:W-:Y:S02]  /*a270*/  SEL R20, R20, 0xffff4afc, P3 ;  /* 0xffff4afc14147807 */ /* 0x000fe40001800000 */
[----:B------:R-:W-:Y:S02]  /*a280*/  SEL R60, R60, 0xffff4afc, P1 ;  /* 0xffff4afc3c3c7807 */ /* 0x000fe40000800000 */
[----:B------:R-:W-:Y:S02]  /*a290*/  ISETP.NE.AND P6, PT, R21, -0xb504, PT ;  /* 0xffff4afc1500780c */ /* 0x000fe40003fc5270 */
[----:B------:R-:W-:Y:S01]  /*a2a0*/  SEL R24, R24, 0xffff4afc, P5 ;  /* 0xffff4afc18187807 */ /* 0x000fe20002800000 */
[--C-:B------:R-:W-:Y:S01]  /*a2b0*/  IMAD.IADD R41, R22, 0x1, R26.reuse ;  /* 0x0000000116297824 */ /* 0x100fe200078e021a */
[----:B------:R-:W-:Y:S01]  /*a2c0*/  VIMNMX R59, PT, PT, R59, R36, !PT ;  /* 0x000000243b3b7248 */ /* 0x000fe20007fe0100 */
[----:B------:R-:W-:Y:S01]  /*a2d0*/  IMAD.IADD R36, R23, 0x1, R26 ;  /* 0x0000000117247824 */ /* 0x000fe200078e021a */
[----:B------:R-:W-:Y:S01]  /*a2e0*/  SEL R16, R16, 0xffff4afc, P4 ;  /* 0xffff4afc10107807 */ /* 0x000fe20002000000 */
[--C-:B------:R-:W-:Y:S01]  /*a2f0*/  IMAD.IADD R44, R21, 0x1, R30.reuse ;  /* 0x00000001152c7824 */ /* 0x100fe200078e021e */
[----:B------:R-:W-:Y:S01]  /*a300*/  SEL R52, R32, R52, P2 ;  /* 0x0000003420347207 */ /* 0x000fe20001000000 */
[--C-:B------:R-:W-:Y:S01]  /*a310*/  IMAD.IADD R40, R22, 0x1, R30.reuse ;  /* 0x0000000116287824 */ /* 0x100fe200078e021e */
[----:B------:R-:W-:Y:S01]  /*a320*/  SEL R20, R20, 0xffff4afc, P1 ;  /* 0xffff4afc14147807 */ /* 0x000fe20000800000 */
[----:B------:R-:W-:Y:S01]  /*a330*/  IMAD.IADD R26, R23, 0x1, R30 ;  /* 0x00000001171a7824 */ /* 0x000fe200078e021e */
[----:B------:R-:W-:-:S02]  /*a340*/  ISETP.GT.AND P2, PT, R60, R57, PT ;  /* 0x000000393c00720c */ /* 0x000fc40003f44270 */
[----:B------:R-:W-:Y:S02]  /*a350*/  SEL R30, R24, 0xffff4afc, P6 ;  /* 0xffff4afc181e7807 */ /* 0x000fe40003000000 */
[----:B------:R-:W-:Y:S02]  /*a360*/  SEL R53, R16, 0xffff4afc, P6 ;  /* 0xffff4afc10357807 */ /* 0x000fe40003000000 */
[----:B------:R-:W-:Y:S02]  /*a370*/  ISETP.GT.AND P1, PT, R20, R29, PT ;  /* 0x0000001d1400720c */ /* 0x000fe40003f24270 */
[----:B------:R-:W-:Y:S01]  /*a380*/  SEL R16, R32, R55, P2 ;  /* 0x0000003720107207 */ /* 0x000fe20001000000 */
[----:B------:R-:W-:Y:S01]  /*a390*/  IMAD.IADD R21, R21, 0x1, R34 ;  /* 0x0000000115157824 */ /* 0x000fe200078e0222 */
[----:B------:R-:W-:Y:S02]  /*a3a0*/  ISETP.GT.AND P2, PT, R30, R69, PT ;  /* 0x000000451e00720c */ /* 0x000fe40003f44270 */
[----:B------:R-:W-:-:S02]  /*a3b0*/  SEL R18, R32, R17, P1 ;  /* 0x0000001120127207 */ /* 0x000fc40000800000 */
[----:B------:R-:W-:Y:S01]  /*a3c0*/  SEL R44, R44, 0xffff4afc, P0 ;  /* 0xffff4afc2c2c7807 */ /* 0x000fe20000000000 */
[--C-:B------:R-:W-:Y:S01]  /*a3d0*/  IMAD.IADD R17, R22, 0x1, R34.reuse ;  /* 0x0000000116117824 */ /* 0x100fe200078e0222 */
[----:B------:R-:W-:Y:S02]  /*a3e0*/  ISETP.GT.AND P1, PT, R53, R66, PT ;  /* 0x000000423500720c */ /* 0x000fe40003f24270 */
[----:B------:R-:W-:Y:S02]  /*a3f0*/  SEL R72, R32, R72, P2 ;  /* 0x0000004820487207 */ /* 0x000fe40001000000 */
[----:B------:R-:W-:Y:S02]  /*a400*/  ISETP.NE.AND P2, PT, R22, -0xb504, PT ;  /* 0xffff4afc1600780c */ /* 0x000fe40003f45270 */
[----:B------:R-:W-:Y:S02]  /*a410*/  SEL R22, R21, 0xffff4afc, P3 ;  /* 0xffff4afc15167807 */ /* 0x000fe40001800000 */
[----:B------:R-:W-:Y:S01]  /*a420*/  SEL R21, R44, 0xffff4afc, P6 ;  /* 0xffff4afc2c157807 */ /* 0x000fe20003000000 */
[----:B------:R-:W-:Y:S01]  /*a430*/  IMAD.IADD R34, R23, 0x1, R34 ;  /* 0x0000000117227824 */ /* 0x000fe200078e0222 */
[----:B------:R-:W-:-:S02]  /*a440*/  SEL R24, R32, R65, P1 ;  /* 0x0000004120187207 */ /* 0x000fc40000800000 */
[----:B------:R-:W-:Y:S02]  /*a450*/  ISETP.NE.AND P1, PT, R23, -0xb504, PT ;  /* 0xffff4afc1700780c */ /* 0x000fe40003f25270 */
[----:B------:R-:W-:Y:S02]  /*a460*/  SEL R23, R22, 0xffff4afc, P6 ;  /* 0xffff4afc16177807 */ /* 0x000fe40003000000 */
[----:B------:R-:W-:Y:S02]  /*a470*/  ISETP.GT.AND P6, PT, R21, R48, PT ;  /* 0x000000301500720c */ /* 0x000fe40003fc4270 */
[----:B------:R-:W-:Y:S02]  /*a480*/  VIMNMX R54, PT, PT, R54, R73, !PT ;  /* 0x0000004936367248 */ /* 0x000fe40007fe0100 */
[----:B------:R-:W-:Y:S02]  /*a490*/  VIMNMX R69, PT, PT, R69, R30, !PT ;  /* 0x0000001e45457248 */ /* 0x000fe40007fe0100 */
[----:B------:R-:W-:-:S02]  /*a4a0*/  SEL R30, R32, R25, P6 ;  /* 0x00000019201e7207 */ /* 0x000fc40003000000 */
[----:B------:R-:W-:Y:S02]  /*a4b0*/  ISETP.GT.AND P6, PT, R23, R54, PT ;  /* 0x000000361700720c */ /* 0x000fe40003fc4270 */
[----:B------:R-:W-:Y:S02]  /*a4c0*/  VIMNMX R29, PT, PT, R29, R20, !PT ;  /* 0x000000141d1d7248 */ /* 0x000fe40007fe0100 */
[----:B------:R-:W-:Y:S02]  /*a4d0*/  VIMNMX R48, PT, PT, R48, R21, !PT ;  /* 0x0000001530307248 */ /* 0x000fe40007fe0100 */
[----:B------:R-:W-:Y:S02]  /*a4e0*/  VIMNMX R54, PT, PT, R54, R23, !PT ;  /* 0x0000001736367248 */ /* 0x000fe40007fe0100 */
[----:B------:R-:W0:Y:S01]  /*a4f0*/  LDS.128 R20, [R3+0x1700] ;  /* 0x0017000003147984 */ /* 0x000e220000000c00 */
[----:B------:R-:W-:Y:S02]  /*a500*/  SEL R42, R42, 0xffff4afc, P5 ;  /* 0xffff4afc2a2a7807 */ /* 0x000fe40002800000 */
[----:B------:R-:W-:-:S02]  /*a510*/  VIMNMX R67, PT, PT, R67, R46, !PT ;  /* 0x0000002e43437248 */ /* 0x000fc40007fe0100 */
[----:B------:R-:W-:Y:S02]  /*a520*/  SEL R25, R42, 0xffff4afc, P2 ;  /* 0xffff4afc2a197807 */ /* 0x000fe40001000000 */
[----:B------:R-:W-:Y:S02]  /*a530*/  SEL R46, R32, R28, P6 ;  /* 0x0000001c202e7207 */ /* 0x000fe40003000000 */
[----:B------:R-:W-:Y:S02]  /*a540*/  SEL R40, R40, 0xffff4afc, P0 ;  /* 0xffff4afc28287807 */ /* 0x000fe40000000000 */
[----:B------:R-:W-:Y:S02]  /*a550*/  ISETP.GT.AND P6, PT, R25, R68, PT ;  /* 0x000000441900720c */ /* 0x000fe40003fc4270 */
[----:B------:R-:W-:Y:S02]  /*a560*/  VIMNMX R68, PT, PT, R68, R25, !PT ;  /* 0x0000001944447248 */ /* 0x000fe40007fe0100 */
[----:B------:R-:W-:-:S02]  /*a570*/  SEL R41, R41, 0xffff4afc, P4 ;  /* 0xffff4afc29297807 */ /* 0x000fc40002000000 */
[----:B------:R-:W-:Y:S02]  /*a580*/  SEL R25, R17, 0xffff4afc, P3 ;  /* 0xffff4afc11197807 */ /* 0x000fe40001800000 */
[----:B------:R-:W-:Y:S02]  /*a590*/  SEL R17, R40, 0xffff4afc, P2 ;  /* 0xffff4afc28117807 */ /* 0x000fe40001000000 */
[----:B------:R-:W-:Y:S02]  /*a5a0*/  SEL R38, R38, 0xffff4afc, P5 ;  /* 0xffff4afc26267807 */ /* 0x000fe40002800000 */
[----:B------:R-:W-:Y:S02]  /*a5b0*/  SEL R28, R41, 0xffff4afc, P2 ;  /* 0xffff4afc291c7807 */ /* 0x000fe40001000000 */
[----:B------:R-:W-:Y:S02]  /*a5c0*/  SEL R25, R25, 0xffff4afc, P2 ;  /* 0xffff4afc19197807 */ /* 0x000fe40001000000 */
[----:B------:R-:W-:-:S02]  /*a5d0*/  ISETP.GT.AND P2, PT, R17, R56, PT ;  /* 0x000000381100720c */ /* 0x000fc40003f44270 */
[----:B------:R-:W-:Y:S02]  /*a5e0*/  VIMNMX R56, PT, PT, R56, R17, !PT ;  /* 0x0000001138387248 */ /* 0x000fe40007fe0100 */
[----:B------:R-:W-:Y:S02]  /*a5f0*/  SEL R17, R38, 0xffff4afc, P1 ;  /* 0xffff4afc26117807 */ /* 0x000fe40000800000 */
[----:B------:R-:W-:Y:S02]  /*a600*/  SEL R26, R26, 0xffff4afc, P0 ;  /* 0xffff4afc1a1a7807 */ /* 0x000fe40000000000 */
[----:B------:R-:W-:Y:S02]  /*a610*/  SEL R34, R34, 0xffff4afc, P3 ;  /* 0xffff4afc22227807 */ /* 0x000fe40001800000 */
[----:B------:R-:W-:Y:S02]  /*a620*/  ISETP.GT.AND P5, PT, R28, R63, PT ;  /* 0x0000003f1c00720c */ /* 0x000fe40003fa4270 */
[----:B------:R-:W-:-:S02]  /*a630*/  ISETP.GT.AND P0, PT, R17, R70, PT ;  /* 0x000000461100720c */ /* 0x000fc40003f04270 */
[----:B------:R-:W-:Y:S02]  /*a640*/  VIMNMX R63, PT, PT, R63, R28, !PT ;  /* 0x0000001c3f3f7248 */ /* 0x000fe40007fe0100 */
[----:B------:R-:W-:Y:S02]  /*a650*/  SEL R36, R36, 0xffff4afc, P4 ;  /* 0xffff4afc24247807 */ /* 0x000fe40002000000 */
[----:B------:R-:W-:Y:S02]  /*a660*/  VIMNMX R70, PT, PT, R70, R17, !PT ;  /* 0x0000001146467248 */ /* 0x000fe40007fe0100 */
[----:B------:R-:W-:Y:S02]  /*a670*/  SEL R28, R26, 0xffff4afc, P1 ;  /* 0xffff4afc1a1c7807 */ /* 0x000fe40000800000 */
[----:B------:R-:W-:Y:S02]  /*a680*/  SEL R17, R34, 0xffff4afc, P1 ;  /* 0xffff4afc22117807 */ /* 0x000fe40000800000 */
[----:B------:R-:W-:-:S02]  /*a690*/  SEL R36, R36, 0xffff4afc, P1 ;  /* 0xffff4afc24247807 */ /* 0x000fc40000800000 */
[----:B------:R-:W-:Y:S02]  /*a6a0*/  SEL R26, R32, R51, P6 ;  /* 0x00000033201a7207 */ /* 0x000fe40003000000 */
[----:B------:R-:W-:Y:S02]  /*a6b0*/  ISETP.GT.AND P6, PT, R28, R59, PT ;  /* 0x0000003b1c00720c */ /* 0x000fe40003fc4270 */
[----:B------:R-:W-:Y:S02]  /*a6c0*/  ISETP.GT.AND P1, PT, R17, R64, PT ;  /* 0x000000401100720c */ /* 0x000fe40003f24270 */
[----:B------:R-:W-:Y:S02]  /*a6d0*/  VIMNMX R59, PT, PT, R59, R28, !PT ;  /* 0x0000001c3b3b7248 */ /* 0x000fe40007fe0100 */
[----:B------:R-:W-:Y:S01]  /*a6e0*/  VIMNMX R64, PT, PT, R64, R17, !PT ;  /* 0x0000001140407248 */ /* 0x000fe20007fe0100 */
[----:B0-----:R-:W-:Y:S01]  /*a6f0*/  IMAD.IADD R17, R20, 0x1, R19 ;  /* 0x0000000114117824 */ /* 0x001fe200078e0213 */
[----:B------:R-:W-:-:S02]  /*a700*/  SEL R28, R32, R33, P5 ;  /* 0x00000021201c7207 */ /* 0x000fc40002800000 */
[----:B------:R-:W-:Y:S02]  /*a710*/  ISETP.NE.AND P5, PT, R19, -0xb504, PT ;  /* 0xffff4afc1300780c */ /* 0x000fe40003fa5270 */
[----:B------:R-:W-:Y:S02]  /*a720*/  ISETP.GT.AND P4, PT, R25, R58, PT ;  /* 0x0000003a1900720c */ /* 0x000fe40003f84270 */
[----:B------:R-:W-:Y:S01]  /*a730*/  VIMNMX R58, PT, PT, R58, R25, !PT ;  /* 0x000000193a3a7248 */ /* 0x000fe20007fe0100 */
[----:B------:R-:W-:Y:S01]  /*a740*/  IMAD.IADD R25, R20, 0x1, R27 ;  /* 0x0000000114197824 */ /* 0x000fe200078e021b */
[C---:B------:R-:W-:Y:S02]  /*a750*/  SEL R34, R32.reuse, R37, P2 ;  /* 0x0000002520227207 */ /* 0x040fe40001000000 */
[----:B------:R-:W-:Y:S02]  /*a760*/  SEL R38, R32, R45, P0 ;  /* 0x0000002d20267207 */ /* 0x000fe40000000000 */
[----:B------:R-:W-:-:S02]  /*a770*/  ISETP.NE.AND P2, PT, R27, -0xb504, PT ;  /* 0xffff4afc1b00780c */ /* 0x000fc40003f45270 */
[----:B------:R-:W-:Y:S02]  /*a780*/  ISETP.NE.AND P0, PT, R20, -0xb504, PT ;  /* 0xffff4afc1400780c */ /* 0x000fe40003f05270 */
[----:B------:R-:W-:Y:S02]  /*a790*/  SEL R17, R17, 0xffff4afc, P5 ;  /* 0xffff4afc11117807 */ /* 0x000fe40002800000 */
[----:B------:R-:W-:Y:S01]  /*a7a0*/  ISETP.GT.AND P3, PT, R36, R61, PT ;  /* 0x0000003d2400720c */ /* 0x000fe20003f64270 */
[----:B------:R-:W-:Y:S01]  /*a7b0*/  IMAD.IADD R33, R20, 0x1, R31 ;  /* 0x0000000114217824 */ /* 0x000fe200078e021f */
[----:B------:R-:W-:Y:S02]  /*a7c0*/  VIMNMX R66, PT, PT, R66, R53, !PT ;  /* 0x0000003542427248 */ /* 0x000fe40007fe0100 */
[----:B------:R-:W-:Y:S02]  /*a7d0*/  VIMNMX R61, PT, PT, R61, R36, !PT ;  /* 0x000000243d3d7248 */ /* 0x000fe40007fe0100 */
[----:B------:R-:W-:-:S02]  /*a7e0*/  VIMNMX R62, PT, PT, R62, R71, !PT ;  /* 0x000000473e3e7248 */ /* 0x000fc40007fe0100 */
        /* <DEDUP_REMOVED lines=35> */
[----:B------:R-:W-:-:S02]  /*aa20*/  SEL R19, R19, 0xffff4afc, P6 ;  /* 0xffff4afc13137807 */ /* 0x000fc40003000000 */
[----:B------:R-:W-:Y:S02]  /*aa30*/  SEL R55, R39, 0xffff4afc, P3 ;  /* 0xffff4afc27377807 */ /* 0x000fe40001800000 */
[----:B------:R-:W-:Y:S02]  /*aa40*/  SEL R21, R21, 0xffff4afc, P6 ;  /* 0xffff4afc15157807 */ /* 0x000fe40003000000 */
[----:B------:R-:W-:Y:S02]  /*aa50*/  SEL R72, R41, R72, P0 ;  /* 0x0000004829487207 */ /* 0x000fe40000000000 */
[----:B------:R-:W-:Y:S02]  /*aa60*/  ISETP.GT.AND P0, PT, R19, R66, PT ;  /* 0x000000421300720c */ /* 0x000fe40003f04270 */
[----:B------:R-:W-:Y:S02]  /*aa70*/  SEL R55, R55, 0xffff4afc, P6 ;  /* 0xffff4afc37377807 */ /* 0x000fe40003000000 */
[----:B------:R-:W-:-:S02]  /*aa80*/  ISETP.GT.AND P6, PT, R21, R48, PT ;  /* 0x000000301500720c */ /* 0x000fc40003fc4270 */
[----:B------:R-:W-:Y:S02]  /*aa90*/  SEL R37, R41, R24, P0 ;  /* 0x0000001829257207 */ /* 0x000fe40000000000 */
[----:B------:R-:W-:Y:S02]  /*aaa0*/  VIMNMX R67, PT, PT, R67, R20, !PT ;  /* 0x0000001443437248 */ /* 0x000fe40007fe0100 */
[----:B------:R-:W-:Y:S02]  /*aab0*/  ISETP.GT.AND P0, PT, R55, R54, PT ;  /* 0x000000363700720c */ /* 0x000fe40003f04270 */
[----:B------:R-:W-:Y:S02]  /*aac0*/  SEL R45, R41, R30, P6 ;  /* 0x0000001e292d7207 */ /* 0x000fe40003000000 */
[----:B------:R-:W-:Y:S02]  /*aad0*/  SEL R20, R17, 0xffff4afc, P5 ;  /* 0xffff4afc11147807 */ /* 0x000fe40002800000 */
[C---:B------:R-:W-:Y:S01]  /*aae0*/  ISETP.NE.AND P6, PT, R22.reuse, -0xb504, PT ;  /* 0xffff4afc1600780c */ /* 0x040fe20003fc5270 */
[C-C-:B------:R-:W-:Y:S01]  /*aaf0*/  IMAD.IADD R51, R22.reuse, 0x1, R27.reuse ;  /* 0x0000000116337824 */ /* 0x140fe200078e021b */
[----:B------:R-:W-:Y:S01]  /*ab00*/  SEL R46, R41, R46, P0 ;  /* 0x0000002e292e7207 */ /* 0x000fe20000000000 */
[----:B------:R-:W-:Y:S01]  /*ab10*/  IMAD.IADD R39, R23, 0x1, R27 ;  /* 0x0000000117277824 */ /* 0x000fe200078e021b */
[----:B------:R-:W-:Y:S01]  /*ab20*/  VIMNMX R47, PT, PT, R29, R74, !PT ;  /* 0x0000004a1d2f7248 */ /* 0x000fe20007fe0100 */
[C---:B------:R-:W-:Y:S01]  /*ab30*/  IMAD.IADD R27, R22.reuse, 0x1, R35 ;  /* 0x00000001161b7824 */ /* 0x040fe200078e0223 */
[----:B------:R-:W-:Y:S01]  /*ab40*/  ISETP.NE.AND P0, PT, R23, -0xb504, PT ;  /* 0xffff4afc1700780c */ /* 0x000fe20003f05270 */
[--C-:B------:R-:W-:Y:S01]  /*ab50*/  IMAD.IADD R24, R22, 0x1, R31.reuse ;  /* 0x0000000116187824 */ /* 0x100fe200078e021f */
[----:B------:R-:W-:Y:S01]  /*ab60*/  VIMNMX R69, PT, PT, R69, R16, !PT ;  /* 0x0000001045457248 */ /* 0x000fe20007fe0100 */
[C---:B------:R-:W-:Y:S01]  /*ab70*/  IMAD.IADD R49, R23.reuse, 0x1, R31 ;  /* 0x0000000117317824 */ /* 0x040fe200078e021f */
[----:B------:R-:W-:Y:S01]  /*ab80*/  VIMNMX R66, PT, PT, R66, R19, !PT ;  /* 0x0000001342427248 */ /* 0x000fe20007fe0100 */
[----:B------:R-:W-:Y:S01]  /*ab90*/  IMAD.IADD R35, R23, 0x1, R35 ;  /* 0x0000000117237824 */ /* 0x000fe200078e0223 */
[----:B------:R-:W-:Y:S01]  /*aba0*/  VIMNMX R48, PT, PT, R48, R21, !PT ;  /* 0x0000001530307248 */ /* 0x000fe20007fe0100 */
[----:B------:R-:W-:Y:S01]  /*abb0*/  LDS.128 R16, [R7+0x60] ;  /* 0x0000600007107984 */ /* 0x000fe20000000c00 */
[----:B------:R-:W-:-:S03]  /*abc0*/  SEL R29, R20, 0xffff4afc, P6 ;  /* 0xffff4afc141d7807 */ /* 0x000fc60003000000 */
[----:B------:R-:W0:Y:S01]  /*abd0*/  LDS.128 R20, [R3+0x1800] ;  /* 0x0018000003147984 */ /* 0x000e220000000c00 */
[----:B------:R-:W-:Y:S02]  /*abe0*/  SEL R51, R51, 0xffff4afc, P2 ;  /* 0xffff4afc33337807 */ /* 0x000fe40001000000 */
[----:B------:R-:W-:Y:S02]  /*abf0*/  VIMNMX R54, PT, PT, R54, R55, !PT ;  /* 0x0000003736367248 */ /* 0x000fe40007fe0100 */
[----:B------:R-:W-:Y:S02]  /*ac00*/  SEL R55, R25, 0xffff4afc, P5 ;  /* 0xffff4afc19377807 */ /* 0x000fe40002800000 */
[----:B------:R-:W-:Y:S02]  /*ac10*/  ISETP.GT.AND P5, PT, R29, R68, PT ;  /* 0x000000441d00720c */ /* 0x000fe40003fa4270 */
[----:B------:R-:W-:Y:S02]  /*ac20*/  SEL R30, R51, 0xffff4afc, P6 ;  /* 0xffff4afc331e7807 */ /* 0x000fe40003000000 */
[----:B------:R-:W-:-:S02]  /*ac30*/  SEL R24, R24, 0xffff4afc, P4 ;  /* 0xffff4afc18187807 */ /* 0x000fc40002000000 */
[----:B------:R-:W-:Y:S02]  /*ac40*/  SEL R31, R27, 0xffff4afc, P3 ;  /* 0xffff4afc1b1f7807 */ /* 0x000fe40001800000 */
        /* <DEDUP_REMOVED lines=488> */
[----:B------:R-:W-:Y:S02]  /*cad0*/  SEL R65, R32, 0xffff4afc, P6 ;  /* 0xffff4afc20417807 */ /* 0x000fe40003000000 */
[----:B------:R-:W-:-:S02]  /*cae0*/  SEL R55, R53, R34, P4 ;  /* 0x0000002235377207 */ /* 0x000fc40002000000 */
[----:B------:R-:W-:Y:S01]  /*caf0*/  VIMNMX R64, PT, PT, R64, R39, !PT ;  /* 0x0000002740407248 */ /* 0x000fe20007fe0100 */
[----:B------:R-:W0:Y:S01]  /*cb00*/  LDS.128 R32, [R7+0x1f0] ;  /* 0x0001f00007207984 */ /* 0x000e220000000c00 */
[----:B------:R-:W-:-:S05]  /*cb10*/  IMAD.IADD R39, R24, 0x1, R21 ;  /* 0x0000000118277824 */ /* 0x000fca00078e0215 */
        /* <DEDUP_REMOVED lines=12> */
[----:B------:R-:W-:Y:S02]  /*cbe0*/  SEL R16, R16, 0xffff4afc, P6 ;  /* 0xffff4afc10107807 */ /* 0x000fe40003000000 */
[----:B------:R-:W-:Y:S02]  /*cbf0*/  ISETP.NE.AND P6, PT, R23, -0xb504, PT ;  /* 0xffff4afc1700780c */ /* 0x000fe40003fc5270 */
[----:B------:R-:W-:-:S02]  /*cc00*/  SEL R51, R53, R51, P5 ;  /* 0x0000003335337207 */ /* 0x000fc40002800000 */
[----:B------:R-:W-:Y:S01]  /*cc10*/  ISETP.GT.AND P5, PT, R76, R63, PT ;  /* 0x0000003f4c00720c */ /* 0x000fe20003fa4270 */
[----:B------:R-:W-:Y:S01]  /*cc20*/  IMAD.IADD R24, R24, 0x1, R23 ;  /* 0x0000000118187824 */ /* 0x000fe200078e0217 */
[----:B------:R-:W-:Y:S02]  /*cc30*/  SEL R37, R16, 0xffff4afc, P6 ;  /* 0xffff4afc10257807 */ /* 0x000fe40003000000 */
[----:B------:R-:W-:Y:S01]  /*cc40*/  SEL R16, R53, R36, P5 ;  /* 0x0000002435107207 */ /* 0x000fe20002800000 */
[--C-:B------:R-:W-:Y:S01]  /*cc50*/  IMAD.IADD R36, R28, 0x1, R21.reuse ;  /* 0x000000011c247824 */ /* 0x100fe200078e0215 */
[----:B------:R-:W-:Y:S01]  /*cc60*/  ISETP.GT.AND P5, PT, R37, R70, PT ;  /* 0x000000462500720c */ /* 0x000fe20003fa4270 */
[----:B0-----:R-:W-:Y:S01]  /*cc70*/  IMAD.IADD R21, R32, 0x1, R21 ;  /* 0x0000000120157824 */ /* 0x001fe200078e0215 */
[----:B------:R-:W-:Y:S02]  /*cc80*/  VIMNMX R70, PT, PT, R70, R37, !PT ;  /* 0x0000002546467248 */ /* 0x000fe40007fe0100 */
[----:B------:R-:W-:-:S02]  /*cc90*/  SEL R37, R24, 0xffff4afc, P1 ;  /* 0xffff4afc18257807 */ /* 0x000fc40000800000 */
[----:B------:R-:W-:Y:S02]  /*cca0*/  ISETP.NE.AND P1, PT, R32, -0xb504, PT ;  /* 0xffff4afc2000780c */ /* 0x000fe40003f25270 */
[----:B------:R-:W-:Y:S02]  /*ccb0*/  SEL R36, R36, 0xffff4afc, P2 ;  /* 0xffff4afc24247807 */ /* 0x000fe40001000000 */
[----:B------:R-:W-:Y:S02]  /*ccc0*/  VIMNMX R24, PT, PT, R63, R76, !PT ;  /* 0x0000004c3f187248 */ /* 0x000fe40007fe0100 */
[----:B------:R-:W-:Y:S02]  /*ccd0*/  SEL R76, R37, 0xffff4afc, P6 ;  /* 0xffff4afc254c7807 */ /* 0x000fe40003000000 */
[----:B------:R-:W-:Y:S02]  /*cce0*/  SEL R21, R21, 0xffff4afc, P1 ;  /* 0xffff4afc15157807 */ /* 0x000fe40000800000 */
[----:B------:R-:W-:-:S02]  /*ccf0*/  SEL R37, R36, 0xffff4afc, P3 ;  /* 0xffff4afc24257807 */ /* 0x000fc40001800000 */
[----:B------:R-:W-:Y:S02]  /*cd00*/  SEL R21, R21, 0xffff4afc, P3 ;  /* 0xffff4afc15157807 */ /* 0x000fe40001800000 */
[----:B------:R-:W-:Y:S02]  /*cd10*/  ISETP.GT.AND P3, PT, R37, R48, PT ;  /* 0x000000302500720c */ /* 0x000fe40003f64270 */
[----:B------:R-:W-:Y:S02]  /*cd20*/  VIMNMX R66, PT, PT, R66, R39, !PT ;  /* 0x0000002742427248 */ /* 0x000fe40007fe0100 */
[----:B------:R-:W-:Y:S02]  /*cd30*/  VIMNMX R57, PT, PT, R57, R38, !PT ;  /* 0x0000002639397248 */ /* 0x000fe40007fe0100 */
[----:B------:R-:W-:Y:S02]  /*cd40*/  VIMNMX R48, PT, PT, R48, R37, !PT ;  /* 0x0000002530307248 */ /* 0x000fe40007fe0100 */
[----:B------:R-:W0:Y:S01]  /*cd50*/  LDS.128 R36, [R3+0x1d00] ;  /* 0x001d000003247984 */ /* 0x000e220000000c00 */
[----:B------:R-:W-:Y:S01]  /*cd60*/  IMAD.IADD R20, R20, 0x1, R32 ;  /* 0x0000000114147824 */ /* 0x000fe200078e0220 */
[----:B------:R-:W-:-:S04]  /*cd70*/  VIMNMX R67, PT, PT, R67, R74, !PT ;  /* 0x0000004a43437248 */ /* 0x000fc80007fe0100 */
        /* <DEDUP_REMOVED lines=15> */
[----:B------:R-:W-:Y:S02]  /*ce70*/  SEL R23, R22, 0xffff4afc, P4 ;  /* 0xffff4afc16177807 */ /* 0x000fe40002000000 */
[----:B------:R-:W-:Y:S02]  /*ce80*/  SEL R21, R32, 0xffff4afc, P6 ;  /* 0xffff4afc20157807 */ /* 0x000fe40003000000 */
[----:B------:R-:W-:Y:S02]  /*ce90*/  ISETP.GT.AND P4, PT, R28, R59, PT ;  /* 0x0000003b1c00720c */ /* 0x000fe40003f84270 */
[----:B------:R-:W-:Y:S02]  /*cea0*/  SEL R20, R53, R44, P3 ;  /* 0x0000002c35147207 */ /* 0x000fe40001800000 */
[----:B------:R-:W-:Y:S02]  /*ceb0*/  VIMNMX R59, PT, PT, R59, R28, !PT ;  /* 0x0000001c3b3b7248 */ /* 0x000fe40007fe0100 */
[----:B------:R-:W-:-:S02]  /*cec0*/  ISETP.GT.AND P3, PT, R74, R47, PT ;  /* 0x0000002f4a00720c */ /* 0x000fc40003f64270 */
[----:B------:R-:W-:Y:S02]  /*ced0*/  SEL R28, R53, R49, P2 ;  /* 0x00000031351c7207 */ /* 0x000fe40001000000 */
[----:B------:R-:W-:Y:S02]  /*cee0*/  ISETP.GT.AND P2, PT, R21, R64, PT ;  /* 0x000000401500720c */ /* 0x000fe40003f44270 */
[----:B------:R-:W-:Y:S01]  /*cef0*/  VIMNMX R64, PT, PT, R64, R21, !PT ;  /* 0x0000001540407248 */ /* 0x000fe20007fe0100 */
[C---:B0-----:R-:W-:Y:S01]  /*cf00*/  IMAD.IADD R21, R36.reuse, 0x1, R17 ;  /* 0x0000000124157824 */ /* 0x041fe200078e0211 */
[----:B------:R-:W-:Y:S02]  /*cf10*/  ISETP.GT.AND P6, PT, R23, R58, PT ;  /* 0x0000003a1700720c */ /* 0x000fe40003fc4270 */
[----:B------:R-:W-:Y:S02]  /*cf20*/  SEL R44, R53, R43, P3 ;  /* 0x0000002b352c7207 */ /* 0x000fe40001800000 */
[----:B------:R-:W-:Y:S01]  /*cf30*/  ISETP.NE.AND P3, PT, R17, -0xb504, PT ;  /* 0xffff4afc1100780c */ /* 0x000fe20003f65270 */
[----:B------:R-:W-:Y:S01]  /*cf40*/  IMAD.IADD R22, R36, 0x1, R25 ;  /* 0x0000000124167824 */ /* 0x000fe200078e0219 */
[----:B------:R-:W-:-:S02]  /*cf50*/  SEL R32, R53, R45, P1 ;  /* 0x0000002d35207207 */ /* 0x000fc40000800000 */
[----:B------:R-:W-:Y:S02]  /*cf60*/  SEL R40, R53, R40, P6 ;  /* 0x0000002835287207 */ /* 0x000fe40003000000 */
[----:B------:R-:W-:Y:S02]  /*cf70*/  ISETP.NE.AND P1, PT, R25, -0xb504, PT ;  /* 0xffff4afc1900780c */ /* 0x000fe40003f25270 */
[----:B------:R-:W-:Y:S02]  /*cf80*/  ISETP.NE.AND P6, PT, R36, -0xb504, PT ;  /* 0xffff4afc2400780c */ /* 0x000fe40003fc5270 */
[----:B------:R-:W-:Y:S02]  /*cf90*/  SEL R21, R21, 0xffff4afc, P3 ;  /* 0xffff4afc15157807 */ /* 0x000fe40001800000 */
[----:B------:R-:W-:Y:S02]  /*cfa0*/  ISETP.GT.AND P0, PT, R76, R61, PT ;  /* 0x0000003d4c00720c */ /* 0x000fe40003f04270 */
[----:B------:R-:W-:Y:S01]  /*cfb0*/  VIMNMX R58, PT, PT, R58, R23, !PT ;  /* 0x000000173a3a7248 */ /* 0x000fe20007fe0100 */
[----:B------:R-:W-:Y:S01]  /*cfc0*/  IMAD.IADD R23, R36, 0x1, R29 ;  /* 0x0000000124177824 */ /* 0x000fe200078e021d */
        /* <DEDUP_REMOVED lines=8> */
[----:B------:R-:W-:Y:S02]  /*d050*/  SEL R22, R22, 0xffff4afc, P6 ;  /* 0xffff4afc16167807 */ /* 0x000fe40003000000 */
[----:B------:R-:W-:Y:S01]  /*d060*/  SEL R23, R23, 0xffff4afc, P5 ;  /* 0xffff4afc17177807 */ /* 0x000fe20002800000 */
[----:B------:R-:W-:Y:S01]  /*d070*/  IMAD.IADD R36, R36, 0x1, R33 ;  /* 0x0000000124247824 */ /* 0x000fe200078e0221 */
[----:B------:R-:W-:Y:S02]  /*d080*/  SEL R60, R53, R60, P4 ;  /* 0x0000003c353c7207 */ /* 0x000fe40002000000 */
[----:B------:R-:W-:Y:S02]  /*d090*/  VIMNMX R61, PT, PT, R61, R76, !PT ;  /* 0x0000004c3d3d7248 */ /* 0x000fe40007fe0100 */
[----:B------:R-:W-:Y:S02]  /*d0a0*/  ISETP.GT.AND P4, PT, R22, R67, PT ;  /* 0x000000431600720c */ /* 0x000fe40003f84270 */
[----:B------:R-:W-:-:S02]  /*d0b0*/  SEL R50, R63, R50, P0 ;  /* 0x000000323f327207 */ /* 0x000fc40000000000 */
[----:B------:R-:W-:Y:S02]  /*d0c0*/  SEL R76, R23, 0xffff4afc, P6 ;  /* 0xffff4afc174c7807 */ /* 0x000fe40003000000 */
[----:B------:R-:W-:Y:S01]  /*d0d0*/  ISETP.NE.AND P0, PT, R33, -0xb504, PT ;  /* 0xffff4afc2100780c */ /* 0x000fe20003f05270 */
[----:B------:R-:W-:Y:S01]  /*d0e0*/  IMAD.IADD R23, R37, 0x1, R17 ;  /* 0x0000000125177824 */ /* 0x000fe200078e0211 */
[----:B------:R-:W-:Y:S02]  /*d0f0*/  SEL R52, R63, R52, P4 ;  /* 0x000000343f347207 */ /* 0x000fe40002000000 */
[----:B------:R-:W-:Y:S02]  /*d100*/  ISETP.GT.AND P4, PT, R76, R57, PT ;  /* 0x000000394c00720c */ /* 0x000fe40003f84270 */
[----:B------:R-:W-:Y:S01]  /*d110*/  SEL R49, R36, 0xffff4afc, P0 ;  /* 0xffff4afc24317807 */ /* 0x000fe20000000000 */
[----:B------:R-:W-:Y:S01]  /*d120*/  IMAD.IADD R43, R37, 0x1, R25 ;  /* 0x00000001252b7824 */ /* 0x000fe200078e0219 */
[----:B------:R-:W-:-:S02]  /*d130*/  VIMNMX R47, PT, PT, R47, R74, !PT ;  /* 0x0000004a2f2f7248 */ /* 0x000fc40007fe0100 */
[----:B------:R-:W-:Y:S02]  /*d140*/  SEL R36, R63, R55, P4 ;  /* 0x000000373f247207 */ /* 0x000fe40002000000 */
[----:B------:R-:W-:Y:S02]  /*d150*/  SEL R49, R49, 0xffff4afc, P6 ;  /* 0xffff4afc31317807 */ /* 0x000fe40003000000 */
[----:B------:R-:W-:Y:S02]  /*d160*/  ISETP.NE.AND P4, PT, R37, -0xb504, PT ;  /* 0xffff4afc2500780c */ /* 0x000fe40003f85270 */
[----:B------:R-:W-:Y:S02]  /*d170*/  SEL R45, R23, 0xffff4afc, P3 ;  /* 0xffff4afc172d7807 */ /* 0x000fe40001800000 */
[----:B------:R-:W-:Y:S01]  /*d180*/  VIMNMX R62, PT, PT, R62, R21, !PT ;  /* 0x000000153e3e7248 */ /* 0x000fe20007fe0100 */
[C-C-:B------:R-:W-:Y:S01]  /*d190*/  IMAD.IADD R21, R38.reuse, 0x1, R17.reuse ;  /* 0x0000000126157824 */ /* 0x140fe200078e0211 */
[----:B------:R-:W-:Y:S01]  /*d1a0*/  VIMNMX R67, PT, PT, R67, R22, !PT ;  /* 0x0000001643437248 */ /* 0x000fe20007fe0100 */
[----:B------:R-:W-:Y:S01]  /*d1b0*/  IMAD.IADD R22, R39, 0x1, R17 ;  /* 0x0000000127167824 */ /* 0x000fe200078e0211 */
[----:B------:R-:W-:Y:S01]  /*d1c0*/  ISETP.GT.AND P6, PT, R49, R47, PT ;  /* 0x0000002f3100720c */ /* 0x000fe20003fc4270 */
[--C-:B------:R-:W-:Y:S01]  /*d1d0*/  IMAD.IADD R23, R38, 0x1, R25.reuse ;  /* 0x0000000126177824 */ /* 0x100fe200078e0219 */
[----:B------:R-:W-:Y:S01]  /*d1e0*/  SEL R45, R45, 0xffff4afc, P4 ;  /* 0xffff4afc2d2d7807 */ /* 0x000fe20002000000 */
[----:B------:R-:W-:Y:S01]  /*d1f0*/  IMAD.IADD R17, R39, 0x1, R25 ;  /* 0x0000000127117824 */ /* 0x000fe200078e0219 */
[----:B------:R-:W-:Y:S01]  /*d200*/  SEL R43, R43, 0xffff4afc, P1 ;  /* 0xffff4afc2b2b7807 */ /* 0x000fe20000800000 */
[----:B------:R-:W-:Y:S01]  /*d210*/  IMAD.IADD R25, R37, 0x1, R29 ;  /* 0x0000000125197824 */ /* 0x000fe200078e021d */
[----:B------:R-:W-:-:S02]  /*d220*/  SEL R44, R63, R44, P6 ;  /* 0x0000002c3f2c7207 */ /* 0x000fc40003000000 */
[----:B------:R-:W-:Y:S02]  /*d230*/  VIMNMX R68, PT, PT, R68, R71, !PT ;  /* 0x0000004744447248 */ /* 0x000fe40007fe0100 */
        /* <DEDUP_REMOVED lines=10> */
[C---:B------:R-:W-:Y:S01]  /*d2e0*/  IMAD.IADD R37, R38.reuse, 0x1, R29 ;  /* 0x0000000126257824 */ /* 0x040fe200078e021d */
[----:B------:R-:W-:Y:S01]  /*d2f0*/  SEL R65, R43, 0xffff4afc, P4 ;  /* 0xffff4afc2b417807 */ /* 0x000fe20002000000 */
[C---:B------:R-:W-:Y:S01]  /*d300*/  IMAD.IADD R43, R38.reuse, 0x1, R33 ;  /* 0x00000001262b7824 */ /* 0x040fe200078e0221 */
[----:B------:R-:W-:Y:S01]  /*d310*/  ISETP.NE.AND P4, PT, R38, -0xb504, PT ;  /* 0xffff4afc2600780c */ /* 0x000fe20003f85270 */
[----:B------:R-:W-:Y:S01]  /*d320*/  IMAD.IADD R29, R39, 0x1, R29 ;  /* 0x00000001271d7824 */ /* 0x000fe200078e021d */
        /* <DEDUP_REMOVED lines=10> */
[----:B------:R-:W-:Y:S02]  /*d3d0*/  ISETP.GT.AND P3, PT, R65, R54, PT ;  /* 0x000000364100720c */ /* 0x000fe40003f64270 */
        /* <DEDUP_REMOVED lines=8> */
[----:B------:R-:W-:Y:S02]  /*d460*/  ISETP.GT.AND P3, PT, R33, R64, PT ;  /* 0x000000402100720c */ /* 0x000fe40003f64270 */
[----:B------:R-:W-:Y:S02]  /*d470*/  SEL R37, R37, 0xffff4afc, P4 ;  /* 0xffff4afc25257807 */ /* 0x000fe40002000000 */
[----:B------:R-:W-:-:S02]  /*d480*/  SEL R43, R43, 0xffff4afc, P4 ;  /* 0xffff4afc2b2b7807 */ /* 0x000fc40002000000 */
[----:B------:R-:W-:Y:S02]  /*d490*/  ISETP.GT.AND P4, PT, R45, R68, PT ;  /* 0x000000442d00720c */ /* 0x000fe40003f84270 */
[----:B------:R-:W-:Y:S02]  /*d4a0*/  ISETP.GT.AND P1, PT, R47, R24, PT ;  /* 0x000000182f00720c */ /* 0x000fe40003f24270 */
[----:B------:R-:W-:Y:S02]  /*d4b0*/  SEL R39, R39, 0xffff4afc, P6 ;  /* 0xffff4afc27277807 */ /* 0x000fe40003000000 */
[----:B------:R-:W-:Y:S02]  /*d4c0*/  SEL R17, R17, 0xffff4afc, P6 ;  /* 0xffff4afc11117807 */ /* 0x000fe40003000000 */
[----:B------:R-:W-:Y:S02]  /*d4d0*/  SEL R29, R29, 0xffff4afc, P6 ;  /* 0xffff4afc1d1d7807 */ /* 0x000fe40003000000 */
[----:B------:R-:W-:-:S02]  /*d4e0*/  VIMNMX R57, PT, PT, R57, R76, !PT ;  /* 0x0000004c39397248 */ /* 0x000fc40007fe0100 */
[C---:B------:R-:W-:Y:S02]  /*d4f0*/  SEL R76, R63.reuse, R51, P4 ;  /* 0x000000333f4c7207 */ /* 0x040fe40002000000 */
[----:B------:R-:W-:Y:S02]  /*d500*/  SEL R16, R63, R16, P1 ;  /* 0x000000103f107207 */ /* 0x000fe40000800000 */
[----:B------:R-:W-:Y:S02]  /*d510*/  ISETP.GT.AND P5, PT, R37, R56, PT ;  /* 0x000000382500720c */ /* 0x000fe40003fa4270 */
[----:B------:R-:W-:Y:S02]  /*d520*/  ISETP.GT.AND P0, PT, R43, R58, PT ;  /* 0x0000003a2b00720c */ /* 0x000fe40003f04270 */
[----:B------:R-:W-:Y:S02]  /*d530*/  ISETP.GT.AND P4, PT, R39, R70, PT ;  /* 0x000000462700720c */ /* 0x000fe40003f84270 */
[----:B------:R-:W-:-:S02]  /*d540*/  ISETP.GT.AND P1, PT, R17, R61, PT ;  /* 0x0000003d1100720c */ /* 0x000fc40003f24270 */
[----:B------:R-:W-:Y:S02]  /*d550*/  ISETP.GT.AND P6, PT, R29, R59, PT ;  /* 0x0000003b1d00720c */ /* 0x000fe40003fc4270 */
[----:B------:R-:W-:Y:S01]  /*d560*/  VIMNMX R61, PT, PT, R61, R17, !PT ;  /* 0x000000113d3d7248 */ /* 0x000fe20007fe0100 */
[----:B0-----:R-:W-:Y:S01]  /*d570*/  IMAD.IADD R17, R20, 0x1, R18 ;  /* 0x0000000114117824 */ /* 0x001fe200078e0212 */
[C---:B------:R-:W-:Y:S02]  /*d580*/  SEL R28, R63.reuse, R28, P5 ;  /* 0x0000001c3f1c7207 */ /* 0x040fe40002800000 */
[C---:B------:R-:W-:Y:S02]  /*d590*/  SEL R40, R63.reuse, R40, P0 ;  /* 0x000000283f287207 */ /* 0x040fe40000000000 */
[C---:B------:R-:W-:Y:S02]  /*d5a0*/  SEL R42, R63.reuse, R42, P4 ;  /* 0x0000002a3f2a7207 */ /* 0x040fe40002000000 */
[----:B------:R-:W-:-:S02]  /*d5b0*/  SEL R46, R63, R46, P1 ;  /* 0x0000002e3f2e7207 */ /* 0x000fc40000800000 */
[----:B------:R-:W-:Y:S02]  /*d5c0*/  SEL R60, R63, R60, P6 ;  /* 0x0000003c3f3c7207 */ /* 0x000fe40003000000 */
[----:B------:R-:W-:Y:S02]  /*d5d0*/  @!P3 SEL R63, R53, R41, P2 ;  /* 0x00000029353fb207 */ /* 0x000fe40001000000 */
[----:B------:R-:W-:Y:S02]  /*d5e0*/  ISETP.NE.AND P3, PT, R18, -0xb504, PT ;  /* 0xffff4afc1200780c */ /* 0x000fe40003f65270 */
[----:B------:R-:W-:Y:S01]  /*d5f0*/  VIMNMX R68, PT, PT, R68, R45, !PT ;  /* 0x0000002d44447248 */ /* 0x000fe20007fe0100 */
[C---:B------:R-:W-:Y:S01]  /*d600*/  IMAD.IADD R45, R20.reuse, 0x1, R26 ;  /* 0x00000001142d7824 */ /* 0x040fe200078e021a */
[----:B------:R-:W-:Y:S02]  /*d610*/  ISETP.NE.AND P1, PT, R20, -0xb504, PT ;  /* 0xffff4afc1400780c */ /* 0x000fe40003f25270 */
[----:B------:R-:W-:-:S02]  /*d620*/  SEL R17, R17, 0xffff4afc, P3 ;  /* 0xffff4afc11117807 */ /* 0x000fc40001800000 */
[----:B------:R-:W-:Y:S02]  /*d630*/  ISETP.NE.AND P5, PT, R26, -0xb504, PT ;  /* 0xffff4afc1a00780c */ /* 0x000fe40003fa5270 */
[----:B------:R-:W-:Y:S01]  /*d640*/  VIMNMX R24, PT, PT, R24, R47, !PT ;  /* 0x0000002f18187248 */ /* 0x000fe20007fe0100 */
[----:B------:R-:W-:Y:S01]  /*d650*/  IMAD.IADD R47, R20, 0x1, R30 ;  /* 0x00000001142f7824 */ /* 0x000fe200078e021e */
[----:B------:R-:W-:Y:S01]  /*d660*/  ISETP.NE.AND P6, PT, R30, -0xb504, PT ;  /* 0xffff4afc1e00780c */ /* 0x000fe20003fc5270 */
[----:B------:R-:W-:Y:S01]  /*d670*/  IMAD.IADD R20, R20, 0x1, R34 ;  /* 0x0000000114147824 */ /* 0x000fe200078e0222 */
[----:B------:R-:W-:Y:S02]  /*d680*/  SEL R51, R17, 0xffff4afc, P1 ;  /* 0xffff4afc11337807 */ /* 0x000fe40000800000 */
[----:B------:R-:W-:Y:S01]  /*d690*/  SEL R45, R45, 0xffff4afc, P5 ;  /* 0xffff4afc2d2d7807 */ /* 0x000fe20002800000 */
[----:B------:R-:W-:Y:S01]  /*d6a0*/  VIADD R17, R2, 0x1e ;  /* 0x0000001e02117836 */ /* 0x000fe20000000000 */
[----:B------:R-:W-:-:S02]  /*d6b0*/  ISETP.NE.AND P0, PT, R34, -0xb504, PT ;  /* 0xffff4afc2200780c */ /* 0x000fc40003f05270 */
[----:B------:R-:W-:Y:S01]  /*d6c0*/  VIMNMX R58, PT, PT, R58, R43, !PT ;  /* 0x0000002b3a3a7248 */ /* 0x000fe20007fe0100 */
[----:B------:R-:W-:Y:S01]  /*d6d0*/  IMAD.IADD R43, R21, 0x1, R18 ;  /* 0x00000001152b7824 */ /* 0x000fe200078e0212 */
[----:B------:R-:W-:Y:S02]  /*d6e0*/  SEL R49, R47, 0xffff4afc, P6 ;  /* 0xffff4afc2f317807 */ /* 0x000fe40003000000 */
[----:B------:R-:W-:Y:S02]  /*d6f0*/  ISETP.GT.AND P4, PT, R51, R62, PT ;  /* 0x0000003e3300720c */ /* 0x000fe40003f84270 */
[----:B------:R-:W-:Y:S01]  /*d700*/  VIMNMX R70, PT, PT, R70, R39, !PT ;  /* 0x0000002746467248 */ /* 0x000fe20007fe0100 */
[----:B------:R-:W-:Y:S01]  /*d710*/  IMAD.IADD R39, R21, 0x1, R26 ;  /* 0x0000000115277824 */ /* 0x000fe200078e021a */
[----:B------:R-:W-:Y:S02]  /*d720*/  SEL R47, R45, 0xffff4afc, P1 ;  /* 0xffff4afc2d2f7807 */ /* 0x000fe40000800000 */
[----:B------:R-:W-:-:S02]  /*d730*/  SEL R20, R20, 0xffff4afc, P0 ;  /* 0xffff4afc14147807 */ /* 0x000fc40000000000 */
[----:B------:R-:W-:Y:S02]  /*d740*/  SEL R50, R17, R50, P4 ;  /* 0x0000003211327207 */ /* 0x000fe40002000000 */
[----:B------:R-:W-:Y:S02]  /*d750*/  ISETP.GT.AND P4, PT, R47, R67, PT ;  /* 0x000000432f00720c */ /* 0x000fe40003f84270 */
[----:B------:R-:W-:Y:S02]  /*d760*/  ISETP.NE.AND P2, PT, R21, -0xb504, PT ;  /* 0xffff4afc1500780c */ /* 0x000fe40003f45270 */
[----:B------:R-:W-:Y:S02]  /*d770*/  SEL R43, R43, 0xffff4afc, P3 ;  /* 0xffff4afc2b2b7807 */ /* 0x000fe40001800000 */
[----:B------:R-:W-:Y:S02]  /*d780*/  SEL R49, R49, 0xffff4afc, P1 ;  /* 0xffff4afc31317807 */ /* 0x000fe40000800000 */
[----:B------:R-:W-:-:S02]  /*d790*/  SEL R20, R20, 0xffff4afc, P1 ;  /* 0xffff4afc14147807 */ /* 0x000fc40000800000 */
[----:B------:R-:W-:Y:S01]  /*d7a0*/  SEL R39, R39, 0xffff4afc, P5 ;  /* 0xffff4afc27277807 */ /* 0x000fe20002800000 */
[----:B------:R-:W-:Y:S01]  /*d7b0*/  IMAD.IADD R41, R21, 0x1, R30 ;  /* 0x0000000115297824 */ /* 0x000fe200078e021e */
[----:B------:R-:W-:Y:S01]  /*d7c0*/  SEL R52, R17, R52, P4 ;  /* 0x0000003411347207 */ /* 0x000fe20002000000 */
[----:B------:R-:W-:Y:S01]  /*d7d0*/  IMAD.IADD R21, R21, 0x1, R34 ;  /* 0x0000000115157824 */ /* 0x000fe200078e0222 */
[----:B------:R-:W-:Y:S02]  /*d7e0*/  ISETP.GT.AND P4, PT, R49, R57, PT ;  /* 0x000000393100720c */ /* 0x000fe40003f84270 */
[----:B------:R-:W-:Y:S02]  /*d7f0*/  SEL R45, R43, 0xffff4afc, P2 ;  /* 0xffff4afc2b2d7807 */ /* 0x000fe40001000000 */
[----:B------:R-:W-:Y:S02]  /*d800*/  ISETP.GT.AND P1, PT, R20, R25, PT ;  /* 0x000000191400720c */ /* 0x000fe40003f24270 */
[----:B------:R-:W-:-:S02]  /*d810*/  VIMNMX R66, PT, PT, R66, R71, !PT ;  /* 0x0000004742427248 */ /* 0x000fc40007fe0100 */
[----:B------:R-:W-:Y:S02]  /*d820*/  SEL R43, R39, 0xffff4afc, P2 ;  /* 0xffff4afc272b7807 */ /* 0x000fe40001000000 */
[C---:B------:R-:W-:Y:S02]  /*d830*/  SEL R36, R17.reuse, R36, P4 ;  /* 0x0000002411247207 */ /* 0x040fe40002000000 */
[----:B------:R-:W-:Y:S02]  /*d840*/  SEL R44, R17, R44, P1 ;  /* 0x0000002c112c7207 */ /* 0x000fe40000800000 */
[----:B------:R-:W-:Y:S02]  /*d850*/  ISETP.GT.AND P4, PT, R45, R69, PT ;  /* 0x000000452d00720c */ /* 0x000fe40003f84270 */
[----:B------:R-:W-:Y:S02]  /*d860*/  ISETP.GT.AND P1, PT, R43, R66, PT ;  /* 0x000000422b00720c */ /* 0x000fe40003f24270 */
[----:B------:R-:W-:Y:S01]  /*d870*/  SEL R21, R21, 0xffff4afc, P0 ;  /* 0xffff4afc15157807 */ /* 0x000fe20000000000 */
[----:B------:R-:W-:Y:S01]  /*d880*/  IMAD.IADD R39, R22, 0x1, R34 ;  /* 0x0000000116277824 */ /* 0x000fe200078e0222 */
[----:B------:R-:W-:Y:S01]  /*d890*/  VIMNMX R56, PT, PT, R56, R37, !PT ;  /* 0x0000002538387248 */ /* 0x000fe20007fe0100 */
[C---:B------:R-:W-:Y:S01]  /*d8a0*/  IMAD.IADD R37, R22.reuse, 0x1, R18 ;  /* 0x0000000116257824 */ /* 0x040fe200078e0212 */
[----:B------:R-:W-:Y:S01]  /*d8b0*/  VIMNMX R59, PT, PT, R59, R29, !PT ;  /* 0x0000001d3b3b7248 */ /* 0x000fe20007fe0100 */
[----:B------:R-:W-:Y:S01]  /*d8c0*/  IMAD.IADD R29, R22, 0x1, R30 ;  /* 0x00000001161d7824 */ /* 0x000fe200078e021e */
[----:B------:R-:W-:Y:S01]  /*d8d0*/  VIMNMX R64, PT, PT, R64, R33, !PT ;  /* 0x0000002140407248 */ /* 0x000fe20007fe0100 */
[----:B------:R-:W-:Y:S01]  /*d8e0*/  IMAD.IADD R33, R22, 0x1, R26 ;  /* 0x0000000116217824 */ /* 0x000fe200078e021a */
[----:B------:R-:W-:Y:S01]  /*d8f0*/  SEL R72, R17, R72, P4 ;  /* 0x0000004811487207 */ /* 0x000fe20002000000 */
[----:B------:R-:W-:Y:S01]  /*d900*/  IMAD.IADD R18, R23, 0x1, R18 ;  /* 0x0000000117127824 */ /* 0x000fe200078e0212 */
[----:B------:R-:W-:Y:S01]  /*d910*/  SEL R74, R17, R74, P1 ;  /* 0x0000004a114a7207 */ /* 0x000fe20000800000 */
[C---:B------:R-:W-:Y:S01]  /*d920*/  IMAD.IADD R26, R23.reuse, 0x1, R26 ;  /* 0x00000001171a7824 */ /* 0x040fe200078e021a */
[----:B------:R-:W-:Y:S01]  /*d930*/  VIMNMX R66, PT, PT, R66, R43, !PT ;  /* 0x0000002b42427248 */ /* 0x000fe20007fe0100 */
[C---:B------:R-:W-:Y:S01]  /*d940*/  IMAD.IADD R30, R23.reuse, 0x1, R30 ;  /* 0x00000001171e7824 */ /* 0x040fe200078e021e */
[----:B------:R-:W-:Y:S01]  /*d950*/  ISETP.NE.AND P4, PT, R22, -0xb504, PT ;  /* 0xffff4afc1600780c */ /* 0x000fe20003f85270 */
[C---:B------:R-:W-:Y:S01]  /*d960*/  IMAD.IADD R34, R23.reuse, 0x1, R34 ;  /* 0x0000000117227824 */ /* 0x040fe200078e0222 */
[----:B------:R-:W-:-:S02]  /*d970*/  ISETP.NE.AND P1, PT, R23, -0xb504, PT ;  /* 0xffff4afc1700780c */ /* 0x000fc40003f25270 */
[----:B------:R-:W-:Y:S02]  /*d980*/  VIMNMX R25, PT, PT, R25, R20, !PT ;  /* 0x0000001419197248 */ /* 0x000fe40007fe0100 */
[----:B------:R-:W-:Y:S02]  /*d990*/  SEL R43, R21, 0xffff4afc, P2 ;  /* 0xffff4afc152b7807 */ /* 0x000fe40001000000 */
[----:B------:R-:W0:Y:S01]  /*d9a0*/  LDS.128 R20, [R3+0x1f00] ;  /* 0x001f000003147984 */ /* 0x000e220000000c00 */
        /* <DEDUP_REMOVED lines=9> */
[----:B------:R-:W-:-:S02]  /*da40*/  VIMNMX R54, PT, PT, R54, R65, !PT ;  /* 0x0000004136367248 */ /* 0x000fc40007fe0100 */
[----:B------:R-:W-:Y:S02]  /*da50*/  SEL R18, R18, 0xffff4afc, P3 ;  /* 0xffff4afc12127807 */ /* 0x000fe40001800000 */
[----:B------:R-:W-:Y:S02]  /*da60*/  SEL R37, R37, 0xffff4afc, P4 ;  /* 0xffff4afc25257807 */ /* 0x000fe40002000000 */
[----:B------:R-:W-:Y:S02]  /*da70*/  SEL R33, R33, 0xffff4afc, P4 ;  /* 0xffff4afc21217807 */ /* 0x000fe40002000000 */
[----:B------:R-:W-:Y:S02]  /*da80*/  SEL R39, R39, 0xffff4afc, P4 ;  /* 0xffff4afc27277807 */ /* 0x000fe40002000000 */
[----:B------:R-:W-:Y:S02]  /*da90*/  ISETP.GT.AND P4, PT, R29, R56, PT ;  /* 0x000000381d00720c */ /* 0x000fe40003f84270 */
[----:B------:R-:W-:-:S02]  /*daa0*/  SEL R38, R17, R38, P2 ;  /* 0x0000002611267207 */ /* 0x000fc40001000000 */
[----:B------:R-:W-:Y:S02]  /*dab0*/  VIMNMX R56, PT, PT, R56, R29, !PT ;  /* 0x0000001d38387248 */ /* 0x000fe40007fe0100 */
[----:B------:R-:W-:Y:S02]  /*dac0*/  ISETP.GT.AND P2, PT, R43, R54, PT ;  /* 0x000000362b00720c */ /* 0x000fe40003f44270 */
[----:B------:R-:W-:Y:S02]  /*dad0*/  SEL R29, R18, 0xffff4afc, P1 ;  /* 0xffff4afc121d7807 */ /* 0x000fe40000800000 */
[----:B------:R-:W-:Y:S02]  /*dae0*/  SEL R34, R34, 0xffff4afc, P0 ;  /* 0xffff4afc22227807 */ /* 0x000fe40000000000 */
[----:B------:R-:W-:Y:S02]  /*daf0*/  SEL R30, R30, 0xffff4afc, P6 ;  /* 0xffff4afc1e1e7807 */ /* 0x000fe40003000000 */
[----:B------:R-:W-:-:S02]  /*db00*/  SEL R32, R17, R32, P2 ;  /* 0x0000002011207207 */ /* 0x000fc40001000000 */
[----:B------:R-:W-:Y:S02]  /*db10*/  ISETP.GT.AND P6, PT, R29, R70, PT ;  /* 0x000000461d00720c */ /* 0x000fe40003fc4270 */
[----:B------:R-:W-:Y:S02]  /*db20*/  ISETP.GT.AND P2, PT, R37, R68, PT ;  /* 0x000000442500720c */ /* 0x000fe40003f44270 */
[----:B------:R-:W-:Y:S02]  /*db30*/  VIMNMX R70, PT, PT, R70, R29, !PT ;  /* 0x0000001d46467248 */ /* 0x000fe40007fe0100 */
[----:B------:R-:W-:Y:S02]  /*db40*/  SEL R26, R26, 0xffff4afc, P5 ;  /* 0xffff4afc1a1a7807 */ /* 0x000fe40002800000 */
[----:B------:R-:W-:Y:S02]  /*db50*/  SEL R29, R34, 0xffff4afc, P1 ;  /* 0xffff4afc221d7807 */ /* 0x000fe40000800000 */
[----:B------:R-:W-:-:S02]  /*db60*/  SEL R30, R30, 0xffff4afc, P1 ;  /* 0xffff4afc1e1e7807 */ /* 0x000fc40000800000 */
[----:B------:R-:W-:Y:S02]  /*db70*/  ISETP.GT.AND P3, PT, R33, R24, PT ;  /* 0x000000182100720c */ /* 0x000fe40003f64270 */
[----:B------:R-:W-:Y:S02]  /*db80*/  VIMNMX R68, PT, PT, R68, R37, !PT ;  /* 0x0000002544447248 */ /* 0x000fe40007fe0100 */
[----:B------:R-:W-:Y:S02]  /*db90*/  SEL R76, R17, R76, P2 ;  /* 0x0000004c114c7207 */ /* 0x000fe40001000000 */
[----:B------:R-:W-:Y:S02]  /*dba0*/  VIMNMX R37, PT, PT, R24, R33, !PT ;  /* 0x0000002118257248 */ /* 0x000fe40007fe0100 */
[----:B------:R-:W-:Y:S02]  /*dbb0*/  SEL R26, R26, 0xffff4afc, P1 ;  /* 0xffff4afc1a1a7807 */ /* 0x000fe40000800000 */
[----:B------:R-:W-:-:S02]  /*dbc0*/  ISETP.GT.AND P2, PT, R29, R64, PT ;  /* 0x000000401d00720c */ /* 0x000fc40003f44270 */
[----:B------:R-:W-:Y:S02]  /*dbd0*/  ISETP.GT.AND P1, PT, R30, R59, PT ;  /* 0x0000003b1e00720c */ /* 0x000fe40003f24270 */
[----:B------:R-:W-:Y:S02]  /*dbe0*/  VIMNMX R24, PT, PT, R59, R30, !PT ;  /* 0x0000001e3b187248 */ /* 0x000fe40007fe0100 */
[----:B------:R-:W-:Y:S01]  /*dbf0*/  VIMNMX R64, PT, PT, R64, R29, !PT ;  /* 0x0000001d40407248 */ /* 0x000fe20007fe0100 */
[C---:B0-----:R-:W-:Y:S01]  /*dc00*/  IMAD.IADD R29, R20.reuse, 0x1, R19 ;  /* 0x00000001141d7824 */ /* 0x041fe200078e0213 */
[----:B------:R-:W-:Y:S02]  /*dc10*/  SEL R30, R17, R16, P3 ;  /* 0x00000010111e7207 */ /* 0x000fe40001800000 */
[----:B------:R-:W-:Y:S01]  /*dc20*/  ISETP.NE.AND P3, PT, R19, -0xb504, PT ;  /* 0xffff4afc1300780c */ /* 0x000fe20003f65270 */
[----:B------:R-:W-:Y:S01]  /*dc30*/  IMAD.IADD R33, R20, 0x1, R27 ;  /* 0x0000000114217824 */ /* 0x000fe200078e021b */
[----:B------:R-:W-:-:S02]  /*dc40*/  ISETP.GT.AND P0, PT, R26, R61, PT ;  /* 0x0000003d1a00720c */ /* 0x000fc40003f04270 */
[----:B------:R-:W-:Y:S02]  /*dc50*/  VIMNMX R18, PT, PT, R61, R26, !PT ;  /* 0x0000001a3d127248 */ /* 0x000fe40007fe0100 */
[C---:B------:R-:W-:Y:S02]  /*dc60*/  SEL R28, R17.reuse, R28, P4 ;  /* 0x0000001c111c7207 */ /* 0x040fe40002000000 */
[----:B------:R-:W-:Y:S02]  /*dc70*/  SEL R26, R17, R42, P6 ;  /* 0x0000002a111a7207 */ /* 0x000fe40003000000 */
[----:B------:R-:W-:Y:S02]  /*dc80*/  ISETP.GT.AND P5, PT, R39, R58, PT ;  /* 0x0000003a2700720c */ /* 0x000fe40003fa4270 */
[----:B------:R-:W-:Y:S02]  /*dc90*/  ISETP.NE.AND P4, PT, R27, -0xb504, PT ;  /* 0xffff4afc1b00780c */ /* 0x000fe40003f85270 */
[----:B------:R-:W-:-:S02]  /*dca0*/  ISETP.NE.AND P6, PT, R20, -0xb504, PT ;  /* 0xffff4afc1400780c */ /* 0x000fc40003fc5270 */
[----:B------:R-:W-:Y:S01]  /*dcb0*/  SEL R29, R29, 0xffff4afc, P3 ;  /* 0xffff4afc1d1d7807 */ /* 0x000fe20001800000 */
[----:B------:R-:W-:Y:S01]  /*dcc0*/  IMAD.IADD R34, R20, 0x1, R31 ;  /* 0x0000000114227824 */ /* 0x000fe200078e021f */
[----:B------:R-:W-:Y:S02]  /*dcd0*/  VIMNMX R54, PT, PT, R54, R43, !PT ;  /* 0x0000002b36367248 */ /* 0x000fe40007fe0100 */
[----:B------:R-:W-:Y:S02]  /*dce0*/  VIMNMX R62, PT, PT, R62, R51, !PT ;  /* 0x000000333e3e7248 */ /* 0x000fe40007fe0100 */
[----:B------:R-:W-:Y:S02]  /*dcf0*/  SEL R16, R17, R40, P5 ;  /* 0x0000002811107207 */ /* 0x000fe40002800000 */
[----:B------:R-:W-:Y:S02]  /*dd00*/  SEL R33, R33, 0xffff4afc, P4 ;  /* 0xffff4afc21217807 */ /* 0x000fe40002000000 */
[----:B------:R-:W-:Y:S01]  /*dd10*/  SEL R43, R29, 0xffff4afc, P6 ;  /* 0xffff4afc1d2b7807 */ /* 0x000fe20003000000 */
[----:B------:R-:W-:Y:S01]  /*dd20*/  IMAD.IADD R42, R20, 0x1, R35 ;  /* 0x00000001142a7824 */ /* 0x000fe200078e0223 */
[----:B------:R-:W-:-:S02]  /*dd30*/  ISETP.NE.AND P5, PT, R31, -0xb504, PT ;  /* 0xffff4afc1f00780c */ /* 0x000fc40003fa5270 */
[----:B------:R-:W-:Y:S01]  /*dd40*/  VIMNMX R48, PT, PT, R48, R41, !PT ;  /* 0x0000002930307248 */ /* 0x000fe20007fe0100 */
[----:B------:R-:W-:Y:S01]  /*dd50*/  VIADD R41, R2, 0x1f ;  /* 0x0000001f02297836 */ /* 0x000fe20000000000 */
[----:B------:R-:W-:Y:S02]  /*dd60*/  SEL R20, R17, R46, P0 ;  /* 0x0000002e11147207 */ /* 0x000fe40000000000 */
[----:B------:R-:W-:Y:S02]  /*dd70*/  VIMNMX R67, PT, PT, R67, R47, !PT ;  /* 0x0000002f43437248 */ /* 0x000fe40007fe0100 */
[----:B------:R-:W-:Y:S02]  /*dd80*/  SEL R40, R33, 0xffff4afc, P6 ;  /* 0xffff4afc21287807 */ /* 0x000fe40003000000 */
[----:B------:R-:W-:Y:S02]  /*dd90*/  ISETP.GT.AND P0, PT, R43, R62, PT ;  /* 0x0000003e2b00720c */ /* 0x000fe40003f04270 */
[----:B------:R-:W-:-:S02]  /*dda0*/  SEL R34, R34, 0xffff4afc, P5 ;  /* 0xffff4afc22227807 */ /* 0x000fc40002800000 */
[----:B------:R-:W-:Y:S02]  /*ddb0*/  VIMNMX R58, PT, PT, R58, R39, !PT ;  /* 0x000000273a3a7248 */ /* 0x000fe40007fe0100 */
[----:B------:R-:W-:Y:S02]  /*ddc0*/  SEL R60, R17, R60, P1 ;  /* 0x0000003c113c7207 */ /* 0x000fe40000800000 */
[----:B------:R-:W-:Y:S02]  /*ddd0*/  ISETP.GT.AND P1, PT, R40, R67, PT ;  /* 0x000000432800720c */ /* 0x000fe40003f24270 */
[----:B------:R-:W-:Y:S02]  /*dde0*/  SEL R39, R41, R50, P0 ;  /* 0x0000003229277207 */ /* 0x000fe40000000000 */
[----:B------:R-:W-:Y:S02]  /*ddf0*/  VIMNMX R49, PT, PT, R57, R49, !PT ;  /* 0x0000003139317248 */ /* 0x000fe40007fe0100 */
[----:B------:R-:W-:-:S02]  /*de00*/  SEL R34, R34, 0xffff4afc, P6 ;  /* 0xffff4afc22227807 */ /* 0x000fc40003000000 */
[----:B------:R-:W-:Y:S02]  /*de10*/  ISETP.NE.AND P0, PT, R35, -0xb504, PT ;  /* 0xffff4afc2300780c */ /* 0x000fe40003f05270 */
[----:B------:R-:W-:Y:S01]  /*de20*/  VIMNMX R69, PT, PT, R69, R45, !PT ;  /* 0x0000002d45457248 */ /* 0x000fe20007fe0100 */
[----:B------:R-:W-:Y:S01]  /*de30*/  IMAD.IADD R45, R21, 0x1, R19 ;  /* 0x00000001152d7824 */ /* 0x000fe200078e0213 */
[----:B------:R-:W-:Y:S02]  /*de40*/  SEL R77, R41, R52, P1 ;  /* 0x00000034294d7207 */ /* 0x000fe40000800000 */
[----:B------:R-:W-:Y:S02]  /*de50*/  ISETP.GT.AND P1, PT, R34, R49, PT ;  /* 0x000000312200720c */ /* 0x000fe40003f24270 */
[----:B------:R-:W-:Y:S01]  /*de60*/  SEL R42, R42, 0xffff4afc, P0 ;  /* 0xffff4afc2a2a7807 */ /* 0x000fe20000000000 */
[----:B------:R-:W-:Y:S01]  /*de70*/  IMAD.IADD R46, R21, 0x1, R27 ;  /* 0x00000001152e7824 */ /* 0x000fe200078e021b */
[----:B------:R-:W-:-:S02]  /*de80*/  SEL R61, R41, R36, P1 ;  /* 0x00000024293d7207 */ /* 0x000fc40000800000 */
[----:B------:R-:W-:Y:S02]  /*de90*/  SEL R42, R42, 0xffff4afc, P6 ;  /* 0xffff4afc2a2a7807 */ /* 0x000fe40003000000 */
[----:B------:R-:W-:Y:S02]  /*dea0*/  ISETP.NE.AND P1, PT, R21, -0xb504, PT ;  /* 0xffff4afc1500780c */ /* 0x000fe40003f25270 */
[----:B------:R-:W-:Y:S02]  /*deb0*/  SEL R36, R45, 0xffff4afc, P3 ;  /* 0xffff4afc2d247807 */ /* 0x000fe40001800000 */
[----:B------:R-:W-:Y:S01]  /*dec0*/  ISETP.GT.AND P6, PT, R42, R25, PT ;  /* 0x000000192a00720c */ /* 0x000fe20003fc4270 */
        /* <DEDUP_REMOVED lines=13> */
[----:B------:R-:W-:Y:S01]  /*dfa0*/  SEL R55, R41, R74, P6 ;  /* 0x0000004a29377207 */ /* 0x000fe20003000000 */
[--C-:B------:R-:W-:Y:S01]  /*dfb0*/  IMAD.IADD R29, R22, 0x1, R19.reuse ;  /* 0x00000001161d7824 */ /* 0x100fe200078e0213 */
[----:B------:R-:W-:Y:S01]  /*dfc0*/  ISETP.GT.AND P6, PT, R47, R48, PT ;  /* 0x000000302f00720c */ /* 0x000fe20003fc4270 */
[----:B------:R-:W-:Y:S01]  /*dfd0*/  IMAD.IADD R33, R23, 0x1, R19 ;  /* 0x0000000117217824 */ /* 0x000fe200078e0213 */
[----:B------:R-:W-:Y:S01]  /*dfe0*/  SEL R51, R46, 0xffff4afc, P1 ;  /* 0xffff4afc2e337807 */ /* 0x000fe20000800000 */
[C---:B------:R-:W-:Y:S01]  /*dff0*/  IMAD.IADD R19, R22.reuse, 0x1, R27 ;  /* 0x0000000116137824 */ /* 0x040fe200078e021b */
[C---:B------:R-:W-:Y:S01]  /*e000*/  ISETP.NE.AND P1, PT, R22.reuse, -0xb504, PT ;  /* 0xffff4afc1600780c */ /* 0x040fe20003f25270 */
[----:B------:R-:W-:Y:S01]  /*e010*/  IMAD.IADD R22, R22, 0x1, R35 ;  /* 0x0000000116167824 */ /* 0x000fe200078e0223 */
[----:B------:R-:W-:Y:S01]  /*e020*/  SEL R59, R41, R38, P6 ;  /* 0x00000026293b7207 */ /* 0x000fe20003000000 */
[----:B------:R-:W-:Y:S01]  /*e030*/  IMAD.IADD R27, R23, 0x1, R27 ;  /* 0x00000001171b7824 */ /* 0x000fe200078e021b */
[----:B------:R-:W-:Y:S01]  /*e040*/  SEL R21, R21, 0xffff4afc, P5 ;  /* 0xffff4afc15157807 */ /* 0x000fe20002800000 */
[C---:B------:R-:W-:Y:S01]  /*e050*/  IMAD.IADD R31, R23.reuse, 0x1, R31 ;  /* 0x00000001171f7824 */ /* 0x040fe200078e021f */
[C---:B------:R-:W-:Y:S01]  /*e060*/  ISETP.NE.AND P6, PT, R23.reuse, -0xb504, PT ;  /* 0xffff4afc1700780c */ /* 0x040fe20003fc5270 */
[----:B------:R-:W-:Y:S01]  /*e070*/  IMAD.IADD R23, R23, 0x1, R35 ;  /* 0x0000000117177824 */ /* 0x000fe200078e0223 */
[----:B------:R-:W-:-:S02]  /*e080*/  SEL R29, R29, 0xffff4afc, P3 ;  /* 0xffff4afc1d1d7807 */ /* 0x000fc40001800000 */
[----:B------:R-:W-:Y:S02]  /*e090*/  VIMNMX R44, PT, PT, R25, R42, !PT ;  /* 0x0000002a192c7248 */ /* 0x000fe40007fe0100 */
[----:B------:R-:W-:Y:S02]  /*e0a0*/  SEL R21, R21, 0xffff4afc, P1 ;  /* 0xffff4afc15157807 */ /* 0x000fe40000800000 */
[----:B------:R-:W-:Y:S02]  /*e0b0*/  SEL R19, R19, 0xffff4afc, P4 ;  /* 0xffff4afc13137807 */ /* 0x000fe40002000000 */
[----:B------:R-:W-:Y:S02]  /*e0c0*/  SEL R25, R22, 0xffff4afc, P0 ;  /* 0xffff4afc16197807 */ /* 0x000fe40000000000 */
[----:B------:R-:W-:Y:S01]  /*e0d0*/  SEL R29, R29, 0xffff4afc, P1 ;  /* 0xffff4afc1d1d7807 */ /* 0x000fe20000800000 */
[----:B------:R-:W-:Y:S01]  /*e0e0*/  VIADD R2, R2, 0x20 ;  /* 0x0000002002027836 */ /* 0x000fe20000000000 */
[----:B------:R-:W-:-:S02]  /*e0f0*/  SEL R31, R31, 0xffff4afc, P5 ;  /* 0xffff4afc1f1f7807 */ /* 0x000fc40002800000 */
[----:B------:R-:W-:Y:S02]  /*e100*/  SEL R23, R23, 0xffff4afc, P0 ;  /* 0xffff4afc17177807 */ /* 0x000fe40000000000 */
[----:B------:R-:W-:Y:S02]  /*e110*/  ISETP.GT.AND P5, PT, R21, R56, PT ;  /* 0x000000381500720c */ /* 0x000fe40003fa4270 */
[----:B------:R-:W-:Y:S02]  /*e120*/  SEL R22, R19, 0xffff4afc, P1 ;  /* 0xffff4afc13167807 */ /* 0x000fe40000800000 */
[----:B------:R-:W-:Y:S02]  /*e130*/  SEL R25, R25, 0xffff4afc, P1 ;  /* 0xffff4afc19197807 */ /* 0x000fe40000800000 */
[----:B------:R-:W-:Y:S02]  /*e140*/  ISETP.GT.AND P1, PT, R29, R68, PT ;  /* 0x000000441d00720c */ /* 0x000fe40003f24270 */
[----:B------:R-:W-:-:S02]  /*e150*/  SEL R23, R23, 0xffff4afc, P6 ;  /* 0xffff4afc17177807 */ /* 0x000fc40003000000 */
[C---:B------:R-:W-:Y:S02]  /*e160*/  SEL R53, R41.reuse, R28, P5 ;  /* 0x0000001c29357207 */ /* 0x040fe40002800000 */
[----:B------:R-:W-:Y:S02]  /*e170*/  ISETP.GE.AND P5, PT, R2, UR13, PT ;  /* 0x0000000d02007c0c */ /* 0x000fe4000bfa6270 */
[----:B------:R-:W-:Y:S02]  /*e180*/  SEL R73, R41, R76, P1 ;  /* 0x0000004c29497207 */ /* 0x000fe40000800000 */
[----:B------:R-:W-:Y:S02]  /*e190*/  SEL R33, R33, 0xffff4afc, P3 ;  /* 0xffff4afc21217807 */ /* 0x000fe40001800000 */
[----:B------:R-:W-:Y:S02]  /*e1a0*/  SEL R27, R27, 0xffff4afc, P4 ;  /* 0xffff4afc1b1b7807 */ /* 0x000fe40002000000 */
[----:B------:R-:W-:-:S02]  /*e1b0*/  ISETP.GT.AND P1, PT, R23, R64, PT ;  /* 0x000000401700720c */ /* 0x000fc40003f24270 */
[----:B------:R-:W-:Y:S02]  /*e1c0*/  ISETP.GT.AND P3, PT, R51, R54, PT ;  /* 0x000000363300720c */ /* 0x000fe40003f64270 */
[----:B------:R-:W-:Y:S02]  /*e1d0*/  ISETP.GT.AND P4, PT, R22, R37, PT ;  /* 0x000000251600720c */ /* 0x000fe40003f84270 */
[----:B------:R-:W-:Y:S02]  /*e1e0*/  SEL R33, R33, 0xffff4afc, P6 ;  /* 0xffff4afc21217807 */ /* 0x000fe40003000000 */
[----:B------:R-:W-:Y:S02]  /*e1f0*/  SEL R27, R27, 0xffff4afc, P6 ;  /* 0xffff4afc1b1b7807 */ /* 0x000fe40003000000 */
[----:B------:R-:W-:Y:S02]  /*e200*/  SEL R31, R31, 0xffff4afc, P6 ;  /* 0xffff4afc1f1f7807 */ /* 0x000fe40003000000 */
        /* <DEDUP_REMOVED lines=10> */
[----:B------:R-:W-:Y:S02]  /*e2b0*/  VIMNMX R67, PT, PT, R67, R40, !PT ;  /* 0x0000002843437248 */ /* 0x000fe40007fe0100 */
[----:B------:R-:W-:Y:S02]  /*e2c0*/  VIMNMX R69, PT, PT, R69, R36, !PT ;  /* 0x0000002445457248 */ /* 0x000fe40007fe0100 */
[----:B------:R-:W-:-:S02]  /*e2d0*/  SEL R47, R41, R16, P0 ;  /* 0x00000010292f7207 */ /* 0x000fc40000000000 */
[C---:B------:R-:W-:Y:S02]  /*e2e0*/  SEL R51, R41.reuse, R26, P3 ;  /* 0x0000001a29337207 */ /* 0x040fe40001800000 */
[C---:B------:R-:W-:Y:S02]  /*e2f0*/  SEL R45, R41.reuse, R20, P6 ;  /* 0x00000014292d7207 */ /* 0x040fe40003000000 */
[----:B------:R-:W-:Y:S02]  /*e300*/  SEL R43, R41, R60, P4 ;  /* 0x0000003c292b7207 */ /* 0x000fe40002000000 */
[----:B------:R-:W-:Y:S02]  /*e310*/  VIMNMX R49, PT, PT, R49, R34, !PT ;  /* 0x0000002231317248 */ /* 0x000fe40007fe0100 */
[----:B------:R-:W-:Y:S02]  /*e320*/  VIMNMX R68, PT, PT, R68, R29, !PT ;  /* 0x0000001d44447248 */ /* 0x000fe40007fe0100 */
[----:B------:R-:W-:-:S02]  /*e330*/  VIMNMX R37, PT, PT, R37, R22, !PT ;  /* 0x0000001625257248 */ /* 0x000fc40007fe0100 */
[----:B------:R-:W-:Y:S02]  /*e340*/  VIMNMX R56, PT, PT, R56, R21, !PT ;  /* 0x0000001538387248 */ /* 0x000fe40007fe0100 */
[----:B------:R-:W-:Y:S02]  /*e350*/  VIMNMX R58, PT, PT, R58, R25, !PT ;  /* 0x000000193a3a7248 */ /* 0x000fe40007fe0100 */
[----:B------:R-:W-:Y:S02]  /*e360*/  VIMNMX R70, PT, PT, R70, R33, !PT ;  /* 0x0000002146467248 */ /* 0x000fe40007fe0100 */
[----:B------:R-:W-:Y:S02]  /*e370*/  VIMNMX R36, PT, PT, R18, R27, !PT ;  /* 0x0000001b12247248 */ /* 0x000fe40007fe0100 */
[----:B------:R-:W-:Y:S02]  /*e380*/  VIMNMX R46, PT, PT, R24, R31, !PT ;  /* 0x0000001f182e7248 */ /* 0x000fe40007fe0100 */
[----:B------:R-:W-:-:S02]  /*e390*/  VIMNMX R40, PT, PT, R64, R23, !PT ;  /* 0x0000001740287248 */ /* 0x000fc40007fe0100 */
[----:B------:R-:W-:Y:S01]  /*e3a0*/  @!P1 SEL R41, R17, R63, P2 ;  /* 0x0000003f11299207 */ /* 0x000fe20001000000 */
[----:B------:R-:W-:Y:S06]  /*e3b0*/  BAR.SYNC.DEFER_BLOCKING 0x0 ;  /* 0x0000000000007b1d */ /* 0x000fec0000010000 */
[----:B------:R-:W-:Y:S05]  /*e3c0*/  @!P5 BRA `(.L_x_229) ;  /* 0xffffff200088d947 */ /* 0x000fea000383ffff */
.L_x_228:
        /* <DEDUP_REMOVED lines=65> */
.L_x_231:
[----:B------:R-:W-:Y:S05]  /*e7e0*/  BSYNC.RECONVERGENT B0 ;  /* 0x0000000000007941 */ /* 0x000fea0003800200 */
.L_x_230:
        /* <DEDUP_REMOVED lines=16> */
.L_x_233:
[----:B------:R-:W-:Y:S05]  /*e8f0*/  BSYNC.RECONVERGENT B0 ;  /* 0x0000000000007941 */ /* 0x000fea0003800200 */
.L_x_232:
        /* <DEDUP_REMOVED lines=16> */
.L_x_235:
[----:B------:R-:W-:Y:S05]  /*ea00*/  BSYNC.RECONVERGENT B0 ;  /* 0x0000000000007941 */ /* 0x000fea0003800200 */
.L_x_234:
        /* <DEDUP_REMOVED lines=17> */
.L_x_237:
[----:B------:R-:W-:Y:S05]  /*eb20*/  BSYNC.RECONVERGENT B0 ;  /* 0x0000000000007941 */ /* 0x000fea0003800200 */
.L_x_236:
        /* <DEDUP_REMOVED lines=16> */
.L_x_239:
[----:B------:R-:W-:Y:S05]  /*ec30*/  BSYNC.RECONVERGENT B0 ;  /* 0x0000000000007941 */ /* 0x000fea0003800200 */
.L_x_238:
        /* <DEDUP_REMOVED lines=16> */
.L_x_241:
[----:B------:R-:W-:Y:S05]  /*ed40*/  BSYNC.RECONVERGENT B0 ;  /* 0x0000000000007941 */ /* 0x000fea0003800200 */
.L_x_240:
        /* <DEDUP_REMOVED lines=16> */
.L_x_243:
[----:B------:R-:W-:Y:S05]  /*ee50*/  BSYNC.RECONVERGENT B0 ;  /* 0x0000000000007941 */ /* 0x000fea0003800200 */
.L_x_242:
        /* <DEDUP_REMOVED lines=17> */
.L_x_245:
[----:B------:R-:W-:Y:S05]  /*ef70*/  BSYNC.RECONVERGENT B0 ;  /* 0x0000000000007941 */ /* 0x000fea0003800200 */
.L_x_244:
        /* <DEDUP_REMOVED lines=16> */
.L_x_247:
[----:B------:R-:W-:Y:S05]  /*f080*/  BSYNC.RECONVERGENT B0 ;  /* 0x0000000000007941 */ /* 0x000fea0003800200 */
.L_x_246:
        /* <DEDUP_REMOVED lines=16> */
.L_x_249:
[----:B------:R-:W-:Y:S05]  /*f190*/  BSYNC.RECONVERGENT B0 ;  /* 0x0000000000007941 */ /* 0x000fea0003800200 */
.L_x_248:
        /* <DEDUP_REMOVED lines=16> */
.L_x_251:
[----:B------:R-:W-:Y:S05]  /*f2a0*/  BSYNC.RECONVERGENT B0 ;  /* 0x0000000000007941 */ /* 0x000fea0003800200 */
.L_x_250:
        /* <DEDUP_REMOVED lines=16> */
.L_x_252:
        /* <DEDUP_REMOVED lines=13> */
.L_x_451:


//--------------------- .text.tropical_maxmul_i64_nn --------------------------
	.section	.text.tropical_maxmul_i64_nn,"ax",@progbits
	.align	128
        .global         tropical_maxmul_i64_nn
        .type           tropical_maxmul_i64_nn,@function
        .size           tropical_maxmul_i64_nn,(.L_x_452 - tropical_maxmul_i64_nn)
        .other          tropical_maxmul_i64_nn,@"STO_CUDA_ENTRY STV_DEFAULT"
tropical_maxmul_i64_nn:
.text.tropical_maxmul_i64_nn:
[----:B------:R-:W-:Y:S01]  /*0000*/  LDC R1, c[0x0][0x37c] ;  /* 0x0000df00ff017b82 */ /* 0x000fe20000000800 */
[----:B------:R-:W0:Y:S07]  /*0010*/  LDCU UR9, c[0x0][0x398] ;  /* 0x00007300ff0977ac */ /* 0x000e2e0008000800 */
[----:B------:R-:W1:Y:S01]  /*0020*/  S2UR UR7, SR_CTAID.X ;  /* 0x00000000000779c3 */ /* 0x000e620000002500 */
[----:B------:R-:W2:Y:S01]  /*0030*/  S2R R11, SR_TID.Y ;  /* 0x00000000000b7919 */ /* 0x000ea20000002200 */
[----:B------:R-:W-:Y:S01]  /*0040*/  CS2R R72, SRZ ;  /* 0x0000000000487805 */ /* 0x000fe2000001ff00 */
[----:B------:R-:W3:Y:S01]  /*0050*/  LDCU.64 UR10, c[0x0][0x358] ;  /* 0x00006b00ff0a77ac */ /* 0x000ee20008000a00 */
[----:B------:R-:W-:-:S02]  /*0060*/  CS2R R74, SRZ ;  /* 0x00000000004a7805 */ /* 0x000fc4000001ff00 */
[----:B------:R-:W-:Y:S01]  /*0070*/  CS2R R68, SRZ ;  /* 0x0000000000447805 */ /* 0x000fe2000001ff00 */
[----:B------:R-:W-:Y:S01]  /*0080*/  IMAD.MOV.U32 R28, RZ, RZ, RZ ;  /* 0x000000ffff1c7224 */ /* 0x000fe200078e00ff */
[----:B------:R-:W-:Y:S01]  /*0090*/  CS2R R20, SRZ ;  /* 0x0000000000147805 */ /* 0x000fe2000001ff00 */
[----:B------:R-:W4:Y:S01]  /*00a0*/  LDC R16, c[0x0][0x3a0] ;  /* 0x0000e800ff107b82 */ /* 0x000f220000000800 */
[----:B------:R-:W-:Y:S02]  /*00b0*/  CS2R R52, SRZ ;  /* 0x0000000000347805 */ /* 0x000fe4000001ff00 */
[----:B------:R-:W-:Y:S02]  /*00c0*/  CS2R R50, SRZ ;  /* 0x0000000000327805 */ /* 0x000fe4000001ff00 */
[----:B------:R-:W-:Y:S02]  /*00d0*/  CS2R R22, SRZ ;  /* 0x0000000000167805 */ /* 0x000fe4000001ff00 */
[----:B------:R-:W-:-:S02]  /*00e0*/  CS2R R56, SRZ ;  /* 0x0000000000387805 */ /* 0x000fc4000001ff00 */
[----:B------:R-:W-:Y:S02]  /*00f0*/  CS2R R58, SRZ ;  /* 0x00000000003a7805 */ /* 0x000fe4000001ff00 */
[----:B------:R-:W-:Y:S02]  /*0100*/  CS2R R54, SRZ ;  /* 0x0000000000367805 */ /* 0x000fe4000001ff00 */
[----:B------:R-:W-:Y:S01]  /*0110*/  CS2R R70, SRZ ;  /* 0x0000000000467805 */ /* 0x000fe2000001ff00 */
[----:B------:R-:W-:Y:S01]  /*0120*/  IMAD.MOV.U32 R61, RZ, RZ, RZ ;  /* 0x000000ffff3d7224 */ /* 0x000fe200078e00ff */
[----:B0-----:R-:W-:Y:S01]  /*0130*/  UIADD3 UR4, UPT, UPT, UR9, 0x1f, URZ ;  /* 0x0000001f09047890 */ /* 0x001fe2000fffe0ff */
[----:B------:R-:W-:Y:S01]  /*0140*/  IMAD.MOV.U32 R65, RZ, RZ, RZ ;  /* 0x000000ffff417224 */ /* 0x000fe200078e00ff */
[----:B------:R-:W-:Y:S01]  /*0150*/  CS2R R42, SRZ ;  /* 0x00000000002a7805 */ /* 0x000fe2000001ff00 */
[----:B------:R-:W-:Y:S01]  /*0160*/  IMAD.MOV.U32 R46, RZ, RZ, RZ ;  /* 0x000000ffff2e7224 */ /* 0x000fe200078e00ff */
[----:B------:R-:W-:Y:S01]  /*0170*/  USHF.R.S32.HI UR5, URZ, 0x1f, UR4 ;  /* 0x0000001fff057899 */ /* 0x000fe20008011404 */
[----:B------:R-:W-:-:S02]  /*0180*/  IMAD.MOV.U32 R45, RZ, RZ, RZ ;  /* 0x000000ffff2d7224 */ /* 0x000fc400078e00ff */
[----:B------:R-:W-:Y:S01]  /*0190*/  IMAD.MOV.U32 R62, RZ, RZ, RZ ;  /* 0x000000ffff3e7224 */ /* 0x000fe200078e00ff */
[----:B------:R-:W-:Y:S01]  /*01a0*/  ULEA.HI UR5, UR5, UR4, URZ, 0x5 ;  /* 0x0000000405057291 */ /* 0x000fe2000f8f28ff */
[----:B------:R-:W-:Y:S02]  /*01b0*/  IMAD.MOV.U32 R66, RZ, RZ, RZ ;  /* 0x000000ffff427224 */ /* 0x000fe400078e00ff */
[----:B------:R-:W-:Y:S01]  /*01c0*/  UMOV UR4, URZ ;  /* 0x000000ff00047c82 */ /* 0x000fe20008000000 */
[----:B------:R-:W-:Y:S01]  /*01d0*/  USHF.R.S32.HI UR6, URZ, 0x5, UR5 ;  /* 0x00000005ff067899 */ /* 0x000fe20008011405 */
[----:B------:R-:W-:Y:S01]  /*01e0*/  IMAD.MOV.U32 R49, RZ, RZ, RZ ;  /* 0x000000ffff317224 */ /* 0x000fe200078e00ff */
[----:B----4-:R-:W-:Y:S02]  /*01f0*/  ISETP.GE.AND P0, PT, R16, 0x1, PT ;  /* 0x000000011000780c */ /* 0x010fe40003f06270 */
[----:B------:R-:W-:Y:S02]  /*0200*/  UIADD3 UR8, UPT, UPT, URZ, -UR6, URZ ;  /* 0x80000006ff087290 */ /* 0x000fe4000fffe0ff */
        /* <DEDUP_REMOVED lines=26> */
[----:B------:R-:W-:Y:S02]  /*03b0*/  CS2R R72, SRZ ;  /* 0x0000000000487805 */ /* 0x000fe4000001ff00 */
[----:B------:R-:W-:Y:S01]  /*03c0*/  SHF.R.U32.HI R14, RZ, 0x4, R4 ;  /* 0x00000004ff0e7819 */ /* 0x000fe20000011604 */
[----:B------:R-:W1:Y:S01]  /*03d0*/  LDCU UR13, c[0x0][0x3a0] ;  /* 0x00007400ff0d77ac */ /* 0x000e620008000800 */
[C---:B------:R-:W-:Y:S02]  /*03e0*/  LOP3.LUT R15, R4.reuse, 0xf, RZ, 0xc0, !PT ;  /* 0x0000000f040f7812 */ /* 0x040fe400078ec0ff */
[----:B------:R-:W-:Y:S01]  /*03f0*/  LEA.HI R2, R4, 0x8, RZ, 0x1b ;  /* 0x0000000804027811 */ /* 0x000fe200078fd8ff */
[----:B------:R-:W-:Y:S01]  /*0400*/  IMAD R14, R3, 0x20, R14 ;  /* 0x00000020030e7824 */ /* 0x000fe200078e020e */
[----:B------:R-:W-:Y:S01]  /*0410*/  LOP3.LUT R7, R15, 0x3ff0, R4, 0xf8, !PT ;  /* 0x00003ff00f077812 */ /* 0x000fe200078ef804 */
[----:B------:R-:W2:Y:S02]  /*0420*/  LDCU UR9, c[0x0][0x398] ;  /* 0x00007300ff0977ac */ /* 0x000ea40008000800 */
[----:B------:R-:W-:Y:S01]  /*0430*/  IMAD R3, R14, R16, RZ ;  /* 0x000000100e037224 */ /* 0x000fe200078e02ff */
[----:B------:R-:W3:Y:S03]  /*0440*/  LDCU UR12, c[0x0][0x39c] ;  /* 0x00007380ff0c77ac */ /* 0x000ee60008000800 */
[----:B------:R-:W-:-:S02]  /*0450*/  IMAD R5, R16, 0x10, R3 ;  /* 0x0000001010057824 */ /* 0x000fc400078e0203 */
[C---:B------:R-:W-:Y:S02]  /*0460*/  IMAD R8, R16.reuse, 0x8, R3 ;  /* 0x0000000810087824 */ /* 0x040fe400078e0203 */
[C---:B------:R-:W-:Y:S01]  /*0470*/  IMAD R9, R16.reuse, 0x8, R5 ;  /* 0x0000000810097824 */ /* 0x040fe200078e0205 */
[----:B0-----:R-:W-:Y:S01]  /*0480*/  ULEA UR4, UR8, UR4, 0x18 ;  /* 0x0000000408047291 */ /* 0x001fe2000f8ec0ff */
[----:B------:R-:W-:Y:S01]  /*0490*/  IMAD R12, R16, 0x4, R8 ;  /* 0x00000004100c7824 */ /* 0x000fe200078e0208 */
[----:B------:R-:W-:-:S04]  /*04a0*/  ULEA UR7, UR8, UR7, 0x18 ;  /* 0x0000000708077291 */ /* 0x000fc8000f8ec0ff */
[----:B------:R-:W-:Y:S01]  /*04b0*/  LEA R13, R4, UR4, 0x3 ;  /* 0x00000004040d7c11 */ /* 0x000fe2000f8e18ff */
[C---:B------:R-:W-:Y:S01]  /*04c0*/  IMAD R4, R16.reuse, 0x4, R9 ;  /* 0x0000000410047824 */ /* 0x040fe200078e0209 */
[----:B------:R-:W-:Y:S01]  /*04d0*/  LEA R10, R11, UR7, 0x9 ;  /* 0x000000070b0a7c11 */ /* 0x000fe2000f8e48ff */
[----:B------:R-:W-:Y:S01]  /*04e0*/  IMAD R11, R16, 0x4, R3 ;  /* 0x00000004100b7824 */ /* 0x000fe200078e0203 */
[----:B------:R-:W-:Y:S01]  /*04f0*/  LEA R6, R0, UR4, 0x5 ;  /* 0x0000000400067c11 */ /* 0x000fe2000f8e28ff */
[----:B------:R-:W-:Y:S01]  /*0500*/  UMOV UR4, URZ ;  /* 0x000000ff00047c82 */ /* 0x000fe20008000000 */
[----:B------:R-:W-:Y:S01]  /*0510*/  LEA R7, R7, UR7, 0x3 ;  /* 0x0000000707077c11 */ /* 0x000fe2000f8e18ff */
[----:B-123--:R-:W-:-:S06]  /*0520*/  UMOV UR7, 0x8 ;  /* 0x0000000800077882 */ /* 0x00efcc0000000000 */
.L_x_254:
[----:B------:R-:W0:Y:S01]  /*0530*/  S2R R39, SR_TID.Y ;  /* 0x0000000000277919 */ /* 0x000e220000002200 */
[----:B------:R-:W-:Y:S01]  /*0540*/  IMAD.U32 R17, RZ, RZ, UR6 ;  /* 0x00000006ff117e24 */ /* 0x000fe2000f8e00ff */
[----:B------:R-:W-:Y:S01]  /*0550*/  CS2R R26, SRZ ;  /* 0x00000000001a7805 */ /* 0x000fe2000001ff00 */
[----:B------:R-:W-:-:S05]  /*0560*/  VIADD R16, R2, 0xfffffff8 ;  /* 0xfffffff802107836 */ /* 0x000fca0000000000 */
[----:B------:R-:W-:Y:S01]  /*0570*/  ISETP.GE.AND P0, PT, R16, UR13, PT ;  /* 0x0000000d10007c0c */ /* 0x000fe2000bf06270 */
[----:B------:R-:W-:Y:S02]  /*0580*/  VIADD R16, R2, 0xfffffffa ;  /* 0xfffffffa02107836 */ /* 0x000fe40000000000 */
[----:B0-----:R-:W-:-:S05]  /*0590*/  IMAD R39, R39, 0x8, R0 ;  /* 0x0000000827277824 */ /* 0x001fca00078e0200 */
[C---:B------:R-:W-:Y:S02]  /*05a0*/  LOP3.LUT R38, R39.reuse, 0x1f, RZ, 0xc0, !PT ;  /* 0x0000001f27267812 */ /* 0x040fe400078ec0ff */
[----:B------:R-:W-:-:S03]  /*05b0*/  LEA.HI R29, R39, UR4, RZ, 0x1b ;  /* 0x00000004271d7c11 */ /* 0x000fc6000f8fd8ff */
[----:B------:R-:W-:Y:S02]  /*05c0*/  IMAD R38, R17, 0x20, R38 ;  /* 0x0000002011267824 */ /* 0x000fe400078e0226 */
[----:B------:R-:W-:-:S03]  /*05d0*/  VIADD R17, R2, 0xfffffffc ;  /* 0xfffffffc02117836 */ /* 0x000fc60000000000 */
[C---:B------:R-:W-:Y:S02]  /*05e0*/  ISETP.LT.AND P0, PT, R38.reuse, UR9, !P0 ;  /* 0x0000000926007c0c */ /* 0x040fe4000c701270 */
[----:B------:R-:W-:-:S04]  /*05f0*/  ISETP.GE.AND P1, PT, R38, UR9, PT ;  /* 0x0000000926007c0c */ /* 0x000fc8000bf26270 */
[----:B------:R-:W-:Y:S01]  /*0600*/  ISETP.GE.OR P2, PT, R16, UR13, P1 ;  /* 0x0000000d10007c0c */ /* 0x000fe20008f46670 */
[----:B------:R-:W-:Y:S01]  /*0610*/  VIADD R16, R2, 0xfffffffe ;  /* 0xfffffffe02107836 */ /* 0x000fe20000000000 */
[----:B------:R-:W-:-:S04]  /*0620*/  ISETP.GE.OR P3, PT, R17, UR13, P1 ;  /* 0x0000000d11007c0c */ /* 0x000fc80008f66670 */
[----:B------:R-:W-:Y:S01]  /*0630*/  ISETP.GE.OR P4, PT, R16, UR13, P1 ;  /* 0x0000000d10007c0c */ /* 0x000fe20008f86670 */
[----:B------:R-:W0:Y:S01]  /*0640*/  @P0 LDC.64 R34, c[0x0][0x380] ;  /* 0x0000e000ff220b82 */ /* 0x000e220000000a00 */
[----:B------:R-:W-:-:S07]  /*0650*/  @P0 IMAD R17, R29, UR9, R38 ;  /* 0x000000091d110c24 */ /* 0x000fce000f8e0226 */
[----:B------:R-:W1:Y:S08]  /*0660*/  @!P2 LDC.64 R30, c[0x0][0x380] ;  /* 0x0000e000ff1eab82 */ /* 0x000e700000000a00 */
[----:B------:R-:W2:Y:S01]  /*0670*/  @!P3 LDC.64 R32, c[0x0][0x380] ;  /* 0x0000e000ff20bb82 */ /* 0x000ea20000000a00 */
[----:B0-----:R-:W-:-:S07]  /*0680*/  @P0 IMAD.WIDE R34, R17, 0x8, R34 ;  /* 0x0000000811220825 */ /* 0x001fce00078e0222 */
[----:B------:R-:W0:Y:S01]  /*0690*/  @!P4 LDC.64 R24, c[0x0][0x380] ;  /* 0x0000e000ff18cb82 */ /* 0x000e220000000a00 */
[----:B------:R3:W4:Y:S01]  /*06a0*/  @P0 LDG.E.64.CONSTANT R26, desc[UR10][R34.64] ;  /* 0x0000000a221a0981 */ /* 0x000722000c1e9b00 */
[C---:B------:R-:W-:Y:S02]  /*06b0*/  @!P2 VIADD R17, R29.reuse, 0x2 ;  /* 0x000000021d11a836 */ /* 0x040fe40000000000 */
[----:B------:R-:W-:Y:S02]  /*06c0*/  @!P3 VIADD R19, R29, 0x4 ;  /* 0x000000041d13b836 */ /* 0x000fe40000000000 */
[--C-:B------:R-:W-:Y:S02]  /*06d0*/  @!P2 IMAD R17, R17, UR9, R38.reuse ;  /* 0x000000091111ac24 */ /* 0x100fe4000f8e0226 */
[----:B------:R-:W-:Y:S02]  /*06e0*/  @!P3 IMAD R19, R19, UR9, R38 ;  /* 0x000000091313bc24 */ /* 0x000fe4000f8e0226 */
[----:B-1----:R-:W-:Y:S01]  /*06f0*/  @!P2 IMAD.WIDE R30, R17, 0x8, R30 ;  /* 0x00000008111ea825 */ /* 0x002fe200078e021e */
[----:B------:R-:W-:-:S03]  /*0700*/  CS2R R16, SRZ ;  /* 0x0000000000107805 */ /* 0x000fc6000001ff00 */
[----:B--2---:R-:W-:Y:S01]  /*0710*/  @!P3 IMAD.WIDE R32, R19, 0x8, R32 ;  /* 0x000000081320b825 */ /* 0x004fe200078e0220 */
[----:B------:R-:W-:Y:S02]  /*0720*/  CS2R R82, SRZ ;  /* 0x0000000000527805 */ /* 0x000fe4000001ff00 */
[----:B------:R-:W-:Y:S01]  /*0730*/  CS2R R18, SRZ ;  /* 0x0000000000127805 */ /* 0x000fe2000001ff00 */
[----:B------:R-:W-:Y:S01]  /*0740*/  @!P4 VIADD R37, R29, 0x6 ;  /* 0x000000061d25c836 */ /* 0x000fe20000000000 */
[----:B------:R1:W2:Y:S03]  /*0750*/  @!P3 LDG.E.64.CONSTANT R16, desc[UR10][R32.64] ;  /* 0x0000000a2010b981 */ /* 0x0002a6000c1e9b00 */
[----:B---3--:R-:W-:Y:S01]  /*0760*/  @!P4 IMAD R35, R37, UR9, R38 ;  /* 0x000000092523cc24 */ /* 0x008fe2000f8e0226 */
[----:B------:R3:W5:Y:S03]  /*0770*/  @!P2 LDG.E.64.CONSTANT R18, desc[UR10][R30.64] ;  /* 0x0000000a1e12a981 */ /* 0x000766000c1e9b00 */
[----:B0-----:R-:W-:-:S05]  /*0780*/  @!P4 IMAD.WIDE R34, R35, 0x8, R24 ;  /* 0x000000082322c825 */ /* 0x001fca00078e0218 */
[----:B------:R0:W5:Y:S01]  /*0790*/  @!P4 LDG.E.64.CONSTANT R82, desc[UR10][R34.64] ;  /* 0x0000000a2252c981 */ /* 0x000162000c1e9b00 */
[C---:B------:R-:W-:Y:S01]  /*07a0*/  VIADD R24, R2.reuse, 0x2 ;  /* 0x0000000202187836 */ /* 0x040fe20000000000 */
[----:B------:R-:W-:-:S04]  /*07b0*/  ISETP.GE.OR P4, PT, R2, UR13, P1 ;  /* 0x0000000d02007c0c */ /* 0x000fc80008f86670 */
[----:B------:R-:W-:Y:S01]  /*07c0*/  ISETP.GE.OR P3, PT, R24, UR13, P1 ;  /* 0x0000000d18007c0c */ /* 0x000fe20008f66670 */
[----:B------:R-:W-:-:S05]  /*07d0*/  VIADD R24, R2, 0x4 ;  /* 0x0000000402187836 */ /* 0x000fca0000000000 */
[----:B------:R-:W-:Y:S01]  /*07e0*/  ISETP.GE.OR P2, PT, R24, UR13, P1 ;  /* 0x0000000d18007c0c */ /* 0x000fe20008f46670 */
[----:B-1----:R-:W-:Y:S02]  /*07f0*/  VIADD R32, R2, 0x6 ;  /* 0x0000000602207836 */ /* 0x002fe40000000000 */
[----:B------:R-:W1:Y:S03]  /*0800*/  @!P4 LDC.64 R36, c[0x0][0x380] ;  /* 0x0000e000ff24cb82 */ /* 0x000e660000000a00 */
[----:B------:R-:W-:-:S05]  /*0810*/  ISETP.GE.OR P1, PT, R32, UR13, P1 ;  /* 0x0000000d20007c0c */ /* 0x000fca0008f26670 */
[----:B---3--:R-:W3:Y:S08]  /*0820*/  @!P3 LDC.64 R30, c[0x0][0x380] ;  /* 0x0000e000ff1ebb82 */ /* 0x008ef00000000a00 */
[----:B------:R-:W3:Y:S01]  /*0830*/  @!P2 LDC.64 R24, c[0x0][0x380] ;  /* 0x0000e000ff18ab82 */ /* 0x000ee20000000a00 */
[C---:B------:R-:W-:Y:S02]  /*0840*/  @!P4 VIADD R33, R29.reuse, 0x8 ;  /* 0x000000081d21c836 */ /* 0x040fe40000000000 */
[----:B0-----:R-:W-:-:S05]  /*0850*/  @!P3 VIADD R35, R29, 0xa ;  /* 0x0000000a1d23b836 */ /* 0x001fca0000000000 */
[----:B------:R-:W0:Y:S01]  /*0860*/  @!P1 LDC.64 R80, c[0x0][0x380] ;  /* 0x0000e000ff509b82 */ /* 0x000e220000000a00 */
[--C-:B------:R-:W-:Y:S01]  /*0870*/  @!P4 IMAD R33, R33, UR9, R38.reuse ;  /* 0x000000092121cc24 */ /* 0x100fe2000f8e0226 */
[----:B------:R-:W-:Y:S01]  /*0880*/  ISETP.GE.AND P0, PT, R15, UR13, PT ;  /* 0x0000000d0f007c0c */ /* 0x000fe2000bf06270 */
[----:B------:R-:W-:Y:S02]  /*0890*/  @!P3 IMAD R35, R35, UR9, R38 ;  /* 0x000000092323bc24 */ /* 0x000fe4000f8e0226 */
[----:B------:R-:W-:Y:S02]  /*08a0*/  @!P2 VIADD R41, R29, 0xc ;  /* 0x0000000c1d29a836 */ /* 0x000fe40000000000 */
[----:B-1----:R-:W-:Y:S01]  /*08b0*/  @!P4 IMAD.WIDE R36, R33, 0x8, R36 ;  /* 0x000000082124c825 */ /* 0x002fe200078e0224 */
[----:B------:R-:W-:Y:S02]  /*08c0*/  CS2R R32, SRZ ;  /* 0x0000000000207805 */ /* 0x000fe4000001ff00 */
[----:B------:R-:W-:Y:S01]  /*08d0*/  ISETP.GE.OR P6, PT, R14, UR12, P0 ;  /* 0x0000000c0e007c0c */ /* 0x000fe200087c6670 */
[----:B---3--:R-:W-:-:S04]  /*08e0*/  @!P3 IMAD.WIDE R30, R35, 0x8, R30 ;  /* 0x00000008231eb825 */ /* 0x008fc800078e021e */
[----:B------:R-:W-:Y:S01]  /*08f0*/  @!P2 IMAD R41, R41, UR9, R38 ;  /* 0x000000092929ac24 */ /* 0x000fe2000f8e0226 */
[----:B------:R1:W3:Y:S01]  /*0900*/  @!P3 LDG.E.64.CONSTANT R32, desc[UR10][R30.64] ;  /* 0x0000000a1e20b981 */ /* 0x0002e2000c1e9b00 */
[C---:B------:R-:W-:Y:S02]  /*0910*/  VIADD R40, R14.reuse, 0x8 ;  /* 0x000000080e287836 */ /* 0x040fe40000000000 */
[----:B------:R-:W-:Y:S01]  /*0920*/  VIADD R34, R14, 0x4 ;  /* 0x000000040e227836 */ /* 0x000fe20000000000 */
[----:B------:R-:W-:Y:S01]  /*0930*/  @!P1 IADD3 R29, PT, PT, R29, 0xe, RZ ;  /* 0x0000000e1d1d9810 */ /* 0x000fe20007ffe0ff */
[----:B------:R-:W-:Y:S01]  /*0940*/  @!P2 IMAD.WIDE R24, R41, 0x8, R24 ;  /* 0x000000082918a825 */ /* 0x000fe200078e0218 */
[----:B------:R-:W-:Y:S01]  /*0950*/  ISETP.GE.OR P3, PT, R40, UR12, P0 ;  /* 0x0000000c28007c0c */ /* 0x000fe20008766670 */
[----:B------:R-:W2:Y:S01]  /*0960*/  @!P6 LDC.64 R78, c[0x0][0x388] ;  /* 0x0000e200ff4eeb82 */ /* 0x000ea20000000a00 */
[----:B------:R-:W-:Y:S01]  /*0970*/  ISETP.GE.OR P5, PT, R34, UR12, P0 ;  /* 0x0000000c22007c0c */ /* 0x000fe200087a6670 */
[C---:B-1----:R-:W-:Y:S01]  /*0980*/  VIADD R30, R14.reuse, 0x10 ;  /* 0x000000100e1e7836 */ /* 0x042fe20000000000 */
[----:B------:R-:W-:Y:S01]  /*0990*/  CS2R R34, SRZ ;  /* 0x0000000000227805 */ /* 0x000fe2000001ff00 */
[----:B------:R-:W-:-:S02]  /*09a0*/  VIADD R41, R14, 0xc ;  /* 0x0000000c0e297836 */ /* 0x000fc40000000000 */
[----:B------:R-:W-:Y:S02]  /*09b0*/  @!P1 IMAD R29, R29, UR9, R38 ;  /* 0x000000091d1d9c24 */ /* 0x000fe4000f8e0226 */
[----:B------:R-:W-:Y:S01]  /*09c0*/  VIADD R44, R14, 0x14 ;  /* 0x000000140e2c7836 */ /* 0x000fe20000000000 */
[----:B------:R1:W3:Y:S01]  /*09d0*/  @!P4 LDG.E.64.CONSTANT R34, desc[UR10][R36.64] ;  /* 0x0000000a2422c981 */ /* 0x0002e2000c1e9b00 */
[----:B0-----:R-:W-:Y:S01]  /*09e0*/  @!P1 IMAD.WIDE R80, R29, 0x8, R80 ;  /* 0x000000081d509825 */ /* 0x001fe200078e0250 */
[----:B------:R-:W-:Y:S02]  /*09f0*/  ISETP.GE.OR P4, PT, R41, UR12, P0 ;  /* 0x0000000c29007c0c */ /* 0x000fe40008786670 */
[----:B------:R-:W0:Y:S08]  /*0a00*/  @!P3 LDC.64 R40, c[0x0][0x388] ;  /* 0x0000e200ff28bb82 */ /* 0x000e300000000a00 */
[----:B------:R-:W0:Y:S01]  /*0a10*/  @!P5 LDC.64 R76, c[0x0][0x388] ;  /* 0x0000e200ff4cdb82 */ /* 0x000e220000000a00 */
[----:B-1----:R-:W-:Y:S01]  /*0a20*/  CS2R R36, SRZ ;  /* 0x0000000000247805 */ /* 0x002fe2000001ff00 */
[----:B----4-:R1:W-:Y:S02]  /*0a30*/  STS.64 [R13], R26 ;  /* 0x0000001a0d007388 */ /* 0x0103e40000000a00 */
[----:B-1----:R-:W-:-:S06]  /*0a40*/  CS2R R26, SRZ ;  /* 0x00000000001a7805 */ /* 0x002fcc000001ff00 */
[----:B------:R1:W4:Y:S01]  /*0a50*/  @!P2 LDG.E.64.CONSTANT R26, desc[UR10][R24.64] ;  /* 0x0000000a181aa981 */ /* 0x000322000c1e9b00 */
[----:B------:R-:W-:Y:S02]  /*0a60*/  ISETP.GE.OR P2, PT, R30, UR12, P0 ;  /* 0x0000000c1e007c0c */ /* 0x000fe40008746670 */
[----:B-1----:R-:W-:Y:S01]  /*0a70*/  CS2R R24, SRZ ;  /* 0x0000000000187805 */ /* 0x002fe2000001ff00 */
[----:B--2---:R1:W-:Y:S05]  /*0a80*/  STS.64 [R13+0x400], R16 ;  /* 0x000400100d007388 */ /* 0x0043ea0000000a00 */
[----:B------:R2:W4:Y:S01]  /*0a90*/  @!P1 LDG.E.64.CONSTANT R24, desc[UR10][R80.64] ;  /* 0x0000000a50189981 */ /* 0x000522000c1e9b00 */
[----:B------:R-:W-:-:S02]  /*0aa0*/  ISETP.GE.OR P1, PT, R44, UR12, P0 ;  /* 0x0000000c2c007c0c */ /* 0x000fc40008726670 */
[----:B------:R-:W-:Y:S02]  /*0ab0*/  LOP3.LUT R30, R39, 0xf, RZ, 0xc0, !PT ;  /* 0x0000000f271e7812 */ /* 0x000fe400078ec0ff */
[----:B------:R-:W2:Y:S08]  /*0ac0*/  @!P4 LDC.64 R38, c[0x0][0x388] ;  /* 0x0000e200ff26cb82 */ /* 0x000eb00000000a00 */
[----:B-1----:R-:W1:Y:S01]  /*0ad0*/  @!P2 LDC.64 R16, c[0x0][0x388] ;  /* 0x0000e200ff10ab82 */ /* 0x002e620000000a00 */
[----:B------:R-:W-:-:S04]  /*0ae0*/  VIADD R30, R30, UR4 ;  /* 0x000000041e1e7c36 */ /* 0x000fc80008000000 */
[----:B------:R-:W-:-:S03]  /*0af0*/  @!P6 IMAD.IADD R29, R3, 0x1, R30 ;  /* 0x00000001031de824 */ /* 0x000fc600078e021e */
[----:B------:R-:W1:Y:S01]  /*0b00*/  @!P1 LDC.64 R84, c[0x0][0x388] ;  /* 0x0000e200ff549b82 */ /* 0x000e620000000a00 */
[----:B------:R-:W-:-:S04]  /*0b10*/  @!P6 IMAD.WIDE.U32 R78, R29, 0x8, R78 ;  /* 0x000000081d4ee825 */ /* 0x000fc800078e004e */
[--C-:B------:R-:W-:Y:S01]  /*0b20*/  @!P3 IMAD.IADD R29, R8, 0x1, R30.reuse ;  /* 0x00000001081db824 */ /* 0x100fe200078e021e */
[----:B-----5:R5:W-:Y:S01]  /*0b30*/  STS.64 [R13+0x600], R82 ;  /* 0x000600520d007388 */ /* 0x020be20000000a00 */
[----:B------:R-:W-:Y:S02]  /*0b40*/  @!P5 IMAD.IADD R31, R11, 0x1, R30 ;  /* 0x000000010b1fd824 */ /* 0x000fe400078e021e */
[----:B0-----:R-:W-:Y:S01]  /*0b50*/  @!P3 IMAD.WIDE R40, R29, 0x8, R40 ;  /* 0x000000081d28b825 */ /* 0x001fe200078e0228 */
[----:B--2---:R-:W-:Y:S01]  /*0b60*/  CS2R R80, SRZ ;  /* 0x0000000000507805 */ /* 0x004fe2000001ff00 */
[----:B------:R0:W2:Y:S02]  /*0b70*/  @!P6 LDG.E.64.CONSTANT R36, desc[UR10][R78.64] ;  /* 0x0000000a4e24e981 */ /* 0x0000a4000c1e9b00 */
[----:B------:R-:W-:Y:S02]  /*0b80*/  @!P2 IMAD.IADD R29, R5, 0x1, R30 ;  /* 0x00000001051da824 */ /* 0x000fe400078e021e */
[----:B------:R-:W-:-:S02]  /*0b90*/  IMAD.U32 R44, RZ, RZ, UR13 ;  /* 0x0000000dff2c7e24 */ /* 0x000fc4000f8e00ff */
[----:B------:R-:W-:Y:S01]  /*0ba0*/  @!P5 IMAD.WIDE R76, R31, 0x8, R76 ;  /* 0x000000081f4cd825 */ /* 0x000fe200078e024c */
[----:B-----5:R-:W-:-:S03]  /*0bb0*/  CS2R R82, SRZ ;  /* 0x0000000000527805 */ /* 0x020fc6000001ff00 */
[----:B------:R-:W-:Y:S02]  /*0bc0*/  @!P4 IMAD.IADD R31, R12, 0x1, R30 ;  /* 0x000000010c1fc824 */ /* 0x000fe400078e021e */
[----:B-1----:R-:W-:Y:S01]  /*0bd0*/  @!P2 IMAD.WIDE R16, R29, 0x8, R16 ;  /* 0x000000081d10a825 */ /* 0x002fe200078e0210 */
[----:B------:R-:W5:Y:S03]  /*0be0*/  @!P3 LDG.E.64.CONSTANT R82, desc[UR10][R40.64] ;  /* 0x0000000a2852b981 */ /* 0x000f66000c1e9b00 */
[----:B------:R-:W-:Y:S02]  /*0bf0*/  @!P1 IMAD R29, R44, 0x4, R5 ;  /* 0x000000042c1d9824 */ /* 0x000fe400078e0205 */
[----:B------:R-:W-:-:S04]  /*0c00*/  @!P4 IMAD.WIDE R38, R31, 0x8, R38 ;  /* 0x000000081f26c825 */ /* 0x000fc800078e0226 */
[----:B------:R-:W-:Y:S01]  /*0c10*/  VIADD R31, R14, 0x18 ;  /* 0x000000180e1f7836 */ /* 0x000fe20000000000 */
[----:B0-----:R-:W-:Y:S01]  /*0c20*/  CS2R R78, SRZ ;  /* 0x00000000004e7805 */ /* 0x001fe2000001ff00 */
[----:B------:R-:W-:Y:S01]  /*0c30*/  @!P1 IMAD.IADD R29, R30, 0x1, R29 ;  /* 0x000000011e1d9824 */ /* 0x000fe200078e021d */
[----:B------:R0:W5:Y:S02]  /*0c40*/  @!P4 LDG.E.64.CONSTANT R80, desc[UR10][R38.64] ;  /* 0x0000000a2650c981 */ /* 0x000164000c1e9b00 */
[----:B------:R-:W-:Y:S01]  /*0c50*/  ISETP.GE.OR P3, PT, R31, UR12, P0 ;  /* 0x0000000c1f007c0c */ /* 0x000fe20008766670 */
[----:B------:R-:W-:Y:S01]  /*0c60*/  @!P1 IMAD.WIDE R84, R29, 0x8, R84 ;  /* 0x000000081d549825 */ /* 0x000fe200078e0254 */
[----:B------:R1:W5:Y:S03]  /*0c70*/  @!P2 LDG.E.64.CONSTANT R78, desc[UR10][R16.64] ;  /* 0x0000000a104ea981 */ /* 0x000366000c1e9b00 */
[----:B------:R-:W-:-:S05]  /*0c80*/  VIADD R29, R14, 0x1c ;  /* 0x0000001c0e1d7836 */ /* 0x000fca0000000000 */
[----:B------:R-:W-:-:S03]  /*0c90*/  ISETP.GE.OR P0, PT, R29, UR12, P0 ;  /* 0x0000000c1d007c0c */ /* 0x000fc60008706670 */
[----:B0-----:R-:W0:Y:S10]  /*0ca0*/  @!P3 LDC.64 R38, c[0x0][0x388] ;  /* 0x0000e200ff26bb82 */ /* 0x001e340000000a00 */
[----:B-1----:R-:W1:Y:S01]  /*0cb0*/  @!P0 LDC.64 R16, c[0x0][0x388] ;  /* 0x0000e200ff108b82 */ /* 0x002e620000000a00 */
[----:B------:R3:W-:Y:S01]  /*0cc0*/  STS.64 [R13+0x200], R18 ;  /* 0x000200120d007388 */ /* 0x0007e20000000a00 */
[----:B------:R-:W-:Y:S01]  /*0cd0*/  @!P3 IMAD.IADD R29, R9, 0x1, R30 ;  /* 0x00000001091db824 */ /* 0x000fe200078e021e */
[----:B------:R-:W-:-:S02]  /*0ce0*/  CS2R R40, SRZ ;  /* 0x0000000000287805 */ /* 0x000fc4000001ff00 */
[----:B---3--:R-:W-:Y:S01]  /*0cf0*/  CS2R R18, SRZ ;  /* 0x0000000000127805 */ /* 0x008fe2000001ff00 */
[----:B0-----:R-:W-:-:S04]  /*0d00*/  @!P3 IMAD.WIDE R38, R29, 0x8, R38 ;  /* 0x000000081d26b825 */ /* 0x001fc800078e0226 */
[----:B------:R-:W-:Y:S01]  /*0d10*/  @!P0 IMAD.IADD R29, R4, 0x1, R30 ;  /* 0x00000001041d8824 */ /* 0x000fe200078e021e */
[----:B------:R0:W3:Y:S01]  /*0d20*/  @!P5 LDG.E.64.CONSTANT R18, desc[UR10][R76.64] ;  /* 0x0000000a4c12d981 */ /* 0x0000e2000c1e9b00 */
[----:B------:R-:W-:-:S03]  /*0d30*/  CS2R R30, SRZ ;  /* 0x00000000001e7805 */ /* 0x000fc6000001ff00 */
[----:B------:R-:W3:Y:S01]  /*0d40*/  @!P3 LDG.E.64.CONSTANT R40, desc[UR10][R38.64] ;  /* 0x0000000a2628b981 */ /* 0x000ee2000c1e9b00 */
[----:B-1----:R-:W-:Y:S01]  /*0d50*/  @!P0 IMAD.WIDE R16, R29, 0x8, R16 ;  /* 0x000000081d108825 */ /* 0x002fe200078e0210 */
[----:B0-----:R-:W-:-:S04]  /*0d60*/  CS2R R76, SRZ ;  /* 0x00000000004c7805 */ /* 0x001fc8000001ff00 */
[----:B------:R-:W3:Y:S04]  /*0d70*/  @!P0 LDG.E.64.CONSTANT R30, desc[UR10][R16.64] ;  /* 0x0000000a101e8981 */ /* 0x000ee8000c1e9b00 */
[----:B------:R-:W3:Y:S04]  /*0d80*/  @!P1 LDG.E.64.CONSTANT R76, desc[UR10][R84.64] ;  /* 0x0000000a544c9981 */ /* 0x000ee8000c1e9b00 */
[----:B------:R-:W-:Y:S04]  /*0d90*/  STS.64 [R13+0x800], R34 ;  /* 0x000800220d007388 */ /* 0x000fe80000000a00 */
[----:B------:R-:W-:Y:S04]  /*0da0*/  STS.64 [R13+0xa00], R32 ;  /* 0x000a00200d007388 */ /* 0x000fe80000000a00 */
[----:B----4-:R-:W-:Y:S04]  /*0db0*/  STS.64 [R13+0xc00], R26 ;  /* 0x000c001a0d007388 */ /* 0x010fe80000000a00 */
[----:B------:R-:W-:Y:S04]  /*0dc0*/  STS.64 [R13+0xe00], R24 ;  /* 0x000e00180d007388 */ /* 0x000fe80000000a00 */
[----:B--2---:R-:W-:Y:S04]  /*0dd0*/  STS.64 [R7], R36 ;  /* 0x0000002407007388 */ /* 0x004fe80000000a00 */
[----:B-----5:R-:W-:Y:S04]  /*0de0*/  STS.64 [R7+0x400], R82 ;  /* 0x0004005207007388 */ /* 0x020fe80000000a00 */
[----:B------:R-:W-:Y:S04]  /*0df0*/  STS.64 [R7+0x600], R80 ;  /* 0x0006005007007388 */ /* 0x000fe80000000a00 */
[----:B------:R-:W-:Y:S04]  /*0e00*/  STS.64 [R7+0x800], R78 ;  /* 0x0008004e07007388 */ /* 0x000fe80000000a00 */
[----:B---3--:R-:W-:Y:S04]  /*0e10*/  STS.64 [R7+0x200], R18 ;  /* 0x0002001207007388 */ /* 0x008fe80000000a00 */
        /* <DEDUP_REMOVED lines=10> */
[----:B------:R-:W-:Y:S02]  /*0ec0*/  IMAD R47, R24, R35, R47 ;  /* 0x00000023182f7224 */ /* 0x000fe400078e022f */
[----:B------:R-:W-:Y:S01]  /*0ed0*/  IMAD R29, R25, R32, RZ ;  /* 0x00000020191d7224 */ /* 0x000fe200078e02ff */
[----:B------:R-:W-:Y:S01]  /*0ee0*/  ISETP.GT.U32.AND P4, PT, R56, R40, PT ;  /* 0x000000283800720c */ /* 0x000fe20003f84070 */
[----:B------:R-:W-:Y:S02]  /*0ef0*/  IMAD.IADD R77, R41, 0x1, R47 ;  /* 0x00000001294d7824 */ /* 0x000fe400078e022f */
[----:B------:R-:W-:-:S04]  /*0f00*/  IMAD.WIDE.U32 R78, R24, R32, RZ ;  /* 0x00000020184e7225 */ /* 0x000fc800078e00ff */
[----:B------:R-:W-:Y:S01]  /*0f10*/  IMAD R29, R33, R24, R29 ;  /* 0x00000018211d7224 */ /* 0x000fe200078e021d */
[----:B------:R-:W-:-:S03]  /*0f20*/  ISETP.GT.AND.EX P4, PT, R57, R77, PT, P4 ;  /* 0x0000004d3900720c */ /* 0x000fc60003f84340 */
[----:B------:R-:W-:Y:S02]  /*0f30*/  IMAD.IADD R64, R79, 0x1, R29 ;  /* 0x000000014f407824 */ /* 0x000fe400078e021d */
[C---:B-1----:R-:W-:Y:S01]  /*0f40*/  IMAD R29, R25.reuse, R36, RZ ;  /* 0x00000024191d7224 */ /* 0x042fe200078e02ff */
[----:B------:R-:W-:Y:S01]  /*0f50*/  SEL R60, R56, R40, P4 ;  /* 0x00000028383c7207 */ /* 0x000fe20002000000 */
[----:B------:R-:W-:Y:S02]  /*0f60*/  IMAD R25, R25, R38, RZ ;  /* 0x0000002619197224 */ /* 0x000fe400078e02ff */
[----:B------:R-:W-:-:S04]  /*0f70*/  IMAD.WIDE.U32 R40, R24, R36, RZ ;  /* 0x0000002418287225 */ /* 0x000fc800078e00ff */
[----:B------:R-:W-:Y:S02]  /*0f80*/  IMAD R29, R37, R24, R29 ;  /* 0x00000018251d7224 */ /* 0x000fe400078e021d */
[C---:B------:R-:W-:Y:S02]  /*0f90*/  IMAD R25, R24.reuse, R39, R25 ;  /* 0x0000002718197224 */ /* 0x040fe400078e0219 */
[----:B------:R-:W-:Y:S01]  /*0fa0*/  IMAD.WIDE.U32 R30, R24, R38, RZ ;  /* 0x00000026181e7225 */ /* 0x000fe200078e00ff */
[----:B------:R-:W-:-:S03]  /*0fb0*/  ISETP.GT.U32.AND P5, PT, R50, R40, PT ;  /* 0x000000283200720c */ /* 0x000fc60003fa4070 */
[----:B------:R-:W-:Y:S01]  /*0fc0*/  IMAD.IADD R24, R41, 0x1, R29 ;  /* 0x0000000129187824 */ /* 0x000fe200078e021d */
[----:B------:R-:W-:Y:S01]  /*0fd0*/  ISETP.GT.U32.AND P6, PT, R52, R30, PT ;  /* 0x0000001e3400720c */ /* 0x000fe20003fc4070 */
[----:B------:R-:W-:Y:S02]  /*0fe0*/  IMAD.IADD R44, R31, 0x1, R25 ;  /* 0x000000011f2c7824 */ /* 0x000fe400078e0219 */
[----:B--2---:R-:W-:Y:S01]  /*0ff0*/  IMAD R29, R17, R32, RZ ;  /* 0x00000020111d7224 */ /* 0x004fe200078e02ff */
[----:B------:R-:W-:Y:S02]  /*1000*/  ISETP.GT.AND.EX P5, PT, R23, R24, PT, P5 ;  /* 0x000000181700720c */ /* 0x000fe40003fa4350 */
[----:B------:R-:W-:Y:S01]  /*1010*/  ISETP.GT.AND.EX P6, PT, R53, R44, PT, P6 ;  /* 0x0000002c3500720c */ /* 0x000fe20003fc4360 */
[----:B------:R-:W-:Y:S01]  /*1020*/  IMAD R29, R33, R16, R29 ;  /* 0x00000010211d7224 */ /* 0x000fe200078e021d */
[----:B------:R-:W-:Y:S01]  /*1030*/  SEL R47, R50, R40, P5 ;  /* 0x00000028322f7207 */ /* 0x000fe20002800000 */
[----:B------:R-:W-:Y:S01]  /*1040*/  IMAD.WIDE.U32 R40, R16, R32, RZ ;  /* 0x0000002010287225 */ /* 0x000fe200078e00ff */
[----:B------:R-:W-:-:S03]  /*1050*/  SEL R25, R52, R30, P6 ;  /* 0x0000001e34197207 */ /* 0x000fc60003000000 */
[----:B------:R-:W-:Y:S01]  /*1060*/  IMAD.IADD R52, R41, 0x1, R29 ;  /* 0x0000000129347824 */ /* 0x000fe200078e021d */
[----:B------:R-:W-:Y:S01]  /*1070*/  ISETP.GT.U32.AND P3, PT, R28, R40, PT ;  /* 0x000000281c00720c */ /* 0x000fe20003f64070 */
[----:B------:R-:W-:-:S03]  /*1080*/  IMAD R31, R17, R34, RZ ;  /* 0x00000022111f7224 */ /* 0x000fc600078e02ff */
[----:B------:R-:W-:Y:S01]  /*1090*/  ISETP.GT.AND.EX P3, PT, R21, R52, PT, P3 ;  /* 0x000000341500720c */ /* 0x000fe20003f64330 */
[----:B------:R-:W-:-:S03]  /*10a0*/  IMAD R31, R16, R35, R31 ;  /* 0x00000023101f7224 */ /* 0x000fc600078e021f */
[----:B------:R-:W-:Y:S01]  /*10b0*/  SEL R40, R28, R40, P3 ;  /* 0x000000281c287207 */ /* 0x000fe20001800000 */
[----:B------:R-:W-:-:S04]  /*10c0*/  IMAD.WIDE.U32 R28, R16, R34, RZ ;  /* 0x00000022101c7225 */ /* 0x000fc800078e00ff */
        /* <DEDUP_REMOVED lines=8> */
[----:B------:R-:W-:-:S04]  /*1150*/  ISETP.GT.U32.AND P1, PT, R74, R28, PT ;  /* 0x0000001c4a00720c */ /* 0x000fc80003f24070 */
[----:B------:R-:W-:-:S04]  /*1160*/  ISETP.GT.AND.EX P1, PT, R75, R41, PT, P1 ;  /* 0x000000294b00720c */ /* 0x000fc80003f24310 */
[----:B------:R-:W-:Y:S02]  /*1170*/  SEL R48, R74, R28, P1 ;  /* 0x0000001c4a307207 */ /* 0x000fe40000800000 */
[----:B------:R-:W0:Y:S01]  /*1180*/  LDS.128 R28, [R10+0x100] ;  /* 0x000100000a1c7984 */ /* 0x000e220000000c00 */
[----:B------:R-:W-:Y:S01]  /*1190*/  ISETP.GT.U32.AND P2, PT, R58, R78, PT ;  /* 0x0000004e3a00720c */ /* 0x000fe20003f44070 */
[----:B------:R-:W-:-:S03]  /*11a0*/  IMAD R17, R17, R38, RZ ;  /* 0x0000002611117224 */ /* 0x000fc600078e02ff */
[C---:B------:R-:W-:Y:S01]  /*11b0*/  ISETP.GT.AND.EX P2, PT, R51.reuse, R64, PT, P2 ;  /* 0x000000403300720c */ /* 0x040fe20003f44320 */
[C---:B------:R-:W-:Y:S02]  /*11c0*/  IMAD R67, R16.reuse, R39, R17 ;  /* 0x0000002710437224 */ /* 0x040fe400078e0211 */
[----:B------:R-:W-:Y:S01]  /*11d0*/  IMAD.WIDE.U32 R16, R16, R38, RZ ;  /* 0x0000002610107225 */ /* 0x000fe200078e00ff */
[----:B------:R-:W-:Y:S02]  /*11e0*/  SEL R50, R51, R64, P2 ;  /* 0x0000004033327207 */ /* 0x000fe40001000000 */
[----:B------:R-:W-:Y:S01]  /*11f0*/  SEL R58, R58, R78, P2 ;  /* 0x0000004e3a3a7207 */ /* 0x000fe20001000000 */
[----:B------:R-:W-:Y:S01]  /*1200*/  IMAD.IADD R64, R17, 0x1, R67 ;  /* 0x0000000111407824 */ /* 0x000fe200078e0243 */
[----:B------:R-:W-:-:S04]  /*1210*/  ISETP.GT.U32.AND P2, PT, R72, R16, PT ;  /* 0x000000104800720c */ /* 0x000fc80003f44070 */
[----:B------:R-:W-:Y:S02]  /*1220*/  ISETP.GT.AND.EX P2, PT, R73, R64, PT, P2 ;  /* 0x000000404900720c */ /* 0x000fe40003f44320 */
[----:B------:R-:W-:Y:S02]  /*1230*/  SEL R51, R57, R77, P4 ;  /* 0x0000004d39337207 */ /* 0x000fe40002000000 */
[----:B------:R-:W-:Y:S02]  /*1240*/  SEL R67, R72, R16, P2 ;  /* 0x0000001048437207 */ /* 0x000fe40001000000 */
[----:B------:R-:W-:Y:S01]  /*1250*/  SEL R24, R23, R24, P5 ;  /* 0x0000001817187207 */ /* 0x000fe20002800000 */
[C---:B0-----:R-:W-:Y:S02]  /*1260*/  IMAD R17, R29.reuse, R32, RZ ;  /* 0x000000201d117224 */ /* 0x041fe400078e02ff */
[----:B------:R-:W-:Y:S02]  /*1270*/  IMAD R23, R29, R34, RZ ;  /* 0x000000221d177224 */ /* 0x000fe400078e02ff */
[----:B------:R-:W-:-:S02]  /*1280*/  IMAD R57, R33, R28, R17 ;  /* 0x0000001c21397224 */ /* 0x000fc400078e0211 */
[----:B------:R-:W-:-:S04]  /*1290*/  IMAD.WIDE.U32 R16, R28, R32, RZ ;  /* 0x000000201c107225 */ /* 0x000fc800078e00ff */
[----:B------:R-:W-:Y:S02]  /*12a0*/  IMAD.IADD R68, R17, 0x1, R57 ;  /* 0x0000000111447824 */ /* 0x000fe400078e0239 */
[C---:B------:R-:W-:Y:S02]  /*12b0*/  IMAD R23, R28.reuse, R35, R23 ;  /* 0x000000231c177224 */ /* 0x040fe400078e0217 */
[----:B------:R-:W-:-:S04]  /*12c0*/  IMAD.WIDE.U32 R56, R28, R34, RZ ;  /* 0x000000221c387225 */ /* 0x000fc800078e00ff */
[----:B------:R-:W-:Y:S01]  /*12d0*/  IMAD.IADD R72, R57, 0x1, R23 ;  /* 0x0000000139487824 */ /* 0x000fe200078e0217 */
[----:B------:R-:W-:Y:S01]  /*12e0*/  ISETP.GT.U32.AND P5, PT, R70, R56, PT ;  /* 0x000000384600720c */ /* 0x000fe20003fa4070 */
[----:B------:R-:W-:-:S03]  /*12f0*/  IMAD R23, R29, R36, RZ ;  /* 0x000000241d177224 */ /* 0x000fc600078e02ff */
[----:B------:R-:W-:Y:S01]  /*1300*/  ISETP.GT.AND.EX P5, PT, R71, R72, PT, P5 ;  /* 0x000000484700720c */ /* 0x000fe20003fa4350 */
[----:B------:R-:W-:-:S03]  /*1310*/  IMAD R23, R37, R28, R23 ;  /* 0x0000001c25177224 */ /* 0x000fc600078e0217 */
[----:B------:R-:W-:Y:S01]  /*1320*/  SEL R70, R70, R56, P5 ;  /* 0x0000003846467207 */ /* 0x000fe20002800000 */
[----:B------:R-:W-:Y:S01]  /*1330*/  IMAD.WIDE.U32 R56, R28, R36, RZ ;  /* 0x000000241c387225 */ /* 0x000fe200078e00ff */
[----:B------:R-:W-:-:S03]  /*1340*/  SEL R44, R53, R44, P6 ;  /* 0x0000002c352c7207 */ /* 0x000fc60003000000 */
[----:B------:R-:W-:Y:S01]  /*1350*/  IMAD.IADD R74, R57, 0x1, R23 ;  /* 0x00000001394a7824 */ /* 0x000fe200078e0217 */
[----:B------:R-:W-:Y:S01]  /*1360*/  ISETP.GT.U32.AND P4, PT, R20, R16, PT ;  /* 0x000000101400720c */ /* 0x000fe20003f84070 */
[----:B------:R-:W-:Y:S01]  /*1370*/  IMAD R23, R29, R38, RZ ;  /* 0x000000261d177224 */ /* 0x000fe200078e02ff */
[----:B------:R-:W-:Y:S02]  /*1380*/  ISETP.GT.U32.AND P6, PT, R22, R56, PT ;  /* 0x000000381600720c */ /* 0x000fe40003fc4070 */
[----:B------:R-:W-:Y:S01]  /*1390*/  ISETP.GT.AND.EX P4, PT, R55, R68, PT, P4 ;  /* 0x000000443700720c */ /* 0x000fe20003f84340 */
[C---:B------:R-:W-:Y:S01]  /*13a0*/  IMAD R23, R28.reuse, R39, R23 ;  /* 0x000000271c177224 */ /* 0x040fe200078e0217 */
[----:B------:R-:W-:Y:S01]  /*13b0*/  ISETP.GT.AND.EX P6, PT, R61, R74, PT, P6 ;  /* 0x0000004a3d00720c */ /* 0x000fe20003fc4360 */
[----:B------:R-:W-:Y:S01]  /*13c0*/  IMAD.WIDE.U32 R28, R28, R38, RZ ;  /* 0x000000261c1c7225 */ /* 0x000fe200078e00ff */
[----:B------:R-:W-:Y:S02]  /*13d0*/  SEL R17, R20, R16, P4 ;  /* 0x0000001014117207 */ /* 0x000fe40002000000 */
[----:B------:R-:W-:Y:S01]  /*13e0*/  SEL R53, R22, R56, P6 ;  /* 0x0000003816357207 */ /* 0x000fe20003000000 */
[----:B------:R-:W-:Y:S01]  /*13f0*/  IMAD.IADD R29, R29, 0x1, R23 ;  /* 0x000000011d1d7824 */ /* 0x000fe200078e0217 */
[----:B------:R-:W-:-:S02]  /*1400*/  SEL R52, R21, R52, P3 ;  /* 0x0000003415347207 */ /* 0x000fc40001800000 */
[----:B------:R-:W0:Y:S01]  /*1410*/  LDS.128 R20, [R10+0x180] ;  /* 0x000180000a147984 */ /* 0x000e220000000c00 */
[----:B------:R-:W-:-:S04]  /*1420*/  ISETP.GT.U32.AND P3, PT, R54, R28, PT ;  /* 0x0000001c3600720c */ /* 0x000fc80003f64070 */
[----:B------:R-:W-:-:S04]  /*1430*/  ISETP.GT.AND.EX P3, PT, R65, R29, PT, P3 ;  /* 0x0000001d4100720c */ /* 0x000fc80003f64330 */
[----:B------:R-:W-:Y:S02]  /*1440*/  SEL R56, R54, R28, P3 ;  /* 0x0000001c36387207 */ /* 0x000fe40001800000 */
[----:B------:R-:W-:Y:S02]  /*1450*/  SEL R54, R69, R76, P0 ;  /* 0x0000004c45367207 */ /* 0x000fe40000000000 */
[----:B------:R-:W-:Y:S01]  /*1460*/  SEL R41, R75, R41, P1 ;  /* 0x000000294b297207 */ /* 0x000fe20000800000 */
[----:B0-----:R-:W-:-:S04]  /*1470*/  IMAD R57, R21, R32, RZ ;  /* 0x0000002015397224 */ /* 0x001fc800078e02ff */
[----:B------:R-:W-:Y:S02]  /*1480*/  IMAD R57, R33, R20, R57 ;  /* 0x0000001421397224 */ /* 0x000fe400078e0239 */
[----:B------:R-:W-:-:S04]  /*1490*/  IMAD.WIDE.U32 R32, R20, R32, RZ ;  /* 0x0000002014207225 */ /* 0x000fc800078e00ff */
[----:B------:R-:W-:Y:S02]  /*14a0*/  IMAD.IADD R76, R33, 0x1, R57 ;  /* 0x00000001214c7824 */ /* 0x000fe400078e0239 */
[----:B------:R-:W-:-:S04]  /*14b0*/  IMAD R33, R21, R34, RZ ;  /* 0x0000002215217224 */ /* 0x000fc800078e02ff */
[C---:B------:R-:W-:Y:S02]  /*14c0*/  IMAD R33, R20.reuse, R35, R33 ;  /* 0x0000002314217224 */ /* 0x040fe400078e0221 */
[----:B------:R-:W-:Y:S01]  /*14d0*/  IMAD.WIDE.U32 R34, R20, R34, RZ ;  /* 0x0000002214227225 */ /* 0x000fe200078e00ff */
[----:B------:R-:W-:-:S03]  /*14e0*/  ISETP.GT.U32.AND P0, PT, R42, R32, PT ;  /* 0x000000202a00720c */ /* 0x000fc60003f04070 */
[----:B------:R-:W-:Y:S01]  /*14f0*/  IMAD.IADD R69, R35, 0x1, R33 ;  /* 0x0000000123457824 */ /* 0x000fe200078e0221 */
[----:B------:R-:W-:Y:S01]  /*1500*/  ISETP.GT.U32.AND P1, PT, R46, R34, PT ;  /* 0x000000222e00720c */ /* 0x000fe20003f24070 */
[----:B------:R-:W-:Y:S01]  /*1510*/  IMAD R33, R21, R36, RZ ;  /* 0x0000002415217224 */ /* 0x000fe200078e02ff */
[----:B------:R-:W-:Y:S01]  /*1520*/  ISETP.GT.AND.EX P0, PT, R43, R76, PT, P0 ;  /* 0x0000004c2b00720c */ /* 0x000fe20003f04300 */
[----:B------:R-:W-:Y:S01]  /*1530*/  IMAD R35, R21, R38, RZ ;  /* 0x0000002615237224 */ /* 0x000fe200078e02ff */
[----:B------:R-:W-:Y:S01]  /*1540*/  ISETP.GT.AND.EX P1, PT, R45, R69, PT, P1 ;  /* 0x000000452d00720c */ /* 0x000fe20003f24310 */
[----:B------:R-:W-:Y:S01]  /*1550*/  IMAD R21, R37, R20, R33 ;  /* 0x0000001425157224 */ /* 0x000fe200078e0221 */
[----:B------:R-:W-:Y:S01]  /*1560*/  SEL R42, R42, R32, P0 ;  /* 0x000000202a2a7207 */ /* 0x000fe20000000000 */
[----:B------:R-:W-:Y:S01]  /*1570*/  IMAD R37, R20, R39, R35 ;  /* 0x0000002714257224 */ /* 0x000fe200078e0223 */
[----:B------:R-:W-:Y:S02]  /*1580*/  SEL R16, R46, R34, P1 ;  /* 0x000000222e107207 */ /* 0x000fe40000800000 */
[----:B------:R-:W0:Y:S01]  /*1590*/  LDS.128 R32, [R6+0x100] ;  /* 0x0001000006207984 */ /* 0x000e220000000c00 */
[----:B------:R-:W-:Y:S01]  /*15a0*/  IMAD.WIDE.U32 R38, R20, R38, RZ ;  /* 0x0000002614267225 */ /* 0x000fe200078e00ff */
[----:B------:R-:W-:-:S03]  /*15b0*/  SEL R28, R55, R68, P4 ;  /* 0x00000044371c7207 */ /* 0x000fc60002000000 */
[----:B------:R-:W-:Y:S01]  /*15c0*/  IMAD.WIDE.U32 R78, R20, R36, RZ ;  /* 0x00000024144e7225 */ /* 0x000fe200078e00ff */
[----:B------:R-:W-:-:S03]  /*15d0*/  ISETP.GT.U32.AND P4, PT, R66, R38, PT ;  /* 0x000000264200720c */ /* 0x000fc60003f84070 */
[----:B------:R-:W-:Y:S01]  /*15e0*/  IMAD.IADD R20, R39, 0x1, R37 ;  /* 0x0000000127147824 */ /* 0x000fe200078e0225 */
[----:B------:R-:W-:Y:S01]  /*15f0*/  SEL R65, R65, R29, P3 ;  /* 0x0000001d41417207 */ /* 0x000fe20001800000 */
[----:B------:R-:W-:-:S03]  /*1600*/  IMAD.IADD R36, R79, 0x1, R21 ;  /* 0x000000014f247824 */ /* 0x000fc600078e0215 */
[----:B------:R-:W-:Y:S02]  /*1610*/  ISETP.GT.AND.EX P4, PT, R49, R20, PT, P4 ;  /* 0x000000143100720c */ /* 0x000fe40003f84340 */
[----:B------:R-:W-:Y:S02]  /*1620*/  SEL R68, R71, R72, P5 ;  /* 0x0000004847447207 */ /* 0x000fe40002800000 */
[----:B------:R-:W-:Y:S02]  /*1630*/  SEL R64, R73, R64, P2 ;  /* 0x0000004049407207 */ /* 0x000fe40001000000 */
[----:B------:R-:W-:Y:S02]  /*1640*/  SEL R71, R66, R38, P4 ;  /* 0x0000002642477207 */ /* 0x000fe40002000000 */
[----:B------:R-:W-:Y:S01]  /*1650*/  SEL R57, R61, R74, P6 ;  /* 0x0000004a3d397207 */ /* 0x000fe20003000000 */
[-C--:B0-----:R-:W-:Y:S02]  /*1660*/  IMAD R21, R27, R32.reuse, RZ ;  /* 0x000000201b157224 */ /* 0x081fe400078e02ff */
[----:B------:R-:W-:-:S02]  /*1670*/  IMAD R29, R19, R32, RZ ;  /* 0x00000020131d7224 */ /* 0x000fc400078e02ff */
[----:B------:R-:W-:-:S04]  /*1680*/  IMAD.WIDE.U32 R72, R26, R32, RZ ;  /* 0x000000201a487225 */ /* 0x000fc800078e00ff */
[C---:B------:R-:W-:Y:S02]  /*1690*/  IMAD R21, R33.reuse, R26, R21 ;  /* 0x0000001a21157224 */ /* 0x040fe400078e0215 */
[----:B------:R-:W-:Y:S02]  /*16a0*/  IMAD R37, R33, R18, R29 ;  /* 0x0000001221257224 */ /* 0x000fe400078e021d */
[----:B------:R-:W-:-:S04]  /*16b0*/  IMAD.WIDE.U32 R38, R18, R32, RZ ;  /* 0x0000002012267225 */ /* 0x000fc800078e00ff */
[----:B------:R-:W-:Y:S01]  /*16c0*/  IMAD.IADD R75, R73, 0x1, R21 ;  /* 0x00000001494b7824 */ /* 0x000fe200078e0215 */
[----:B------:R-:W-:Y:S01]  /*16d0*/  IADD3 R73, PT, PT, R39, R37, RZ ;  /* 0x0000002527497210 */ /* 0x000fe20007ffe0ff */
[----:B------:R-:W-:Y:S01]  /*16e0*/  IMAD R21, R31, R32, RZ ;  /* 0x000000201f157224 */ /* 0x000fe200078e02ff */
[----:B------:R-:W-:Y:S01]  /*16f0*/  ISETP.GT.U32.AND P6, PT, R40, R38, PT ;  /* 0x000000262800720c */ /* 0x000fe20003fc4070 */
[----:B------:R-:W-:Y:S01]  /*1700*/  IMAD R37, R23, R32, RZ ;  /* 0x0000002017257224 */ /* 0x000fe200078e02ff */
[----:B------:R-:W-:Y:S01]  /*1710*/  SEL R29, R43, R76, P0 ;  /* 0x0000004c2b1d7207 */ /* 0x000fe20000000000 */
[----:B------:R-:W-:Y:S01]  /*1720*/  IMAD.WIDE.U32 R76, R30, R32, RZ ;  /* 0x000000201e4c7225 */ /* 0x000fe200078e00ff */
[----:B------:R-:W-:-:S03]  /*1730*/  ISETP.GT.AND.EX P6, PT, R52, R73, PT, P6 ;  /* 0x000000493400720c */ /* 0x000fc60003fc4360 */
[C---:B------:R-:W-:Y:S01]  /*1740*/  IMAD R21, R33.reuse, R30, R21 ;  /* 0x0000001e21157224 */ /* 0x040fe200078e0215 */
[----:B------:R-:W-:Y:S01]  /*1750*/  SEL R61, R40, R38, P6 ;  /* 0x00000026283d7207 */ /* 0x000fe20003000000 */
[----:B------:R-:W-:Y:S01]  /*1760*/  IMAD R37, R33, R22, R37 ;  /* 0x0000001621257224 */ /* 0x000fe200078e0225 */
[----:B------:R-:W-:Y:S01]  /*1770*/  ISETP.GT.U32.AND P0, PT, R17, R76, PT ;  /* 0x0000004c1100720c */ /* 0x000fe20003f04070 */
[----:B------:R-:W-:Y:S02]  /*1780*/  IMAD.IADD R33, R77, 0x1, R21 ;  /* 0x000000014d217824 */ /* 0x000fe400078e0215 */
[----:B------:R-:W-:-:S03]  /*1790*/  IMAD.WIDE.U32 R38, R22, R32, RZ ;  /* 0x0000002016267225 */ /* 0x000fc600078e00ff */
[----:B------:R-:W-:Y:S01]  /*17a0*/  ISETP.GT.AND.EX P0, PT, R28, R33, PT, P0 ;  /* 0x000000211c00720c */ /* 0x000fe20003f04300 */
[----:B------:R-:W-:Y:S01]  /*17b0*/  IMAD.IADD R32, R39, 0x1, R37 ;  /* 0x0000000127207824 */ /* 0x000fe200078e0225 */
[----:B------:R-:W-:Y:S02]  /*17c0*/  ISETP.GT.U32.AND P3, PT, R42, R38, PT ;  /* 0x000000262a00720c */ /* 0x000fe40003f64070 */
[----:B------:R-:W-:Y:S02]  /*17d0*/  SEL R46, R45, R69, P1 ;  /* 0x000000452d2e7207 */ /* 0x000fe40000800000 */
[----:B------:R-:W-:Y:S01]  /*17e0*/  SEL R69, R17, R76, P0 ;  /* 0x0000004c11457207 */ /* 0x000fe20000000000 */
[----:B------:R-:W-:Y:S01]  /*17f0*/  IMAD R17, R27, R34, RZ ;  /* 0x000000221b117224 */ /* 0x000fe200078e02ff */
[----:B------:R-:W-:Y:S01]  /*1800*/  ISETP.GT.AND.EX P1, PT, R29, R32, PT, P3 ;  /* 0x000000201d00720c */ /* 0x000fe20003f24330 */
[-C--:B------:R-:W-:Y:S02]  /*1810*/  IMAD R21, R19, R34.reuse, RZ ;  /* 0x0000002213157224 */ /* 0x080fe400078e02ff */
[----:B------:R-:W-:Y:S01]  /*1820*/  IMAD.WIDE.U32 R76, R26, R34, RZ ;  /* 0x000000221a4c7225 */ /* 0x000fe200078e00ff */
[----:B------:R-:W-:-:S03]  /*1830*/  SEL R43, R42, R38, P1 ;  /* 0x000000262a2b7207 */ /* 0x000fc60000800000 */
[C---:B------:R-:W-:Y:S02]  /*1840*/  IMAD R17, R35.reuse, R26, R17 ;  /* 0x0000001a23117224 */ /* 0x040fe400078e0211 */
[----:B------:R-:W-:Y:S02]  /*1850*/  IMAD R21, R35, R18, R21 ;  /* 0x0000001223157224 */ /* 0x000fe400078e0215 */
[----:B------:R-:W-:Y:S01]  /*1860*/  IMAD.WIDE.U32 R38, R18, R34, RZ ;  /* 0x0000002212267225 */ /* 0x000fe200078e00ff */
[----:B------:R-:W-:-:S03]  /*1870*/  ISETP.GT.U32.AND P2, PT, R62, R78, PT ;  /* 0x0000004e3e00720c */ /* 0x000fc60003f44070 */
[----:B------:R-:W-:Y:S01]  /*1880*/  IMAD.IADD R66, R77, 0x1, R17 ;  /* 0x000000014d427824 */ /* 0x000fe200078e0211 */
[----:B------:R-:W-:Y:S01]  /*1890*/  ISETP.GT.U32.AND P3, PT, R63, R38, PT ;  /* 0x000000263f00720c */ /* 0x000fe20003f64070 */
[----:B------:R-:W-:Y:S01]  /*18a0*/  IMAD.IADD R17, R39, 0x1, R21 ;  /* 0x0000000127117824 */ /* 0x000fe200078e0215 */
[----:B------:R-:W-:-:S04]  /*18b0*/  ISETP.GT.AND.EX P2, PT, R59, R36, PT, P2 ;  /* 0x000000243b00720c */ /* 0x000fc80003f44320 */
[----:B------:R-:W-:Y:S02]  /*18c0*/  ISETP.GT.AND.EX P3, PT, R54, R17, PT, P3 ;  /* 0x000000113600720c */ /* 0x000fe40003f64330 */
[----:B------:R-:W-:Y:S02]  /*18d0*/  SEL R59, R59, R36, P2 ;  /* 0x000000243b3b7207 */ /* 0x000fe40001000000 */
[----:B------:R-:W-:Y:S02]  /*18e0*/  SEL R63, R63, R38, P3 ;  /* 0x000000263f3f7207 */ /* 0x000fe40001800000 */
[----:B------:R-:W0:Y:S01]  /*18f0*/  LDS.128 R36, [R6+0x110] ;  /* 0x0001100006247984 */ /* 0x000e220000000c00 */
[----:B------:R-:W-:Y:S01]  /*1900*/  IMAD R21, R31, R34, RZ ;  /* 0x000000221f157224 */ /* 0x000fe200078e02ff */
[----:B------:R-:W-:-:S03]  /*1910*/  SEL R49, R49, R20, P4 ;  /* 0x0000001431317207 */ /* 0x000fc60002000000 */
[----:B------:R-:W-:Y:S02]  /*1920*/  IMAD R45, R35, R30, R21 ;  /* 0x0000001e232d7224 */ /* 0x000fe400078e0215 */
[----:B------:R-:W-:Y:S01]  /*1930*/  IMAD.WIDE.U32 R20, R30, R34, RZ ;  /* 0x000000221e147225 */ /* 0x000fe200078e00ff */
[----:B------:R-:W-:-:S03]  /*1940*/  ISETP.GT.U32.AND P5, PT, R58, R72, PT ;  /* 0x000000483a00720c */ /* 0x000fc60003fa4070 */
[----:B------:R-:W-:Y:S02]  /*1950*/  IMAD.IADD R21, R21, 0x1, R45 ;  /* 0x0000000115157824 */ /* 0x000fe400078e022d */
[----:B------:R-:W-:Y:S01]  /*1960*/  IMAD R45, R23, R34, RZ ;  /* 0x00000022172d7224 */ /* 0x000fe200078e02ff */
[----:B------:R-:W-:-:S03]  /*1970*/  ISETP.GT.AND.EX P5, PT, R50, R75, PT, P5 ;  /* 0x0000004b3200720c */ /* 0x000fc60003fa4350 */
[----:B------:R-:W-:Y:S02]  /*1980*/  IMAD R45, R35, R22, R45 ;  /* 0x00000016232d7224 */ /* 0x000fe400078e022d */
[----:B------:R-:W-:Y:S01]  /*1990*/  IMAD.WIDE.U32 R34, R22, R34, RZ ;  /* 0x0000002216227225 */ /* 0x000fe200078e00ff */
[----:B------:R-:W-:Y:S02]  /*19a0*/  SEL R50, R50, R75, P5 ;  /* 0x0000004b32327207 */ /* 0x000fe40002800000 */
[----:B------:R-:W-:Y:S01]  /*19b0*/  SEL R58, R58, R72, P5 ;  /* 0x000000483a3a7207 */ /* 0x000fe20002800000 */
[----:B------:R-:W-:Y:S01]  /*19c0*/  IMAD.IADD R75, R35, 0x1, R45 ;  /* 0x00000001234b7824 */ /* 0x000fe200078e022d */
[----:B------:R-:W-:-:S04]  /*19d0*/  ISETP.GT.U32.AND P5, PT, R16, R34, PT ;  /* 0x000000221000720c */ /* 0x000fc80003fa4070 */
[----:B------:R-:W-:-:S04]  /*19e0*/  ISETP.GT.AND.EX P5, PT, R46, R75, PT, P5 ;  /* 0x0000004b2e00720c */ /* 0x000fc80003fa4350 */
[----:B------:R-:W-:Y:S01]  /*19f0*/  SEL R45, R16, R34, P5 ;  /* 0x00000022102d7207 */ /* 0x000fe20002800000 */
[----:B0-----:R-:W-:-:S04]  /*1a00*/  IMAD R35, R27, R36, RZ ;  /* 0x000000241b237224 */ /* 0x001fc800078e02ff */
[----:B------:R-:W-:Y:S02]  /*1a10*/  IMAD R77, R37, R26, R35 ;  /* 0x0000001a254d7224 */ /* 0x000fe400078e0223 */
[----:B------:R-:W-:Y:S01]  /*1a20*/  IMAD.WIDE.U32 R34, R26, R36, RZ ;  /* 0x000000241a227225 */ /* 0x000fe200078e00ff */
[----:B------:R-:W-:-:S03]  /*1a30*/  SEL R52, R52, R73, P6 ;  /* 0x0000004934347207 */ /* 0x000fc60003000000 */
[----:B------:R-:W-:Y:S01]  /*1a40*/  IMAD.IADD R73, R35, 0x1, R77 ;  /* 0x0000000123497824 */ /* 0x000fe200078e024d */
[----:B------:R-:W-:Y:S01]  /*1a50*/  ISETP.GT.U32.AND P6, PT, R47, R34, PT ;  /* 0x000000222f00720c */ /* 0x000fe20003fc4070 */
[----:B------:R-:W-:Y:S01]  /*1a60*/  IMAD R35, R19, R36, RZ ;  /* 0x0000002413237224 */ /* 0x000fe200078e02ff */
[----:B------:R-:W-:Y:S02]  /*1a70*/  ISETP.GT.U32.AND P4, PT, R70, R20, PT ;  /* 0x000000144600720c */ /* 0x000fe40003f84070 */
[----:B------:R-:W-:Y:S01]  /*1a80*/  ISETP.GT.AND.EX P6, PT, R24, R73, PT, P6 ;  /* 0x000000491800720c */ /* 0x000fe20003fc4360 */
[----:B------:R-:W-:Y:S01]  /*1a90*/  IMAD R77, R37, R18, R35 ;  /* 0x00000012254d7224 */ /* 0x000fe200078e0223 */
[----:B------:R-:W-:Y:S02]  /*1aa0*/  ISETP.GT.AND.EX P4, PT, R68, R21, PT, P4 ;  /* 0x000000154400720c */ /* 0x000fe40003f84340 */
[----:B------:R-:W-:Y:S01]  /*1ab0*/  SEL R47, R47, R34, P6 ;  /* 0x000000222f2f7207 */ /* 0x000fe20003000000 */
[----:B------:R-:W-:Y:S01]  /*1ac0*/  IMAD.WIDE.U32 R34, R18, R36, RZ ;  /* 0x0000002412227225 */ /* 0x000fe200078e00ff */
[----:B------:R-:W-:-:S02]  /*1ad0*/  SEL R20, R70, R20, P4 ;  /* 0x0000001446147207 */ /* 0x000fc40002000000 */
[----:B------:R-:W-:Y:S01]  /*1ae0*/  SEL R40, R28, R33, P0 ;  /* 0x000000211c287207 */ /* 0x000fe20000000000 */
[----:B------:R-:W-:Y:S01]  /*1af0*/  IMAD.IADD R70, R35, 0x1, R77 ;  /* 0x0000000123467824 */ /* 0x000fe200078e024d */
[----:B------:R-:W-:Y:S02]  /*1b00*/  ISETP.GT.U32.AND P0, PT, R48, R34, PT ;  /* 0x000000223000720c */ /* 0x000fe40003f04070 */
[----:B------:R-:W-:Y:S01]  /*1b10*/  SEL R42, R29, R32, P1 ;  /* 0x000000201d2a7207 */ /* 0x000fe20000800000 */
[----:B------:R-:W-:Y:S01]  /*1b20*/  IMAD R29, R27, R38, RZ ;  /* 0x000000261b1d7224 */ /* 0x000fe200078e02ff */
[----:B------:R-:W-:Y:S01]  /*1b30*/  SEL R55, R62, R78, P2 ;  /* 0x0000004e3e377207 */ /* 0x000fe20001000000 */
[----:B------:R-:W-:Y:S01]  /*1b40*/  IMAD R27, R19, R38, RZ ;  /* 0x00000026131b7224 */ /* 0x000fe200078e02ff */
[----:B------:R-:W-:Y:S01]  /*1b50*/  ISETP.GT.AND.EX P0, PT, R41, R70, PT, P0 ;  /* 0x000000462900720c */ /* 0x000fe20003f04300 */
[----:B------:R-:W-:Y:S01]  /*1b60*/  IMAD R19, R23, R36, RZ ;  /* 0x0000002417137224 */ /* 0x000fe200078e02ff */
[----:B------:R-:W-:Y:S01]  /*1b70*/  ISETP.GT.U32.AND P2, PT, R60, R76, PT ;  /* 0x0000004c3c00720c */ /* 0x000fe20003f44070 */
[----:B------:R-:W-:Y:S01]  /*1b80*/  IMAD R33, R31, R36, RZ ;  /* 0x000000241f217224 */ /* 0x000fe200078e02ff */
[----:B------:R-:W-:Y:S01]  /*1b90*/  SEL R48, R48, R34, P0 ;  /* 0x0000002230307207 */ /* 0x000fe20000000000 */
[----:B------:R-:W-:-:S02]  /*1ba0*/  IMAD R29, R39, R26, R29 ;  /* 0x0000001a271d7224 */ /* 0x000fc400078e021d */
[----:B------:R-:W-:Y:S01]  /*1bb0*/  IMAD.WIDE.U32 R80, R26, R38, RZ ;  /* 0x000000261a507225 */ /* 0x000fe200078e00ff */
[----:B------:R-:W-:-:S03]  /*1bc0*/  ISETP.GT.AND.EX P2, PT, R51, R66, PT, P2 ;  /* 0x000000423300720c */ /* 0x000fc60003f44320 */
[----:B------:R-:W-:Y:S02]  /*1bd0*/  IMAD R27, R39, R18, R27 ;  /* 0x00000012271b7224 */ /* 0x000fe400078e021b */
[----:B------:R-:W-:-:S04]  /*1be0*/  IMAD.WIDE.U32 R78, R18, R38, RZ ;  /* 0x00000026124e7225 */ /* 0x000fc800078e00ff */
[C---:B------:R-:W-:Y:S02]  /*1bf0*/  IMAD R26, R37.reuse, R22, R19 ;  /* 0x00000016251a7224 */ /* 0x040fe400078e0213 */
[----:B------:R-:W-:Y:S02]  /*1c00*/  IMAD R33, R37, R30, R33 ;  /* 0x0000001e25217224 */ /* 0x000fe400078e0221 */
[----:B------:R-:W-:-:S04]  /*1c10*/  IMAD.WIDE.U32 R34, R30, R36, RZ ;  /* 0x000000241e227225 */ /* 0x000fc800078e00ff */
[----:B------:R-:W-:Y:S01]  /*1c20*/  IMAD.WIDE.U32 R18, R22, R36, RZ ;  /* 0x0000002416127225 */ /* 0x000fe200078e00ff */
[----:B------:R-:W-:Y:S02]  /*1c30*/  SEL R60, R60, R76, P2 ;  /* 0x0000004c3c3c7207 */ /* 0x000fe40001000000 */
        /* <DEDUP_REMOVED lines=8> */
[----:B------:R-:W-:Y:S01]  /*1cc0*/  SEL R54, R54, R17, P3 ;  /* 0x0000001136367207 */ /* 0x000fe20001800000 */
[----:B------:R-:W-:Y:S01]  /*1cd0*/  LDS.128 R32, [R6+0x200] ;  /* 0x0002000006207984 */ /* 0x000fe20000000c00 */
[----:B------:R-:W-:-:S03]  /*1ce0*/  SEL R55, R55, R18, P2 ;  /* 0x0000001237377207 */ /* 0x000fc60001000000 */
[----:B------:R-:W0:Y:S01]  /*1cf0*/  LDS.128 R16, [R10+0x10] ;  /* 0x000010000a107984 */ /* 0x000e220000000c00 */
[----:B------:R-:W-:Y:S01]  /*1d00*/  IMAD R31, R31, R38, RZ ;  /* 0x000000261f1f7224 */ /* 0x000fe200078e02ff */
[----:B------:R-:W-:Y:S01]  /*1d10*/  ISETP.GT.U32.AND P3, PT, R25, R80, PT ;  /* 0x000000501900720c */ /* 0x000fe20003f64070 */
[----:B------:R-:W-:Y:S02]  /*1d20*/  IMAD.IADD R29, R81, 0x1, R29 ;  /* 0x00000001511d7824 */ /* 0x000fe400078e021d */
[----:B------:R-:W-:Y:S02]  /*1d30*/  IMAD R23, R23, R38, RZ ;  /* 0x0000002617177224 */ /* 0x000fe400078e02ff */
[----:B------:R-:W-:Y:S01]  /*1d40*/  IMAD R28, R39, R30, R31 ;  /* 0x0000001e271c7224 */ /* 0x000fe200078e021f */
[----:B------:R-:W-:Y:S01]  /*1d50*/  ISETP.GT.AND.EX P3, PT, R44, R29, PT, P3 ;  /* 0x0000001d2c00720c */ /* 0x000fe20003f64330 */
[----:B------:R-:W-:-:S04]  /*1d60*/  IMAD.WIDE.U32 R36, R30, R38, RZ ;  /* 0x000000261e247225 */ /* 0x000fc800078e00ff */
[----:B------:R-:W-:Y:S01]  /*1d70*/  IMAD R30, R39, R22, R23 ;  /* 0x00000016271e7224 */ /* 0x000fe200078e0217 */
[----:B------:R-:W-:Y:S01]  /*1d80*/  SEL R66, R25, R80, P3 ;  /* 0x0000005019427207 */ /* 0x000fe20001800000 */
[----:B------:R-:W-:Y:S01]  /*1d90*/  IMAD.WIDE.U32 R76, R22, R38, RZ ;  /* 0x00000026164c7225 */ /* 0x000fe200078e00ff */
[----:B------:R-:W-:Y:S02]  /*1da0*/  SEL R22, R24, R73, P6 ;  /* 0x0000004918167207 */ /* 0x000fe40003000000 */
[----:B------:R-:W-:Y:S01]  /*1db0*/  SEL R46, R46, R75, P5 ;  /* 0x0000004b2e2e7207 */ /* 0x000fe20002800000 */
[----:B------:R-:W-:Y:S01]  /*1dc0*/  IMAD.IADD R28, R37, 0x1, R28 ;  /* 0x00000001251c7824 */ /* 0x000fe200078e021c */
[----:B------:R-:W-:Y:S02]  /*1dd0*/  ISETP.GT.U32.AND P5, PT, R56, R36, PT ;  /* 0x000000243800720c */ /* 0x000fe40003fa4070 */
[----:B------:R-:W-:Y:S02]  /*1de0*/  SEL R41, R41, R70, P0 ;  /* 0x0000004629297207 */ /* 0x000fe40000000000 */
[----:B------:R-:W-:Y:S01]  /*1df0*/  ISETP.GT.AND.EX P5, PT, R65, R28, PT, P5 ;  /* 0x0000001c4100720c */ /* 0x000fe20003fa4350 */
[----:B0-----:R-:W-:-:S02]  /*1e00*/  IMAD R23, R17, R32, RZ ;  /* 0x0000002011177224 */ /* 0x001fc400078e02ff */
[----:B------:R-:W-:-:S04]  /*1e10*/  IMAD.WIDE.U32 R24, R16, R32, RZ ;  /* 0x0000002010187225 */ /* 0x000fc800078e00ff */
[----:B------:R-:W-:Y:S01]  /*1e20*/  IMAD R23, R33, R16, R23 ;  /* 0x0000001021177224 */ /* 0x000fe200078e0217 */
[----:B------:R-:W-:-:S03]  /*1e30*/  ISETP.GT.U32.AND P0, PT, R58, R24, PT ;  /* 0x000000183a00720c */ /* 0x000fc60003f04070 */
[----:B------:R-:W-:Y:S02]  /*1e40*/  IMAD.IADD R73, R25, 0x1, R23 ;  /* 0x0000000119497824 */ /* 0x000fe400078e0217 */
[----:B------:R-:W-:-:S03]  /*1e50*/  IMAD R23, R17, R34, RZ ;  /* 0x0000002211177224 */ /* 0x000fc600078e02ff */
[----:B------:R-:W-:Y:S02]  /*1e60*/  ISETP.GT.AND.EX P0, PT, R50, R73, PT, P0 ;  /* 0x000000493200720c */ /* 0x000fe40003f04300 */
[----:B------:R-:W-:Y:S01]  /*1e70*/  SEL R56, R56, R36, P5 ;  /* 0x0000002438387207 */ /* 0x000fe20002800000 */
[----:B------:R-:W-:Y:S01]  /*1e80*/  IMAD R23, R16, R35, R23 ;  /* 0x0000002310177224 */ /* 0x000fe200078e0217 */
[----:B------:R-:W0:Y:S01]  /*1e90*/  LDS.128 R36, [R6+0x210] ;  /* 0x0002100006247984 */ /* 0x000e220000000c00 */
[----:B------:R-:W-:Y:S01]  /*1ea0*/  SEL R58, R58, R24, P0 ;  /* 0x000000183a3a7207 */ /* 0x000fe20000000000 */
[----:B------:R-:W-:Y:S01]  /*1eb0*/  IMAD.WIDE.U32 R24, R16, R34, RZ ;  /* 0x0000002210187225 */ /* 0x000fe200078e00ff */
[----:B------:R-:W-:-:S03]  /*1ec0*/  SEL R57, R57, R62, P1 ;  /* 0x0000003e39397207 */ /* 0x000fc60000800000 */
[----:B------:R-:W-:Y:S01]  /*1ed0*/  IMAD.IADD R72, R25, 0x1, R23 ;  /* 0x0000000119487824 */ /* 0x000fe200078e0217 */
[----:B------:R-:W-:-:S04]  /*1ee0*/  ISETP.GT.U32.AND P1, PT, R60, R24, PT ;  /* 0x000000183c00720c */ /* 0x000fc80003f24070 */
[----:B------:R-:W-:Y:S02]  /*1ef0*/  ISETP.GT.AND.EX P1, PT, R51, R72, PT, P1 ;  /* 0x000000483300720c */ /* 0x000fe40003f24310 */
[----:B------:R-:W-:Y:S01]  /*1f00*/  SEL R68, R68, R21, P4 ;  /* 0x0000001544447207 */ /* 0x000fe20002000000 */
[----:B------:R-:W-:Y:S01]  /*1f10*/  IMAD.IADD R21, R79, 0x1, R27 ;  /* 0x000000014f157824 */ /* 0x000fe200078e021b */
[----:B------:R-:W-:Y:S02]  /*1f20*/  SEL R59, R59, R26, P2 ;  /* 0x0000001a3b3b7207 */ /* 0x000fe40001000000 */
[----:B------:R-:W-:Y:S02]  /*1f30*/  SEL R60, R60, R24, P1 ;  /* 0x000000183c3c7207 */ /* 0x000fe40000800000 */
[----:B------:R-:W1:Y:S01]  /*1f40*/  LDS.128 R24, [R10+0x90] ;  /* 0x000090000a187984 */ /* 0x000e620000000c00 */
[----:B------:R-:W-:Y:S01]  /*1f50*/  IMAD.IADD R30, R77, 0x1, R30 ;  /* 0x000000014d1e7824 */ /* 0x000fe200078e021e */
[----:B------:R-:W-:-:S02]  /*1f60*/  ISETP.GT.U32.AND P4, PT, R67, R78, PT ;  /* 0x0000004e4300720c */ /* 0x000fc40003f84070 */
[----:B------:R-:W-:Y:S02]  /*1f70*/  SEL R62, R44, R29, P3 ;  /* 0x0000001d2c3e7207 */ /* 0x000fe40001800000 */
[----:B------:R-:W-:Y:S01]  /*1f80*/  ISETP.GT.AND.EX P4, PT, R64, R21, PT, P4 ;  /* 0x000000154000720c */ /* 0x000fe20003f84340 */
[C---:B0-----:R-:W-:Y:S02]  /*1f90*/  IMAD R23, R17.reuse, R36, RZ ;  /* 0x0000002411177224 */ /* 0x041fe400078e02ff */
[----:B------:R-:W-:Y:S02]  /*1fa0*/  IMAD R17, R17, R38, RZ ;  /* 0x0000002611117224 */ /* 0x000fe400078e02ff */
[----:B------:R-:W-:Y:S02]  /*1fb0*/  IMAD R23, R37, R16, R23 ;  /* 0x0000001025177224 */ /* 0x000fe400078e0217 */
[----:B------:R-:W-:-:S04]  /*1fc0*/  IMAD.WIDE.U32 R74, R16, R36, RZ ;  /* 0x00000024104a7225 */ /* 0x000fc800078e00ff */
[C---:B------:R-:W-:Y:S02]  /*1fd0*/  IMAD R77, R16.reuse, R39, R17 ;  /* 0x00000027104d7224 */ /* 0x040fe400078e0211 */
[----:B------:R-:W-:-:S04]  /*1fe0*/  IMAD.WIDE.U32 R16, R16, R38, RZ ;  /* 0x0000002610107225 */ /* 0x000fc800078e00ff */
[----:B------:R-:W-:Y:S01]  /*1ff0*/  IMAD.IADD R77, R17, 0x1, R77 ;  /* 0x00000001114d7824 */ /* 0x000fe200078e024d */
[----:B------:R-:W-:Y:S01]  /*2000*/  ISETP.GT.U32.AND P3, PT, R66, R16, PT ;  /* 0x000000104200720c */ /* 0x000fe20003f64070 */
[----:B-1----:R-:W-:-:S03]  /*2010*/  IMAD R17, R25, R32, RZ ;  /* 0x0000002019117224 */ /* 0x002fc600078e02ff */
[----:B------:R-:W-:Y:S02]  /*2020*/  ISETP.GT.AND.EX P3, PT, R62, R77, PT, P3 ;  /* 0x0000004d3e00720c */ /* 0x000fe40003f64330 */
[----:B------:R-:W-:Y:S01]  /*2030*/  SEL R64, R64, R21, P4 ;  /* 0x0000001540407207 */ /* 0x000fe20002000000 */
        /* <DEDUP_REMOVED lines=8> */
[----:B------:R-:W-:Y:S02]  /*20c0*/  IMAD.IADD R23, R75, 0x1, R23 ;  /* 0x000000014b177824 */ /* 0x000fe400078e0217 */
[C---:B------:R-:W-:Y:S01]  /*20d0*/  IMAD R75, R24.reuse, R35, R17 ;  /* 0x00000023184b7224 */ /* 0x040fe200078e0211 */
        /* <DEDUP_REMOVED lines=12> */
[----:B------:R-:W-:-:S03]  /*21a0*/  SEL R49, R49, R30, P6 ;  /* 0x0000001e31317207 */ /* 0x000fc60003000000 */
[----:B------:R-:W-:Y:S02]  /*21b0*/  IMAD.IADD R70, R17, 0x1, R29 ;  /* 0x0000000111467824 */ /* 0x000fe400078e021d */
[----:B------:R-:W0:Y:S01]  /*21c0*/  LDS.128 R28, [R10+0x110] ;  /* 0x000110000a1c7984 */ /* 0x000e220000000c00 */
[----:B------:R-:W-:Y:S01]  /*21d0*/  IMAD R17, R25, R38, RZ ;  /* 0x0000002619117224 */ /* 0x000fe200078e02ff */
[----:B------:R-:W-:-:S03]  /*21e0*/  SEL R71, R71, R76, P6 ;  /* 0x0000004c47477207 */ /* 0x000fc60003000000 */
[----:B------:R-:W-:Y:S01]  /*21f0*/  IMAD R17, R24, R39, R17 ;  /* 0x0000002718117224 */ /* 0x000fe200078e0211 */
[----:B------:R-:W-:Y:S01]  /*2200*/  ISETP.GT.U32.AND P6, PT, R48, R16, PT ;  /* 0x000000103000720c */ /* 0x000fe20003fc4070 */
[----:B------:R-:W-:Y:S01]  /*2210*/  IMAD.WIDE.U32 R24, R24, R38, RZ ;  /* 0x0000002618187225 */ /* 0x000fe200078e00ff */
[----:B------:R-:W-:Y:S02]  /*2220*/  ISETP.GT.U32.AND P2, PT, R47, R74, PT ;  /* 0x0000004a2f00720c */ /* 0x000fe40003f44070 */
[----:B------:R-:W-:Y:S01]  /*2230*/  SEL R50, R50, R73, P0 ;  /* 0x0000004932327207 */ /* 0x000fe20000000000 */
[----:B------:R-:W-:Y:S01]  /*2240*/  IMAD.IADD R73, R25, 0x1, R17 ;  /* 0x0000000119497824 */ /* 0x000fe200078e0211 */
[----:B------:R-:W-:Y:S02]  /*2250*/  ISETP.GT.AND.EX P6, PT, R41, R70, PT, P6 ;  /* 0x000000462900720c */ /* 0x000fe40003fc4360 */
[----:B------:R-:W-:Y:S02]  /*2260*/  ISETP.GT.AND.EX P2, PT, R22, R23, PT, P2 ;  /* 0x000000171600720c */ /* 0x000fe40003f44320 */
[----:B------:R-:W-:-:S02]  /*2270*/  SEL R48, R48, R16, P6 ;  /* 0x0000001030307207 */ /* 0x000fc40003000000 */
[----:B------:R-:W-:Y:S02]  /*2280*/  SEL R44, R22, R23, P2 ;  /* 0x00000017162c7207 */ /* 0x000fe40001000000 */
[----:B------:R-:W-:Y:S02]  /*2290*/  SEL R51, R51, R72, P1 ;  /* 0x0000004833337207 */ /* 0x000fe40000800000 */
[----:B------:R-:W-:Y:S01]  /*22a0*/  SEL R47, R47, R74, P2 ;  /* 0x0000004a2f2f7207 */ /* 0x000fe20001000000 */
[C---:B0-----:R-:W-:Y:S02]  /*22b0*/  IMAD R17, R29.reuse, R32, RZ ;  /* 0x000000201d117224 */ /* 0x041fe400078e02ff */
[----:B------:R-:W-:Y:S02]  /*22c0*/  IMAD R23, R29, R34, RZ ;  /* 0x000000221d177224 */ /* 0x000fe400078e02ff */
[----:B------:R-:W-:Y:S02]  /*22d0*/  IMAD R25, R33, R28, R17 ;  /* 0x0000001c21197224 */ /* 0x000fe400078e0211 */
[----:B------:R-:W-:-:S04]  /*22e0*/  IMAD.WIDE.U32 R16, R28, R32, RZ ;  /* 0x000000201c107225 */ /* 0x000fc800078e00ff */
[----:B------:R-:W-:Y:S02]  /*22f0*/  IMAD.IADD R17, R17, 0x1, R25 ;  /* 0x0000000111117824 */ /* 0x000fe400078e0219 */
[C---:B------:R-:W-:Y:S02]  /*2300*/  IMAD R25, R28.reuse, R35, R23 ;  /* 0x000000231c197224 */ /* 0x040fe400078e0217 */
[----:B------:R-:W-:Y:S01]  /*2310*/  IMAD.WIDE.U32 R22, R28, R34, RZ ;  /* 0x000000221c167225 */ /* 0x000fe200078e00ff */
[----:B------:R-:W-:-:S03]  /*2320*/  ISETP.GT.U32.AND P1, PT, R69, R16, PT ;  /* 0x000000104500720c */ /* 0x000fc60003f24070 */
[----:B------:R-:W-:Y:S01]  /*2330*/  IMAD.IADD R25, R23, 0x1, R25 ;  /* 0x0000000117197824 */ /* 0x000fe200078e0219 */
[----:B------:R-:W-:Y:S01]  /*2340*/  ISETP.GT.U32.AND P2, PT, R20, R22, PT ;  /* 0x000000161400720c */ /* 0x000fe20003f44070 */
[----:B------:R-:W-:Y:S01]  /*2350*/  IMAD R23, R29, R36, RZ ;  /* 0x000000241d177224 */ /* 0x000fe200078e02ff */
[----:B------:R-:W-:Y:S02]  /*2360*/  ISETP.GT.AND.EX P1, PT, R40, R17, PT, P1 ;  /* 0x000000112800720c */ /* 0x000fe40003f24310 */
[----:B------:R-:W-:Y:S02]  /*2370*/  ISETP.GT.U32.AND P0, PT, R67, R24, PT ;  /* 0x000000184300720c */ /* 0x000fe40003f04070 */
[----:B------:R-:W-:Y:S02]  /*2380*/  ISETP.GT.AND.EX P2, PT, R68, R25, PT, P2 ;  /* 0x000000194400720c */ /* 0x000fe40003f44320 */
[----:B------:R-:W-:Y:S02]  /*2390*/  SEL R69, R69, R16, P1 ;  /* 0x0000001045457207 */ /* 0x000fe40000800000 */
[----:B------:R-:W-:Y:S01]  /*23a0*/  SEL R62, R62, R77, P3 ;  /* 0x0000004d3e3e7207 */ /* 0x000fe20001800000 */
[----:B------:R-:W-:Y:S01]  /*23b0*/  IMAD R77, R37, R28, R23 ;  /* 0x0000001c254d7224 */ /* 0x000fe200078e0217 */
[----:B------:R-:W-:-:S02]  /*23c0*/  ISETP.GT.AND.EX P0, PT, R64, R73, PT, P0 ;  /* 0x000000494000720c */ /* 0x000fc40003f04300 */
        /* <DEDUP_REMOVED lines=12> */
[----:B------:R-:W-:-:S04]  /*2490*/  ISETP.GT.U32.AND P4, PT, R56, R22, PT ;  /* 0x000000163800720c */ /* 0x000fc80003f84070 */
[----:B------:R-:W-:-:S04]  /*24a0*/  ISETP.GT.AND.EX P4, PT, R65, R28, PT, P4 ;  /* 0x0000001c4100720c */ /* 0x000fc80003f84340 */
[----:B------:R-:W-:Y:S02]  /*24b0*/  SEL R56, R56, R22, P4 ;  /* 0x0000001638387207 */ /* 0x000fe40002000000 */
[----:B------:R-:W0:Y:S01]  /*24c0*/  LDS.128 R20, [R10+0x190] ;  /* 0x000190000a147984 */ /* 0x000e220000000c00 */
        /* <DEDUP_REMOVED lines=12> */
[C---:B------:R-:W-:Y:S01]  /*2590*/  IMAD R33, R21.reuse, R36, RZ ;  /* 0x0000002415217224 */ /* 0x040fe200078e02ff */
[----:B------:R-:W-:Y:S01]  /*25a0*/  ISETP.GT.AND.EX P6, PT, R42, R29, PT, P6 ;  /* 0x0000001d2a00720c */ /* 0x000fe20003fc4360 */
[----:B------:R-:W-:Y:S01]  /*25b0*/  IMAD R35, R21, R38, RZ ;  /* 0x0000002615237224 */ /* 0x000fe200078e02ff */
[----:B------:R-:W-:Y:S01]  /*25c0*/  ISETP.GT.AND.EX P5, PT, R46, R75, PT, P5 ;  /* 0x0000004b2e00720c */ /* 0x000fe20003fa4350 */
[----:B------:R-:W-:Y:S01]  /*25d0*/  IMAD R21, R37, R20, R33 ;  /* 0x0000001425157224 */ /* 0x000fe200078e0221 */
[----:B------:R-:W-:Y:S01]  /*25e0*/  SEL R43, R43, R32, P6 ;  /* 0x000000202b2b7207 */ /* 0x000fe20003000000 */
[C---:B------:R-:W-:Y:S01]  /*25f0*/  IMAD R72, R20.reuse, R39, R35 ;  /* 0x0000002714487224 */ /* 0x040fe200078e0223 */
[----:B------:R-:W-:Y:S02]  /*2600*/  SEL R45, R45, R34, P5 ;  /* 0x000000222d2d7207 */ /* 0x000fe40002800000 */
[----:B------:R-:W0:Y:S01]  /*2610*/  LDS.128 R32, [R6+0x300] ;  /* 0x0003000006207984 */ /* 0x000e220000000c00 */
[----:B------:R-:W-:Y:S01]  /*2620*/  IMAD.WIDE.U32 R36, R20, R36, RZ ;  /* 0x0000002414247225 */ /* 0x000fe200078e00ff */
[----:B------:R-:W-:-:S02]  /*2630*/  SEL R17, R40, R17, P1 ;  /* 0x0000001128117207 */ /* 0x000fc40000800000 */
[----:B------:R-:W-:Y:S01]  /*2640*/  SEL R40, R57, R24, P3 ;  /* 0x0000001839287207 */ /* 0x000fe20001800000 */
[----:B------:R-:W-:Y:S01]  /*2650*/  IMAD.IADD R24, R37, 0x1, R21 ;  /* 0x0000000125187824 */ /* 0x000fe200078e0215 */
[----:B------:R-:W-:Y:S01]  /*2660*/  SEL R64, R64, R73, P0 ;  /* 0x0000004940407207 */ /* 0x000fe20000000000 */
[----:B------:R-:W-:Y:S01]  /*2670*/  IMAD.WIDE.U32 R38, R20, R38, RZ ;  /* 0x0000002614267225 */ /* 0x000fe200078e00ff */
[----:B------:R-:W-:Y:S02]  /*2680*/  ISETP.GT.U32.AND P0, PT, R55, R36, PT ;  /* 0x000000243700720c */ /* 0x000fe40003f04070 */
[----:B------:R-:W-:Y:S01]  /*2690*/  SEL R68, R68, R25, P2 ;  /* 0x0000001944447207 */ /* 0x000fe20001000000 */
[----:B------:R-:W-:Y:S01]  /*26a0*/  IMAD.IADD R72, R39, 0x1, R72 ;  /* 0x0000000127487824 */ /* 0x000fe200078e0248 */
[----:B------:R-:W-:Y:S02]  /*26b0*/  ISETP.GT.AND.EX P0, PT, R59, R24, PT, P0 ;  /* 0x000000183b00720c */ /* 0x000fe40003f04300 */
[----:B------:R-:W-:-:S02]  /*26c0*/  ISETP.GT.U32.AND P1, PT, R71, R38, PT ;  /* 0x000000264700720c */ /* 0x000fc40003f24070 */
[----:B------:R-:W-:Y:S02]  /*26d0*/  SEL R57, R55, R36, P0 ;  /* 0x0000002437397207 */ /* 0x000fe40000000000 */
[----:B------:R-:W-:Y:S02]  /*26e0*/  ISETP.GT.AND.EX P1, PT, R49, R72, PT, P1 ;  /* 0x000000483100720c */ /* 0x000fe40003f24310 */
[----:B------:R-:W-:Y:S02]  /*26f0*/  SEL R20, R42, R29, P6 ;  /* 0x0000001d2a147207 */ /* 0x000fe40003000000 */
[----:B------:R-:W-:Y:S02]  /*2700*/  SEL R65, R65, R28, P4 ;  /* 0x0000001c41417207 */ /* 0x000fe40002000000 */
[----:B------:R-:W-:Y:S01]  /*2710*/  SEL R71, R71, R38, P1 ;  /* 0x0000002647477207 */ /* 0x000fe20000800000 */
[-C--:B0-----:R-:W-:Y:S02]  /*2720*/  IMAD R25, R27, R32.reuse, RZ ;  /* 0x000000201b197224 */ /* 0x081fe400078e02ff */
        /* <DEDUP_REMOVED lines=9> */
[----:B------:R-:W-:Y:S01]  /*27c0*/  IMAD R21, R31, R32, RZ ;  /* 0x000000201f157224 */ /* 0x000fe200078e02ff */
[----:B------:R-:W-:Y:S01]  /*27d0*/  SEL R61, R61, R36, P4 ;  /* 0x000000243d3d7207 */ /* 0x000fe20002000000 */
[-C--:B------:R-:W-:Y:S02]  /*27e0*/  IMAD R25, R23, R32.reuse, RZ ;  /* 0x0000002017197224 */ /* 0x080fe400078e02ff */
[----:B------:R-:W-:-:S04]  /*27f0*/  IMAD.WIDE.U32 R36, R30, R32, RZ ;  /* 0x000000201e247225 */ /* 0x000fc800078e00ff */
[C---:B------:R-:W-:Y:S01]  /*2800*/  IMAD R21, R33.reuse, R30, R21 ;  /* 0x0000001e21157224 */ /* 0x040fe200078e0215 */
[----:B------:R-:W-:Y:S01]  /*2810*/  ISETP.GT.U32.AND P3, PT, R58, R38, PT ;  /* 0x000000263a00720c */ /* 0x000fe20003f64070 */
[----:B------:R-:W-:Y:S01]  /*2820*/  IMAD R25, R33, R22, R25 ;  /* 0x0000001621197224 */ /* 0x000fe200078e0219 */
[----:B------:R-:W-:Y:S01]  /*2830*/  ISETP.GT.U32.AND P2, PT, R69, R36, PT ;  /* 0x000000244500720c */ /* 0x000fe20003f44070 */
[----:B------:R-:W-:Y:S01]  /*2840*/  IMAD.WIDE.U32 R32, R22, R32, RZ ;  /* 0x0000002016207225 */ /* 0x000fe200078e00ff */
[----:B------:R-:W-:Y:S02]  /*2850*/  IADD3 R28, PT, PT, R37, R21, RZ ;  /* 0x00000015251c7210 */ /* 0x000fe40007ffe0ff */
[----:B------:R-:W-:Y:S01]  /*2860*/  ISETP.GT.AND.EX P3, PT, R50, R55, PT, P3 ;  /* 0x000000373200720c */ /* 0x000fe20003f64330 */
[----:B------:R-:W-:Y:S01]  /*2870*/  IMAD.IADD R33, R33, 0x1, R25 ;  /* 0x0000000121217824 */ /* 0x000fe200078e0219 */
[----:B------:R-:W-:Y:S01]  /*2880*/  ISETP.GT.AND.EX P2, PT, R17, R28, PT, P2 ;  /* 0x0000001c1100720c */ /* 0x000fe20003f44320 */
[----:B------:R-:W-:-:S02]  /*2890*/  IMAD R21, R19, R34, RZ ;  /* 0x0000002213157224 */ /* 0x000fc400078e02ff */
[----:B------:R-:W-:Y:S01]  /*28a0*/  IMAD R25, R27, R34, RZ ;  /* 0x000000221b197224 */ /* 0x000fe200078e02ff */
[----:B------:R-:W-:Y:S01]  /*28b0*/  SEL R58, R58, R38, P3 ;  /* 0x000000263a3a7207 */ /* 0x000fe20001800000 */
[----:B------:R-:W-:Y:S01]  /*28c0*/  IMAD.WIDE.U32 R38, R18, R34, RZ ;  /* 0x0000002212267225 */ /* 0x000fe200078e00ff */
[----:B------:R-:W-:Y:S02]  /*28d0*/  SEL R69, R69, R36, P2 ;  /* 0x0000002445457207 */ /* 0x000fe40001000000 */
[----:B------:R-:W-:Y:S01]  /*28e0*/  ISETP.GT.U32.AND P6, PT, R43, R32, PT ;  /* 0x000000202b00720c */ /* 0x000fe20003fc4070 */
[C---:B------:R-:W-:Y:S02]  /*28f0*/  IMAD R21, R35.reuse, R18, R21 ;  /* 0x0000001223157224 */ /* 0x040fe400078e0215 */
[----:B------:R-:W-:Y:S02]  /*2900*/  IMAD R25, R35, R26, R25 ;  /* 0x0000001a23197224 */ /* 0x000fe400078e0219 */
[----:B------:R-:W-:Y:S01]  /*2910*/  IMAD.WIDE.U32 R36, R26, R34, RZ ;  /* 0x000000221a247225 */ /* 0x000fe200078e00ff */
[----:B------:R-:W-:-:S02]  /*2920*/  SEL R70, R46, R75, P5 ;  /* 0x0000004b2e467207 */ /* 0x000fc40002800000 */
[----:B------:R-:W-:Y:S01]  /*2930*/  SEL R59, R59, R24, P0 ;  /* 0x000000183b3b7207 */ /* 0x000fe20000000000 */
[----:B------:R-:W-:Y:S01]  /*2940*/  IMAD.IADD R24, R39, 0x1, R21 ;  /* 0x0000000127187824 */ /* 0x000fe200078e0215 */
[----:B------:R-:W-:Y:S01]  /*2950*/  ISETP.GT.AND.EX P5, PT, R20, R33, PT, P6 ;  /* 0x000000211400720c */ /* 0x000fe20003fa4360 */
[----:B------:R-:W-:Y:S01]  /*2960*/  IMAD.IADD R25, R37, 0x1, R25 ;  /* 0x0000000125197824 */ /* 0x000fe200078e0219 */
[----:B------:R-:W-:Y:S02]  /*2970*/  ISETP.GT.U32.AND P0, PT, R60, R38, PT ;  /* 0x000000263c00720c */ /* 0x000fe40003f04070 */
[----:B------:R-:W-:Y:S02]  /*2980*/  ISETP.GT.U32.AND P6, PT, R63, R36, PT ;  /* 0x000000243f00720c */ /* 0x000fe40003fc4070 */
[----:B------:R-:W-:Y:S02]  /*2990*/  ISETP.GT.AND.EX P0, PT, R51, R24, PT, P0 ;  /* 0x000000183300720c */ /* 0x000fe40003f04300 */
[----:B------:R-:W-:-:S02]  /*29a0*/  ISETP.GT.AND.EX P6, PT, R54, R25, PT, P6 ;  /* 0x000000193600720c */ /* 0x000fc40003fc4360 */
[----:B------:R-:W-:Y:S02]  /*29b0*/  SEL R60, R60, R38, P0 ;  /* 0x000000263c3c7207 */ /* 0x000fe40000000000 */
[----:B------:R-:W-:Y:S02]  /*29c0*/  SEL R63, R63, R36, P6 ;  /* 0x000000243f3f7207 */ /* 0x000fe40003000000 */
[----:B------:R-:W0:Y:S01]  /*29d0*/  LDS.128 R36, [R6+0x310] ;  /* 0x0003100006247984 */ /* 0x000e220000000c00 */
[----:B------:R-:W-:Y:S01]  /*29e0*/  IMAD R21, R31, R34, RZ ;  /* 0x000000221f157224 */ /* 0x000fe200078e02ff */
[----:B------:R-:W-:Y:S01]  /*29f0*/  SEL R46, R43, R32, P5 ;  /* 0x000000202b2e7207 */ /* 0x000fe20002800000 */
[----:B------:R-:W-:-:S04]  /*2a00*/  IMAD.WIDE.U32 R42, R30, R34, RZ ;  /* 0x000000221e2a7225 */ /* 0x000fc800078e00ff */
[----:B------:R-:W-:-:S04]  /*2a10*/  IMAD R21, R35, R30, R21 ;  /* 0x0000001e23157224 */ /* 0x000fc800078e0215 */
[----:B------:R-:W-:Y:S02]  /*2a20*/  IMAD.IADD R21, R43, 0x1, R21 ;  /* 0x000000012b157824 */ /* 0x000fe400078e0215 */
[----:B------:R-:W-:-:S04]  /*2a30*/  IMAD R43, R23, R34, RZ ;  /* 0x00000022172b7224 */ /* 0x000fc800078e02ff */
[----:B------:R-:W-:Y:S02]  /*2a40*/  IMAD R43, R35, R22, R43 ;  /* 0x00000016232b7224 */ /* 0x000fe400078e022b */
[----:B------:R-:W-:Y:S01]  /*2a50*/  IMAD.WIDE.U32 R34, R22, R34, RZ ;  /* 0x0000002216227225 */ /* 0x000fe200078e00ff */
[----:B------:R-:W-:-:S03]  /*2a60*/  SEL R50, R50, R55, P3 ;  /* 0x0000003732327207 */ /* 0x000fc60001800000 */
        /* <DEDUP_REMOVED lines=11> */
[----:B------:R-:W-:Y:S02]  /*2b20*/  SEL R49, R49, R72, P1 ;  /* 0x0000004831317207 */ /* 0x000fe40000800000 */
        /* <DEDUP_REMOVED lines=9> */
[----:B------:R-:W-:Y:S01]  /*2bc0*/  ISETP.GT.U32.AND P2, PT, R48, R34, PT ;  /* 0x000000223000720c */ /* 0x000fe20003f44070 */
[----:B------:R-:W-:-:S03]  /*2bd0*/  IMAD R17, R31, R36, RZ ;  /* 0x000000241f117224 */ /* 0x000fc600078e02ff */
[----:B------:R-:W-:Y:S01]  /*2be0*/  ISETP.GT.AND.EX P2, PT, R41, R16, PT, P2 ;  /* 0x000000102900720c */ /* 0x000fe20003f44320 */
[----:B------:R-:W-:Y:S01]  /*2bf0*/  IMAD R19, R19, R38, RZ ;  /* 0x0000002613137224 */ /* 0x000fe200078e02ff */
[----:B------:R-:W-:Y:S01]  /*2c00*/  SEL R43, R20, R33, P5 ;  /* 0x00000021142b7207 */ /* 0x000fe20002800000 */
[----:B------:R-:W-:Y:S01]  /*2c10*/  IMAD R17, R37, R30, R17 ;  /* 0x0000001e25117224 */ /* 0x000fe200078e0211 */
[----:B------:R-:W-:Y:S01]  /*2c20*/  SEL R48, R48, R34, P2 ;  /* 0x0000002230307207 */ /* 0x000fe20001000000 */
[----:B------:R-:W-:-:S04]  /*2c30*/  IMAD.WIDE.U32 R34, R30, R36, RZ ;  /* 0x000000241e227225 */ /* 0x000fc800078e00ff */
[----:B------:R-:W-:Y:S02]  /*2c40*/  IMAD R33, R27, R38, RZ ;  /* 0x000000261b217224 */ /* 0x000fe400078e02ff */
[----:B------:R-:W-:Y:S02]  /*2c50*/  IMAD R27, R23, R36, RZ ;  /* 0x00000024171b7224 */ /* 0x000fe400078e02ff */
[----:B------:R-:W-:Y:S02]  /*2c60*/  IMAD R19, R39, R18, R19 ;  /* 0x0000001227137224 */ /* 0x000fe400078e0213 */
[----:B------:R-:W-:Y:S01]  /*2c70*/  IMAD.WIDE.U32 R76, R18, R38, RZ ;  /* 0x00000026124c7225 */ /* 0x000fe200078e00ff */
[----:B------:R-:W-:-:S03]  /*2c80*/  ISETP.GT.U32.AND P5, PT, R53, R34, PT ;  /* 0x000000223500720c */ /* 0x000fc60003fa4070 */
[----:B------:R-:W-:Y:S02]  /*2c90*/  IMAD.IADD R17, R35, 0x1, R17 ;  /* 0x0000000123117824 */ /* 0x000fe400078e0211 */
[----:B------:R-:W-:Y:S02]  /*2ca0*/  IMAD R18, R39, R26, R33 ;  /* 0x0000001a27127224 */ /* 0x000fe400078e0221 */
[----:B------:R-:W-:-:S04]  /*2cb0*/  IMAD.WIDE.U32 R74, R26, R38, RZ ;  /* 0x000000261a4a7225 */ /* 0x000fc800078e00ff */
[----:B------:R-:W-:Y:S02]  /*2cc0*/  IMAD R26, R37, R22, R27 ;  /* 0x00000016251a7224 */ /* 0x000fe400078e021b */
[-C--:B------:R-:W-:Y:S02]  /*2cd0*/  IMAD R27, R31, R38.reuse, RZ ;  /* 0x000000261f1b7224 */ /* 0x080fe400078e02ff */
[----:B------:R-:W-:Y:S01]  /*2ce0*/  IMAD R33, R23, R38, RZ ;  /* 0x0000002617217224 */ /* 0x000fe200078e02ff */
[----:B------:R-:W-:Y:S01]  /*2cf0*/  ISETP.GT.AND.EX P5, PT, R40, R17, PT, P5 ;  /* 0x000000112800720c */ /* 0x000fe20003fa4350 */
[----:B------:R-:W-:Y:S01]  /*2d00*/  IMAD.WIDE.U32 R36, R22, R36, RZ ;  /* 0x0000002416247225 */ /* 0x000fe200078e00ff */
[----:B------:R-:W-:-:S03]  /*2d10*/  SEL R51, R51, R24, P0 ;  /* 0x0000001833337207 */ /* 0x000fc60000000000 */
[----:B------:R-:W-:Y:S02]  /*2d20*/  IMAD R23, R39, R30, R27 ;  /* 0x0000001e27177224 */ /* 0x000fe400078e021b */
[----:B------:R-:W-:Y:S01]  /*2d30*/  IMAD.WIDE.U32 R30, R30, R38, RZ ;  /* 0x000000261e1e7225 */ /* 0x000fe200078e00ff */
[----:B------:R-:W-:-:S03]  /*2d40*/  SEL R53, R53, R34, P5 ;  /* 0x0000002235357207 */ /* 0x000fc60002800000 */
[----:B------:R-:W-:Y:S01]  /*2d50*/  IMAD R20, R39, R22, R33 ;  /* 0x0000001627147224 */ /* 0x000fe200078e0221 */
[----:B------:R-:W-:Y:S01]  /*2d60*/  SEL R54, R54, R25, P6 ;  /* 0x0000001936367207 */ /* 0x000fe20003000000 */
[----:B------:R-:W-:Y:S01]  /*2d70*/  IMAD.WIDE.U32 R38, R22, R38, RZ ;  /* 0x0000002616267225 */ /* 0x000fe200078e00ff */
[----:B------:R-:W-:Y:S03]  /*2d80*/  LDS.128 R32, [R6+0x400] ;  /* 0x0004000006207984 */ /* 0x000fe60000000c00 */
[----:B------:R-:W-:Y:S02]  /*2d90*/  IMAD.IADD R22, R37, 0x1, R26 ;  /* 0x0000000125167824 */ /* 0x000fe400078e021a */
[----:B------:R-:W0:Y:S01]  /*2da0*/  LDS.128 R24, [R10+0x20] ;  /* 0x000020000a187984 */ /* 0x000e220000000c00 */
[----:B------:R-:W-:Y:S01]  /*2db0*/  SEL R68, R68, R21, P1 ;  /* 0x0000001544447207 */ /* 0x000fe20000800000 */
[----:B------:R-:W-:Y:S01]  /*2dc0*/  IMAD.IADD R21, R75, 0x1, R18 ;  /* 0x000000014b157824 */ /* 0x000fe200078e0212 */
[----:B------:R-:W-:Y:S01]  /*2dd0*/  ISETP.GT.U32.AND P0, PT, R57, R36, PT ;  /* 0x000000243900720c */ /* 0x000fe20003f04070 */
[----:B------:R-:W-:Y:S01]  /*2de0*/  IMAD.IADD R18, R31, 0x1, R23 ;  /* 0x000000011f127824 */ /* 0x000fe200078e0217 */
[----:B------:R-:W-:-:S02]  /*2df0*/  ISETP.GT.U32.AND P1, PT, R56, R30, PT ;  /* 0x0000001e3800720c */ /* 0x000fc40003f24070 */
[----:B------:R-:W-:Y:S02]  /*2e00*/  ISETP.GT.AND.EX P0, PT, R59, R22, PT, P0 ;  /* 0x000000163b00720c */ /* 0x000fe40003f04300 */
[----:B------:R-:W-:Y:S02]  /*2e10*/  ISETP.GT.AND.EX P1, PT, R65, R18, PT, P1 ;  /* 0x000000124100720c */ /* 0x000fe40003f24310 */
[----:B------:R-:W-:Y:S02]  /*2e20*/  SEL R57, R57, R36, P0 ;  /* 0x0000002439397207 */ /* 0x000fe40000000000 */
[----:B------:R-:W-:Y:S02]  /*2e30*/  SEL R56, R56, R30, P1 ;  /* 0x0000001e38387207 */ /* 0x000fe40000800000 */
[----:B------:R-:W-:Y:S02]  /*2e40*/  SEL R44, R44, R29, P4 ;  /* 0x0000001d2c2c7207 */ /* 0x000fe40002000000 */
[----:B------:R-:W1:Y:S01]  /*2e50*/  LDS.128 R28, [R10+0xa0] ;  /* 0x0000a0000a1c7984 */ /* 0x000e620000000c00 */
[----:B------:R-:W-:-:S02]  /*2e60*/  SEL R70, R70, R73, P3 ;  /* 0x0000004946467207 */ /* 0x000fc40001800000 */
[----:B------:R-:W-:Y:S01]  /*2e70*/  SEL R41, R41, R16, P2 ;  /* 0x0000001029297207 */ /* 0x000fe20001000000 */
[-C--:B0-----:R-:W-:Y:S02]  /*2e80*/  IMAD R23, R25, R32.reuse, RZ ;  /* 0x0000002019177224 */ /* 0x081fe400078e02ff */
[----:B------:R-:W-:-:S04]  /*2e90*/  IMAD.WIDE.U32 R36, R24, R32, RZ ;  /* 0x0000002018247225 */ /* 0x000fc800078e00ff */
[----:B------:R-:W-:Y:S01]  /*2ea0*/  IMAD R23, R33, R24, R23 ;  /* 0x0000001821177224 */ /* 0x000fe200078e0217 */
[----:B------:R-:W-:-:S03]  /*2eb0*/  ISETP.GT.U32.AND P2, PT, R58, R36, PT ;  /* 0x000000243a00720c */ /* 0x000fc60003f44070 */
[----:B------:R-:W-:Y:S02]  /*2ec0*/  IMAD.IADD R73, R37, 0x1, R23 ;  /* 0x0000000125497824 */ /* 0x000fe400078e0217 */
[----:B------:R-:W-:-:S03]  /*2ed0*/  IMAD R23, R25, R34, RZ ;  /* 0x0000002219177224 */ /* 0x000fc600078e02ff */
[----:B------:R-:W-:Y:S01]  /*2ee0*/  ISETP.GT.AND.EX P2, PT, R50, R73, PT, P2 ;  /* 0x000000493200720c */ /* 0x000fe20003f44320 */
[----:B------:R-:W-:-:S03]  /*2ef0*/  IMAD R23, R24, R35, R23 ;  /* 0x0000002318177224 */ /* 0x000fc600078e0217 */
[----:B------:R-:W-:Y:S01]  /*2f00*/  SEL R58, R58, R36, P2 ;  /* 0x000000243a3a7207 */ /* 0x000fe20001000000 */
        /* <DEDUP_REMOVED lines=10> */
[----:B------:R-:W0:Y:S01]  /*2fb0*/  LDS.128 R36, [R6+0x410] ;  /* 0x0004100006247984 */ /* 0x000e220000000c00 */
[----:B-1----:R-:W-:Y:S01]  /*2fc0*/  IMAD R17, R29, R32, RZ ;  /* 0x000000201d117224 */ /* 0x002fe200078e02ff */
[----:B------:R-:W-:Y:S01]  /*2fd0*/  SEL R59, R59, R22, P0 ;  /* 0x000000163b3b7207 */ /* 0x000fe20000000000 */
[----:B------:R-:W-:Y:S01]  /*2fe0*/  IMAD.IADD R19, R77, 0x1, R19 ;  /* 0x000000014d137824 */ /* 0x000fe200078e0213 */
[----:B------:R-:W-:Y:S01]  /*2ff0*/  ISETP.GT.U32.AND P6, PT, R66, R76, PT ;  /* 0x0000004c4200720c */ /* 0x000fe20003fc4070 */
[----:B------:R-:W-:-:S02]  /*3000*/  IMAD R17, R33, R28, R17 ;  /* 0x0000001c21117224 */ /* 0x000fc400078e0211 */
[----:B------:R-:W-:Y:S01]  /*3010*/  IMAD.WIDE.U32 R22, R28, R32, RZ ;  /* 0x000000201c167225 */ /* 0x000fe200078e00ff */
[----:B------:R-:W-:-:S03]  /*3020*/  ISETP.GT.AND.EX P6, PT, R62, R19, PT, P6 ;  /* 0x000000133e00720c */ /* 0x000fc60003fc4360 */
[----:B------:R-:W-:Y:S01]  /*3030*/  IMAD.IADD R17, R23, 0x1, R17 ;  /* 0x0000000117117824 */ /* 0x000fe200078e0211 */
[----:B------:R-:W-:Y:S02]  /*3040*/  ISETP.GT.U32.AND P0, PT, R61, R22, PT ;  /* 0x000000163d00720c */ /* 0x000fe40003f04070 */
[----:B------:R-:W-:Y:S01]  /*3050*/  SEL R62, R62, R19, P6 ;  /* 0x000000133e3e7207 */ /* 0x000fe20003000000 */
[----:B------:R-:W-:Y:S01]  /*3060*/  IMAD R19, R29, R34, RZ ;  /* 0x000000221d137224 */ /* 0x000fe200078e02ff */
[----:B------:R-:W-:Y:S02]  /*3070*/  ISETP.GT.AND.EX P0, PT, R52, R17, PT, P0 ;  /* 0x000000113400720c */ /* 0x000fe40003f04300 */
[----:B------:R-:W-:Y:S01]  /*3080*/  ISETP.GT.U32.AND P3, PT, R67, R74, PT ;  /* 0x0000004a4300720c */ /* 0x000fe20003f64070 */
[C---:B------:R-:W-:Y:S01]  /*3090*/  IMAD R19, R28.reuse, R35, R19 ;  /* 0x000000231c137224 */ /* 0x040fe200078e0213 */
[----:B------:R-:W-:Y:S01]  /*30a0*/  SEL R61, R61, R22, P0 ;  /* 0x000000163d3d7207 */ /* 0x000fe20000000000 */
[----:B------:R-:W-:Y:S01]  /*30b0*/  IMAD.WIDE.U32 R22, R28, R34, RZ ;  /* 0x000000221c167225 */ /* 0x000fe200078e00ff */
[----:B------:R-:W-:-:S02]  /*30c0*/  SEL R66, R66, R76, P6 ;  /* 0x0000004c42427207 */ /* 0x000fc40003000000 */
[CC--:B------:R-:W-:Y:S01]  /*30d0*/  ISETP.GT.AND.EX P3, PT, R64.reuse, R21.reuse, PT, P3 ;  /* 0x000000154000720c */ /* 0x0c0fe20003f64330 */
[----:B------:R-:W-:Y:S01]  /*30e0*/  IMAD.IADD R19, R23, 0x1, R19 ;  /* 0x0000000117137824 */ /* 0x000fe200078e0213 */
[----:B------:R-:W-:Y:S02]  /*30f0*/  ISETP.GT.U32.AND P6, PT, R63, R22, PT ;  /* 0x000000163f00720c */ /* 0x000fe40003fc4070 */
[----:B------:R-:W-:Y:S02]  /*3100*/  SEL R64, R64, R21, P3 ;  /* 0x0000001540407207 */ /* 0x000fe40001800000 */
[----:B------:R-:W-:-:S04]  /*3110*/  ISETP.GT.AND.EX P6, PT, R54, R19, PT, P6 ;  /* 0x000000133600720c */ /* 0x000fc80003fc4360 */
[----:B------:R-:W-:Y:S01]  /*3120*/  SEL R63, R63, R22, P6 ;  /* 0x000000163f3f7207 */ /* 0x000fe20003000000 */
[-C--:B0-----:R-:W-:Y:S02]  /*3130*/  IMAD R21, R25, R36.reuse, RZ ;  /* 0x0000002419157224 */ /* 0x081fe400078e02ff */
[----:B------:R-:W-:-:S04]  /*3140*/  IMAD.WIDE.U32 R22, R24, R36, RZ ;  /* 0x0000002418167225 */ /* 0x000fc800078e00ff */
[----:B------:R-:W-:Y:S01]  /*3150*/  IMAD R21, R37, R24, R21 ;  /* 0x0000001825157224 */ /* 0x000fe200078e0215 */
[----:B------:R-:W-:Y:S02]  /*3160*/  SEL R67, R67, R74, P3 ;  /* 0x0000004a43437207 */ /* 0x000fe40001800000 */
[----:B------:R-:W-:Y:S01]  /*3170*/  ISETP.GT.U32.AND P3, PT, R47, R22, PT ;  /* 0x000000162f00720c */ /* 0x000fe20003f64070 */
[----:B------:R-:W-:Y:S02]  /*3180*/  IMAD.IADD R75, R23, 0x1, R21 ;  /* 0x00000001174b7824 */ /* 0x000fe400078e0215 */
        /* <DEDUP_REMOVED lines=8> */
[----:B------:R-:W-:Y:S02]  /*3210*/  ISETP.GT.AND.EX P1, PT, R41, R18, PT, P1 ;  /* 0x000000122900720c */ /* 0x000fe40003f24310 */
[----:B------:R-:W-:Y:S02]  /*3220*/  SEL R49, R49, R20, P4 ;  /* 0x0000001431317207 */ /* 0x000fe40002000000 */
[----:B------:R-:W-:Y:S02]  /*3230*/  SEL R48, R48, R22, P1 ;  /* 0x0000001630307207 */ /* 0x000fe40000800000 */
[----:B------:R-:W0:Y:S01]  /*3240*/  LDS.128 R20, [R10+0x120] ;  /* 0x000120000a147984 */ /* 0x000e220000000c00 */
[----:B------:R-:W-:Y:S02]  /*3250*/  SEL R52, R52, R17, P0 ;  /* 0x0000001134347207 */ /* 0x000fe40000000000 */
[----:B------:R-:W-:Y:S02]  /*3260*/  SEL R50, R50, R73, P2 ;  /* 0x0000004932327207 */ /* 0x000fe40001000000 */
        /* <DEDUP_REMOVED lines=11> */
[----:B------:R-:W-:-:S04]  /*3320*/  IMAD.WIDE.U32 R72, R20, R34, RZ ;  /* 0x0000002214487225 */ /* 0x000fc800078e00ff */
[----:B------:R-:W-:Y:S02]  /*3330*/  IMAD.IADD R73, R73, 0x1, R17 ;  /* 0x0000000149497824 */ /* 0x000fe400078e0211 */
[-C--:B------:R-:W-:Y:S02]  /*3340*/  IMAD R17, R21, R36.reuse, RZ ;  /* 0x0000002415117224 */ /* 0x080fe400078e02ff */
[----:B------:R-:W-:-:S04]  /*3350*/  IMAD.WIDE.U32 R74, R20, R36, RZ ;  /* 0x00000024144a7225 */ /* 0x000fc800078e00ff */
[----:B------:R-:W-:Y:S01]  /*3360*/  IMAD R17, R37, R20, R17 ;  /* 0x0000001425117224 */ /* 0x000fe200078e0211 */
[----:B------:R-:W-:Y:S02]  /*3370*/  SEL R54, R54, R19, P6 ;  /* 0x0000001336367207 */ /* 0x000fe40003000000 */
[----:B------:R-:W-:Y:S01]  /*3380*/  SEL R41, R41, R18, P1 ;  /* 0x0000001229297207 */ /* 0x000fe20000800000 */
[----:B------:R-:W-:Y:S01]  /*3390*/  IMAD.IADD R75, R75, 0x1, R17 ;  /* 0x000000014b4b7824 */ /* 0x000fe200078e0211 */
[----:B------:R-:W-:Y:S02]  /*33a0*/  SEL R45, R45, R16, P0 ;  /* 0x000000102d2d7207 */ /* 0x000fe40000000000 */
[----:B------:R-:W0:Y:S01]  /*33b0*/  LDS.128 R16, [R10+0x1a0] ;  /* 0x0001a0000a107984 */ /* 0x000e220000000c00 */
[----:B------:R-:W-:-:S04]  /*33c0*/  ISETP.GT.U32.AND P2, PT, R42, R72, PT ;  /* 0x000000482a00720c */ /* 0x000fc80003f44070 */
[----:B------:R-:W-:-:S04]  /*33d0*/  ISETP.GT.AND.EX P2, PT, R68, R73, PT, P2 ;  /* 0x000000494400720c */ /* 0x000fc80003f44320 */
[----:B------:R-:W-:Y:S02]  /*33e0*/  SEL R68, R68, R73, P2 ;  /* 0x0000004944447207 */ /* 0x000fe40001000000 */
[----:B------:R-:W-:Y:S01]  /*33f0*/  ISETP.GT.U32.AND P3, PT, R53, R74, PT ;  /* 0x0000004a3500720c */ /* 0x000fe20003f64070 */
[----:B------:R-:W-:Y:S01]  /*3400*/  IMAD R25, R25, R38, RZ ;  /* 0x0000002619197224 */ /* 0x000fe200078e02ff */
[----:B------:R-:W-:Y:S02]  /*3410*/  SEL R42, R42, R72, P2 ;  /* 0x000000482a2a7207 */ /* 0x000fe40001000000 */
[----:B------:R-:W-:-:S04]  /*3420*/  ISETP.GT.AND.EX P3, PT, R40, R75, PT, P3 ;  /* 0x0000004b2800720c */ /* 0x000fc80003f64330 */
[----:B------:R-:W-:Y:S01]  /*3430*/  SEL R40, R40, R75, P3 ;  /* 0x0000004b28287207 */ /* 0x000fe20001800000 */
[C---:B------:R-:W-:Y:S02]  /*3440*/  IMAD R75, R24.reuse, R39, R25 ;  /* 0x00000027184b7224 */ /* 0x040fe400078e0219 */
[----:B------:R-:W-:-:S04]  /*3450*/  IMAD.WIDE.U32 R24, R24, R38, RZ ;  /* 0x0000002618187225 */ /* 0x000fc800078e00ff */
        /* <DEDUP_REMOVED lines=10> */
[----:B------:R-:W-:Y:S01]  /*3500*/  IMAD.IADD R73, R35, 0x1, R33 ;  /* 0x0000000123497824 */ /* 0x000fe200078e0221 */
[----:B------:R-:W-:Y:S01]  /*3510*/  ISETP.GT.U32.AND P2, PT, R55, R34, PT ;  /* 0x000000223700720c */ /* 0x000fe20003f44070 */
[----:B------:R-:W-:Y:S01]  /*3520*/  IMAD R33, R17, R38, RZ ;  /* 0x0000002611217224 */ /* 0x000fe200078e02ff */
[----:B------:R-:W-:Y:S02]  /*3530*/  ISETP.GT.AND.EX P0, PT, R62, R75, PT, P0 ;  /* 0x0000004b3e00720c */ /* 0x000fe40003f04300 */
[----:B------:R-:W-:Y:S02]  /*3540*/  ISETP.GT.AND.EX P1, PT, R43, R72, PT, P1 ;  /* 0x000000482b00720c */ /* 0x000fe40003f24310 */
[----:B------:R-:W-:Y:S02]  /*3550*/  ISETP.GT.AND.EX P2, PT, R70, R73, PT, P2 ;  /* 0x000000494600720c */ /* 0x000fe40003f44320 */
[----:B------:R-:W-:Y:S01]  /*3560*/  SEL R66, R66, R24, P0 ;  /* 0x0000001842427207 */ /* 0x000fe20000000000 */
[----:B------:R-:W-:Y:S01]  /*3570*/  IMAD R24, R16, R39, R33 ;  /* 0x0000002710187224 */ /* 0x000fe200078e0221 */
[----:B------:R-:W-:-:S02]  /*3580*/  SEL R46, R46, R32, P1 ;  /* 0x000000202e2e7207 */ /* 0x000fc40000800000 */
[----:B------:R-:W-:Y:S02]  /*3590*/  SEL R55, R55, R34, P2 ;  /* 0x0000002237377207 */ /* 0x000fe40001000000 */
[----:B------:R-:W0:Y:S01]  /*35a0*/  LDS.128 R32, [R6+0x500] ;  /* 0x0005000006207984 */ /* 0x000e220000000c00 */
[----:B------:R-:W-:-:S04]  /*35b0*/  IMAD R25, R29, R38, RZ ;  /* 0x000000261d197224 */ /* 0x000fc800078e02ff */
[C---:B------:R-:W-:Y:S02]  /*35c0*/  IMAD R25, R28.reuse, R39, R25 ;  /* 0x000000271c197224 */ /* 0x040fe400078e0219 */
[----:B------:R-:W-:Y:S01]  /*35d0*/  IMAD.WIDE.U32 R28, R28, R38, RZ ;  /* 0x000000261c1c7225 */ /* 0x000fe200078e00ff */
[----:B------:R-:W-:-:S03]  /*35e0*/  SEL R53, R53, R74, P3 ;  /* 0x0000004a35357207 */ /* 0x000fc60001800000 */
[----:B------:R-:W-:Y:S01]  /*35f0*/  IMAD.IADD R25, R29, 0x1, R25 ;  /* 0x000000011d197824 */ /* 0x000fe200078e0219 */
[----:B------:R-:W-:Y:S01]  /*3600*/  ISETP.GT.U32.AND P3, PT, R67, R28, PT ;  /* 0x0000001c4300720c */ /* 0x000fe20003f64070 */
[----:B------:R-:W-:-:S03]  /*3610*/  IMAD R29, R17, R36, RZ ;  /* 0x00000024111d7224 */ /* 0x000fc600078e02ff */
[----:B------:R-:W-:Y:S01]  /*3620*/  ISETP.GT.AND.EX P3, PT, R64, R25, PT, P3 ;  /* 0x000000194000720c */ /* 0x000fe20003f64330 */
[----:B------:R-:W-:Y:S02]  /*3630*/  IMAD R21, R21, R38, RZ ;  /* 0x0000002615157224 */ /* 0x000fe400078e02ff */
[----:B------:R-:W-:Y:S01]  /*3640*/  IMAD R17, R37, R16, R29 ;  /* 0x0000001025117224 */ /* 0x000fe200078e021d */
[----:B------:R-:W-:Y:S01]  /*3650*/  SEL R67, R67, R28, P3 ;  /* 0x0000001c43437207 */ /* 0x000fe20001800000 */
[----:B------:R-:W-:-:S04]  /*3660*/  IMAD.WIDE.U32 R28, R16, R36, RZ ;  /* 0x00000024101c7225 */ /* 0x000fc800078e00ff */
[C---:B------:R-:W-:Y:S02]  /*3670*/  IMAD R21, R20.reuse, R39, R21 ;  /* 0x0000002714157224 */ /* 0x040fe400078e0215 */
[----:B------:R-:W-:Y:S01]  /*3680*/  IMAD.WIDE.U32 R76, R20, R38, RZ ;  /* 0x00000026144c7225 */ /* 0x000fe200078e00ff */
[----:B------:R-:W-:-:S03]  /*3690*/  ISETP.GT.U32.AND P5, PT, R57, R28, PT ;  /* 0x0000001c3900720c */ /* 0x000fc60003fa4070 */
[----:B------:R-:W-:Y:S02]  /*36a0*/  IMAD.IADD R20, R29, 0x1, R17 ;  /* 0x000000011d147824 */ /* 0x000fe400078e0211 */
[----:B------:R-:W-:-:S03]  /*36b0*/  IMAD.WIDE.U32 R38, R16, R38, RZ ;  /* 0x0000002610267225 */ /* 0x000fc600078e00ff */
[----:B------:R-:W-:Y:S01]  /*36c0*/  ISETP.GT.AND.EX P5, PT, R59, R20, PT, P5 ;  /* 0x000000143b00720c */ /* 0x000fe20003fa4350 */
[----:B------:R-:W-:Y:S02]  /*36d0*/  IMAD.IADD R36, R77, 0x1, R21 ;  /* 0x000000014d247824 */ /* 0x000fe400078e0215 */
[-C--:B0-----:R-:W-:Y:S02]  /*36e0*/  IMAD R17, R27, R32.reuse, RZ ;  /* 0x000000201b117224 */ /* 0x081fe400078e02ff */
[----:B------:R-:W-:Y:S01]  /*36f0*/  IMAD R21, R31, R32, RZ ;  /* 0x000000201f157224 */ /* 0x000fe200078e02ff */
[----:B------:R-:W-:Y:S01]  /*3700*/  SEL R57, R57, R28, P5 ;  /* 0x0000001c39397207 */ /* 0x000fe20002800000 */
[----:B------:R-:W-:Y:S01]  /*3710*/  IMAD.IADD R16, R39, 0x1, R24 ;  /* 0x0000000127107824 */ /* 0x000fe200078e0218 */
[----:B------:R-:W-:Y:S01]  /*3720*/  SEL R62, R62, R75, P0 ;  /* 0x0000004b3e3e7207 */ /* 0x000fe20000000000 */
[----:B------:R-:W-:Y:S01]  /*3730*/  IMAD.WIDE.U32 R28, R26, R32, RZ ;  /* 0x000000201a1c7225 */ /* 0x000fe200078e00ff */
[----:B------:R-:W-:-:S02]  /*3740*/  SEL R64, R64, R25, P3 ;  /* 0x0000001940407207 */ /* 0x000fc40001800000 */
[----:B------:R-:W-:Y:S01]  /*3750*/  ISETP.GT.U32.AND P0, PT, R71, R38, PT ;  /* 0x000000264700720c */ /* 0x000fe20003f04070 */
[C---:B------:R-:W-:Y:S02]  /*3760*/  IMAD R17, R33.reuse, R26, R17 ;  /* 0x0000001a21117224 */ /* 0x040fe400078e0211 */
[----:B------:R-:W-:Y:S02]  /*3770*/  IMAD R21, R33, R30, R21 ;  /* 0x0000001e21157224 */ /* 0x000fe400078e0215 */
[----:B------:R-:W-:Y:S01]  /*3780*/  IMAD.WIDE.U32 R24, R30, R32, RZ ;  /* 0x000000201e187225 */ /* 0x000fe200078e00ff */
[----:B------:R-:W-:Y:S02]  /*3790*/  SEL R43, R43, R72, P1 ;  /* 0x000000482b2b7207 */ /* 0x000fe40000800000 */
[----:B------:R-:W-:Y:S01]  /*37a0*/  ISETP.GT.AND.EX P0, PT, R49, R16, PT, P0 ;  /* 0x000000103100720c */ /* 0x000fe20003f04300 */
[----:B------:R-:W-:Y:S01]  /*37b0*/  IMAD.IADD R29, R29, 0x1, R17 ;  /* 0x000000011d1d7824 */ /* 0x000fe200078e0211 */
[----:B------:R-:W-:Y:S01]  /*37c0*/  ISETP.GT.U32.AND P1, PT, R58, R28, PT ;  /* 0x0000001c3a00720c */ /* 0x000fe20003f24070 */
[----:B------:R-:W-:-:S02]  /*37d0*/  IMAD.IADD R17, R25, 0x1, R21 ;  /* 0x0000000119117824 */ /* 0x000fc400078e0215 */
[----:B------:R-:W-:Y:S01]  /*37e0*/  IMAD R21, R23, R32, RZ ;  /* 0x0000002017157224 */ /* 0x000fe200078e02ff */
[----:B------:R-:W-:Y:S01]  /*37f0*/  SEL R71, R71, R38, P0 ;  /* 0x0000002647477207 */ /* 0x000fe20000000000 */
[----:B------:R-:W-:Y:S01]  /*3800*/  IMAD.WIDE.U32 R38, R22, R32, RZ ;  /* 0x0000002016267225 */ /* 0x000fe200078e00ff */
[----:B------:R-:W-:Y:S02]  /*3810*/  ISETP.GT.AND.EX P1, PT, R50, R29, PT, P1 ;  /* 0x0000001d3200720c */ /* 0x000fe40003f24310 */
[----:B------:R-:W-:Y:S01]  /*3820*/  ISETP.GT.U32.AND P4, PT, R56, R76, PT ;  /* 0x0000004c3800720c */ /* 0x000fe20003f84070 */
[----:B------:R-:W-:Y:S01]  /*3830*/  IMAD R21, R33, R22, R21 ;  /* 0x0000001621157224 */ /* 0x000fe200078e0215 */
[----:B------:R-:W-:Y:S02]  /*3840*/  SEL R58, R58, R28, P1 ;  /* 0x0000001c3a3a7207 */ /* 0x000fe40000800000 */
[----:B------:R-:W-:Y:S01]  /*3850*/  ISETP.GT.AND.EX P4, PT, R65, R36, PT, P4 ;  /* 0x000000244100720c */ /* 0x000fe20003f84340 */
[----:B------:R-:W-:-:S02]  /*3860*/  IMAD.IADD R28, R39, 0x1, R21 ;  /* 0x00000001271c7824 */ /* 0x000fc400078e0215 */
[----:B------:R-:W-:Y:S01]  /*3870*/  IMAD R21, R27, R34, RZ ;  /* 0x000000221b157224 */ /* 0x000fe200078e02ff */
[----:B------:R-:W-:Y:S01]  /*3880*/  SEL R65, R65, R36, P4 ;  /* 0x0000002441417207 */ /* 0x000fe20002000000 */
[----:B------:R-:W-:Y:S01]  /*3890*/  IMAD.WIDE.U32 R36, R26, R34, RZ ;  /* 0x000000221a247225 */ /* 0x000fe200078e00ff */
[----:B------:R-:W-:-:S03]  /*38a0*/  SEL R59, R59, R20, P5 ;  /* 0x000000143b3b7207 */ /* 0x000fc60002800000 */
[----:B------:R-:W-:Y:S01]  /*38b0*/  IMAD R21, R35, R26, R21 ;  /* 0x0000001a23157224 */ /* 0x000fe200078e0215 */
[----:B------:R-:W-:Y:S02]  /*38c0*/  ISETP.GT.U32.AND P3, PT, R69, R38, PT ;  /* 0x000000264500720c */ /* 0x000fe40003f64070 */
[----:B------:R-:W-:Y:S01]  /*38d0*/  ISETP.GT.U32.AND P5, PT, R60, R36, PT ;  /* 0x000000243c00720c */ /* 0x000fe20003fa4070 */
[----:B------:R-:W-:Y:S01]  /*38e0*/  IMAD.IADD R20, R37, 0x1, R21 ;  /* 0x0000000125147824 */ /* 0x000fe200078e0215 */
[----:B------:R-:W-:Y:S01]  /*38f0*/  ISETP.GT.AND.EX P3, PT, R45, R28, PT, P3 ;  /* 0x0000001c2d00720c */ /* 0x000fe20003f64330 */
[----:B------:R-:W-:Y:S01]  /*3900*/  IMAD R25, R19, R32, RZ ;  /* 0x0000002013197224 */ /* 0x000fe200078e02ff */
[----:B------:R-:W-:Y:S02]  /*3910*/  SEL R70, R70, R73, P2 ;  /* 0x0000004946467207 */ /* 0x000fe40001000000 */
[----:B------:R-:W-:Y:S02]  /*3920*/  ISETP.GT.AND.EX P5, PT, R51, R20, PT, P5 ;  /* 0x000000143300720c */ /* 0x000fe40003fa4350 */
[----:B------:R-:W-:Y:S01]  /*3930*/  ISETP.GT.U32.AND P2, PT, R61, R24, PT ;  /* 0x000000183d00720c */ /* 0x000fe20003f44070 */
[----:B------:R-:W-:Y:S01]  /*3940*/  IMAD R25, R33, R18, R25 ;  /* 0x0000001221197224 */ /* 0x000fe200078e0219 */
[----:B------:R-:W-:-:S02]  /*3950*/  SEL R69, R69, R38, P3 ;  /* 0x0000002645457207 */ /* 0x000fc40001800000 */
[----:B------:R-:W-:Y:S01]  /*3960*/  SEL R60, R60, R36, P5 ;  /* 0x000000243c3c7207 */ /* 0x000fe20002800000 */
[----:B------:R-:W-:Y:S01]  /*3970*/  IMAD.WIDE.U32 R32, R18, R32, RZ ;  /* 0x0000002012207225 */ /* 0x000fe200078e00ff */
[----:B------:R-:W0:Y:S01]  /*3980*/  LDS.128 R36, [R6+0x510] ;  /* 0x0005100006247984 */ /* 0x000e220000000c00 */
[----:B------:R-:W-:Y:S02]  /*3990*/  ISETP.GT.AND.EX P2, PT, R52, R17, PT, P2 ;  /* 0x000000113400720c */ /* 0x000fe40003f44320 */
[----:B------:R-:W-:Y:S02]  /*39a0*/  ISETP.GT.U32.AND P6, PT, R46, R32, PT ;  /* 0x000000202e00720c */ /* 0x000fe40003fc4070 */
[----:B------:R-:W-:Y:S02]  /*39b0*/  SEL R61, R61, R24, P2 ;  /* 0x000000183d3d7207 */ /* 0x000fe40001000000 */
[----:B------:R-:W-:Y:S02]  /*39c0*/  IADD3 R24, PT, PT, R33, R25, RZ ;  /* 0x0000001921187210 */ /* 0x000fe40007ffe0ff */
[----:B------:R-:W-:Y:S01]  /*39d0*/  SEL R56, R56, R76, P4 ;  /* 0x0000004c38387207 */ /* 0x000fe20002000000 */
[----:B------:R-:W-:Y:S01]  /*39e0*/  IMAD R25, R31, R34, RZ ;  /* 0x000000221f197224 */ /* 0x000fe200078e02ff */
[----:B------:R-:W-:-:S03]  /*39f0*/  ISETP.GT.AND.EX P4, PT, R43, R24, PT, P6 ;  /* 0x000000182b00720c */ /* 0x000fc60003f84360 */
[----:B------:R-:W-:Y:S01]  /*3a00*/  IMAD R25, R35, R30, R25 ;  /* 0x0000001e23197224 */ /* 0x000fe200078e0219 */
        /* <DEDUP_REMOVED lines=13> */
[----:B------:R-:W-:Y:S02]  /*3ae0*/  SEL R50, R50, R29, P1 ;  /* 0x0000001d32327207 */ /* 0x000fe40000800000 */
[----:B------:R-:W-:Y:S01]  /*3af0*/  ISETP.GT.AND.EX P0, PT, R68, R25, PT, P0 ;  /* 0x000000194400720c */ /* 0x000fe20003f04300 */
[----:B------:R-:W-:Y:S02]  /*3b00*/  IMAD R33, R35, R18, R33 ;  /* 0x0000001223217224 */ /* 0x000fe400078e0221 */
[----:B------:R-:W-:Y:S01]  /*3b10*/  IMAD.WIDE.U32 R34, R18, R34, RZ ;  /* 0x0000002212227225 */ /* 0x000fe200078e00ff */
[----:B------:R-:W-:-:S03]  /*3b20*/  SEL R42, R42, R32, P0 ;  /* 0x000000202a2a7207 */ /* 0x000fc60000000000 */
[----:B0-----:R-:W-:Y:S02]  /*3b30*/  IMAD R29, R27, R36, RZ ;  /* 0x000000241b1d7224 */ /* 0x001fe400078e02ff */
[----:B------:R-:W-:Y:S02]  /*3b40*/  IMAD.IADD R73, R35, 0x1, R33 ;  /* 0x0000000123497824 */ /* 0x000fe400078e0221 */
[----:B------:R-:W-:Y:S02]  /*3b50*/  IMAD R29, R37, R26, R29 ;  /* 0x0000001a251d7224 */ /* 0x000fe400078e021d */
        /* <DEDUP_REMOVED lines=21> */
[----:B------:R-:W-:Y:S01]  /*3cb0*/  IMAD R33, R19, R36, RZ ;  /* 0x0000002413217224 */ /* 0x000fe200078e02ff */
[----:B------:R-:W-:Y:S02]  /*3cc0*/  ISETP.GT.AND.EX P1, PT, R70, R73, PT, P1 ;  /* 0x000000494600720c */ /* 0x000fe40003f24310 */
[----:B------:R-:W-:-:S02]  /*3cd0*/  ISETP.GT.AND.EX P4, PT, R40, R17, PT, P4 ;  /* 0x000000112800720c */ /* 0x000fc40003f84340 */
[----:B------:R-:W-:Y:S01]  /*3ce0*/  SEL R55, R55, R34, P1 ;  /* 0x0000002237377207 */ /* 0x000fe20000800000 */
[----:B------:R-:W-:Y:S01]  /*3cf0*/  IMAD.WIDE.U32 R34, R18, R36, RZ ;  /* 0x0000002412227225 */ /* 0x000fe200078e00ff */
[----:B------:R-:W-:-:S03]  /*3d00*/  SEL R53, R53, R32, P4 ;  /* 0x0000002035357207 */ /* 0x000fc60002000000 */
[----:B------:R-:W-:Y:S01]  /*3d10*/  IMAD R32, R37, R18, R33 ;  /* 0x0000001225207224 */ /* 0x000fe200078e0221 */
[----:B------:R-:W-:Y:S02]  /*3d20*/  SEL R51, R51, R20, P5 ;  /* 0x0000001433337207 */ /* 0x000fe40002800000 */
[----:B------:R-:W-:Y:S01]  /*3d30*/  ISETP.GT.U32.AND P5, PT, R57, R34, PT ;  /* 0x000000223900720c */ /* 0x000fe20003fa4070 */
[----:B------:R-:W-:Y:S02]  /*3d40*/  IMAD.IADD R36, R35, 0x1, R32 ;  /* 0x0000000123247824 */ /* 0x000fe400078e0220 */
[-C--:B------:R-:W-:Y:S02]  /*3d50*/  IMAD R27, R27, R38.reuse, RZ ;  /* 0x000000261b1b7224 */ /* 0x080fe400078e02ff */
[----:B------:R-:W-:Y:S01]  /*3d60*/  IMAD R23, R23, R38, RZ ;  /* 0x0000002617177224 */ /* 0x000fe200078e02ff */
[----:B------:R-:W-:Y:S01]  /*3d70*/  ISETP.GT.AND.EX P5, PT, R59, R36, PT, P5 ;  /* 0x000000243b00720c */ /* 0x000fe20003fa4350 */
[----:B------:R-:W-:Y:S01]  /*3d80*/  IMAD R28, R39, R26, R27 ;  /* 0x0000001a271c7224 */ /* 0x000fe200078e021b */
[----:B------:R-:W-:Y:S01]  /*3d90*/  SEL R54, R54, R21, P6 ;  /* 0x0000001536367207 */ /* 0x000fe20003000000 */
[----:B------:R-:W-:Y:S01]  /*3da0*/  IMAD.WIDE.U32 R76, R26, R38, RZ ;  /* 0x000000261a4c7225 */ /* 0x000fe200078e00ff */
[----:B------:R-:W-:-:S02]  /*3db0*/  SEL R57, R57, R34, P5 ;  /* 0x0000002239397207 */ /* 0x000fc40002800000 */
[----:B------:R-:W-:Y:S01]  /*3dc0*/  LDS.128 R32, [R6+0x600] ;  /* 0x0006000006207984 */ /* 0x000fe20000000c00 */
[----:B------:R-:W-:Y:S02]  /*3dd0*/  IMAD R26, R39, R22, R23 ;  /* 0x00000016271a7224 */ /* 0x000fe400078e0217 */
[-C--:B------:R-:W-:Y:S02]  /*3de0*/  IMAD.WIDE.U32 R74, R22, R38.reuse, RZ ;  /* 0x00000026164a7225 */ /* 0x080fe400078e00ff */
[----:B------:R-:W0:Y:S02]  /*3df0*/  LDS.128 R20, [R10+0x30] ;  /* 0x000030000a147984 */ /* 0x000e240000000c00 */
[-C--:B------:R-:W-:Y:S02]  /*3e00*/  IMAD R31, R31, R38.reuse, RZ ;  /* 0x000000261f1f7224 */ /* 0x080fe400078e02ff */
[----:B------:R-:W-:Y:S02]  /*3e10*/  IMAD R19, R19, R38, RZ ;  /* 0x0000002613137224 */ /* 0x000fe400078e02ff */
[----:B------:R-:W-:-:S02]  /*3e20*/  IMAD R27, R39, R30, R31 ;  /* 0x0000001e271b7224 */ /* 0x000fc400078e021f */
[----:B------:R-:W-:-:S04]  /*3e30*/  IMAD.WIDE.U32 R30, R30, R38, RZ ;  /* 0x000000261e1e7225 */ /* 0x000fc800078e00ff */
[----:B------:R-:W-:Y:S02]  /*3e40*/  IMAD R24, R39, R18, R19 ;  /* 0x0000001227187224 */ /* 0x000fe400078e0213 */
[----:B------:R-:W-:Y:S01]  /*3e50*/  IMAD.WIDE.U32 R38, R18, R38, RZ ;  /* 0x0000002612267225 */ /* 0x000fe200078e00ff */
[----:B------:R-:W-:Y:S02]  /*3e60*/  SEL R70, R70, R73, P1 ;  /* 0x0000004946467207 */ /* 0x000fe40000800000 */
[----:B------:R-:W-:Y:S01]  /*3e70*/  SEL R44, R44, R29, P2 ;  /* 0x0000001d2c2c7207 */ /* 0x000fe20001000000 */
[----:B------:R-:W-:Y:S01]  /*3e80*/  IMAD.IADD R27, R31, 0x1, R27 ;  /* 0x000000011f1b7824 */ /* 0x000fe200078e021b */
[----:B------:R-:W-:Y:S01]  /*3e90*/  ISETP.GT.U32.AND P1, PT, R67, R30, PT ;  /* 0x0000001e4300720c */ /* 0x000fe20003f24070 */
[----:B------:R-:W-:Y:S01]  /*3ea0*/  IMAD.IADD R24, R39, 0x1, R24 ;  /* 0x0000000127187824 */ /* 0x000fe200078e0218 */
[----:B------:R-:W-:Y:S02]  /*3eb0*/  ISETP.GT.U32.AND P2, PT, R71, R38, PT ;  /* 0x000000264700720c */ /* 0x000fe40003f44070 */
[----:B------:R-:W-:-:S02]  /*3ec0*/  SEL R68, R68, R25, P0 ;  /* 0x0000001944447207 */ /* 0x000fc40000000000 */
[----:B------:R-:W-:Y:S02]  /*3ed0*/  ISETP.GT.AND.EX P1, PT, R64, R27, PT, P1 ;  /* 0x0000001b4000720c */ /* 0x000fe40003f24310 */
[----:B------:R-:W-:Y:S01]  /*3ee0*/  ISETP.GT.AND.EX P2, PT, R49, R24, PT, P2 ;  /* 0x000000183100720c */ /* 0x000fe20003f44320 */
[----:B------:R-:W-:Y:S01]  /*3ef0*/  IMAD.IADD R19, R77, 0x1, R28 ;  /* 0x000000014d137824 */ /* 0x000fe200078e021c */
[----:B------:R-:W-:Y:S02]  /*3f00*/  SEL R67, R67, R30, P1 ;  /* 0x0000001e43437207 */ /* 0x000fe40000800000 */
[----:B------:R-:W-:Y:S01]  /*3f10*/  SEL R71, R71, R38, P2 ;  /* 0x0000002647477207 */ /* 0x000fe20001000000 */
[----:B------:R-:W1:Y:S01]  /*3f20*/  LDS.128 R28, [R10+0xb0] ;  /* 0x0000b0000a1c7984 */ /* 0x000e620000000c00 */
        /* <DEDUP_REMOVED lines=14> */
[----:B------:R-:W-:Y:S01]  /*4010*/  IMAD.IADD R26, R39, 0x1, R37 ;  /* 0x00000001271a7824 */ /* 0x000fe200078e0225 */
[----:B------:R-:W-:-:S04]  /*4020*/  SEL R59, R59, R36, P5 ;  /* 0x000000243b3b7207 */ /* 0x000fc80002800000 */
[----:B------:R-:W-:-:S04]  /*4030*/  ISETP.GT.AND.EX P4, PT, R51, R26, PT, P4 ;  /* 0x0000001a3300720c */ /* 0x000fc80003f84340 */
[----:B------:R-:W-:Y:S02]  /*4040*/  SEL R60, R60, R38, P4 ;  /* 0x000000263c3c7207 */ /* 0x000fe40002000000 */
[----:B------:R-:W0:Y:S01]  /*4050*/  LDS.128 R36, [R6+0x610] ;  /* 0x0006100006247984 */ /* 0x000e220000000c00 */
[----:B-1----:R-:W-:-:S04]  /*4060*/  IMAD R17, R29, R32, RZ ;  /* 0x000000201d117224 */ /* 0x002fc800078e02ff */
[----:B------:R-:W-:Y:S02]  /*4070*/  IMAD R73, R33, R28, R17 ;  /* 0x0000001c21497224 */ /* 0x000fe400078e0211 */
[----:B------:R-:W-:-:S04]  /*4080*/  IMAD.WIDE.U32 R16, R28, R32, RZ ;  /* 0x000000201c107225 */ /* 0x000fc800078e00ff */
        /* <DEDUP_REMOVED lines=12> */
[----:B------:R-:W-:-:S04]  /*4150*/  ISETP.GT.U32.AND P6, PT, R63, R16, PT ;  /* 0x000000103f00720c */ /* 0x000fc80003fc4070 */
[----:B------:R-:W-:Y:S02]  /*4160*/  ISETP.GT.AND.EX P6, PT, R54, R75, PT, P6 ;  /* 0x0000004b3600720c */ /* 0x000fe40003fc4360 */
[----:B------:R-:W-:Y:S02]  /*4170*/  SEL R64, R64, R27, P1 ;  /* 0x0000001b40407207 */ /* 0x000fe40000800000 */
[----:B------:R-:W-:Y:S01]  /*4180*/  SEL R63, R63, R16, P6 ;  /* 0x000000103f3f7207 */ /* 0x000fe20003000000 */
[----:B0-----:R-:W-:-:S04]  /*4190*/  IMAD R17, R21, R36, RZ ;  /* 0x0000002415117224 */ /* 0x001fc800078e02ff */
        /* <DEDUP_REMOVED lines=15> */
[----:B------:R-:W-:-:S04]  /*4290*/  ISETP.GT.AND.EX P0, PT, R41, R72, PT, P0 ;  /* 0x000000482900720c */ /* 0x000fc80003f04300 */
[----:B------:R-:W-:Y:S02]  /*42a0*/  SEL R48, R48, R16, P0 ;  /* 0x0000001030307207 */ /* 0x000fe40000000000 */
[----:B------:R-:W0:Y:S01]  /*42b0*/  LDS.128 R16, [R10+0x130] ;  /* 0x000130000a107984 */ /* 0x000e220000000c00 */
[----:B------:R-:W-:Y:S02]  /*42c0*/  SEL R50, R50, R25, P3 ;  /* 0x0000001932327207 */ /* 0x000fe40001800000 */
[----:B------:R-:W-:Y:S02]  /*42d0*/  SEL R49, R49, R24, P2 ;  /* 0x0000001831317207 */ /* 0x000fe40001000000 */
[----:B------:R-:W-:Y:S02]  /*42e0*/  SEL R54, R54, R75, P6 ;  /* 0x0000004b36367207 */ /* 0x000fe40003000000 */
[----:B------:R-:W-:Y:S02]  /*42f0*/  SEL R52, R52, R73, P5 ;  /* 0x0000004934347207 */ /* 0x000fe40002800000 */
[----:B------:R-:W-:-:S02]  /*4300*/  SEL R51, R51, R26, P4 ;  /* 0x0000001a33337207 */ /* 0x000fc40002000000 */
[----:B------:R-:W-:Y:S01]  /*4310*/  SEL R44, R44, R27, P1 ;  /* 0x0000001b2c2c7207 */ /* 0x000fe20000800000 */
[-C--:B0-----:R-:W-:Y:S02]  /*4320*/  IMAD R25, R17, R32.reuse, RZ ;  /* 0x0000002011197224 */ /* 0x081fe400078e02ff */
[----:B------:R-:W-:-:S04]  /*4330*/  IMAD.WIDE.U32 R76, R16, R32, RZ ;  /* 0x00000020104c7225 */ /* 0x000fc800078e00ff */
[----:B------:R-:W-:-:S04]  /*4340*/  IMAD R25, R33, R16, R25 ;  /* 0x0000001021197224 */ /* 0x000fc800078e0219 */
[----:B------:R-:W-:Y:S02]  /*4350*/  IMAD.IADD R24, R77, 0x1, R25 ;  /* 0x000000014d187824 */ /* 0x000fe400078e0219 */
[-C--:B------:R-:W-:Y:S02]  /*4360*/  IMAD R25, R17, R34.reuse, RZ ;  /* 0x0000002211197224 */ /* 0x080fe400078e02ff */
[----:B------:R-:W-:-:S04]  /*4370*/  IMAD.WIDE.U32 R74, R16, R34, RZ ;  /* 0x00000022104a7225 */ /* 0x000fc800078e00ff */
[----:B------:R-:W-:-:S04]  /*4380*/  IMAD R25, R16, R35, R25 ;  /* 0x0000002310197224 */ /* 0x000fc800078e0219 */
[----:B------:R-:W-:Y:S02]  /*4390*/  IMAD.IADD R73, R75, 0x1, R25 ;  /* 0x000000014b497824 */ /* 0x000fe400078e0219 */
[-C--:B------:R-:W-:Y:S02]  /*43a0*/  IMAD R25, R17, R36.reuse, RZ ;  /* 0x0000002411197224 */ /* 0x080fe400078e02ff */
[----:B------:R-:W-:-:S04]  /*43b0*/  IMAD.WIDE.U32 R26, R16, R36, RZ ;  /* 0x00000024101a7225 */ /* 0x000fc800078e00ff */
[----:B------:R-:W-:Y:S01]  /*43c0*/  IMAD R25, R37, R16, R25 ;  /* 0x0000001025197224 */ /* 0x000fe200078e0219 */
[----:B------:R-:W-:Y:S02]  /*43d0*/  ISETP.GT.U32.AND P2, PT, R69, R76, PT ;  /* 0x0000004c4500720c */ /* 0x000fe40003f44070 */
[----:B------:R-:W-:Y:S01]  /*43e0*/  ISETP.GT.U32.AND P1, PT, R53, R26, PT ;  /* 0x0000001a3500720c */ /* 0x000fe20003f24070 */
[----:B------:R-:W-:Y:S01]  /*43f0*/  IMAD.IADD R75, R27, 0x1, R25 ;  /* 0x000000011b4b7824 */ /* 0x000fe200078e0219 */
[----:B------:R-:W-:-:S04]  /*4400*/  ISETP.GT.AND.EX P2, PT, R45, R24, PT, P2 ;  /* 0x000000182d00720c */ /* 0x000fc80003f44320 */
[----:B------:R-:W-:Y:S02]  /*4410*/  ISETP.GT.AND.EX P1, PT, R40, R75, PT, P1 ;  /* 0x0000004b2800720c */ /* 0x000fe40003f24310 */
[----:B------:R-:W-:Y:S02]  /*4420*/  SEL R45, R45, R24, P2 ;  /* 0x000000182d2d7207 */ /* 0x000fe40001000000 */
[----:B------:R-:W-:Y:S02]  /*4430*/  SEL R53, R53, R26, P1 ;  /* 0x0000001a35357207 */ /* 0x000fe40000800000 */
[----:B------:R-:W0:Y:S01]  /*4440*/  LDS.128 R24, [R10+0x1b0] ;  /* 0x0001b0000a187984 */ /* 0x000e220000000c00 */
[----:B------:R-:W-:-:S04]  /*4450*/  ISETP.GT.U32.AND P3, PT, R42, R74, PT ;  /* 0x0000004a2a00720c */ /* 0x000fc80003f64070 */
[----:B------:R-:W-:-:S04]  /*4460*/  ISETP.GT.AND.EX P3, PT, R68, R73, PT, P3 ;  /* 0x000000494400720c */ /* 0x000fc80003f64330 */
[----:B------:R-:W-:Y:S02]  /*4470*/  SEL R68, R68, R73, P3 ;  /* 0x0000004944447207 */ /* 0x000fe40001800000 */
[----:B------:R-:W-:Y:S01]  /*4480*/  SEL R41, R41, R72, P0 ;  /* 0x0000004829297207 */ /* 0x000fe20000000000 */
[----:B------:R-:W-:Y:S01]  /*4490*/  IMAD R21, R21, R38, RZ ;  /* 0x0000002615157224 */ /* 0x000fe200078e02ff */
[----:B------:R-:W-:Y:S01]  /*44a0*/  SEL R69, R69, R76, P2 ;  /* 0x0000004c45457207 */ /* 0x000fe20001000000 */
[----:B------:R-:W-:Y:S01]  /*44b0*/  IMAD R29, R29, R38, RZ ;  /* 0x000000261d1d7224 */ /* 0x000fe200078e02ff */
[----:B------:R-:W-:Y:S01]  /*44c0*/  SEL R40, R40, R75, P1 ;  /* 0x0000004b28287207 */ /* 0x000fe20000800000 */
[----:B0-----:R-:W-:-:S04]  /*44d0*/  IMAD R73, R25, R32, RZ ;  /* 0x0000002019497224 */ /* 0x001fc800078e02ff */
[----:B------:R-:W-:Y:S02]  /*44e0*/  IMAD R73, R33, R24, R73 ;  /* 0x0000001821497224 */ /* 0x000fe400078e0249 */
[----:B------:R-:W-:-:S04]  /*44f0*/  IMAD.WIDE.U32 R32, R24, R32, RZ ;  /* 0x0000002018207225 */ /* 0x000fc800078e00ff */
[----:B------:R-:W-:Y:S02]  /*4500*/  IMAD.IADD R72, R33, 0x1, R73 ;  /* 0x0000000121487824 */ /* 0x000fe400078e0249 */
[----:B------:R-:W-:-:S04]  /*4510*/  IMAD R33, R25, R34, RZ ;  /* 0x0000002219217224 */ /* 0x000fc800078e02ff */
[C---:B------:R-:W-:Y:S02]  /*4520*/  IMAD R33, R24.reuse, R35, R33 ;  /* 0x0000002318217224 */ /* 0x040fe400078e0221 */
[----:B------:R-:W-:-:S04]  /*4530*/  IMAD.WIDE.U32 R34, R24, R34, RZ ;  /* 0x0000002218227225 */ /* 0x000fc800078e00ff */
[----:B------:R-:W-:Y:S02]  /*4540*/  IMAD.IADD R73, R35, 0x1, R33 ;  /* 0x0000000123497824 */ /* 0x000fe400078e0221 */
[CC--:B------:R-:W-:Y:S02]  /*4550*/  IMAD R33, R20.reuse, R39.reuse, R21 ;  /* 0x0000002714217224 */ /* 0x0c0fe400078e0215 */
[----:B------:R-:W-:Y:S01]  /*4560*/  IMAD.WIDE.U32 R20, R20, R38, RZ ;  /* 0x0000002614147225 */ /* 0x000fe200078e00ff */
[----:B------:R-:W-:Y:S02]  /*4570*/  ISETP.GT.U32.AND P1, PT, R46, R32, PT ;  /* 0x000000202e00720c */ /* 0x000fe40003f24070 */
[----:B------:R-:W-:Y:S01]  /*4580*/  ISETP.GT.U32.AND P2, PT, R55, R34, PT ;  /* 0x000000223700720c */ /* 0x000fe20003f44070 */
[----:B------:R-:W-:Y:S01]  /*4590*/  IMAD.IADD R21, R21, 0x1, R33 ;  /* 0x0000000115157824 */ /* 0x000fe200078e0221 */
[----:B------:R-:W-:Y:S01]  /*45a0*/  ISETP.GT.AND.EX P1, PT, R43, R72, PT, P1 ;  /* 0x000000482b00720c */ /* 0x000fe20003f24310 */
[----:B------:R-:W-:Y:S01]  /*45b0*/  IMAD R33, R28, R39, R29 ;  /* 0x000000271c217224 */ /* 0x000fe200078e021d */
[----:B------:R-:W-:Y:S01]  /*45c0*/  ISETP.GT.AND.EX P2, PT, R70, R73, PT, P2 ;  /* 0x000000494600720c */ /* 0x000fe20003f44320 */
[----:B------:R-:W-:Y:S01]  /*45d0*/  IMAD.WIDE.U32 R28, R28, R38, RZ ;  /* 0x000000261c1c7225 */ /* 0x000fe200078e00ff */
[----:B------:R-:W-:-:S02]  /*45e0*/  SEL R46, R46, R32, P1 ;  /* 0x000000202e2e7207 */ /* 0x000fc40000800000 */
[----:B------:R-:W-:Y:S01]  /*45f0*/  SEL R55, R55, R34, P2 ;  /* 0x0000002237377207 */ /* 0x000fe20001000000 */
[----:B------:R-:W-:Y:S02]  /*4600*/  IMAD.IADD R29, R29, 0x1, R33 ;  /* 0x000000011d1d7824 */ /* 0x000fe400078e0221 */
[----:B------:R-:W0:Y:S01]  /*4610*/  LDS.128 R32, [R6+0x700] ;  /* 0x0007000006207984 */ /* 0x000e220000000c00 */
[----:B------:R-:W-:Y:S01]  /*4620*/  ISETP.GT.U32.AND P0, PT, R66, R20, PT ;  /* 0x000000144200720c */ /* 0x000fe20003f04070 */
[----:B------:R-:W-:-:S03]  /*4630*/  IMAD R17, R17, R38, RZ ;  /* 0x0000002611117224 */ /* 0x000fc600078e02ff */
[----:B------:R-:W-:-:S04]  /*4640*/  ISETP.GT.AND.EX P0, PT, R62, R21, PT, P0 ;  /* 0x000000153e00720c */ /* 0x000fc80003f04300 */
[----:B------:R-:W-:Y:S01]  /*4650*/  SEL R66, R66, R20, P0 ;  /* 0x0000001442427207 */ /* 0x000fe20000000000 */
[----:B------:R-:W-:Y:S02]  /*4660*/  IMAD R20, R16, R39, R17 ;  /* 0x0000002710147224 */ /* 0x000fe400078e0211 */
[C---:B------:R-:W-:Y:S01]  /*4670*/  IMAD R17, R25.reuse, R36, RZ ;  /* 0x0000002419117224 */ /* 0x040fe200078e02ff */
[----:B------:R-:W-:Y:S01]  /*4680*/  SEL R42, R42, R74, P3 ;  /* 0x0000004a2a2a7207 */ /* 0x000fe20001800000 */
[----:B------:R-:W-:Y:S01]  /*4690*/  IMAD R25, R25, R38, RZ ;  /* 0x0000002619197224 */ /* 0x000fe200078e02ff */
[----:B------:R-:W-:Y:S01]  /*46a0*/  ISETP.GT.U32.AND P3, PT, R67, R28, PT ;  /* 0x0000001c4300720c */ /* 0x000fe20003f64070 */
[----:B------:R-:W-:Y:S02]  /*46b0*/  IMAD R17, R37, R24, R17 ;  /* 0x0000001825117224 */ /* 0x000fe400078e0211 */
[----:B------:R-:W-:Y:S01]  /*46c0*/  IMAD.WIDE.U32 R74, R24, R36, RZ ;  /* 0x00000024184a7225 */ /* 0x000fe200078e00ff */
[----:B------:R-:W-:-:S03]  /*46d0*/  ISETP.GT.AND.EX P3, PT, R64, R29, PT, P3 ;  /* 0x0000001d4000720c */ /* 0x000fc60003f64330 */
[----:B------:R-:W-:Y:S01]  /*46e0*/  IMAD.WIDE.U32 R76, R16, R38, RZ ;  /* 0x00000026104c7225 */ /* 0x000fe200078e00ff */
[----:B------:R-:W-:-:S03]  /*46f0*/  SEL R62, R62, R21, P0 ;  /* 0x000000153e3e7207 */ /* 0x000fc60000000000 */
[C---:B------:R-:W-:Y:S02]  /*4700*/  IMAD R16, R24.reuse, R39, R25 ;  /* 0x0000002718107224 */ /* 0x040fe400078e0219 */
[----:B------:R-:W-:-:S04]  /*4710*/  IMAD.WIDE.U32 R38, R24, R38, RZ ;  /* 0x0000002618267225 */ /* 0x000fc800078e00ff */
[----:B------:R-:W-:Y:S01]  /*4720*/  IMAD.IADD R24, R75, 0x1, R17 ;  /* 0x000000014b187824 */ /* 0x000fe200078e0211 */
[----:B------:R-:W-:Y:S01]  /*4730*/  SEL R67, R67, R28, P3 ;  /* 0x0000001c43437207 */ /* 0x000fe20001800000 */
[----:B------:R-:W-:Y:S01]  /*4740*/  IMAD.IADD R36, R77, 0x1, R20 ;  /* 0x000000014d247824 */ /* 0x000fe200078e0214 */
[----:B------:R-:W-:Y:S01]  /*4750*/  SEL R64, R64, R29, P3 ;  /* 0x0000001d40407207 */ /* 0x000fe20001800000 */
[----:B------:R-:W-:Y:S02]  /*4760*/  IMAD.IADD R16, R39, 0x1, R16 ;  /* 0x0000000127107824 */ /* 0x000fe400078e0210 */
[-C--:B0-----:R-:W-:Y:S02]  /*4770*/  IMAD R17, R23, R32.reuse, RZ ;  /* 0x0000002017117224 */ /* 0x081fe400078e02ff */
[----:B------:R-:W-:Y:S01]  /*4780*/  IMAD R21, R31, R32, RZ ;  /* 0x000000201f157224 */ /* 0x000fe200078e02ff */
[----:B------:R-:W-:Y:S01]  /*4790*/  ISETP.GT.U32.AND P0, PT, R71, R38, PT ;  /* 0x000000264700720c */ /* 0x000fe20003f04070 */
[----:B------:R-:W-:-:S04]  /*47a0*/  IMAD.WIDE.U32 R28, R22, R32, RZ ;  /* 0x00000020161c7225 */ /* 0x000fc800078e00ff */
        /* <DEDUP_REMOVED lines=16> */
[----:B------:R-:W-:Y:S01]  /*48b0*/  IMAD.IADD R28, R39, 0x1, R21 ;  /* 0x00000001271c7824 */ /* 0x000fe200078e0215 */
[----:B------:R-:W-:Y:S01]  /*48c0*/  ISETP.GT.U32.AND P5, PT, R57, R74, PT ;  /* 0x0000004a3900720c */ /* 0x000fe20003fa4070 */
[----:B------:R-:W-:Y:S01]  /*48d0*/  IMAD R21, R23, R34, RZ ;  /* 0x0000002217157224 */ /* 0x000fe200078e02ff */
[----:B------:R-:W-:Y:S01]  /*48e0*/  SEL R65, R65, R36, P4 ;  /* 0x0000002441417207 */ /* 0x000fe20002000000 */
[----:B------:R-:W-:Y:S01]  /*48f0*/  IMAD.WIDE.U32 R36, R22, R34, RZ ;  /* 0x0000002216247225 */ /* 0x000fe200078e00ff */
[----:B------:R-:W-:-:S03]  /*4900*/  ISETP.GT.AND.EX P5, PT, R59, R24, PT, P5 ;  /* 0x000000183b00720c */ /* 0x000fc60003fa4350 */
[----:B------:R-:W-:Y:S01]  /*4910*/  IMAD R21, R35, R22, R21 ;  /* 0x0000001623157224 */ /* 0x000fe200078e0215 */
[----:B------:R-:W-:Y:S02]  /*4920*/  SEL R57, R57, R74, P5 ;  /* 0x0000004a39397207 */ /* 0x000fe40002800000 */
[----:B------:R-:W-:Y:S02]  /*4930*/  SEL R59, R59, R24, P5 ;  /* 0x000000183b3b7207 */ /* 0x000fe40002800000 */
[----:B------:R-:W-:Y:S02]  /*4940*/  ISETP.GT.U32.AND P3, PT, R69, R38, PT ;  /* 0x000000264500720c */ /* 0x000fe40003f64070 */
[----:B------:R-:W-:Y:S02]  /*4950*/  IADD3 R24, PT, PT, R37, R21, RZ ;  /* 0x0000001525187210 */ /* 0x000fe40007ffe0ff */
[----:B------:R-:W-:Y:S01]  /*4960*/  ISETP.GT.U32.AND P5, PT, R60, R36, PT ;  /* 0x000000243c00720c */ /* 0x000fe20003fa4070 */
[----:B------:R-:W-:Y:S01]  /*4970*/  IMAD R25, R27, R32, RZ ;  /* 0x000000201b197224 */ /* 0x000fe200078e02ff */
[----:B------:R-:W-:-:S02]  /*4980*/  SEL R70, R70, R73, P2 ;  /* 0x0000004946467207 */ /* 0x000fc40001000000 */
[----:B------:R-:W-:Y:S02]  /*4990*/  ISETP.GT.AND.EX P3, PT, R45, R28, PT, P3 ;  /* 0x0000001c2d00720c */ /* 0x000fe40003f64330 */
[----:B------:R-:W-:Y:S02]  /*49a0*/  ISETP.GT.AND.EX P5, PT, R51, R24, PT, P5 ;  /* 0x000000183300720c */ /* 0x000fe40003fa4350 */
[----:B------:R-:W-:Y:S01]  /*49b0*/  ISETP.GT.U32.AND P2, PT, R61, R20, PT ;  /* 0x000000143d00720c */ /* 0x000fe20003f44070 */
[----:B------:R-:W-:Y:S01]  /*49c0*/  IMAD R25, R33, R26, R25 ;  /* 0x0000001a21197224 */ /* 0x000fe200078e0219 */
[----:B------:R-:W-:Y:S02]  /*49d0*/  SEL R69, R69, R38, P3 ;  /* 0x0000002645457207 */ /* 0x000fe40001800000 */
[----:B------:R-:W-:Y:S01]  /*49e0*/  SEL R60, R60, R36, P5 ;  /* 0x000000243c3c7207 */ /* 0x000fe20002800000 */
[----:B------:R-:W-:Y:S01]  /*49f0*/  IMAD.WIDE.U32 R32, R26, R32, RZ ;  /* 0x000000201a207225 */ /* 0x000fe200078e00ff */
[----:B------:R-:W-:Y:S01]  /*4a00*/  ISETP.GT.AND.EX P2, PT, R52, R17, PT, P2 ;  /* 0x000000113400720c */ /* 0x000fe20003f44320 */
[----:B------:R-:W0:Y:S03]  /*4a10*/  LDS.128 R36, [R6+0x710] ;  /* 0x0007100006247984 */ /* 0x000e260000000c00 */
[----:B------:R-:W-:Y:S01]  /*4a20*/  SEL R61, R61, R20, P2 ;  /* 0x000000143d3d7207 */ /* 0x000fe20001000000 */
[----:B------:R-:W-:Y:S01]  /*4a30*/  IMAD.IADD R20, R33, 0x1, R25 ;  /* 0x0000000121147824 */ /* 0x000fe200078e0219 */
[----:B------:R-:W-:-:S02]  /*4a40*/  ISETP.GT.U32.AND P6, PT, R46, R32, PT ;  /* 0x000000202e00720c */ /* 0x000fc40003fc4070 */
        /* <DEDUP_REMOVED lines=53> */
[----:B------:R-:W-:Y:S01]  /*4da0*/  SEL R51, R51, R24, P5 ;  /* 0x0000001833337207 */ /* 0x000fe20002800000 */
[----:B------:R-:W-:Y:S01]  /*4db0*/  IMAD R23, R23, R38, RZ ;  /* 0x0000002617177224 */ /* 0x000fe200078e02ff */
[----:B------:R-:W-:Y:S01]  /*4dc0*/  ISETP.GT.U32.AND P5, PT, R57, R34, PT ;  /* 0x000000223900720c */ /* 0x000fe20003fa4070 */
[----:B------:R-:W-:Y:S02]  /*4dd0*/  IMAD.IADD R36, R35, 0x1, R32 ;  /* 0x0000000123247824 */ /* 0x000fe400078e0220 */
[-C--:B------:R-:W-:Y:S02]  /*4de0*/  IMAD R31, R31, R38.reuse, RZ ;  /* 0x000000261f1f7224 */ /* 0x080fe400078e02ff */
[----:B------:R-:W-:Y:S01]  /*4df0*/  IMAD R19, R19, R38, RZ ;  /* 0x0000002613137224 */ /* 0x000fe200078e02ff */
[----:B------:R-:W-:Y:S01]  /*4e00*/  ISETP.GT.AND.EX P5, PT, R59, R36, PT, P5 ;  /* 0x000000243b00720c */ /* 0x000fe20003fa4350 */
[----:B------:R-:W-:-:S02]  /*4e10*/  IMAD R27, R27, R38, RZ ;  /* 0x000000261b1b7224 */ /* 0x000fc400078e02ff */
[----:B------:R-:W-:Y:S02]  /*4e20*/  IMAD R28, R39, R22, R23 ;  /* 0x00000016271c7224 */ /* 0x000fe400078e0217 */
[----:B------:R-:W-:Y:S01]  /*4e30*/  IMAD.WIDE.U32 R76, R22, R38, RZ ;  /* 0x00000026164c7225 */ /* 0x000fe200078e00ff */
[----:B------:R-:W-:-:S03]  /*4e40*/  SEL R54, R54, R25, P6 ;  /* 0x0000001936367207 */ /* 0x000fc60003000000 */
[----:B------:R-:W-:Y:S01]  /*4e50*/  IMAD R23, R39, R30, R31 ;  /* 0x0000001e27177224 */ /* 0x000fe200078e021f */
[----:B------:R-:W-:Y:S01]  /*4e60*/  SEL R57, R57, R34, P5 ;  /* 0x0000002239397207 */ /* 0x000fe20002800000 */
[----:B------:R-:W-:Y:S01]  /*4e70*/  IMAD.WIDE.U32 R30, R30, R38, RZ ;  /* 0x000000261e1e7225 */ /* 0x000fe200078e00ff */
[----:B------:R-:W-:Y:S03]  /*4e80*/  LDS.128 R32, [R6+0x800] ;  /* 0x0008000006207984 */ /* 0x000fe60000000c00 */
[----:B------:R-:W-:Y:S02]  /*4e90*/  IMAD R22, R39, R18, R19 ;  /* 0x0000001227167224 */ /* 0x000fe400078e0213 */
[----:B------:R-:W-:-:S04]  /*4ea0*/  IMAD.WIDE.U32 R74, R18, R38, RZ ;  /* 0x00000026124a7225 */ /* 0x000fc800078e00ff */
[----:B------:R-:W-:Y:S02]  /*4eb0*/  IMAD R20, R39, R26, R27 ;  /* 0x0000001a27147224 */ /* 0x000fe400078e021b */
[----:B------:R-:W-:Y:S02]  /*4ec0*/  IMAD.WIDE.U32 R38, R26, R38, RZ ;  /* 0x000000261a267225 */ /* 0x000fe400078e00ff */
[----:B------:R-:W0:Y:S01]  /*4ed0*/  LDS.128 R24, [R10+0x40] ;  /* 0x000040000a187984 */ /* 0x000e220000000c00 */
[----:B------:R-:W-:Y:S01]  /*4ee0*/  SEL R70, R70, R73, P1 ;  /* 0x0000004946467207 */ /* 0x000fe20000800000 */
[----:B------:R-:W-:Y:S01]  /*4ef0*/  IMAD.IADD R23, R31, 0x1, R23 ;  /* 0x000000011f177824 */ /* 0x000fe200078e0217 */
[----:B------:R-:W-:Y:S01]  /*4f00*/  SEL R44, R44, R29, P2 ;  /* 0x0000001d2c2c7207 */ /* 0x000fe20001000000 */
[----:B------:R-:W-:Y:S01]  /*4f10*/  IMAD.IADD R20, R39, 0x1, R20 ;  /* 0x0000000127147824 */ /* 0x000fe200078e0214 */
[----:B------:R-:W-:Y:S02]  /*4f20*/  ISETP.GT.U32.AND P1, PT, R67, R30, PT ;  /* 0x0000001e4300720c */ /* 0x000fe40003f24070 */
[----:B------:R-:W-:-:S02]  /*4f30*/  ISETP.GT.U32.AND P2, PT, R71, R38, PT ;  /* 0x000000264700720c */ /* 0x000fc40003f44070 */
[----:B------:R-:W-:Y:S02]  /*4f40*/  SEL R68, R68, R21, P0 ;  /* 0x0000001544447207 */ /* 0x000fe40000000000 */
[----:B------:R-:W-:Y:S02]  /*4f50*/  ISETP.GT.AND.EX P1, PT, R64, R23, PT, P1 ;  /* 0x000000174000720c */ /* 0x000fe40003f24310 */
[----:B------:R-:W-:Y:S01]  /*4f60*/  ISETP.GT.AND.EX P2, PT, R49, R20, PT, P2 ;  /* 0x000000143100720c */ /* 0x000fe20003f44320 */
[----:B------:R-:W-:Y:S01]  /*4f70*/  IMAD.IADD R19, R77, 0x1, R28 ;  /* 0x000000014d137824 */ /* 0x000fe200078e021c */
[----:B------:R-:W-:Y:S02]  /*4f80*/  SEL R67, R67, R30, P1 ;  /* 0x0000001e43437207 */ /* 0x000fe40000800000 */
[----:B------:R-:W-:Y:S01]  /*4f90*/  SEL R71, R71, R38, P2 ;  /* 0x0000002647477207 */ /* 0x000fe20001000000 */
[----:B------:R-:W1:Y:S01]  /*4fa0*/  LDS.128 R28, [R10+0xc0] ;  /* 0x0000c0000a1c7984 */ /* 0x000e620000000c00 */
[----:B------:R-:W-:Y:S01]  /*4fb0*/  SEL R41, R41, R16, P3 ;  /* 0x0000001029297207 */ /* 0x000fe20001800000 */
[----:B0-----:R-:W-:-:S02]  /*4fc0*/  IMAD R21, R25, R32, RZ ;  /* 0x0000002019157224 */ /* 0x001fc400078e02ff */
        /* <DEDUP_REMOVED lines=95> */
[----:B------:R-:W-:Y:S02]  /*55c0*/  ISETP.GT.U32.AND P2, PT, R55, R34, PT ;  /* 0x000000223700720c */ /* 0x000fe40003f44070 */
[----:B------:R-:W-:Y:S02]  /*55d0*/  ISETP.GT.AND.EX P1, PT, R43, R72, PT, P1 ;  /* 0x000000482b00720c */ /* 0x000fe40003f24310 */
[----:B------:R-:W-:Y:S02]  /*55e0*/  ISETP.GT.AND.EX P2, PT, R70, R73, PT, P2 ;  /* 0x000000494600720c */ /* 0x000fe40003f44320 */
[----:B------:R-:W-:Y:S02]  /*55f0*/  SEL R46, R46, R32, P1 ;  /* 0x000000202e2e7207 */ /* 0x000fe40000800000 */
[----:B------:R-:W-:Y:S01]  /*5600*/  SEL R55, R55, R34, P2 ;  /* 0x0000002237377207 */ /* 0x000fe20001000000 */
[----:B------:R-:W-:Y:S01]  /*5610*/  IMAD R25, R25, R38, RZ ;  /* 0x0000002619197224 */ /* 0x000fe200078e02ff */
[----:B------:R-:W0:Y:S03]  /*5620*/  LDS.128 R32, [R6+0x900] ;  /* 0x0009000006207984 */ /* 0x000e260000000c00 */
[----:B------:R-:W-:-:S02]  /*5630*/  IMAD R75, R24, R39, R25 ;  /* 0x00000027184b7224 */ /* 0x000fc400078e0219 */
[----:B------:R-:W-:-:S04]  /*5640*/  IMAD.WIDE.U32 R24, R24, R38, RZ ;  /* 0x0000002618187225 */ /* 0x000fc800078e00ff */
[----:B------:R-:W-:Y:S02]  /*5650*/  IMAD.IADD R75, R25, 0x1, R75 ;  /* 0x00000001194b7824 */ /* 0x000fe400078e024b */
[----:B------:R-:W-:Y:S01]  /*5660*/  IMAD R25, R29, R38, RZ ;  /* 0x000000261d197224 */ /* 0x000fe200078e02ff */
[----:B------:R-:W-:-:S03]  /*5670*/  ISETP.GT.U32.AND P0, PT, R66, R24, PT ;  /* 0x000000184200720c */ /* 0x000fc60003f04070 */
[C---:B------:R-:W-:Y:S02]  /*5680*/  IMAD R25, R28.reuse, R39, R25 ;  /* 0x000000271c197224 */ /* 0x040fe400078e0219 */
[----:B------:R-:W-:Y:S01]  /*5690*/  IMAD.WIDE.U32 R28, R28, R38, RZ ;  /* 0x000000261c1c7225 */ /* 0x000fe200078e00ff */
[----:B------:R-:W-:Y:S02]  /*56a0*/  SEL R42, R42, R74, P3 ;  /* 0x0000004a2a2a7207 */ /* 0x000fe40001800000 */
[----:B------:R-:W-:Y:S01]  /*56b0*/  ISETP.GT.AND.EX P0, PT, R62, R75, PT, P0 ;  /* 0x0000004b3e00720c */ /* 0x000fe20003f04300 */
[----:B------:R-:W-:Y:S01]  /*56c0*/  IMAD.IADD R25, R29, 0x1, R25 ;  /* 0x000000011d197824 */ /* 0x000fe200078e0219 */
[----:B------:R-:W-:Y:S01]  /*56d0*/  ISETP.GT.U32.AND P3, PT, R67, R28, PT ;  /* 0x0000001c4300720c */ /* 0x000fe20003f64070 */
[----:B------:R-:W-:Y:S01]  /*56e0*/  IMAD R17, R17, R38, RZ ;  /* 0x0000002611117224 */ /* 0x000fe200078e02ff */
[----:B------:R-:W-:Y:S02]  /*56f0*/  SEL R66, R66, R24, P0 ;  /* 0x0000001842427207 */ /* 0x000fe40000000000 */
[----:B------:R-:W-:Y:S01]  /*5700*/  ISETP.GT.AND.EX P3, PT, R64, R25, PT, P3 ;  /* 0x000000194000720c */ /* 0x000fe20003f64330 */
[----:B------:R-:W-:-:S02]  /*5710*/  IMAD R24, R16, R39, R17 ;  /* 0x0000002710187224 */ /* 0x000fc400078e0211 */
[----:B------:R-:W-:Y:S01]  /*5720*/  IMAD R17, R21, R36, RZ ;  /* 0x0000002415117224 */ /* 0x000fe200078e02ff */
[----:B------:R-:W-:Y:S01]  /*5730*/  SEL R67, R67, R28, P3 ;  /* 0x0000001c43437207 */ /* 0x000fe20001800000 */
[----:B------:R-:W-:Y:S02]  /*5740*/  IMAD R21, R21, R38, RZ ;  /* 0x0000002615157224 */ /* 0x000fe400078e02ff */
[----:B------:R-:W-:Y:S02]  /*5750*/  IMAD R17, R37, R20, R17 ;  /* 0x0000001425117224 */ /* 0x000fe400078e0211 */
[----:B------:R-:W-:-:S04]  /*5760*/  IMAD.WIDE.U32 R28, R20, R36, RZ ;  /* 0x00000024141c7225 */ /* 0x000fc800078e00ff */
[----:B------:R-:W-:Y:S01]  /*5770*/  IMAD.WIDE.U32 R76, R16, R38, RZ ;  /* 0x00000026104c7225 */ /* 0x000fe200078e00ff */
[----:B------:R-:W-:-:S03]  /*5780*/  ISETP.GT.U32.AND P5, PT, R57, R28, PT ;  /* 0x0000001c3900720c */ /* 0x000fc60003fa4070 */
[C---:B------:R-:W-:Y:S02]  /*5790*/  IMAD R16, R20.reuse, R39, R21 ;  /* 0x0000002714107224 */ /* 0x040fe400078e0215 */
[----:B------:R-:W-:-:S04]  /*57a0*/  IMAD.WIDE.U32 R38, R20, R38, RZ ;  /* 0x0000002614267225 */ /* 0x000fc800078e00ff */
[----:B------:R-:W-:Y:S02]  /*57b0*/  IMAD.IADD R20, R29, 0x1, R17 ;  /* 0x000000011d147824 */ /* 0x000fe400078e0211 */
[----:B0-----:R-:W-:-:S03]  /*57c0*/  IMAD R17, R27, R32, RZ ;  /* 0x000000201b117224 */ /* 0x001fc600078e02ff */
[----:B------:R-:W-:Y:S01]  /*57d0*/  ISETP.GT.AND.EX P5, PT, R59, R20, PT, P5 ;  /* 0x000000143b00720c */ /* 0x000fe20003fa4350 */
        /* <DEDUP_REMOVED lines=33> */
[----:B------:R-:W-:Y:S01]  /*59f0*/  SEL R70, R70, R73, P2 ;  /* 0x0000004946467207 */ /* 0x000fe20001000000 */
[----:B------:R-:W-:Y:S01]  /*5a00*/  IMAD R25, R23, R32, RZ ;  /* 0x0000002017197224 */ /* 0x000fe200078e02ff */
[----:B------:R-:W-:Y:S02]  /*5a10*/  ISETP.GT.AND.EX P3, PT, R45, R28, PT, P3 ;  /* 0x0000001c2d00720c */ /* 0x000fe40003f64330 */
[----:B------:R-:W-:Y:S02]  /*5a20*/  ISETP.GT.AND.EX P5, PT, R51, R20, PT, P5 ;  /* 0x000000143300720c */ /* 0x000fe40003fa4350 */
[----:B------:R-:W-:Y:S01]  /*5a30*/  ISETP.GT.U32.AND P2, PT, R61, R24, PT ;  /* 0x000000183d00720c */ /* 0x000fe20003f44070 */
[----:B------:R-:W-:Y:S01]  /*5a40*/  IMAD R25, R33, R22, R25 ;  /* 0x0000001621197224 */ /* 0x000fe200078e0219 */
[----:B------:R-:W-:-:S02]  /*5a50*/  SEL R69, R69, R38, P3 ;  /* 0x0000002645457207 */ /* 0x000fc40001800000 */
[----:B------:R-:W-:Y:S01]  /*5a60*/  SEL R60, R60, R36, P5 ;  /* 0x000000243c3c7207 */ /* 0x000fe20002800000 */
[----:B------:R-:W-:Y:S01]  /*5a70*/  IMAD.WIDE.U32 R32, R22, R32, RZ ;  /* 0x0000002016207225 */ /* 0x000fe200078e00ff */
[----:B------:R-:W-:Y:S01]  /*5a80*/  ISETP.GT.AND.EX P2, PT, R52, R17, PT, P2 ;  /* 0x000000113400720c */ /* 0x000fe20003f44320 */
[----:B------:R-:W0:Y:S03]  /*5a90*/  LDS.128 R36, [R6+0x910] ;  /* 0x0009100006247984 */ /* 0x000e260000000c00 */
[----:B------:R-:W-:Y:S01]  /*5aa0*/  SEL R61, R61, R24, P2 ;  /* 0x000000183d3d7207 */ /* 0x000fe20001000000 */
[----:B------:R-:W-:Y:S01]  /*5ab0*/  IMAD.IADD R24, R33, 0x1, R25 ;  /* 0x0000000121187824 */ /* 0x000fe200078e0219 */
[----:B------:R-:W-:Y:S02]  /*5ac0*/  ISETP.GT.U32.AND P6, PT, R46, R32, PT ;  /* 0x000000202e00720c */ /* 0x000fe40003fc4070 */
[----:B------:R-:W-:Y:S01]  /*5ad0*/  SEL R56, R56, R76, P4 ;  /* 0x0000004c38387207 */ /* 0x000fe20002000000 */
[----:B------:R-:W-:Y:S01]  /*5ae0*/  IMAD R25, R31, R34, RZ ;  /* 0x000000221f197224 */ /* 0x000fe200078e02ff */
[----:B------:R-:W-:-:S03]  /*5af0*/  ISETP.GT.AND.EX P4, PT, R43, R24, PT, P6 ;  /* 0x000000182b00720c */ /* 0x000fc60003f84360 */
[----:B------:R-:W-:Y:S01]  /*5b00*/  IMAD R25, R35, R30, R25 ;  /* 0x0000001e23197224 */ /* 0x000fe200078e0219 */
[----:B------:R-:W-:Y:S01]  /*5b10*/  SEL R46, R46, R32, P4 ;  /* 0x000000202e2e7207 */ /* 0x000fe20002000000 */
[----:B------:R-:W-:-:S05]  /*5b20*/  IMAD.WIDE.U32 R32, R30, R34, RZ ;  /* 0x000000221e207225 */ /* 0x000fca00078e00ff */
[----:B------:R-:W-:Y:S02]  /*5b30*/  IADD3 R21, PT, PT, R33, R25, RZ ;  /* 0x0000001921157210 */ /* 0x000fe40007ffe0ff */
        /* <DEDUP_REMOVED lines=37> */
[----:B------:R-:W-:Y:S02]  /*5d90*/  ISETP.GT.U32.AND P4, PT, R53, R32, PT ;  /* 0x000000203500720c */ /* 0x000fe40003f84070 */
[----:B------:R-:W-:Y:S01]  /*5da0*/  ISETP.GT.U32.AND P1, PT, R55, R34, PT ;  /* 0x000000223700720c */ /* 0x000fe20003f24070 */
[-C--:B------:R-:W-:Y:S01]  /*5db0*/  IMAD R27, R27, R38.reuse, RZ ;  /* 0x000000261b1b7224 */ /* 0x080fe200078e02ff */
[----:B------:R-:W-:Y:S01]  /*5dc0*/  ISETP.GT.AND.EX P4, PT, R40, R17, PT, P4 ;  /* 0x000000112800720c */ /* 0x000fe20003f84340 */
[----:B------:R-:W-:Y:S01]  /*5dd0*/  IMAD R31, R31, R38, RZ ;  /* 0x000000261f1f7224 */ /* 0x000fe200078e02ff */
[----:B------:R-:W-:Y:S01]  /*5de0*/  ISETP.GT.AND.EX P1, PT, R70, R73, PT, P1 ;  /* 0x000000494600720c */ /* 0x000fe20003f24310 */
[----:B------:R-:W-:Y:S01]  /*5df0*/  IMAD R33, R23, R36, RZ ;  /* 0x0000002417217224 */ /* 0x000fe200078e02ff */
[----:B------:R-:W-:Y:S01]  /*5e00*/  SEL R53, R53, R32, P4 ;  /* 0x0000002035357207 */ /* 0x000fe20002000000 */
[----:B------:R-:W-:Y:S01]  /*5e10*/  IMAD R32, R39, R26, R27 ;  /* 0x0000001a27207224 */ /* 0x000fe200078e021b */
[----:B------:R-:W-:Y:S01]  /*5e20*/  SEL R55, R55, R34, P1 ;  /* 0x0000002237377207 */ /* 0x000fe20000800000 */
[----:B------:R-:W-:-:S04]  /*5e30*/  IMAD.WIDE.U32 R74, R26, R38, RZ ;  /* 0x000000261a4a7225 */ /* 0x000fc800078e00ff */
[----:B------:R-:W-:Y:S02]  /*5e40*/  IMAD R31, R39, R30, R31 ;  /* 0x0000001e271f7224 */ /* 0x000fe400078e021f */
[----:B------:R-:W-:-:S04]  /*5e50*/  IMAD.WIDE.U32 R26, R30, R38, RZ ;  /* 0x000000261e1a7225 */ /* 0x000fc800078e00ff */
[----:B------:R-:W-:Y:S02]  /*5e60*/  IMAD R30, R37, R22, R33 ;  /* 0x00000016251e7224 */ /* 0x000fe400078e0221 */
[----:B------:R-:W-:Y:S01]  /*5e70*/  IMAD.WIDE.U32 R34, R22, R36, RZ ;  /* 0x0000002416227225 */ /* 0x000fe200078e00ff */
[----:B------:R-:W-:-:S03]  /*5e80*/  SEL R51, R51, R20, P5 ;  /* 0x0000001433337207 */ /* 0x000fc60002800000 */
[----:B------:R-:W-:Y:S01]  /*5e90*/  IMAD.IADD R30, R35, 0x1, R30 ;  /* 0x00000001231e7824 */ /* 0x000fe200078e021e */
[----:B------:R-:W-:Y:S01]  /*5ea0*/  ISETP.GT.U32.AND P5, PT, R57, R34, PT ;  /* 0x000000223900720c */ /* 0x000fe20003fa4070 */
[-C--:B------:R-:W-:Y:S02]  /*5eb0*/  IMAD R19, R19, R38.reuse, RZ ;  /* 0x0000002613137224 */ /* 0x080fe400078e02ff */
[----:B------:R-:W-:Y:S01]  /*5ec0*/  IMAD R23, R23, R38, RZ ;  /* 0x0000002617177224 */ /* 0x000fe200078e02ff */
[----:B------:R-:W-:Y:S01]  /*5ed0*/  ISETP.GT.AND.EX P5, PT, R59, R30, PT, P5 ;  /* 0x0000001e3b00720c */ /* 0x000fe20003fa4350 */
[----:B------:R-:W-:Y:S01]  /*5ee0*/  IMAD R24, R39, R18, R19 ;  /* 0x0000001227187224 */ /* 0x000fe200078e0213 */
[----:B------:R-:W-:Y:S01]  /*5ef0*/  SEL R54, R54, R21, P6 ;  /* 0x0000001536367207 */ /* 0x000fe20003000000 */
[----:B------:R-:W-:Y:S01]  /*5f00*/  IMAD.WIDE.U32 R36, R18, R38, RZ ;  /* 0x0000002612247225 */ /* 0x000fe200078e00ff */
[----:B------:R-:W-:-:S03]  /*5f10*/  SEL R57, R57, R34, P5 ;  /* 0x0000002239397207 */ /* 0x000fc60002800000 */
[----:B------:R-:W-:Y:S02]  /*5f20*/  IMAD R28, R39, R22, R23 ;  /* 0x00000016271c7224 */ /* 0x000fe400078e0217 */
[----:B------:R-:W-:Y:S02]  /*5f30*/  IMAD.WIDE.U32 R38, R22, R38, RZ ;  /* 0x0000002616267225 */ /* 0x000fe400078e00ff */
[----:B------:R-:W-:Y:S02]  /*5f40*/  LDS.128 R20, [R10+0x50] ;  /* 0x000050000a147984 */ /* 0x000fe40000000c00 */
[----:B------:R-:W-:Y:S02]  /*5f50*/  IMAD.IADD R19, R75, 0x1, R32 ;  /* 0x000000014b137824 */ /* 0x000fe400078e0220 */
[----:B------:R-:W0:Y:S01]  /*5f60*/  LDS.128 R32, [R6+0xa00] ;  /* 0x000a000006207984 */ /* 0x000e220000000c00 */
[----:B------:R-:W-:Y:S01]  /*5f70*/  SEL R68, R68, R25, P0 ;  /* 0x0000001944447207 */ /* 0x000fe20000000000 */
[----:B------:R-:W-:Y:S01]  /*5f80*/  IMAD.IADD R18, R37, 0x1, R24 ;  /* 0x0000000125127824 */ /* 0x000fe200078e0218 */
[----:B------:R-:W-:-:S02]  /*5f90*/  ISETP.GT.U32.AND P0, PT, R56, R36, PT ;  /* 0x000000243800720c */ /* 0x000fc40003f04070 */
[----:B------:R-:W-:Y:S02]  /*5fa0*/  SEL R44, R44, R29, P2 ;  /* 0x0000001d2c2c7207 */ /* 0x000fe40001000000 */
[----:B------:R-:W-:-:S04]  /*5fb0*/  ISETP.GT.AND.EX P0, PT, R65, R18, PT, P0 ;  /* 0x000000124100720c */ /* 0x000fc80003f04300 */
[----:B------:R-:W-:Y:S01]  /*5fc0*/  SEL R56, R56, R36, P0 ;  /* 0x0000002438387207 */ /* 0x000fe20000000000 */
[----:B------:R-:W-:Y:S01]  /*5fd0*/  IMAD.IADD R31, R27, 0x1, R31 ;  /* 0x000000011b1f7824 */ /* 0x000fe200078e021f */
[----:B------:R-:W-:Y:S02]  /*5fe0*/  SEL R70, R70, R73, P1 ;  /* 0x0000004946467207 */ /* 0x000fe40000800000 */
[----:B------:R-:W-:Y:S02]  /*5ff0*/  ISETP.GT.U32.AND P1, PT, R67, R26, PT ;  /* 0x0000001a4300720c */ /* 0x000fe40003f24070 */
[----:B------:R-:W-:Y:S02]  /*6000*/  SEL R41, R41, R16, P3 ;  /* 0x0000001029297207 */ /* 0x000fe40001800000 */
[----:B------:R-:W-:-:S04]  /*6010*/  ISETP.GT.AND.EX P1, PT, R64, R31, PT, P1 ;  /* 0x0000001f4000720c */ /* 0x000fc80003f24310 */
[----:B------:R-:W-:Y:S02]  /*6020*/  SEL R67, R67, R26, P1 ;  /* 0x0000001a43437207 */ /* 0x000fe40000800000 */
[----:B------:R-:W1:Y:S01]  /*6030*/  LDS.128 R24, [R10+0xd0] ;  /* 0x0000d0000a187984 */ /* 0x000e620000000c00 */
        /* <DEDUP_REMOVED lines=20> */
[----:B------:R-:W-:Y:S01]  /*6180*/  ISETP.GT.U32.AND P6, PT, R66, R74, PT ;  /* 0x0000004a4200720c */ /* 0x000fe20003fc4070 */
[----:B-1----:R-:W-:-:S03]  /*6190*/  IMAD R17, R25, R32, RZ ;  /* 0x0000002019117224 */ /* 0x002fc600078e02ff */
[----:B------:R-:W-:Y:S01]  /*61a0*/  ISETP.GT.AND.EX P6, PT, R62, R19, PT, P6 ;  /* 0x000000133e00720c */ /* 0x000fe20003fc4360 */
[----:B------:R-:W-:-:S03]  /*61b0*/  IMAD R17, R33, R24, R17 ;  /* 0x0000001821117224 */ /* 0x000fc600078e0211 */
[----:B------:R-:W-:Y:S01]  /*61c0*/  SEL R66, R66, R74, P6 ;  /* 0x0000004a42427207 */ /* 0x000fe20003000000 */
[----:B------:R-:W-:Y:S01]  /*61d0*/  IMAD.WIDE.U32 R74, R24, R32, RZ ;  /* 0x00000020184a7225 */ /* 0x000fe200078e00ff */
[----:B------:R-:W-:-:S03]  /*61e0*/  SEL R59, R59, R30, P5 ;  /* 0x0000001e3b3b7207 */ /* 0x000fc60002800000 */
[----:B------:R-:W-:Y:S01]  /*61f0*/  IMAD.IADD R17, R75, 0x1, R17 ;  /* 0x000000014b117824 */ /* 0x000fe200078e0211 */
[----:B------:R-:W-:Y:S02]  /*6200*/  ISETP.GT.U32.AND P5, PT, R61, R74, PT ;  /* 0x0000004a3d00720c */ /* 0x000fe40003fa4070 */
[----:B------:R-:W-:Y:S01]  /*6210*/  SEL R62, R62, R19, P6 ;  /* 0x000000133e3e7207 */ /* 0x000fe20003000000 */
[----:B------:R-:W-:Y:S01]  /*6220*/  IMAD R19, R25, R34, RZ ;  /* 0x0000002219137224 */ /* 0x000fe200078e02ff */
[----:B------:R-:W-:Y:S02]  /*6230*/  ISETP.GT.AND.EX P5, PT, R52, R17, PT, P5 ;  /* 0x000000113400720c */ /* 0x000fe40003fa4350 */
[----:B------:R-:W-:Y:S01]  /*6240*/  SEL R64, R64, R31, P1 ;  /* 0x0000001f40407207 */ /* 0x000fe20000800000 */
[C---:B------:R-:W-:Y:S01]  /*6250*/  IMAD R19, R24.reuse, R35, R19 ;  /* 0x0000002318137224 */ /* 0x040fe200078e0213 */
[----:B------:R-:W-:Y:S01]  /*6260*/  SEL R61, R61, R74, P5 ;  /* 0x0000004a3d3d7207 */ /* 0x000fe20002800000 */
[----:B------:R-:W-:-:S04]  /*6270*/  IMAD.WIDE.U32 R74, R24, R34, RZ ;  /* 0x00000022184a7225 */ /* 0x000fc800078e00ff */
[----:B------:R-:W-:Y:S02]  /*6280*/  IMAD.IADD R19, R75, 0x1, R19 ;  /* 0x000000014b137824 */ /* 0x000fe400078e0213 */
        /* <DEDUP_REMOVED lines=20> */
[----:B------:R-:W-:-:S04]  /*63d0*/  ISETP.GT.U32.AND P6, PT, R63, R74, PT ;  /* 0x0000004a3f00720c */ /* 0x000fc80003fc4070 */
[----:B------:R-:W-:Y:S02]  /*63e0*/  ISETP.GT.AND.EX P6, PT, R54, R19, PT, P6 ;  /* 0x000000133600720c */ /* 0x000fe40003fc4360 */
        /* <DEDUP_REMOVED lines=12> */
[----:B------:R-:W-:Y:S01]  /*64b0*/  IMAD R17, R29, R36, RZ ;  /* 0x000000241d117224 */ /* 0x000fe200078e02ff */
[----:B------:R-:W-:Y:S01]  /*64c0*/  SEL R63, R63, R74, P6 ;  /* 0x0000004a3f3f7207 */ /* 0x000fe20003000000 */
        /* <DEDUP_REMOVED lines=8> */
[CC--:B------:R-:W-:Y:S02]  /*6550*/  ISETP.GT.AND.EX P3, PT, R68.reuse, R73.reuse, PT, P3 ;  /* 0x000000494400720c */ /* 0x0c0fe40003f64330 */
[----:B------:R-:W-:Y:S02]  /*6560*/  ISETP.GT.U32.AND P1, PT, R53, R74, PT ;  /* 0x0000004a3500720c */ /* 0x000fe40003f24070 */
[----:B------:R-:W-:Y:S02]  /*6570*/  SEL R68, R68, R73, P3 ;  /* 0x0000004944447207 */ /* 0x000fe40001800000 */
[----:B------:R-:W-:-:S04]  /*6580*/  ISETP.GT.AND.EX P1, PT, R40, R75, PT, P1 ;  /* 0x0000004b2800720c */ /* 0x000fc80003f24310 */
        /* <DEDUP_REMOVED lines=12> */
[----:B------:R-:W-:Y:S01]  /*6650*/  ISETP.GT.AND.EX P1, PT, R43, R74, PT, P1 ;  /* 0x0000004a2b00720c */ /* 0x000fe20003f24310 */
[----:B------:R-:W-:Y:S01]  /*6660*/  IMAD R21, R21, R38, RZ ;  /* 0x0000002615157224 */ /* 0x000fe200078e02ff */
[----:B------:R-:W-:Y:S02]  /*6670*/  ISETP.GT.AND.EX P2, PT, R70, R73, PT, P2 ;  /* 0x000000494600720c */ /* 0x000fe40003f44320 */
[----:B------:R-:W-:Y:S02]  /*6680*/  SEL R42, R42, R72, P3 ;  /* 0x000000482a2a7207 */ /* 0x000fe40001800000 */
[----:B------:R-:W-:Y:S02]  /*6690*/  SEL R72, R46, R32, P1 ;  /* 0x000000202e487207 */ /* 0x000fe40000800000 */
[----:B------:R-:W-:Y:S01]  /*66a0*/  SEL R46, R55, R34, P2 ;  /* 0x00000022372e7207 */ /* 0x000fe20001000000 */
[C---:B------:R-:W-:Y:S01]  /*66b0*/  IMAD R55, R20.reuse, R39, R21 ;  /* 0x0000002714377224 */ /* 0x040fe200078e0215 */
[----:B------:R-:W0:Y:S01]  /*66c0*/  LDS.128 R32, [R6+0xb00] ;  /* 0x000b000006207984 */ /* 0x000e220000000c00 */
[----:B------:R-:W-:-:S04]  /*66d0*/  IMAD.WIDE.U32 R20, R20, R38, RZ ;  /* 0x0000002614147225 */ /* 0x000fc800078e00ff */
[----:B------:R-:W-:Y:S02]  /*66e0*/  IMAD.IADD R55, R21, 0x1, R55 ;  /* 0x0000000115377824 */ /* 0x000fe400078e0237 */
[----:B------:R-:W-:-:S04]  /*66f0*/  IMAD R21, R25, R38, RZ ;  /* 0x0000002619157224 */ /* 0x000fc800078e02ff */
[C---:B------:R-:W-:Y:S02]  /*6700*/  IMAD R21, R24.reuse, R39, R21 ;  /* 0x0000002718157224 */ /* 0x040fe400078e0215 */
[----:B------:R-:W-:-:S04]  /*6710*/  IMAD.WIDE.U32 R24, R24, R38, RZ ;  /* 0x0000002618187225 */ /* 0x000fc800078e00ff */
[----:B------:R-:W-:Y:S01]  /*6720*/  IMAD.IADD R21, R25, 0x1, R21 ;  /* 0x0000000119157824 */ /* 0x000fe200078e0215 */
[----:B------:R-:W-:Y:S01]  /*6730*/  ISETP.GT.U32.AND P3, PT, R67, R24, PT ;  /* 0x000000184300720c */ /* 0x000fe20003f64070 */
[----:B------:R-:W-:Y:S01]  /*6740*/  IMAD R25, R29, R38, RZ ;  /* 0x000000261d197224 */ /* 0x000fe200078e02ff */
[----:B------:R-:W-:Y:S02]  /*6750*/  ISETP.GT.U32.AND P0, PT, R66, R20, PT ;  /* 0x000000144200720c */ /* 0x000fe40003f04070 */
[----:B------:R-:W-:Y:S01]  /*6760*/  ISETP.GT.AND.EX P3, PT, R64, R21, PT, P3 ;  /* 0x000000154000720c */ /* 0x000fe20003f64330 */
[----:B------:R-:W-:Y:S01]  /*6770*/  IMAD R29, R17, R38, RZ ;  /* 0x00000026111d7224 */ /* 0x000fe200078e02ff */
[----:B------:R-:W-:Y:S02]  /*6780*/  ISETP.GT.AND.EX P0, PT, R62, R55, PT, P0 ;  /* 0x000000373e00720c */ /* 0x000fe40003f04300 */
[----:B------:R-:W-:Y:S01]  /*6790*/  SEL R67, R67, R24, P3 ;  /* 0x0000001843437207 */ /* 0x000fe20001800000 */
[----:B------:R-:W-:-:S02]  /*67a0*/  IMAD R24, R28, R39, R25 ;  /* 0x000000271c187224 */ /* 0x000fc400078e0219 */
[----:B------:R-:W-:Y:S01]  /*67b0*/  IMAD R25, R17, R36, RZ ;  /* 0x0000002411197224 */ /* 0x000fe200078e02ff */
[----:B------:R-:W-:Y:S01]  /*67c0*/  SEL R66, R66, R20, P0 ;  /* 0x0000001442427207 */ /* 0x000fe20000000000 */
[----:B------:R-:W-:-:S04]  /*67d0*/  IMAD.WIDE.U32 R76, R28, R38, RZ ;  /* 0x000000261c4c7225 */ /* 0x000fc800078e00ff */
[----:B------:R-:W-:Y:S02]  /*67e0*/  IMAD R17, R37, R16, R25 ;  /* 0x0000001025117224 */ /* 0x000fe400078e0219 */
[----:B------:R-:W-:-:S04]  /*67f0*/  IMAD.WIDE.U32 R36, R16, R36, RZ ;  /* 0x0000002410247225 */ /* 0x000fc800078e00ff */
[C---:B------:R-:W-:Y:S02]  /*6800*/  IMAD R20, R16.reuse, R39, R29 ;  /* 0x0000002710147224 */ /* 0x040fe400078e021d */
[----:B------:R-:W-:Y:S01]  /*6810*/  IMAD.WIDE.U32 R38, R16, R38, RZ ;  /* 0x0000002610267225 */ /* 0x000fe200078e00ff */
[----:B------:R-:W-:-:S03]  /*6820*/  SEL R62, R62, R55, P0 ;  /* 0x000000373e3e7207 */ /* 0x000fc60000000000 */
[----:B------:R-:W-:Y:S01]  /*6830*/  IMAD.IADD R28, R77, 0x1, R24 ;  /* 0x000000014d1c7824 */ /* 0x000fe200078e0218 */
[----:B------:R-:W-:Y:S01]  /*6840*/  ISETP.GT.U32.AND P5, PT, R57, R36, PT ;  /* 0x000000243900720c */ /* 0x000fe20003fa4070 */
[----:B------:R-:W-:Y:S01]  /*6850*/  IMAD.IADD R24, R37, 0x1, R17 ;  /* 0x0000000125187824 */ /* 0x000fe200078e0211 */
[----:B------:R-:W-:Y:S01]  /*6860*/  ISETP.GT.U32.AND P0, PT, R71, R38, PT ;  /* 0x000000264700720c */ /* 0x000fe20003f04070 */
[----:B------:R-:W-:Y:S01]  /*6870*/  IMAD.IADD R20, R39, 0x1, R20 ;  /* 0x0000000127147824 */ /* 0x000fe200078e0214 */
[----:B------:R-:W-:Y:S02]  /*6880*/  SEL R64, R64, R21, P3 ;  /* 0x0000001540407207 */ /* 0x000fe40001800000 */
[----:B------:R-:W-:Y:S01]  /*6890*/  ISETP.GT.AND.EX P5, PT, R59, R24, PT, P5 ;  /* 0x000000183b00720c */ /* 0x000fe20003fa4350 */
[----:B0-----:R-:W-:Y:S01]  /*68a0*/  IMAD R21, R23, R32, RZ ;  /* 0x0000002017157224 */ /* 0x001fe200078e02ff */
[----:B------:R-:W-:Y:S01]  /*68b0*/  ISETP.GT.AND.EX P0, PT, R49, R20, PT, P0 ;  /* 0x000000143100720c */ /* 0x000fe20003f04300 */
[----:B------:R-:W-:Y:S01]  /*68c0*/  IMAD R25, R27, R32, RZ ;  /* 0x000000201b197224 */ /* 0x000fe200078e02ff */
[----:B------:R-:W-:Y:S01]  /*68d0*/  SEL R16, R57, R36, P5 ;  /* 0x0000002439107207 */ /* 0x000fe20002800000 */
[----:B------:R-:W-:Y:S01]  /*68e0*/  IMAD R21, R33, R22, R21 ;  /* 0x0000001621157224 */ /* 0x000fe200078e0215 */
[----:B------:R-:W-:Y:S01]  /*68f0*/  SEL R57, R71, R38, P0 ;  /* 0x0000002647397207 */ /* 0x000fe20000000000 */
[----:B------:R-:W-:-:S04]  /*6900*/  IMAD.WIDE.U32 R38, R22, R32, RZ ;  /* 0x0000002016267225 */ /* 0x000fc800078e00ff */
[----:B------:R-:W-:Y:S02]  /*6910*/  IMAD R25, R33, R26, R25 ;  /* 0x0000001a21197224 */ /* 0x000fe400078e0219 */
[----:B------:R-:W-:Y:S01]  /*6920*/  IMAD.WIDE.U32 R36, R26, R32, RZ ;  /* 0x000000201a247225 */ /* 0x000fe200078e00ff */
[----:B------:R-:W-:-:S03]  /*6930*/  SEL R55, R70, R73, P2 ;  /* 0x0000004946377207 */ /* 0x000fc60001000000 */
[----:B------:R-:W-:Y:S01]  /*6940*/  IMAD.IADD R71, R39, 0x1, R21 ;  /* 0x0000000127477824 */ /* 0x000fe200078e0215 */
[----:B------:R-:W-:Y:S01]  /*6950*/  ISETP.GT.U32.AND P2, PT, R61, R36, PT ;  /* 0x000000243d00720c */ /* 0x000fe20003f44070 */
[----:B------:R-:W-:Y:S02]  /*6960*/  IMAD.IADD R21, R37, 0x1, R25 ;  /* 0x0000000125157824 */ /* 0x000fe400078e0219 */
[----:B------:R-:W-:-:S03]  /*6970*/  IMAD R25, R31, R32, RZ ;  /* 0x000000201f197224 */ /* 0x000fc600078e02ff */
[----:B------:R-:W-:Y:S01]  /*6980*/  ISETP.GT.AND.EX P2, PT, R52, R21, PT, P2 ;  /* 0x000000153400720c */ /* 0x000fe20003f44320 */
[----:B------:R-:W-:Y:S02]  /*6990*/  IMAD R29, R19, R32, RZ ;  /* 0x00000020131d7224 */ /* 0x000fe400078e02ff */
[----:B------:R-:W-:Y:S01]  /*69a0*/  IMAD R25, R33, R30, R25 ;  /* 0x0000001e21197224 */ /* 0x000fe200078e0219 */
[----:B------:R-:W-:Y:S01]  /*69b0*/  SEL R61, R61, R36, P2 ;  /* 0x000000243d3d7207 */ /* 0x000fe20001000000 */
[----:B------:R-:W-:Y:S01]  /*69c0*/  IMAD.WIDE.U32 R36, R30, R32, RZ ;  /* 0x000000201e247225 */ /* 0x000fe200078e00ff */
[----:B------:R-:W-:Y:S02]  /*69d0*/  SEL R17, R43, R74, P1 ;  /* 0x0000004a2b117207 */ /* 0x000fe40000800000 */
[----:B------:R-:W-:Y:S01]  /*69e0*/  ISETP.GT.U32.AND P4, PT, R56, R76, PT ;  /* 0x0000004c3800720c */ /* 0x000fe20003f84070 */
[----:B------:R-:W-:Y:S01]  /*69f0*/  IMAD R29, R33, R18, R29 ;  /* 0x00000012211d7224 */ /* 0x000fe200078e021d */
[----:B------:R-:W-:Y:S01]  /*6a00*/  ISETP.GT.U32.AND P1, PT, R58, R38, PT ;  /* 0x000000263a00720c */ /* 0x000fe20003f24070 */
[----:B------:R-:W-:Y:S01]  /*6a10*/  IMAD.WIDE.U32 R32, R18, R32, RZ ;  /* 0x0000002012207225 */ /* 0x000fe200078e00ff */
[----:B------:R-:W-:-:S03]  /*6a20*/  ISETP.GT.U32.AND P3, PT, R69, R36, PT ;  /* 0x000000244500720c */ /* 0x000fc60003f64070 */
[----:B------:R-:W-:Y:S01]  /*6a30*/  IMAD.IADD R74, R37, 0x1, R25 ;  /* 0x00000001254a7824 */ /* 0x000fe200078e0219 */
[----:B------:R-:W-:Y:S01]  /*6a40*/  ISETP.GT.AND.EX P4, PT, R65, R28, PT, P4 ;  /* 0x0000001c4100720c */ /* 0x000fe20003f84340 */
[----:B------:R-:W-:Y:S01]  /*6a50*/  IMAD.IADD R70, R33, 0x1, R29 ;  /* 0x0000000121467824 */ /* 0x000fe200078e021d */
[----:B------:R-:W-:Y:S01]  /*6a60*/  ISETP.GT.AND.EX P1, PT, R50, R71, PT, P1 ;  /* 0x000000473200720c */ /* 0x000fe20003f24310 */
[----:B------:R-:W-:Y:S01]  /*6a70*/  IMAD R25, R23, R34, RZ ;  /* 0x0000002217197224 */ /* 0x000fe200078e02ff */
[----:B------:R-:W-:Y:S01]  /*6a80*/  ISETP.GT.U32.AND P6, PT, R72, R32, PT ;  /* 0x000000204800720c */ /* 0x000fe20003fc4070 */
[----:B------:R-:W-:Y:S01]  /*6a90*/  IMAD R29, R27, R34, RZ ;  /* 0x000000221b1d7224 */ /* 0x000fe200078e02ff */
[----:B------:R-:W-:Y:S02]  /*6aa0*/  ISETP.GT.AND.EX P3, PT, R45, R74, PT, P3 ;  /* 0x0000004a2d00720c */ /* 0x000fe40003f64330 */
[----:B------:R-:W-:Y:S02]  /*6ab0*/  SEL R56, R56, R76, P4 ;  /* 0x0000004c38387207 */ /* 0x000fe40002000000 */
[----:B------:R-:W-:Y:S01]  /*6ac0*/  SEL R65, R65, R28, P4 ;  /* 0x0000001c41417207 */ /* 0x000fe20002000000 */
[----:B------:R-:W-:Y:S01]  /*6ad0*/  IMAD R25, R35, R22, R25 ;  /* 0x0000001623197224 */ /* 0x000fe200078e0219 */
[----:B------:R-:W-:Y:S01]  /*6ae0*/  SEL R58, R58, R38, P1 ;  /* 0x000000263a3a7207 */ /* 0x000fe20000800000 */
[----:B------:R-:W-:Y:S01]  /*6af0*/  IMAD.WIDE.U32 R38, R22, R34, RZ ;  /* 0x0000002216267225 */ /* 0x000fe200078e00ff */
[----:B------:R-:W-:-:S02]  /*6b00*/  ISETP.GT.AND.EX P4, PT, R17, R70, PT, P6 ;  /* 0x000000461100720c */ /* 0x000fc40003f84360 */
[----:B------:R-:W-:Y:S01]  /*6b10*/  SEL R28, R69, R36, P3 ;  /* 0x00000024451c7207 */ /* 0x000fe20001800000 */
[----:B------:R-:W-:Y:S02]  /*6b20*/  IMAD R29, R35, R26, R29 ;  /* 0x0000001a231d7224 */ /* 0x000fe400078e021d */
[----:B------:R-:W-:Y:S01]  /*6b30*/  IMAD.WIDE.U32 R36, R26, R34, RZ ;  /* 0x000000221a247225 */ /* 0x000fe200078e00ff */
[----:B------:R-:W-:Y:S02]  /*6b40*/  SEL R43, R72, R32, P4 ;  /* 0x00000020482b7207 */ /* 0x000fe40002000000 */
        /* <DEDUP_REMOVED lines=9> */
[----:B------:R-:W0:Y:S01]  /*6be0*/  LDS.128 R36, [R6+0xb10] ;  /* 0x000b100006247984 */ /* 0x000e220000000c00 */
[----:B------:R-:W-:-:S04]  /*6bf0*/  IMAD R25, R31, R34, RZ ;  /* 0x000000221f197224 */ /* 0x000fc800078e02ff */
[----:B------:R-:W-:Y:S02]  /*6c00*/  IMAD R29, R35, R30, R25 ;  /* 0x0000001e231d7224 */ /* 0x000fe400078e0219 */
[----:B------:R-:W-:Y:S01]  /*6c10*/  IMAD.WIDE.U32 R24, R30, R34, RZ ;  /* 0x000000221e187225 */ /* 0x000fe200078e00ff */
[----:B------:R-:W-:-:S03]  /*6c20*/  SEL R49, R49, R20, P0 ;  /* 0x0000001431317207 */ /* 0x000fc60000000000 */
[----:B------:R-:W-:Y:S01]  /*6c30*/  IMAD R69, R19, R34, RZ ;  /* 0x0000002213457224 */ /* 0x000fe200078e02ff */
[----:B------:R-:W-:Y:S02]  /*6c40*/  IADD3 R25, PT, PT, R25, R29, RZ ;  /* 0x0000001d19197210 */ /* 0x000fe40007ffe0ff */
[----:B------:R-:W-:Y:S01]  /*6c50*/  ISETP.GT.U32.AND P0, PT, R42, R24, PT ;  /* 0x000000182a00720c */ /* 0x000fe20003f04070 */
[----:B------:R-:W-:Y:S02]  /*6c60*/  IMAD R69, R35, R18, R69 ;  /* 0x0000001223457224 */ /* 0x000fe400078e0245 */
[----:B------:R-:W-:Y:S01]  /*6c70*/  IMAD.WIDE.U32 R34, R18, R34, RZ ;  /* 0x0000002212227225 */ /* 0x000fe200078e00ff */
[----:B------:R-:W-:Y:S02]  /*6c80*/  ISETP.GT.AND.EX P0, PT, R68, R25, PT, P0 ;  /* 0x000000194400720c */ /* 0x000fe40003f04300 */
        /* <DEDUP_REMOVED lines=36> */
[-C--:B------:R-:W-:Y:S02]  /*6ed0*/  IMAD R23, R23, R38.reuse, RZ ;  /* 0x0000002617177224 */ /* 0x080fe400078e02ff */
[-C--:B------:R-:W-:Y:S02]  /*6ee0*/  IMAD R71, R27, R38.reuse, RZ ;  /* 0x000000261b477224 */ /* 0x080fe400078e02ff */
[----:B------:R-:W-:Y:S01]  /*6ef0*/  IMAD R31, R31, R38, RZ ;  /* 0x000000261f1f7224 */ /* 0x000fe200078e02ff */
[----:B------:R-:W-:Y:S01]  /*6f00*/  ISETP.GT.AND.EX P5, PT, R59, R36, PT, P5 ;  /* 0x000000243b00720c */ /* 0x000fe20003fa4350 */
[----:B------:R-:W-:Y:S02]  /*6f10*/  IMAD R19, R19, R38, RZ ;  /* 0x0000002613137224 */ /* 0x000fe400078e02ff */
[----:B------:R-:W-:-:S02]  /*6f20*/  IMAD R23, R39, R22, R23 ;  /* 0x0000001627177224 */ /* 0x000fc400078e0217 */
[----:B------:R-:W-:-:S04]  /*6f30*/  IMAD.WIDE.U32 R74, R22, R38, RZ ;  /* 0x00000026164a7225 */ /* 0x000fc800078e00ff */
[C---:B------:R-:W-:Y:S02]  /*6f40*/  IMAD R71, R39.reuse, R26, R71 ;  /* 0x0000001a27477224 */ /* 0x040fe400078e0247 */
[C---:B------:R-:W-:Y:S02]  /*6f50*/  IMAD R22, R39.reuse, R30, R31 ;  /* 0x0000001e27167224 */ /* 0x040fe400078e021f */
[----:B------:R-:W-:Y:S01]  /*6f60*/  IMAD.WIDE.U32 R72, R30, R38, RZ ;  /* 0x000000261e487225 */ /* 0x000fe200078e00ff */
[----:B------:R-:W-:Y:S02]  /*6f70*/  SEL R30, R54, R33, P6 ;  /* 0x00000021361e7207 */ /* 0x000fe40003000000 */
[----:B------:R-:W-:Y:S01]  /*6f80*/  SEL R54, R16, R34, P5 ;  /* 0x0000002210367207 */ /* 0x000fe20002800000 */
[----:B------:R-:W-:Y:S01]  /*6f90*/  IMAD.WIDE.U32 R26, R26, R38, RZ ;  /* 0x000000261a1a7225 */ /* 0x000fe200078e00ff */
[----:B------:R-:W-:Y:S03]  /*6fa0*/  LDS.128 R32, [R6+0xc00] ;  /* 0x000c000006207984 */ /* 0x000fe60000000c00 */
[----:B------:R-:W-:-:S02]  /*6fb0*/  IMAD R70, R39, R18, R19 ;  /* 0x0000001227467224 */ /* 0x000fc400078e0213 */
[----:B------:R-:W-:Y:S02]  /*6fc0*/  IMAD.WIDE.U32 R38, R18, R38, RZ ;  /* 0x0000002612267225 */ /* 0x000fe400078e00ff */
[----:B------:R-:W0:Y:S01]  /*6fd0*/  LDS.128 R16, [R10+0x60] ;  /* 0x000060000a107984 */ /* 0x000e220000000c00 */
[----:B------:R-:W-:Y:S01]  /*6fe0*/  SEL R55, R55, R24, P1 ;  /* 0x0000001837377207 */ /* 0x000fe20000800000 */
[----:B------:R-:W-:Y:S01]  /*6ff0*/  IMAD.IADD R71, R27, 0x1, R71 ;  /* 0x000000011b477824 */ /* 0x000fe200078e0247 */
[----:B------:R-:W-:Y:S01]  /*7000*/  SEL R44, R44, R69, P2 ;  /* 0x000000452c2c7207 */ /* 0x000fe20001000000 */
[----:B------:R-:W-:Y:S01]  /*7010*/  IMAD.IADD R70, R39, 0x1, R70 ;  /* 0x0000000127467824 */ /* 0x000fe200078e0246 */
[----:B------:R-:W-:Y:S02]  /*7020*/  ISETP.GT.U32.AND P1, PT, R67, R26, PT ;  /* 0x0000001a4300720c */ /* 0x000fe40003f24070 */
[----:B------:R-:W-:Y:S02]  /*7030*/  ISETP.GT.U32.AND P2, PT, R57, R38, PT ;  /* 0x000000263900720c */ /* 0x000fe40003f44070 */
[----:B------:R-:W-:-:S02]  /*7040*/  ISETP.GT.AND.EX P1, PT, R64, R71, PT, P1 ;  /* 0x000000474000720c */ /* 0x000fc40003f24310 */
[----:B------:R-:W-:Y:S02]  /*7050*/  ISETP.GT.AND.EX P2, PT, R49, R70, PT, P2 ;  /* 0x000000463100720c */ /* 0x000fe40003f44320 */
[----:B------:R-:W-:Y:S02]  /*7060*/  SEL R68, R68, R25, P0 ;  /* 0x0000001944447207 */ /* 0x000fe40000000000 */
        /* <DEDUP_REMOVED lines=21> */
[----:B-1----:R-:W-:Y:S02]  /*71c0*/  IMAD R21, R25, R32, RZ ;  /* 0x0000002019157224 */ /* 0x002fe400078e02ff */
[----:B------:R-:W-:Y:S02]  /*71d0*/  IMAD.IADD R22, R73, 0x1, R22 ;  /* 0x0000000149167824 */ /* 0x000fe400078e0216 */
[----:B------:R-:W-:-:S02]  /*71e0*/  IMAD R73, R33, R24, R21 ;  /* 0x0000001821497224 */ /* 0x000fc400078e0215 */
[----:B------:R-:W-:-:S04]  /*71f0*/  IMAD.WIDE.U32 R20, R24, R32, RZ ;  /* 0x0000002018147225 */ /* 0x000fc800078e00ff */
[----:B------:R-:W-:Y:S01]  /*7200*/  IMAD.IADD R73, R21, 0x1, R73 ;  /* 0x0000000115497824 */ /* 0x000fe200078e0249 */
[----:B------:R-:W-:Y:S01]  /*7210*/  ISETP.GT.U32.AND P5, PT, R61, R20, PT ;  /* 0x000000143d00720c */ /* 0x000fe20003fa4070 */
[----:B------:R-:W-:Y:S01]  /*7220*/  IMAD.IADD R23, R75, 0x1, R23 ;  /* 0x000000014b177824 */ /* 0x000fe200078e0217 */
[----:B------:R-:W-:Y:S01]  /*7230*/  ISETP.GT.U32.AND P6, PT, R66, R74, PT ;  /* 0x0000004a4200720c */ /* 0x000fe20003fc4070 */
[----:B------:R-:W-:Y:S01]  /*7240*/  IMAD R21, R25, R34, RZ ;  /* 0x0000002219157224 */ /* 0x000fe200078e02ff */
[----:B------:R-:W-:Y:S02]  /*7250*/  ISETP.GT.AND.EX P5, PT, R52, R73, PT, P5 ;  /* 0x000000493400720c */ /* 0x000fe40003fa4350 */
[----:B------:R-:W-:Y:S01]  /*7260*/  ISETP.GT.AND.EX P6, PT, R62, R23, PT, P6 ;  /* 0x000000173e00720c */ /* 0x000fe20003fc4360 */
[C---:B------:R-:W-:Y:S01]  /*7270*/  IMAD R75, R24.reuse, R35, R21 ;  /* 0x00000023184b7224 */ /* 0x040fe200078e0215 */
[----:B------:R-:W-:Y:S01]  /*7280*/  SEL R61, R61, R20, P5 ;  /* 0x000000143d3d7207 */ /* 0x000fe20002800000 */
[----:B------:R-:W-:Y:S01]  /*7290*/  IMAD.WIDE.U32 R20, R24, R34, RZ ;  /* 0x0000002218147225 */ /* 0x000fe200078e00ff */
[----:B------:R-:W-:-:S02]  /*72a0*/  SEL R66, R66, R74, P6 ;  /* 0x0000004a42427207 */ /* 0x000fc40003000000 */
        /* <DEDUP_REMOVED lines=28> */
[----:B------:R-:W-:Y:S01]  /*7470*/  SEL R44, R44, R77, P1 ;  /* 0x0000004d2c2c7207 */ /* 0x000fe20000800000 */
[----:B0-----:R-:W-:-:S02]  /*7480*/  IMAD R69, R21, R32, RZ ;  /* 0x0000002015457224 */ /* 0x001fc400078e02ff */
[----:B------:R-:W-:Y:S02]  /*7490*/  IMAD R73, R21, R34, RZ ;  /* 0x0000002215497224 */ /* 0x000fe400078e02ff */
[----:B------:R-:W-:Y:S02]  /*74a0*/  IMAD R69, R33, R20, R69 ;  /* 0x0000001421457224 */ /* 0x000fe400078e0245 */
[----:B------:R-:W-:-:S04]  /*74b0*/  IMAD.WIDE.U32 R70, R20, R32, RZ ;  /* 0x0000002014467225 */ /* 0x000fc800078e00ff */
[C---:B------:R-:W-:Y:S02]  /*74c0*/  IMAD R73, R20.reuse, R35, R73 ;  /* 0x0000002314497224 */ /* 0x040fe400078e0249 */
[----:B------:R-:W-:Y:S01]  /*74d0*/  IMAD.WIDE.U32 R78, R20, R34, RZ ;  /* 0x00000022144e7225 */ /* 0x000fe200078e00ff */
[----:B------:R-:W-:-:S03]  /*74e0*/  ISETP.GT.U32.AND P2, PT, R28, R70, PT ;  /* 0x000000461c00720c */ /* 0x000fc60003f44070 */
[----:B------:R-:W-:Y:S01]  /*74f0*/  IMAD.IADD R74, R71, 0x1, R69 ;  /* 0x00000001474a7824 */ /* 0x000fe200078e0245 */
[----:B------:R-:W-:Y:S01]  /*7500*/  ISETP.GT.U32.AND P3, PT, R29, R78, PT ;  /* 0x0000004e1d00720c */ /* 0x000fe20003f64070 */
[----:B------:R-:W-:-:S03]  /*7510*/  IMAD.IADD R73, R79, 0x1, R73 ;  /* 0x000000014f497824 */ /* 0x000fc600078e0249 */
[----:B------:R-:W-:Y:S02]  /*7520*/  ISETP.GT.AND.EX P2, PT, R45, R74, PT, P2 ;  /* 0x0000004a2d00720c */ /* 0x000fe40003f44320 */
[----:B------:R-:W-:Y:S02]  /*7530*/  ISETP.GT.AND.EX P3, PT, R68, R73, PT, P3 ;  /* 0x000000494400720c */ /* 0x000fe40003f64330 */
[----:B------:R-:W-:Y:S02]  /*7540*/  SEL R71, R28, R70, P2 ;  /* 0x000000461c477207 */ /* 0x000fe40001000000 */
[----:B------:R-:W-:Y:S01]  /*7550*/  SEL R70, R29, R78, P3 ;  /* 0x0000004e1d467207 */ /* 0x000fe20001800000 */
[----:B------:R-:W-:Y:S01]  /*7560*/  IMAD R29, R21, R36, RZ ;  /* 0x00000024151d7224 */ /* 0x000fe200078e02ff */
[----:B------:R-:W-:-:S03]  /*7570*/  SEL R69, R30, R75, P6 ;  /* 0x0000004b1e457207 */ /* 0x000fc60003000000 */
[----:B------:R-:W-:Y:S02]  /*7580*/  IMAD R75, R37, R20, R29 ;  /* 0x00000014254b7224 */ /* 0x000fe400078e021d */
[----:B------:R-:W-:-:S04]  /*7590*/  IMAD.WIDE.U32 R28, R20, R36, RZ ;  /* 0x00000024141c7225 */ /* 0x000fc800078e00ff */
[----:B------:R-:W-:Y:S01]  /*75a0*/  IMAD.IADD R76, R29, 0x1, R75 ;  /* 0x000000011d4c7824 */ /* 0x000fe200078e024b */
[----:B------:R-:W-:-:S04]  /*75b0*/  ISETP.GT.U32.AND P1, PT, R53, R28, PT ;  /* 0x0000001c3500720c */ /* 0x000fc80003f24070 */
[----:B------:R-:W-:Y:S02]  /*75c0*/  ISETP.GT.AND.EX P1, PT, R41, R76, PT, P1 ;  /* 0x0000004c2900720c */ /* 0x000fe40003f24310 */
[----:B------:R-:W-:Y:S02]  /*75d0*/  SEL R51, R51, R40, P4 ;  /* 0x0000002833337207 */ /* 0x000fe40002000000 */
[----:B------:R-:W-:Y:S02]  /*75e0*/  SEL R53, R53, R28, P1 ;  /* 0x0000001c35357207 */ /* 0x000fe40000800000 */
[----:B------:R-:W-:Y:S02]  /*75f0*/  SEL R40, R31, R72, P0 ;  /* 0x000000481f287207 */ /* 0x000fe40000000000 */
[----:B------:R-:W0:Y:S01]  /*7600*/  LDS.128 R28, [R10+0x1e0] ;  /* 0x0001e0000a1c7984 */ /* 0x000e220000000c00 */
[----:B------:R-:W-:Y:S02]  /*7610*/  SEL R72, R45, R74, P2 ;  /* 0x0000004a2d487207 */ /* 0x000fe40001000000 */
[----:B------:R-:W-:Y:S01]  /*7620*/  SEL R45, R68, R73, P3 ;  /* 0x00000049442d7207 */ /* 0x000fe20001800000 */
[----:B------:R-:W-:Y:S01]  /*7630*/  IMAD R17, R17, R38, RZ ;  /* 0x0000002611117224 */ /* 0x000fe200078e02ff */
[----:B------:R-:W-:Y:S01]  /*7640*/  SEL R41, R41, R76, P1 ;  /* 0x0000004c29297207 */ /* 0x000fe20000800000 */
[----:B------:R-:W-:-:S02]  /*7650*/  IMAD R25, R25, R38, RZ ;  /* 0x0000002619197224 */ /* 0x000fc400078e02ff */
        /* <DEDUP_REMOVED lines=8> */
[C---:B------:R-:W-:Y:S02]  /*76e0*/  IMAD R33, R16.reuse, R39, R17 ;  /* 0x0000002710217224 */ /* 0x040fe400078e0211 */
[----:B------:R-:W-:Y:S01]  /*76f0*/  IMAD.WIDE.U32 R16, R16, R38, RZ ;  /* 0x0000002610107225 */ /* 0x000fe200078e00ff */
[----:B------:R-:W-:Y:S02]  /*7700*/  ISETP.GT.U32.AND P1, PT, R43, R32, PT ;  /* 0x000000202b00720c */ /* 0x000fe40003f24070 */
[----:B------:R-:W-:Y:S01]  /*7710*/  ISETP.GT.U32.AND P2, PT, R46, R34, PT ;  /* 0x000000222e00720c */ /* 0x000fe20003f44070 */
[----:B------:R-:W-:Y:S01]  /*7720*/  IMAD.IADD R17, R17, 0x1, R33 ;  /* 0x0000000111117824 */ /* 0x000fe200078e0221 */
[----:B------:R-:W-:Y:S01]  /*7730*/  ISETP.GT.AND.EX P1, PT, R42, R73, PT, P1 ;  /* 0x000000492a00720c */ /* 0x000fe20003f24310 */
[C---:B------:R-:W-:Y:S01]  /*7740*/  IMAD R33, R24.reuse, R39, R25 ;  /* 0x0000002718217224 */ /* 0x040fe200078e0219 */
        /* <DEDUP_REMOVED lines=10> */
[C---:B------:R-:W-:Y:S02]  /*77f0*/  IMAD R16, R20.reuse, R39, R21 ;  /* 0x0000002714107224 */ /* 0x040fe400078e0215 */
[----:B------:R-:W-:Y:S01]  /*7800*/  IMAD R21, R29, R36, RZ ;  /* 0x000000241d157224 */ /* 0x000fe200078e02ff */
[----:B------:R-:W-:Y:S01]  /*7810*/  ISETP.GT.U32.AND P3, PT, R67, R24, PT ;  /* 0x000000184300720c */ /* 0x000fe20003f64070 */
[-C--:B------:R-:W-:Y:S02]  /*7820*/  IMAD R29, R29, R38.reuse, RZ ;  /* 0x000000261d1d7224 */ /* 0x080fe400078e02ff */
[----:B------:R-:W-:Y:S01]  /*7830*/  IMAD.WIDE.U32 R74, R20, R38, RZ ;  /* 0x00000026144a7225 */ /* 0x000fe200078e00ff */
[----:B------:R-:W-:-:S03]  /*7840*/  ISETP.GT.AND.EX P3, PT, R64, R25, PT, P3 ;  /* 0x000000194000720c */ /* 0x000fc60003f64330 */
[C---:B------:R-:W-:Y:S02]  /*7850*/  IMAD R20, R28.reuse, R39, R29 ;  /* 0x000000271c147224 */ /* 0x040fe400078e021d */
[----:B------:R-:W-:Y:S02]  /*7860*/  IMAD R21, R37, R28, R21 ;  /* 0x0000001c25157224 */ /* 0x000fe400078e0215 */
        /* <DEDUP_REMOVED lines=9> */
[----:B------:R-:W-:Y:S01]  /*7900*/  ISETP.GT.AND.EX P5, PT, R59, R24, PT, P5 ;  /* 0x000000183b00720c */ /* 0x000fe20003fa4350 */
[-C--:B0-----:R-:W-:Y:S02]  /*7910*/  IMAD R17, R19, R32.reuse, RZ ;  /* 0x0000002013117224 */ /* 0x081fe400078e02ff */
[----:B------:R-:W-:Y:S01]  /*7920*/  IMAD R21, R27, R32, RZ ;  /* 0x000000201b157224 */ /* 0x000fe200078e02ff */
[----:B------:R-:W-:Y:S01]  /*7930*/  SEL R57, R57, R38, P0 ;  /* 0x0000002639397207 */ /* 0x000fe20000000000 */
[----:B------:R-:W-:Y:S01]  /*7940*/  IMAD.WIDE.U32 R38, R18, R32, RZ ;  /* 0x0000002012267225 */ /* 0x000fe200078e00ff */
[----:B------:R-:W-:Y:S02]  /*7950*/  SEL R64, R64, R25, P3 ;  /* 0x0000001940407207 */ /* 0x000fe40001800000 */
[----:B------:R-:W-:Y:S01]  /*7960*/  SEL R54, R54, R36, P5 ;  /* 0x0000002436367207 */ /* 0x000fe20002800000 */
[----:B------:R-:W-:-:S02]  /*7970*/  IMAD R17, R33, R18, R17 ;  /* 0x0000001221117224 */ /* 0x000fc400078e0211 */
[----:B------:R-:W-:Y:S02]  /*7980*/  IMAD R25, R33, R26, R21 ;  /* 0x0000001a21197224 */ /* 0x000fe400078e0215 */
[----:B------:R-:W-:Y:S01]  /*7990*/  IMAD.WIDE.U32 R36, R26, R32, RZ ;  /* 0x000000201a247225 */ /* 0x000fe200078e00ff */
[----:B------:R-:W-:-:S03]  /*79a0*/  SEL R55, R55, R68, P2 ;  /* 0x0000004437377207 */ /* 0x000fc60001000000 */
[----:B------:R-:W-:Y:S01]  /*79b0*/  IMAD.IADD R21, R39, 0x1, R17 ;  /* 0x0000000127157824 */ /* 0x000fe200078e0211 */
[----:B------:R-:W-:Y:S01]  /*79c0*/  ISETP.GT.U32.AND P2, PT, R61, R36, PT ;  /* 0x000000243d00720c */ /* 0x000fe20003f44070 */
[----:B------:R-:W-:Y:S02]  /*79d0*/  IMAD.IADD R17, R37, 0x1, R25 ;  /* 0x0000000125117824 */ /* 0x000fe400078e0219 */
[-C--:B------:R-:W-:Y:S02]  /*79e0*/  IMAD R25, R23, R32.reuse, RZ ;  /* 0x0000002017197224 */ /* 0x080fe400078e02ff */
[----:B------:R-:W-:Y:S01]  /*79f0*/  IMAD R29, R31, R32, RZ ;  /* 0x000000201f1d7224 */ /* 0x000fe200078e02ff */
[----:B------:R-:W-:Y:S01]  /*7a00*/  ISETP.GT.AND.EX P2, PT, R52, R17, PT, P2 ;  /* 0x000000113400720c */ /* 0x000fe20003f44320 */
[----:B------:R-:W-:Y:S01]  /*7a10*/  IMAD.IADD R28, R75, 0x1, R16 ;  /* 0x000000014b1c7824 */ /* 0x000fe200078e0210 */
[----:B------:R-:W-:Y:S01]  /*7a20*/  ISETP.GT.U32.AND P4, PT, R56, R74, PT ;  /* 0x0000004a3800720c */ /* 0x000fe20003f84070 */
[----:B------:R-:W-:Y:S01]  /*7a30*/  IMAD R25, R33, R22, R25 ;  /* 0x0000001621197224 */ /* 0x000fe200078e0219 */
[----:B------:R-:W-:Y:S01]  /*7a40*/  SEL R61, R61, R36, P2 ;  /* 0x000000243d3d7207 */ /* 0x000fe20001000000 */
[----:B------:R-:W-:-:S04]  /*7a50*/  IMAD.WIDE.U32 R36, R22, R32, RZ ;  /* 0x0000002016247225 */ /* 0x000fc800078e00ff */
[----:B------:R-:W-:Y:S02]  /*7a60*/  IMAD R39, R33, R30, R29 ;  /* 0x0000001e21277224 */ /* 0x000fe400078e021d */
[----:B------:R-:W-:Y:S01]  /*7a70*/  IMAD.WIDE.U32 R32, R30, R32, RZ ;  /* 0x000000201e207225 */ /* 0x000fe200078e00ff */
[----:B------:R-:W-:-:S03]  /*7a80*/  ISETP.GT.AND.EX P4, PT, R65, R28, PT, P4 ;  /* 0x0000001c4100720c */ /* 0x000fc60003f84340 */
[----:B------:R-:W-:Y:S01]  /*7a90*/  IMAD.IADD R29, R37, 0x1, R25 ;  /* 0x00000001251d7824 */ /* 0x000fe200078e0219 */
[----:B------:R-:W-:Y:S01]  /*7aa0*/  SEL R16, R42, R73, P1 ;  /* 0x000000492a107207 */ /* 0x000fe20000800000 */
[----:B------:R-:W-:Y:S01]  /*7ab0*/  IMAD.IADD R25, R33, 0x1, R39 ;  /* 0x0000000121197824 */ /* 0x000fe200078e0227 */
[----:B------:R-:W-:Y:S02]  /*7ac0*/  ISETP.GT.U32.AND P6, PT, R43, R32, PT ;  /* 0x000000202b00720c */ /* 0x000fe40003fc4070 */
[----:B------:R-:W-:Y:S02]  /*7ad0*/  ISETP.GT.U32.AND P1, PT, R58, R38, PT ;  /* 0x000000263a00720c */ /* 0x000fe40003f24070 */
[----:B------:R-:W-:Y:S02]  /*7ae0*/  ISETP.GT.U32.AND P3, PT, R71, R36, PT ;  /* 0x000000244700720c */ /* 0x000fe40003f64070 */
[----:B------:R-:W-:Y:S02]  /*7af0*/  SEL R56, R56, R74, P4 ;  /* 0x0000004a38387207 */ /* 0x000fe40002000000 */
[----:B------:R-:W-:Y:S01]  /*7b00*/  SEL R65, R65, R28, P4 ;  /* 0x0000001c41417207 */ /* 0x000fe20002000000 */
[-C--:B------:R-:W-:Y:S01]  /*7b10*/  IMAD R37, R27, R34.reuse, RZ ;  /* 0x000000221b257224 */ /* 0x080fe200078e02ff */
[----:B------:R-:W-:Y:S01]  /*7b20*/  ISETP.GT.AND.EX P4, PT, R16, R25, PT, P6 ;  /* 0x000000191000720c */ /* 0x000fe20003f84360 */
[----:B------:R-:W-:Y:S01]  /*7b30*/  IMAD R33, R19, R34, RZ ;  /* 0x0000002213217224 */ /* 0x000fe200078e02ff */
[----:B------:R-:W-:-:S02]  /*7b40*/  ISETP.GT.AND.EX P1, PT, R50, R21, PT, P1 ;  /* 0x000000153200720c */ /* 0x000fc40003f24310 */
[----:B------:R-:W-:Y:S02]  /*7b50*/  ISETP.GT.AND.EX P3, PT, R72, R29, PT, P3 ;  /* 0x0000001d4800720c */ /* 0x000fe40003f64330 */
[----:B------:R-:W-:Y:S01]  /*7b60*/  SEL R42, R43, R32, P4 ;  /* 0x000000202b2a7207 */ /* 0x000fe20002000000 */
[----:B------:R-:W-:Y:S01]  /*7b70*/  IMAD R43, R35, R26, R37 ;  /* 0x0000001a232b7224 */ /* 0x000fe200078e0225 */
[----:B------:R-:W-:Y:S01]  /*7b80*/  SEL R58, R58, R38, P1 ;  /* 0x000000263a3a7207 */ /* 0x000fe20000800000 */
[----:B------:R-:W-:Y:S01]  /*7b90*/  IMAD.WIDE.U32 R38, R18, R34, RZ ;  /* 0x0000002212267225 */ /* 0x000fe200078e00ff */
[----:B------:R-:W-:-:S03]  /*7ba0*/  SEL R71, R71, R36, P3 ;  /* 0x0000002447477207 */ /* 0x000fc60001800000 */
[----:B------:R-:W-:Y:S02]  /*7bb0*/  IMAD R33, R35, R18, R33 ;  /* 0x0000001223217224 */ /* 0x000fe400078e0221 */
        /* <DEDUP_REMOVED lines=11> */
[-C--:B------:R-:W-:Y:S02]  /*7c70*/  IMAD R33, R23, R34.reuse, RZ ;  /* 0x0000002217217224 */ /* 0x080fe400078e02ff */
[----:B------:R-:W-:-:S04]  /*7c80*/  IMAD.WIDE.U32 R74, R22, R34, RZ ;  /* 0x00000022164a7225 */ /* 0x000fc800078e00ff */
[----:B------:R-:W-:-:S04]  /*7c90*/  IMAD R33, R35, R22, R33 ;  /* 0x0000001623217224 */ /* 0x000fc800078e0221 */
[----:B------:R-:W-:Y:S02]  /*7ca0*/  IMAD.IADD R28, R75, 0x1, R33 ;  /* 0x000000014b1c7824 */ /* 0x000fe400078e0221 */
[----:B------:R-:W-:-:S04]  /*7cb0*/  IMAD R33, R31, R34, RZ ;  /* 0x000000221f217224 */ /* 0x000fc800078e02ff */
[----:B------:R-:W-:Y:S02]  /*7cc0*/  IMAD R33, R35, R30, R33 ;  /* 0x0000001e23217224 */ /* 0x000fe400078e0221 */
[----:B------:R-:W-:Y:S01]  /*7cd0*/  IMAD.WIDE.U32 R34, R30, R34, RZ ;  /* 0x000000221e227225 */ /* 0x000fe200078e00ff */
[----:B------:R-:W-:-:S04]  /*7ce0*/  SEL R50, R50, R21, P1 ;  /* 0x0000001532327207 */ /* 0x000fc80000800000 */
[----:B------:R-:W-:Y:S02]  /*7cf0*/  IADD3 R68, PT, PT, R35, R33, RZ ;  /* 0x0000002123447210 */ /* 0x000fe40007ffe0ff */
[----:B------:R-:W-:Y:S02]  /*7d00*/  ISETP.GT.U32.AND P1, PT, R46, R34, PT ;  /* 0x000000222e00720c */ /* 0x000fe40003f24070 */
[----:B------:R-:W-:Y:S02]  /*7d10*/  SEL R52, R52, R17, P2 ;  /* 0x0000001134347207 */ /* 0x000fe40001000000 */
[----:B------:R-:W-:-:S04]  /*7d20*/  ISETP.GT.AND.EX P1, PT, R55, R68, PT, P1 ;  /* 0x000000443700720c */ /* 0x000fc80003f24310 */
[----:B------:R-:W-:Y:S01]  /*7d30*/  SEL R46, R46, R34, P1 ;  /* 0x000000222e2e7207 */ /* 0x000fe20000800000 */
[-C--:B0-----:R-:W-:Y:S02]  /*7d40*/  IMAD R17, R27, R36.reuse, RZ ;  /* 0x000000241b117224 */ /* 0x081fe400078e02ff */
[----:B------:R-:W-:Y:S02]  /*7d50*/  IMAD R21, R19, R36, RZ ;  /* 0x0000002413157224 */ /* 0x000fe400078e02ff */
[----:B------:R-:W-:Y:S02]  /*7d60*/  IMAD R17, R37, R26, R17 ;  /* 0x0000001a25117224 */ /* 0x000fe400078e0211 */
[----:B------:R-:W-:Y:S01]  /*7d70*/  IMAD.WIDE.U32 R34, R26, R36, RZ ;  /* 0x000000241a227225 */ /* 0x000fe200078e00ff */
[----:B------:R-:W-:Y:S02]  /*7d80*/  SEL R49, R49, R20, P0 ;  /* 0x0000001431317207 */ /* 0x000fe40000000000 */
[----:B------:R-:W-:Y:S01]  /*7d90*/  SEL R72, R72, R29, P3 ;  /* 0x0000001d48487207 */ /* 0x000fe20001800000 */
[----:B------:R-:W-:Y:S01]  /*7da0*/  IMAD R33, R37, R18, R21 ;  /* 0x0000001225217224 */ /* 0x000fe200078e0215 */
[----:B------:R-:W-:Y:S01]  /*7db0*/  ISETP.GT.U32.AND P3, PT, R48, R34, PT ;  /* 0x000000223000720c */ /* 0x000fe20003f64070 */
[----:B------:R-:W-:-:S04]  /*7dc0*/  IMAD.WIDE.U32 R20, R18, R36, RZ ;  /* 0x0000002412147225 */ /* 0x000fc800078e00ff */
        /* <DEDUP_REMOVED lines=10> */
[----:B------:R-:W-:Y:S01]  /*7e70*/  IMAD.WIDE.U32 R34, R22, R36, RZ ;  /* 0x0000002416227225 */ /* 0x000fe200078e00ff */
[----:B------:R-:W-:-:S02]  /*7e80*/  ISETP.GT.AND.EX P0, PT, R45, R28, PT, P0 ;  /* 0x0000001c2d00720c */ /* 0x000fc40003f04300 */
[----:B------:R-:W-:Y:S01]  /*7e90*/  SEL R43, R16, R25, P4 ;  /* 0x00000019102b7207 */ /* 0x000fe20002000000 */
[----:B------:R-:W-:Y:S01]  /*7ea0*/  IMAD R27, R27, R38, RZ ;  /* 0x000000261b1b7224 */ /* 0x000fe200078e02ff */
[----:B------:R-:W-:Y:S01]  /*7eb0*/  SEL R47, R47, R20, P2 ;  /* 0x000000142f2f7207 */ /* 0x000fe20001000000 */
[----:B------:R-:W-:Y:S01]  /*7ec0*/  IMAD R25, R31, R36, RZ ;  /* 0x000000241f197224 */ /* 0x000fe200078e02ff */
[----:B------:R-:W-:Y:S01]  /*7ed0*/  SEL R70, R70, R74, P0 ;  /* 0x0000004a46467207 */ /* 0x000fe20000000000 */
[----:B------:R-:W-:Y:S02]  /*7ee0*/  IMAD.IADD R20, R35, 0x1, R29 ;  /* 0x0000000123147824 */ /* 0x000fe400078e021d */
[----:B------:R-:W-:Y:S02]  /*7ef0*/  IMAD R19, R39, R18, R19 ;  /* 0x0000001227137224 */ /* 0x000fe400078e0213 */
[----:B------:R-:W-:-:S04]  /*7f00*/  IMAD.WIDE.U32 R78, R18, R38, RZ ;  /* 0x00000026124e7225 */ /* 0x000fc800078e00ff */
[----:B------:R-:W-:Y:S02]  /*7f10*/  IMAD R18, R39, R26, R27 ;  /* 0x0000001a27127224 */ /* 0x000fe400078e021b */
[----:B------:R-:W-:-:S04]  /*7f20*/  IMAD.WIDE.U32 R74, R26, R38, RZ ;  /* 0x000000261a4a7225 */ /* 0x000fc800078e00ff */
[----:B------:R-:W-:Y:S02]  /*7f30*/  IMAD R29, R23, R38, RZ ;  /* 0x00000026171d7224 */ /* 0x000fe400078e02ff */
[----:B------:R-:W-:Y:S02]  /*7f40*/  IMAD R25, R37, R30, R25 ;  /* 0x0000001e25197224 */ /* 0x000fe400078e0219 */
[----:B------:R-:W-:Y:S01]  /*7f50*/  IMAD.WIDE.U32 R26, R30, R36, RZ ;  /* 0x000000241e1a7225 */ /* 0x000fe200078e00ff */
[----:B------:R-:W-:-:S03]  /*7f60*/  SEL R16, R51, R32, P5 ;  /* 0x0000002033107207 */ /* 0x000fc60002800000 */
[----:B------:R-:W-:Y:S02]  /*7f70*/  IMAD R29, R39, R22, R29 ;  /* 0x00000016271d7224 */ /* 0x000fe400078e021d */
[----:B------:R-:W-:Y:S01]  /*7f80*/  IMAD.WIDE.U32 R76, R22, R38, RZ ;  /* 0x00000026164c7225 */ /* 0x000fe200078e00ff */
[----:B------:R-:W-:Y:S02]  /*7f90*/  ISETP.GT.U32.AND P4, PT, R53, R34, PT ;  /* 0x000000223500720c */ /* 0x000fe40003f84070 */
[----:B------:R-:W-:Y:S01]  /*7fa0*/  ISETP.GT.U32.AND P5, PT, R54, R26, PT ;  /* 0x0000001a3600720c */ /* 0x000fe20003fa4070 */
[----:B------:R-:W-:Y:S01]  /*7fb0*/  IMAD.IADD R22, R27, 0x1, R25 ;  /* 0x000000011b167824 */ /* 0x000fe200078e0219 */
[----:B------:R-:W-:-:S04]  /*7fc0*/  ISETP.GT.AND.EX P4, PT, R41, R20, PT, P4 ;  /* 0x000000142900720c */ /* 0x000fc80003f84340 */
[----:B------:R-:W-:Y:S02]  /*7fd0*/  ISETP.GT.AND.EX P5, PT, R59, R22, PT, P5 ;  /* 0x000000163b00720c */ /* 0x000fe40003fa4350 */
[----:B------:R-:W-:Y:S02]  /*7fe0*/  SEL R53, R53, R34, P4 ;  /* 0x0000002235357207 */ /* 0x000fe40002000000 */
[----:B------:R-:W-:Y:S01]  /*7ff0*/  SEL R69, R69, R24, P6 ;  /* 0x0000001845457207 */ /* 0x000fe20003000000 */
[----:B------:R-:W-:Y:S01]  /*8000*/  LDS.128 R32, [R6+0xe00] ;  /* 0x000e000006207984 */ /* 0x000fe20000000c00 */
[----:B------:R-:W-:-:S03]  /*8010*/  SEL R51, R54, R26, P5 ;  /* 0x0000001a36337207 */ /* 0x000fc60002800000 */
[----:B------:R-:W0:Y:S01]  /*8020*/  LDS.128 R24, [R10+0x70] ;  /* 0x000070000a187984 */ /* 0x000e220000000c00 */
[----:B------:R-:W-:Y:S01]  /*8030*/  IMAD R23, R31, R38, RZ ;  /* 0x000000261f177224 */ /* 0x000fe200078e02ff */
[----:B------:R-:W-:-:S03]  /*8040*/  SEL R44, R44, R21, P2 ;  /* 0x000000152c2c7207 */ /* 0x000fc60001000000 */
[----:B------:R-:W-:Y:S02]  /*8050*/  IMAD R36, R39, R30, R23 ;  /* 0x0000001e27247224 */ /* 0x000fe400078e0217 */
[----:B------:R-:W-:Y:S01]  /*8060*/  IMAD.WIDE.U32 R38, R30, R38, RZ ;  /* 0x000000261e267225 */ /* 0x000fe200078e00ff */
[----:B------:R-:W-:-:S03]  /*8070*/  SEL R45, R45, R28, P0 ;  /* 0x0000001c2d2d7207 */ /* 0x000fc60000000000 */
[----:B------:R-:W-:Y:S02]  /*8080*/  IMAD.IADD R23, R75, 0x1, R18 ;  /* 0x000000014b177824 */ /* 0x000fe400078e0212 */
[----:B------:R-:W-:Y:S02]  /*8090*/  IMAD.IADD R18, R77, 0x1, R29 ;  /* 0x000000014d127824 */ /* 0x000fe400078e021d */
[----:B------:R-:W1:Y:S01]  /*80a0*/  LDS.128 R28, [R10+0xf0] ;  /* 0x0000f0000a1c7984 */ /* 0x000e620000000c00 */
[----:B------:R-:W-:Y:S01]  /*80b0*/  IMAD.IADD R54, R39, 0x1, R36 ;  /* 0x0000000127367824 */ /* 0x000fe200078e0224 */
        /* <DEDUP_REMOVED lines=14> */
[----:B------:R-:W-:Y:S02]  /*81a0*/  ISETP.GT.U32.AND P4, PT, R60, R36, PT ;  /* 0x000000243c00720c */ /* 0x000fe40003f84070 */
[----:B------:R-:W-:Y:S02]  /*81b0*/  ISETP.GT.AND.EX P2, PT, R49, R54, PT, P2 ;  /* 0x000000363100720c */ /* 0x000fe40003f44320 */
[----:B------:R-:W-:-:S02]  /*81c0*/  ISETP.GT.AND.EX P4, PT, R16, R73, PT, P4 ;  /* 0x000000491000720c */ /* 0x000fc40003f84340 */
[----:B------:R-:W-:Y:S02]  /*81d0*/  SEL R57, R57, R38, P2 ;  /* 0x0000002639397207 */ /* 0x000fe40001000000 */
[----:B------:R-:W-:Y:S02]  /*81e0*/  SEL R60, R60, R36, P4 ;  /* 0x000000243c3c7207 */ /* 0x000fe40002000000 */
[----:B------:R-:W0:Y:S01]  /*81f0*/  LDS.128 R36, [R6+0xe10] ;  /* 0x000e100006247984 */ /* 0x000e220000000c00 */
[----:B-1----:R-:W-:Y:S01]  /*8200*/  IMAD R21, R29, R32, RZ ;  /* 0x000000201d157224 */ /* 0x002fe200078e02ff */
[----:B------:R-:W-:Y:S01]  /*8210*/  ISETP.GT.U32.AND P6, PT, R66, R78, PT ;  /* 0x0000004e4200720c */ /* 0x000fe20003fc4070 */
[----:B------:R-:W-:Y:S02]  /*8220*/  IMAD.IADD R19, R79, 0x1, R19 ;  /* 0x000000014f137824 */ /* 0x000fe400078e0213 */
[----:B------:R-:W-:Y:S02]  /*8230*/  IMAD R75, R33, R28, R21 ;  /* 0x0000001c214b7224 */ /* 0x000fe400078e0215 */
[----:B------:R-:W-:Y:S01]  /*8240*/  IMAD.WIDE.U32 R20, R28, R32, RZ ;  /* 0x000000201c147225 */ /* 0x000fe200078e00ff */
[----:B------:R-:W-:-:S02]  /*8250*/  SEL R59, R59, R22, P5 ;  /* 0x000000163b3b7207 */ /* 0x000fc40002800000 */
[CC--:B------:R-:W-:Y:S01]  /*8260*/  ISETP.GT.AND.EX P6, PT, R62.reuse, R19.reuse, PT, P6 ;  /* 0x000000133e00720c */ /* 0x0c0fe20003fc4360 */
[----:B------:R-:W-:Y:S01]  /*8270*/  IMAD.IADD R75, R21, 0x1, R75 ;  /* 0x00000001154b7824 */ /* 0x000fe200078e024b */
[----:B------:R-:W-:Y:S02]  /*8280*/  ISETP.GT.U32.AND P5, PT, R61, R20, PT ;  /* 0x000000143d00720c */ /* 0x000fe40003fa4070 */
[----:B------:R-:W-:Y:S01]  /*8290*/  SEL R62, R62, R19, P6 ;  /* 0x000000133e3e7207 */ /* 0x000fe20003000000 */
[----:B------:R-:W-:Y:S01]  /*82a0*/  IMAD R19, R29, R34, RZ ;  /* 0x000000221d137224 */ /* 0x000fe200078e02ff */
[----:B------:R-:W-:-:S03]  /*82b0*/  ISETP.GT.AND.EX P5, PT, R52, R75, PT, P5 ;  /* 0x0000004b3400720c */ /* 0x000fc60003fa4350 */
[C---:B------:R-:W-:Y:S01]  /*82c0*/  IMAD R19, R28.reuse, R35, R19 ;  /* 0x000000231c137224 */ /* 0x040fe200078e0213 */
[----:B------:R-:W-:Y:S01]  /*82d0*/  SEL R61, R61, R20, P5 ;  /* 0x000000143d3d7207 */ /* 0x000fe20002800000 */
[----:B------:R-:W-:Y:S01]  /*82e0*/  IMAD.WIDE.U32 R20, R28, R34, RZ ;  /* 0x000000221c147225 */ /* 0x000fe200078e00ff */
[----:B------:R-:W-:Y:S02]  /*82f0*/  SEL R55, R55, R68, P1 ;  /* 0x0000004437377207 */ /* 0x000fe40000800000 */
[----:B------:R-:W-:Y:S01]  /*8300*/  SEL R66, R66, R78, P6 ;  /* 0x0000004e42427207 */ /* 0x000fe20003000000 */
[----:B------:R-:W-:Y:S01]  /*8310*/  IMAD.IADD R68, R21, 0x1, R19 ;  /* 0x0000000115447824 */ /* 0x000fe200078e0213 */
[----:B------:R-:W-:Y:S02]  /*8320*/  ISETP.GT.U32.AND P6, PT, R63, R20, PT ;  /* 0x000000143f00720c */ /* 0x000fe40003fc4070 */
[----:B------:R-:W-:Y:S02]  /*8330*/  ISETP.GT.U32.AND P1, PT, R67, R74, PT ;  /* 0x0000004a4300720c */ /* 0x000fe40003f24070 */
[----:B------:R-:W-:-:S02]  /*8340*/  ISETP.GT.AND.EX P6, PT, R69, R68, PT, P6 ;  /* 0x000000444500720c */ /* 0x000fc40003fc4360 */
[----:B------:R-:W-:Y:S02]  /*8350*/  ISETP.GT.AND.EX P1, PT, R64, R23, PT, P1 ;  /* 0x000000174000720c */ /* 0x000fe40003f24310 */
[----:B------:R-:W-:Y:S01]  /*8360*/  SEL R63, R63, R20, P6 ;  /* 0x000000143f3f7207 */ /* 0x000fe20003000000 */
[-C--:B0-----:R-:W-:Y:S02]  /*8370*/  IMAD R19, R25, R36.reuse, RZ ;  /* 0x0000002419137224 */ /* 0x081fe400078e02ff */
[----:B------:R-:W-:-:S04]  /*8380*/  IMAD.WIDE.U32 R20, R24, R36, RZ ;  /* 0x0000002418147225 */ /* 0x000fc800078e00ff */
[----:B------:R-:W-:Y:S01]  /*8390*/  IMAD R19, R37, R24, R19 ;  /* 0x0000001825137224 */ /* 0x000fe200078e0213 */
[----:B------:R-:W-:Y:S02]  /*83a0*/  SEL R67, R67, R74, P1 ;  /* 0x0000004a43437207 */ /* 0x000fe40000800000 */
[----:B------:R-:W-:Y:S01]  /*83b0*/  SEL R64, R64, R23, P1 ;  /* 0x0000001740407207 */ /* 0x000fe20000800000 */
[----:B------:R-:W-:Y:S01]  /*83c0*/  IMAD.IADD R19, R21, 0x1, R19 ;  /* 0x0000000115137824 */ /* 0x000fe200078e0213 */
[----:B------:R-:W-:Y:S01]  /*83d0*/  ISETP.GT.U32.AND P1, PT, R47, R20, PT ;  /* 0x000000142f00720c */ /* 0x000fe20003f24070 */
[----:B------:R-:W-:Y:S01]  /*83e0*/  IMAD R21, R29, R36, RZ ;  /* 0x000000241d157224 */ /* 0x000fe200078e02ff */
[----:B------:R-:W-:Y:S02]  /*83f0*/  ISETP.GT.U32.AND P0, PT, R56, R76, PT ;  /* 0x0000004c3800720c */ /* 0x000fe40003f04070 */
[----:B------:R-:W-:Y:S01]  /*8400*/  ISETP.GT.AND.EX P1, PT, R44, R19, PT, P1 ;  /* 0x000000132c00720c */ /* 0x000fe20003f24310 */
[----:B------:R-:W-:Y:S01]  /*8410*/  IMAD R77, R37, R28, R21 ;  /* 0x0000001c254d7224 */ /* 0x000fe200078e0215 */
[----:B------:R-:W-:-:S02]  /*8420*/  ISETP.GT.AND.EX P0, PT, R65, R18, PT, P0 ;  /* 0x000000124100720c */ /* 0x000fc40003f04300 */
[----:B------:R-:W-:Y:S01]  /*8430*/  SEL R47, R47, R20, P1 ;  /* 0x000000142f2f7207 */ /* 0x000fe20000800000 */
[----:B------:R-:W-:Y:S01]  /*8440*/  IMAD.WIDE.U32 R20, R28, R36, RZ ;  /* 0x000000241c147225 */ /* 0x000fe200078e00ff */
[----:B------:R-:W-:Y:S02]  /*8450*/  SEL R56, R56, R76, P0 ;  /* 0x0000004c38387207 */ /* 0x000fe40000000000 */
        /* <DEDUP_REMOVED lines=12> */
[----:B0-----:R-:W-:-:S04]  /*8520*/  IMAD R17, R21, R32, RZ ;  /* 0x0000002015117224 */ /* 0x001fc800078e02ff */
[----:B------:R-:W-:Y:S02]  /*8530*/  IMAD R73, R33, R20, R17 ;  /* 0x0000001421497224 */ /* 0x000fe400078e0211 */
[----:B------:R-:W-:-:S04]  /*8540*/  IMAD.WIDE.U32 R16, R20, R32, RZ ;  /* 0x0000002014107225 */ /* 0x000fc800078e00ff */
[----:B------:R-:W-:Y:S02]  /*8550*/  IMAD.IADD R17, R17, 0x1, R73 ;  /* 0x0000000111117824 */ /* 0x000fe400078e0249 */
[-C--:B------:R-:W-:Y:S02]  /*8560*/  IMAD R73, R21, R34.reuse, RZ ;  /* 0x0000002215497224 */ /* 0x080fe400078e02ff */
[----:B------:R-:W-:-:S04]  /*8570*/  IMAD.WIDE.U32 R74, R20, R34, RZ ;  /* 0x00000022144a7225 */ /* 0x000fc800078e00ff */
[----:B------:R-:W-:Y:S01]  /*8580*/  IMAD R73, R20, R35, R73 ;  /* 0x0000002314497224 */ /* 0x000fe200078e0249 */
[----:B------:R-:W-:Y:S01]  /*8590*/  ISETP.GT.U32.AND P3, PT, R70, R74, PT ;  /* 0x0000004a4600720c */ /* 0x000fe20003f64070 */
[----:B------:R-:W-:Y:S02]  /*85a0*/  IMAD R19, R21, R36, RZ ;  /* 0x0000002415137224 */ /* 0x000fe400078e02ff */
[----:B------:R-:W-:Y:S02]  /*85b0*/  IMAD.IADD R68, R75, 0x1, R73 ;  /* 0x000000014b447824 */ /* 0x000fe400078e0249 */
[----:B------:R-:W-:Y:S02]  /*85c0*/  IMAD R73, R37, R20, R19 ;  /* 0x0000001425497224 */ /* 0x000fe400078e0213 */
[----:B------:R-:W-:Y:S01]  /*85d0*/  IMAD.WIDE.U32 R18, R20, R36, RZ ;  /* 0x0000002414127225 */ /* 0x000fe200078e00ff */
[----:B------:R-:W-:Y:S02]  /*85e0*/  ISETP.GT.AND.EX P3, PT, R45, R68, PT, P3 ;  /* 0x000000442d00720c */ /* 0x000fe40003f64330 */
[----:B------:R-:W-:-:S02]  /*85f0*/  ISETP.GT.U32.AND P2, PT, R71, R16, PT ;  /* 0x000000104700720c */ /* 0x000fc40003f44070 */
[----:B------:R-:W-:Y:S01]  /*8600*/  SEL R70, R70, R74, P3 ;  /* 0x0000004a46467207 */ /* 0x000fe20001800000 */
[----:B------:R-:W-:Y:S01]  /*8610*/  IMAD.IADD R74, R19, 0x1, R73 ;  /* 0x00000001134a7824 */ /* 0x000fe200078e0249 */
[----:B------:R-:W-:Y:S02]  /*8620*/  ISETP.GT.U32.AND P1, PT, R53, R18, PT ;  /* 0x000000123500720c */ /* 0x000fe40003f24070 */
[----:B------:R-:W-:Y:S02]  /*8630*/  ISETP.GT.AND.EX P2, PT, R72, R17, PT, P2 ;  /* 0x000000114800720c */ /* 0x000fe40003f44320 */
[----:B------:R-:W-:Y:S02]  /*8640*/  ISETP.GT.AND.EX P1, PT, R41, R74, PT, P1 ;  /* 0x0000004a2900720c */ /* 0x000fe40003f24310 */
[----:B------:R-:W-:Y:S02]  /*8650*/  SEL R71, R71, R16, P2 ;  /* 0x0000001047477207 */ /* 0x000fe40001000000 */
[----:B------:R-:W-:-:S02]  /*8660*/  SEL R53, R53, R18, P1 ;  /* 0x0000001235357207 */ /* 0x000fc40000800000 */
[----:B------:R-:W-:Y:S02]  /*8670*/  SEL R72, R72, R17, P2 ;  /* 0x0000001148487207 */ /* 0x000fe40001000000 */
[----:B------:R-:W0:Y:S01]  /*8680*/  LDS.128 R16, [R10+0x1f0] ;  /* 0x0001f0000a107984 */ /* 0x000e220000000c00 */
[----:B------:R-:W-:Y:S01]  /*8690*/  SEL R45, R45, R68, P3 ;  /* 0x000000442d2d7207 */ /* 0x000fe20001800000 */
[----:B------:R-:W-:Y:S01]  /*86a0*/  IMAD R25, R25, R38, RZ ;  /* 0x0000002619197224 */ /* 0x000fe200078e02ff */
[----:B------:R-:W-:Y:S01]  /*86b0*/  SEL R41, R41, R74, P1 ;  /* 0x0000004a29297207 */ /* 0x000fe20000800000 */
[----:B------:R-:W-:Y:S02]  /*86c0*/  IMAD R29, R29, R38, RZ ;  /* 0x000000261d1d7224 */ /* 0x000fe400078e02ff */
        /* <DEDUP_REMOVED lines=21> */
[----:B------:R-:W-:Y:S02]  /*8820*/  SEL R40, R40, R77, P0 ;  /* 0x0000004d28287207 */ /* 0x000fe40000000000 */
[----:B------:R-:W-:Y:S01]  /*8830*/  ISETP.GT.U32.AND P0, PT, R66, R24, PT ;  /* 0x000000184200720c */ /* 0x000fe20003f04070 */
[----:B------:R-:W-:Y:S01]  /*8840*/  IMAD R21, R21, R38, RZ ;  /* 0x0000002615157224 */ /* 0x000fe200078e02ff */
[----:B------:R-:W-:Y:S02]  /*8850*/  ISETP.GT.U32.AND P5, PT, R67, R28, PT ;  /* 0x0000001c4300720c */ /* 0x000fe40003fa4070 */
[----:B------:R-:W-:-:S02]  /*8860*/  ISETP.GT.AND.EX P0, PT, R62, R25, PT, P0 ;  /* 0x000000193e00720c */ /* 0x000fc40003f04300 */
[----:B------:R-:W-:Y:S02]  /*8870*/  ISETP.GT.AND.EX P5, PT, R64, R29, PT, P5 ;  /* 0x0000001d4000720c */ /* 0x000fe40003fa4350 */
[----:B------:R-:W-:Y:S01]  /*8880*/  SEL R66, R66, R24, P0 ;  /* 0x0000001842427207 */ /* 0x000fe20000000000 */
[C---:B------:R-:W-:Y:S02]  /*8890*/  IMAD R24, R20.reuse, R39, R21 ;  /* 0x0000002714187224 */ /* 0x040fe400078e0215 */
[C---:B------:R-:W-:Y:S02]  /*88a0*/  IMAD R21, R17.reuse, R36, RZ ;  /* 0x0000002411157224 */ /* 0x040fe400078e02ff */
[----:B------:R-:W-:Y:S01]  /*88b0*/  IMAD R17, R17, R38, RZ ;  /* 0x0000002611117224 */ /* 0x000fe200078e02ff */
[----:B------:R-:W-:Y:S01]  /*88c0*/  SEL R67, R67, R28, P5 ;  /* 0x0000001c43437207 */ /* 0x000fe20002800000 */
[----:B------:R-:W-:-:S04]  /*88d0*/  IMAD.WIDE.U32 R78, R20, R38, RZ ;  /* 0x00000026144e7225 */ /* 0x000fc800078e00ff */
[C---:B------:R-:W-:Y:S02]  /*88e0*/  IMAD R28, R16.reuse, R39, R17 ;  /* 0x00000027101c7224 */ /* 0x040fe400078e0211 */
[----:B------:R-:W-:Y:S01]  /*88f0*/  IMAD.WIDE.U32 R38, R16, R38, RZ ;  /* 0x0000002610267225 */ /* 0x000fe200078e00ff */
[----:B------:R-:W-:-:S03]  /*8900*/  ISETP.GT.U32.AND P2, PT, R56, R78, PT ;  /* 0x0000004e3800720c */ /* 0x000fc60003f44070 */
[----:B------:R-:W-:Y:S02]  /*8910*/  IMAD R21, R37, R16, R21 ;  /* 0x0000001025157224 */ /* 0x000fe400078e0215 */
[----:B------:R-:W-:Y:S01]  /*8920*/  IMAD.WIDE.U32 R76, R16, R36, RZ ;  /* 0x00000024104c7225 */ /* 0x000fe200078e00ff */
[----:B------:R-:W-:Y:S02]  /*8930*/  SEL R16, R62, R25, P0 ;  /* 0x000000193e107207 */ /* 0x000fe40000000000 */
[----:B------:R-:W-:Y:S01]  /*8940*/  ISETP.GT.U32.AND P1, PT, R57, R38, PT ;  /* 0x000000263900720c */ /* 0x000fe20003f24070 */
[----:B------:R-:W-:Y:S02]  /*8950*/  IMAD.IADD R20, R79, 0x1, R24 ;  /* 0x000000014f147824 */ /* 0x000fe400078e0218 */
[----:B------:R-:W-:Y:S01]  /*8960*/  IMAD.IADD R25, R39, 0x1, R28 ;  /* 0x0000000127197824 */ /* 0x000fe200078e021c */
[----:B------:R-:W-:Y:S01]  /*8970*/  ISETP.GT.U32.AND P0, PT, R51, R76, PT ;  /* 0x0000004c3300720c */ /* 0x000fe20003f04070 */
[----:B------:R-:W-:Y:S01]  /*8980*/  IMAD.IADD R36, R77, 0x1, R21 ;  /* 0x000000014d247824 */ /* 0x000fe200078e0215 */
[----:B------:R-:W-:Y:S01]  /*8990*/  ISETP.GT.AND.EX P2, PT, R65, R20, PT, P2 ;  /* 0x000000144100720c */ /* 0x000fe20003f44320 */
[----:B0-----:R-:W-:Y:S01]  /*89a0*/  IMAD R21, R27, R32, RZ ;  /* 0x000000201b157224 */ /* 0x001fe200078e02ff */
[----:B------:R-:W-:-:S02]  /*89b0*/  ISETP.GT.AND.EX P1, PT, R54, R25, PT, P1 ;  /* 0x000000193600720c */ /* 0x000fc40003f24310 */
[----:B------:R-:W-:Y:S01]  /*89c0*/  SEL R64, R64, R29, P5 ;  /* 0x0000001d40407207 */ /* 0x000fe20002800000 */
[----:B------:R-:W-:Y:S01]  /*89d0*/  IMAD R29, R31, R32, RZ ;  /* 0x000000201f1d7224 */ /* 0x000fe200078e02ff */
[----:B------:R-:W-:Y:S01]  /*89e0*/  SEL R17, R56, R78, P2 ;  /* 0x0000004e38117207 */ /* 0x000fe20001000000 */
[----:B------:R-:W-:Y:S01]  /*89f0*/  IMAD R21, R33, R26, R21 ;  /* 0x0000001a21157224 */ /* 0x000fe200078e0215 */
[----:B------:R-:W-:Y:S02]  /*8a00*/  ISETP.GT.AND.EX P0, PT, R59, R36, PT, P0 ;  /* 0x000000243b00720c */ /* 0x000fe40003f04300 */
        /* <DEDUP_REMOVED lines=9> */
[-C--:B------:R-:W-:Y:S02]  /*8aa0*/  IMAD R37, R23, R32.reuse, RZ ;  /* 0x0000002017257224 */ /* 0x080fe400078e02ff */
[----:B------:R-:W-:Y:S01]  /*8ab0*/  IMAD R39, R19, R32, RZ ;  /* 0x0000002013277224 */ /* 0x000fe200078e02ff */
[----:B------:R-:W-:Y:S01]  /*8ac0*/  ISETP.GT.AND.EX P5, PT, R52, R21, PT, P5 ;  /* 0x000000153400720c */ /* 0x000fe20003fa4350 */
[C---:B------:R-:W-:Y:S01]  /*8ad0*/  IMAD R37, R33.reuse, R22, R37 ;  /* 0x0000001621257224 */ /* 0x040fe200078e0225 */
[----:B------:R-:W-:Y:S01]  /*8ae0*/  ISETP.GT.AND.EX P6, PT, R50, R51, PT, P6 ;  /* 0x000000333200720c */ /* 0x000fe20003fc4360 */
[----:B------:R-:W-:Y:S01]  /*8af0*/  IMAD R33, R33, R18, R39 ;  /* 0x0000001221217224 */ /* 0x000fe200078e0227 */
[----:B------:R-:W-:Y:S01]  /*8b00*/  SEL R28, R61, R38, P5 ;  /* 0x000000263d1c7207 */ /* 0x000fe20002800000 */
[----:B------:R-:W-:Y:S01]  /*8b10*/  IMAD.WIDE.U32 R38, R18, R32, RZ ;  /* 0x0000002012267225 */ /* 0x000fe200078e00ff */
[----:B------:R-:W-:-:S02]  /*8b20*/  SEL R58, R58, R56, P6 ;  /* 0x000000383a3a7207 */ /* 0x000fc40003000000 */
[----:B------:R-:W-:Y:S01]  /*8b30*/  SEL R43, R43, R68, P3 ;  /* 0x000000442b2b7207 */ /* 0x000fe20001800000 */
[----:B------:R-:W-:Y:S01]  /*8b40*/  IMAD.WIDE.U32 R56, R22, R32, RZ ;  /* 0x0000002016387225 */ /* 0x000fe200078e00ff */
[----:B------:R-:W-:-:S03]  /*8b50*/  ISETP.GT.U32.AND P3, PT, R42, R38, PT ;  /* 0x000000262a00720c */ /* 0x000fc60003f64070 */
[----:B------:R-:W-:Y:S01]  /*8b60*/  IMAD.IADD R32, R39, 0x1, R33 ;  /* 0x0000000127207824 */ /* 0x000fe200078e0221 */
[----:B------:R-:W-:Y:S01]  /*8b70*/  SEL R29, R55, R74, P4 ;  /* 0x0000004a371d7207 */ /* 0x000fe20002000000 */
[----:B------:R-:W-:Y:S02]  /*8b80*/  IMAD.IADD R55, R57, 0x1, R37 ;  /* 0x0000000139377824 */ /* 0x000fe400078e0225 */
[----:B------:R-:W-:Y:S01]  /*8b90*/  IMAD R37, R31, R34, RZ ;  /* 0x000000221f257224 */ /* 0x000fe200078e02ff */
[----:B------:R-:W-:-:S03]  /*8ba0*/  ISETP.GT.AND.EX P3, PT, R43, R32, PT, P3 ;  /* 0x000000202b00720c */ /* 0x000fc60003f64330 */
[----:B------:R-:W-:Y:S01]  /*8bb0*/  IMAD R37, R35, R30, R37 ;  /* 0x0000001e23257224 */ /* 0x000fe200078e0225 */
[----:B------:R-:W-:Y:S01]  /*8bc0*/  SEL R42, R42, R38, P3 ;  /* 0x000000262a2a7207 */ /* 0x000fe20001800000 */
[----:B------:R-:W-:Y:S01]  /*8bd0*/  IMAD.WIDE.U32 R38, R30, R34, RZ ;  /* 0x000000221e267225 */ /* 0x000fe200078e00ff */
[----:B------:R-:W-:-:S03]  /*8be0*/  SEL R59, R59, R36, P0 ;  /* 0x000000243b3b7207 */ /* 0x000fc60000000000 */
[----:B------:R-:W-:Y:S01]  /*8bf0*/  IMAD.IADD R74, R39, 0x1, R37 ;  /* 0x00000001274a7824 */ /* 0x000fe200078e0225 */
[----:B------:R-:W-:Y:S02]  /*8c00*/  ISETP.GT.U32.AND P0, PT, R63, R38, PT ;  /* 0x000000263f00720c */ /* 0x000fe40003f04070 */
[----:B------:R-:W-:Y:S02]  /*8c10*/  ISETP.GT.U32.AND P4, PT, R71, R56, PT ;  /* 0x000000384700720c */ /* 0x000fe40003f84070 */
[----:B------:R-:W-:Y:S01]  /*8c20*/  ISETP.GT.AND.EX P0, PT, R69, R74, PT, P0 ;  /* 0x0000004a4500720c */ /* 0x000fe20003f04300 */
[----:B------:R-:W-:Y:S01]  /*8c30*/  IMAD R33, R27, R34, RZ ;  /* 0x000000221b217224 */ /* 0x000fe200078e02ff */
[----:B------:R-:W-:Y:S02]  /*8c40*/  ISETP.GT.AND.EX P4, PT, R72, R55, PT, P4 ;  /* 0x000000374800720c */ /* 0x000fe40003f84340 */
[----:B------:R-:W-:Y:S02]  /*8c50*/  SEL R68, R63, R38, P0 ;  /* 0x000000263f447207 */ /* 0x000fe40000000000 */
[----:B------:R-:W0:Y:S01]  /*8c60*/  LDS.128 R36, [R6+0xf10] ;  /* 0x000f100006247984 */ /* 0x000e220000000c00 */
[----:B------:R-:W-:Y:S01]  /*8c70*/  SEL R65, R65, R20, P2 ;  /* 0x0000001441417207 */ /* 0x000fe20001000000 */
        /* <DEDUP_REMOVED lines=21> */
[----:B0-----:R-:W-:-:S03]  /*8dd0*/  IMAD R35, R27, R36, RZ ;  /* 0x000000241b237224 */ /* 0x001fc600078e02ff */
[----:B------:R-:W-:Y:S01]  /*8de0*/  ISETP.GT.AND.EX P6, PT, R29, R34, PT, P6 ;  /* 0x000000221d00720c */ /* 0x000fe20003fc4360 */
[----:B------:R-:W-:Y:S01]  /*8df0*/  IMAD R57, R31, R36, RZ ;  /* 0x000000241f397224 */ /* 0x000fe200078e02ff */
[----:B------:R-:W-:Y:S01]  /*8e00*/  SEL R43, R43, R32, P3 ;  /* 0x000000202b2b7207 */ /* 0x000fe20001800000 */
[----:B------:R-:W-:Y:S01]  /*8e10*/  IMAD.WIDE.U32 R32, R26, R36, RZ ;  /* 0x000000241a207225 */ /* 0x000fe200078e00ff */
[----:B------:R-:W-:-:S03]  /*8e20*/  SEL R46, R46, R60, P6 ;  /* 0x0000003c2e2e7207 */ /* 0x000fc60003000000 */
[----:B------:R-:W-:Y:S01]  /*8e30*/  IMAD R35, R37, R26, R35 ;  /* 0x0000001a25237224 */ /* 0x000fe200078e0223 */
[----:B------:R-:W-:Y:S01]  /*8e40*/  ISETP.GT.U32.AND P3, PT, R47, R32, PT ;  /* 0x000000202f00720c */ /* 0x000fe20003f64070 */
[----:B------:R-:W-:Y:S02]  /*8e50*/  IMAD R57, R37, R30, R57 ;  /* 0x0000001e25397224 */ /* 0x000fe400078e0239 */
[----:B------:R-:W-:Y:S01]  /*8e60*/  IMAD.WIDE.U32 R60, R30, R36, RZ ;  /* 0x000000241e3c7225 */ /* 0x000fe200078e00ff */
[----:B------:R-:W-:Y:S02]  /*8e70*/  IADD3 R33, PT, PT, R33, R35, RZ ;  /* 0x0000002321217210 */ /* 0x000fe40007ffe0ff */
[----:B------:R-:W-:Y:S01]  /*8e80*/  SEL R55, R72, R55, P4 ;  /* 0x0000003748377207 */ /* 0x000fe20002000000 */
[----:B------:R-:W-:Y:S01]  /*8e90*/  IMAD.IADD R75, R61, 0x1, R57 ;  /* 0x000000013d4b7824 */ /* 0x000fe200078e0239 */
[----:B------:R-:W-:Y:S02]  /*8ea0*/  ISETP.GT.U32.AND P4, PT, R48, R60, PT ;  /* 0x0000003c3000720c */ /* 0x000fe40003f84070 */
[----:B------:R-:W-:Y:S01]  /*8eb0*/  ISETP.GT.AND.EX P3, PT, R44, R33, PT, P3 ;  /* 0x000000212c00720c */ /* 0x000fe20003f64330 */
[----:B------:R-:W-:Y:S01]  /*8ec0*/  IMAD R71, R23, R36, RZ ;  /* 0x0000002417477224 */ /* 0x000fe200078e02ff */
[----:B------:R-:W-:Y:S01]  /*8ed0*/  SEL R57, R49, R76, P2 ;  /* 0x0000004c31397207 */ /* 0x000fe20001000000 */
[----:B------:R-:W-:Y:S01]  /*8ee0*/  IMAD R35, R27, R38, RZ ;  /* 0x000000261b237224 */ /* 0x000fe200078e02ff */
[----:B------:R-:W-:Y:S01]  /*8ef0*/  ISETP.GT.AND.EX P2, PT, R40, R75, PT, P4 ;  /* 0x0000004b2800720c */ /* 0x000fe20003f44340 */
[----:B------:R-:W-:Y:S01]  /*8f00*/  IMAD R63, R19, R36, RZ ;  /* 0x00000024133f7224 */ /* 0x000fe200078e02ff */
[----:B------:R-:W-:Y:S01]  /*8f10*/  SEL R50, R47, R32, P3 ;  /* 0x000000202f327207 */ /* 0x000fe20001800000 */
[----:B------:R-:W-:-:S02]  /*8f20*/  IMAD R47, R31, R38, RZ ;  /* 0x000000261f2f7224 */ /* 0x000fc400078e02ff */
[----:B------:R-:W-:Y:S01]  /*8f30*/  IMAD R61, R23, R38, RZ ;  /* 0x00000026173d7224 */ /* 0x000fe200078e02ff */
[----:B------:R-:W-:Y:S01]  /*8f40*/  SEL R69, R69, R74, P0 ;  /* 0x0000004a45457207 */ /* 0x000fe20000000000 */
[----:B------:R-:W-:Y:S01]  /*8f50*/  IMAD R19, R19, R38, RZ ;  /* 0x0000002613137224 */ /* 0x000fe200078e02ff */
[----:B------:R-:W-:Y:S01]  /*8f60*/  SEL R74, R48, R60, P2 ;  /* 0x0000003c304a7207 */ /* 0x000fe20001000000 */
[----:B------:R-:W-:Y:S02]  /*8f70*/  IMAD R71, R37, R22, R71 ;  /* 0x0000001625477224 */ /* 0x000fe400078e0247 */
[----:B------:R-:W-:Y:S01]  /*8f80*/  IMAD.WIDE.U32 R72, R22, R36, RZ ;  /* 0x0000002416487225 */ /* 0x000fe200078e00ff */
[----:B------:R-:W-:-:S03]  /*8f90*/  UIADD3 UR8, UPT, UPT, UR7, 0x10, URZ ;  /* 0x0000001007087890 */ /* 0x000fc6000fffe0ff */
[C---:B------:R-:W-:Y:S02]  /*8fa0*/  IMAD R35, R39.reuse, R26, R35 ;  /* 0x0000001a27237224 */ /* 0x040fe400078e0223 */
[----:B------:R-:W-:Y:S02]  /*8fb0*/  IMAD R47, R39, R30, R47 ;  /* 0x0000001e272f7224 */ /* 0x000fe400078e022f */
[----:B------:R-:W-:Y:S02]  /*8fc0*/  IMAD R63, R37, R18, R63 ;  /* 0x00000012253f7224 */ /* 0x000fe400078e023f */
[----:B------:R-:W-:Y:S01]  /*8fd0*/  IMAD.WIDE.U32 R48, R18, R36, RZ ;  /* 0x0000002412307225 */ /* 0x000fe200078e00ff */
[----:B------:R-:W-:-:S03]  /*8fe0*/  UIADD3 UR7, UPT, UPT, UR7, 0x8, URZ ;  /* 0x0000000807077890 */ /* 0x000fc6000fffe0ff */
[C---:B------:R-:W-:Y:S02]  /*8ff0*/  IMAD R61, R39.reuse, R22, R61 ;  /* 0x00000016273d7224 */ /* 0x040fe400078e023d */
[----:B------:R-:W-:Y:S02]  /*9000*/  IMAD R39, R39, R18, R19 ;  /* 0x0000001227277224 */ /* 0x000fe400078e0213 */
[----:B------:R-:W-:Y:S01]  /*9010*/  IMAD.WIDE.U32 R26, R26, R38, RZ ;  /* 0x000000261a1a7225 */ /* 0x000fe200078e00ff */
[----:B------:R-:W-:-:S03]  /*9020*/  ISETP.GT.U32.AND P0, PT, R53, R72, PT ;  /* 0x000000483500720c */ /* 0x000fc60003f04070 */
[----:B------:R-:W-:Y:S01]  /*9030*/  IMAD.WIDE.U32 R30, R30, R38, RZ ;  /* 0x000000261e1e7225 */ /* 0x000fe200078e00ff */
[----:B------:R-:W-:-:S03]  /*9040*/  ISETP.GT.U32.AND P4, PT, R62, R48, PT ;  /* 0x000000303e00720c */ /* 0x000fc60003f84070 */
[----:B------:R-:W-:-:S04]  /*9050*/  IMAD.WIDE.U32 R36, R22, R38, RZ ;  /* 0x0000002616247225 */ /* 0x000fc800078e00ff */
[----:B------:R-:W-:-:S04]  /*9060*/  IMAD.WIDE.U32 R18, R18, R38, RZ ;  /* 0x0000002612127225 */ /* 0x000fc800078e00ff */
[----:B------:R-:W-:Y:S02]  /*9070*/  IMAD.IADD R38, R73, 0x1, R71 ;  /* 0x0000000149267824 */ /* 0x000fe400078e0247 */
[----:B------:R-:W-:Y:S01]  /*9080*/  IMAD.IADD R32, R49, 0x1, R63 ;  /* 0x0000000131207824 */ /* 0x000fe200078e023f */
[----:B------:R-:W-:Y:S01]  /*9090*/  SEL R71, R45, R54, P1 ;  /* 0x000000362d477207 */ /* 0x000fe20000800000 */
[----:B------:R-:W-:Y:S01]  /*90a0*/  UISETP.GE.AND UP0, UPT, UR7, UR13, UPT ;  /* 0x0000000d0700728c */ /* 0x000fe2000bf06270 */
[----:B------:R-:W-:Y:S01]  /*90b0*/  SEL R21, R52, R21, P5 ;  /* 0x0000001534157207 */ /* 0x000fe20002800000 */
[----:B------:R-:W-:Y:S01]  /*90c0*/  IMAD.IADD R35, R27, 0x1, R35 ;  /* 0x000000011b237824 */ /* 0x000fe200078e0223 */
[----:B------:R-:W-:Y:S01]  /*90d0*/  ISETP.GT.AND.EX P1, PT, R41, R38, PT, P0 ;  /* 0x000000262900720c */ /* 0x000fe20003f24300 */
[----:B------:R-:W-:Y:S01]  /*90e0*/  IMAD.IADD R47, R31, 0x1, R47 ;  /* 0x000000011f2f7824 */ /* 0x000fe200078e022f */
[----:B------:R-:W-:Y:S01]  /*90f0*/  SEL R45, R29, R34, P6 ;  /* 0x000000221d2d7207 */ /* 0x000fe20003000000 */
[----:B------:R-:W-:Y:S01]  /*9100*/  IMAD.IADD R34, R19, 0x1, R39 ;  /* 0x0000000113227824 */ /* 0x000fe200078e0227 */
[----:B------:R-:W-:Y:S01]  /*9110*/  SEL R23, R44, R33, P3 ;  /* 0x000000212c177207 */ /* 0x000fe20001800000 */
[----:B------:R-:W-:Y:S01]  /*9120*/  IMAD.IADD R44, R37, 0x1, R61 ;  /* 0x00000001252c7824 */ /* 0x000fe200078e023d */
[----:B------:R-:W-:-:S02]  /*9130*/  ISETP.GT.AND.EX P0, PT, R59, R32, PT, P4 ;  /* 0x000000203b00720c */ /* 0x000fc40003f04340 */
[----:B------:R-:W-:Y:S02]  /*9140*/  ISETP.GT.U32.AND P5, PT, R66, R26, PT ;  /* 0x0000001a4200720c */ /* 0x000fe40003fa4070 */
[----:B------:R-:W-:Y:S02]  /*9150*/  ISETP.GT.U32.AND P6, PT, R67, R30, PT ;  /* 0x0000001e4300720c */ /* 0x000fe40003fc4070 */
[----:B------:R-:W-:Y:S02]  /*9160*/  ISETP.GT.U32.AND P3, PT, R17, R36, PT ;  /* 0x000000241100720c */ /* 0x000fe40003f64070 */
[----:B------:R-:W-:Y:S02]  /*9170*/  ISETP.GT.U32.AND P4, PT, R24, R18, PT ;  /* 0x000000121800720c */ /* 0x000fe40003f84070 */
[----:B------:R-:W-:Y:S02]  /*9180*/  ISETP.GT.AND.EX P5, PT, R16, R35, PT, P5 ;  /* 0x000000231000720c */ /* 0x000fe40003fa4350 */
[----:B------:R-:W-:-:S02]  /*9190*/  ISETP.GT.AND.EX P6, PT, R64, R47, PT, P6 ;  /* 0x0000002f4000720c */ /* 0x000fc40003fc4360 */
[----:B------:R-:W-:Y:S02]  /*91a0*/  ISETP.GT.AND.EX P3, PT, R65, R44, PT, P3 ;  /* 0x0000002c4100720c */ /* 0x000fe40003f64330 */
[----:B------:R-:W-:Y:S01]  /*91b0*/  ISETP.GT.AND.EX P4, PT, R25, R34, PT, P4 ;  /* 0x000000221900720c */ /* 0x000fe20003f84340 */
[----:B------:R-:W-:Y:S01]  /*91c0*/  VIADD R15, R15, 0x10 ;  /* 0x000000100f0f7836 */ /* 0x000fe20000000000 */
[----:B------:R-:W-:Y:S01]  /*91d0*/  SEL R22, R53, R72, P1 ;  /* 0x0000004835167207 */ /* 0x000fe20000800000 */
[----:B------:R-:W-:Y:S01]  /*91e0*/  VIADD R2, R2, 0x10 ;  /* 0x0000001002027836 */ /* 0x000fe20000000000 */
        /* <DEDUP_REMOVED lines=8> */
[----:B------:R-:W-:-:S02]  /*9270*/  SEL R53, R16, R35, P5 ;  /* 0x0000002310357207 */ /* 0x000fc40002800000 */
[----:B------:R-:W-:Y:S02]  /*9280*/  SEL R73, R64, R47, P6 ;  /* 0x0000002f40497207 */ /* 0x000fe40003000000 */
[----:B------:R-:W-:Y:S02]  /*9290*/  SEL R65, R65, R44, P3 ;  /* 0x0000002c41417207 */ /* 0x000fe40001800000 */
[----:B------:R-:W-:Y:S01]  /*92a0*/  SEL R49, R25, R34, P4 ;  /* 0x0000002219317207 */ /* 0x000fe20002000000 */
[----:B------:R-:W-:Y:S01]  /*92b0*/  UIADD3 UR4, UPT, UPT, UR4, 0x10, URZ ;  /* 0x0000001004047890 */ /* 0x000fe2000fffe0ff */
[----:B------:R-:W-:Y:S01]  /*92c0*/  UMOV UR7, UR8 ;  /* 0x0000000800077c82 */ /* 0x000fe20008000000 */
[----:B------:R-:W-:Y:S06]  /*92d0*/  BAR.SYNC.DEFER_BLOCKING 0x0 ;  /* 0x0000000000007b1d */ /* 0x000fec0000010000 */
[----:B------:R-:W-:Y:S05]  /*92e0*/  BRA.U !UP0, `(.L_x_254) ;  /* 0xffffff7108907547 */ /* 0x000fea000b83ffff */
.L_x_253:
[----:B------:R-:W0:Y:S01]  /*92f0*/  S2R R17, SR_TID.Y ;  /* 0x0000000000117919 */ /* 0x000e220000002200 */
[----:B------:R-:W1:Y:S01]  /*9300*/  LDCU UR7, c[0x0][0x39c] ;  /* 0x00007380ff0777ac */ /* 0x000e620008000800 */
[----:B------:R-:W-:Y:S02]  /*9310*/  IMAD.U32 R2, RZ, RZ, UR5 ;  /* 0x00000005ff027e24 */ /* 0x000fe4000f8e00ff */
[----:B------:R-:W-:Y:S01]  /*9320*/  IMAD.U32 R3, RZ, RZ, UR6 ;  /* 0x00000006ff037e24 */ /* 0x000fe2000f8e00ff */
[----:B------:R-:W2:Y:S01]  /*9330*/  LDCU.64 UR4, c[0x0][0x390] ;  /* 0x00007200ff0477ac */ /* 0x000ea20008000a00 */
[----:B------:R-:W-:Y:S02]  /*9340*/  IMAD.MOV.U32 R10, RZ, RZ, R58 ;  /* 0x000000ffff0a7224 */ /* 0x000fe400078e003a */
[----:B------:R-:W-:Y:S02]  /*9350*/  IMAD R0, R3, 0x8, R0 ;  /* 0x0000000803007824 */ /* 0x000fe400078e0200 */
[----:B------:R-:W-:-:S02]  /*9360*/  IMAD.MOV.U32 R29, RZ, RZ, R21 ;  /* 0x000000ffff1d7224 */ /* 0x000fc400078e0015 */
[----:B------:R-:W-:Y:S02]  /*9370*/  IMAD.SHL.U32 R0, R0, 0x4, RZ ;  /* 0x0000000400007824 */ /* 0x000fe400078e00ff */
[----:B------:R-:W-:Y:S02]  /*9380*/  IMAD.MOV.U32 R21, RZ, RZ, R55 ;  /* 0x000000ffff157224 */ /* 0x000fe400078e0037 */
[----:B------:R-:W-:Y:S01]  /*9390*/  IMAD.MOV.U32 R47, RZ, RZ, R45 ;  /* 0x000000ffff2f7224 */ /* 0x000fe200078e002d */
[----:B------:R-:W-:Y:S01]  /*93a0*/  SHF.R.S32.HI R12, RZ, 0x1f, R0 ;  /* 0x0000001fff0c7819 */ /* 0x000fe20000011400 */
[----:B------:R-:W-:Y:S02]  /*93b0*/  IMAD.MOV.U32 R63, RZ, RZ, R59 ;  /* 0x000000ffff3f7224 */ /* 0x000fe400078e003b */
[----:B------:R-:W-:Y:S02]  /*93c0*/  IMAD.MOV.U32 R55, RZ, RZ, R65 ;  /* 0x000000ffff377224 */ /* 0x000fe400078e0041 */
[----:B------:R-:W-:-:S02]  /*93d0*/  IMAD.MOV.U32 R67, RZ, RZ, R49 ;  /* 0x000000ffff437224 */ /* 0x000fc400078e0031 */
[----:B0-----:R-:W-:-:S04]  /*93e0*/  IMAD R17, R2, 0x8, R17 ;  /* 0x0000000802117824 */ /* 0x001fc800078e0211 */
[----:B------:R-:W-:-:S04]  /*93f0*/  IMAD.SHL.U32 R17, R17, 0x4, RZ ;  /* 0x0000000411117824 */ /* 0x000fc800078e00ff */
[C---:B------:R-:W-:Y:S01]  /*9400*/  VIADD R19, R17.reuse, 0x1 ;  /* 0x0000000111137836 */ /* 0x040fe20000000000 */
[C---:B-1----:R-:W-:Y:S01]  /*9410*/  ISETP.GE.AND P2, PT, R17.reuse, UR7, PT ;  /* 0x0000000711007c0c */ /* 0x042fe2000bf46270 */
[C---:B------:R-:W-:Y:S02]  /*9420*/  VIADD R15, R17.reuse, 0x2 ;  /* 0x00000002110f7836 */ /* 0x040fe40000000000 */
[----:B------:R-:W-:Y:S01]  /*9430*/  VIADD R13, R17, 0x3 ;  /* 0x00000003110d7836 */ /* 0x000fe20000000000 */
[----:B------:R-:W-:Y:S01]  /*9440*/  ISETP.GE.AND P3, PT, R19, UR7, PT ;  /* 0x0000000713007c0c */ /* 0x000fe2000bf66270 */
[----:B------:R-:W-:Y:S01]  /*9450*/  IMAD R27, R17, UR9, RZ ;  /* 0x00000009111b7c24 */ /* 0x000fe2000f8e02ff */
[----:B------:R-:W-:Y:S02]  /*9460*/  ISETP.GE.AND P0, PT, R15, UR7, PT ;  /* 0x000000070f007c0c */ /* 0x000fe4000bf06270 */
[C---:B------:R-:W-:Y:S02]  /*9470*/  ISETP.GE.OR P5, PT, R0.reuse, UR9, P3 ;  /* 0x0000000900007c0c */ /* 0x040fe40009fa6670 */
[----:B------:R-:W-:-:S02]  /*9480*/  ISETP.LT.AND P2, PT, R0, UR9, !P2 ;  /* 0x0000000900007c0c */ /* 0x000fc4000d741270 */
[----:B------:R-:W-:Y:S02]  /*9490*/  ISETP.GE.OR P6, PT, R0, UR9, P0 ;  /* 0x0000000900007c0c */ /* 0x000fe400087c6670 */
[----:B------:R-:W-:-:S04]  /*94a0*/  ISETP.GE.AND P1, PT, R13, UR7, PT ;  /* 0x000000070d007c0c */ /* 0x000fc8000bf26270 */
[----:B------:R-:W-:-:S03]  /*94b0*/  ISETP.GE.OR P4, PT, R0, UR9, P1 ;  /* 0x0000000900007c0c */ /* 0x000fc60008f86670 */
[----:B------:R-:W0:Y:S01]  /*94c0*/  @!P5 LDC.64 R8, c[0x0][0x390] ;  /* 0x0000e400ff08db82 */ /* 0x000e220000000a00 */
[--C-:B------:R-:W-:Y:S02]  /*94d0*/  @!P5 IMAD R25, R19, UR9, R0.reuse ;  /* 0x000000091319dc24 */ /* 0x100fe4000f8e0200 */
[----:B------:R-:W-:Y:S02]  /*94e0*/  @P2 IMAD R11, R17, UR9, R0 ;  /* 0x00000009110b2c24 */ /* 0x000fe4000f8e0200 */
[----:B------:R-:W-:-:S03]  /*94f0*/  IMAD R19, R19, UR9, RZ ;  /* 0x0000000913137c24 */ /* 0x000fc6000f8e02ff */
[----:B------:R-:W1:Y:S08]  /*9500*/  @P2 LDC.64 R6, c[0x0][0x390] ;  /* 0x0000e400ff062b82 */ /* 0x000e700000000a00 */
[----:B------:R-:W3:Y:S08]  /*9510*/  @!P6 LDC.64 R2, c[0x0][0x390] ;  /* 0x0000e400ff02eb82 */ /* 0x000ef00000000a00 */
[----:B------:R-:W4:Y:S01]  /*9520*/  @!P4 LDC.64 R4, c[0x0][0x390] ;  /* 0x0000e400ff04cb82 */ /* 0x000f220000000a00 */
[----:B0-----:R-:W-:-:S04]  /*9530*/  @!P5 IMAD.WIDE R8, R25, 0x8, R8 ;  /* 0x000000081908d825 */ /* 0x001fc800078e0208 */
[C---:B------:R-:W-:Y:S02]  /*9540*/  @!P6 IMAD R25, R15.reuse, UR9, R0 ;  /* 0x000000090f19ec24 */ /* 0x040fe4000f8e0200 */
[----:B------:R-:W-:Y:S02]  /*9550*/  IMAD R15, R15, UR9, RZ ;  /* 0x000000090f0f7c24 */ /* 0x000fe4000f8e02ff */
[----:B-1----:R-:W-:-:S04]  /*9560*/  @P2 IMAD.WIDE R6, R11, 0x8, R6 ;  /* 0x000000080b062825 */ /* 0x002fc800078e0206 */
[----:B------:R-:W-:Y:S02]  /*9570*/  IMAD.MOV.U32 R11, RZ, RZ, R51 ;  /* 0x000000ffff0b7224 */ /* 0x000fe400078e0033 */
[----:B------:R-:W-:Y:S02]  /*9580*/  IMAD.MOV.U32 R51, RZ, RZ, R23 ;  /* 0x000000ffff337224 */ /* 0x000fe400078e0017 */
[----:B---3--:R-:W-:Y:S01]  /*9590*/  @!P6 IMAD.WIDE R2, R25, 0x8, R2 ;  /* 0x000000081902e825 */ /* 0x008fe200078e0202 */
[----:B------:R0:W-:Y:S01]  /*95a0*/  @P2 STG.E.64 desc[UR10][R6.64], R10 ;  /* 0x0000000a06002986 */ /* 0x0001e2000c101b0a */
[----:B------:R-:W-:Y:S02]  /*95b0*/  ISETP.GE.AND P2, PT, R17, UR7, PT ;  /* 0x0000000711007c0c */ /* 0x000fe4000bf46270 */
[C---:B------:R-:W-:Y:S01]  /*95c0*/  @!P4 IMAD R25, R13.reuse, UR9, R0 ;  /* 0x000000090d19cc24 */ /* 0x040fe2000f8e0200 */
[----:B------:R-:W-:Y:S01]  /*95d0*/  @!P5 STG.E.64 desc[UR10][R8.64], R28 ;  /* 0x0000001c0800d986 */ /* 0x000fe2000c101b0a */
[----:B------:R-:W-:-:S02]  /*95e0*/  IMAD R13, R13, UR9, RZ ;  /* 0x000000090d0d7c24 */ /* 0x000fc4000f8e02ff */
[----:B----4-:R-:W-:Y:S01]  /*95f0*/  @!P4 IMAD.WIDE R16, R25, 0x8, R4 ;  /* 0x000000081910c825 */ /* 0x010fe200078e0204 */
[C---:B------:R-:W-:Y:S01]  /*9600*/  IADD3 R5, P5, PT, R0.reuse, R27, RZ ;  /* 0x0000001b00057210 */ /* 0x040fe20007fbe0ff */
[----:B------:R1:W-:Y:S02]  /*9610*/  @!P6 STG.E.64 desc[UR10][R2.64], R20 ;  /* 0x000000140200e986 */ /* 0x0003e4000c101b0a */
[----:B------:R-:W-:Y:S02]  /*9620*/  IMAD.MOV.U32 R23, RZ, RZ, R61 ;  /* 0x000000ffff177224 */ /* 0x000fe400078e003d */
[----:B------:R3:W-:Y:S01]  /*9630*/  @!P4 STG.E.64 desc[UR10][R16.64], R42 ;  /* 0x0000002a1000c986 */ /* 0x0007e2000c101b0a */
[----:B0-----:R-:W-:-:S05]  /*9640*/  VIADD R10, R0, 0x1 ;  /* 0x00000001000a7836 */ /* 0x001fca0000000000 */
[----:B------:R-:W-:Y:S02]  /*9650*/  ISETP.GE.OR P4, PT, R10, UR9, P2 ;  /* 0x000000090a007c0c */ /* 0x000fe40009786670 */
[----:B-1----:R-:W-:Y:S02]  /*9660*/  LEA.HI.X.SX32 R2, R27, R12, 0x1, P5 ;  /* 0x0000000c1b027211 */ /* 0x002fe400028f0eff */
[C---:B--2---:R-:W-:Y:S02]  /*9670*/  LEA R4, P5, R5.reuse, UR4, 0x3 ;  /* 0x0000000405047c11 */ /* 0x044fe4000f8a18ff */
[----:B------:R-:W-:Y:S02]  /*9680*/  IADD3 R3, P6, PT, R0, R19, RZ ;  /* 0x0000001300037210 */ /* 0x000fe40007fde0ff */
[----:B------:R-:W-:Y:S02]  /*9690*/  LEA.HI.X R5, R5, UR5, R2, 0x3, P5 ;  /* 0x0000000505057c11 */ /* 0x000fe4000a8f1c02 */
[----:B------:R-:W-:-:S02]  /*96a0*/  ISETP.GE.OR P5, PT, R10, UR9, P3 ;  /* 0x000000090a007c0c */ /* 0x000fc40009fa6670 */
[----:B------:R-:W-:Y:S01]  /*96b0*/  LEA.HI.X.SX32 R6, R19, R12, 0x1, P6 ;  /* 0x0000000c13067211 */ /* 0x000fe200030f0eff */
[----:B------:R3:W-:Y:S01]  /*96c0*/  @!P4 STG.E.64 desc[UR10][R4.64+0x8], R56 ;  /* 0x000008380400c986 */ /* 0x0007e2000c101b0a */
[C---:B------:R-:W-:Y:S02]  /*96d0*/  LEA R2, P6, R3.reuse, UR4, 0x3 ;  /* 0x0000000403027c11 */ /* 0x040fe4000f8c18ff */
[----:B------:R-:W-:Y:S02]  /*96e0*/  ISETP.GE.OR P4, PT, R10, UR9, P0 ;  /* 0x000000090a007c0c */ /* 0x000fe40008786670 */
[----:B------:R-:W-:Y:S02]  /*96f0*/  LEA.HI.X R3, R3, UR5, R6, 0x3, P6 ;  /* 0x0000000503037c11 */ /* 0x000fe4000b0f1c06 */
[----:B------:R-:W-:-:S03]  /*9700*/  IADD3 R7, P6, PT, R0, R15, RZ ;  /* 0x0000000f00077210 */ /* 0x000fc60007fde0ff */
[----:B------:R3:W-:Y:S01]  /*9710*/  @!P5 STG.E.64 desc[UR10][R2.64+0x8], R68 ;  /* 0x000008440200d986 */ /* 0x0007e2000c101b0a */
[-C--:B------:R-:W-:Y:S02]  /*9720*/  LEA.HI.X.SX32 R8, R15, R12.reuse, 0x1, P6 ;  /* 0x0000000c0f087211 */ /* 0x080fe400030f0eff */
[C---:B------:R-:W-:Y:S02]  /*9730*/  LEA R6, P5, R7.reuse, UR4, 0x3 ;  /* 0x0000000407067c11 */ /* 0x040fe4000f8a18ff */
[----:B------:R-:W-:Y:S02]  /*9740*/  IADD3 R9, P6, PT, R0, R13, RZ ;  /* 0x0000000d00097210 */ /* 0x000fe40007fde0ff */
[----:B------:R-:W-:Y:S02]  /*9750*/  LEA.HI.X R7, R7, UR5, R8, 0x3, P5 ;  /* 0x0000000507077c11 */ /* 0x000fe4000a8f1c08 */
[----:B------:R-:W-:Y:S01]  /*9760*/  ISETP.GE.OR P5, PT, R10, UR9, P1 ;  /* 0x000000090a007c0c */ /* 0x000fe20008fa6670 */
[C---:B------:R-:W-:Y:S01]  /*9770*/  VIADD R10, R0.reuse, 0x2 ;  /* 0x00000002000a7836 */ /* 0x040fe20000000000 */
[----:B------:R-:W-:Y:S01]  /*9780*/  LEA.HI.X.SX32 R12, R13, R12, 0x1, P6 ;  /* 0x0000000c0d0c7211 */ /* 0x000fe200030f0eff */
[----:B------:R3:W-:Y:S01]  /*9790*/  @!P4 STG.E.64 desc[UR10][R6.64+0x8], R70 ;  /* 0x000008460600c986 */ /* 0x0007e2000c101b0a */
[----:B------:R-:W-:Y:S01]  /*97a0*/  LEA R8, P4, R9, UR4, 0x3 ;  /* 0x0000000409087c11 */ /* 0x000fe2000f8818ff */
[----:B------:R-:W-:Y:S01]  /*97b0*/  VIADD R0, R0, 0x3 ;  /* 0x0000000300007836 */ /* 0x000fe20000000000 */
[----:B------:R-:W-:-:S02]  /*97c0*/  ISETP.GE.OR P6, PT, R10, UR9, P2 ;  /* 0x000000090a007c0c */ /* 0x000fc400097c6670 */
[----:B------:R-:W-:Y:S02]  /*97d0*/  LEA.HI.X R9, R9, UR5, R12, 0x3, P4 ;  /* 0x0000000509097c11 */ /* 0x000fe4000a0f1c0c */
[----:B------:R-:W-:Y:S02]  /*97e0*/  ISETP.GE.OR P4, PT, R10, UR9, P3 ;  /* 0x000000090a007c0c */ /* 0x000fe40009f86670 */
[----:B------:R-:W-:Y:S01]  /*97f0*/  ISETP.GE.OR P2, PT, R0, UR9, P2 ;  /* 0x0000000900007c0c */ /* 0x000fe20009746670 */
[----:B------:R3:W-:Y:S01]  /*9800*/  @!P5 STG.E.64 desc[UR10][R8.64+0x8], R46 ;  /* 0x0000082e0800d986 */ /* 0x0007e2000c101b0a */
[----:B------:R-:W-:Y:S02]  /*9810*/  ISETP.GE.OR P5, PT, R10, UR9, P0 ;  /* 0x000000090a007c0c */ /* 0x000fe400087a6670 */
[C---:B------:R-:W-:Y:S02]  /*9820*/  ISETP.GE.OR P3, PT, R0.reuse, UR9, P3 ;  /* 0x0000000900007c0c */ /* 0x040fe40009f66670 */
[----:B------:R-:W-:Y:S01]  /*9830*/  ISETP.GE.OR P0, PT, R0, UR9, P0 ;  /* 0x0000000900007c0c */ /* 0x000fe20008706670 */
[----:B------:R3:W-:Y:S01]  /*9840*/  @!P6 STG.E.64 desc[UR10][R4.64+0x10], R50 ;  /* 0x000010320400e986 */ /* 0x0007e2000c101b0a */
[----:B------:R-:W-:-:S02]  /*9850*/  ISETP.GE.OR P6, PT, R10, UR9, P1 ;  /* 0x000000090a007c0c */ /* 0x000fc40008fc6670 */
[----:B------:R-:W-:Y:S01]  /*9860*/  ISETP.GE.OR P1, PT, R0, UR9, P1 ;  /* 0x0000000900007c0c */ /* 0x000fe20008f26670 */
[----:B------:R3:W-:Y:S04]  /*9870*/  @!P4 STG.E.64 desc[UR10][R2.64+0x10], R74 ;  /* 0x0000104a0200c986 */ /* 0x0007e8000c101b0a */
[----:B------:R3:W-:Y:S06]  /*9880*/  @!P5 STG.E.64 desc[UR10][R6.64+0x10], R22 ;  /* 0x000010160600d986 */ /* 0x0007ec000c101b0a */
[----:B------:R3:W-:Y:S04]  /*9890*/  @!P6 STG.E.64 desc[UR10][R8.64+0x10], R62 ;  /* 0x0000103e0800e986 */ /* 0x0007e8000c101b0a */
[----:B------:R3:W-:Y:S04]  /*98a0*/  @!P2 STG.E.64 desc[UR10][R4.64+0x18], R52 ;  /* 0x000018340400a986 */ /* 0x0007e8000c101b0a */
[----:B------:R3:W-:Y:S04]  /*98b0*/  @!P3 STG.E.64 desc[UR10][R2.64+0x18], R72 ;  /* 0x000018480200b986 */ /* 0x0007e8000c101b0a */
[----:B------:R3:W-:Y:S01]  /*98c0*/  @!P0 STG.E.64 desc[UR10][R6.64+0x18], R54 ;  /* 0x0000183606008986 */ /* 0x0007e2000c101b0a */
[----:B------:R-:W-:Y:S05]  /*98d0*/  @P1 EXIT ;  /* 0x000000000000194d */ /* 0x000fea0003800000 */
[----:B------:R-:W-:Y:S01]  /*98e0*/  STG.E.64 desc[UR10][R8.64+0x18], R66 ;  /* 0x0000184208007986 */ /* 0x000fe2000c101b0a */
[----:B------:R-:W-:Y:S05]  /*98f0*/  EXIT ;  /* 0x000000000000794d */ /* 0x000fea0003800000 */
.L_x_255:
        /* <DEDUP_REMOVED lines=16> */
.L_x_452:


//--------------------- .text.tropical_minplus_i64_nn --------------------------
	.section	.text.tropical_minplus_i64_nn,"ax",@progbits
	.align	128
        .global         tropical_minplus_i64_nn
        .type           tropical_minplus_i64_nn,@function
        .size           tropical_minplus_i64_nn,(.L_x_453 - tropical_minplus_i64_nn)
        .other          tropical_minplus_i64_nn,@"STO_CUDA_ENTRY STV_DEFAULT"
tropical_minplus_i64_nn:
.text.tropical_minplus_i64_nn:
[----:B------:R-:W-:Y:S01]  /*0000*/  LDC R1, c[0x0][0x37c] ;  /* 0x0000df00ff017b82 */ /* 0x000fe20000000800 */
[----:B------:R-:W0:Y:S07]  /*0010*/  LDCU UR9, c[0x0][0x398] ;  /* 0x00007300ff0977ac */ /* 0x000e2e0008000800 */
[----:B------:R-:W1:Y:S01]  /*0020*/  S2UR UR7, SR_CTAID.X ;  /* 0x00000000000779c3 */ /* 0x000e620000002500 */
[----:B------:R-:W2:Y:S01]  /*0030*/  S2R R3, SR_TID.X ;  /* 0x0000000000037919 */ /* 0x000ea20000002100 */
[----:B------:R-:W-:Y:S01]  /*0040*/  IMAD.MOV.U32 R62, RZ, RZ, -0x4afb0ccd ;  /* 0xb504f333ff3e7424 */ /* 0x000fe200078e00ff */
[----:B------:R-:W3:Y:S01]  /*0050*/  LDCU.64 UR12, c[0x0][0x358] ;  /* 0x00006b00ff0c77ac */ /* 0x000ee20008000a00 */
[----:B------:R-:W-:-:S02]  /*0060*/  IMAD.MOV.U32 R63, RZ, RZ, RZ ;  /* 0x000000ffff3f7224 */ /* 0x000fc400078e00ff */
[----:B------:R-:W-:Y:S02]  /*0070*/  IMAD.MOV.U32 R60, RZ, RZ, -0x4afb0ccd ;  /* 0xb504f333ff3c7424 */ /* 0x000fe400078e00ff */
[----:B------:R-:W4:Y:S01]  /*0080*/  LDC R5, c[0x0][0x3a0] ;  /* 0x0000e800ff057b82 */ /* 0x000f220000000800 */
[----:B------:R-:W-:Y:S02]  /*0090*/  IMAD.MOV.U32 R59, RZ, RZ, RZ ;  /* 0x000000ffff3b7224 */ /* 0x000fe400078e00ff */
[----:B------:R-:W-:Y:S02]  /*00a0*/  IMAD.MOV.U32 R54, RZ, RZ, -0x4afb0ccd ;  /* 0xb504f333ff367424 */ /* 0x000fe400078e00ff */
[----:B------:R-:W-:Y:S02]  /*00b0*/  IMAD.MOV.U32 R55, RZ, RZ, RZ ;  /* 0x000000ffff377224 */ /* 0x000fe400078e00ff */
[----:B------:R-:W-:Y:S01]  /*00c0*/  IMAD.MOV.U32 R48, RZ, RZ, -0x4afb0ccd ;  /* 0xb504f333ff307424 */ /* 0x000fe200078e00ff */
[----:B0-----:R-:W-:Y:S01]  /*00d0*/  UIADD3 UR4, UPT, UPT, UR9, 0x1f, URZ ;  /* 0x0000001f09047890 */ /* 0x001fe2000fffe0ff */
[----:B------:R-:W-:-:S02]  /*00e0*/  IMAD.MOV.U32 R49, RZ, RZ, RZ ;  /* 0x000000ffff317224 */ /* 0x000fc400078e00ff */
[----:B------:R-:W-:Y:S01]  /*00f0*/  IMAD.MOV.U32 R66, RZ, RZ, -0x4afb0ccd ;  /* 0xb504f333ff427424 */ /* 0x000fe200078e00ff */
[----:B------:R-:W-:Y:S01]  /*0100*/  USHF.R.S32.HI UR5, URZ, 0x1f, UR4 ;  /* 0x0000001fff057899 */ /* 0x000fe20008011404 */
[----:B------:R-:W-:Y:S02]  /*0110*/  IMAD.MOV.U32 R61, RZ, RZ, RZ ;  /* 0x000000ffff3d7224 */ /* 0x000fe400078e00ff */
[----:B------:R-:W-:Y:S01]  /*0120*/  IMAD.MOV.U32 R44, RZ, RZ, -0x4afb0ccd ;  /* 0xb504f333ff2c7424 */ /* 0x000fe200078e00ff */
[----:B------:R-:W-:Y:S01]  /*0130*/  ULEA.HI UR5, UR5, UR4, URZ, 0x5 ;  /* 0x0000000405057291 */ /* 0x000fe2000f8f28ff */
[----:B------:R-:W-:Y:S02]  /*0140*/  IMAD.MOV.U32 R45, RZ, RZ, RZ ;  /* 0x000000ffff2d7224 */ /* 0x000fe400078e00ff */
[----:B------:R-:W-:Y:S01]  /*0150*/  UMOV UR4, URZ ;  /* 0x000000ff00047c82 */ /* 0x000fe20008000000 */
[----:B------:R-:W-:Y:S01]  /*0160*/  USHF.R.S32.HI UR6, URZ, 0x5, UR5 ;  /* 0x00000005ff067899 */ /* 0x000fe20008011405 */
[----:B------:R-:W-:Y:S01]  /*0170*/  IMAD.MOV.U32 R56, RZ, RZ, -0x4afb0ccd ;  /* 0xb504f333ff387424 */ /* 0x000fe200078e00ff */
[----:B----4-:R-:W-:-:S02]  /*0180*/  ISETP.GE.AND P0, PT, R5, 0x1, PT ;  /* 0x000000010500780c */ /* 0x010fc40003f06270 */
[----:B------:R-:W-:Y:S01]  /*0190*/  UIADD3 UR8, UPT, UPT, URZ, -UR6, URZ ;  /* 0x80000006ff087290 */ /* 0x000fe2000fffe0ff */
[----:B------:R-:W-:Y:S01]  /*01a0*/  IMAD.MOV.U32 R53, RZ, RZ, RZ ;  /* 0x000000ffff357224 */ /* 0x000fe200078e00ff */
[----:B------:R-:W-:Y:S01]  /*01b0*/  UISETP.NE.U32.AND UP2, UPT, UR6, URZ, UPT ;  /* 0x000000ff0600728c */ /* 0x000fe2000bf45070 */
[----:B------:R-:W-:Y:S02]  /*01c0*/  IMAD.MOV.U32 R16, RZ, RZ, -0x4afb0ccd ;  /* 0xb504f333ff107424 */ /* 0x000fe400078e00ff */
[----:B------:R-:W0:Y:S01]  /*01d0*/  I2F.U32.RP R0, UR6 ;  /* 0x0000000600007d06 */ /* 0x000e220008209000 */
[----:B------:R-:W-:Y:S02]  /*01e0*/  IMAD.MOV.U32 R17, RZ, RZ, RZ ;  /* 0x000000ffff117224 */ /* 0x000fe400078e00ff */
[----:B------:R-:W-:Y:S02]  /*01f0*/  IMAD.MOV.U32 R52, RZ, RZ, -0x4afb0ccd ;  /* 0xb504f333ff347424 */ /* 0x000fe400078e00ff */
[----:B------:R-:W-:-:S02]  /*0200*/  IMAD.MOV.U32 R51, RZ, RZ, RZ ;  /* 0x000000ffff337224 */ /* 0x000fc400078e00ff */
[----:B------:R-:W-:Y:S02]  /*0210*/  IMAD.MOV.U32 R50, RZ, RZ, -0x4afb0ccd ;  /* 0xb504f333ff327424 */ /* 0x000fe400078e00ff */
[----:B------:R-:W-:Y:S02]  /*0220*/  IMAD.MOV.U32 R41, RZ, RZ, RZ ;  /* 0x000000ffff297224 */ /* 0x000fe400078e00ff */
[----:B------:R-:W-:Y:S02]  /*0230*/  IMAD.MOV.U32 R58, RZ, RZ, -0x4afb0ccd ;  /* 0xb504f333ff3a7424 */ /* 0x000fe400078e00ff */
[----:B------:R-:W-:Y:S01]  /*0240*/  IMAD.MOV.U32 R57, RZ, RZ, RZ ;  /* 0x000000ffff397224 */ /* 0x000fe200078e00ff */
[----:B0-----:R-:W0:Y:S01]  /*0250*/  MUFU.RCP R0, R0 ;  /* 0x0000000000007308 */ /* 0x001e220000001000 */
[----:B------:R-:W-:Y:S02]  /*0260*/  IMAD.MOV.U32 R68, RZ, RZ, -0x4afb0ccd ;  /* 0xb504f333ff447424 */ /* 0x000fe400078e00ff */
[----:B------:R-:W-:-:S02]  /*0270*/  IMAD.MOV.U32 R65, RZ, RZ, RZ ;  /* 0x000000ffff417224 */ /* 0x000fc400078e00ff */
[----:B------:R-:W-:Y:S02]  /*0280*/  IMAD.MOV.U32 R42, RZ, RZ, -0x4afb0ccd ;  /* 0xb504f333ff2a7424 */ /* 0x000fe400078e00ff */
[----:B------:R-:W-:Y:S02]  /*0290*/  IMAD.MOV.U32 R43, RZ, RZ, RZ ;  /* 0x000000ffff2b7224 */ /* 0x000fe400078e00ff */
[----:B------:R-:W-:Y:S02]  /*02a0*/  IMAD.MOV.U32 R46, RZ, RZ, -0x4afb0ccd ;  /* 0xb504f333ff2e7424 */ /* 0x000fe400078e00ff */
[----:B------:R-:W-:Y:S02]  /*02b0*/  IMAD.MOV.U32 R47, RZ, RZ, RZ ;  /* 0x000000ffff2f7224 */ /* 0x000fe400078e00ff */
[----:B------:R-:W-:Y:S02]  /*02c0*/  IMAD.MOV.U32 R64, RZ, RZ, -0x4afb0ccd ;  /* 0xb504f333ff407424 */ /* 0x000fe400078e00ff */
[----:B------:R-:W-:-:S02]  /*02d0*/  IMAD.MOV.U32 R69, RZ, RZ, RZ ;  /* 0x000000ffff457224 */ /* 0x000fc400078e00ff */
[----:B0-----:R-:W-:Y:S02]  /*02e0*/  VIADD R2, R0, 0xffffffe ;  /* 0x0ffffffe00027836 */ /* 0x001fe40000000000 */
[----:B------:R-:W0:Y:S01]  /*02f0*/  S2R R0, SR_TID.Y ;  /* 0x0000000000007919 */ /* 0x000e220000002200 */
[----:B------:R-:W-:Y:S02]  /*0300*/  IMAD.MOV.U32 R72, RZ, RZ, -0x4afb0ccd ;  /* 0xb504f333ff487424 */ /* 0x000fe400078e00ff */
        /* <DEDUP_REMOVED lines=22> */
[----:B------:R-:W-:Y:S01]  /*0470*/  IMAD.MOV.U32 R62, RZ, RZ, -0x4afb0ccd ;  /* 0xb504f333ff3e7424 */ /* 0x000fe200078e00ff */
[----:B------:R-:W-:Y:S01]  /*0480*/  SHF.R.U32.HI R13, RZ, 0x4, R7 ;  /* 0x00000004ff0d7819 */ /* 0x000fe20000011607 */
[----:B------:R-:W-:Y:S01]  /*0490*/  IMAD.MOV.U32 R63, RZ, RZ, RZ ;  /* 0x000000ffff3f7224 */ /* 0x000fe200078e00ff */
[C---:B------:R-:W-:Y:S01]  /*04a0*/  LOP3.LUT R14, R7.reuse, 0xf, RZ, 0xc0, !PT ;  /* 0x0000000f070e7812 */ /* 0x040fe200078ec0ff */
[----:B------:R-:W1:Y:S01]  /*04b0*/  LDCU UR15, c[0x0][0x3a0] ;  /* 0x00007400ff0f77ac */ /* 0x000e620008000800 */
        /* <DEDUP_REMOVED lines=10> */
[C---:B------:R-:W-:Y:S01]  /*0560*/  IMAD R11, R5.reuse, 0x4, R2 ;  /* 0x00000004050b7824 */ /* 0x040fe200078e0202 */
[----:B------:R-:W-:Y:S01]  /*0570*/  ULEA UR7, UR8, UR7, 0x18 ;  /* 0x0000000708077291 */ /* 0x000fe2000f8ec0ff */
[C---:B------:R-:W-:Y:S02]  /*0580*/  IMAD R12, R5.reuse, 0x4, R8 ;  /* 0x00000004050c7824 */ /* 0x040fe400078e0208 */
[----:B------:R-:W-:Y:S01]  /*0590*/  IMAD R5, R5, 0x4, R9 ;  /* 0x0000000405057824 */ /* 0x000fe200078e0209 */
[----:B------:R-:W-:Y:S01]  /*05a0*/  LEA R7, R7, UR4, 0x3 ;  /* 0x0000000407077c11 */ /* 0x000fe2000f8e18ff */
[----:B------:R-:W-:Y:S01]  /*05b0*/  UMOV UR4, URZ ;  /* 0x000000ff00047c82 */ /* 0x000fe20008000000 */
[----:B------:R-:W-:Y:S01]  /*05c0*/  LEA R10, R10, UR7, 0x3 ;  /* 0x000000070a0a7c11 */ /* 0x000fe2000f8e18ff */
[----:B-12---:R-:W-:-:S06]  /*05d0*/  UMOV UR7, 0x8 ;  /* 0x0000000800077882 */ /* 0x006fcc0000000000 */
.L_x_257:
[----:B------:R-:W-:Y:S02]  /*05e0*/  IMAD R15, R0, 0x8, R3 ;  /* 0x00000008000f7824 */ /* 0x000fe400078e0203 */
[----:B------:R-:W-:Y:S02]  /*05f0*/  IMAD.U32 R19, RZ, RZ, UR6 ;  /* 0x00000006ff137e24 */ /* 0x000fe4000f8e00ff */
[----:B------:R-:W-:Y:S01]  /*0600*/  VIADD R18, R4, 0xfffffff8 ;  /* 0xfffffff804127836 */ /* 0x000fe20000000000 */
[----:B------:R-:W-:Y:S01]  /*0610*/  LOP3.LUT R40, R15, 0x1f, RZ, 0xc0, !PT ;  /* 0x0000001f0f287812 */ /* 0x000fe200078ec0ff */
[----:B------:R-:W-:Y:S02]  /*0620*/  IMAD.MOV.U32 R24, RZ, RZ, -0x4afb0ccd ;  /* 0xb504f333ff187424 */ /* 0x000fe400078e00ff */
[----:B------:R-:W-:Y:S01]  /*0630*/  IMAD.MOV.U32 R36, RZ, RZ, -0x4afb0ccd ;  /* 0xb504f333ff247424 */ /* 0x000fe200078e00ff */
[----:B------:R-:W-:Y:S01]  /*0640*/  ISETP.GE.AND P1, PT, R18, UR15, PT ;  /* 0x0000000f12007c0c */ /* 0x000fe2000bf26270 */
[----:B------:R-:W-:-:S02]  /*0650*/  IMAD R40, R19, 0x20, R40 ;  /* 0x0000002013287824 */ /* 0x000fc400078e0228 */
[C---:B------:R-:W-:Y:S02]  /*0660*/  VIADD R18, R4.reuse, 0xfffffffa ;  /* 0xfffffffa04127836 */ /* 0x040fe40000000000 */
[----:B------:R-:W-:Y:S01]  /*0670*/  VIADD R19, R4, 0xfffffffc ;  /* 0xfffffffc04137836 */ /* 0x000fe20000000000 */
[C---:B------:R-:W-:Y:S01]  /*0680*/  ISETP.GE.AND P0, PT, R40.reuse, UR9, PT ;  /* 0x0000000928007c0c */ /* 0x040fe2000bf06270 */
[----:B------:R-:W-:Y:S01]  /*0690*/  IMAD.MOV.U32 R37, RZ, RZ, 0x0 ;  /* 0x00000000ff257424 */ /* 0x000fe200078e00ff */
[----:B------:R-:W-:Y:S01]  /*06a0*/  ISETP.LT.AND P1, PT, R40, UR9, !P1 ;  /* 0x0000000928007c0c */ /* 0x000fe2000cf21270 */
[----:B------:R-:W-:Y:S01]  /*06b0*/  IMAD.MOV.U32 R26, RZ, RZ, -0x4afb0ccd ;  /* 0xb504f333ff1a7424 */ /* 0x000fe200078e00ff */
[----:B------:R-:W-:Y:S01]  /*06c0*/  ISETP.GE.OR P2, PT, R18, UR15, P0 ;  /* 0x0000000f12007c0c */ /* 0x000fe20008746670 */
[----:B------:R-:W-:Y:S01]  /*06d0*/  VIADD R18, R4, 0xfffffffe ;  /* 0xfffffffe04127836 */ /* 0x000fe20000000000 */
[----:B------:R-:W-:Y:S02]  /*06e0*/  ISETP.GE.OR P3, PT, R19, UR15, P0 ;  /* 0x0000000f13007c0c */ /* 0x000fe40008766670 */
[----:B------:R-:W-:-:S02]  /*06f0*/  LEA.HI R19, R15, UR4, RZ, 0x1b ;  /* 0x000000040f137c11 */ /* 0x000fc4000f8fd8ff */
[----:B------:R-:W-:-:S05]  /*0700*/  ISETP.GE.OR P4, PT, R18, UR15, P0 ;  /* 0x0000000f12007c0c */ /* 0x000fca0008786670 */
[----:B------:R-:W0:Y:S01]  /*0710*/  @P1 LDC.64 R32, c[0x0][0x380] ;  /* 0x0000e000ff201b82 */ /* 0x000e220000000a00 */
[C-C-:B------:R-:W-:Y:S02]  /*0720*/  @P1 IMAD R25, R19.reuse, UR9, R40.reuse ;  /* 0x0000000913191c24 */ /* 0x140fe4000f8e0228 */
[----:B------:R-:W-:Y:S02]  /*0730*/  IMAD.MOV.U32 R28, RZ, RZ, -0x4afb0ccd ;  /* 0xb504f333ff1c7424 */ /* 0x000fe400078e00ff */
[C---:B------:R-:W-:Y:S02]  /*0740*/  @!P3 VIADD R29, R19.reuse, 0x4 ;  /* 0x00000004131db836 */ /* 0x040fe40000000000 */
[----:B------:R-:W-:Y:S01]  /*0750*/  @!P2 VIADD R27, R19, 0x2 ;  /* 0x00000002131ba836 */ /* 0x000fe20000000000 */
[----:B------:R-:W1:Y:S01]  /*0760*/  @!P3 LDC.64 R22, c[0x0][0x380] ;  /* 0x0000e000ff16bb82 */ /* 0x000e620000000a00 */
[--C-:B------:R-:W-:Y:S02]  /*0770*/  @!P3 IMAD R29, R29, UR9, R40.reuse ;  /* 0x000000091d1dbc24 */ /* 0x100fe4000f8e0228 */
[----:B------:R-:W-:-:S05]  /*0780*/  @!P2 IMAD R27, R27, UR9, R40 ;  /* 0x000000091b1bac24 */ /* 0x000fca000f8e0228 */
[----:B------:R-:W2:Y:S01]  /*0790*/  @!P4 LDC.64 R20, c[0x0][0x380] ;  /* 0x0000e000ff14cb82 */ /* 0x000ea20000000a00 */
[----:B0-----:R-:W-:-:S07]  /*07a0*/  @P1 IMAD.WIDE R32, R25, 0x8, R32 ;  /* 0x0000000819201825 */ /* 0x001fce00078e0220 */
[----:B------:R-:W0:Y:S01]  /*07b0*/  @!P2 LDC.64 R30, c[0x0][0x380] ;  /* 0x0000e000ff1eab82 */ /* 0x000e220000000a00 */
[----:B------:R-:W-:Y:S01]  /*07c0*/  @!P4 VIADD R25, R19, 0x6 ;  /* 0x000000061319c836 */ /* 0x000fe20000000000 */
[----:B------:R-:W4:Y:S03]  /*07d0*/  @P1 LDG.E.64.CONSTANT R36, desc[UR12][R32.64] ;  /* 0x0000000c20241981 */ /* 0x000f26000c1e9b00 */
[----:B------:R-:W-:Y:S02]  /*07e0*/  @!P4 IMAD R35, R25, UR9, R40 ;  /* 0x000000091923cc24 */ /* 0x000fe4000f8e0228 */
[----:B-1----:R-:W-:-:S04]  /*07f0*/  @!P3 IMAD.WIDE R22, R29, 0x8, R22 ;  /* 0x000000081d16b825 */ /* 0x002fc800078e0216 */
[----:B------:R-:W-:Y:S02]  /*0800*/  IMAD.MOV.U32 R29, RZ, RZ, 0x0 ;  /* 0x00000000ff1d7424 */ /* 0x000fe400078e00ff */
[----:B--2---:R-:W-:-:S04]  /*0810*/  @!P4 IMAD.WIDE R34, R35, 0x8, R20 ;  /* 0x000000082322c825 */ /* 0x004fc800078e0214 */
[----:B------:R-:W-:Y:S01]  /*0820*/  IMAD.MOV.U32 R25, RZ, RZ, 0x0 ;  /* 0x00000000ff197424 */ /* 0x000fe200078e00ff */
[----:B------:R-:W2:Y:S01]  /*0830*/  @!P4 LDG.E.64.CONSTANT R28, desc[UR12][R34.64] ;  /* 0x0000000c221cc981 */ /* 0x000ea2000c1e9b00 */
[----:B0-----:R-:W-:-:S04]  /*0840*/  @!P2 IMAD.WIDE R30, R27, 0x8, R30 ;  /* 0x000000081b1ea825 */ /* 0x001fc800078e021e */
[----:B------:R0:W5:Y:S01]  /*0850*/  @!P3 LDG.E.64.CONSTANT R24, desc[UR12][R22.64] ;  /* 0x0000000c1618b981 */ /* 0x000162000c1e9b00 */
[----:B------:R-:W-:-:S06]  /*0860*/  IMAD.MOV.U32 R27, RZ, RZ, 0x0 ;  /* 0x00000000ff1b7424 */ /* 0x000fcc00078e00ff */
[----:B------:R1:W4:Y:S01]  /*0870*/  @!P2 LDG.E.64.CONSTANT R26, desc[UR12][R30.64] ;  /* 0x0000000c1e1aa981 */ /* 0x000322000c1e9b00 */
[C---:B------:R-:W-:Y:S01]  /*0880*/  ISETP.GE.OR P5, PT, R4.reuse, UR15, P0 ;  /* 0x0000000f04007c0c */ /* 0x040fe200087a6670 */
[C---:B------:R-:W-:Y:S02]  /*0890*/  VIADD R20, R4.reuse, 0x4 ;  /* 0x0000000404147836 */ /* 0x040fe40000000000 */
[----:B------:R-:W-:-:S03]  /*08a0*/  VIADD R18, R4, 0x2 ;  /* 0x0000000204127836 */ /* 0x000fc60000000000 */
[----:B------:R-:W-:Y:S02]  /*08b0*/  ISETP.GE.OR P3, PT, R20, UR15, P0 ;  /* 0x0000000f14007c0c */ /* 0x000fe40008766670 */
[----:B------:R-:W-:Y:S01]  /*08c0*/  ISETP.GE.OR P4, PT, R18, UR15, P0 ;  /* 0x0000000f12007c0c */ /* 0x000fe20008786670 */
[----:B------:R-:W-:Y:S01]  /*08d0*/  VIADD R18, R13, 0x4 ;  /* 0x000000040d127836 */ /* 0x000fe20000000000 */
[----:B------:R-:W-:-:S03]  /*08e0*/  ISETP.GE.AND P1, PT, R14, UR15, PT ;  /* 0x0000000f0e007c0c */ /* 0x000fc6000bf26270 */
[----:B------:R-:W1:Y:S01]  /*08f0*/  @!P5 LDC.64 R38, c[0x0][0x380] ;  /* 0x0000e000ff26db82 */ /* 0x000e620000000a00 */
[----:B---3--:R-:W-:Y:S01]  /*0900*/  ISETP.GE.OR P2, PT, R18, UR14, P1 ;  /* 0x0000000e12007c0c */ /* 0x008fe20008f46670 */
[----:B------:R-:W-:-:S06]  /*0910*/  VIADD R18, R4, 0x6 ;  /* 0x0000000604127836 */ /* 0x000fcc0000000000 */
[----:B------:R-:W3:Y:S01]  /*0920*/  @!P3 LDC.64 R20, c[0x0][0x380] ;  /* 0x0000e000ff14bb82 */ /* 0x000ee20000000a00 */
[----:B------:R-:W-:Y:S01]  /*0930*/  ISETP.GE.OR P0, PT, R18, UR15, P0 ;  /* 0x0000000f12007c0c */ /* 0x000fe20008706670 */
[----:B0-----:R-:W-:-:S06]  /*0940*/  @!P5 VIADD R23, R19, 0x8 ;  /* 0x000000081317d836 */ /* 0x001fcc0000000000 */
[----:B-1----:R-:W0:Y:S01]  /*0950*/  @!P4 LDC.64 R30, c[0x0][0x380] ;  /* 0x0000e000ff1ecb82 */ /* 0x002e220000000a00 */
[----:B------:R-:W-:Y:S02]  /*0960*/  @!P5 IMAD R23, R23, UR9, R40 ;  /* 0x000000091717dc24 */ /* 0x000fe4000f8e0228 */
[C---:B------:R-:W-:Y:S02]  /*0970*/  @!P3 VIADD R35, R19.reuse, 0xc ;  /* 0x0000000c1323b836 */ /* 0x040fe40000000000 */
[----:B------:R-:W-:Y:S02]  /*0980*/  @!P4 VIADD R33, R19, 0xa ;  /* 0x0000000a1321c836 */ /* 0x000fe40000000000 */
[----:B------:R-:W-:Y:S02]  /*0990*/  @!P5 IMAD.WIDE R38, R23, 0x8, R38 ;  /* 0x000000081726d825 */ /* 0x000fe400078e0226 */
[----:B------:R-:W1:Y:S02]  /*09a0*/  @!P0 LDC.64 R22, c[0x0][0x380] ;  /* 0x0000e000ff168b82 */ /* 0x000e640000000a00 */
[----:B------:R-:W-:-:S02]  /*09b0*/  @!P3 IMAD R35, R35, UR9, R40 ;  /* 0x000000092323bc24 */ /* 0x000fc4000f8e0228 */
[----:B------:R-:W-:Y:S02]  /*09c0*/  IMAD.MOV.U32 R74, RZ, RZ, -0x4afb0ccd ;  /* 0xb504f333ff4a7424 */ /* 0x000fe400078e00ff */
[----:B------:R-:W-:Y:S02]  /*09d0*/  IMAD.MOV.U32 R75, RZ, RZ, 0x0 ;  /* 0x00000000ff4b7424 */ /* 0x000fe400078e00ff */
[----:B------:R-:W-:Y:S02]  /*09e0*/  @!P4 IMAD R33, R33, UR9, R40 ;  /* 0x000000092121cc24 */ /* 0x000fe4000f8e0228 */
[----:B------:R-:W-:Y:S02]  /*09f0*/  VIADD R18, R13, 0x8 ;  /* 0x000000080d127836 */ /* 0x000fe40000000000 */
[----:B---3--:R-:W-:Y:S01]  /*0a00*/  @!P3 IMAD.WIDE R20, R35, 0x8, R20 ;  /* 0x000000082314b825 */ /* 0x008fe200078e0214 */
[----:B------:R-:W3:Y:S03]  /*0a10*/  @!P5 LDG.E.64.CONSTANT R74, desc[UR12][R38.64] ;  /* 0x0000000c264ad981 */ /* 0x000ee6000c1e9b00 */
[----:B------:R-:W-:-:S02]  /*0a20*/  IMAD.MOV.U32 R34, RZ, RZ, -0x4afb0ccd ;  /* 0xb504f333ff227424 */ /* 0x000fc400078e00ff */
[----:B------:R-:W-:Y:S02]  /*0a30*/  IMAD.MOV.U32 R35, RZ, RZ, 0x0 ;  /* 0x00000000ff237424 */ /* 0x000fe400078e00ff */
[----:B0-----:R-:W-:Y:S01]  /*0a40*/  @!P4 IMAD.WIDE R30, R33, 0x8, R30 ;  /* 0x00000008211ec825 */ /* 0x001fe200078e021e */
[----:B------:R-:W-:-:S03]  /*0a50*/  ISETP.GE.OR P5, PT, R18, UR14, P1 ;  /* 0x0000000e12007c0c */ /* 0x000fc60008fa6670 */
[----:B------:R-:W-:Y:S01]  /*0a60*/  VIADD R76, R13, 0xc ;  /* 0x0000000c0d4c7836 */ /* 0x000fe20000000000 */
[----:B------:R0:W3:Y:S01]  /*0a70*/  @!P4 LDG.E.64.CONSTANT R34, desc[UR12][R30.64] ;  /* 0x0000000c1e22c981 */ /* 0x0000e2000c1e9b00 */
[----:B------:R-:W-:Y:S02]  /*0a80*/  @!P0 VIADD R73, R19, 0xe ;  /* 0x0000000e13498836 */ /* 0x000fe40000000000 */
[----:B------:R-:W1:Y:S01]  /*0a90*/  @!P2 LDC.64 R18, c[0x0][0x388] ;  /* 0x0000e200ff12ab82 */ /* 0x000e620000000a00 */
[----:B------:R-:W-:Y:S01]  /*0aa0*/  IMAD.MOV.U32 R32, RZ, RZ, -0x4afb0ccd ;  /* 0xb504f333ff207424 */ /* 0x000fe200078e00ff */
[----:B------:R-:W-:Y:S01]  /*0ab0*/  ISETP.GE.OR P4, PT, R76, UR14, P1 ;  /* 0x0000000e4c007c0c */ /* 0x000fe20008f86670 */
[----:B------:R-:W-:Y:S02]  /*0ac0*/  IMAD.MOV.U32 R33, RZ, RZ, 0x0 ;  /* 0x00000000ff217424 */ /* 0x000fe400078e00ff */
[----:B0-----:R-:W-:Y:S01]  /*0ad0*/  VIADD R30, R13, 0x10 ;  /* 0x000000100d1e7836 */ /* 0x001fe20000000000 */
[----:B------:R-:W-:Y:S01]  /*0ae0*/  LOP3.LUT R15, R15, 0xf, RZ, 0xc0, !PT ;  /* 0x0000000f0f0f7812 */ /* 0x000fe200078ec0ff */
[----:B------:R-:W-:-:S02]  /*0af0*/  @!P0 IMAD R73, R73, UR9, R40 ;  /* 0x0000000949498c24 */ /* 0x000fc4000f8e0228 */
[----:B------:R0:W3:Y:S01]  /*0b00*/  @!P3 LDG.E.64.CONSTANT R32, desc[UR12][R20.64] ;  /* 0x0000000c1420b981 */ /* 0x0000e2000c1e9b00 */
[----:B------:R-:W-:Y:S01]  /*0b10*/  IMAD.MOV.U32 R31, RZ, RZ, 0x0 ;  /* 0x00000000ff1f7424 */ /* 0x000fe200078e00ff */
[----:B------:R-:W-:Y:S01]  /*0b20*/  ISETP.GE.OR P3, PT, R30, UR14, P1 ;  /* 0x0000000e1e007c0c */ /* 0x000fe20008f66670 */
[----:B------:R-:W-:Y:S01]  /*0b30*/  IMAD.MOV.U32 R30, RZ, RZ, -0x4afb0ccd ;  /* 0xb504f333ff1e7424 */ /* 0x000fe200078e00ff */
[----:B------:R-:W-:Y:S01]  /*0b40*/  ISETP.GE.OR P6, PT, R13, UR14, P1 ;  /* 0x0000000e0d007c0c */ /* 0x000fe20008fc6670 */
[----:B-1----:R-:W-:Y:S01]  /*0b50*/  @!P0 IMAD.WIDE R22, R73, 0x8, R22 ;  /* 0x0000000849168825 */ /* 0x002fe200078e0216 */
[----:B------:R-:W1:Y:S03]  /*0b60*/  @!P5 LDC.64 R38, c[0x0][0x388] ;  /* 0x0000e200ff26db82 */ /* 0x000e660000000a00 */
[----:B------:R-:W-:Y:S01]  /*0b70*/  VIADD R15, R15, UR4 ;  /* 0x000000040f0f7c36 */ /* 0x000fe20008000000 */
[----:B------:R0:W3:Y:S04]  /*0b80*/  @!P0 LDG.E.64.CONSTANT R30, desc[UR12][R22.64] ;  /* 0x0000000c161e8981 */ /* 0x0000e8000c1e9b00 */
[----:B0-----:R-:W0:Y:S01]  /*0b90*/  @!P4 LDC.64 R20, c[0x0][0x388] ;  /* 0x0000e200ff14cb82 */ /* 0x001e220000000a00 */
[----:B------:R-:W-:-:S04]  /*0ba0*/  @!P2 IMAD.IADD R73, R11, 0x1, R15 ;  /* 0x000000010b49a824 */ /* 0x000fc800078e020f */
[----:B------:R-:W-:-:S03]  /*0bb0*/  @!P2 IMAD.WIDE R18, R73, 0x8, R18 ;  /* 0x000000084912a825 */ /* 0x000fc600078e0212 */
[----:B------:R-:W1:Y:S01]  /*0bc0*/  @!P6 LDC.64 R70, c[0x0][0x388] ;  /* 0x0000e200ff46eb82 */ /* 0x000e620000000a00 */
[----:B------:R-:W-:Y:S02]  /*0bd0*/  VIADD R40, R13, 0x18 ;  /* 0x000000180d287836 */ /* 0x000fe40000000000 */
[--C-:B------:R-:W-:Y:S02]  /*0be0*/  @!P4 IMAD.IADD R73, R12, 0x1, R15.reuse ;  /* 0x000000010c49c824 */ /* 0x100fe400078e020f */
[----:B------:R-:W-:Y:S02]  /*0bf0*/  IMAD.MOV.U32 R22, RZ, RZ, -0x4afb0ccd ;  /* 0xb504f333ff167424 */ /* 0x000fe400078e00ff */
[----:B------:R-:W-:Y:S02]  /*0c00*/  IMAD.MOV.U32 R23, RZ, RZ, 0x0 ;  /* 0x00000000ff177424 */ /* 0x000fe400078e00ff */
[----:B------:R-:W-:Y:S02]  /*0c10*/  @!P6 IMAD.IADD R77, R2, 0x1, R15 ;  /* 0x00000001024de824 */ /* 0x000fe400078e020f */
[----:B0-----:R-:W-:-:S04]  /*0c20*/  @!P4 IMAD.WIDE R20, R73, 0x8, R20 ;  /* 0x000000084914c825 */ /* 0x001fc800078e0214 */
[----:B------:R-:W-:Y:S02]  /*0c30*/  IMAD.U32 R73, RZ, RZ, UR15 ;  /* 0x0000000fff497e24 */ /* 0x000fe4000f8e00ff */
[----:B-1----:R-:W-:Y:S01]  /*0c40*/  @!P6 IMAD.WIDE.U32 R70, R77, 0x8, R70 ;  /* 0x000000084d46e825 */ /* 0x002fe200078e0046 */
[----:B--2---:R0:W-:Y:S03]  /*0c50*/  STS.64 [R7+0x600], R28 ;  /* 0x0006001c07007388 */ /* 0x0041e60000000a00 */
[----:B0-----:R-:W-:-:S05]  /*0c60*/  VIADD R28, R13, 0x14 ;  /* 0x000000140d1c7836 */ /* 0x001fca0000000000 */
[----:B------:R-:W-:Y:S01]  /*0c70*/  ISETP.GE.OR P0, PT, R28, UR14, P1 ;  /* 0x0000000e1c007c0c */ /* 0x000fe20008f06670 */
[----:B-----5:R0:W-:Y:S02]  /*0c80*/  STS.64 [R7+0x400], R24 ;  /* 0x0004001807007388 */ /* 0x0201e40000000a00 */
[----:B0-----:R-:W-:Y:S02]  /*0c90*/  IMAD.MOV.U32 R24, RZ, RZ, -0x4afb0ccd ;  /* 0xb504f333ff187424 */ /* 0x001fe400078e00ff */
[----:B------:R-:W-:-:S06]  /*0ca0*/  IMAD.MOV.U32 R25, RZ, RZ, 0x0 ;  /* 0x00000000ff197424 */ /* 0x000fcc00078e00ff */
[----:B------:R0:W2:Y:S01]  /*0cb0*/  @!P2 LDG.E.64.CONSTANT R24, desc[UR12][R18.64] ;  /* 0x0000000c1218a981 */ /* 0x0000a2000c1e9b00 */
[----:B------:R-:W-:Y:S01]  /*0cc0*/  @!P5 IMAD.IADD R29, R8, 0x1, R15 ;  /* 0x00000001081dd824 */ /* 0x000fe200078e020f */
[----:B------:R-:W-:Y:S01]  /*0cd0*/  ISETP.GE.OR P2, PT, R40, UR14, P1 ;  /* 0x0000000e28007c0c */ /* 0x000fe20008f46670 */
[----:B------:R-:W-:Y:S01]  /*0ce0*/  VIADD R40, R13, 0x1c ;  /* 0x0000001c0d287836 */ /* 0x000fe20000000000 */
[----:B0-----:R-:W0:Y:S01]  /*0cf0*/  @!P0 LDC.64 R18, c[0x0][0x388] ;  /* 0x0000e200ff128b82 */ /* 0x001e220000000a00 */
[----:B------:R-:W-:Y:S01]  /*0d00*/  @!P5 IMAD.WIDE R38, R29, 0x8, R38 ;  /* 0x000000081d26d825 */ /* 0x000fe200078e0226 */
[----:B----4-:R1:W-:Y:S02]  /*0d10*/  STS.64 [R7], R36 ;  /* 0x0000002407007388 */ /* 0x0103e40000000a00 */
[----:B------:R-:W-:Y:S01]  /*0d20*/  ISETP.GE.OR P1, PT, R40, UR14, P1 ;  /* 0x0000000e28007c0c */ /* 0x000fe20008f26670 */
[----:B------:R-:W-:Y:S01]  /*0d30*/  IMAD.MOV.U32 R28, RZ, RZ, -0x4afb0ccd ;  /* 0xb504f333ff1c7424 */ /* 0x000fe200078e00ff */
[----:B------:R4:W5:Y:S01]  /*0d40*/  @!P5 LDG.E.64.CONSTANT R22, desc[UR12][R38.64] ;  /* 0x0000000c2616d981 */ /* 0x000962000c1e9b00 */
[----:B------:R-:W-:-:S04]  /*0d50*/  IMAD.MOV.U32 R29, RZ, RZ, 0x0 ;  /* 0x00000000ff1d7424 */ /* 0x000fc800078e00ff */
[----:B------:R-:W3:Y:S02]  /*0d60*/  @!P2 LDC.64 R76, c[0x0][0x388] ;  /* 0x0000e200ff4cab82 */ /* 0x000ee40000000a00 */
[----:B------:R4:W5:Y:S06]  /*0d70*/  @!P4 LDG.E.64.CONSTANT R28, desc[UR12][R20.64] ;  /* 0x0000000c141cc981 */ /* 0x00096c000c1e9b00 */
[----:B-1----:R-:W1:Y:S01]  /*0d80*/  @!P3 LDC.64 R36, c[0x0][0x388] ;  /* 0x0000e200ff24bb82 */ /* 0x002e620000000a00 */
[----:B----4-:R-:W-:Y:S01]  /*0d90*/  @!P0 IMAD R38, R73, 0x4, R6 ;  /* 0x0000000449268824 */ /* 0x010fe200078e0206 */
[----:B------:R4:W-:Y:S03]  /*0da0*/  STS.64 [R7+0x200], R26 ;  /* 0x0002001a07007388 */ /* 0x0009e60000000a00 */
[----:B------:R-:W-:-:S04]  /*0db0*/  @!P0 IMAD.IADD R21, R15, 0x1, R38 ;  /* 0x000000010f158824 */ /* 0x000fc800078e0226 */
[----:B0-----:R-:W-:Y:S02]  /*0dc0*/  @!P0 IMAD.WIDE R18, R21, 0x8, R18 ;  /* 0x0000000815128825 */ /* 0x001fe400078e0212 */
[----:B------:R-:W0:Y:S02]  /*0dd0*/  @!P1 LDC.64 R20, c[0x0][0x388] ;  /* 0x0000e200ff149b82 */ /* 0x000e240000000a00 */
[----:B----4-:R-:W-:Y:S02]  /*0de0*/  IMAD.MOV.U32 R26, RZ, RZ, -0x4afb0ccd ;  /* 0xb504f333ff1a7424 */ /* 0x010fe400078e00ff */
[----:B------:R-:W-:-:S06]  /*0df0*/  IMAD.MOV.U32 R27, RZ, RZ, 0x0 ;  /* 0x00000000ff1b7424 */ /* 0x000fcc00078e00ff */
[----:B------:R4:W5:Y:S02]  /*0e00*/  @!P6 LDG.E.64.CONSTANT R26, desc[UR12][R70.64] ;  /* 0x0000000c461ae981 */ /* 0x000964000c1e9b00 */
[----:B----4-:R-:W-:Y:S02]  /*0e10*/  @!P3 IMAD.IADD R71, R6, 0x1, R15 ;  /* 0x000000010647b824 */ /* 0x010fe400078e020f */
[----:B------:R-:W-:Y:S02]  /*0e20*/  IMAD.MOV.U32 R70, RZ, RZ, -0x4afb0ccd ;  /* 0xb504f333ff467424 */ /* 0x000fe400078e00ff */
[----:B-1----:R-:W-:-:S04]  /*0e30*/  @!P3 IMAD.WIDE R36, R71, 0x8, R36 ;  /* 0x000000084724b825 */ /* 0x002fc800078e0224 */
[----:B------:R-:W-:Y:S02]  /*0e40*/  IMAD.MOV.U32 R71, RZ, RZ, 0x0 ;  /* 0x00000000ff477424 */ /* 0x000fe400078e00ff */
[----:B------:R-:W-:Y:S02]  /*0e50*/  IMAD.MOV.U32 R38, RZ, RZ, -0x4afb0ccd ;  /* 0xb504f333ff267424 */ /* 0x000fe400078e00ff */
[----:B------:R-:W-:Y:S02]  /*0e60*/  IMAD.MOV.U32 R39, RZ, RZ, 0x0 ;  /* 0x00000000ff277424 */ /* 0x000fe400078e00ff */
[----:B------:R1:W4:Y:S04]  /*0e70*/  @!P3 LDG.E.64.CONSTANT R70, desc[UR12][R36.64] ;  /* 0x0000000c2446b981 */ /* 0x000328000c1e9b00 */
[----:B------:R0:W4:Y:S01]  /*0e80*/  @!P0 LDG.E.64.CONSTANT R38, desc[UR12][R18.64] ;  /* 0x0000000c12268981 */ /* 0x000122000c1e9b00 */
[----:B-1----:R-:W-:-:S02]  /*0e90*/  @!P2 IMAD.IADD R37, R9, 0x1, R15 ;  /* 0x000000010925a824 */ /* 0x002fc400078e020f */
[----:B------:R-:W-:Y:S02]  /*0ea0*/  @!P1 IMAD.IADD R15, R5, 0x1, R15 ;  /* 0x00000001050f9824 */ /* 0x000fe400078e020f */
[----:B---3--:R-:W-:-:S04]  /*0eb0*/  @!P2 IMAD.WIDE R76, R37, 0x8, R76 ;  /* 0x00000008254ca825 */ /* 0x008fc800078e024c */
[----:B------:R-:W-:Y:S02]  /*0ec0*/  IMAD.MOV.U32 R36, RZ, RZ, -0x4afb0ccd ;  /* 0xb504f333ff247424 */ /* 0x000fe400078e00ff */
[----:B------:R-:W-:Y:S02]  /*0ed0*/  IMAD.MOV.U32 R37, RZ, RZ, 0x0 ;  /* 0x00000000ff257424 */ /* 0x000fe400078e00ff */
[----:B0-----:R-:W-:Y:S02]  /*0ee0*/  IMAD.MOV.U32 R18, RZ, RZ, -0x4afb0ccd ;  /* 0xb504f333ff127424 */ /* 0x001fe400078e00ff */
[----:B------:R-:W-:Y:S02]  /*0ef0*/  IMAD.MOV.U32 R19, RZ, RZ, 0x0 ;  /* 0x00000000ff137424 */ /* 0x000fe400078e00ff */
[----:B------:R-:W-:Y:S01]  /*0f00*/  @!P1 IMAD.WIDE R20, R15, 0x8, R20 ;  /* 0x000000080f149825 */ /* 0x000fe200078e0214 */
[----:B------:R-:W3:Y:S04]  /*0f10*/  @!P2 LDG.E.64.CONSTANT R36, desc[UR12][R76.64] ;  /* 0x0000000c4c24a981 */ /* 0x000ee8000c1e9b00 */
[----:B------:R-:W3:Y:S01]  /*0f20*/  @!P1 LDG.E.64.CONSTANT R18, desc[UR12][R20.64] ;  /* 0x0000000c14129981 */ /* 0x000ee2000c1e9b00 */
[----:B------:R-:W0:Y:S03]  /*0f30*/  S2UR UR10, SR_CgaCtaId ;  /* 0x00000000000a79c3 */ /* 0x000e260000008800 */
[----:B------:R-:W-:Y:S04]  /*0f40*/  STS.64 [R7+0x800], R74 ;  /* 0x0008004a07007388 */ /* 0x000fe80000000a00 */
[----:B------:R-:W-:Y:S04]  /*0f50*/  STS.64 [R7+0xa00], R34 ;  /* 0x000a002207007388 */ /* 0x000fe80000000a00 */
[----:B------:R-:W-:Y:S04]  /*0f60*/  STS.64 [R7+0xc00], R32 ;  /* 0x000c002007007388 */ /* 0x000fe80000000a00 */
[----:B------:R-:W-:Y:S01]  /*0f70*/  STS.64 [R7+0xe00], R30 ;  /* 0x000e001e07007388 */ /* 0x000fe20000000a00 */
[----:B------:R-:W-:-:S02]  /*0f80*/  UMOV UR8, 0x400 ;  /* 0x0000040000087882 */ /* 0x000fc40000000000 */
[----:B------:R-:W-:-:S04]  /*0f90*/  UIADD3 UR11, UPT, UPT, UR8, 0x1000, URZ ;  /* 0x00001000080b7890 */ /* 0x000fc8000fffe0ff */
[----:B0-----:R-:W-:Y:S02]  /*0fa0*/  ULEA UR11, UR10, UR11, 0x18 ;  /* 0x0000000b0a0b7291 */ /* 0x001fe4000f8ec0ff */
[----:B------:R-:W-:-:S04]  /*0fb0*/  ULEA UR8, UR10, UR8, 0x18 ;  /* 0x000000080a087291 */ /* 0x000fc8000f8ec0ff */
[----:B------:R-:W-:Y:S02]  /*0fc0*/  LEA R40, R0, UR11, 0x9 ;  /* 0x0000000b00287c11 */ /* 0x000fe4000f8e48ff */
[----:B------:R-:W-:Y:S01]  /*0fd0*/  LEA R15, R3, UR8, 0x5 ;  /* 0x00000008030f7c11 */ /* 0x000fe2000f8e28ff */
[----:B--2---:R-:W-:Y:S04]  /*0fe0*/  STS.64 [R10+0x200], R24 ;  /* 0x000200180a007388 */ /* 0x004fe80000000a00 */
[----:B-----5:R-:W-:Y:S04]  /*0ff0*/  STS.64 [R10+0x400], R22 ;  /* 0x000400160a007388 */ /* 0x020fe80000000a00 */
[----:B------:R-:W-:Y:S04]  /*1000*/  STS.64 [R10+0x600], R28 ;  /* 0x0006001c0a007388 */ /* 0x000fe80000000a00 */
[----:B------:R-:W-:Y:S04]  /*1010*/  STS.64 [R10], R26 ;  /* 0x0000001a0a007388 */ /* 0x000fe80000000a00 */
[----:B----4-:R-:W-:Y:S04]  /*1020*/  STS.64 [R10+0x800], R70 ;  /* 0x000800460a007388 */ /* 0x010fe80000000a00 */
[----:B------:R-:W-:Y:S04]  /*1030*/  STS.64 [R10+0xa00], R38 ;  /* 0x000a00260a007388 */ /* 0x000fe80000000a00 */
[----:B---3--:R-:W-:Y:S04]  /*1040*/  STS.64 [R10+0xc00], R36 ;  /* 0x000c00240a007388 */ /* 0x008fe80000000a00 */
[----:B------:R-:W-:Y:S01]  /*1050*/  STS.64 [R10+0xe00], R18 ;  /* 0x000e00120a007388 */ /* 0x000fe20000000a00 */
[----:B------:R-:W-:Y:S06]  /*1060*/  BAR.SYNC.DEFER_BLOCKING 0x0 ;  /* 0x0000000000007b1d */ /* 0x000fec0000010000 */
[----:B------:R-:W0:Y:S04]  /*1070*/  LDS.128 R24, [R40] ;  /* 0x0000000028187984 */ /* 0x000e280000000c00 */
[----:B------:R-:W1:Y:S04]  /*1080*/  LDS.128 R32, [R15] ;  /* 0x000000000f207984 */ /* 0x000e680000000c00 */
[----:B------:R-:W2:Y:S04]  /*1090*/  LDS.128 R20, [R40+0x80] ;  /* 0x0000800028147984 */ /* 0x000ea80000000c00 */
[----:B------:R-:W3:Y:S01]  /*10a0*/  LDS.128 R28, [R40+0x100] ;  /* 0x00010000281c7984 */ /* 0x000ee20000000c00 */
[----:B0-----:R-:W-:-:S02]  /*10b0*/  ISETP.NE.U32.AND P0, PT, R24, -0x4afb0ccd, PT ;  /* 0xb504f3331800780c */ /* 0x001fc40003f05070 */
[C---:B-1----:R-:W-:Y:S02]  /*10c0*/  IADD3 R71, P1, PT, R32.reuse, R24, RZ ;  /* 0x0000001820477210 */ /* 0x042fe40007f3e0ff */
[C---:B------:R-:W-:Y:S02]  /*10d0*/  ISETP.NE.U32.AND P5, PT, R32.reuse, -0x4afb0ccd, PT ;  /* 0xb504f3332000780c */ /* 0x040fe40003fa5070 */
[----:B------:R-:W-:Y:S01]  /*10e0*/  ISETP.NE.AND.EX P0, PT, R25, RZ, PT, P0 ;  /* 0x000000ff1900720c */ /* 0x000fe20003f05300 */
[C---:B------:R-:W-:Y:S01]  /*10f0*/  IMAD.X R70, R33.reuse, 0x1, R25, P1 ;  /* 0x0000000121467824 */ /* 0x040fe200008e0619 */
[----:B------:R-:W-:Y:S02]  /*1100*/  ISETP.NE.AND.EX P5, PT, R33, RZ, PT, P5 ;  /* 0x000000ff2100720c */ /* 0x000fe40003fa5350 */
[----:B------:R-:W-:Y:S02]  /*1110*/  SEL R71, R71, 0xb504f333, P0 ;  /* 0xb504f33347477807 */ /* 0x000fe40000000000 */
[----:B--2---:R-:W-:-:S02]  /*1120*/  IADD3 R37, P1, PT, R32, R20, RZ ;  /* 0x0000001420257210 */ /* 0x004fc40007f3e0ff */
[----:B------:R-:W-:Y:S02]  /*1130*/  SEL R70, R70, RZ, P0 ;  /* 0x000000ff46467207 */ /* 0x000fe40000000000 */
[----:B------:R-:W-:Y:S01]  /*1140*/  SEL R71, R71, 0xb504f333, P5 ;  /* 0xb504f33347477807 */ /* 0x000fe20002800000 */
[----:B------:R-:W-:Y:S01]  /*1150*/  IMAD.X R36, R33, 0x1, R21, P1 ;  /* 0x0000000121247824 */ /* 0x000fe200008e0615 */
[----:B------:R-:W-:Y:S02]  /*1160*/  ISETP.NE.U32.AND P4, PT, R20, -0x4afb0ccd, PT ;  /* 0xb504f3331400780c */ /* 0x000fe40003f85070 */
[----:B------:R-:W-:Y:S02]  /*1170*/  SEL R70, R70, RZ, P5 ;  /* 0x000000ff46467207 */ /* 0x000fe40002800000 */
[----:B------:R-:W-:Y:S02]  /*1180*/  ISETP.LT.U32.AND P1, PT, R16, R71, PT ;  /* 0x000000471000720c */ /* 0x000fe40003f21070 */
[----:B------:R-:W-:-:S02]  /*1190*/  ISETP.NE.AND.EX P4, PT, R21, RZ, PT, P4 ;  /* 0x000000ff1500720c */ /* 0x000fc40003f85340 */
[-C--:B------:R-:W-:Y:S02]  /*11a0*/  ISETP.LT.AND.EX P1, PT, R17, R70.reuse, PT, P1 ;  /* 0x000000461100720c */ /* 0x080fe40003f21310 */
[----:B------:R-:W-:Y:S02]  /*11b0*/  SEL R37, R37, 0xb504f333, P4 ;  /* 0xb504f33325257807 */ /* 0x000fe40002000000 */
[----:B------:R-:W-:Y:S02]  /*11c0*/  SEL R71, R16, R71, P1 ;  /* 0x0000004710477207 */ /* 0x000fe40000800000 */
[----:B------:R-:W-:Y:S02]  /*11d0*/  SEL R70, R17, R70, P1 ;  /* 0x0000004611467207 */ /* 0x000fe40000800000 */
[----:B------:R-:W0:Y:S01]  /*11e0*/  LDS.128 R16, [R40+0x180] ;  /* 0x0001800028107984 */ /* 0x000e220000000c00 */
[----:B------:R-:W-:Y:S02]  /*11f0*/  SEL R36, R36, RZ, P4 ;  /* 0x000000ff24247207 */ /* 0x000fe40002000000 */
[----:B------:R-:W-:-:S02]  /*1200*/  SEL R37, R37, 0xb504f333, P5 ;  /* 0xb504f33325257807 */ /* 0x000fc40002800000 */
[----:B------:R-:W-:Y:S02]  /*1210*/  SEL R36, R36, RZ, P5 ;  /* 0x000000ff24247207 */ /* 0x000fe40002800000 */
[----:B------:R-:W-:-:S04]  /*1220*/  ISETP.LT.U32.AND P2, PT, R48, R37, PT ;  /* 0x000000253000720c */ /* 0x000fc80003f41070 */
[----:B------:R-:W-:-:S04]  /*1230*/  ISETP.LT.AND.EX P1, PT, R49, R36, PT, P2 ;  /* 0x000000243100720c */ /* 0x000fc80003f21320 */
[----:B------:R-:W-:Y:S02]  /*1240*/  SEL R48, R48, R37, P1 ;  /* 0x0000002530307207 */ /* 0x000fe40000800000 */
[----:B------:R-:W-:Y:S02]  /*1250*/  IADD3 R37, P2, PT, R24, R34, RZ ;  /* 0x0000002218257210 */ /* 0x000fe40007f5e0ff */
[----:B------:R-:W-:Y:S02]  /*1260*/  SEL R49, R49, R36, P1 ;  /* 0x0000002431317207 */ /* 0x000fe40000800000 */
[----:B------:R-:W-:Y:S01]  /*1270*/  ISETP.NE.U32.AND P3, PT, R34, -0x4afb0ccd, PT ;  /* 0xb504f3332200780c */ /* 0x000fe20003f65070 */
[----:B------:R-:W-:Y:S01]  /*1280*/  IMAD.X R36, R25, 0x1, R35, P2 ;  /* 0x0000000119247824 */ /* 0x000fe200010e0623 */
[----:B---3--:R-:W-:Y:S02]  /*1290*/  ISETP.NE.U32.AND P1, PT, R28, -0x4afb0ccd, PT ;  /* 0xb504f3331c00780c */ /* 0x008fe40003f25070 */
[----:B------:R-:W-:-:S02]  /*12a0*/  IADD3 R39, P2, PT, R32, R28, RZ ;  /* 0x0000001c20277210 */ /* 0x000fc40007f5e0ff */
[----:B------:R-:W-:Y:S02]  /*12b0*/  ISETP.NE.AND.EX P3, PT, R35, RZ, PT, P3 ;  /* 0x000000ff2300720c */ /* 0x000fe40003f65330 */
[----:B------:R-:W-:Y:S02]  /*12c0*/  ISETP.NE.AND.EX P1, PT, R29, RZ, PT, P1 ;  /* 0x000000ff1d00720c */ /* 0x000fe40003f25310 */
[----:B------:R-:W-:Y:S01]  /*12d0*/  SEL R37, R37, 0xb504f333, P0 ;  /* 0xb504f33325257807 */ /* 0x000fe20000000000 */
[----:B------:R-:W-:Y:S01]  /*12e0*/  IMAD.X R38, R33, 0x1, R29, P2 ;  /* 0x0000000121267824 */ /* 0x000fe200010e061d */
[----:B------:R-:W-:Y:S02]  /*12f0*/  SEL R36, R36, RZ, P0 ;  /* 0x000000ff24247207 */ /* 0x000fe40000000000 */
[----:B------:R-:W-:Y:S02]  /*1300*/  SEL R37, R37, 0xb504f333, P3 ;  /* 0xb504f33325257807 */ /* 0x000fe40001800000 */
[----:B------:R-:W-:-:S02]  /*1310*/  SEL R39, R39, 0xb504f333, P1 ;  /* 0xb504f33327277807 */ /* 0x000fc40000800000 */
[----:B------:R-:W-:Y:S02]  /*1320*/  SEL R38, R38, RZ, P1 ;  /* 0x000000ff26267207 */ /* 0x000fe40000800000 */
[----:B------:R-:W-:Y:S02]  /*1330*/  SEL R36, R36, RZ, P3 ;  /* 0x000000ff24247207 */ /* 0x000fe40001800000 */
[----:B------:R-:W-:Y:S02]  /*1340*/  ISETP.LT.U32.AND P2, PT, R56, R37, PT ;  /* 0x000000253800720c */ /* 0x000fe40003f41070 */
[----:B------:R-:W-:Y:S02]  /*1350*/  SEL R39, R39, 0xb504f333, P5 ;  /* 0xb504f33327277807 */ /* 0x000fe40002800000 */
[----:B------:R-:W-:Y:S02]  /*1360*/  SEL R38, R38, RZ, P5 ;  /* 0x000000ff26267207 */ /* 0x000fe40002800000 */
[----:B------:R-:W-:-:S02]  /*1370*/  ISETP.LT.AND.EX P2, PT, R53, R36, PT, P2 ;  /* 0x000000243500720c */ /* 0x000fc40003f41320 */
[----:B------:R-:W-:Y:S02]  /*1380*/  ISETP.LT.U32.AND P6, PT, R52, R39, PT ;  /* 0x000000273400720c */ /* 0x000fe40003fc1070 */
[----:B------:R-:W-:Y:S02]  /*1390*/  SEL R56, R56, R37, P2 ;  /* 0x0000002538387207 */ /* 0x000fe40001000000 */
[----:B------:R-:W-:Y:S02]  /*13a0*/  ISETP.LT.AND.EX P6, PT, R51, R38, PT, P6 ;  /* 0x000000263300720c */ /* 0x000fe40003fc1360 */
[----:B------:R-:W-:Y:S02]  /*13b0*/  SEL R53, R53, R36, P2 ;  /* 0x0000002435357207 */ /* 0x000fe40001000000 */
[----:B0-----:R-:W-:Y:S02]  /*13c0*/  IADD3 R32, P2, PT, R32, R16, RZ ;  /* 0x0000001020207210 */ /* 0x001fe40007f5e0ff */
[----:B------:R-:W-:-:S02]  /*13d0*/  SEL R52, R52, R39, P6 ;  /* 0x0000002734347207 */ /* 0x000fc40003000000 */
[----:B------:R-:W-:Y:S01]  /*13e0*/  SEL R51, R51, R38, P6 ;  /* 0x0000002633337207 */ /* 0x000fe20003000000 */
[----:B------:R-:W-:Y:S01]  /*13f0*/  IMAD.X R37, R33, 0x1, R17, P2 ;  /* 0x0000000121257824 */ /* 0x000fe200010e0611 */
[----:B------:R-:W-:Y:S02]  /*1400*/  IADD3 R39, P6, PT, R20, R34, RZ ;  /* 0x0000002214277210 */ /* 0x000fe40007fde0ff */
[----:B------:R-:W-:-:S03]  /*1410*/  ISETP.NE.U32.AND P2, PT, R16, -0x4afb0ccd, PT ;  /* 0xb504f3331000780c */ /* 0x000fc60003f45070 */
[--C-:B------:R-:W-:Y:S01]  /*1420*/  IMAD.X R38, R21, 0x1, R35.reuse, P6 ;  /* 0x0000000115267824 */ /* 0x100fe200030e0623 */
[----:B------:R-:W-:Y:S02]  /*1430*/  IADD3 R36, P6, PT, R28, R34, RZ ;  /* 0x000000221c247210 */ /* 0x000fe40007fde0ff */
[----:B------:R-:W-:Y:S02]  /*1440*/  ISETP.NE.AND.EX P2, PT, R17, RZ, PT, P2 ;  /* 0x000000ff1100720c */ /* 0x000fe40003f45320 */
[----:B------:R-:W-:Y:S01]  /*1450*/  SEL R39, R39, 0xb504f333, P4 ;  /* 0xb504f33327277807 */ /* 0x000fe20002000000 */
[----:B------:R-:W-:Y:S01]  /*1460*/  IMAD.X R74, R29, 0x1, R35, P6 ;  /* 0x000000011d4a7824 */ /* 0x000fe200030e0623 */
[----:B------:R-:W-:Y:S02]  /*1470*/  SEL R32, R32, 0xb504f333, P2 ;  /* 0xb504f33320207807 */ /* 0x000fe40001000000 */
[----:B------:R-:W-:Y:S02]  /*1480*/  SEL R37, R37, RZ, P2 ;  /* 0x000000ff25257207 */ /* 0x000fe40001000000 */
[----:B------:R-:W-:-:S02]  /*1490*/  SEL R36, R36, 0xb504f333, P1 ;  /* 0xb504f33324247807 */ /* 0x000fc40000800000 */
[----:B------:R-:W-:Y:S02]  /*14a0*/  SEL R33, R32, 0xb504f333, P5 ;  /* 0xb504f33320217807 */ /* 0x000fe40002800000 */
[----:B------:R-:W-:Y:S02]  /*14b0*/  SEL R32, R37, RZ, P5 ;  /* 0x000000ff25207207 */ /* 0x000fe40002800000 */
[----:B------:R-:W-:Y:S02]  /*14c0*/  SEL R38, R38, RZ, P4 ;  /* 0x000000ff26267207 */ /* 0x000fe40002000000 */
[----:B------:R-:W-:Y:S02]  /*14d0*/  SEL R74, R74, RZ, P1 ;  /* 0x000000ff4a4a7207 */ /* 0x000fe40000800000 */
[----:B------:R-:W-:Y:S02]  /*14e0*/  SEL R39, R39, 0xb504f333, P3 ;  /* 0xb504f33327277807 */ /* 0x000fe40001800000 */
[----:B------:R-:W-:-:S02]  /*14f0*/  SEL R37, R36, 0xb504f333, P3 ;  /* 0xb504f33324257807 */ /* 0x000fc40001800000 */
[----:B------:R-:W-:Y:S02]  /*1500*/  SEL R38, R38, RZ, P3 ;  /* 0x000000ff26267207 */ /* 0x000fe40001800000 */
[----:B------:R-:W-:Y:S02]  /*1510*/  ISETP.LT.U32.AND P6, PT, R54, R39, PT ;  /* 0x000000273600720c */ /* 0x000fe40003fc1070 */
[----:B------:R-:W-:Y:S02]  /*1520*/  SEL R74, R74, RZ, P3 ;  /* 0x000000ff4a4a7207 */ /* 0x000fe40001800000 */
[----:B------:R-:W-:Y:S02]  /*1530*/  ISETP.LT.U32.AND P5, PT, R50, R37, PT ;  /* 0x000000253200720c */ /* 0x000fe40003fa1070 */
[----:B------:R-:W-:Y:S02]  /*1540*/  ISETP.LT.AND.EX P6, PT, R55, R38, PT, P6 ;  /* 0x000000263700720c */ /* 0x000fe40003fc1360 */
[----:B------:R-:W-:-:S02]  /*1550*/  ISETP.LT.AND.EX P5, PT, R41, R74, PT, P5 ;  /* 0x0000004a2900720c */ /* 0x000fc40003fa1350 */
[----:B------:R-:W-:Y:S02]  /*1560*/  SEL R54, R54, R39, P6 ;  /* 0x0000002736367207 */ /* 0x000fe40003000000 */
[----:B------:R-:W-:Y:S02]  /*1570*/  SEL R55, R55, R38, P6 ;  /* 0x0000002637377207 */ /* 0x000fe40003000000 */
[----:B------:R-:W-:Y:S02]  /*1580*/  SEL R50, R50, R37, P5 ;  /* 0x0000002532327207 */ /* 0x000fe40002800000 */
[----:B------:R-:W0:Y:S01]  /*1590*/  LDS.128 R36, [R15+0x10] ;  /* 0x000010000f247984 */ /* 0x000e220000000c00 */
[----:B------:R-:W-:-:S04]  /*15a0*/  ISETP.LT.U32.AND P6, PT, R42, R33, PT ;  /* 0x000000212a00720c */ /* 0x000fc80003fc1070 */
[----:B------:R-:W-:-:S04]  /*15b0*/  ISETP.LT.AND.EX P6, PT, R43, R32, PT, P6 ;  /* 0x000000202b00720c */ /* 0x000fc80003fc1360 */
[----:B------:R-:W-:Y:S02]  /*15c0*/  SEL R42, R42, R33, P6 ;  /* 0x000000212a2a7207 */ /* 0x000fe40003000000 */
[----:B------:R-:W-:Y:S02]  /*15d0*/  SEL R43, R43, R32, P6 ;  /* 0x000000202b2b7207 */ /* 0x000fe40003000000 */
[----:B------:R-:W-:Y:S02]  /*15e0*/  IADD3 R32, P6, PT, R16, R34, RZ ;  /* 0x0000002210207210 */ /* 0x000fe40007fde0ff */
[----:B------:R-:W-:-:S03]  /*15f0*/  SEL R41, R41, R74, P5 ;  /* 0x0000004a29297207 */ /* 0x000fc60002800000 */
[----:B------:R-:W-:Y:S01]  /*1600*/  IMAD.X R34, R17, 0x1, R35, P6 ;  /* 0x0000000111227824 */ /* 0x000fe200030e0623 */
[----:B------:R-:W-:-:S04]  /*1610*/  SEL R35, R32, 0xb504f333, P2 ;  /* 0xb504f33320237807 */ /* 0x000fc80001000000 */
[----:B------:R-:W-:Y:S02]  /*1620*/  SEL R34, R34, RZ, P2 ;  /* 0x000000ff22227207 */ /* 0x000fe40001000000 */
[----:B------:R-:W-:Y:S02]  /*1630*/  SEL R35, R35, 0xb504f333, P3 ;  /* 0xb504f33323237807 */ /* 0x000fe40001800000 */
[----:B------:R-:W-:Y:S02]  /*1640*/  SEL R34, R34, RZ, P3 ;  /* 0x000000ff22227207 */ /* 0x000fe40001800000 */
[C---:B0-----:R-:W-:Y:S02]  /*1650*/  IADD3 R33, P6, PT, R36.reuse, R24, RZ ;  /* 0x0000001824217210 */ /* 0x041fe40007fde0ff */
[----:B------:R-:W-:Y:S02]  /*1660*/  ISETP.NE.U32.AND P5, PT, R36, -0x4afb0ccd, PT ;  /* 0xb504f3332400780c */ /* 0x000fe40003fa5070 */
[----:B------:R-:W-:Y:S01]  /*1670*/  SEL R33, R33, 0xb504f333, P0 ;  /* 0xb504f33321217807 */ /* 0x000fe20000000000 */
[C---:B------:R-:W-:Y:S01]  /*1680*/  IMAD.X R32, R37.reuse, 0x1, R25, P6 ;  /* 0x0000000125207824 */ /* 0x040fe200030e0619 */
[----:B------:R-:W-:-:S04]  /*1690*/  ISETP.NE.AND.EX P5, PT, R37, RZ, PT, P5 ;  /* 0x000000ff2500720c */ /* 0x000fc80003fa5350 */
[----:B------:R-:W-:Y:S02]  /*16a0*/  SEL R32, R32, RZ, P0 ;  /* 0x000000ff20207207 */ /* 0x000fe40000000000 */
[----:B------:R-:W-:Y:S02]  /*16b0*/  SEL R33, R33, 0xb504f333, P5 ;  /* 0xb504f33321217807 */ /* 0x000fe40002800000 */
[----:B------:R-:W-:Y:S02]  /*16c0*/  ISETP.LT.U32.AND P3, PT, R46, R35, PT ;  /* 0x000000232e00720c */ /* 0x000fe40003f61070 */
[----:B------:R-:W-:Y:S02]  /*16d0*/  SEL R32, R32, RZ, P5 ;  /* 0x000000ff20207207 */ /* 0x000fe40002800000 */
[----:B------:R-:W-:Y:S02]  /*16e0*/  ISETP.LT.U32.AND P6, PT, R44, R33, PT ;  /* 0x000000212c00720c */ /* 0x000fe40003fc1070 */
[----:B------:R-:W-:-:S02]  /*16f0*/  ISETP.LT.AND.EX P3, PT, R47, R34, PT, P3 ;  /* 0x000000222f00720c */ /* 0x000fc40003f61330 */
[----:B------:R-:W-:Y:S02]  /*1700*/  ISETP.LT.AND.EX P6, PT, R45, R32, PT, P6 ;  /* 0x000000202d00720c */ /* 0x000fe40003fc1360 */
[----:B------:R-:W-:Y:S02]  /*1710*/  SEL R46, R46, R35, P3 ;  /* 0x000000232e2e7207 */ /* 0x000fe40001800000 */
[----:B------:R-:W-:Y:S02]  /*1720*/  SEL R47, R47, R34, P3 ;  /* 0x000000222f2f7207 */ /* 0x000fe40001800000 */
[----:B------:R-:W-:Y:S02]  /*1730*/  SEL R44, R44, R33, P6 ;  /* 0x000000212c2c7207 */ /* 0x000fe40003000000 */
[----:B------:R-:W-:Y:S02]  /*1740*/  IADD3 R33, P3, PT, R36, R28, RZ ;  /* 0x0000001c24217210 */ /* 0x000fe40007f7e0ff */
[----:B------:R-:W-:-:S02]  /*1750*/  SEL R45, R45, R32, P6 ;  /* 0x000000202d2d7207 */ /* 0x000fc40003000000 */
[----:B------:R-:W-:Y:S01]  /*1760*/  IADD3 R73, P6, PT, R36, R20, RZ ;  /* 0x0000001424497210 */ /* 0x000fe20007fde0ff */
[----:B------:R-:W-:Y:S01]  /*1770*/  IMAD.X R32, R37, 0x1, R29, P3 ;  /* 0x0000000125207824 */ /* 0x000fe200018e061d */
[----:B------:R-:W-:-:S03]  /*1780*/  IADD3 R24, P3, PT, R24, R38, RZ ;  /* 0x0000002618187210 */ /* 0x000fc60007f7e0ff */
[----:B------:R-:W-:Y:S01]  /*1790*/  IMAD.X R35, R37, 0x1, R21, P6 ;  /* 0x0000000125237824 */ /* 0x000fe200030e0615 */
[----:B------:R-:W-:Y:S01]  /*17a0*/  IADD3 R34, P6, PT, R36, R16, RZ ;  /* 0x0000001024227210 */ /* 0x000fe20007fde0ff */
[----:B------:R-:W-:Y:S01]  /*17b0*/  IMAD.X R25, R25, 0x1, R39, P3 ;  /* 0x0000000119197824 */ /* 0x000fe200018e0627 */
[----:B------:R-:W-:-:S05]  /*17c0*/  IADD3 R36, P3, PT, R20, R38, RZ ;  /* 0x0000002614247210 */ /* 0x000fca0007f7e0ff */
[----:B------:R-:W-:Y:S01]  /*17d0*/  IMAD.X R21, R21, 0x1, R39, P3 ;  /* 0x0000000115157824 */ /* 0x000fe200018e0627 */
[-C--:B------:R-:W-:Y:S01]  /*17e0*/  IADD3 R20, P3, PT, R28, R38.reuse, RZ ;  /* 0x000000261c147210 */ /* 0x080fe20007f7e0ff */
[----:B------:R-:W-:Y:S01]  /*17f0*/  IMAD.X R37, R37, 0x1, R17, P6 ;  /* 0x0000000125257824 */ /* 0x000fe200030e0611 */
[----:B------:R-:W-:-:S03]  /*1800*/  IADD3 R16, P6, PT, R16, R38, RZ ;  /* 0x0000002610107210 */ /* 0x000fc60007fde0ff */
[--C-:B------:R-:W-:Y:S01]  /*1810*/  IMAD.X R28, R29, 0x1, R39.reuse, P3 ;  /* 0x000000011d1c7824 */ /* 0x100fe200018e0627 */
[----:B------:R-:W-:Y:S02]  /*1820*/  SEL R29, R73, 0xb504f333, P4 ;  /* 0xb504f333491d7807 */ /* 0x000fe40002000000 */
[----:B------:R-:W-:Y:S02]  /*1830*/  SEL R35, R35, RZ, P4 ;  /* 0x000000ff23237207 */ /* 0x000fe40002000000 */
[----:B------:R-:W-:Y:S01]  /*1840*/  SEL R29, R29, 0xb504f333, P5 ;  /* 0xb504f3331d1d7807 */ /* 0x000fe20002800000 */
[----:B------:R-:W-:Y:S01]  /*1850*/  IMAD.X R17, R17, 0x1, R39, P6 ;  /* 0x0000000111117824 */ /* 0x000fe200030e0627 */
[----:B------:R-:W-:Y:S02]  /*1860*/  ISETP.NE.U32.AND P3, PT, R38, -0x4afb0ccd, PT ;  /* 0xb504f3332600780c */ /* 0x000fe40003f65070 */
[----:B------:R-:W-:Y:S02]  /*1870*/  SEL R38, R35, RZ, P5 ;  /* 0x000000ff23267207 */ /* 0x000fe40002800000 */
[----:B------:R-:W-:-:S02]  /*1880*/  ISETP.LT.U32.AND P6, PT, R60, R29, PT ;  /* 0x0000001d3c00720c */ /* 0x000fc40003fc1070 */
[----:B------:R-:W-:Y:S02]  /*1890*/  SEL R33, R33, 0xb504f333, P1 ;  /* 0xb504f33321217807 */ /* 0x000fe40000800000 */
[----:B------:R-:W-:Y:S02]  /*18a0*/  ISETP.LT.AND.EX P6, PT, R59, R38, PT, P6 ;  /* 0x000000263b00720c */ /* 0x000fe40003fc1360 */
[----:B------:R-:W-:Y:S02]  /*18b0*/  SEL R32, R32, RZ, P1 ;  /* 0x000000ff20207207 */ /* 0x000fe40000800000 */
[----:B------:R-:W-:Y:S02]  /*18c0*/  ISETP.NE.AND.EX P3, PT, R39, RZ, PT, P3 ;  /* 0x000000ff2700720c */ /* 0x000fe40003f65330 */
[----:B------:R-:W-:Y:S02]  /*18d0*/  SEL R60, R60, R29, P6 ;  /* 0x0000001d3c3c7207 */ /* 0x000fe40003000000 */
[----:B------:R-:W-:-:S02]  /*18e0*/  SEL R29, R34, 0xb504f333, P2 ;  /* 0xb504f333221d7807 */ /* 0x000fc40001000000 */
[----:B------:R-:W-:Y:S02]  /*18f0*/  SEL R39, R33, 0xb504f333, P5 ;  /* 0xb504f33321277807 */ /* 0x000fe40002800000 */
[----:B------:R-:W-:Y:S02]  /*1900*/  SEL R74, R32, RZ, P5 ;  /* 0x000000ff204a7207 */ /* 0x000fe40002800000 */
[----:B------:R-:W0:Y:S01]  /*1910*/  LDS.128 R32, [R15+0x100] ;  /* 0x000100000f207984 */ /* 0x000e220000000c00 */
[----:B------:R-:W-:Y:S02]  /*1920*/  SEL R37, R37, RZ, P2 ;  /* 0x000000ff25257207 */ /* 0x000fe40001000000 */
[----:B------:R-:W-:Y:S02]  /*1930*/  SEL R29, R29, 0xb504f333, P5 ;  /* 0xb504f3331d1d7807 */ /* 0x000fe40002800000 */
[----:B------:R-:W-:Y:S02]  /*1940*/  SEL R59, R59, R38, P6 ;  /* 0x000000263b3b7207 */ /* 0x000fe40003000000 */
[----:B------:R-:W-:-:S02]  /*1950*/  SEL R38, R37, RZ, P5 ;  /* 0x000000ff25267207 */ /* 0x000fc40002800000 */
[-C--:B------:R-:W-:Y:S02]  /*1960*/  ISETP.LT.U32.AND P6, PT, R64, R29.reuse, PT ;  /* 0x0000001d4000720c */ /* 0x080fe40003fc1070 */
[----:B------:R-:W-:Y:S02]  /*1970*/  SEL R24, R24, 0xb504f333, P0 ;  /* 0xb504f33318187807 */ /* 0x000fe40000000000 */
[----:B------:R-:W-:Y:S02]  /*1980*/  ISETP.LT.AND.EX P6, PT, R69, R38, PT, P6 ;  /* 0x000000264500720c */ /* 0x000fe40003fc1360 */
[----:B------:R-:W-:Y:S02]  /*1990*/  SEL R36, R36, 0xb504f333, P4 ;  /* 0xb504f33324247807 */ /* 0x000fe40002000000 */
[----:B------:R-:W-:Y:S02]  /*19a0*/  SEL R64, R64, R29, P6 ;  /* 0x0000001d40407207 */ /* 0x000fe40003000000 */
[----:B------:R-:W-:-:S02]  /*19b0*/  SEL R29, R25, RZ, P0 ;  /* 0x000000ff191d7207 */ /* 0x000fc40000000000 */
[----:B------:R-:W-:Y:S02]  /*19c0*/  SEL R25, R24, 0xb504f333, P3 ;  /* 0xb504f33318197807 */ /* 0x000fe40001800000 */
[----:B------:R-:W-:Y:S02]  /*19d0*/  SEL R24, R21, RZ, P4 ;  /* 0x000000ff15187207 */ /* 0x000fe40002000000 */
[----:B------:R-:W-:Y:S02]  /*19e0*/  SEL R21, R36, 0xb504f333, P3 ;  /* 0xb504f33324157807 */ /* 0x000fe40001800000 */
[----:B------:R-:W-:Y:S02]  /*19f0*/  SEL R36, R29, RZ, P3 ;  /* 0x000000ff1d247207 */ /* 0x000fe40001800000 */
[----:B------:R-:W-:Y:S02]  /*1a00*/  ISETP.LT.U32.AND P0, PT, R66, R25, PT ;  /* 0x000000194200720c */ /* 0x000fe40003f01070 */
[----:B------:R-:W-:-:S02]  /*1a10*/  ISETP.LT.U32.AND P5, PT, R58, R39, PT ;  /* 0x000000273a00720c */ /* 0x000fc40003fa1070 */
[----:B------:R-:W-:Y:S02]  /*1a20*/  SEL R24, R24, RZ, P3 ;  /* 0x000000ff18187207 */ /* 0x000fe40001800000 */
[----:B------:R-:W-:Y:S02]  /*1a30*/  ISETP.LT.U32.AND P4, PT, R62, R21, PT ;  /* 0x000000153e00720c */ /* 0x000fe40003f81070 */
[----:B------:R-:W-:Y:S02]  /*1a40*/  ISETP.LT.AND.EX P0, PT, R61, R36, PT, P0 ;  /* 0x000000243d00720c */ /* 0x000fe40003f01300 */
[----:B------:R-:W-:Y:S02]  /*1a50*/  ISETP.LT.AND.EX P5, PT, R57, R74, PT, P5 ;  /* 0x0000004a3900720c */ /* 0x000fe40003fa1350 */
[----:B------:R-:W-:Y:S02]  /*1a60*/  ISETP.LT.AND.EX P4, PT, R63, R24, PT, P4 ;  /* 0x000000183f00720c */ /* 0x000fe40003f81340 */
[----:B------:R-:W-:-:S02]  /*1a70*/  SEL R66, R66, R25, P0 ;  /* 0x0000001942427207 */ /* 0x000fc40000000000 */
[----:B------:R-:W-:Y:S02]  /*1a80*/  SEL R61, R61, R36, P0 ;  /* 0x000000243d3d7207 */ /* 0x000fe40000000000 */
[----:B------:R-:W-:Y:S02]  /*1a90*/  ISETP.NE.U32.AND P0, PT, R26, -0x4afb0ccd, PT ;  /* 0xb504f3331a00780c */ /* 0x000fe40003f05070 */
[----:B------:R-:W-:Y:S02]  /*1aa0*/  SEL R58, R58, R39, P5 ;  /* 0x000000273a3a7207 */ /* 0x000fe40002800000 */
[----:B------:R-:W-:Y:S02]  /*1ab0*/  SEL R57, R57, R74, P5 ;  /* 0x0000004a39397207 */ /* 0x000fe40002800000 */
[----:B------:R-:W-:Y:S02]  /*1ac0*/  SEL R62, R62, R21, P4 ;  /* 0x000000153e3e7207 */ /* 0x000fe40002000000 */
[----:B0-----:R-:W-:-:S02]  /*1ad0*/  IADD3 R21, P5, PT, R32, R26, RZ ;  /* 0x0000001a20157210 */ /* 0x001fc40007fbe0ff */
[----:B------:R-:W-:Y:S02]  /*1ae0*/  SEL R63, R63, R24, P4 ;  /* 0x000000183f3f7207 */ /* 0x000fe40002000000 */
[----:B------:R-:W-:Y:S02]  /*1af0*/  SEL R29, R20, 0xb504f333, P1 ;  /* 0xb504f333141d7807 */ /* 0x000fe40000800000 */
[----:B------:R-:W-:Y:S02]  /*1b00*/  ISETP.NE.U32.AND P4, PT, R32, -0x4afb0ccd, PT ;  /* 0xb504f3332000780c */ /* 0x000fe40003f85070 */
[----:B------:R-:W-:Y:S01]  /*1b10*/  ISETP.NE.AND.EX P0, PT, R27, RZ, PT, P0 ;  /* 0x000000ff1b00720c */ /* 0x000fe20003f05300 */
[----:B------:R-:W-:Y:S01]  /*1b20*/  IMAD.X R20, R33, 0x1, R27, P5 ;  /* 0x0000000121147824 */ /* 0x000fe200028e061b */
[----:B------:R-:W-:Y:S02]  /*1b30*/  SEL R28, R28, RZ, P1 ;  /* 0x000000ff1c1c7207 */ /* 0x000fe40000800000 */
[----:B------:R-:W-:-:S02]  /*1b40*/  SEL R29, R29, 0xb504f333, P3 ;  /* 0xb504f3331d1d7807 */ /* 0x000fc40001800000 */
[----:B------:R-:W-:Y:S02]  /*1b50*/  SEL R24, R16, 0xb504f333, P2 ;  /* 0xb504f33310187807 */ /* 0x000fe40001000000 */
[----:B------:R-:W-:Y:S02]  /*1b60*/  ISETP.NE.AND.EX P4, PT, R33, RZ, PT, P4 ;  /* 0x000000ff2100720c */ /* 0x000fe40003f85340 */
[----:B------:R-:W-:Y:S02]  /*1b70*/  SEL R16, R21, 0xb504f333, P0 ;  /* 0xb504f33315107807 */ /* 0x000fe40000000000 */
[----:B------:R-:W-:Y:S02]  /*1b80*/  SEL R25, R17, RZ, P2 ;  /* 0x000000ff11197207 */ /* 0x000fe40001000000 */
[----:B------:R-:W-:Y:S02]  /*1b90*/  SEL R28, R28, RZ, P3 ;  /* 0x000000ff1c1c7207 */ /* 0x000fe40001800000 */
[----:B------:R-:W-:-:S02]  /*1ba0*/  ISETP.LT.U32.AND P2, PT, R68, R29, PT ;  /* 0x0000001d4400720c */ /* 0x000fc40003f41070 */
[----:B------:R-:W-:Y:S02]  /*1bb0*/  SEL R21, R24, 0xb504f333, P3 ;  /* 0xb504f33318157807 */ /* 0x000fe40001800000 */
[----:B------:R-:W-:Y:S02]  /*1bc0*/  SEL R17, R20, RZ, P0 ;  /* 0x000000ff14117207 */ /* 0x000fe40000000000 */
[----:B------:R-:W-:Y:S02]  /*1bd0*/  SEL R16, R16, 0xb504f333, P4 ;  /* 0xb504f33310107807 */ /* 0x000fe40002000000 */
[----:B------:R-:W-:Y:S02]  /*1be0*/  ISETP.LT.AND.EX P2, PT, R65, R28, PT, P2 ;  /* 0x0000001c4100720c */ /* 0x000fe40003f41320 */
[----:B------:R-:W-:Y:S02]  /*1bf0*/  SEL R20, R25, RZ, P3 ;  /* 0x000000ff19147207 */ /* 0x000fe40001800000 */
[----:B------:R-:W-:-:S02]  /*1c00*/  ISETP.LT.U32.AND P1, PT, R72, R21, PT ;  /* 0x000000154800720c */ /* 0x000fc40003f21070 */
[----:B------:R-:W-:Y:S02]  /*1c10*/  SEL R17, R17, RZ, P4 ;  /* 0x000000ff11117207 */ /* 0x000fe40002000000 */
[----:B------:R-:W-:Y:S02]  /*1c20*/  ISETP.LT.U32.AND P3, PT, R71, R16, PT ;  /* 0x000000104700720c */ /* 0x000fe40003f61070 */
[----:B------:R-:W-:Y:S02]  /*1c30*/  SEL R68, R68, R29, P2 ;  /* 0x0000001d44447207 */ /* 0x000fe40001000000 */
[----:B------:R-:W-:Y:S02]  /*1c40*/  SEL R65, R65, R28, P2 ;  /* 0x0000001c41417207 */ /* 0x000fe40001000000 */
[----:B------:R-:W-:Y:S02]  /*1c50*/  ISETP.LT.AND.EX P1, PT, R67, R20, PT, P1 ;  /* 0x000000144300720c */ /* 0x000fe40003f21310 */
[----:B------:R-:W-:-:S02]  /*1c60*/  ISETP.NE.U32.AND P5, PT, R22, -0x4afb0ccd, PT ;  /* 0xb504f3331600780c */ /* 0x000fc40003fa5070 */
[----:B------:R-:W-:Y:S02]  /*1c70*/  ISETP.LT.AND.EX P2, PT, R70, R17, PT, P3 ;  /* 0x000000114600720c */ /* 0x000fe40003f41330 */
[----:B------:R-:W-:Y:S02]  /*1c80*/  SEL R69, R69, R38, P6 ;  /* 0x0000002645457207 */ /* 0x000fe40003000000 */
[----:B------:R-:W-:Y:S01]  /*1c90*/  IADD3 R25, P6, PT, R32, R22, RZ ;  /* 0x0000001620197210 */ /* 0x000fe20007fde0ff */
[----:B------:R-:W0:Y:S01]  /*1ca0*/  LDS.128 R36, [R15+0x110] ;  /* 0x000110000f247984 */ /* 0x000e220000000c00 */
[----:B------:R-:W-:Y:S02]  /*1cb0*/  SEL R72, R72, R21, P1 ;  /* 0x0000001548487207 */ /* 0x000fe40000800000 */
[----:B------:R-:W-:Y:S02]  /*1cc0*/  ISETP.NE.AND.EX P3, PT, R23, RZ, PT, P5 ;  /* 0x000000ff1700720c */ /* 0x000fe40003f65350 */
[----:B------:R-:W-:-:S02]  /*1cd0*/  SEL R67, R67, R20, P1 ;  /* 0x0000001443437207 */ /* 0x000fc40000800000 */
[----:B------:R-:W-:Y:S02]  /*1ce0*/  SEL R71, R71, R16, P2 ;  /* 0x0000001047477207 */ /* 0x000fe40001000000 */
[----:B------:R-:W-:Y:S02]  /*1cf0*/  SEL R70, R70, R17, P2 ;  /* 0x0000001146467207 */ /* 0x000fe40001000000 */
[----:B------:R-:W-:Y:S02]  /*1d00*/  ISETP.NE.U32.AND P2, PT, R30, -0x4afb0ccd, PT ;  /* 0xb504f3331e00780c */ /* 0x000fe40003f45070 */
[----:B------:R-:W-:Y:S01]  /*1d10*/  IADD3 R21, P1, PT, R32, R30, RZ ;  /* 0x0000001e20157210 */ /* 0x000fe20007f3e0ff */
[----:B------:R-:W-:Y:S01]  /*1d20*/  IMAD.X R24, R33, 0x1, R23, P6 ;  /* 0x0000000121187824 */ /* 0x000fe200030e0617 */
[----:B------:R-:W-:Y:S02]  /*1d30*/  SEL R25, R25, 0xb504f333, P3 ;  /* 0xb504f33319197807 */ /* 0x000fe40001800000 */
[----:B------:R-:W-:Y:S01]  /*1d40*/  ISETP.NE.AND.EX P2, PT, R31, RZ, PT, P2 ;  /* 0x000000ff1f00720c */ /* 0x000fe20003f45320 */
[----:B------:R-:W-:Y:S01]  /*1d50*/  IMAD.X R20, R33, 0x1, R31, P1 ;  /* 0x0000000121147824 */ /* 0x000fe200008e061f */
[----:B------:R-:W-:-:S02]  /*1d60*/  ISETP.NE.U32.AND P1, PT, R18, -0x4afb0ccd, PT ;  /* 0xb504f3331200780c */ /* 0x000fc40003f25070 */
[----:B------:R-:W-:Y:S02]  /*1d70*/  SEL R24, R24, RZ, P3 ;  /* 0x000000ff18187207 */ /* 0x000fe40001800000 */
[----:B------:R-:W-:Y:S02]  /*1d80*/  SEL R25, R25, 0xb504f333, P4 ;  /* 0xb504f33319197807 */ /* 0x000fe40002000000 */
[----:B------:R-:W-:Y:S02]  /*1d90*/  IADD3 R17, P6, PT, R32, R18, RZ ;  /* 0x0000001220117210 */ /* 0x000fe40007fde0ff */
[----:B------:R-:W-:Y:S02]  /*1da0*/  SEL R21, R21, 0xb504f333, P2 ;  /* 0xb504f33315157807 */ /* 0x000fe40001000000 */
[----:B------:R-:W-:Y:S01]  /*1db0*/  ISETP.NE.AND.EX P1, PT, R19, RZ, PT, P1 ;  /* 0x000000ff1300720c */ /* 0x000fe20003f25310 */
[----:B------:R-:W-:Y:S01]  /*1dc0*/  IMAD.X R16, R33, 0x1, R19, P6 ;  /* 0x0000000121107824 */ /* 0x000fe200030e0613 */
[----:B------:R-:W-:-:S02]  /*1dd0*/  SEL R24, R24, RZ, P4 ;  /* 0x000000ff18187207 */ /* 0x000fc40002000000 */
[----:B------:R-:W-:Y:S02]  /*1de0*/  ISETP.LT.U32.AND P5, PT, R48, R25, PT ;  /* 0x000000193000720c */ /* 0x000fe40003fa1070 */
[----:B------:R-:W-:Y:S02]  /*1df0*/  SEL R20, R20, RZ, P2 ;  /* 0x000000ff14147207 */ /* 0x000fe40001000000 */
[----:B------:R-:W-:Y:S02]  /*1e00*/  SEL R21, R21, 0xb504f333, P4 ;  /* 0xb504f33315157807 */ /* 0x000fe40002000000 */
[----:B------:R-:W-:Y:S02]  /*1e10*/  SEL R17, R17, 0xb504f333, P1 ;  /* 0xb504f33311117807 */ /* 0x000fe40000800000 */
[----:B------:R-:W-:Y:S02]  /*1e20*/  ISETP.LT.AND.EX P5, PT, R49, R24, PT, P5 ;  /* 0x000000183100720c */ /* 0x000fe40003fa1350 */
[----:B------:R-:W-:-:S02]  /*1e30*/  SEL R20, R20, RZ, P4 ;  /* 0x000000ff14147207 */ /* 0x000fc40002000000 */
[----:B------:R-:W-:Y:S02]  /*1e40*/  ISETP.LT.U32.AND P6, PT, R52, R21, PT ;  /* 0x000000153400720c */ /* 0x000fe40003fc1070 */
[----:B------:R-:W-:Y:S02]  /*1e50*/  SEL R16, R16, RZ, P1 ;  /* 0x000000ff10107207 */ /* 0x000fe40000800000 */
[----:B------:R-:W-:Y:S02]  /*1e60*/  SEL R17, R17, 0xb504f333, P4 ;  /* 0xb504f33311117807 */ /* 0x000fe40002000000 */
[----:B------:R-:W-:Y:S02]  /*1e70*/  SEL R48, R48, R25, P5 ;  /* 0x0000001930307207 */ /* 0x000fe40002800000 */
[----:B------:R-:W-:Y:S02]  /*1e80*/  SEL R49, R49, R24, P5 ;  /* 0x0000001831317207 */ /* 0x000fe40002800000 */
[----:B------:R-:W-:-:S02]  /*1e90*/  ISETP.LT.AND.EX P5, PT, R51, R20, PT, P6 ;  /* 0x000000143300720c */ /* 0x000fc40003fa1360 */
[----:B------:R-:W-:Y:S02]  /*1ea0*/  SEL R16, R16, RZ, P4 ;  /* 0x000000ff10107207 */ /* 0x000fe40002000000 */
[----:B------:R-:W-:Y:S02]  /*1eb0*/  ISETP.LT.U32.AND P4, PT, R42, R17, PT ;  /* 0x000000112a00720c */ /* 0x000fe40003f81070 */
[----:B------:R-:W-:Y:S02]  /*1ec0*/  SEL R52, R52, R21, P5 ;  /* 0x0000001534347207 */ /* 0x000fe40002800000 */
[----:B------:R-:W-:Y:S02]  /*1ed0*/  SEL R51, R51, R20, P5 ;  /* 0x0000001433337207 */ /* 0x000fe40002800000 */
[----:B------:R-:W-:Y:S02]  /*1ee0*/  IADD3 R29, P5, PT, R34, R26, RZ ;  /* 0x0000001a221d7210 */ /* 0x000fe40007fbe0ff */
[----:B------:R-:W-:-:S02]  /*1ef0*/  ISETP.LT.AND.EX P4, PT, R43, R16, PT, P4 ;  /* 0x000000102b00720c */ /* 0x000fc40003f81340 */
[----:B------:R-:W-:Y:S01]  /*1f00*/  ISETP.NE.U32.AND P6, PT, R34, -0x4afb0ccd, PT ;  /* 0xb504f3332200780c */ /* 0x000fe20003fc5070 */
[----:B------:R-:W-:Y:S01]  /*1f10*/  IMAD.X R28, R35, 0x1, R27, P5 ;  /* 0x00000001231c7824 */ /* 0x000fe200028e061b */
[----:B------:R-:W-:Y:S02]  /*1f20*/  SEL R42, R42, R17, P4 ;  /* 0x000000112a2a7207 */ /* 0x000fe40002000000 */
[----:B------:R-:W-:Y:S02]  /*1f30*/  SEL R43, R43, R16, P4 ;  /* 0x000000102b2b7207 */ /* 0x000fe40002000000 */
[----:B------:R-:W-:Y:S02]  /*1f40*/  ISETP.NE.AND.EX P4, PT, R35, RZ, PT, P6 ;  /* 0x000000ff2300720c */ /* 0x000fe40003f85360 */
[----:B------:R-:W-:Y:S02]  /*1f50*/  SEL R29, R29, 0xb504f333, P0 ;  /* 0xb504f3331d1d7807 */ /* 0x000fe40000000000 */
[----:B------:R-:W-:-:S02]  /*1f60*/  IADD3 R21, P6, PT, R34, R30, RZ ;  /* 0x0000001e22157210 */ /* 0x000fc40007fde0ff */
[----:B------:R-:W-:Y:S02]  /*1f70*/  IADD3 R25, P5, PT, R34, R22, RZ ;  /* 0x0000001622197210 */ /* 0x000fe40007fbe0ff */
[----:B------:R-:W-:Y:S02]  /*1f80*/  SEL R28, R28, RZ, P0 ;  /* 0x000000ff1c1c7207 */ /* 0x000fe40000000000 */
[----:B------:R-:W-:Y:S01]  /*1f90*/  SEL R29, R29, 0xb504f333, P4 ;  /* 0xb504f3331d1d7807 */ /* 0x000fe20002000000 */
[C---:B------:R-:W-:Y:S01]  /*1fa0*/  IMAD.X R20, R35.reuse, 0x1, R31, P6 ;  /* 0x0000000123147824 */ /* 0x040fe200030e061f */
[----:B------:R-:W-:Y:S01]  /*1fb0*/  IADD3 R17, P6, PT, R34, R18, RZ ;  /* 0x0000001222117210 */ /* 0x000fe20007fde0ff */
[----:B------:R-:W-:Y:S01]  /*1fc0*/  IMAD.X R24, R35, 0x1, R23, P5 ;  /* 0x0000000123187824 */ /* 0x000fe200028e0617 */
[----:B------:R-:W-:Y:S02]  /*1fd0*/  SEL R28, R28, RZ, P4 ;  /* 0x000000ff1c1c7207 */ /* 0x000fe40002000000 */
[----:B------:R-:W-:-:S02]  /*1fe0*/  ISETP.LT.U32.AND P5, PT, R56, R29, PT ;  /* 0x0000001d3800720c */ /* 0x000fc40003fa1070 */
[----:B------:R-:W-:Y:S02]  /*1ff0*/  SEL R21, R21, 0xb504f333, P2 ;  /* 0xb504f33315157807 */ /* 0x000fe40001000000 */
[----:B------:R-:W-:Y:S01]  /*2000*/  SEL R25, R25, 0xb504f333, P3 ;  /* 0xb504f33319197807 */ /* 0x000fe20001800000 */
[----:B------:R-:W-:Y:S01]  /*2010*/  IMAD.X R16, R35, 0x1, R19, P6 ;  /* 0x0000000123107824 */ /* 0x000fe200030e0613 */
[----:B------:R-:W-:Y:S02]  /*2020*/  ISETP.LT.AND.EX P5, PT, R53, R28, PT, P5 ;  /* 0x0000001c3500720c */ /* 0x000fe40003fa1350 */
[----:B------:R-:W-:Y:S02]  /*2030*/  SEL R20, R20, RZ, P2 ;  /* 0x000000ff14147207 */ /* 0x000fe40001000000 */
[----:B------:R-:W-:Y:S02]  /*2040*/  SEL R21, R21, 0xb504f333, P4 ;  /* 0xb504f33315157807 */ /* 0x000fe40002000000 */
[----:B------:R-:W-:-:S02]  /*2050*/  SEL R24, R24, RZ, P3 ;  /* 0x000000ff18187207 */ /* 0x000fc40001800000 */
[----:B------:R-:W-:Y:S02]  /*2060*/  SEL R25, R25, 0xb504f333, P4 ;  /* 0xb504f33319197807 */ /* 0x000fe40002000000 */
[----:B------:R-:W-:Y:S02]  /*2070*/  SEL R17, R17, 0xb504f333, P1 ;  /* 0xb504f33311117807 */ /* 0x000fe40000800000 */
[----:B------:R-:W-:Y:S02]  /*2080*/  SEL R56, R56, R29, P5 ;  /* 0x0000001d38387207 */ /* 0x000fe40002800000 */
[----:B------:R-:W-:Y:S02]  /*2090*/  SEL R53, R53, R28, P5 ;  /* 0x0000001c35357207 */ /* 0x000fe40002800000 */
[----:B------:R-:W-:Y:S02]  /*20a0*/  SEL R20, R20, RZ, P4 ;  /* 0x000000ff14147207 */ /* 0x000fe40002000000 */
[----:B------:R-:W-:-:S02]  /*20b0*/  ISETP.LT.U32.AND P6, PT, R50, R21, PT ;  /* 0x000000153200720c */ /* 0x000fc40003fc1070 */
[----:B------:R-:W-:Y:S02]  /*20c0*/  SEL R16, R16, RZ, P1 ;  /* 0x000000ff10107207 */ /* 0x000fe40000800000 */
[----:B------:R-:W-:Y:S02]  /*20d0*/  SEL R24, R24, RZ, P4 ;  /* 0x000000ff18187207 */ /* 0x000fe40002000000 */
[----:B------:R-:W-:Y:S02]  /*20e0*/  ISETP.LT.U32.AND P5, PT, R54, R25, PT ;  /* 0x000000193600720c */ /* 0x000fe40003fa1070 */
[----:B------:R-:W-:Y:S02]  /*20f0*/  SEL R17, R17, 0xb504f333, P4 ;  /* 0xb504f33311117807 */ /* 0x000fe40002000000 */
[----:B------:R-:W-:Y:S02]  /*2100*/  ISETP.LT.AND.EX P6, PT, R41, R20, PT, P6 ;  /* 0x000000142900720c */ /* 0x000fe40003fc1360 */
[----:B------:R-:W-:-:S02]  /*2110*/  SEL R16, R16, RZ, P4 ;  /* 0x000000ff10107207 */ /* 0x000fc40002000000 */
[----:B------:R-:W-:Y:S02]  /*2120*/  ISETP.LT.AND.EX P5, PT, R55, R24, PT, P5 ;  /* 0x000000183700720c */ /* 0x000fe40003fa1350 */
[----:B------:R-:W-:Y:S02]  /*2130*/  ISETP.LT.U32.AND P4, PT, R46, R17, PT ;  /* 0x000000112e00720c */ /* 0x000fe40003f81070 */
[----:B------:R-:W-:Y:S02]  /*2140*/  SEL R50, R50, R21, P6 ;  /* 0x0000001532327207 */ /* 0x000fe40003000000 */
[----:B------:R-:W-:Y:S02]  /*2150*/  SEL R41, R41, R20, P6 ;  /* 0x0000001429297207 */ /* 0x000fe40003000000 */
[----:B------:R-:W-:Y:S02]  /*2160*/  SEL R54, R54, R25, P5 ;  /* 0x0000001936367207 */ /* 0x000fe40002800000 */
[----:B------:R-:W-:-:S02]  /*2170*/  SEL R55, R55, R24, P5 ;  /* 0x0000001837377207 */ /* 0x000fc40002800000 */
[C---:B0-----:R-:W-:Y:S02]  /*2180*/  IADD3 R29, P6, PT, R36.reuse, R22, RZ ;  /* 0x00000016241d7210 */ /* 0x041fe40007fde0ff */
[----:B------:R-:W-:Y:S02]  /*2190*/  ISETP.LT.AND.EX P4, PT, R47, R16, PT, P4 ;  /* 0x000000102f00720c */ /* 0x000fe40003f81340 */
[----:B------:R-:W-:Y:S01]  /*21a0*/  IADD3 R33, P5, PT, R36, R26, RZ ;  /* 0x0000001a24217210 */ /* 0x000fe20007fbe0ff */
[----:B------:R-:W-:Y:S01]  /*21b0*/  IMAD.X R28, R37, 0x1, R23, P6 ;  /* 0x00000001251c7824 */ /* 0x000fe200030e0617 */
[----:B------:R-:W-:Y:S02]  /*21c0*/  SEL R47, R47, R16, P4 ;  /* 0x000000102f2f7207 */ /* 0x000fe40002000000 */
[----:B------:R-:W-:Y:S01]  /*21d0*/  SEL R46, R46, R17, P4 ;  /* 0x000000112e2e7207 */ /* 0x000fe20002000000 */
[----:B------:R-:W-:Y:S01]  /*21e0*/  IMAD.X R32, R37, 0x1, R27, P5 ;  /* 0x0000000125207824 */ /* 0x000fe200028e061b */
[----:B------:R-:W-:-:S02]  /*21f0*/  IADD3 R16, P6, PT, R36, R18, RZ ;  /* 0x0000001224107210 */ /* 0x000fc40007fde0ff */
[C---:B------:R-:W-:Y:S02]  /*2200*/  ISETP.NE.U32.AND P4, PT, R36.reuse, -0x4afb0ccd, PT ;  /* 0xb504f3332400780c */ /* 0x040fe40003f85070 */
[----:B------:R-:W-:Y:S01]  /*2210*/  IADD3 R25, P5, PT, R36, R30, RZ ;  /* 0x0000001e24197210 */ /* 0x000fe20007fbe0ff */
[C---:B------:R-:W-:Y:S01]  /*2220*/  IMAD.X R36, R37.reuse, 0x1, R19, P6 ;  /* 0x0000000125247824 */ /* 0x040fe200030e0613 */
[----:B------:R-:W-:Y:S02]  /*2230*/  ISETP.NE.AND.EX P4, PT, R37, RZ, PT, P4 ;  /* 0x000000ff2500720c */ /* 0x000fe40003f85340 */
[----:B------:R-:W-:Y:S01]  /*2240*/  SEL R33, R33, 0xb504f333, P0 ;  /* 0xb504f33321217807 */ /* 0x000fe20000000000 */
[----:B------:R-:W-:Y:S01]  /*2250*/  IMAD.X R17, R37, 0x1, R31, P5 ;  /* 0x0000000125117824 */ /* 0x000fe200028e061f */
[C---:B------:R-:W-:Y:S02]  /*2260*/  IADD3 R20, P6, PT, R38.reuse, R22, RZ ;  /* 0x0000001626147210 */ /* 0x040fe40007fde0ff */
[----:B------:R-:W-:-:S02]  /*2270*/  IADD3 R24, P5, PT, R38, R26, RZ ;  /* 0x0000001a26187210 */ /* 0x000fc40007fbe0ff */
[----:B------:R-:W-:Y:S02]  /*2280*/  SEL R32, R32, RZ, P0 ;  /* 0x000000ff20207207 */ /* 0x000fe40000000000 */
[----:B------:R-:W-:Y:S01]  /*2290*/  SEL R33, R33, 0xb504f333, P4 ;  /* 0xb504f33321217807 */ /* 0x000fe20002000000 */
[C---:B------:R-:W-:Y:S01]  /*22a0*/  IMAD.X R22, R39.reuse, 0x1, R23, P6 ;  /* 0x0000000127167824 */ /* 0x040fe200030e0617 */
[----:B------:R-:W-:Y:S01]  /*22b0*/  IADD3 R21, P6, PT, R38, R30, RZ ;  /* 0x0000001e26157210 */ /* 0x000fe20007fde0ff */
[C---:B------:R-:W-:Y:S01]  /*22c0*/  IMAD.X R26, R39.reuse, 0x1, R27, P5 ;  /* 0x00000001271a7824 */ /* 0x040fe200028e061b */
[----:B------:R-:W-:Y:S02]  /*22d0*/  SEL R32, R32, RZ, P4 ;  /* 0x000000ff20207207 */ /* 0x000fe40002000000 */
[----:B------:R-:W-:Y:S01]  /*22e0*/  ISETP.LT.U32.AND P5, PT, R44, R33, PT ;  /* 0x000000212c00720c */ /* 0x000fe20003fa1070 */
[----:B------:R-:W-:Y:S01]  /*22f0*/  IMAD.X R30, R39, 0x1, R31, P6 ;  /* 0x00000001271e7824 */ /* 0x000fe200030e061f */
[----:B------:R-:W-:-:S02]  /*2300*/  SEL R25, R25, 0xb504f333, P2 ;  /* 0xb504f33319197807 */ /* 0x000fc40001000000 */
[----:B------:R-:W-:Y:S02]  /*2310*/  ISETP.LT.AND.EX P5, PT, R45, R32, PT, P5 ;  /* 0x000000202d00720c */ /* 0x000fe40003fa1350 */
[----:B------:R-:W-:Y:S02]  /*2320*/  SEL R27, R29, 0xb504f333, P3 ;  /* 0xb504f3331d1b7807 */ /* 0x000fe40001800000 */
[----:B------:R-:W-:Y:S02]  /*2330*/  SEL R28, R28, RZ, P3 ;  /* 0x000000ff1c1c7207 */ /* 0x000fe40001800000 */
[----:B------:R-:W-:Y:S02]  /*2340*/  IADD3 R23, P6, PT, R38, R18, RZ ;  /* 0x0000001226177210 */ /* 0x000fe40007fde0ff */
[----:B------:R-:W-:Y:S02]  /*2350*/  SEL R18, R17, RZ, P2 ;  /* 0x000000ff11127207 */ /* 0x000fe40001000000 */
[----:B------:R-:W-:-:S02]  /*2360*/  SEL R17, R25, 0xb504f333, P4 ;  /* 0xb504f33319117807 */ /* 0x000fc40002000000 */
[----:B------:R-:W-:Y:S02]  /*2370*/  SEL R27, R27, 0xb504f333, P4 ;  /* 0xb504f3331b1b7807 */ /* 0x000fe40002000000 */
[----:B------:R-:W-:Y:S02]  /*2380*/  SEL R45, R45, R32, P5 ;  /* 0x000000202d2d7207 */ /* 0x000fe40002800000 */
[----:B------:R-:W-:Y:S01]  /*2390*/  SEL R32, R28, RZ, P4 ;  /* 0x000000ff1c207207 */ /* 0x000fe20002000000 */
[----:B------:R-:W-:Y:S01]  /*23a0*/  IMAD.X R28, R39, 0x1, R19, P6 ;  /* 0x00000001271c7824 */ /* 0x000fe200030e0613 */
[----:B------:R-:W-:Y:S02]  /*23b0*/  SEL R44, R44, R33, P5 ;  /* 0x000000212c2c7207 */ /* 0x000fe40002800000 */
[----:B------:R-:W-:Y:S02]  /*23c0*/  SEL R18, R18, RZ, P4 ;  /* 0x000000ff12127207 */ /* 0x000fe40002000000 */
[----:B------:R-:W-:-:S02]  /*23d0*/  ISETP.LT.U32.AND P6, PT, R58, R17, PT ;  /* 0x000000113a00720c */ /* 0x000fc40003fc1070 */
[----:B------:R-:W-:Y:S02]  /*23e0*/  ISETP.LT.U32.AND P5, PT, R60, R27, PT ;  /* 0x0000001b3c00720c */ /* 0x000fe40003fa1070 */
[----:B------:R-:W-:Y:S02]  /*23f0*/  ISETP.LT.AND.EX P6, PT, R57, R18, PT, P6 ;  /* 0x000000123900720c */ /* 0x000fe40003fc1360 */
[----:B------:R-:W-:Y:S02]  /*2400*/  ISETP.LT.AND.EX P5, PT, R59, R32, PT, P5 ;  /* 0x000000203b00720c */ /* 0x000fe40003fa1350 */
[----:B------:R-:W-:Y:S02]  /*2410*/  SEL R58, R58, R17, P6 ;  /* 0x000000113a3a7207 */ /* 0x000fe40003000000 */
[----:B------:R-:W-:Y:S02]  /*2420*/  SEL R57, R57, R18, P6 ;  /* 0x0000001239397207 */ /* 0x000fe40003000000 */
[----:B------:R-:W-:-:S02]  /*2430*/  SEL R31, R16, 0xb504f333, P1 ;  /* 0xb504f333101f7807 */ /* 0x000fc40000800000 */
[----:B------:R-:W-:Y:S01]  /*2440*/  SEL R60, R60, R27, P5 ;  /* 0x0000001b3c3c7207 */ /* 0x000fe20002800000 */
[----:B------:R-:W0:Y:S01]  /*2450*/  LDS.128 R16, [R40+0x10] ;  /* 0x0000100028107984 */ /* 0x000e220000000c00 */
[----:B------:R-:W-:Y:S02]  /*2460*/  SEL R59, R59, R32, P5 ;  /* 0x000000203b3b7207 */ /* 0x000fe40002800000 */
[----:B------:R-:W-:Y:S01]  /*2470*/  ISETP.NE.U32.AND P5, PT, R38, -0x4afb0ccd, PT ;  /* 0xb504f3332600780c */ /* 0x000fe20003fa5070 */
[----:B------:R-:W1:Y:S01]  /*2480*/  LDS.128 R32, [R15+0x200] ;  /* 0x000200000f207984 */ /* 0x000e620000000c00 */
[----:B------:R-:W-:Y:S02]  /*2490*/  SEL R36, R36, RZ, P1 ;  /* 0x000000ff24247207 */ /* 0x000fe40000800000 */
[----:B------:R-:W-:Y:S02]  /*24a0*/  SEL R24, R24, 0xb504f333, P0 ;  /* 0xb504f33318187807 */ /* 0x000fe40000000000 */
[----:B------:R-:W-:-:S02]  /*24b0*/  SEL R26, R26, RZ, P0 ;  /* 0x000000ff1a1a7207 */ /* 0x000fc40000000000 */
[----:B------:R-:W-:Y:S02]  /*24c0*/  ISETP.NE.AND.EX P5, PT, R39, RZ, PT, P5 ;  /* 0x000000ff2700720c */ /* 0x000fe40003fa5350 */
[----:B------:R-:W-:Y:S02]  /*24d0*/  SEL R38, R36, RZ, P4 ;  /* 0x000000ff24267207 */ /* 0x000fe40002000000 */
[----:B------:R-:W-:Y:S02]  /*24e0*/  SEL R29, R24, 0xb504f333, P5 ;  /* 0xb504f333181d7807 */ /* 0x000fe40002800000 */
[----:B------:R-:W-:Y:S02]  /*24f0*/  SEL R36, R26, RZ, P5 ;  /* 0x000000ff1a247207 */ /* 0x000fe40002800000 */
[----:B------:R-:W2:Y:S01]  /*2500*/  LDS.128 R24, [R40+0x90] ;  /* 0x0000900028187984 */ /* 0x000ea20000000c00 */
[----:B------:R-:W-:Y:S02]  /*2510*/  SEL R31, R31, 0xb504f333, P4 ;  /* 0xb504f3331f1f7807 */ /* 0x000fe40002000000 */
[----:B------:R-:W-:-:S02]  /*2520*/  ISETP.LT.U32.AND P4, PT, R66, R29, PT ;  /* 0x0000001d4200720c */ /* 0x000fc40003f81070 */
[----:B------:R-:W-:Y:S02]  /*2530*/  ISETP.LT.U32.AND P0, PT, R64, R31, PT ;  /* 0x0000001f4000720c */ /* 0x000fe40003f01070 */
[----:B------:R-:W-:Y:S02]  /*2540*/  SEL R20, R20, 0xb504f333, P3 ;  /* 0xb504f33314147807 */ /* 0x000fe40001800000 */
[----:B------:R-:W-:Y:S02]  /*2550*/  ISETP.LT.AND.EX P0, PT, R69, R38, PT, P0 ;  /* 0x000000264500720c */ /* 0x000fe40003f01300 */
[----:B------:R-:W-:Y:S02]  /*2560*/  SEL R21, R21, 0xb504f333, P2 ;  /* 0xb504f33315157807 */ /* 0x000fe40001000000 */
[----:B------:R-:W-:Y:S02]  /*2570*/  ISETP.LT.AND.EX P4, PT, R61, R36, PT, P4 ;  /* 0x000000243d00720c */ /* 0x000fe40003f81340 */
[----:B------:R-:W-:-:S02]  /*2580*/  SEL R22, R22, RZ, P3 ;  /* 0x000000ff16167207 */ /* 0x000fc40001800000 */
[----:B------:R-:W-:Y:S02]  /*2590*/  SEL R37, R20, 0xb504f333, P5 ;  /* 0xb504f33314257807 */ /* 0x000fe40002800000 */
[----:B------:R-:W-:Y:S02]  /*25a0*/  SEL R23, R23, 0xb504f333, P1 ;  /* 0xb504f33317177807 */ /* 0x000fe40000800000 */
[----:B------:R-:W-:Y:S02]  /*25b0*/  SEL R64, R64, R31, P0 ;  /* 0x0000001f40407207 */ /* 0x000fe40000000000 */
[----:B------:R-:W-:Y:S02]  /*25c0*/  SEL R69, R69, R38, P0 ;  /* 0x0000002645457207 */ /* 0x000fe40000000000 */
[----:B------:R-:W-:Y:S02]  /*25d0*/  SEL R30, R30, RZ, P2 ;  /* 0x000000ff1e1e7207 */ /* 0x000fe40001000000 */
[----:B------:R-:W-:-:S02]  /*25e0*/  SEL R31, R21, 0xb504f333, P5 ;  /* 0xb504f333151f7807 */ /* 0x000fc40002800000 */
[----:B------:R-:W-:Y:S02]  /*25f0*/  SEL R66, R66, R29, P4 ;  /* 0x0000001d42427207 */ /* 0x000fe40002000000 */
[----:B------:R-:W-:Y:S02]  /*2600*/  SEL R20, R22, RZ, P5 ;  /* 0x000000ff16147207 */ /* 0x000fe40002800000 */
[----:B------:R-:W-:Y:S02]  /*2610*/  ISETP.LT.U32.AND P0, PT, R62, R37, PT ;  /* 0x000000253e00720c */ /* 0x000fe40003f01070 */
[----:B------:R-:W-:Y:S02]  /*2620*/  SEL R28, R28, RZ, P1 ;  /* 0x000000ff1c1c7207 */ /* 0x000fe40000800000 */
[----:B------:R-:W-:Y:S02]  /*2630*/  SEL R29, R23, 0xb504f333, P5 ;  /* 0xb504f333171d7807 */ /* 0x000fe40002800000 */
[----:B------:R-:W-:-:S02]  /*2640*/  SEL R30, R30, RZ, P5 ;  /* 0x000000ff1e1e7207 */ /* 0x000fc40002800000 */
[----:B------:R-:W-:Y:S02]  /*2650*/  ISETP.LT.U32.AND P1, PT, R68, R31, PT ;  /* 0x0000001f4400720c */ /* 0x000fe40003f21070 */
[----:B------:R-:W-:Y:S02]  /*2660*/  ISETP.LT.AND.EX P0, PT, R63, R20, PT, P0 ;  /* 0x000000143f00720c */ /* 0x000fe40003f01300 */
[----:B------:R-:W-:Y:S02]  /*2670*/  SEL R28, R28, RZ, P5 ;  /* 0x000000ff1c1c7207 */ /* 0x000fe40002800000 */
[----:B------:R-:W-:Y:S02]  /*2680*/  ISETP.LT.U32.AND P2, PT, R72, R29, PT ;  /* 0x0000001d4800720c */ /* 0x000fe40003f41070 */
[----:B------:R-:W-:Y:S02]  /*2690*/  ISETP.LT.AND.EX P1, PT, R65, R30, PT, P1 ;  /* 0x0000001e4100720c */ /* 0x000fe40003f21310 */
[----:B------:R-:W-:-:S02]  /*26a0*/  SEL R62, R62, R37, P0 ;  /* 0x000000253e3e7207 */ /* 0x000fc40000000000 */
[----:B------:R-:W-:Y:S02]  /*26b0*/  SEL R63, R63, R20, P0 ;  /* 0x000000143f3f7207 */ /* 0x000fe40000000000 */
[----:B------:R-:W-:Y:S01]  /*26c0*/  ISETP.LT.AND.EX P0, PT, R67, R28, PT, P2 ;  /* 0x0000001c4300720c */ /* 0x000fe20003f01320 */
[----:B------:R-:W3:Y:S01]  /*26d0*/  LDS.128 R20, [R40+0x110] ;  /* 0x0001100028147984 */ /* 0x000ee20000000c00 */
[----:B------:R-:W-:Y:S02]  /*26e0*/  SEL R68, R68, R31, P1 ;  /* 0x0000001f44447207 */ /* 0x000fe40000800000 */
[----:B------:R-:W-:Y:S02]  /*26f0*/  SEL R65, R65, R30, P1 ;  /* 0x0000001e41417207 */ /* 0x000fe40000800000 */
[----:B0-----:R-:W-:Y:S02]  /*2700*/  ISETP.NE.U32.AND P1, PT, R16, -0x4afb0ccd, PT ;  /* 0xb504f3331000780c */ /* 0x001fe40003f25070 */
[----:B------:R-:W-:-:S02]  /*2710*/  SEL R67, R67, R28, P0 ;  /* 0x0000001c43437207 */ /* 0x000fc40000000000 */
[----:B-1----:R-:W-:Y:S02]  /*2720*/  IADD3 R28, P2, PT, R32, R16, RZ ;  /* 0x00000010201c7210 */ /* 0x002fe40007f5e0ff */
[----:B------:R-:W-:Y:S02]  /*2730*/  SEL R72, R72, R29, P0 ;  /* 0x0000001d48487207 */ /* 0x000fe40000000000 */
[----:B------:R-:W-:Y:S02]  /*2740*/  ISETP.NE.U32.AND P5, PT, R32, -0x4afb0ccd, PT ;  /* 0xb504f3332000780c */ /* 0x000fe40003fa5070 */
[----:B------:R-:W-:Y:S01]  /*2750*/  ISETP.NE.AND.EX P0, PT, R17, RZ, PT, P1 ;  /* 0x000000ff1100720c */ /* 0x000fe20003f05310 */
[C---:B------:R-:W-:Y:S01]  /*2760*/  IMAD.X R29, R33.reuse, 0x1, R17, P2 ;  /* 0x00000001211d7824 */ /* 0x040fe200010e0611 */
[----:B------:R-:W-:Y:S02]  /*2770*/  ISETP.NE.AND.EX P5, PT, R33, RZ, PT, P5 ;  /* 0x000000ff2100720c */ /* 0x000fe40003fa5350 */
[----:B------:R-:W-:-:S02]  /*2780*/  SEL R28, R28, 0xb504f333, P0 ;  /* 0xb504f3331c1c7807 */ /* 0x000fc40000000000 */
[----:B--2---:R-:W-:Y:S02]  /*2790*/  IADD3 R37, P2, PT, R32, R24, RZ ;  /* 0x0000001820257210 */ /* 0x004fe40007f5e0ff */
[----:B------:R-:W-:Y:S02]  /*27a0*/  SEL R29, R29, RZ, P0 ;  /* 0x000000ff1d1d7207 */ /* 0x000fe40000000000 */
[----:B------:R-:W-:Y:S02]  /*27b0*/  SEL R28, R28, 0xb504f333, P5 ;  /* 0xb504f3331c1c7807 */ /* 0x000fe40002800000 */
[----:B------:R-:W-:Y:S01]  /*27c0*/  SEL R61, R61, R36, P4 ;  /* 0x000000243d3d7207 */ /* 0x000fe20002000000 */
[----:B------:R-:W-:Y:S01]  /*27d0*/  IMAD.X R36, R33, 0x1, R25, P2 ;  /* 0x0000000121247824 */ /* 0x000fe200010e0619 */
[----:B------:R-:W-:Y:S02]  /*27e0*/  ISETP.NE.U32.AND P1, PT, R24, -0x4afb0ccd, PT ;  /* 0xb504f3331800780c */ /* 0x000fe40003f25070 */
[----:B------:R-:W-:-:S02]  /*27f0*/  SEL R29, R29, RZ, P5 ;  /* 0x000000ff1d1d7207 */ /* 0x000fc40002800000 */
[-C--:B------:R-:W-:Y:S02]  /*2800*/  ISETP.LT.U32.AND P2, PT, R71, R28.reuse, PT ;  /* 0x0000001c4700720c */ /* 0x080fe40003f41070 */
[----:B------:R-:W-:Y:S02]  /*2810*/  ISETP.NE.AND.EX P1, PT, R25, RZ, PT, P1 ;  /* 0x000000ff1900720c */ /* 0x000fe40003f25310 */
[CC--:B------:R-:W-:Y:S02]  /*2820*/  ISETP.LT.AND.EX P2, PT, R70.reuse, R29.reuse, PT, P2 ;  /* 0x0000001d4600720c */ /* 0x0c0fe40003f41320 */
[----:B------:R-:W-:Y:S02]  /*2830*/  SEL R37, R37, 0xb504f333, P1 ;  /* 0xb504f33325257807 */ /* 0x000fe40000800000 */
[----:B------:R-:W-:Y:S02]  /*2840*/  SEL R71, R71, R28, P2 ;  /* 0x0000001c47477207 */ /* 0x000fe40001000000 */
[----:B------:R-:W-:-:S02]  /*2850*/  SEL R70, R70, R29, P2 ;  /* 0x0000001d46467207 */ /* 0x000fc40001000000 */
[----:B------:R-:W0:Y:S01]  /*2860*/  LDS.128 R28, [R40+0x190] ;  /* 0x00019000281c7984 */ /* 0x000e220000000c00 */
[----:B------:R-:W-:Y:S02]  /*2870*/  SEL R36, R36, RZ, P1 ;  /* 0x000000ff24247207 */ /* 0x000fe40000800000 */
[----:B------:R-:W-:Y:S02]  /*2880*/  SEL R37, R37, 0xb504f333, P5 ;  /* 0xb504f33325257807 */ /* 0x000fe40002800000 */
        /* <DEDUP_REMOVED lines=67> */
[C---:B0-----:R-:W-:Y:S02]  /*2cc0*/  IADD3 R33, P6, PT, R36.reuse, R16, RZ ;  /* 0x0000001024217210 */ /* 0x041fe40007fde0ff */
[----:B------:R-:W-:Y:S02]  /*2cd0*/  ISETP.NE.U32.AND P5, PT, R36, -0x4afb0ccd, PT ;  /* 0xb504f3332400780c */ /* 0x000fe40003fa5070 */
[----:B------:R-:W-:Y:S01]  /*2ce0*/  SEL R33, R33, 0xb504f333, P0 ;  /* 0xb504f33321217807 */ /* 0x000fe20000000000 */
[C---:B------:R-:W-:Y:S01]  /*2cf0*/  IMAD.X R32, R37.reuse, 0x1, R17, P6 ;  /* 0x0000000125207824 */ /* 0x040fe200030e0611 */
[----:B------:R-:W-:-:S04]  /*2d00*/  ISETP.NE.AND.EX P5, PT, R37, RZ, PT, P5 ;  /* 0x000000ff2500720c */ /* 0x000fc80003fa5350 */
[----:B------:R-:W-:Y:S02]  /*2d10*/  SEL R32, R32, RZ, P0 ;  /* 0x000000ff20207207 */ /* 0x000fe40000000000 */
[----:B------:R-:W-:Y:S02]  /*2d20*/  SEL R33, R33, 0xb504f333, P5 ;  /* 0xb504f33321217807 */ /* 0x000fe40002800000 */
[----:B------:R-:W-:Y:S02]  /*2d30*/  SEL R32, R32, RZ, P5 ;  /* 0x000000ff20207207 */ /* 0x000fe40002800000 */
[----:B------:R-:W-:Y:S02]  /*2d40*/  ISETP.LT.U32.AND P6, PT, R44, R33, PT ;  /* 0x000000212c00720c */ /* 0x000fe40003fc1070 */
[----:B------:R-:W-:Y:S02]  /*2d50*/  SEL R34, R34, RZ, P3 ;  /* 0x000000ff22227207 */ /* 0x000fe40001800000 */
[----:B------:R-:W-:-:S02]  /*2d60*/  ISETP.LT.AND.EX P6, PT, R45, R32, PT, P6 ;  /* 0x000000202d00720c */ /* 0x000fc40003fc1360 */
[----:B------:R-:W-:Y:S02]  /*2d70*/  ISETP.LT.U32.AND P3, PT, R46, R35, PT ;  /* 0x000000232e00720c */ /* 0x000fe40003f61070 */
[----:B------:R-:W-:Y:S02]  /*2d80*/  SEL R44, R44, R33, P6 ;  /* 0x000000212c2c7207 */ /* 0x000fe40003000000 */
[----:B------:R-:W-:Y:S02]  /*2d90*/  SEL R45, R45, R32, P6 ;  /* 0x000000202d2d7207 */ /* 0x000fe40003000000 */
[----:B------:R-:W-:Y:S02]  /*2da0*/  ISETP.LT.AND.EX P3, PT, R47, R34, PT, P3 ;  /* 0x000000222f00720c */ /* 0x000fe40003f61330 */
[----:B------:R-:W-:Y:S02]  /*2db0*/  IADD3 R73, P6, PT, R36, R24, RZ ;  /* 0x0000001824497210 */ /* 0x000fe40007fde0ff */
[----:B------:R-:W-:-:S02]  /*2dc0*/  SEL R46, R46, R35, P3 ;  /* 0x000000232e2e7207 */ /* 0x000fc40001800000 */
[----:B------:R-:W-:Y:S01]  /*2dd0*/  SEL R47, R47, R34, P3 ;  /* 0x000000222f2f7207 */ /* 0x000fe20001800000 */
[----:B------:R-:W-:Y:S01]  /*2de0*/  IMAD.X R35, R37, 0x1, R25, P6 ;  /* 0x0000000125237824 */ /* 0x000fe200030e0619 */
[C---:B------:R-:W-:Y:S02]  /*2df0*/  IADD3 R34, P3, PT, R36.reuse, R20, RZ ;  /* 0x0000001424227210 */ /* 0x040fe40007f7e0ff */
[----:B------:R-:W-:-:S03]  /*2e00*/  IADD3 R32, P6, PT, R36, R28, RZ ;  /* 0x0000001c24207210 */ /* 0x000fc60007fde0ff */
[C---:B------:R-:W-:Y:S02]  /*2e10*/  IMAD.X R33, R37.reuse, 0x1, R21, P3 ;  /* 0x0000000125217824 */ /* 0x040fe400018e0615 */
[----:B------:R-:W-:Y:S01]  /*2e20*/  IMAD.X R36, R37, 0x1, R29, P6 ;  /* 0x0000000125247824 */ /* 0x000fe200030e061d */
[----:B------:R-:W-:-:S05]  /*2e30*/  IADD3 R37, P3, PT, R16, R38, RZ ;  /* 0x0000002610257210 */ /* 0x000fca0007f7e0ff */
[----:B------:R-:W-:Y:S01]  /*2e40*/  IMAD.X R74, R17, 0x1, R39, P3 ;  /* 0x00000001114a7824 */ /* 0x000fe200018e0627 */
[----:B------:R-:W-:-:S05]  /*2e50*/  IADD3 R16, P3, PT, R24, R38, RZ ;  /* 0x0000002618107210 */ /* 0x000fca0007f7e0ff */
[----:B------:R-:W-:Y:S01]  /*2e60*/  IMAD.X R24, R25, 0x1, R39, P3 ;  /* 0x0000000119187824 */ /* 0x000fe200018e0627 */
[----:B------:R-:W-:Y:S02]  /*2e70*/  IADD3 R17, P3, PT, R20, R38, RZ ;  /* 0x0000002614117210 */ /* 0x000fe40007f7e0ff */
[----:B------:R-:W-:-:S03]  /*2e80*/  SEL R25, R73, 0xb504f333, P1 ;  /* 0xb504f33349197807 */ /* 0x000fc60000800000 */
[--C-:B------:R-:W-:Y:S01]  /*2e90*/  IMAD.X R20, R21, 0x1, R39.reuse, P3 ;  /* 0x0000000115147824 */ /* 0x100fe200018e0627 */
[----:B------:R-:W-:Y:S02]  /*2ea0*/  IADD3 R21, P6, PT, R28, R38, RZ ;  /* 0x000000261c157210 */ /* 0x000fe40007fde0ff */
        /* <DEDUP_REMOVED lines=9> */
[----:B------:R-:W-:Y:S02]  /*2f40*/  SEL R33, R34, 0xb504f333, P5 ;  /* 0xb504f33322217807 */ /* 0x000fe40002800000 */
[----:B------:R-:W-:Y:S02]  /*2f50*/  SEL R60, R60, R25, P6 ;  /* 0x000000193c3c7207 */ /* 0x000fe40003000000 */
[----:B------:R-:W-:-:S02]  /*2f60*/  SEL R25, R37, 0xb504f333, P0 ;  /* 0xb504f33325197807 */ /* 0x000fc40000000000 */
[----:B------:R-:W-:Y:S02]  /*2f70*/  SEL R74, R74, RZ, P0 ;  /* 0x000000ff4a4a7207 */ /* 0x000fe40000000000 */
[----:B------:R-:W-:Y:S02]  /*2f80*/  SEL R34, R29, RZ, P5 ;  /* 0x000000ff1d227207 */ /* 0x000fe40002800000 */
[----:B------:R-:W-:-:S04]  /*2f90*/  ISETP.LT.U32.AND P0, PT, R58, R33, PT ;  /* 0x000000213a00720c */ /* 0x000fc80003f01070 */
[CC--:B------:R-:W-:Y:S02]  /*2fa0*/  ISETP.LT.AND.EX P0, PT, R57.reuse, R34.reuse, PT, P0 ;  /* 0x000000223900720c */ /* 0x0c0fe40003f01300 */
[----:B------:R-:W-:Y:S02]  /*2fb0*/  SEL R29, R32, 0xb504f333, P4 ;  /* 0xb504f333201d7807 */ /* 0x000fe40002000000 */
[----:B------:R-:W-:Y:S02]  /*2fc0*/  SEL R58, R58, R33, P0 ;  /* 0x000000213a3a7207 */ /* 0x000fe40000000000 */
[----:B------:R-:W-:Y:S02]  /*2fd0*/  SEL R57, R57, R34, P0 ;  /* 0x0000002239397207 */ /* 0x000fe40000000000 */
[----:B------:R-:W0:Y:S01]  /*2fe0*/  LDS.128 R32, [R15+0x300] ;  /* 0x000300000f207984 */ /* 0x000e220000000c00 */
[----:B------:R-:W-:Y:S02]  /*2ff0*/  SEL R36, R36, RZ, P4 ;  /* 0x000000ff24247207 */ /* 0x000fe40002000000 */
[----:B------:R-:W-:-:S02]  /*3000*/  ISETP.NE.AND.EX P3, PT, R39, RZ, PT, P3 ;  /* 0x000000ff2700720c */ /* 0x000fc40003f65330 */
[----:B------:R-:W-:Y:S02]  /*3010*/  SEL R29, R29, 0xb504f333, P5 ;  /* 0xb504f3331d1d7807 */ /* 0x000fe40002800000 */
[----:B------:R-:W-:Y:S02]  /*3020*/  SEL R59, R59, R38, P6 ;  /* 0x000000263b3b7207 */ /* 0x000fe40003000000 */
[----:B------:R-:W-:Y:S02]  /*3030*/  SEL R38, R36, RZ, P5 ;  /* 0x000000ff24267207 */ /* 0x000fe40002800000 */
[----:B------:R-:W-:Y:S02]  /*3040*/  ISETP.LT.U32.AND P5, PT, R64, R29, PT ;  /* 0x0000001d4000720c */ /* 0x000fe40003fa1070 */
[----:B------:R-:W-:Y:S02]  /*3050*/  SEL R25, R25, 0xb504f333, P3 ;  /* 0xb504f33319197807 */ /* 0x000fe40001800000 */
[----:B------:R-:W-:-:S02]  /*3060*/  SEL R36, R74, RZ, P3 ;  /* 0x000000ff4a247207 */ /* 0x000fc40001800000 */
[----:B------:R-:W-:Y:S02]  /*3070*/  ISETP.LT.AND.EX P5, PT, R69, R38, PT, P5 ;  /* 0x000000264500720c */ /* 0x000fe40003fa1350 */
[----:B------:R-:W-:Y:S02]  /*3080*/  ISETP.LT.U32.AND P0, PT, R66, R25, PT ;  /* 0x000000194200720c */ /* 0x000fe40003f01070 */
[----:B------:R-:W-:Y:S02]  /*3090*/  SEL R64, R64, R29, P5 ;  /* 0x0000001d40407207 */ /* 0x000fe40002800000 */
[----:B------:R-:W-:Y:S02]  /*30a0*/  ISETP.LT.AND.EX P0, PT, R61, R36, PT, P0 ;  /* 0x000000243d00720c */ /* 0x000fe40003f01300 */
[----:B------:R-:W-:Y:S02]  /*30b0*/  SEL R29, R24, RZ, P1 ;  /* 0x000000ff181d7207 */ /* 0x000fe40000800000 */
[----:B------:R-:W-:-:S02]  /*30c0*/  SEL R24, R17, 0xb504f333, P2 ;  /* 0xb504f33311187807 */ /* 0x000fc40001000000 */
[----:B------:R-:W-:Y:S02]  /*30d0*/  SEL R17, R21, 0xb504f333, P4 ;  /* 0xb504f33315117807 */ /* 0x000fe40002000000 */
[----:B------:R-:W-:Y:S02]  /*30e0*/  SEL R66, R66, R25, P0 ;  /* 0x0000001942427207 */ /* 0x000fe40000000000 */
[----:B------:R-:W-:Y:S02]  /*30f0*/  SEL R25, R16, 0xb504f333, P1 ;  /* 0xb504f33310197807 */ /* 0x000fe40000800000 */
[----:B------:R-:W-:Y:S02]  /*3100*/  SEL R20, R20, RZ, P2 ;  /* 0x000000ff14147207 */ /* 0x000fe40001000000 */
[----:B------:R-:W-:Y:S02]  /*3110*/  SEL R16, R28, RZ, P4 ;  /* 0x000000ff1c107207 */ /* 0x000fe40002000000 */
[----:B------:R-:W-:-:S02]  /*3120*/  SEL R21, R24, 0xb504f333, P3 ;  /* 0xb504f33318157807 */ /* 0x000fc40001800000 */
[----:B------:R-:W-:Y:S02]  /*3130*/  SEL R17, R17, 0xb504f333, P3 ;  /* 0xb504f33311117807 */ /* 0x000fe40001800000 */
[----:B------:R-:W-:Y:S02]  /*3140*/  SEL R25, R25, 0xb504f333, P3 ;  /* 0xb504f33319197807 */ /* 0x000fe40001800000 */
[----:B------:R-:W-:Y:S02]  /*3150*/  SEL R28, R29, RZ, P3 ;  /* 0x000000ff1d1c7207 */ /* 0x000fe40001800000 */
[----:B------:R-:W-:Y:S02]  /*3160*/  SEL R20, R20, RZ, P3 ;  /* 0x000000ff14147207 */ /* 0x000fe40001800000 */
[----:B------:R-:W-:Y:S02]  /*3170*/  SEL R16, R16, RZ, P3 ;  /* 0x000000ff10107207 */ /* 0x000fe40001800000 */
[----:B------:R-:W-:-:S02]  /*3180*/  ISETP.LT.U32.AND P2, PT, R68, R21, PT ;  /* 0x000000154400720c */ /* 0x000fc40003f41070 */
[-C--:B------:R-:W-:Y:S02]  /*3190*/  ISETP.LT.U32.AND P3, PT, R72, R17.reuse, PT ;  /* 0x000000114800720c */ /* 0x080fe40003f61070 */
[----:B------:R-:W-:Y:S02]  /*31a0*/  SEL R61, R61, R36, P0 ;  /* 0x000000243d3d7207 */ /* 0x000fe40000000000 */
[----:B------:R-:W-:Y:S02]  /*31b0*/  ISETP.LT.AND.EX P0, PT, R65, R20, PT, P2 ;  /* 0x000000144100720c */ /* 0x000fe40003f01320 */
[----:B------:R-:W-:Y:S02]  /*31c0*/  ISETP.LT.AND.EX P2, PT, R67, R16, PT, P3 ;  /* 0x000000104300720c */ /* 0x000fe40003f41330 */
[----:B------:R-:W-:Y:S02]  /*31d0*/  ISETP.NE.U32.AND P3, PT, R26, -0x4afb0ccd, PT ;  /* 0xb504f3331a00780c */ /* 0x000fe40003f65070 */
[----:B------:R-:W-:-:S02]  /*31e0*/  SEL R72, R72, R17, P2 ;  /* 0x0000001148487207 */ /* 0x000fc40001000000 */
[C---:B0-----:R-:W-:Y:S02]  /*31f0*/  IADD3 R17, P4, PT, R32.reuse, R26, RZ ;  /* 0x0000001a20117210 */ /* 0x041fe40007f9e0ff */
[----:B------:R-:W-:Y:S02]  /*3200*/  SEL R69, R69, R38, P5 ;  /* 0x0000002645457207 */ /* 0x000fe40002800000 */
[----:B------:R-:W-:Y:S01]  /*3210*/  ISETP.NE.U32.AND P5, PT, R32, -0x4afb0ccd, PT ;  /* 0xb504f3332000780c */ /* 0x000fe20003fa5070 */
[----:B------:R-:W0:Y:S01]  /*3220*/  LDS.128 R36, [R15+0x310] ;  /* 0x000310000f247984 */ /* 0x000e220000000c00 */
[----:B------:R-:W-:Y:S02]  /*3230*/  ISETP.NE.AND.EX P3, PT, R27, RZ, PT, P3 ;  /* 0x000000ff1b00720c */ /* 0x000fe40003f65330 */
[----:B------:R-:W-:Y:S02]  /*3240*/  ISETP.LT.U32.AND P1, PT, R62, R25, PT ;  /* 0x000000193e00720c */ /* 0x000fe40003f21070 */
[----:B------:R-:W-:Y:S01]  /*3250*/  SEL R67, R67, R16, P2 ;  /* 0x0000001043437207 */ /* 0x000fe20001000000 */
[C---:B------:R-:W-:Y:S01]  /*3260*/  IMAD.X R16, R33.reuse, 0x1, R27, P4 ;  /* 0x0000000121107824 */ /* 0x040fe200020e061b */
[----:B------:R-:W-:-:S02]  /*3270*/  ISETP.NE.AND.EX P5, PT, R33, RZ, PT, P5 ;  /* 0x000000ff2100720c */ /* 0x000fc40003fa5350 */
[----:B------:R-:W-:Y:S02]  /*3280*/  SEL R17, R17, 0xb504f333, P3 ;  /* 0xb504f33311117807 */ /* 0x000fe40001800000 */
[----:B------:R-:W-:Y:S02]  /*3290*/  ISETP.LT.AND.EX P1, PT, R63, R28, PT, P1 ;  /* 0x0000001c3f00720c */ /* 0x000fe40003f21310 */
[----:B------:R-:W-:Y:S02]  /*32a0*/  IADD3 R24, P6, PT, R32, R18, RZ ;  /* 0x0000001220187210 */ /* 0x000fe40007fde0ff */
[----:B------:R-:W-:Y:S02]  /*32b0*/  SEL R16, R16, RZ, P3 ;  /* 0x000000ff10107207 */ /* 0x000fe40001800000 */
[----:B------:R-:W-:Y:S02]  /*32c0*/  SEL R17, R17, 0xb504f333, P5 ;  /* 0xb504f33311117807 */ /* 0x000fe40002800000 */
[----:B------:R-:W-:-:S02]  /*32d0*/  SEL R68, R68, R21, P0 ;  /* 0x0000001544447207 */ /* 0x000fc40000000000 */
[----:B------:R-:W-:Y:S02]  /*32e0*/  SEL R65, R65, R20, P0 ;  /* 0x0000001441417207 */ /* 0x000fe40000000000 */
[----:B------:R-:W-:Y:S01]  /*32f0*/  SEL R62, R62, R25, P1 ;  /* 0x000000193e3e7207 */ /* 0x000fe20000800000 */
[----:B------:R-:W-:Y:S01]  /*3300*/  IMAD.X R25, R33, 0x1, R19, P6 ;  /* 0x0000000121197824 */ /* 0x000fe200030e0613 */
[----:B------:R-:W-:Y:S02]  /*3310*/  ISETP.NE.U32.AND P0, PT, R18, -0x4afb0ccd, PT ;  /* 0xb504f3331200780c */ /* 0x000fe40003f05070 */
[----:B------:R-:W-:Y:S02]  /*3320*/  SEL R16, R16, RZ, P5 ;  /* 0x000000ff10107207 */ /* 0x000fe40002800000 */
[----:B------:R-:W-:Y:S02]  /*3330*/  ISETP.LT.U32.AND P6, PT, R48, R17, PT ;  /* 0x000000113000720c */ /* 0x000fe40003fc1070 */
[----:B------:R-:W-:-:S02]  /*3340*/  SEL R63, R63, R28, P1 ;  /* 0x0000001c3f3f7207 */ /* 0x000fc40000800000 */
[----:B------:R-:W-:Y:S02]  /*3350*/  ISETP.NE.AND.EX P0, PT, R19, RZ, PT, P0 ;  /* 0x000000ff1300720c */ /* 0x000fe40003f05300 */
[----:B------:R-:W-:Y:S02]  /*3360*/  IADD3 R21, P1, PT, R32, R22, RZ ;  /* 0x0000001620157210 */ /* 0x000fe40007f3e0ff */
[----:B------:R-:W-:Y:S02]  /*3370*/  ISETP.LT.AND.EX P6, PT, R49, R16, PT, P6 ;  /* 0x000000103100720c */ /* 0x000fe40003fc1360 */
[----:B------:R-:W-:Y:S01]  /*3380*/  SEL R24, R24, 0xb504f333, P0 ;  /* 0xb504f33318187807 */ /* 0x000fe20000000000 */
[----:B------:R-:W-:Y:S01]  /*3390*/  IMAD.X R20, R33, 0x1, R23, P1 ;  /* 0x0000000121147824 */ /* 0x000fe200008e0617 */
[----:B------:R-:W-:Y:S02]  /*33a0*/  ISETP.NE.U32.AND P2, PT, R22, -0x4afb0ccd, PT ;  /* 0xb504f3331600780c */ /* 0x000fe40003f45070 */
[----:B------:R-:W-:-:S02]  /*33b0*/  SEL R48, R48, R17, P6 ;  /* 0x0000001130307207 */ /* 0x000fc40003000000 */
[----:B------:R-:W-:Y:S02]  /*33c0*/  ISETP.NE.U32.AND P1, PT, R30, -0x4afb0ccd, PT ;  /* 0xb504f3331e00780c */ /* 0x000fe40003f25070 */
[----:B------:R-:W-:Y:S02]  /*33d0*/  SEL R49, R49, R16, P6 ;  /* 0x0000001031317207 */ /* 0x000fe40003000000 */
[----:B------:R-:W-:Y:S02]  /*33e0*/  IADD3 R17, P6, PT, R32, R30, RZ ;  /* 0x0000001e20117210 */ /* 0x000fe40007fde0ff */
[----:B------:R-:W-:Y:S02]  /*33f0*/  SEL R25, R25, RZ, P0 ;  /* 0x000000ff19197207 */ /* 0x000fe40000000000 */
[----:B------:R-:W-:Y:S02]  /*3400*/  SEL R24, R24, 0xb504f333, P5 ;  /* 0xb504f33318187807 */ /* 0x000fe40002800000 */
[----:B------:R-:W-:-:S02]  /*3410*/  ISETP.NE.AND.EX P2, PT, R23, RZ, PT, P2 ;  /* 0x000000ff1700720c */ /* 0x000fc40003f45320 */
[----:B------:R-:W-:Y:S01]  /*3420*/  ISETP.NE.AND.EX P1, PT, R31, RZ, PT, P1 ;  /* 0x000000ff1f00720c */ /* 0x000fe20003f25310 */
[----:B------:R-:W-:Y:S01]  /*3430*/  IMAD.X R16, R33, 0x1, R31, P6 ;  /* 0x0000000121107824 */ /* 0x000fe200030e061f */
[----:B------:R-:W-:Y:S02]  /*3440*/  SEL R25, R25, RZ, P5 ;  /* 0x000000ff19197207 */ /* 0x000fe40002800000 */
[----:B------:R-:W-:Y:S02]  /*3450*/  ISETP.LT.U32.AND P4, PT, R71, R24, PT ;  /* 0x000000184700720c */ /* 0x000fe40003f81070 */
[----:B------:R-:W-:Y:S02]  /*3460*/  SEL R21, R21, 0xb504f333, P2 ;  /* 0xb504f33315157807 */ /* 0x000fe40001000000 */
[----:B------:R-:W-:Y:S02]  /*3470*/  SEL R17, R17, 0xb504f333, P1 ;  /* 0xb504f33311117807 */ /* 0x000fe40000800000 */
[----:B------:R-:W-:-:S02]  /*3480*/  ISETP.LT.AND.EX P4, PT, R70, R25, PT, P4 ;  /* 0x000000194600720c */ /* 0x000fc40003f81340 */
[----:B------:R-:W-:Y:S02]  /*3490*/  SEL R20, R20, RZ, P2 ;  /* 0x000000ff14147207 */ /* 0x000fe40001000000 */
[----:B------:R-:W-:Y:S02]  /*34a0*/  SEL R21, R21, 0xb504f333, P5 ;  /* 0xb504f33315157807 */ /* 0x000fe40002800000 */
[----:B------:R-:W-:Y:S02]  /*34b0*/  SEL R16, R16, RZ, P1 ;  /* 0x000000ff10107207 */ /* 0x000fe40000800000 */
[----:B------:R-:W-:Y:S02]  /*34c0*/  SEL R17, R17, 0xb504f333, P5 ;  /* 0xb504f33311117807 */ /* 0x000fe40002800000 */
[----:B------:R-:W-:Y:S02]  /*34d0*/  SEL R71, R71, R24, P4 ;  /* 0x0000001847477207 */ /* 0x000fe40002000000 */
[----:B------:R-:W-:-:S02]  /*34e0*/  SEL R70, R70, R25, P4 ;  /* 0x0000001946467207 */ /* 0x000fc40002000000 */
[----:B------:R-:W-:Y:S02]  /*34f0*/  SEL R20, R20, RZ, P5 ;  /* 0x000000ff14147207 */ /* 0x000fe40002800000 */
[----:B------:R-:W-:Y:S02]  /*3500*/  ISETP.LT.U32.AND P4, PT, R52, R21, PT ;  /* 0x000000153400720c */ /* 0x000fe40003f81070 */
[----:B------:R-:W-:Y:S02]  /*3510*/  SEL R16, R16, RZ, P5 ;  /* 0x000000ff10107207 */ /* 0x000fe40002800000 */
[----:B------:R-:W-:Y:S02]  /*3520*/  ISETP.LT.U32.AND P5, PT, R42, R17, PT ;  /* 0x000000112a00720c */ /* 0x000fe40003fa1070 */
[----:B------:R-:W-:Y:S02]  /*3530*/  ISETP.LT.AND.EX P4, PT, R51, R20, PT, P4 ;  /* 0x000000143300720c */ /* 0x000fe40003f81340 */
[----:B------:R-:W-:-:S02]  /*3540*/  ISETP.LT.AND.EX P5, PT, R43, R16, PT, P5 ;  /* 0x000000102b00720c */ /* 0x000fc40003fa1350 */
[----:B------:R-:W-:Y:S02]  /*3550*/  IADD3 R25, P6, PT, R34, R18, RZ ;  /* 0x0000001222197210 */ /* 0x000fe40007fde0ff */
[----:B------:R-:W-:Y:S02]  /*3560*/  SEL R52, R52, R21, P4 ;  /* 0x0000001534347207 */ /* 0x000fe40002000000 */
[----:B------:R-:W-:Y:S02]  /*3570*/  SEL R51, R51, R20, P4 ;  /* 0x0000001433337207 */ /* 0x000fe40002000000 */
[----:B------:R-:W-:Y:S02]  /*3580*/  ISETP.NE.U32.AND P4, PT, R34, -0x4afb0ccd, PT ;  /* 0xb504f3332200780c */ /* 0x000fe40003f85070 */
[----:B------:R-:W-:Y:S02]  /*3590*/  SEL R42, R42, R17, P5 ;  /* 0x000000112a2a7207 */ /* 0x000fe40002800000 */
[----:B------:R-:W-:-:S02]  /*35a0*/  SEL R43, R43, R16, P5 ;  /* 0x000000102b2b7207 */ /* 0x000fc40002800000 */
[C---:B------:R-:W-:Y:S01]  /*35b0*/  IADD3 R21, P5, PT, R34.reuse, R26, RZ ;  /* 0x0000001a22157210 */ /* 0x040fe20007fbe0ff */
[C---:B------:R-:W-:Y:S01]  /*35c0*/  IMAD.X R24, R35.reuse, 0x1, R19, P6 ;  /* 0x0000000123187824 */ /* 0x040fe200030e0613 */
[----:B------:R-:W-:Y:S02]  /*35d0*/  ISETP.NE.AND.EX P4, PT, R35, RZ, PT, P4 ;  /* 0x000000ff2300720c */ /* 0x000fe40003f85340 */
[----:B------:R-:W-:Y:S01]  /*35e0*/  SEL R25, R25, 0xb504f333, P0 ;  /* 0xb504f33319197807 */ /* 0x000fe20000000000 */
[----:B------:R-:W-:Y:S01]  /*35f0*/  IMAD.X R20, R35, 0x1, R27, P5 ;  /* 0x0000000123147824 */ /* 0x000fe200028e061b */
[----:B------:R-:W-:Y:S02]  /*3600*/  IADD3 R17, P5, PT, R34, R22, RZ ;  /* 0x0000001622117210 */ /* 0x000fe40007fbe0ff */
[----:B------:R-:W-:Y:S02]  /*3610*/  SEL R21, R21, 0xb504f333, P3 ;  /* 0xb504f33315157807 */ /* 0x000fe40001800000 */
[----:B------:R-:W-:-:S02]  /*3620*/  SEL R24, R24, RZ, P0 ;  /* 0x000000ff18187207 */ /* 0x000fc40000000000 */
[----:B------:R-:W-:Y:S01]  /*3630*/  SEL R25, R25, 0xb504f333, P4 ;  /* 0xb504f33319197807 */ /* 0x000fe20002000000 */
[----:B------:R-:W-:Y:S01]  /*3640*/  IMAD.X R16, R35, 0x1, R23, P5 ;  /* 0x0000000123107824 */ /* 0x000fe200028e0617 */
[----:B------:R-:W-:Y:S02]  /*3650*/  SEL R20, R20, RZ, P3 ;  /* 0x000000ff14147207 */ /* 0x000fe40001800000 */
[----:B------:R-:W-:Y:S02]  /*3660*/  SEL R21, R21, 0xb504f333, P4 ;  /* 0xb504f33315157807 */ /* 0x000fe40002000000 */
[----:B------:R-:W-:Y:S02]  /*3670*/  SEL R24, R24, RZ, P4 ;  /* 0x000000ff18187207 */ /* 0x000fe40002000000 */
[----:B------:R-:W-:Y:S02]  /*3680*/  ISETP.LT.U32.AND P6, PT, R56, R25, PT ;  /* 0x000000193800720c */ /* 0x000fe40003fc1070 */
[----:B------:R-:W-:-:S02]  /*3690*/  SEL R17, R17, 0xb504f333, P2 ;  /* 0xb504f33311117807 */ /* 0x000fc40001000000 */
[----:B------:R-:W-:Y:S02]  /*36a0*/  SEL R20, R20, RZ, P4 ;  /* 0x000000ff14147207 */ /* 0x000fe40002000000 */
[----:B------:R-:W-:Y:S02]  /*36b0*/  ISETP.LT.U32.AND P5, PT, R54, R21, PT ;  /* 0x000000153600720c */ /* 0x000fe40003fa1070 */
[----:B------:R-:W-:Y:S02]  /*36c0*/  ISETP.LT.AND.EX P6, PT, R53, R24, PT, P6 ;  /* 0x000000183500720c */ /* 0x000fe40003fc1360 */
[----:B------:R-:W-:Y:S02]  /*36d0*/  SEL R16, R16, RZ, P2 ;  /* 0x000000ff10107207 */ /* 0x000fe40001000000 */
[----:B------:R-:W-:Y:S02]  /*36e0*/  SEL R17, R17, 0xb504f333, P4 ;  /* 0xb504f33311117807 */ /* 0x000fe40002000000 */
[----:B------:R-:W-:-:S02]  /*36f0*/  ISETP.LT.AND.EX P5, PT, R55, R20, PT, P5 ;  /* 0x000000143700720c */ /* 0x000fc40003fa1350 */
[----:B------:R-:W-:Y:S02]  /*3700*/  SEL R56, R56, R25, P6 ;  /* 0x0000001938387207 */ /* 0x000fe40003000000 */
[----:B------:R-:W-:Y:S02]  /*3710*/  SEL R53, R53, R24, P6 ;  /* 0x0000001835357207 */ /* 0x000fe40003000000 */
[----:B------:R-:W-:Y:S02]  /*3720*/  SEL R16, R16, RZ, P4 ;  /* 0x000000ff10107207 */ /* 0x000fe40002000000 */
[----:B------:R-:W-:Y:S02]  /*3730*/  ISETP.LT.U32.AND P6, PT, R50, R17, PT ;  /* 0x000000113200720c */ /* 0x000fe40003fc1070 */
[----:B------:R-:W-:Y:S02]  /*3740*/  SEL R54, R54, R21, P5 ;  /* 0x0000001536367207 */ /* 0x000fe40002800000 */
[----:B------:R-:W-:-:S02]  /*3750*/  SEL R55, R55, R20, P5 ;  /* 0x0000001437377207 */ /* 0x000fc40002800000 */
[----:B------:R-:W-:Y:S02]  /*3760*/  IADD3 R21, P5, PT, R34, R30, RZ ;  /* 0x0000001e22157210 */ /* 0x000fe40007fbe0ff */
[----:B------:R-:W-:-:S03]  /*3770*/  ISETP.LT.AND.EX P6, PT, R41, R16, PT, P6 ;  /* 0x000000102900720c */ /* 0x000fc60003fc1360 */
[----:B------:R-:W-:Y:S01]  /*3780*/  IMAD.X R20, R35, 0x1, R31, P5 ;  /* 0x0000000123147824 */ /* 0x000fe200028e061f */
[----:B------:R-:W-:Y:S01]  /*3790*/  SEL R50, R50, R17, P6 ;  /* 0x0000001132327207 */ /* 0x000fe20003000000 */
[----:B------:R-:W-:Y:S01]  /*37a0*/  LDS.128 R32, [R15+0x400] ;  /* 0x000400000f207984 */ /* 0x000fe20000000c00 */
[C---:B0-----:R-:W-:Y:S02]  /*37b0*/  IADD3 R17, P5, PT, R36.reuse, R18, RZ ;  /* 0x0000001224117210 */ /* 0x041fe40007fbe0ff */
[----:B------:R-:W-:Y:S02]  /*37c0*/  SEL R41, R41, R16, P6 ;  /* 0x0000001029297207 */ /* 0x000fe40003000000 */
[----:B------:R-:W-:Y:S02]  /*37d0*/  SEL R21, R21, 0xb504f333, P1 ;  /* 0xb504f33315157807 */ /* 0x000fe40000800000 */
[----:B------:R-:W-:Y:S01]  /*37e0*/  ISETP.NE.U32.AND P6, PT, R36, -0x4afb0ccd, PT ;  /* 0xb504f3332400780c */ /* 0x000fe20003fc5070 */
[----:B------:R-:W-:Y:S01]  /*37f0*/  IMAD.X R16, R37, 0x1, R19, P5 ;  /* 0x0000000125107824 */ /* 0x000fe200028e0613 */
[----:B------:R-:W-:-:S02]  /*3800*/  SEL R20, R20, RZ, P1 ;  /* 0x000000ff14147207 */ /* 0x000fc40000800000 */
[----:B------:R-:W-:Y:S02]  /*3810*/  SEL R21, R21, 0xb504f333, P4 ;  /* 0xb504f33315157807 */ /* 0x000fe40002000000 */
[----:B------:R-:W-:Y:S02]  /*3820*/  ISETP.NE.AND.EX P6, PT, R37, RZ, PT, P6 ;  /* 0x000000ff2500720c */ /* 0x000fe40003fc5360 */
[----:B------:R-:W-:Y:S02]  /*3830*/  SEL R17, R17, 0xb504f333, P0 ;  /* 0xb504f33311117807 */ /* 0x000fe40000000000 */
[----:B------:R-:W-:Y:S02]  /*3840*/  SEL R20, R20, RZ, P4 ;  /* 0x000000ff14147207 */ /* 0x000fe40002000000 */
[----:B------:R-:W-:Y:S02]  /*3850*/  ISETP.LT.U32.AND P4, PT, R46, R21, PT ;  /* 0x000000152e00720c */ /* 0x000fe40003f81070 */
[----:B------:R-:W-:-:S02]  /*3860*/  SEL R16, R16, RZ, P0 ;  /* 0x000000ff10107207 */ /* 0x000fc40000000000 */
[----:B------:R-:W-:Y:S02]  /*3870*/  SEL R17, R17, 0xb504f333, P6 ;  /* 0xb504f33311117807 */ /* 0x000fe40003000000 */
[CC--:B------:R-:W-:Y:S02]  /*3880*/  ISETP.LT.AND.EX P4, PT, R47.reuse, R20.reuse, PT, P4 ;  /* 0x000000142f00720c */ /* 0x0c0fe40003f81340 */
[----:B------:R-:W-:Y:S02]  /*3890*/  SEL R16, R16, RZ, P6 ;  /* 0x000000ff10107207 */ /* 0x000fe40003000000 */
[----:B------:R-:W-:Y:S02]  /*38a0*/  ISETP.LT.U32.AND P5, PT, R44, R17, PT ;  /* 0x000000112c00720c */ /* 0x000fe40003fa1070 */
[----:B------:R-:W-:Y:S02]  /*38b0*/  SEL R46, R46, R21, P4 ;  /* 0x000000152e2e7207 */ /* 0x000fe40002000000 */
[----:B------:R-:W-:-:S02]  /*38c0*/  SEL R47, R47, R20, P4 ;  /* 0x000000142f2f7207 */ /* 0x000fc40002000000 */
[----:B------:R-:W-:Y:S02]  /*38d0*/  ISETP.LT.AND.EX P4, PT, R45, R16, PT, P5 ;  /* 0x000000102d00720c */ /* 0x000fe40003f81350 */
[----:B------:R-:W-:Y:S02]  /*38e0*/  IADD3 R21, P5, PT, R36, R26, RZ ;  /* 0x0000001a24157210 */ /* 0x000fe40007fbe0ff */
[----:B------:R-:W-:Y:S02]  /*38f0*/  SEL R44, R44, R17, P4 ;  /* 0x000000112c2c7207 */ /* 0x000fe40002000000 */
[----:B------:R-:W-:Y:S01]  /*3900*/  SEL R21, R21, 0xb504f333, P3 ;  /* 0xb504f33315157807 */ /* 0x000fe20001800000 */
[----:B------:R-:W-:Y:S01]  /*3910*/  IMAD.X R28, R37, 0x1, R27, P5 ;  /* 0x00000001251c7824 */ /* 0x000fe200028e061b */
[----:B------:R-:W-:Y:S02]  /*3920*/  SEL R45, R45, R16, P4 ;  /* 0x000000102d2d7207 */ /* 0x000fe40002000000 */
        /* <DEDUP_REMOVED lines=9> */
[----:B------:R-:W-:Y:S01]  /*39c0*/  SEL R20, R20, 0xb504f333, P2 ;  /* 0xb504f33314147807 */ /* 0x000fe20001000000 */
[----:B------:R-:W-:Y:S01]  /*39d0*/  IMAD.X R18, R39, 0x1, R19, P5 ;  /* 0x0000000127127824 */ /* 0x000fe200028e0613 */
[CC--:B------:R-:W-:Y:S02]  /*39e0*/  ISETP.LT.AND.EX P4, PT, R59.reuse, R28.reuse, PT, P4 ;  /* 0x0000001c3b00720c */ /* 0x0c0fe40003f81340 */
[----:B------:R-:W-:Y:S02]  /*39f0*/  SEL R24, R24, RZ, P2 ;  /* 0x000000ff18187207 */ /* 0x000fe40001000000 */
[----:B------:R-:W-:Y:S02]  /*3a00*/  SEL R19, R20, 0xb504f333, P6 ;  /* 0xb504f33314137807 */ /* 0x000fe40003000000 */
[----:B------:R-:W-:Y:S02]  /*3a10*/  SEL R60, R60, R21, P4 ;  /* 0x000000153c3c7207 */ /* 0x000fe40002000000 */
[----:B------:R-:W-:-:S02]  /*3a20*/  SEL R59, R59, R28, P4 ;  /* 0x0000001c3b3b7207 */ /* 0x000fc40002000000 */
[----:B------:R-:W-:Y:S02]  /*3a30*/  IADD3 R20, P5, PT, R38, R26, RZ ;  /* 0x0000001a26147210 */ /* 0x000fe40007fbe0ff */
[----:B------:R-:W-:Y:S02]  /*3a40*/  SEL R24, R24, RZ, P6 ;  /* 0x000000ff18187207 */ /* 0x000fe40003000000 */
[----:B------:R-:W-:Y:S01]  /*3a50*/  ISETP.LT.U32.AND P4, PT, R58, R19, PT ;  /* 0x000000133a00720c */ /* 0x000fe20003f81070 */
[----:B------:R-:W-:Y:S01]  /*3a60*/  IMAD.X R21, R39, 0x1, R27, P5 ;  /* 0x0000000127157824 */ /* 0x000fe200028e061b */
[----:B------:R-:W-:Y:S02]  /*3a70*/  IADD3 R22, P5, PT, R38, R22, RZ ;  /* 0x0000001626167210 */ /* 0x000fe40007fbe0ff */
[----:B------:R-:W-:-:S04]  /*3a80*/  ISETP.LT.AND.EX P4, PT, R57, R24, PT, P4 ;  /* 0x000000183900720c */ /* 0x000fc80003f81340 */
[----:B------:R-:W-:Y:S02]  /*3a90*/  SEL R57, R57, R24, P4 ;  /* 0x0000001839397207 */ /* 0x000fe40002000000 */
[----:B------:R-:W-:Y:S01]  /*3aa0*/  SEL R58, R58, R19, P4 ;  /* 0x000000133a3a7207 */ /* 0x000fe20002000000 */
[----:B------:R-:W0:Y:S01]  /*3ab0*/  LDS.128 R24, [R40+0x20] ;  /* 0x0000200028187984 */ /* 0x000e220000000c00 */
[C---:B------:R-:W-:Y:S01]  /*3ac0*/  ISETP.NE.U32.AND P4, PT, R38.reuse, -0x4afb0ccd, PT ;  /* 0xb504f3332600780c */ /* 0x040fe20003f85070 */
[----:B------:R-:W-:Y:S01]  /*3ad0*/  IMAD.X R23, R39, 0x1, R23, P5 ;  /* 0x0000000127177824 */ /* 0x000fe200028e0617 */
[----:B------:R-:W-:Y:S02]  /*3ae0*/  IADD3 R28, P5, PT, R38, R30, RZ ;  /* 0x0000001e261c7210 */ /* 0x000fe40007fbe0ff */
[----:B------:R-:W-:Y:S02]  /*3af0*/  SEL R17, R17, 0xb504f333, P1 ;  /* 0xb504f33311117807 */ /* 0x000fe40000800000 */
[----:B------:R-:W-:-:S02]  /*3b00*/  SEL R36, R36, RZ, P1 ;  /* 0x000000ff24247207 */ /* 0x000fc40000800000 */
[----:B------:R-:W-:Y:S02]  /*3b10*/  SEL R16, R16, 0xb504f333, P0 ;  /* 0xb504f33310107807 */ /* 0x000fe40000000000 */
[----:B------:R-:W-:Y:S02]  /*3b20*/  SEL R18, R18, RZ, P0 ;  /* 0x000000ff12127207 */ /* 0x000fe40000000000 */
[C---:B------:R-:W-:Y:S01]  /*3b30*/  ISETP.NE.AND.EX P4, PT, R39.reuse, RZ, PT, P4 ;  /* 0x000000ff2700720c */ /* 0x040fe20003f85340 */
[----:B------:R-:W-:Y:S01]  /*3b40*/  IMAD.X R30, R39, 0x1, R31, P5 ;  /* 0x00000001271e7824 */ /* 0x000fe200028e061f */
[----:B------:R-:W-:Y:S02]  /*3b50*/  SEL R38, R36, RZ, P6 ;  /* 0x000000ff24267207 */ /* 0x000fe40003000000 */
[----:B------:R-:W-:Y:S02]  /*3b60*/  SEL R31, R17, 0xb504f333, P6 ;  /* 0xb504f333111f7807 */ /* 0x000fe40003000000 */
[----:B------:R-:W-:-:S02]  /*3b70*/  SEL R29, R16, 0xb504f333, P4 ;  /* 0xb504f333101d7807 */ /* 0x000fc40002000000 */
[----:B------:R-:W-:Y:S02]  /*3b80*/  SEL R36, R18, RZ, P4 ;  /* 0x000000ff12247207 */ /* 0x000fe40002000000 */
[----:B------:R-:W1:Y:S01]  /*3b90*/  LDS.128 R16, [R40+0xa0] ;  /* 0x0000a00028107984 */ /* 0x000e620000000c00 */
[----:B------:R-:W-:Y:S02]  /*3ba0*/  ISETP.LT.U32.AND P5, PT, R66, R29, PT ;  /* 0x0000001d4200720c */ /* 0x000fe40003fa1070 */
[----:B------:R-:W-:Y:S02]  /*3bb0*/  ISETP.LT.U32.AND P0, PT, R64, R31, PT ;  /* 0x0000001f4000720c */ /* 0x000fe40003f01070 */
[----:B------:R-:W-:Y:S02]  /*3bc0*/  ISETP.LT.AND.EX P5, PT, R61, R36, PT, P5 ;  /* 0x000000243d00720c */ /* 0x000fe40003fa1350 */
[----:B------:R-:W-:Y:S02]  /*3bd0*/  SEL R20, R20, 0xb504f333, P3 ;  /* 0xb504f33314147807 */ /* 0x000fe40001800000 */
[----:B------:R-:W-:-:S02]  /*3be0*/  ISETP.LT.AND.EX P0, PT, R69, R38, PT, P0 ;  /* 0x000000264500720c */ /* 0x000fc40003f01300 */
[----:B------:R-:W-:Y:S02]  /*3bf0*/  SEL R66, R66, R29, P5 ;  /* 0x0000001d42427207 */ /* 0x000fe40002800000 */
[----:B------:R-:W-:Y:S02]  /*3c00*/  SEL R29, R21, RZ, P3 ;  /* 0x000000ff151d7207 */ /* 0x000fe40001800000 */
[----:B------:R-:W-:Y:S02]  /*3c10*/  SEL R22, R22, 0xb504f333, P2 ;  /* 0xb504f33316167807 */ /* 0x000fe40001000000 */
[----:B------:R-:W-:Y:S02]  /*3c20*/  SEL R21, R20, 0xb504f333, P4 ;  /* 0xb504f33314157807 */ /* 0x000fe40002000000 */
[----:B------:R-:W-:Y:S02]  /*3c30*/  SEL R28, R28, 0xb504f333, P1 ;  /* 0xb504f3331c1c7807 */ /* 0x000fe40000800000 */
[----:B------:R-:W-:-:S02]  /*3c40*/  SEL R64, R64, R31, P0 ;  /* 0x0000001f40407207 */ /* 0x000fc40000000000 */
[----:B------:R-:W-:Y:S02]  /*3c50*/  SEL R69, R69, R38, P0 ;  /* 0x0000002645457207 */ /* 0x000fe40000000000 */
[----:B------:R-:W-:Y:S02]  /*3c60*/  SEL R23, R23, RZ, P2 ;  /* 0x000000ff17177207 */ /* 0x000fe40001000000 */
[----:B------:R-:W-:Y:S02]  /*3c70*/  SEL R31, R22, 0xb504f333, P4 ;  /* 0xb504f333161f7807 */ /* 0x000fe40002000000 */
[----:B------:R-:W-:Y:S02]  /*3c80*/  SEL R20, R29, RZ, P4 ;  /* 0x000000ff1d147207 */ /* 0x000fe40002000000 */
[----:B------:R-:W-:Y:S02]  /*3c90*/  ISETP.LT.U32.AND P0, PT, R62, R21, PT ;  /* 0x000000153e00720c */ /* 0x000fe40003f01070 */
[----:B------:R-:W-:-:S02]  /*3ca0*/  SEL R30, R30, RZ, P1 ;  /* 0x000000ff1e1e7207 */ /* 0x000fc40000800000 */
[----:B------:R-:W-:Y:S02]  /*3cb0*/  SEL R29, R28, 0xb504f333, P4 ;  /* 0xb504f3331c1d7807 */ /* 0x000fe40002000000 */
[----:B------:R-:W-:Y:S02]  /*3cc0*/  SEL R61, R61, R36, P5 ;  /* 0x000000243d3d7207 */ /* 0x000fe40002800000 */
[----:B------:R-:W-:Y:S02]  /*3cd0*/  SEL R36, R23, RZ, P4 ;  /* 0x000000ff17247207 */ /* 0x000fe40002000000 */
[----:B------:R-:W-:Y:S02]  /*3ce0*/  ISETP.LT.U32.AND P1, PT, R68, R31, PT ;  /* 0x0000001f4400720c */ /* 0x000fe40003f21070 */
[----:B------:R-:W-:Y:S02]  /*3cf0*/  ISETP.LT.AND.EX P0, PT, R63, R20, PT, P0 ;  /* 0x000000143f00720c */ /* 0x000fe40003f01300 */
[----:B------:R-:W-:-:S02]  /*3d00*/  SEL R28, R30, RZ, P4 ;  /* 0x000000ff1e1c7207 */ /* 0x000fc40002000000 */
[----:B------:R-:W-:Y:S02]  /*3d10*/  ISETP.LT.U32.AND P2, PT, R72, R29, PT ;  /* 0x0000001d4800720c */ /* 0x000fe40003f41070 */
[----:B------:R-:W-:Y:S02]  /*3d20*/  ISETP.LT.AND.EX P1, PT, R65, R36, PT, P1 ;  /* 0x000000244100720c */ /* 0x000fe40003f21310 */
[----:B------:R-:W-:Y:S02]  /*3d30*/  SEL R62, R62, R21, P0 ;  /* 0x000000153e3e7207 */ /* 0x000fe40000000000 */
[----:B------:R-:W-:Y:S02]  /*3d40*/  SEL R63, R63, R20, P0 ;  /* 0x000000143f3f7207 */ /* 0x000fe40000000000 */
[----:B------:R-:W-:Y:S01]  /*3d50*/  ISETP.LT.AND.EX P0, PT, R67, R28, PT, P2 ;  /* 0x0000001c4300720c */ /* 0x000fe20003f01320 */
[----:B------:R-:W2:Y:S01]  /*3d60*/  LDS.128 R20, [R40+0x120] ;  /* 0x0001200028147984 */ /* 0x000ea20000000c00 */
[----:B------:R-:W-:-:S02]  /*3d70*/  SEL R68, R68, R31, P1 ;  /* 0x0000001f44447207 */ /* 0x000fc40000800000 */
[----:B------:R-:W-:Y:S02]  /*3d80*/  SEL R65, R65, R36, P1 ;  /* 0x0000002441417207 */ /* 0x000fe40000800000 */
[----:B0-----:R-:W-:Y:S02]  /*3d90*/  ISETP.NE.U32.AND P1, PT, R24, -0x4afb0ccd, PT ;  /* 0xb504f3331800780c */ /* 0x001fe40003f25070 */
[----:B------:R-:W-:Y:S02]  /*3da0*/  SEL R67, R67, R28, P0 ;  /* 0x0000001c43437207 */ /* 0x000fe40000000000 */
[----:B------:R-:W-:Y:S02]  /*3db0*/  IADD3 R28, P3, PT, R32, R24, RZ ;  /* 0x00000018201c7210 */ /* 0x000fe40007f7e0ff */
[----:B------:R-:W-:Y:S02]  /*3dc0*/  SEL R72, R72, R29, P0 ;  /* 0x0000001d48487207 */ /* 0x000fe40000000000 */
[----:B------:R-:W-:-:S02]  /*3dd0*/  ISETP.NE.U32.AND P2, PT, R32, -0x4afb0ccd, PT ;  /* 0xb504f3332000780c */ /* 0x000fc40003f45070 */
[----:B------:R-:W-:Y:S01]  /*3de0*/  ISETP.NE.AND.EX P0, PT, R25, RZ, PT, P1 ;  /* 0x000000ff1900720c */ /* 0x000fe20003f05310 */
[C---:B------:R-:W-:Y:S01]  /*3df0*/  IMAD.X R29, R33.reuse, 0x1, R25, P3 ;  /* 0x00000001211d7824 */ /* 0x040fe200018e0619 */
[----:B------:R-:W-:Y:S02]  /*3e00*/  ISETP.NE.AND.EX P2, PT, R33, RZ, PT, P2 ;  /* 0x000000ff2100720c */ /* 0x000fe40003f45320 */
[----:B------:R-:W-:Y:S02]  /*3e10*/  SEL R28, R28, 0xb504f333, P0 ;  /* 0xb504f3331c1c7807 */ /* 0x000fe40000000000 */
[----:B-1----:R-:W-:Y:S02]  /*3e20*/  IADD3 R37, P3, PT, R32, R16, RZ ;  /* 0x0000001020257210 */ /* 0x002fe40007f7e0ff */
[----:B------:R-:W-:Y:S02]  /*3e30*/  SEL R29, R29, RZ, P0 ;  /* 0x000000ff1d1d7207 */ /* 0x000fe40000000000 */
[----:B------:R-:W-:Y:S01]  /*3e40*/  SEL R28, R28, 0xb504f333, P2 ;  /* 0xb504f3331c1c7807 */ /* 0x000fe20001000000 */
[----:B------:R-:W-:Y:S01]  /*3e50*/  IMAD.X R36, R33, 0x1, R17, P3 ;  /* 0x0000000121247824 */ /* 0x000fe200018e0611 */
[----:B------:R-:W-:-:S02]  /*3e60*/  SEL R29, R29, RZ, P2 ;  /* 0x000000ff1d1d7207 */ /* 0x000fc40001000000 */
[-C--:B------:R-:W-:Y:S02]  /*3e70*/  ISETP.LT.U32.AND P3, PT, R71, R28.reuse, PT ;  /* 0x0000001c4700720c */ /* 0x080fe40003f61070 */
[----:B------:R-:W-:Y:S02]  /*3e80*/  ISETP.NE.U32.AND P1, PT, R16, -0x4afb0ccd, PT ;  /* 0xb504f3331000780c */ /* 0x000fe40003f25070 */
[CC--:B------:R-:W-:Y:S02]  /*3e90*/  ISETP.LT.AND.EX P3, PT, R70.reuse, R29.reuse, PT, P3 ;  /* 0x0000001d4600720c */ /* 0x0c0fe40003f61330 */
[----:B------:R-:W-:Y:S02]  /*3ea0*/  ISETP.NE.AND.EX P1, PT, R17, RZ, PT, P1 ;  /* 0x000000ff1100720c */ /* 0x000fe40003f25310 */
[----:B------:R-:W-:Y:S02]  /*3eb0*/  SEL R71, R71, R28, P3 ;  /* 0x0000001c47477207 */ /* 0x000fe40001800000 */
[----:B------:R-:W-:-:S02]  /*3ec0*/  SEL R70, R70, R29, P3 ;  /* 0x0000001d46467207 */ /* 0x000fc40001800000 */
[----:B------:R-:W-:Y:S01]  /*3ed0*/  SEL R37, R37, 0xb504f333, P1 ;  /* 0xb504f33325257807 */ /* 0x000fe20000800000 */
        /* <DEDUP_REMOVED lines=8> */
[----:B------:R-:W-:Y:S02]  /*3f60*/  ISETP.NE.U32.AND P4, PT, R34, -0x4afb0ccd, PT ;  /* 0xb504f3332200780c */ /* 0x000fe40003f85070 */
[----:B------:R-:W-:Y:S01]  /*3f70*/  SEL R49, R49, R36, P3 ;  /* 0x0000002431317207 */ /* 0x000fe20001800000 */
[----:B------:R-:W-:Y:S01]  /*3f80*/  IMAD.X R36, R25, 0x1, R35, P5 ;  /* 0x0000000119247824 */ /* 0x000fe200028e0623 */
[----:B--2---:R-:W-:Y:S02]  /*3f90*/  ISETP.NE.U32.AND P3, PT, R20, -0x4afb0ccd, PT ;  /* 0xb504f3331400780c */ /* 0x004fe40003f65070 */
[----:B------:R-:W-:-:S02]  /*3fa0*/  ISETP.NE.AND.EX P4, PT, R35, RZ, PT, P4 ;  /* 0x000000ff2300720c */ /* 0x000fc40003f85340 */
[----:B------:R-:W-:Y:S02]  /*3fb0*/  IADD3 R39, P5, PT, R32, R20, RZ ;  /* 0x0000001420277210 */ /* 0x000fe40007fbe0ff */
[----:B------:R-:W-:Y:S02]  /*3fc0*/  SEL R37, R37, 0xb504f333, P0 ;  /* 0xb504f33325257807 */ /* 0x000fe40000000000 */
[----:B------:R-:W-:Y:S01]  /*3fd0*/  ISETP.NE.AND.EX P3, PT, R21, RZ, PT, P3 ;  /* 0x000000ff1500720c */ /* 0x000fe20003f65330 */
[----:B------:R-:W-:Y:S01]  /*3fe0*/  IMAD.X R38, R33, 0x1, R21, P5 ;  /* 0x0000000121267824 */ /* 0x000fe200028e0615 */
[----:B------:R-:W-:Y:S02]  /*3ff0*/  SEL R36, R36, RZ, P0 ;  /* 0x000000ff24247207 */ /* 0x000fe40000000000 */
[----:B------:R-:W-:Y:S02]  /*4000*/  SEL R37, R37, 0xb504f333, P4 ;  /* 0xb504f33325257807 */ /* 0x000fe40002000000 */
[----:B------:R-:W-:-:S02]  /*4010*/  SEL R39, R39, 0xb504f333, P3 ;  /* 0xb504f33327277807 */ /* 0x000fc40001800000 */
[----:B------:R-:W-:Y:S02]  /*4020*/  SEL R36, R36, RZ, P4 ;  /* 0x000000ff24247207 */ /* 0x000fe40002000000 */
[----:B------:R-:W-:Y:S02]  /*4030*/  ISETP.LT.U32.AND P5, PT, R56, R37, PT ;  /* 0x000000253800720c */ /* 0x000fe40003fa1070 */
[----:B------:R-:W-:Y:S02]  /*4040*/  SEL R38, R38, RZ, P3 ;  /* 0x000000ff26267207 */ /* 0x000fe40001800000 */
[----:B------:R-:W-:Y:S02]  /*4050*/  SEL R39, R39, 0xb504f333, P2 ;  /* 0xb504f33327277807 */ /* 0x000fe40001000000 */
[----:B------:R-:W-:Y:S02]  /*4060*/  ISETP.LT.AND.EX P5, PT, R53, R36, PT, P5 ;  /* 0x000000243500720c */ /* 0x000fe40003fa1350 */
[----:B------:R-:W-:-:S02]  /*4070*/  SEL R38, R38, RZ, P2 ;  /* 0x000000ff26267207 */ /* 0x000fc40001000000 */
[----:B------:R-:W-:Y:S02]  /*4080*/  ISETP.LT.U32.AND P6, PT, R52, R39, PT ;  /* 0x000000273400720c */ /* 0x000fe40003fc1070 */
[----:B------:R-:W-:Y:S02]  /*4090*/  SEL R56, R56, R37, P5 ;  /* 0x0000002538387207 */ /* 0x000fe40002800000 */
[----:B------:R-:W-:Y:S02]  /*40a0*/  SEL R53, R53, R36, P5 ;  /* 0x0000002435357207 */ /* 0x000fe40002800000 */
[----:B0-----:R-:W-:Y:S02]  /*40b0*/  IADD3 R32, P5, PT, R32, R28, RZ ;  /* 0x0000001c20207210 */ /* 0x001fe40007fbe0ff */
[----:B------:R-:W-:-:S03]  /*40c0*/  ISETP.LT.AND.EX P6, PT, R51, R38, PT, P6 ;  /* 0x000000263300720c */ /* 0x000fc60003fc1360 */
[----:B------:R-:W-:Y:S01]  /*40d0*/  IMAD.X R33, R33, 0x1, R29, P5 ;  /* 0x0000000121217824 */ /* 0x000fe200028e061d */
[----:B------:R-:W-:Y:S02]  /*40e0*/  SEL R52, R52, R39, P6 ;  /* 0x0000002734347207 */ /* 0x000fe40003000000 */
[----:B------:R-:W-:-:S05]  /*40f0*/  IADD3 R39, P5, PT, R16, R34, RZ ;  /* 0x0000002210277210 */ /* 0x000fca0007fbe0ff */
[--C-:B------:R-:W-:Y:S01]  /*4100*/  IMAD.X R36, R17, 0x1, R35.reuse, P5 ;  /* 0x0000000111247824 */ /* 0x100fe200028e0623 */
[----:B------:R-:W-:Y:S02]  /*4110*/  IADD3 R37, P5, PT, R20, R34, RZ ;  /* 0x0000002214257210 */ /* 0x000fe40007fbe0ff */
[----:B------:R-:W-:Y:S02]  /*4120*/  SEL R39, R39, 0xb504f333, P1 ;  /* 0xb504f33327277807 */ /* 0x000fe40000800000 */
[----:B------:R-:W-:Y:S01]  /*4130*/  SEL R37, R37, 0xb504f333, P3 ;  /* 0xb504f33325257807 */ /* 0x000fe20001800000 */
[----:B------:R-:W-:Y:S01]  /*4140*/  IMAD.X R74, R21, 0x1, R35, P5 ;  /* 0x00000001154a7824 */ /* 0x000fe200028e0623 */
[----:B------:R-:W-:Y:S02]  /*4150*/  SEL R36, R36, RZ, P1 ;  /* 0x000000ff24247207 */ /* 0x000fe40000800000 */
[----:B------:R-:W-:Y:S02]  /*4160*/  SEL R39, R39, 0xb504f333, P4 ;  /* 0xb504f33327277807 */ /* 0x000fe40002000000 */
[----:B------:R-:W-:-:S02]  /*4170*/  SEL R74, R74, RZ, P3 ;  /* 0x000000ff4a4a7207 */ /* 0x000fc40001800000 */
[----:B------:R-:W-:Y:S02]  /*4180*/  SEL R37, R37, 0xb504f333, P4 ;  /* 0xb504f33325257807 */ /* 0x000fe40002000000 */
[----:B------:R-:W-:Y:S02]  /*4190*/  SEL R51, R51, R38, P6 ;  /* 0x0000002633337207 */ /* 0x000fe40003000000 */
[----:B------:R-:W-:Y:S02]  /*41a0*/  SEL R36, R36, RZ, P4 ;  /* 0x000000ff24247207 */ /* 0x000fe40002000000 */
        /* <DEDUP_REMOVED lines=8> */
[----:B------:R-:W0:Y:S01]  /*4230*/  LDS.128 R36, [R15+0x410] ;  /* 0x000410000f247984 */ /* 0x000e220000000c00 */
[----:B------:R-:W-:-:S02]  /*4240*/  ISETP.NE.U32.AND P6, PT, R28, -0x4afb0ccd, PT ;  /* 0xb504f3331c00780c */ /* 0x000fc40003fc5070 */
[----:B------:R-:W-:Y:S02]  /*4250*/  SEL R41, R41, R74, P5 ;  /* 0x0000004a29297207 */ /* 0x000fe40002800000 */
[----:B------:R-:W-:Y:S02]  /*4260*/  ISETP.NE.AND.EX P5, PT, R29, RZ, PT, P6 ;  /* 0x000000ff1d00720c */ /* 0x000fe40003fa5360 */
[----:B------:R-:W-:Y:S02]  /*4270*/  IADD3 R34, P6, PT, R28, R34, RZ ;  /* 0x000000221c227210 */ /* 0x000fe40007fde0ff */
[----:B------:R-:W-:Y:S02]  /*4280*/  SEL R73, R32, 0xb504f333, P5 ;  /* 0xb504f33320497807 */ /* 0x000fe40002800000 */
[----:B------:R-:W-:Y:S01]  /*4290*/  SEL R74, R33, RZ, P5 ;  /* 0x000000ff214a7207 */ /* 0x000fe20002800000 */
[----:B------:R-:W-:Y:S01]  /*42a0*/  IMAD.X R32, R29, 0x1, R35, P6 ;  /* 0x000000011d207824 */ /* 0x000fe200030e0623 */
[----:B------:R-:W-:-:S02]  /*42b0*/  SEL R33, R34, 0xb504f333, P5 ;  /* 0xb504f33322217807 */ /* 0x000fc40002800000 */
[----:B------:R-:W-:Y:S02]  /*42c0*/  SEL R35, R73, 0xb504f333, P2 ;  /* 0xb504f33349237807 */ /* 0x000fe40001000000 */
[----:B------:R-:W-:Y:S02]  /*42d0*/  SEL R32, R32, RZ, P5 ;  /* 0x000000ff20207207 */ /* 0x000fe40002800000 */
[----:B------:R-:W-:Y:S02]  /*42e0*/  SEL R33, R33, 0xb504f333, P4 ;  /* 0xb504f33321217807 */ /* 0x000fe40002000000 */
[----:B------:R-:W-:Y:S02]  /*42f0*/  SEL R34, R74, RZ, P2 ;  /* 0x000000ff4a227207 */ /* 0x000fe40001000000 */
[----:B------:R-:W-:Y:S02]  /*4300*/  SEL R32, R32, RZ, P4 ;  /* 0x000000ff20207207 */ /* 0x000fe40002000000 */
[----:B------:R-:W-:-:S02]  /*4310*/  ISETP.LT.U32.AND P2, PT, R42, R35, PT ;  /* 0x000000232a00720c */ /* 0x000fc40003f41070 */
[----:B------:R-:W-:Y:S02]  /*4320*/  ISETP.LT.U32.AND P4, PT, R46, R33, PT ;  /* 0x000000212e00720c */ /* 0x000fe40003f81070 */
[----:B------:R-:W-:Y:S02]  /*4330*/  ISETP.LT.AND.EX P2, PT, R43, R34, PT, P2 ;  /* 0x000000222b00720c */ /* 0x000fe40003f41320 */
[CC--:B------:R-:W-:Y:S02]  /*4340*/  ISETP.LT.AND.EX P4, PT, R47.reuse, R32.reuse, PT, P4 ;  /* 0x000000202f00720c */ /* 0x0c0fe40003f81340 */
[----:B------:R-:W-:Y:S02]  /*4350*/  SEL R42, R42, R35, P2 ;  /* 0x000000232a2a7207 */ /* 0x000fe40001000000 */
[----:B------:R-:W-:Y:S02]  /*4360*/  SEL R46, R46, R33, P4 ;  /* 0x000000212e2e7207 */ /* 0x000fe40002000000 */
[----:B------:R-:W-:-:S02]  /*4370*/  SEL R47, R47, R32, P4 ;  /* 0x000000202f2f7207 */ /* 0x000fc40002000000 */
[C---:B0-----:R-:W-:Y:S02]  /*4380*/  IADD3 R35, P4, PT, R36.reuse, R24, RZ ;  /* 0x0000001824237210 */ /* 0x041fe40007f9e0ff */
[----:B------:R-:W-:Y:S02]  /*4390*/  SEL R43, R43, R34, P2 ;  /* 0x000000222b2b7207 */ /* 0x000fe40001000000 */
[C---:B------:R-:W-:Y:S01]  /*43a0*/  ISETP.NE.U32.AND P2, PT, R36.reuse, -0x4afb0ccd, PT ;  /* 0xb504f3332400780c */ /* 0x040fe20003f45070 */
[C---:B------:R-:W-:Y:S01]  /*43b0*/  IMAD.X R34, R37.reuse, 0x1, R25, P4 ;  /* 0x0000000125227824 */ /* 0x040fe200020e0619 */
[----:B------:R-:W-:Y:S02]  /*43c0*/  IADD3 R33, P4, PT, R36, R16, RZ ;  /* 0x0000001024217210 */ /* 0x000fe40007f9e0ff */
[----:B------:R-:W-:Y:S02]  /*43d0*/  ISETP.NE.AND.EX P2, PT, R37, RZ, PT, P2 ;  /* 0x000000ff2500720c */ /* 0x000fe40003f45320 */
[----:B------:R-:W-:Y:S01]  /*43e0*/  SEL R35, R35, 0xb504f333, P0 ;  /* 0xb504f33323237807 */ /* 0x000fe20000000000 */
[----:B------:R-:W-:Y:S01]  /*43f0*/  IMAD.X R32, R37, 0x1, R17, P4 ;  /* 0x0000000125207824 */ /* 0x000fe200020e0611 */
[----:B------:R-:W-:-:S02]  /*4400*/  SEL R34, R34, RZ, P0 ;  /* 0x000000ff22227207 */ /* 0x000fc40000000000 */
[----:B------:R-:W-:Y:S02]  /*4410*/  SEL R35, R35, 0xb504f333, P2 ;  /* 0xb504f33323237807 */ /* 0x000fe40001000000 */
[----:B------:R-:W-:Y:S02]  /*4420*/  SEL R33, R33, 0xb504f333, P1 ;  /* 0xb504f33321217807 */ /* 0x000fe40000800000 */
[----:B------:R-:W-:Y:S02]  /*4430*/  SEL R34, R34, RZ, P2 ;  /* 0x000000ff22227207 */ /* 0x000fe40001000000 */
[----:B------:R-:W-:Y:S02]  /*4440*/  ISETP.LT.U32.AND P4, PT, R44, R35, PT ;  /* 0x000000232c00720c */ /* 0x000fe40003f81070 */
[----:B------:R-:W-:Y:S02]  /*4450*/  SEL R32, R32, RZ, P1 ;  /* 0x000000ff20207207 */ /* 0x000fe40000800000 */
[----:B------:R-:W-:-:S02]  /*4460*/  SEL R33, R33, 0xb504f333, P2 ;  /* 0xb504f33321217807 */ /* 0x000fc40001000000 */
[CC--:B------:R-:W-:Y:S02]  /*4470*/  ISETP.LT.AND.EX P4, PT, R45.reuse, R34.reuse, PT, P4 ;  /* 0x000000222d00720c */ /* 0x0c0fe40003f81340 */
[----:B------:R-:W-:Y:S02]  /*4480*/  SEL R32, R32, RZ, P2 ;  /* 0x000000ff20207207 */ /* 0x000fe40001000000 */
[----:B------:R-:W-:Y:S02]  /*4490*/  ISETP.LT.U32.AND P6, PT, R60, R33, PT ;  /* 0x000000213c00720c */ /* 0x000fe40003fc1070 */
[----:B------:R-:W-:Y:S02]  /*44a0*/  SEL R44, R44, R35, P4 ;  /* 0x000000232c2c7207 */ /* 0x000fe40002000000 */
[----:B------:R-:W-:Y:S02]  /*44b0*/  SEL R45, R45, R34, P4 ;  /* 0x000000222d2d7207 */ /* 0x000fe40002000000 */
[----:B------:R-:W-:-:S02]  /*44c0*/  ISETP.LT.AND.EX P6, PT, R59, R32, PT, P6 ;  /* 0x000000203b00720c */ /* 0x000fc40003fc1360 */
[----:B------:R-:W-:Y:S02]  /*44d0*/  IADD3 R34, P4, PT, R36, R20, RZ ;  /* 0x0000001424227210 */ /* 0x000fe40007f9e0ff */
[----:B------:R-:W-:-:S03]  /*44e0*/  SEL R59, R59, R32, P6 ;  /* 0x000000203b3b7207 */ /* 0x000fc60003000000 */
[----:B------:R-:W-:Y:S01]  /*44f0*/  IMAD.X R32, R37, 0x1, R21, P4 ;  /* 0x0000000125207824 */ /* 0x000fe200020e0615 */
[----:B------:R-:W-:-:S05]  /*4500*/  IADD3 R35, P4, PT, R24, R38, RZ ;  /* 0x0000002618237210 */ /* 0x000fca0007f9e0ff */
[--C-:B------:R-:W-:Y:S01]  /*4510*/  IMAD.X R25, R25, 0x1, R39.reuse, P4 ;  /* 0x0000000119197824 */ /* 0x100fe200020e0627 */
[----:B------:R-:W-:Y:S02]  /*4520*/  IADD3 R16, P4, PT, R16, R38, RZ ;  /* 0x0000002610107210 */ /* 0x000fe40007f9e0ff */
[----:B------:R-:W-:Y:S02]  /*4530*/  SEL R60, R60, R33, P6 ;  /* 0x000000213c3c7207 */ /* 0x000fe40003000000 */
[----:B------:R-:W-:Y:S01]  /*4540*/  IADD3 R33, P6, PT, R36, R28, RZ ;  /* 0x0000001c24217210 */ /* 0x000fe20007fde0ff */
[----:B------:R-:W-:Y:S01]  /*4550*/  IMAD.X R17, R17, 0x1, R39, P4 ;  /* 0x0000000111117824 */ /* 0x000fe200020e0627 */
[----:B------:R-:W-:-:S03]  /*4560*/  IADD3 R20, P4, PT, R20, R38, RZ ;  /* 0x0000002614147210 */ /* 0x000fc60007f9e0ff */
[----:B------:R-:W-:Y:S02]  /*4570*/  IMAD.X R36, R37, 0x1, R29, P6 ;  /* 0x0000000125247824 */ /* 0x000fe400030e061d */
[--C-:B------:R-:W-:Y:S01]  /*4580*/  IMAD.X R24, R21, 0x1, R39.reuse, P4 ;  /* 0x0000000115187824 */ /* 0x100fe200020e0627 */
[----:B------:R-:W-:Y:S02]  /*4590*/  IADD3 R21, P6, PT, R28, R38, RZ ;  /* 0x000000261c157210 */ /* 0x000fe40007fde0ff */
[----:B------:R-:W-:Y:S02]  /*45a0*/  ISETP.NE.U32.AND P4, PT, R38, -0x4afb0ccd, PT ;  /* 0xb504f3332600780c */ /* 0x000fe40003f85070 */
[----:B------:R-:W-:Y:S01]  /*45b0*/  SEL R34, R34, 0xb504f333, P3 ;  /* 0xb504f33322227807 */ /* 0x000fe20001800000 */
[----:B------:R-:W-:Y:S01]  /*45c0*/  IMAD.X R28, R29, 0x1, R39, P6 ;  /* 0x000000011d1c7824 */ /* 0x000fe200030e0627 */
[----:B------:R-:W-:Y:S02]  /*45d0*/  ISETP.NE.AND.EX P4, PT, R39, RZ, PT, P4 ;  /* 0x000000ff2700720c */ /* 0x000fe40003f85340 */
[----:B------:R-:W-:-:S02]  /*45e0*/  SEL R32, R32, RZ, P3 ;  /* 0x000000ff20207207 */ /* 0x000fc40001800000 */
[----:B------:R-:W-:Y:S02]  /*45f0*/  SEL R39, R34, 0xb504f333, P2 ;  /* 0xb504f33322277807 */ /* 0x000fe40001000000 */
[----:B------:R-:W-:Y:S02]  /*4600*/  SEL R35, R35, 0xb504f333, P0 ;  /* 0xb504f33323237807 */ /* 0x000fe40000000000 */
[----:B------:R-:W-:Y:S02]  /*4610*/  SEL R29, R25, RZ, P0 ;  /* 0x000000ff191d7207 */ /* 0x000fe40000000000 */
[----:B------:R-:W-:Y:S02]  /*4620*/  SEL R32, R32, RZ, P2 ;  /* 0x000000ff20207207 */ /* 0x000fe40001000000 */
[----:B------:R-:W-:Y:S02]  /*4630*/  ISETP.LT.U32.AND P0, PT, R58, R39, PT ;  /* 0x000000273a00720c */ /* 0x000fe40003f01070 */
[----:B------:R-:W-:-:S02]  /*4640*/  SEL R33, R33, 0xb504f333, P5 ;  /* 0xb504f33321217807 */ /* 0x000fc40002800000 */
[-C--:B------:R-:W-:Y:S02]  /*4650*/  ISETP.LT.AND.EX P0, PT, R57, R32.reuse, PT, P0 ;  /* 0x000000203900720c */ /* 0x080fe40003f01300 */
[----:B------:R-:W-:Y:S02]  /*4660*/  SEL R37, R33, 0xb504f333, P2 ;  /* 0xb504f33321257807 */ /* 0x000fe40001000000 */
[----:B------:R-:W-:Y:S02]  /*4670*/  SEL R57, R57, R32, P0 ;  /* 0x0000002039397207 */ /* 0x000fe40000000000 */
[----:B------:R-:W-:Y:S02]  /*4680*/  SEL R25, R35, 0xb504f333, P4 ;  /* 0xb504f33323197807 */ /* 0x000fe40002000000 */
[----:B------:R-:W0:Y:S01]  /*4690*/  LDS.128 R32, [R15+0x500] ;  /* 0x000500000f207984 */ /* 0x000e220000000c00 */
[----:B------:R-:W-:Y:S02]  /*46a0*/  SEL R36, R36, RZ, P5 ;  /* 0x000000ff24247207 */ /* 0x000fe40002800000 */
[----:B------:R-:W-:-:S02]  /*46b0*/  SEL R58, R58, R39, P0 ;  /* 0x000000273a3a7207 */ /* 0x000fc40000000000 */
[----:B------:R-:W-:Y:S02]  /*46c0*/  SEL R38, R36, RZ, P2 ;  /* 0x000000ff24267207 */ /* 0x000fe40001000000 */
[----:B------:R-:W-:Y:S02]  /*46d0*/  SEL R36, R29, RZ, P4 ;  /* 0x000000ff1d247207 */ /* 0x000fe40002000000 */
[----:B------:R-:W-:Y:S02]  /*46e0*/  ISETP.LT.U32.AND P0, PT, R66, R25, PT ;  /* 0x000000194200720c */ /* 0x000fe40003f01070 */
[----:B------:R-:W-:Y:S02]  /*46f0*/  ISETP.LT.U32.AND P2, PT, R64, R37, PT ;  /* 0x000000254000720c */ /* 0x000fe40003f41070 */
[----:B------:R-:W-:Y:S02]  /*4700*/  ISETP.LT.AND.EX P0, PT, R61, R36, PT, P0 ;  /* 0x000000243d00720c */ /* 0x000fe40003f01300 */
[----:B------:R-:W-:-:S02]  /*4710*/  SEL R29, R17, RZ, P1 ;  /* 0x000000ff111d7207 */ /* 0x000fc40000800000 */
[----:B------:R-:W-:Y:S02]  /*4720*/  SEL R20, R20, 0xb504f333, P3 ;  /* 0xb504f33314147807 */ /* 0x000fe40001800000 */
[----:B------:R-:W-:Y:S02]  /*4730*/  SEL R17, R21, 0xb504f333, P5 ;  /* 0xb504f33315117807 */ /* 0x000fe40002800000 */
[----:B------:R-:W-:Y:S02]  /*4740*/  ISETP.LT.AND.EX P2, PT, R69, R38, PT, P2 ;  /* 0x000000264500720c */ /* 0x000fe40003f41320 */
[----:B------:R-:W-:Y:S02]  /*4750*/  SEL R66, R66, R25, P0 ;  /* 0x0000001942427207 */ /* 0x000fe40000000000 */
[----:B------:R-:W-:Y:S02]  /*4760*/  SEL R25, R16, 0xb504f333, P1 ;  /* 0xb504f33310197807 */ /* 0x000fe40000800000 */
[----:B------:R-:W-:-:S02]  /*4770*/  SEL R24, R24, RZ, P3 ;  /* 0x000000ff18187207 */ /* 0x000fc40001800000 */
[----:B------:R-:W-:Y:S02]  /*4780*/  SEL R21, R20, 0xb504f333, P4 ;  /* 0xb504f33314157807 */ /* 0x000fe40002000000 */
[----:B------:R-:W-:Y:S02]  /*4790*/  SEL R16, R28, RZ, P5 ;  /* 0x000000ff1c107207 */ /* 0x000fe40002800000 */
[----:B------:R-:W-:Y:S02]  /*47a0*/  SEL R17, R17, 0xb504f333, P4 ;  /* 0xb504f33311117807 */ /* 0x000fe40002000000 */
[----:B------:R-:W-:Y:S02]  /*47b0*/  SEL R64, R64, R37, P2 ;  /* 0x0000002540407207 */ /* 0x000fe40001000000 */
[----:B------:R-:W-:Y:S02]  /*47c0*/  SEL R69, R69, R38, P2 ;  /* 0x0000002645457207 */ /* 0x000fe40001000000 */
[----:B------:R-:W-:-:S02]  /*47d0*/  SEL R20, R24, RZ, P4 ;  /* 0x000000ff18147207 */ /* 0x000fc40002000000 */
[----:B------:R-:W-:Y:S02]  /*47e0*/  ISETP.LT.U32.AND P2, PT, R68, R21, PT ;  /* 0x000000154400720c */ /* 0x000fe40003f41070 */
[----:B------:R-:W-:Y:S02]  /*47f0*/  SEL R16, R16, RZ, P4 ;  /* 0x000000ff10107207 */ /* 0x000fe40002000000 */
[----:B------:R-:W-:Y:S02]  /*4800*/  ISETP.LT.U32.AND P3, PT, R72, R17, PT ;  /* 0x000000114800720c */ /* 0x000fe40003f61070 */
[----:B------:R-:W-:Y:S02]  /*4810*/  SEL R61, R61, R36, P0 ;  /* 0x000000243d3d7207 */ /* 0x000fe40000000000 */
[----:B------:R-:W-:Y:S01]  /*4820*/  ISETP.LT.AND.EX P0, PT, R65, R20, PT, P2 ;  /* 0x000000144100720c */ /* 0x000fe20003f01320 */
[----:B------:R-:W1:Y:S01]  /*4830*/  LDS.128 R36, [R15+0x510] ;  /* 0x000510000f247984 */ /* 0x000e620000000c00 */
[----:B------:R-:W-:-:S02]  /*4840*/  ISETP.LT.AND.EX P2, PT, R67, R16, PT, P3 ;  /* 0x000000104300720c */ /* 0x000fc40003f41330 */
[----:B------:R-:W-:Y:S02]  /*4850*/  ISETP.NE.U32.AND P3, PT, R18, -0x4afb0ccd, PT ;  /* 0xb504f3331200780c */ /* 0x000fe40003f65070 */
[----:B------:R-:W-:Y:S02]  /*4860*/  SEL R25, R25, 0xb504f333, P4 ;  /* 0xb504f33319197807 */ /* 0x000fe40002000000 */
[----:B------:R-:W-:Y:S02]  /*4870*/  SEL R28, R29, RZ, P4 ;  /* 0x000000ff1d1c7207 */ /* 0x000fe40002000000 */
[----:B------:R-:W-:Y:S02]  /*4880*/  SEL R72, R72, R17, P2 ;  /* 0x0000001148487207 */ /* 0x000fe40001000000 */
[C---:B0-----:R-:W-:Y:S02]  /*4890*/  IADD3 R17, P4, PT, R32.reuse, R18, RZ ;  /* 0x0000001220117210 */ /* 0x041fe40007f9e0ff */
[----:B------:R-:W-:-:S02]  /*48a0*/  ISETP.NE.U32.AND P5, PT, R32, -0x4afb0ccd, PT ;  /* 0xb504f3332000780c */ /* 0x000fc40003fa5070 */
[----:B------:R-:W-:Y:S02]  /*48b0*/  ISETP.NE.AND.EX P3, PT, R19, RZ, PT, P3 ;  /* 0x000000ff1300720c */ /* 0x000fe40003f65330 */
[----:B------:R-:W-:Y:S02]  /*48c0*/  ISETP.LT.U32.AND P1, PT, R62, R25, PT ;  /* 0x000000193e00720c */ /* 0x000fe40003f21070 */
[----:B------:R-:W-:Y:S01]  /*48d0*/  SEL R67, R67, R16, P2 ;  /* 0x0000001043437207 */ /* 0x000fe20001000000 */
[C---:B------:R-:W-:Y:S01]  /*48e0*/  IMAD.X R16, R33.reuse, 0x1, R19, P4 ;  /* 0x0000000121107824 */ /* 0x040fe200020e0613 */
[----:B------:R-:W-:Y:S02]  /*48f0*/  ISETP.NE.AND.EX P5, PT, R33, RZ, PT, P5 ;  /* 0x000000ff2100720c */ /* 0x000fe40003fa5350 */
[----:B------:R-:W-:Y:S02]  /*4900*/  SEL R17, R17, 0xb504f333, P3 ;  /* 0xb504f33311117807 */ /* 0x000fe40001800000 */
[----:B------:R-:W-:-:S02]  /*4910*/  ISETP.LT.AND.EX P1, PT, R63, R28, PT, P1 ;  /* 0x0000001c3f00720c */ /* 0x000fc40003f21310 */
[----:B------:R-:W-:Y:S02]  /*4920*/  IADD3 R24, P6, PT, R32, R26, RZ ;  /* 0x0000001a20187210 */ /* 0x000fe40007fde0ff */
[----:B------:R-:W-:Y:S02]  /*4930*/  SEL R16, R16, RZ, P3 ;  /* 0x000000ff10107207 */ /* 0x000fe40001800000 */
[----:B------:R-:W-:Y:S02]  /*4940*/  SEL R17, R17, 0xb504f333, P5 ;  /* 0xb504f33311117807 */ /* 0x000fe40002800000 */
[----:B------:R-:W-:Y:S02]  /*4950*/  SEL R68, R68, R21, P0 ;  /* 0x0000001544447207 */ /* 0x000fe40000000000 */
[----:B------:R-:W-:Y:S02]  /*4960*/  SEL R65, R65, R20, P0 ;  /* 0x0000001441417207 */ /* 0x000fe40000000000 */
[----:B------:R-:W-:Y:S01]  /*4970*/  SEL R62, R62, R25, P1 ;  /* 0x000000193e3e7207 */ /* 0x000fe20000800000 */
[----:B------:R-:W-:Y:S01]  /*4980*/  IMAD.X R25, R33, 0x1, R27, P6 ;  /* 0x0000000121197824 */ /* 0x000fe200030e061b */
[----:B------:R-:W-:-:S02]  /*4990*/  ISETP.NE.U32.AND P0, PT, R26, -0x4afb0ccd, PT ;  /* 0xb504f3331a00780c */ /* 0x000fc40003f05070 */
[----:B------:R-:W-:Y:S02]  /*49a0*/  SEL R16, R16, RZ, P5 ;  /* 0x000000ff10107207 */ /* 0x000fe40002800000 */
[----:B------:R-:W-:Y:S02]  /*49b0*/  ISETP.LT.U32.AND P6, PT, R48, R17, PT ;  /* 0x000000113000720c */ /* 0x000fe40003fc1070 */
[----:B------:R-:W-:Y:S02]  /*49c0*/  SEL R63, R63, R28, P1 ;  /* 0x0000001c3f3f7207 */ /* 0x000fe40000800000 */
[----:B------:R-:W-:Y:S02]  /*49d0*/  ISETP.NE.AND.EX P0, PT, R27, RZ, PT, P0 ;  /* 0x000000ff1b00720c */ /* 0x000fe40003f05300 */
[----:B------:R-:W-:Y:S02]  /*49e0*/  IADD3 R21, P1, PT, R32, R22, RZ ;  /* 0x0000001620157210 */ /* 0x000fe40007f3e0ff */
[----:B------:R-:W-:-:S02]  /*49f0*/  ISETP.LT.AND.EX P6, PT, R49, R16, PT, P6 ;  /* 0x000000103100720c */ /* 0x000fc40003fc1360 */
[----:B------:R-:W-:Y:S01]  /*4a00*/  SEL R24, R24, 0xb504f333, P0 ;  /* 0xb504f33318187807 */ /* 0x000fe20000000000 */
[----:B------:R-:W-:Y:S01]  /*4a10*/  IMAD.X R20, R33, 0x1, R23, P1 ;  /* 0x0000000121147824 */ /* 0x000fe200008e0617 */
[----:B------:R-:W-:Y:S02]  /*4a20*/  ISETP.NE.U32.AND P2, PT, R22, -0x4afb0ccd, PT ;  /* 0xb504f3331600780c */ /* 0x000fe40003f45070 */
[----:B------:R-:W-:Y:S02]  /*4a30*/  SEL R48, R48, R17, P6 ;  /* 0x0000001130307207 */ /* 0x000fe40003000000 */
[----:B------:R-:W-:Y:S02]  /*4a40*/  ISETP.NE.U32.AND P1, PT, R30, -0x4afb0ccd, PT ;  /* 0xb504f3331e00780c */ /* 0x000fe40003f25070 */
[----:B------:R-:W-:Y:S02]  /*4a50*/  SEL R49, R49, R16, P6 ;  /* 0x0000001031317207 */ /* 0x000fe40003000000 */
[----:B------:R-:W-:-:S02]  /*4a60*/  IADD3 R17, P6, PT, R32, R30, RZ ;  /* 0x0000001e20117210 */ /* 0x000fc40007fde0ff */
[----:B------:R-:W-:Y:S02]  /*4a70*/  SEL R25, R25, RZ, P0 ;  /* 0x000000ff19197207 */ /* 0x000fe40000000000 */
[----:B------:R-:W-:Y:S02]  /*4a80*/  SEL R24, R24, 0xb504f333, P5 ;  /* 0xb504f33318187807 */ /* 0x000fe40002800000 */
[----:B------:R-:W-:Y:S02]  /*4a90*/  ISETP.NE.AND.EX P2, PT, R23, RZ, PT, P2 ;  /* 0x000000ff1700720c */ /* 0x000fe40003f45320 */
[----:B------:R-:W-:Y:S01]  /*4aa0*/  ISETP.NE.AND.EX P1, PT, R31, RZ, PT, P1 ;  /* 0x000000ff1f00720c */ /* 0x000fe20003f25310 */
[----:B------:R-:W-:Y:S01]  /*4ab0*/  IMAD.X R16, R33, 0x1, R31, P6 ;  /* 0x0000000121107824 */ /* 0x000fe200030e061f */
[----:B------:R-:W-:Y:S02]  /*4ac0*/  SEL R25, R25, RZ, P5 ;  /* 0x000000ff19197207 */ /* 0x000fe40002800000 */
[----:B------:R-:W-:-:S02]  /*4ad0*/  ISETP.LT.U32.AND P4, PT, R71, R24, PT ;  /* 0x000000184700720c */ /* 0x000fc40003f81070 */
[----:B------:R-:W-:Y:S02]  /*4ae0*/  SEL R21, R21, 0xb504f333, P2 ;  /* 0xb504f33315157807 */ /* 0x000fe40001000000 */
[----:B------:R-:W-:Y:S02]  /*4af0*/  SEL R17, R17, 0xb504f333, P1 ;  /* 0xb504f33311117807 */ /* 0x000fe40000800000 */
[----:B------:R-:W-:Y:S02]  /*4b00*/  ISETP.LT.AND.EX P4, PT, R70, R25, PT, P4 ;  /* 0x000000194600720c */ /* 0x000fe40003f81340 */
[----:B------:R-:W-:Y:S02]  /*4b10*/  SEL R20, R20, RZ, P2 ;  /* 0x000000ff14147207 */ /* 0x000fe40001000000 */
[----:B------:R-:W-:Y:S02]  /*4b20*/  SEL R21, R21, 0xb504f333, P5 ;  /* 0xb504f33315157807 */ /* 0x000fe40002800000 */
[----:B------:R-:W-:-:S02]  /*4b30*/  SEL R16, R16, RZ, P1 ;  /* 0x000000ff10107207 */ /* 0x000fc40000800000 */
[----:B------:R-:W-:Y:S02]  /*4b40*/  SEL R17, R17, 0xb504f333, P5 ;  /* 0xb504f33311117807 */ /* 0x000fe40002800000 */
[----:B------:R-:W-:Y:S02]  /*4b50*/  SEL R71, R71, R24, P4 ;  /* 0x0000001847477207 */ /* 0x000fe40002000000 */
[----:B------:R-:W-:Y:S02]  /*4b60*/  SEL R70, R70, R25, P4 ;  /* 0x0000001946467207 */ /* 0x000fe40002000000 */
[----:B------:R-:W-:Y:S02]  /*4b70*/  SEL R20, R20, RZ, P5 ;  /* 0x000000ff14147207 */ /* 0x000fe40002800000 */
[----:B------:R-:W-:Y:S02]  /*4b80*/  ISETP.LT.U32.AND P4, PT, R52, R21, PT ;  /* 0x000000153400720c */ /* 0x000fe40003f81070 */
[----:B------:R-:W-:-:S02]  /*4b90*/  SEL R16, R16, RZ, P5 ;  /* 0x000000ff10107207 */ /* 0x000fc40002800000 */
[----:B------:R-:W-:Y:S02]  /*4ba0*/  ISETP.LT.U32.AND P5, PT, R42, R17, PT ;  /* 0x000000112a00720c */ /* 0x000fe40003fa1070 */
[----:B------:R-:W-:Y:S02]  /*4bb0*/  ISETP.LT.AND.EX P4, PT, R51, R20, PT, P4 ;  /* 0x000000143300720c */ /* 0x000fe40003f81340 */
[----:B------:R-:W-:Y:S02]  /*4bc0*/  ISETP.LT.AND.EX P5, PT, R43, R16, PT, P5 ;  /* 0x000000102b00720c */ /* 0x000fe40003fa1350 */
[----:B------:R-:W-:Y:S02]  /*4bd0*/  IADD3 R25, P6, PT, R34, R26, RZ ;  /* 0x0000001a22197210 */ /* 0x000fe40007fde0ff */
[----:B------:R-:W-:Y:S02]  /*4be0*/  SEL R52, R52, R21, P4 ;  /* 0x0000001534347207 */ /* 0x000fe40002000000 */
[----:B------:R-:W-:-:S02]  /*4bf0*/  SEL R51, R51, R20, P4 ;  /* 0x0000001433337207 */ /* 0x000fc40002000000 */
[----:B------:R-:W-:Y:S02]  /*4c00*/  ISETP.NE.U32.AND P4, PT, R34, -0x4afb0ccd, PT ;  /* 0xb504f3332200780c */ /* 0x000fe40003f85070 */
[----:B------:R-:W-:Y:S02]  /*4c10*/  SEL R42, R42, R17, P5 ;  /* 0x000000112a2a7207 */ /* 0x000fe40002800000 */
[----:B------:R-:W-:Y:S02]  /*4c20*/  SEL R43, R43, R16, P5 ;  /* 0x000000102b2b7207 */ /* 0x000fe40002800000 */
[C---:B------:R-:W-:Y:S01]  /*4c30*/  IADD3 R21, P5, PT, R34.reuse, R18, RZ ;  /* 0x0000001222157210 */ /* 0x040fe20007fbe0ff */
[C---:B------:R-:W-:Y:S01]  /*4c40*/  IMAD.X R24, R35.reuse, 0x1, R27, P6 ;  /* 0x0000000123187824 */ /* 0x040fe200030e061b */
[----:B------:R-:W-:Y:S02]  /*4c50*/  ISETP.NE.AND.EX P4, PT, R35, RZ, PT, P4 ;  /* 0x000000ff2300720c */ /* 0x000fe40003f85340 */
[----:B------:R-:W-:Y:S01]  /*4c60*/  SEL R25, R25, 0xb504f333, P0 ;  /* 0xb504f33319197807 */ /* 0x000fe20000000000 */
[----:B------:R-:W-:Y:S01]  /*4c70*/  IMAD.X R20, R35, 0x1, R19, P5 ;  /* 0x0000000123147824 */ /* 0x000fe200028e0613 */
[----:B------:R-:W-:-:S02]  /*4c80*/  IADD3 R17, P5, PT, R34, R22, RZ ;  /* 0x0000001622117210 */ /* 0x000fc40007fbe0ff */
[----:B------:R-:W-:Y:S02]  /*4c90*/  SEL R21, R21, 0xb504f333, P3 ;  /* 0xb504f33315157807 */ /* 0x000fe40001800000 */
[----:B------:R-:W-:Y:S02]  /*4ca0*/  SEL R24, R24, RZ, P0 ;  /* 0x000000ff18187207 */ /* 0x000fe40000000000 */
[----:B------:R-:W-:Y:S01]  /*4cb0*/  SEL R25, R25, 0xb504f333, P4 ;  /* 0xb504f33319197807 */ /* 0x000fe20002000000 */
[----:B------:R-:W-:Y:S01]  /*4cc0*/  IMAD.X R16, R35, 0x1, R23, P5 ;  /* 0x0000000123107824 */ /* 0x000fe200028e0617 */
[----:B------:R-:W-:Y:S02]  /*4cd0*/  SEL R20, R20, RZ, P3 ;  /* 0x000000ff14147207 */ /* 0x000fe40001800000 */
[----:B------:R-:W-:Y:S02]  /*4ce0*/  SEL R21, R21, 0xb504f333, P4 ;  /* 0xb504f33315157807 */ /* 0x000fe40002000000 */
[----:B------:R-:W-:-:S02]  /*4cf0*/  SEL R24, R24, RZ, P4 ;  /* 0x000000ff18187207 */ /* 0x000fc40002000000 */
[----:B------:R-:W-:Y:S02]  /*4d00*/  ISETP.LT.U32.AND P6, PT, R56, R25, PT ;  /* 0x000000193800720c */ /* 0x000fe40003fc1070 */
        /* <DEDUP_REMOVED lines=10> */
[----:B------:R-:W-:-:S02]  /*4db0*/  ISETP.LT.U32.AND P6, PT, R50, R17, PT ;  /* 0x000000113200720c */ /* 0x000fc40003fc1070 */
[----:B------:R-:W-:Y:S02]  /*4dc0*/  SEL R54, R54, R21, P5 ;  /* 0x0000001536367207 */ /* 0x000fe40002800000 */
[----:B------:R-:W-:Y:S02]  /*4dd0*/  SEL R55, R55, R20, P5 ;  /* 0x0000001437377207 */ /* 0x000fe40002800000 */
[----:B------:R-:W-:Y:S02]  /*4de0*/  IADD3 R21, P5, PT, R34, R30, RZ ;  /* 0x0000001e22157210 */ /* 0x000fe40007fbe0ff */
[----:B------:R-:W-:-:S03]  /*4df0*/  ISETP.LT.AND.EX P6, PT, R41, R16, PT, P6 ;  /* 0x000000102900720c */ /* 0x000fc60003fc1360 */
[----:B------:R-:W-:Y:S01]  /*4e00*/  IMAD.X R20, R35, 0x1, R31, P5 ;  /* 0x0000000123147824 */ /* 0x000fe200028e061f */
[----:B------:R-:W-:Y:S01]  /*4e10*/  SEL R50, R50, R17, P6 ;  /* 0x0000001132327207 */ /* 0x000fe20003000000 */
[----:B------:R-:W-:Y:S01]  /*4e20*/  LDS.128 R32, [R15+0x600] ;  /* 0x000600000f207984 */ /* 0x000fe20000000c00 */
[C---:B-1----:R-:W-:Y:S02]  /*4e30*/  IADD3 R17, P5, PT, R36.reuse, R26, RZ ;  /* 0x0000001a24117210 */ /* 0x042fe40007fbe0ff */
        /* <DEDUP_REMOVED lines=24> */
[----:B------:R-:W-:Y:S02]  /*4fc0*/  SEL R24, R24, RZ, P3 ;  /* 0x000000ff18187207 */ /* 0x000fe40001800000 */
[----:B------:R-:W-:Y:S02]  /*4fd0*/  SEL R29, R29, 0xb504f333, P6 ;  /* 0xb504f3331d1d7807 */ /* 0x000fe40003000000 */
[----:B------:R-:W-:Y:S01]  /*4fe0*/  IADD3 R20, P5, PT, R36, R30, RZ ;  /* 0x0000001e24147210 */ /* 0x000fe20007fbe0ff */
[C---:B------:R-:W-:Y:S01]  /*4ff0*/  IMAD.X R25, R37.reuse, 0x1, R23, P4 ;  /* 0x0000000125197824 */ /* 0x040fe200020e0617 */
[----:B------:R-:W-:Y:S02]  /*5000*/  SEL R24, R24, RZ, P6 ;  /* 0x000000ff18187207 */ /* 0x000fe40003000000 */
[----:B------:R-:W-:Y:S01]  /*5010*/  ISETP.LT.U32.AND P4, PT, R60, R29, PT ;  /* 0x0000001d3c00720c */ /* 0x000fe20003f81070 */
[----:B------:R-:W-:Y:S01]  /*5020*/  IMAD.X R36, R37, 0x1, R31, P5 ;  /* 0x0000000125247824 */ /* 0x000fe200028e061f */
[----:B------:R-:W-:-:S02]  /*5030*/  IADD3 R17, P5, PT, R38, R26, RZ ;  /* 0x0000001a26117210 */ /* 0x000fc40007fbe0ff */
[-C--:B------:R-:W-:Y:S02]  /*5040*/  ISETP.LT.AND.EX P4, PT, R59, R24.reuse, PT, P4 ;  /* 0x000000183b00720c */ /* 0x080fe40003f81340 */
[----:B------:R-:W-:Y:S01]  /*5050*/  SEL R25, R25, RZ, P2 ;  /* 0x000000ff19197207 */ /* 0x000fe20001000000 */
[----:B------:R-:W-:Y:S01]  /*5060*/  IMAD.X R16, R39, 0x1, R27, P5 ;  /* 0x0000000127107824 */ /* 0x000fe200028e061b */
[----:B------:R-:W-:Y:S02]  /*5070*/  SEL R59, R59, R24, P4 ;  /* 0x000000183b3b7207 */ /* 0x000fe40002000000 */
[----:B------:R-:W-:Y:S02]  /*5080*/  IADD3 R24, P5, PT, R38, R18, RZ ;  /* 0x0000001226187210 */ /* 0x000fe40007fbe0ff */
[----:B------:R-:W-:Y:S02]  /*5090*/  SEL R21, R21, 0xb504f333, P2 ;  /* 0xb504f33315157807 */ /* 0x000fe40001000000 */
[----:B------:R-:W-:Y:S01]  /*50a0*/  SEL R18, R25, RZ, P6 ;  /* 0x000000ff19127207 */ /* 0x000fe20003000000 */
[----:B------:R-:W-:Y:S01]  /*50b0*/  IMAD.X R25, R39, 0x1, R19, P5 ;  /* 0x0000000127197824 */ /* 0x000fe200028e0613 */
[----:B------:R-:W-:-:S02]  /*50c0*/  SEL R21, R21, 0xb504f333, P6 ;  /* 0xb504f33315157807 */ /* 0x000fc40003000000 */
[----:B------:R-:W-:Y:S02]  /*50d0*/  IADD3 R26, P5, PT, R38, R22, RZ ;  /* 0x00000016261a7210 */ /* 0x000fe40007fbe0ff */
[----:B------:R-:W-:Y:S02]  /*50e0*/  SEL R60, R60, R29, P4 ;  /* 0x0000001d3c3c7207 */ /* 0x000fe40002000000 */
[----:B------:R-:W-:Y:S01]  /*50f0*/  ISETP.LT.U32.AND P4, PT, R58, R21, PT ;  /* 0x000000153a00720c */ /* 0x000fe20003f81070 */
[----:B------:R-:W-:Y:S01]  /*5100*/  IMAD.X R27, R39, 0x1, R23, P5 ;  /* 0x00000001271b7824 */ /* 0x000fe200028e0617 */
[----:B------:R-:W-:Y:S02]  /*5110*/  IADD3 R28, P5, PT, R38, R30, RZ ;  /* 0x0000001e261c7210 */ /* 0x000fe40007fbe0ff */
[----:B------:R-:W-:-:S03]  /*5120*/  ISETP.LT.AND.EX P4, PT, R57, R18, PT, P4 ;  /* 0x000000123900720c */ /* 0x000fc60003f81340 */
[----:B------:R-:W-:Y:S01]  /*5130*/  IMAD.X R30, R39, 0x1, R31, P5 ;  /* 0x00000001271e7824 */ /* 0x000fe200028e061f */
[----:B------:R-:W-:Y:S02]  /*5140*/  SEL R58, R58, R21, P4 ;  /* 0x000000153a3a7207 */ /* 0x000fe40002000000 */
[----:B------:R-:W-:Y:S02]  /*5150*/  SEL R31, R20, 0xb504f333, P1 ;  /* 0xb504f333141f7807 */ /* 0x000fe40000800000 */
[----:B------:R-:W-:Y:S01]  /*5160*/  SEL R57, R57, R18, P4 ;  /* 0x0000001239397207 */ /* 0x000fe20002000000 */
[----:B------:R-:W0:Y:S01]  /*5170*/  LDS.128 R20, [R40+0x30] ;  /* 0x0000300028147984 */ /* 0x000e220000000c00 */
[----:B------:R-:W-:Y:S02]  /*5180*/  ISETP.NE.U32.AND P4, PT, R38, -0x4afb0ccd, PT ;  /* 0xb504f3332600780c */ /* 0x000fe40003f85070 */
[----:B------:R-:W-:Y:S02]  /*5190*/  SEL R36, R36, RZ, P1 ;  /* 0x000000ff24247207 */ /* 0x000fe40000800000 */
[----:B------:R-:W-:-:S02]  /*51a0*/  SEL R17, R17, 0xb504f333, P0 ;  /* 0xb504f33311117807 */ /* 0x000fc40000000000 */
[----:B------:R-:W-:Y:S02]  /*51b0*/  SEL R16, R16, RZ, P0 ;  /* 0x000000ff10107207 */ /* 0x000fe40000000000 */
[----:B------:R-:W-:Y:S02]  /*51c0*/  ISETP.NE.AND.EX P4, PT, R39, RZ, PT, P4 ;  /* 0x000000ff2700720c */ /* 0x000fe40003f85340 */
[----:B------:R-:W-:Y:S02]  /*51d0*/  SEL R38, R36, RZ, P6 ;  /* 0x000000ff24267207 */ /* 0x000fe40003000000 */
[----:B------:R-:W-:Y:S02]  /*51e0*/  SEL R29, R17, 0xb504f333, P4 ;  /* 0xb504f333111d7807 */ /* 0x000fe40002000000 */
[----:B------:R-:W-:Y:S02]  /*51f0*/  SEL R36, R16, RZ, P4 ;  /* 0x000000ff10247207 */ /* 0x000fe40002000000 */
[----:B------:R-:W1:Y:S01]  /*5200*/  LDS.128 R16, [R40+0xb0] ;  /* 0x0000b00028107984 */ /* 0x000e620000000c00 */
[----:B------:R-:W-:-:S02]  /*5210*/  SEL R31, R31, 0xb504f333, P6 ;  /* 0xb504f3331f1f7807 */ /* 0x000fc40003000000 */
[----:B------:R-:W-:Y:S02]  /*5220*/  ISETP.LT.U32.AND P5, PT, R66, R29, PT ;  /* 0x0000001d4200720c */ /* 0x000fe40003fa1070 */
[----:B------:R-:W-:Y:S02]  /*5230*/  ISETP.LT.U32.AND P0, PT, R64, R31, PT ;  /* 0x0000001f4000720c */ /* 0x000fe40003f01070 */
[----:B------:R-:W-:Y:S02]  /*5240*/  ISETP.LT.AND.EX P5, PT, R61, R36, PT, P5 ;  /* 0x000000243d00720c */ /* 0x000fe40003fa1350 */
[----:B------:R-:W-:Y:S02]  /*5250*/  SEL R24, R24, 0xb504f333, P3 ;  /* 0xb504f33318187807 */ /* 0x000fe40001800000 */
[----:B------:R-:W-:Y:S02]  /*5260*/  ISETP.LT.AND.EX P0, PT, R69, R38, PT, P0 ;  /* 0x000000264500720c */ /* 0x000fe40003f01300 */
[----:B------:R-:W-:-:S02]  /*5270*/  SEL R66, R66, R29, P5 ;  /* 0x0000001d42427207 */ /* 0x000fc40002800000 */
[----:B------:R-:W-:Y:S02]  /*5280*/  SEL R29, R25, RZ, P3 ;  /* 0x000000ff191d7207 */ /* 0x000fe40001800000 */
[----:B------:R-:W-:Y:S02]  /*5290*/  SEL R26, R26, 0xb504f333, P2 ;  /* 0xb504f3331a1a7807 */ /* 0x000fe40001000000 */
[----:B------:R-:W-:Y:S02]  /*52a0*/  SEL R25, R24, 0xb504f333, P4 ;  /* 0xb504f33318197807 */ /* 0x000fe40002000000 */
[----:B------:R-:W-:Y:S02]  /*52b0*/  SEL R28, R28, 0xb504f333, P1 ;  /* 0xb504f3331c1c7807 */ /* 0x000fe40000800000 */
[----:B------:R-:W-:Y:S02]  /*52c0*/  SEL R64, R64, R31, P0 ;  /* 0x0000001f40407207 */ /* 0x000fe40000000000 */
[----:B------:R-:W-:-:S02]  /*52d0*/  SEL R69, R69, R38, P0 ;  /* 0x0000002645457207 */ /* 0x000fc40000000000 */
[----:B------:R-:W-:Y:S02]  /*52e0*/  SEL R27, R27, RZ, P2 ;  /* 0x000000ff1b1b7207 */ /* 0x000fe40001000000 */
[----:B------:R-:W-:Y:S02]  /*52f0*/  SEL R31, R26, 0xb504f333, P4 ;  /* 0xb504f3331a1f7807 */ /* 0x000fe40002000000 */
[----:B------:R-:W-:Y:S02]  /*5300*/  SEL R24, R29, RZ, P4 ;  /* 0x000000ff1d187207 */ /* 0x000fe40002000000 */
[----:B------:R-:W-:Y:S02]  /*5310*/  ISETP.LT.U32.AND P0, PT, R62, R25, PT ;  /* 0x000000193e00720c */ /* 0x000fe40003f01070 */
[----:B------:R-:W-:Y:S02]  /*5320*/  SEL R30, R30, RZ, P1 ;  /* 0x000000ff1e1e7207 */ /* 0x000fe40000800000 */
[----:B------:R-:W-:-:S02]  /*5330*/  SEL R29, R28, 0xb504f333, P4 ;  /* 0xb504f3331c1d7807 */ /* 0x000fc40002000000 */
[----:B------:R-:W-:Y:S02]  /*5340*/  SEL R61, R61, R36, P5 ;  /* 0x000000243d3d7207 */ /* 0x000fe40002800000 */
[----:B------:R-:W-:Y:S02]  /*5350*/  SEL R36, R27, RZ, P4 ;  /* 0x000000ff1b247207 */ /* 0x000fe40002000000 */
[----:B------:R-:W-:Y:S02]  /*5360*/  ISETP.LT.U32.AND P1, PT, R68, R31, PT ;  /* 0x0000001f4400720c */ /* 0x000fe40003f21070 */
[----:B------:R-:W-:Y:S02]  /*5370*/  ISETP.LT.AND.EX P0, PT, R63, R24, PT, P0 ;  /* 0x000000183f00720c */ /* 0x000fe40003f01300 */
[----:B------:R-:W-:Y:S02]  /*5380*/  SEL R28, R30, RZ, P4 ;  /* 0x000000ff1e1c7207 */ /* 0x000fe40002000000 */
[----:B------:R-:W-:-:S02]  /*5390*/  ISETP.LT.U32.AND P2, PT, R72, R29, PT ;  /* 0x0000001d4800720c */ /* 0x000fc40003f41070 */
[----:B------:R-:W-:Y:S02]  /*53a0*/  ISETP.LT.AND.EX P1, PT, R65, R36, PT, P1 ;  /* 0x000000244100720c */ /* 0x000fe40003f21310 */
[----:B------:R-:W-:Y:S02]  /*53b0*/  SEL R62, R62, R25, P0 ;  /* 0x000000193e3e7207 */ /* 0x000fe40000000000 */
[----:B------:R-:W-:Y:S02]  /*53c0*/  SEL R63, R63, R24, P0 ;  /* 0x000000183f3f7207 */ /* 0x000fe40000000000 */
[----:B------:R-:W-:Y:S01]  /*53d0*/  ISETP.LT.AND.EX P0, PT, R67, R28, PT, P2 ;  /* 0x0000001c4300720c */ /* 0x000fe20003f01320 */
[----:B------:R-:W2:Y:S01]  /*53e0*/  LDS.128 R24, [R40+0x130] ;  /* 0x0001300028187984 */ /* 0x000ea20000000c00 */
[----:B------:R-:W-:Y:S02]  /*53f0*/  SEL R68, R68, R31, P1 ;  /* 0x0000001f44447207 */ /* 0x000fe40000800000 */
[----:B------:R-:W-:-:S02]  /*5400*/  SEL R65, R65, R36, P1 ;  /* 0x0000002441417207 */ /* 0x000fc40000800000 */
[----:B0-----:R-:W-:Y:S02]  /*5410*/  ISETP.NE.U32.AND P1, PT, R20, -0x4afb0ccd, PT ;  /* 0xb504f3331400780c */ /* 0x001fe40003f25070 */
[----:B------:R-:W-:Y:S02]  /*5420*/  SEL R67, R67, R28, P0 ;  /* 0x0000001c43437207 */ /* 0x000fe40000000000 */
[----:B------:R-:W-:Y:S02]  /*5430*/  IADD3 R28, P3, PT, R32, R20, RZ ;  /* 0x00000014201c7210 */ /* 0x000fe40007f7e0ff */
[----:B------:R-:W-:Y:S02]  /*5440*/  SEL R72, R72, R29, P0 ;  /* 0x0000001d48487207 */ /* 0x000fe40000000000 */
[----:B------:R-:W-:Y:S02]  /*5450*/  ISETP.NE.U32.AND P2, PT, R32, -0x4afb0ccd, PT ;  /* 0xb504f3332000780c */ /* 0x000fe40003f45070 */
[----:B------:R-:W-:Y:S01]  /*5460*/  ISETP.NE.AND.EX P0, PT, R21, RZ, PT, P1 ;  /* 0x000000ff1500720c */ /* 0x000fe20003f05310 */
[C---:B------:R-:W-:Y:S01]  /*5470*/  IMAD.X R29, R33.reuse, 0x1, R21, P3 ;  /* 0x00000001211d7824 */ /* 0x040fe200018e0615 */
[----:B------:R-:W-:-:S02]  /*5480*/  ISETP.NE.AND.EX P2, PT, R33, RZ, PT, P2 ;  /* 0x000000ff2100720c */ /* 0x000fc40003f45320 */
[----:B------:R-:W-:Y:S02]  /*5490*/  SEL R28, R28, 0xb504f333, P0 ;  /* 0xb504f3331c1c7807 */ /* 0x000fe40000000000 */
[----:B-1----:R-:W-:Y:S02]  /*54a0*/  IADD3 R37, P3, PT, R32, R16, RZ ;  /* 0x0000001020257210 */ /* 0x002fe40007f7e0ff */
[----:B------:R-:W-:Y:S02]  /*54b0*/  SEL R29, R29, RZ, P0 ;  /* 0x000000ff1d1d7207 */ /* 0x000fe40000000000 */
[----:B------:R-:W-:Y:S01]  /*54c0*/  SEL R28, R28, 0xb504f333, P2 ;  /* 0xb504f3331c1c7807 */ /* 0x000fe20001000000 */
[----:B------:R-:W-:Y:S01]  /*54d0*/  IMAD.X R36, R33, 0x1, R17, P3 ;  /* 0x0000000121247824 */ /* 0x000fe200018e0611 */
[----:B------:R-:W-:Y:S02]  /*54e0*/  SEL R29, R29, RZ, P2 ;  /* 0x000000ff1d1d7207 */ /* 0x000fe40001000000 */
[----:B------:R-:W-:-:S02]  /*54f0*/  ISETP.LT.U32.AND P3, PT, R71, R28, PT ;  /* 0x0000001c4700720c */ /* 0x000fc40003f61070 */
[----:B------:R-:W-:Y:S02]  /*5500*/  ISETP.NE.U32.AND P1, PT, R16, -0x4afb0ccd, PT ;  /* 0xb504f3331000780c */ /* 0x000fe40003f25070 */
[CC--:B------:R-:W-:Y:S02]  /*5510*/  ISETP.LT.AND.EX P3, PT, R70.reuse, R29.reuse, PT, P3 ;  /* 0x0000001d4600720c */ /* 0x0c0fe40003f61330 */
[----:B------:R-:W-:Y:S02]  /*5520*/  ISETP.NE.AND.EX P1, PT, R17, RZ, PT, P1 ;  /* 0x000000ff1100720c */ /* 0x000fe40003f25310 */
[----:B------:R-:W-:Y:S02]  /*5530*/  SEL R71, R71, R28, P3 ;  /* 0x0000001c47477207 */ /* 0x000fe40001800000 */
[----:B------:R-:W-:Y:S02]  /*5540*/  SEL R70, R70, R29, P3 ;  /* 0x0000001d46467207 */ /* 0x000fe40001800000 */
[----:B------:R-:W-:Y:S01]  /*5550*/  SEL R37, R37, 0xb504f333, P1 ;  /* 0xb504f33325257807 */ /* 0x000fe20000800000 */
[----:B------:R-:W0:Y:S01]  /*5560*/  LDS.128 R28, [R40+0x1b0] ;  /* 0x0001b000281c7984 */ /* 0x000e220000000c00 */
[----:B------:R-:W-:-:S02]  /*5570*/  SEL R36, R36, RZ, P1 ;  /* 0x000000ff24247207 */ /* 0x000fc40000800000 */
        /* <DEDUP_REMOVED lines=94> */
[----:B------:R-:W-:Y:S02]  /*5b60*/  SEL R60, R60, R33, P6 ;  /* 0x000000213c3c7207 */ /* 0x000fe40003000000 */
[----:B------:R-:W-:Y:S01]  /*5b70*/  SEL R59, R59, R32, P6 ;  /* 0x000000203b3b7207 */ /* 0x000fe20003000000 */
[----:B------:R-:W-:Y:S01]  /*5b80*/  IMAD.X R32, R37, 0x1, R25, P4 ;  /* 0x0000000125207824 */ /* 0x000fe200020e0619 */
[----:B------:R-:W-:Y:S02]  /*5b90*/  IADD3 R33, P6, PT, R36, R28, RZ ;  /* 0x0000001c24217210 */ /* 0x000fe40007fde0ff */
[----:B------:R-:W-:-:S03]  /*5ba0*/  IADD3 R35, P4, PT, R20, R38, RZ ;  /* 0x0000002614237210 */ /* 0x000fc60007f9e0ff */
[----:B------:R-:W-:Y:S02]  /*5bb0*/  IMAD.X R36, R37, 0x1, R29, P6 ;  /* 0x0000000125247824 */ /* 0x000fe400030e061d */
[----:B------:R-:W-:Y:S01]  /*5bc0*/  IMAD.X R37, R21, 0x1, R39, P4 ;  /* 0x0000000115257824 */ /* 0x000fe200020e0627 */
[----:B------:R-:W-:-:S05]  /*5bd0*/  IADD3 R16, P4, PT, R16, R38, RZ ;  /* 0x0000002610107210 */ /* 0x000fca0007f9e0ff */
[----:B------:R-:W-:Y:S01]  /*5be0*/  IMAD.X R17, R17, 0x1, R39, P4 ;  /* 0x0000000111117824 */ /* 0x000fe200020e0627 */
[-C--:B------:R-:W-:Y:S02]  /*5bf0*/  IADD3 R20, P4, PT, R24, R38.reuse, RZ ;  /* 0x0000002618147210 */ /* 0x080fe40007f9e0ff */
[----:B------:R-:W-:-:S03]  /*5c00*/  IADD3 R21, P6, PT, R28, R38, RZ ;  /* 0x000000261c157210 */ /* 0x000fc60007fde0ff */
[--C-:B------:R-:W-:Y:S01]  /*5c10*/  IMAD.X R24, R25, 0x1, R39.reuse, P4 ;  /* 0x0000000119187824 */ /* 0x100fe200020e0627 */
[----:B------:R-:W-:Y:S02]  /*5c20*/  ISETP.NE.U32.AND P4, PT, R38, -0x4afb0ccd, PT ;  /* 0xb504f3332600780c */ /* 0x000fe40003f85070 */
[----:B------:R-:W-:Y:S01]  /*5c30*/  SEL R34, R34, 0xb504f333, P3 ;  /* 0xb504f33322227807 */ /* 0x000fe20001800000 */
[----:B------:R-:W-:Y:S01]  /*5c40*/  IMAD.X R28, R29, 0x1, R39, P6 ;  /* 0x000000011d1c7824 */ /* 0x000fe200030e0627 */
[----:B------:R-:W-:Y:S02]  /*5c50*/  ISETP.NE.AND.EX P4, PT, R39, RZ, PT, P4 ;  /* 0x000000ff2700720c */ /* 0x000fe40003f85340 */
[----:B------:R-:W-:Y:S02]  /*5c60*/  SEL R32, R32, RZ, P3 ;  /* 0x000000ff20207207 */ /* 0x000fe40001800000 */
[----:B------:R-:W-:Y:S02]  /*5c70*/  SEL R39, R34, 0xb504f333, P2 ;  /* 0xb504f33322277807 */ /* 0x000fe40001000000 */
[----:B------:R-:W-:-:S02]  /*5c80*/  SEL R25, R35, 0xb504f333, P0 ;  /* 0xb504f33323197807 */ /* 0x000fc40000000000 */
[----:B------:R-:W-:Y:S02]  /*5c90*/  SEL R37, R37, RZ, P0 ;  /* 0x000000ff25257207 */ /* 0x000fe40000000000 */
[----:B------:R-:W-:Y:S02]  /*5ca0*/  SEL R32, R32, RZ, P2 ;  /* 0x000000ff20207207 */ /* 0x000fe40001000000 */
[----:B------:R-:W-:-:S04]  /*5cb0*/  ISETP.LT.U32.AND P0, PT, R58, R39, PT ;  /* 0x000000273a00720c */ /* 0x000fc80003f01070 */
[-C--:B------:R-:W-:Y:S02]  /*5cc0*/  ISETP.LT.AND.EX P0, PT, R57, R32.reuse, PT, P0 ;  /* 0x000000203900720c */ /* 0x080fe40003f01300 */
[----:B------:R-:W-:Y:S02]  /*5cd0*/  SEL R29, R33, 0xb504f333, P5 ;  /* 0xb504f333211d7807 */ /* 0x000fe40002800000 */
[----:B------:R-:W-:Y:S02]  /*5ce0*/  SEL R57, R57, R32, P0 ;  /* 0x0000002039397207 */ /* 0x000fe40000000000 */
[----:B------:R-:W0:Y:S01]  /*5cf0*/  LDS.128 R32, [R15+0x700] ;  /* 0x000700000f207984 */ /* 0x000e220000000c00 */
[----:B------:R-:W-:Y:S02]  /*5d00*/  SEL R36, R36, RZ, P5 ;  /* 0x000000ff24247207 */ /* 0x000fe40002800000 */
[----:B------:R-:W-:Y:S02]  /*5d10*/  SEL R29, R29, 0xb504f333, P2 ;  /* 0xb504f3331d1d7807 */ /* 0x000fe40001000000 */
[----:B------:R-:W-:-:S02]  /*5d20*/  SEL R38, R36, RZ, P2 ;  /* 0x000000ff24267207 */ /* 0x000fc40001000000 */
[----:B------:R-:W-:Y:S02]  /*5d30*/  ISETP.LT.U32.AND P2, PT, R64, R29, PT ;  /* 0x0000001d4000720c */ /* 0x000fe40003f41070 */
[----:B------:R-:W-:Y:S02]  /*5d40*/  SEL R25, R25, 0xb504f333, P4 ;  /* 0xb504f33319197807 */ /* 0x000fe40002000000 */
[----:B------:R-:W-:Y:S02]  /*5d50*/  SEL R58, R58, R39, P0 ;  /* 0x000000273a3a7207 */ /* 0x000fe40000000000 */
[----:B------:R-:W-:Y:S02]  /*5d60*/  SEL R36, R37, RZ, P4 ;  /* 0x000000ff25247207 */ /* 0x000fe40002000000 */
[----:B------:R-:W-:Y:S02]  /*5d70*/  ISETP.LT.AND.EX P2, PT, R69, R38, PT, P2 ;  /* 0x000000264500720c */ /* 0x000fe40003f41320 */
[----:B------:R-:W-:-:S02]  /*5d80*/  ISETP.LT.U32.AND P0, PT, R66, R25, PT ;  /* 0x000000194200720c */ /* 0x000fc40003f01070 */
[----:B------:R-:W-:Y:S02]  /*5d90*/  SEL R64, R64, R29, P2 ;  /* 0x0000001d40407207 */ /* 0x000fe40001000000 */
[----:B------:R-:W-:Y:S02]  /*5da0*/  ISETP.LT.AND.EX P0, PT, R61, R36, PT, P0 ;  /* 0x000000243d00720c */ /* 0x000fe40003f01300 */
[----:B------:R-:W-:Y:S02]  /*5db0*/  SEL R29, R17, RZ, P1 ;  /* 0x000000ff111d7207 */ /* 0x000fe40000800000 */
[----:B------:R-:W-:Y:S02]  /*5dc0*/  SEL R20, R20, 0xb504f333, P3 ;  /* 0xb504f33314147807 */ /* 0x000fe40001800000 */
[----:B------:R-:W-:Y:S02]  /*5dd0*/  SEL R17, R21, 0xb504f333, P5 ;  /* 0xb504f33315117807 */ /* 0x000fe40002800000 */
[----:B------:R-:W-:-:S02]  /*5de0*/  SEL R66, R66, R25, P0 ;  /* 0x0000001942427207 */ /* 0x000fc40000000000 */
[----:B------:R-:W-:Y:S02]  /*5df0*/  SEL R25, R16, 0xb504f333, P1 ;  /* 0xb504f33310197807 */ /* 0x000fe40000800000 */
[----:B------:R-:W-:Y:S02]  /*5e00*/  SEL R24, R24, RZ, P3 ;  /* 0x000000ff18187207 */ /* 0x000fe40001800000 */
[----:B------:R-:W-:Y:S02]  /*5e10*/  SEL R21, R20, 0xb504f333, P4 ;  /* 0xb504f33314157807 */ /* 0x000fe40002000000 */
[----:B------:R-:W-:Y:S02]  /*5e20*/  SEL R16, R28, RZ, P5 ;  /* 0x000000ff1c107207 */ /* 0x000fe40002800000 */
[----:B------:R-:W-:Y:S02]  /*5e30*/  SEL R17, R17, 0xb504f333, P4 ;  /* 0xb504f33311117807 */ /* 0x000fe40002000000 */
[----:B------:R-:W-:-:S02]  /*5e40*/  SEL R69, R69, R38, P2 ;  /* 0x0000002645457207 */ /* 0x000fc40001000000 */
[----:B------:R-:W-:Y:S02]  /*5e50*/  SEL R20, R24, RZ, P4 ;  /* 0x000000ff18147207 */ /* 0x000fe40002000000 */
        /* <DEDUP_REMOVED lines=127> */
[----:B------:R-:W-:Y:S01]  /*6650*/  SEL R28, R28, RZ, P3 ;  /* 0x000000ff1c1c7207 */ /* 0x000fe20001800000 */
[----:B------:R-:W-:Y:S01]  /*6660*/  IMAD.X R36, R37, 0x1, R31, P5 ;  /* 0x0000000125247824 */ /* 0x000fe200028e061f */
[----:B------:R-:W-:Y:S01]  /*6670*/  SEL R25, R25, 0xb504f333, P6 ;  /* 0xb504f33319197807 */ /* 0x000fe20003000000 */
[----:B------:R-:W-:Y:S01]  /*6680*/  IMAD.X R24, R37, 0x1, R27, P4 ;  /* 0x0000000125187824 */ /* 0x000fe200020e061b */
[----:B------:R-:W-:Y:S02]  /*6690*/  IADD3 R17, P5, PT, R38, R22, RZ ;  /* 0x0000001626117210 */ /* 0x000fe40007fbe0ff */
[----:B------:R-:W-:Y:S02]  /*66a0*/  SEL R28, R28, RZ, P6 ;  /* 0x000000ff1c1c7207 */ /* 0x000fe40003000000 */
[----:B------:R-:W-:Y:S01]  /*66b0*/  ISETP.LT.U32.AND P4, PT, R60, R25, PT ;  /* 0x000000193c00720c */ /* 0x000fe20003f81070 */
[----:B------:R-:W-:Y:S01]  /*66c0*/  IMAD.X R16, R39, 0x1, R23, P5 ;  /* 0x0000000127107824 */ /* 0x000fe200028e0617 */
[----:B------:R-:W-:-:S02]  /*66d0*/  SEL R22, R24, RZ, P2 ;  /* 0x000000ff18167207 */ /* 0x000fc40001000000 */
[----:B------:R-:W-:Y:S02]  /*66e0*/  ISETP.LT.AND.EX P4, PT, R59, R28, PT, P4 ;  /* 0x0000001c3b00720c */ /* 0x000fe40003f81340 */
[----:B------:R-:W-:Y:S02]  /*66f0*/  IADD3 R24, P5, PT, R38, R18, RZ ;  /* 0x0000001226187210 */ /* 0x000fe40007fbe0ff */
[----:B------:R-:W-:Y:S02]  /*6700*/  SEL R21, R21, 0xb504f333, P2 ;  /* 0xb504f33315157807 */ /* 0x000fe40001000000 */
[----:B------:R-:W-:Y:S01]  /*6710*/  SEL R60, R60, R25, P4 ;  /* 0x000000193c3c7207 */ /* 0x000fe20002000000 */
[----:B------:R-:W-:Y:S01]  /*6720*/  IMAD.X R25, R39, 0x1, R19, P5 ;  /* 0x0000000127197824 */ /* 0x000fe200028e0613 */
[----:B------:R-:W-:Y:S02]  /*6730*/  SEL R21, R21, 0xb504f333, P6 ;  /* 0xb504f33315157807 */ /* 0x000fe40003000000 */
[----:B------:R-:W-:-:S02]  /*6740*/  IADD3 R26, P5, PT, R38, R26, RZ ;  /* 0x0000001a261a7210 */ /* 0x000fc40007fbe0ff */
[----:B------:R-:W-:Y:S02]  /*6750*/  SEL R59, R59, R28, P4 ;  /* 0x0000001c3b3b7207 */ /* 0x000fe40002000000 */
[----:B------:R-:W-:Y:S01]  /*6760*/  SEL R18, R22, RZ, P6 ;  /* 0x000000ff16127207 */ /* 0x000fe20003000000 */
[----:B------:R-:W-:Y:S01]  /*6770*/  IMAD.X R27, R39, 0x1, R27, P5 ;  /* 0x00000001271b7824 */ /* 0x000fe200028e061b */
[----:B------:R-:W-:Y:S02]  /*6780*/  ISETP.LT.U32.AND P4, PT, R58, R21, PT ;  /* 0x000000153a00720c */ /* 0x000fe40003f81070 */
        /* <DEDUP_REMOVED lines=349> */
[----:B------:R-:W-:Y:S02]  /*7d60*/  ISETP.LT.AND.EX P4, PT, R59, R28, PT, P4 ;  /* 0x0000001c3b00720c */ /* 0x000fe40003f81340 */
[----:B------:R-:W-:Y:S02]  /*7d70*/  SEL R24, R24, RZ, P2 ;  /* 0x000000ff18187207 */ /* 0x000fe40001000000 */
[----:B------:R-:W-:Y:S02]  /*7d80*/  SEL R23, R16, 0xb504f333, P6 ;  /* 0xb504f33310177807 */ /* 0x000fe40003000000 */
[----:B------:R-:W-:Y:S02]  /*7d90*/  IADD3 R16, P5, PT, R38, R18, RZ ;  /* 0x0000001226107210 */ /* 0x000fe40007fbe0ff */
[----:B------:R-:W-:-:S02]  /*7da0*/  SEL R60, R60, R17, P4 ;  /* 0x000000113c3c7207 */ /* 0x000fc40002000000 */
[----:B------:R-:W-:Y:S02]  /*7db0*/  SEL R59, R59, R28, P4 ;  /* 0x0000001c3b3b7207 */ /* 0x000fe40002000000 */
[----:B------:R-:W-:Y:S02]  /*7dc0*/  SEL R24, R24, RZ, P6 ;  /* 0x000000ff18187207 */ /* 0x000fe40003000000 */
[----:B------:R-:W-:Y:S01]  /*7dd0*/  ISETP.LT.U32.AND P4, PT, R58, R23, PT ;  /* 0x000000173a00720c */ /* 0x000fe20003f81070 */
[----:B------:R-:W-:Y:S01]  /*7de0*/  IMAD.X R18, R39, 0x1, R19, P5 ;  /* 0x0000000127127824 */ /* 0x000fe200028e0613 */
[----:B------:R-:W-:Y:S02]  /*7df0*/  IADD3 R17, P5, PT, R38, R26, RZ ;  /* 0x0000001a26117210 */ /* 0x000fe40007fbe0ff */
[----:B------:R-:W-:-:S03]  /*7e00*/  ISETP.LT.AND.EX P4, PT, R57, R24, PT, P4 ;  /* 0x000000183900720c */ /* 0x000fc60003f81340 */
[----:B------:R-:W-:Y:S01]  /*7e10*/  IMAD.X R19, R39, 0x1, R27, P5 ;  /* 0x0000000127137824 */ /* 0x000fe200028e061b */
[----:B------:R-:W-:Y:S02]  /*7e20*/  SEL R57, R57, R24, P4 ;  /* 0x0000001839397207 */ /* 0x000fe40002000000 */
[----:B------:R-:W-:Y:S01]  /*7e30*/  SEL R58, R58, R23, P4 ;  /* 0x000000173a3a7207 */ /* 0x000fe20002000000 */
[----:B------:R-:W0:Y:S01]  /*7e40*/  LDS.128 R24, [R40+0x50] ;  /* 0x0000500028187984 */ /* 0x000e220000000c00 */
[C---:B------:R-:W-:Y:S02]  /*7e50*/  ISETP.NE.U32.AND P4, PT, R38.reuse, -0x4afb0ccd, PT ;  /* 0xb504f3332600780c */ /* 0x040fe40003f85070 */
        /* <DEDUP_REMOVED lines=14> */
[----:B------:R-:W-:Y:S02]  /*7f40*/  SEL R16, R16, 0xb504f333, P3 ;  /* 0xb504f33310107807 */ /* 0x000fe40001800000 */
[----:B------:R-:W-:Y:S02]  /*7f50*/  ISETP.LT.AND.EX P0, PT, R69, R38, PT, P0 ;  /* 0x000000264500720c */ /* 0x000fe40003f01300 */
[----:B------:R-:W-:-:S02]  /*7f60*/  SEL R17, R17, 0xb504f333, P2 ;  /* 0xb504f33311117807 */ /* 0x000fc40001000000 */
[----:B------:R-:W-:Y:S02]  /*7f70*/  ISETP.LT.AND.EX P5, PT, R61, R36, PT, P5 ;  /* 0x000000243d00720c */ /* 0x000fe40003fa1350 */
[----:B------:R-:W-:Y:S02]  /*7f80*/  SEL R18, R18, RZ, P3 ;  /* 0x000000ff12127207 */ /* 0x000fe40001800000 */
[----:B------:R-:W-:Y:S02]  /*7f90*/  SEL R37, R16, 0xb504f333, P4 ;  /* 0xb504f33310257807 */ /* 0x000fe40002000000 */
[----:B------:R-:W-:Y:S02]  /*7fa0*/  SEL R28, R28, 0xb504f333, P1 ;  /* 0xb504f3331c1c7807 */ /* 0x000fe40000800000 */
[----:B------:R-:W-:Y:S02]  /*7fb0*/  SEL R64, R64, R31, P0 ;  /* 0x0000001f40407207 */ /* 0x000fe40000000000 */
[----:B------:R-:W-:-:S02]  /*7fc0*/  SEL R69, R69, R38, P0 ;  /* 0x0000002645457207 */ /* 0x000fc40000000000 */
[----:B------:R-:W-:Y:S02]  /*7fd0*/  SEL R19, R19, RZ, P2 ;  /* 0x000000ff13137207 */ /* 0x000fe40001000000 */
[----:B------:R-:W-:Y:S02]  /*7fe0*/  SEL R31, R17, 0xb504f333, P4 ;  /* 0xb504f333111f7807 */ /* 0x000fe40002000000 */
[----:B------:R-:W-:Y:S02]  /*7ff0*/  SEL R66, R66, R29, P5 ;  /* 0x0000001d42427207 */ /* 0x000fe40002800000 */
        /* <DEDUP_REMOVED lines=112> */
[----:B0-----:R-:W-:Y:S02]  /*8700*/  IADD3 R35, P4, PT, R36, R24, RZ ;  /* 0x0000001824237210 */ /* 0x001fe40007f9e0ff */
[----:B------:R-:W-:-:S03]  /*8710*/  SEL R43, R43, R34, P2 ;  /* 0x000000222b2b7207 */ /* 0x000fc60001000000 */
[----:B------:R-:W-:Y:S01]  /*8720*/  IMAD.X R34, R37, 0x1, R25, P4 ;  /* 0x0000000125227824 */ /* 0x000fe200020e0619 */
[C---:B------:R-:W-:Y:S02]  /*8730*/  IADD3 R33, P4, PT, R36.reuse, R20, RZ ;  /* 0x0000001424217210 */ /* 0x040fe40007f9e0ff */
[----:B------:R-:W-:Y:S02]  /*8740*/  ISETP.NE.U32.AND P2, PT, R36, -0x4afb0ccd, PT ;  /* 0xb504f3332400780c */ /* 0x000fe40003f45070 */
[----:B------:R-:W-:Y:S01]  /*8750*/  SEL R35, R35, 0xb504f333, P0 ;  /* 0xb504f33323237807 */ /* 0x000fe20000000000 */
[C---:B------:R-:W-:Y:S01]  /*8760*/  IMAD.X R32, R37.reuse, 0x1, R21, P4 ;  /* 0x0000000125207824 */ /* 0x040fe200020e0615 */
[----:B------:R-:W-:Y:S02]  /*8770*/  ISETP.NE.AND.EX P2, PT, R37, RZ, PT, P2 ;  /* 0x000000ff2500720c */ /* 0x000fe40003f45320 */
[----:B------:R-:W-:Y:S02]  /*8780*/  SEL R33, R33, 0xb504f333, P1 ;  /* 0xb504f33321217807 */ /* 0x000fe40000800000 */
[----:B------:R-:W-:-:S02]  /*8790*/  SEL R34, R34, RZ, P0 ;  /* 0x000000ff22227207 */ /* 0x000fc40000000000 */
[----:B------:R-:W-:Y:S02]  /*87a0*/  SEL R35, R35, 0xb504f333, P2 ;  /* 0xb504f33323237807 */ /* 0x000fe40001000000 */
[----:B------:R-:W-:Y:S02]  /*87b0*/  SEL R32, R32, RZ, P1 ;  /* 0x000000ff20207207 */ /* 0x000fe40000800000 */
[----:B------:R-:W-:Y:S02]  /*87c0*/  SEL R33, R33, 0xb504f333, P2 ;  /* 0xb504f33321217807 */ /* 0x000fe40001000000 */
[----:B------:R-:W-:Y:S02]  /*87d0*/  SEL R34, R34, RZ, P2 ;  /* 0x000000ff22227207 */ /* 0x000fe40001000000 */
[----:B------:R-:W-:Y:S02]  /*87e0*/  ISETP.LT.U32.AND P4, PT, R44, R35, PT ;  /* 0x000000232c00720c */ /* 0x000fe40003f81070 */
[----:B------:R-:W-:-:S02]  /*87f0*/  SEL R32, R32, RZ, P2 ;  /* 0x000000ff20207207 */ /* 0x000fc40001000000 */
[----:B------:R-:W-:Y:S02]  /*8800*/  ISETP.LT.U32.AND P6, PT, R60, R33, PT ;  /* 0x000000213c00720c */ /* 0x000fe40003fc1070 */
[----:B------:R-:W-:Y:S02]  /*8810*/  ISETP.LT.AND.EX P4, PT, R45, R34, PT, P4 ;  /* 0x000000222d00720c */ /* 0x000fe40003f81340 */
[----:B------:R-:W-:Y:S02]  /*8820*/  ISETP.LT.AND.EX P6, PT, R59, R32, PT, P6 ;  /* 0x000000203b00720c */ /* 0x000fe40003fc1360 */
[----:B------:R-:W-:Y:S02]  /*8830*/  SEL R44, R44, R35, P4 ;  /* 0x000000232c2c7207 */ /* 0x000fe40002000000 */
[----:B------:R-:W-:Y:S02]  /*8840*/  SEL R45, R45, R34, P4 ;  /* 0x000000222d2d7207 */ /* 0x000fe40002000000 */
[----:B------:R-:W-:-:S02]  /*8850*/  SEL R59, R59, R32, P6 ;  /* 0x000000203b3b7207 */ /* 0x000fc40003000000 */
[----:B------:R-:W-:Y:S02]  /*8860*/  IADD3 R32, P4, PT, R36, R16, RZ ;  /* 0x0000001024207210 */ /* 0x000fe40007f9e0ff */
[----:B------:R-:W-:-:S03]  /*8870*/  SEL R60, R60, R33, P6 ;  /* 0x000000213c3c7207 */ /* 0x000fc60003000000 */
[----:B------:R-:W-:Y:S01]  /*8880*/  IMAD.X R33, R37, 0x1, R17, P4 ;  /* 0x0000000125217824 */ /* 0x000fe200020e0611 */
[----:B------:R-:W-:-:S05]  /*8890*/  IADD3 R35, P4, PT, R24, R38, RZ ;  /* 0x0000002618237210 */ /* 0x000fca0007f9e0ff */
[----:B------:R-:W-:Y:S01]  /*88a0*/  IMAD.X R25, R25, 0x1, R39, P4 ;  /* 0x0000000119197824 */ /* 0x000fe200020e0627 */
[----:B------:R-:W-:Y:S02]  /*88b0*/  IADD3 R20, P4, PT, R20, R38, RZ ;  /* 0x0000002614147210 */ /* 0x000fe40007f9e0ff */
[----:B------:R-:W-:-:S03]  /*88c0*/  IADD3 R34, P6, PT, R36, R28, RZ ;  /* 0x0000001c24227210 */ /* 0x000fc60007fde0ff */
[----:B------:R-:W-:Y:S01]  /*88d0*/  IMAD.X R21, R21, 0x1, R39, P4 ;  /* 0x0000000115157824 */ /* 0x000fe200020e0627 */
[----:B------:R-:W-:Y:S01]  /*88e0*/  IADD3 R16, P4, PT, R16, R38, RZ ;  /* 0x0000002610107210 */ /* 0x000fe20007f9e0ff */
[----:B------:R-:W-:Y:S01]  /*88f0*/  IMAD.X R36, R37, 0x1, R29, P6 ;  /* 0x0000000125247824 */ /* 0x000fe200030e061d */
[----:B------:R-:W-:-:S03]  /*8900*/  SEL R32, R32, 0xb504f333, P3 ;  /* 0xb504f33320207807 */ /* 0x000fc60001800000 */
[--C-:B------:R-:W-:Y:S01]  /*8910*/  IMAD.X R24, R17, 0x1, R39.reuse, P4 ;  /* 0x0000000111187824 */ /* 0x100fe200020e0627 */
[----:B------:R-:W-:Y:S02]  /*8920*/  IADD3 R17, P6, PT, R28, R38, RZ ;  /* 0x000000261c117210 */ /* 0x000fe40007fde0ff */
[----:B------:R-:W-:Y:S02]  /*8930*/  SEL R37, R33, RZ, P3 ;  /* 0x000000ff21257207 */ /* 0x000fe40001800000 */
[----:B------:R-:W-:Y:S01]  /*8940*/  SEL R33, R32, 0xb504f333, P2 ;  /* 0xb504f33320217807 */ /* 0x000fe20001000000 */
[----:B------:R-:W-:Y:S01]  /*8950*/  IMAD.X R28, R29, 0x1, R39, P6 ;  /* 0x000000011d1c7824 */ /* 0x000fe200030e0627 */
[----:B------:R-:W-:Y:S02]  /*8960*/  SEL R35, R35, 0xb504f333, P0 ;  /* 0xb504f33323237807 */ /* 0x000fe40000000000 */
[----:B------:R-:W-:Y:S02]  /*8970*/  SEL R29, R25, RZ, P0 ;  /* 0x000000ff191d7207 */ /* 0x000fe40000000000 */
[----:B------:R-:W-:-:S02]  /*8980*/  ISETP.NE.U32.AND P4, PT, R38, -0x4afb0ccd, PT ;  /* 0xb504f3332600780c */ /* 0x000fc40003f85070 */
[----:B------:R-:W-:Y:S02]  /*8990*/  SEL R32, R37, RZ, P2 ;  /* 0x000000ff25207207 */ /* 0x000fe40001000000 */
[----:B------:R-:W-:Y:S02]  /*89a0*/  ISETP.LT.U32.AND P0, PT, R58, R33, PT ;  /* 0x000000213a00720c */ /* 0x000fe40003f01070 */
[----:B------:R-:W-:Y:S02]  /*89b0*/  SEL R34, R34, 0xb504f333, P5 ;  /* 0xb504f33322227807 */ /* 0x000fe40002800000 */
[----:B------:R-:W-:Y:S02]  /*89c0*/  ISETP.NE.AND.EX P4, PT, R39, RZ, PT, P4 ;  /* 0x000000ff2700720c */ /* 0x000fe40003f85340 */
[----:B------:R-:W-:Y:S02]  /*89d0*/  ISETP.LT.AND.EX P0, PT, R57, R32, PT, P0 ;  /* 0x000000203900720c */ /* 0x000fe40003f01300 */
[----:B------:R-:W-:-:S02]  /*89e0*/  SEL R37, R34, 0xb504f333, P2 ;  /* 0xb504f33322257807 */ /* 0x000fc40001000000 */
[----:B------:R-:W-:Y:S02]  /*89f0*/  SEL R58, R58, R33, P0 ;  /* 0x000000213a3a7207 */ /* 0x000fe40000000000 */
[----:B------:R-:W-:Y:S02]  /*8a00*/  SEL R57, R57, R32, P0 ;  /* 0x0000002039397207 */ /* 0x000fe40000000000 */
[----:B------:R-:W-:Y:S02]  /*8a10*/  SEL R25, R35, 0xb504f333, P4 ;  /* 0xb504f33323197807 */ /* 0x000fe40002000000 */
[----:B------:R-:W0:Y:S01]  /*8a20*/  LDS.128 R32, [R15+0xb00] ;  /* 0x000b00000f207984 */ /* 0x000e220000000c00 */
[----:B------:R-:W-:Y:S02]  /*8a30*/  SEL R36, R36, RZ, P5 ;  /* 0x000000ff24247207 */ /* 0x000fe40002800000 */
[----:B------:R-:W-:Y:S02]  /*8a40*/  ISETP.LT.U32.AND P0, PT, R66, R25, PT ;  /* 0x000000194200720c */ /* 0x000fe40003f01070 */
[----:B------:R-:W-:-:S02]  /*8a50*/  SEL R38, R36, RZ, P2 ;  /* 0x000000ff24267207 */ /* 0x000fc40001000000 */
[----:B------:R-:W-:Y:S02]  /*8a60*/  SEL R36, R29, RZ, P4 ;  /* 0x000000ff1d247207 */ /* 0x000fe40002000000 */
[----:B------:R-:W-:Y:S02]  /*8a70*/  ISETP.LT.U32.AND P2, PT, R64, R37, PT ;  /* 0x000000254000720c */ /* 0x000fe40003f41070 */
[----:B------:R-:W-:Y:S02]  /*8a80*/  ISETP.LT.AND.EX P0, PT, R61, R36, PT, P0 ;  /* 0x000000243d00720c */ /* 0x000fe40003f01300 */
[----:B------:R-:W-:Y:S02]  /*8a90*/  SEL R29, R21, RZ, P1 ;  /* 0x000000ff151d7207 */ /* 0x000fe40000800000 */
[----:B------:R-:W-:Y:S02]  /*8aa0*/  SEL R21, R16, 0xb504f333, P3 ;  /* 0xb504f33310157807 */ /* 0x000fe40001800000 */
[----:B------:R-:W-:-:S02]  /*8ab0*/  SEL R17, R17, 0xb504f333, P5 ;  /* 0xb504f33311117807 */ /* 0x000fc40002800000 */
[----:B------:R-:W-:Y:S02]  /*8ac0*/  SEL R66, R66, R25, P0 ;  /* 0x0000001942427207 */ /* 0x000fe40000000000 */
[----:B------:R-:W-:Y:S02]  /*8ad0*/  ISETP.LT.AND.EX P2, PT, R69, R38, PT, P2 ;  /* 0x000000264500720c */ /* 0x000fe40003f41320 */
[----:B------:R-:W-:Y:S02]  /*8ae0*/  SEL R25, R20, 0xb504f333, P1 ;  /* 0xb504f33314197807 */ /* 0x000fe40000800000 */
        /* <DEDUP_REMOVED lines=10> */
[----:B------:R-:W-:Y:S02]  /*8b90*/  SEL R61, R61, R36, P0 ;  /* 0x000000243d3d7207 */ /* 0x000fe40000000000 */
[----:B------:R-:W-:Y:S01]  /*8ba0*/  ISETP.LT.AND.EX P0, PT, R65, R20, PT, P2 ;  /* 0x000000144100720c */ /* 0x000fe20003f01320 */
[----:B------:R-:W1:Y:S01]  /*8bb0*/  LDS.128 R36, [R15+0xb10] ;  /* 0x000b10000f247984 */ /* 0x000e620000000c00 */
[----:B------:R-:W-:Y:S02]  /*8bc0*/  SEL R25, R25, 0xb504f333, P4 ;  /* 0xb504f33319197807 */ /* 0x000fe40002000000 */
[----:B------:R-:W-:Y:S02]  /*8bd0*/  ISETP.LT.AND.EX P2, PT, R67, R16, PT, P3 ;  /* 0x000000104300720c */ /* 0x000fe40003f41330 */
[----:B------:R-:W-:-:S02]  /*8be0*/  ISETP.NE.U32.AND P3, PT, R22, -0x4afb0ccd, PT ;  /* 0xb504f3331600780c */ /* 0x000fc40003f65070 */
[----:B------:R-:W-:Y:S02]  /*8bf0*/  SEL R24, R29, RZ, P4 ;  /* 0x000000ff1d187207 */ /* 0x000fe40002000000 */
[----:B------:R-:W-:Y:S02]  /*8c00*/  ISETP.LT.U32.AND P1, PT, R62, R25, PT ;  /* 0x000000193e00720c */ /* 0x000fe40003f21070 */
[----:B------:R-:W-:Y:S02]  /*8c10*/  SEL R72, R72, R17, P2 ;  /* 0x0000001148487207 */ /* 0x000fe40001000000 */
[C---:B0-----:R-:W-:Y:S02]  /*8c20*/  IADD3 R17, P4, PT, R32.reuse, R22, RZ ;  /* 0x0000001620117210 */ /* 0x041fe40007f9e0ff */
[----:B------:R-:W-:Y:S02]  /*8c30*/  ISETP.NE.U32.AND P5, PT, R32, -0x4afb0ccd, PT ;  /* 0xb504f3332000780c */ /* 0x000fe40003fa5070 */
[----:B------:R-:W-:-:S02]  /*8c40*/  ISETP.NE.AND.EX P3, PT, R23, RZ, PT, P3 ;  /* 0x000000ff1700720c */ /* 0x000fc40003f65330 */
[----:B------:R-:W-:Y:S02]  /*8c50*/  ISETP.LT.AND.EX P1, PT, R63, R24, PT, P1 ;  /* 0x000000183f00720c */ /* 0x000fe40003f21310 */
[----:B------:R-:W-:Y:S01]  /*8c60*/  SEL R67, R67, R16, P2 ;  /* 0x0000001043437207 */ /* 0x000fe20001000000 */
[C---:B------:R-:W-:Y:S01]  /*8c70*/  IMAD.X R16, R33.reuse, 0x1, R23, P4 ;  /* 0x0000000121107824 */ /* 0x040fe200020e0617 */
[----:B------:R-:W-:Y:S02]  /*8c80*/  ISETP.NE.AND.EX P5, PT, R33, RZ, PT, P5 ;  /* 0x000000ff2100720c */ /* 0x000fe40003fa5350 */
[----:B------:R-:W-:Y:S02]  /*8c90*/  SEL R17, R17, 0xb504f333, P3 ;  /* 0xb504f33311117807 */ /* 0x000fe40001800000 */
[----:B------:R-:W-:Y:S02]  /*8ca0*/  SEL R63, R63, R24, P1 ;  /* 0x000000183f3f7207 */ /* 0x000fe40000800000 */
[----:B------:R-:W-:-:S02]  /*8cb0*/  IADD3 R24, P6, PT, R32, R26, RZ ;  /* 0x0000001a20187210 */ /* 0x000fc40007fde0ff */
        /* <DEDUP_REMOVED lines=9> */
[----:B------:R-:W-:Y:S02]  /*8d50*/  ISETP.NE.AND.EX P0, PT, R27, RZ, PT, P0 ;  /* 0x000000ff1b00720c */ /* 0x000fe40003f05300 */
[----:B------:R-:W-:Y:S02]  /*8d60*/  IADD3 R21, P1, PT, R32, R18, RZ ;  /* 0x0000001220157210 */ /* 0x000fe40007f3e0ff */
[----:B------:R-:W-:Y:S02]  /*8d70*/  ISETP.LT.AND.EX P6, PT, R49, R16, PT, P6 ;  /* 0x000000103100720c */ /* 0x000fe40003fc1360 */
[----:B------:R-:W-:Y:S01]  /*8d80*/  SEL R24, R24, 0xb504f333, P0 ;  /* 0xb504f33318187807 */ /* 0x000fe20000000000 */
[----:B------:R-:W-:Y:S01]  /*8d90*/  IMAD.X R20, R33, 0x1, R19, P1 ;  /* 0x0000000121147824 */ /* 0x000fe200008e0613 */
[----:B------:R-:W-:-:S02]  /*8da0*/  ISETP.NE.U32.AND P2, PT, R18, -0x4afb0ccd, PT ;  /* 0xb504f3331200780c */ /* 0x000fc40003f45070 */
[----:B------:R-:W-:Y:S02]  /*8db0*/  SEL R48, R48, R17, P6 ;  /* 0x0000001130307207 */ /* 0x000fe40003000000 */
[----:B------:R-:W-:Y:S02]  /*8dc0*/  ISETP.NE.U32.AND P1, PT, R30, -0x4afb0ccd, PT ;  /* 0xb504f3331e00780c */ /* 0x000fe40003f25070 */
[----:B------:R-:W-:Y:S02]  /*8dd0*/  SEL R49, R49, R16, P6 ;  /* 0x0000001031317207 */ /* 0x000fe40003000000 */
[----:B------:R-:W-:Y:S02]  /*8de0*/  IADD3 R17, P6, PT, R32, R30, RZ ;  /* 0x0000001e20117210 */ /* 0x000fe40007fde0ff */
[----:B------:R-:W-:Y:S02]  /*8df0*/  SEL R25, R25, RZ, P0 ;  /* 0x000000ff19197207 */ /* 0x000fe40000000000 */
[----:B------:R-:W-:-:S02]  /*8e00*/  SEL R24, R24, 0xb504f333, P5 ;  /* 0xb504f33318187807 */ /* 0x000fc40002800000 */
[----:B------:R-:W-:Y:S02]  /*8e10*/  ISETP.NE.AND.EX P2, PT, R19, RZ, PT, P2 ;  /* 0x000000ff1300720c */ /* 0x000fe40003f45320 */
[----:B------:R-:W-:Y:S01]  /*8e20*/  ISETP.NE.AND.EX P1, PT, R31, RZ, PT, P1 ;  /* 0x000000ff1f00720c */ /* 0x000fe20003f25310 */
[----:B------:R-:W-:Y:S01]  /*8e30*/  IMAD.X R16, R33, 0x1, R31, P6 ;  /* 0x0000000121107824 */ /* 0x000fe200030e061f */
[----:B------:R-:W-:Y:S02]  /*8e40*/  SEL R25, R25, RZ, P5 ;  /* 0x000000ff19197207 */ /* 0x000fe40002800000 */
[----:B------:R-:W-:Y:S02]  /*8e50*/  ISETP.LT.U32.AND P4, PT, R71, R24, PT ;  /* 0x000000184700720c */ /* 0x000fe40003f81070 */
[----:B------:R-:W-:Y:S02]  /*8e60*/  SEL R21, R21, 0xb504f333, P2 ;  /* 0xb504f33315157807 */ /* 0x000fe40001000000 */
[----:B------:R-:W-:-:S02]  /*8e70*/  SEL R17, R17, 0xb504f333, P1 ;  /* 0xb504f33311117807 */ /* 0x000fc40000800000 */
[----:B------:R-:W-:Y:S02]  /*8e80*/  ISETP.LT.AND.EX P4, PT, R70, R25, PT, P4 ;  /* 0x000000194600720c */ /* 0x000fe40003f81340 */
[----:B------:R-:W-:Y:S02]  /*8e90*/  SEL R20, R20, RZ, P2 ;  /* 0x000000ff14147207 */ /* 0x000fe40001000000 */
[----:B------:R-:W-:Y:S02]  /*8ea0*/  SEL R21, R21, 0xb504f333, P5 ;  /* 0xb504f33315157807 */ /* 0x000fe40002800000 */
[----:B------:R-:W-:Y:S02]  /*8eb0*/  SEL R16, R16, RZ, P1 ;  /* 0x000000ff10107207 */ /* 0x000fe40000800000 */
[----:B------:R-:W-:Y:S02]  /*8ec0*/  SEL R17, R17, 0xb504f333, P5 ;  /* 0xb504f33311117807 */ /* 0x000fe40002800000 */
[----:B------:R-:W-:-:S02]  /*8ed0*/  SEL R71, R71, R24, P4 ;  /* 0x0000001847477207 */ /* 0x000fc40002000000 */
[----:B------:R-:W-:Y:S02]  /*8ee0*/  SEL R70, R70, R25, P4 ;  /* 0x0000001946467207 */ /* 0x000fe40002000000 */
[----:B------:R-:W-:Y:S02]  /*8ef0*/  SEL R20, R20, RZ, P5 ;  /* 0x000000ff14147207 */ /* 0x000fe40002800000 */
[----:B------:R-:W-:Y:S02]  /*8f00*/  ISETP.LT.U32.AND P4, PT, R52, R21, PT ;  /* 0x000000153400720c */ /* 0x000fe40003f81070 */
[----:B------:R-:W-:Y:S02]  /*8f10*/  SEL R16, R16, RZ, P5 ;  /* 0x000000ff10107207 */ /* 0x000fe40002800000 */
[----:B------:R-:W-:Y:S02]  /*8f20*/  ISETP.LT.U32.AND P5, PT, R42, R17, PT ;  /* 0x000000112a00720c */ /* 0x000fe40003fa1070 */
[----:B------:R-:W-:-:S02]  /*8f30*/  ISETP.LT.AND.EX P4, PT, R51, R20, PT, P4 ;  /* 0x000000143300720c */ /* 0x000fc40003f81340 */
[----:B------:R-:W-:Y:S02]  /*8f40*/  ISETP.LT.AND.EX P5, PT, R43, R16, PT, P5 ;  /* 0x000000102b00720c */ /* 0x000fe40003fa1350 */
[----:B------:R-:W-:Y:S02]  /*8f50*/  IADD3 R25, P6, PT, R34, R26, RZ ;  /* 0x0000001a22197210 */ /* 0x000fe40007fde0ff */
[----:B------:R-:W-:Y:S02]  /*8f60*/  SEL R52, R52, R21, P4 ;  /* 0x0000001534347207 */ /* 0x000fe40002000000 */
[----:B------:R-:W-:Y:S02]  /*8f70*/  SEL R51, R51, R20, P4 ;  /* 0x0000001433337207 */ /* 0x000fe40002000000 */
[----:B------:R-:W-:Y:S02]  /*8f80*/  ISETP.NE.U32.AND P4, PT, R34, -0x4afb0ccd, PT ;  /* 0xb504f3332200780c */ /* 0x000fe40003f85070 */
[----:B------:R-:W-:-:S02]  /*8f90*/  SEL R42, R42, R17, P5 ;  /* 0x000000112a2a7207 */ /* 0x000fc40002800000 */
[----:B------:R-:W-:Y:S02]  /*8fa0*/  SEL R43, R43, R16, P5 ;  /* 0x000000102b2b7207 */ /* 0x000fe40002800000 */
[C---:B------:R-:W-:Y:S01]  /*8fb0*/  IADD3 R21, P5, PT, R34.reuse, R22, RZ ;  /* 0x0000001622157210 */ /* 0x040fe20007fbe0ff */
[C---:B------:R-:W-:Y:S01]  /*8fc0*/  IMAD.X R24, R35.reuse, 0x1, R27, P6 ;  /* 0x0000000123187824 */ /* 0x040fe200030e061b */
[----:B------:R-:W-:Y:S02]  /*8fd0*/  ISETP.NE.AND.EX P4, PT, R35, RZ, PT, P4 ;  /* 0x000000ff2300720c */ /* 0x000fe40003f85340 */
[----:B------:R-:W-:Y:S01]  /*8fe0*/  SEL R25, R25, 0xb504f333, P0 ;  /* 0xb504f33319197807 */ /* 0x000fe20000000000 */
[----:B------:R-:W-:Y:S01]  /*8ff0*/  IMAD.X R20, R35, 0x1, R23, P5 ;  /* 0x0000000123147824 */ /* 0x000fe200028e0617 */
[----:B------:R-:W-:Y:S02]  /*9000*/  IADD3 R17, P5, PT, R34, R18, RZ ;  /* 0x0000001222117210 */ /* 0x000fe40007fbe0ff */
[----:B------:R-:W-:-:S02]  /*9010*/  SEL R24, R24, RZ, P0 ;  /* 0x000000ff18187207 */ /* 0x000fc40000000000 */
[----:B------:R-:W-:Y:S02]  /*9020*/  SEL R25, R25, 0xb504f333, P4 ;  /* 0xb504f33319197807 */ /* 0x000fe40002000000 */
[----:B------:R-:W-:Y:S01]  /*9030*/  SEL R21, R21, 0xb504f333, P3 ;  /* 0xb504f33315157807 */ /* 0x000fe20001800000 */
[----:B------:R-:W-:Y:S01]  /*9040*/  IMAD.X R16, R35, 0x1, R19, P5 ;  /* 0x0000000123107824 */ /* 0x000fe200028e0613 */
[----:B------:R-:W-:Y:S02]  /*9050*/  SEL R24, R24, RZ, P4 ;  /* 0x000000ff18187207 */ /* 0x000fe40002000000 */
[----:B------:R-:W-:Y:S02]  /*9060*/  ISETP.LT.U32.AND P6, PT, R56, R25, PT ;  /* 0x000000193800720c */ /* 0x000fe40003fc1070 */
[----:B------:R-:W-:Y:S02]  /*9070*/  SEL R20, R20, RZ, P3 ;  /* 0x000000ff14147207 */ /* 0x000fe40001800000 */
[----:B------:R-:W-:-:S02]  /*9080*/  SEL R21, R21, 0xb504f333, P4 ;  /* 0xb504f33315157807 */ /* 0x000fc40002000000 */
[----:B------:R-:W-:Y:S02]  /*9090*/  SEL R17, R17, 0xb504f333, P2 ;  /* 0xb504f33311117807 */ /* 0x000fe40001000000 */
[----:B------:R-:W-:Y:S02]  /*90a0*/  ISETP.LT.AND.EX P6, PT, R53, R24, PT, P6 ;  /* 0x000000183500720c */ /* 0x000fe40003fc1360 */
[----:B------:R-:W-:Y:S02]  /*90b0*/  SEL R20, R20, RZ, P4 ;  /* 0x000000ff14147207 */ /* 0x000fe40002000000 */
[----:B------:R-:W-:Y:S02]  /*90c0*/  ISETP.LT.U32.AND P5, PT, R54, R21, PT ;  /* 0x000000153600720c */ /* 0x000fe40003fa1070 */
[----:B------:R-:W-:Y:S02]  /*90d0*/  SEL R16, R16, RZ, P2 ;  /* 0x000000ff10107207 */ /* 0x000fe40001000000 */
[----:B------:R-:W-:-:S02]  /*90e0*/  SEL R17, R17, 0xb504f333, P4 ;  /* 0xb504f33311117807 */ /* 0x000fc40002000000 */
[----:B------:R-:W-:Y:S02]  /*90f0*/  SEL R56, R56, R25, P6 ;  /* 0x0000001938387207 */ /* 0x000fe40003000000 */
[----:B------:R-:W-:Y:S02]  /*9100*/  SEL R53, R53, R24, P6 ;  /* 0x0000001835357207 */ /* 0x000fe40003000000 */
[----:B------:R-:W-:Y:S02]  /*9110*/  ISETP.LT.AND.EX P5, PT, R55, R20, PT, P5 ;  /* 0x000000143700720c */ /* 0x000fe40003fa1350 */
[----:B------:R-:W-:Y:S02]  /*9120*/  SEL R16, R16, RZ, P4 ;  /* 0x000000ff10107207 */ /* 0x000fe40002000000 */
[----:B------:R-:W-:Y:S02]  /*9130*/  ISETP.LT.U32.AND P6, PT, R50, R17, PT ;  /* 0x000000113200720c */ /* 0x000fe40003fc1070 */
[----:B------:R-:W-:-:S02]  /*9140*/  SEL R54, R54, R21, P5 ;  /* 0x0000001536367207 */ /* 0x000fc40002800000 */
[----:B------:R-:W-:Y:S02]  /*9150*/  SEL R55, R55, R20, P5 ;  /* 0x0000001437377207 */ /* 0x000fe40002800000 */
[C---:B------:R-:W-:Y:S02]  /*9160*/  ISETP.LT.AND.EX P6, PT, R41.reuse, R16, PT, P6 ;  /* 0x000000102900720c */ /* 0x040fe40003fc1360 */
[----:B------:R-:W-:Y:S02]  /*9170*/  IADD3 R21, P5, PT, R34, R30, RZ ;  /* 0x0000001e22157210 */ /* 0x000fe40007fbe0ff */
[----:B------:R-:W-:Y:S02]  /*9180*/  SEL R41, R41, R16, P6 ;  /* 0x0000001029297207 */ /* 0x000fe40003000000 */
[----:B------:R-:W-:Y:S01]  /*9190*/  SEL R50, R50, R17, P6 ;  /* 0x0000001132327207 */ /* 0x000fe20003000000 */
[----:B------:R-:W-:Y:S01]  /*91a0*/  IMAD.X R16, R35, 0x1, R31, P5 ;  /* 0x0000000123107824 */ /* 0x000fe200028e061f */
[----:B-1----:R-:W-:Y:S01]  /*91b0*/  IADD3 R17, P5, PT, R36, R26, RZ ;  /* 0x0000001a24117210 */ /* 0x002fe20007fbe0ff */
[----:B------:R-:W-:Y:S01]  /*91c0*/  LDS.128 R32, [R15+0xc00] ;  /* 0x000c00000f207984 */ /* 0x000fe20000000c00 */
[----:B------:R-:W-:-:S02]  /*91d0*/  SEL R21, R21, 0xb504f333, P1 ;  /* 0xb504f33315157807 */ /* 0x000fc40000800000 */
[----:B------:R-:W-:Y:S01]  /*91e0*/  ISETP.NE.U32.AND P6, PT, R36, -0x4afb0ccd, PT ;  /* 0xb504f3332400780c */ /* 0x000fe20003fc5070 */
[----:B------:R-:W-:Y:S01]  /*91f0*/  IMAD.X R20, R37, 0x1, R27, P5 ;  /* 0x0000000125147824 */ /* 0x000fe200028e061b */
[----:B------:R-:W-:Y:S02]  /*9200*/  SEL R16, R16, RZ, P1 ;  /* 0x000000ff10107207 */ /* 0x000fe40000800000 */
[----:B------:R-:W-:Y:S02]  /*9210*/  SEL R21, R21, 0xb504f333, P4 ;  /* 0xb504f33315157807 */ /* 0x000fe40002000000 */
[----:B------:R-:W-:Y:S02]  /*9220*/  ISETP.NE.AND.EX P6, PT, R37, RZ, PT, P6 ;  /* 0x000000ff2500720c */ /* 0x000fe40003fc5360 */
[----:B------:R-:W-:Y:S02]  /*9230*/  SEL R17, R17, 0xb504f333, P0 ;  /* 0xb504f33311117807 */ /* 0x000fe40000000000 */
[----:B------:R-:W-:-:S02]  /*9240*/  SEL R16, R16, RZ, P4 ;  /* 0x000000ff10107207 */ /* 0x000fc40002000000 */
[----:B------:R-:W-:Y:S02]  /*9250*/  ISETP.LT.U32.AND P4, PT, R46, R21, PT ;  /* 0x000000152e00720c */ /* 0x000fe40003f81070 */
[----:B------:R-:W-:Y:S02]  /*9260*/  SEL R20, R20, RZ, P0 ;  /* 0x000000ff14147207 */ /* 0x000fe40000000000 */
[----:B------:R-:W-:Y:S02]  /*9270*/  SEL R17, R17, 0xb504f333, P6 ;  /* 0xb504f33311117807 */ /* 0x000fe40003000000 */
[----:B------:R-:W-:Y:S02]  /*9280*/  ISETP.LT.AND.EX P4, PT, R47, R16, PT, P4 ;  /* 0x000000102f00720c */ /* 0x000fe40003f81340 */
[----:B------:R-:W-:Y:S02]  /*9290*/  SEL R20, R20, RZ, P6 ;  /* 0x000000ff14147207 */ /* 0x000fe40003000000 */
[----:B------:R-:W-:-:S02]  /*92a0*/  ISETP.LT.U32.AND P5, PT, R44, R17, PT ;  /* 0x000000112c00720c */ /* 0x000fc40003fa1070 */
[----:B------:R-:W-:Y:S02]  /*92b0*/  SEL R46, R46, R21, P4 ;  /* 0x000000152e2e7207 */ /* 0x000fe40002000000 */
[----:B------:R-:W-:Y:S02]  /*92c0*/  SEL R47, R47, R16, P4 ;  /* 0x000000102f2f7207 */ /* 0x000fe40002000000 */
[----:B------:R-:W-:Y:S02]  /*92d0*/  ISETP.LT.AND.EX P4, PT, R45, R20, PT, P5 ;  /* 0x000000142d00720c */ /* 0x000fe40003f81350 */
[----:B------:R-:W-:Y:S02]  /*92e0*/  IADD3 R25, P5, PT, R36, R22, RZ ;  /* 0x0000001624197210 */ /* 0x000fe40007fbe0ff */
[----:B------:R-:W-:Y:S02]  /*92f0*/  SEL R44, R44, R17, P4 ;  /* 0x000000112c2c7207 */ /* 0x000fe40002000000 */
[----:B------:R-:W-:Y:S01]  /*9300*/  SEL R25, R25, 0xb504f333, P3 ;  /* 0xb504f33319197807 */ /* 0x000fe20001800000 */
[----:B------:R-:W-:Y:S01]  /*9310*/  IMAD.X R16, R37, 0x1, R23, P5 ;  /* 0x0000000125107824 */ /* 0x000fe200028e0617 */
[----:B------:R-:W-:-:S02]  /*9320*/  SEL R45, R45, R20, P4 ;  /* 0x000000142d2d7207 */ /* 0x000fc40002000000 */
[----:B------:R-:W-:Y:S02]  /*9330*/  IADD3 R21, P4, PT, R36, R18, RZ ;  /* 0x0000001224157210 */ /* 0x000fe40007f9e0ff */
        /* <DEDUP_REMOVED lines=25> */
[----:B------:R-:W-:Y:S02]  /*94d0*/  SEL R57, R57, R22, P4 ;  /* 0x0000001639397207 */ /* 0x000fe40002000000 */
[----:B------:R-:W-:Y:S02]  /*94e0*/  SEL R31, R20, 0xb504f333, P1 ;  /* 0xb504f333141f7807 */ /* 0x000fe40000800000 */
[----:B------:R-:W0:Y:S01]  /*94f0*/  LDS.128 R20, [R40+0x60] ;  /* 0x0000600028147984 */ /* 0x000e220000000c00 */
[----:B------:R-:W-:Y:S02]  /*9500*/  ISETP.NE.U32.AND P4, PT, R38, -0x4afb0ccd, PT ;  /* 0xb504f3332600780c */ /* 0x000fe40003f85070 */
[----:B------:R-:W-:-:S02]  /*9510*/  SEL R36, R36, RZ, P1 ;  /* 0x000000ff24247207 */ /* 0x000fc40000800000 */
[----:B------:R-:W-:Y:S02]  /*9520*/  SEL R24, R24, 0xb504f333, P0 ;  /* 0xb504f33318187807 */ /* 0x000fe40000000000 */
[----:B------:R-:W-:Y:S02]  /*9530*/  SEL R26, R26, RZ, P0 ;  /* 0x000000ff1a1a7207 */ /* 0x000fe40000000000 */
[----:B------:R-:W-:Y:S02]  /*9540*/  ISETP.NE.AND.EX P4, PT, R39, RZ, PT, P4 ;  /* 0x000000ff2700720c */ /* 0x000fe40003f85340 */
[----:B------:R-:W-:Y:S02]  /*9550*/  SEL R38, R36, RZ, P6 ;  /* 0x000000ff24267207 */ /* 0x000fe40003000000 */
[----:B------:R-:W-:Y:S02]  /*9560*/  SEL R29, R24, 0xb504f333, P4 ;  /* 0xb504f333181d7807 */ /* 0x000fe40002000000 */
[----:B------:R-:W-:-:S02]  /*9570*/  SEL R36, R26, RZ, P4 ;  /* 0x000000ff1a247207 */ /* 0x000fc40002000000 */
[----:B------:R-:W1:Y:S01]  /*9580*/  LDS.128 R24, [R40+0xe0] ;  /* 0x0000e00028187984 */ /* 0x000e620000000c00 */
[----:B------:R-:W-:Y:S02]  /*9590*/  SEL R31, R31, 0xb504f333, P6 ;  /* 0xb504f3331f1f7807 */ /* 0x000fe40003000000 */
        /* <DEDUP_REMOVED lines=149> */
[----:B------:R-:W-:Y:S02]  /*9ef0*/  SEL R60, R60, R33, P6 ;  /* 0x000000213c3c7207 */ /* 0x000fe40003000000 */
[----:B------:R-:W-:Y:S01]  /*9f00*/  IADD3 R34, P6, PT, R36, R28, RZ ;  /* 0x0000001c24227210 */ /* 0x000fe20007fde0ff */
[----:B------:R-:W-:Y:S01]  /*9f10*/  IMAD.X R33, R37, 0x1, R17, P4 ;  /* 0x0000000125217824 */ /* 0x000fe200020e0611 */
[----:B------:R-:W-:-:S03]  /*9f20*/  IADD3 R35, P4, PT, R20, R38, RZ ;  /* 0x0000002614237210 */ /* 0x000fc60007f9e0ff */
[----:B------:R-:W-:Y:S02]  /*9f30*/  IMAD.X R36, R37, 0x1, R29, P6 ;  /* 0x0000000125247824 */ /* 0x000fe400030e061d */
[--C-:B------:R-:W-:Y:S01]  /*9f40*/  IMAD.X R37, R21, 0x1, R39.reuse, P4 ;  /* 0x0000000115257824 */ /* 0x100fe200020e0627 */
[-C--:B------:R-:W-:Y:S02]  /*9f50*/  IADD3 R21, P6, PT, R28, R38.reuse, RZ ;  /* 0x000000261c157210 */ /* 0x080fe40007fde0ff */
[----:B------:R-:W-:Y:S02]  /*9f60*/  SEL R32, R32, 0xb504f333, P3 ;  /* 0xb504f33320207807 */ /* 0x000fe40001800000 */
[----:B------:R-:W-:Y:S01]  /*9f70*/  IADD3 R20, P4, PT, R24, R38, RZ ;  /* 0x0000002618147210 */ /* 0x000fe20007f9e0ff */
[--C-:B------:R-:W-:Y:S01]  /*9f80*/  IMAD.X R28, R29, 0x1, R39.reuse, P6 ;  /* 0x000000011d1c7824 */ /* 0x100fe200030e0627 */
[----:B------:R-:W-:Y:S02]  /*9f90*/  SEL R29, R33, RZ, P3 ;  /* 0x000000ff211d7207 */ /* 0x000fe40001800000 */
[----:B------:R-:W-:Y:S01]  /*9fa0*/  SEL R33, R32, 0xb504f333, P2 ;  /* 0xb504f33320217807 */ /* 0x000fe20001000000 */
[----:B------:R-:W-:Y:S01]  /*9fb0*/  IMAD.X R24, R25, 0x1, R39, P4 ;  /* 0x0000000119187824 */ /* 0x000fe200020e0627 */
[----:B------:R-:W-:-:S02]  /*9fc0*/  SEL R25, R35, 0xb504f333, P0 ;  /* 0xb504f33323197807 */ /* 0x000fc40000000000 */
[----:B------:R-:W-:Y:S02]  /*9fd0*/  SEL R37, R37, RZ, P0 ;  /* 0x000000ff25257207 */ /* 0x000fe40000000000 */
[----:B------:R-:W-:Y:S02]  /*9fe0*/  SEL R32, R29, RZ, P2 ;  /* 0x000000ff1d207207 */ /* 0x000fe40001000000 */
[-C--:B------:R-:W-:Y:S02]  /*9ff0*/  ISETP.LT.U32.AND P0, PT, R58, R33.reuse, PT ;  /* 0x000000213a00720c */ /* 0x080fe40003f01070 */
[----:B------:R-:W-:Y:S02]  /*a000*/  IADD3 R16, P4, PT, R16, R38, RZ ;  /* 0x0000002610107210 */ /* 0x000fe40007f9e0ff */
[----:B------:R-:W-:Y:S02]  /*a010*/  ISETP.LT.AND.EX P0, PT, R57, R32, PT, P0 ;  /* 0x000000203900720c */ /* 0x000fe40003f01300 */
[----:B------:R-:W-:Y:S01]  /*a020*/  SEL R29, R34, 0xb504f333, P5 ;  /* 0xb504f333221d7807 */ /* 0x000fe20002800000 */
[----:B------:R-:W-:Y:S01]  /*a030*/  IMAD.X R17, R17, 0x1, R39, P4 ;  /* 0x0000000111117824 */ /* 0x000fe200020e0627 */
[----:B------:R-:W-:-:S02]  /*a040*/  SEL R58, R58, R33, P0 ;  /* 0x000000213a3a7207 */ /* 0x000fc40000000000 */
[----:B------:R-:W-:Y:S02]  /*a050*/  SEL R57, R57, R32, P0 ;  /* 0x0000002039397207 */ /* 0x000fe40000000000 */
[----:B------:R-:W-:Y:S01]  /*a060*/  ISETP.NE.U32.AND P4, PT, R38, -0x4afb0ccd, PT ;  /* 0xb504f3332600780c */ /* 0x000fe20003f85070 */
[----:B------:R-:W0:Y:S03]  /*a070*/  LDS.128 R32, [R15+0xd00] ;  /* 0x000d00000f207984 */ /* 0x000e260000000c00 */
[----:B------:R-:W-:Y:S02]  /*a080*/  ISETP.NE.AND.EX P4, PT, R39, RZ, PT, P4 ;  /* 0x000000ff2700720c */ /* 0x000fe40003f85340 */
[----:B------:R-:W-:Y:S02]  /*a090*/  SEL R36, R36, RZ, P5 ;  /* 0x000000ff24247207 */ /* 0x000fe40002800000 */
[----:B------:R-:W-:-:S02]  /*a0a0*/  SEL R29, R29, 0xb504f333, P2 ;  /* 0xb504f3331d1d7807 */ /* 0x000fc40001000000 */
[----:B------:R-:W-:Y:S02]  /*a0b0*/  SEL R25, R25, 0xb504f333, P4 ;  /* 0xb504f33319197807 */ /* 0x000fe40002000000 */
[----:B------:R-:W-:Y:S02]  /*a0c0*/  SEL R38, R36, RZ, P2 ;  /* 0x000000ff24267207 */ /* 0x000fe40001000000 */
[----:B------:R-:W-:Y:S02]  /*a0d0*/  ISETP.LT.U32.AND P2, PT, R64, R29, PT ;  /* 0x0000001d4000720c */ /* 0x000fe40003f41070 */
[----:B------:R-:W-:Y:S02]  /*a0e0*/  SEL R36, R37, RZ, P4 ;  /* 0x000000ff25247207 */ /* 0x000fe40002000000 */
[----:B------:R-:W-:Y:S02]  /*a0f0*/  ISETP.LT.U32.AND P0, PT, R66, R25, PT ;  /* 0x000000194200720c */ /* 0x000fe40003f01070 */
[----:B------:R-:W-:-:S02]  /*a100*/  ISETP.LT.AND.EX P2, PT, R69, R38, PT, P2 ;  /* 0x000000264500720c */ /* 0x000fc40003f41320 */
[----:B------:R-:W-:Y:S02]  /*a110*/  ISETP.LT.AND.EX P0, PT, R61, R36, PT, P0 ;  /* 0x000000243d00720c */ /* 0x000fe40003f01300 */
[----:B------:R-:W-:Y:S02]  /*a120*/  SEL R64, R64, R29, P2 ;  /* 0x0000001d40407207 */ /* 0x000fe40001000000 */
[----:B------:R-:W-:Y:S02]  /*a130*/  SEL R66, R66, R25, P0 ;  /* 0x0000001942427207 */ /* 0x000fe40000000000 */
[----:B------:R-:W-:Y:S02]  /*a140*/  SEL R25, R20, 0xb504f333, P1 ;  /* 0xb504f33314197807 */ /* 0x000fe40000800000 */
[----:B------:R-:W-:Y:S02]  /*a150*/  SEL R29, R24, RZ, P1 ;  /* 0x000000ff181d7207 */ /* 0x000fe40000800000 */
[----:B------:R-:W-:-:S02]  /*a160*/  SEL R20, R16, 0xb504f333, P3 ;  /* 0xb504f33310147807 */ /* 0x000fc40001800000 */
[----:B------:R-:W-:Y:S02]  /*a170*/  SEL R24, R17, RZ, P3 ;  /* 0x000000ff11187207 */ /* 0x000fe40001800000 */
[----:B------:R-:W-:Y:S02]  /*a180*/  SEL R17, R21, 0xb504f333, P5 ;  /* 0xb504f33315117807 */ /* 0x000fe40002800000 */
[----:B------:R-:W-:Y:S02]  /*a190*/  SEL R25, R25, 0xb504f333, P4 ;  /* 0xb504f33319197807 */ /* 0x000fe40002000000 */
[----:B------:R-:W-:Y:S02]  /*a1a0*/  SEL R21, R20, 0xb504f333, P4 ;  /* 0xb504f33314157807 */ /* 0x000fe40002000000 */
[----:B------:R-:W-:Y:S02]  /*a1b0*/  SEL R16, R28, RZ, P5 ;  /* 0x000000ff1c107207 */ /* 0x000fe40002800000 */
[----:B------:R-:W-:-:S02]  /*a1c0*/  SEL R17, R17, 0xb504f333, P4 ;  /* 0xb504f33311117807 */ /* 0x000fc40002000000 */
[----:B------:R-:W-:Y:S02]  /*a1d0*/  SEL R69, R69, R38, P2 ;  /* 0x0000002645457207 */ /* 0x000fe40001000000 */
[----:B------:R-:W-:Y:S02]  /*a1e0*/  SEL R28, R29, RZ, P4 ;  /* 0x000000ff1d1c7207 */ /* 0x000fe40002000000 */
[----:B------:R-:W-:Y:S02]  /*a1f0*/  ISETP.LT.U32.AND P1, PT, R62, R25, PT ;  /* 0x000000193e00720c */ /* 0x000fe40003f21070 */
[----:B------:R-:W-:Y:S02]  /*a200*/  SEL R20, R24, RZ, P4 ;  /* 0x000000ff18147207 */ /* 0x000fe40002000000 */
[----:B------:R-:W-:Y:S02]  /*a210*/  ISETP.LT.U32.AND P2, PT, R68, R21, PT ;  /* 0x000000154400720c */ /* 0x000fe40003f41070 */
[----:B------:R-:W-:-:S02]  /*a220*/  SEL R16, R16, RZ, P4 ;  /* 0x000000ff10107207 */ /* 0x000fc40002000000 */
[----:B------:R-:W-:Y:S02]  /*a230*/  ISETP.LT.U32.AND P3, PT, R72, R17, PT ;  /* 0x000000114800720c */ /* 0x000fe40003f61070 */
[----:B------:R-:W-:Y:S02]  /*a240*/  ISETP.LT.AND.EX P1, PT, R63, R28, PT, P1 ;  /* 0x0000001c3f00720c */ /* 0x000fe40003f21310 */
[----:B------:R-:W-:Y:S02]  /*a250*/  SEL R61, R61, R36, P0 ;  /* 0x000000243d3d7207 */ /* 0x000fe40000000000 */
[----:B------:R-:W-:Y:S01]  /*a260*/  ISETP.LT.AND.EX P0, PT, R65, R20, PT, P2 ;  /* 0x000000144100720c */ /* 0x000fe20003f01320 */
[----:B------:R-:W1:Y:S01]  /*a270*/  LDS.128 R36, [R15+0xd10] ;  /* 0x000d10000f247984 */ /* 0x000e620000000c00 */
[----:B------:R-:W-:Y:S02]  /*a280*/  ISETP.LT.AND.EX P2, PT, R67, R16, PT, P3 ;  /* 0x000000104300720c */ /* 0x000fe40003f41330 */
[----:B------:R-:W-:-:S02]  /*a290*/  SEL R62, R62, R25, P1 ;  /* 0x000000193e3e7207 */ /* 0x000fc40000800000 */
[----:B------:R-:W-:Y:S02]  /*a2a0*/  SEL R63, R63, R28, P1 ;  /* 0x0000001c3f3f7207 */ /* 0x000fe40000800000 */
[----:B------:R-:W-:Y:S02]  /*a2b0*/  ISETP.NE.U32.AND P1, PT, R26, -0x4afb0ccd, PT ;  /* 0xb504f3331a00780c */ /* 0x000fe40003f25070 */
[----:B------:R-:W-:Y:S02]  /*a2c0*/  SEL R72, R72, R17, P2 ;  /* 0x0000001148487207 */ /* 0x000fe40001000000 */
[C---:B0-----:R-:W-:Y:S02]  /*a2d0*/  IADD3 R17, P4, PT, R32.reuse, R26, RZ ;  /* 0x0000001a20117210 */ /* 0x041fe40007f9e0ff */
[----:B------:R-:W-:Y:S02]  /*a2e0*/  ISETP.NE.U32.AND P5, PT, R32, -0x4afb0ccd, PT ;  /* 0xb504f3332000780c */ /* 0x000fe40003fa5070 */
[----:B------:R-:W-:-:S02]  /*a2f0*/  ISETP.NE.AND.EX P1, PT, R27, RZ, PT, P1 ;  /* 0x000000ff1b00720c */ /* 0x000fc40003f25310 */
[----:B------:R-:W-:Y:S01]  /*a300*/  SEL R67, R67, R16, P2 ;  /* 0x0000001043437207 */ /* 0x000fe20001000000 */
[C---:B------:R-:W-:Y:S01]  /*a310*/  IMAD.X R16, R33.reuse, 0x1, R27, P4 ;  /* 0x0000000121107824 */ /* 0x040fe200020e061b */
[----:B------:R-:W-:Y:S02]  /*a320*/  ISETP.NE.AND.EX P5, PT, R33, RZ, PT, P5 ;  /* 0x000000ff2100720c */ /* 0x000fe40003fa5350 */
[----:B------:R-:W-:Y:S02]  /*a330*/  SEL R17, R17, 0xb504f333, P1 ;  /* 0xb504f33311117807 */ /* 0x000fe40000800000 */
[----:B------:R-:W-:Y:S02]  /*a340*/  IADD3 R24, P6, PT, R32, R22, RZ ;  /* 0x0000001620187210 */ /* 0x000fe40007fde0ff */
[----:B------:R-:W-:Y:S02]  /*a350*/  SEL R16, R16, RZ, P1 ;  /* 0x000000ff10107207 */ /* 0x000fe40000800000 */
[----:B------:R-:W-:-:S02]  /*a360*/  SEL R17, R17, 0xb504f333, P5 ;  /* 0xb504f33311117807 */ /* 0x000fc40002800000 */
[----:B------:R-:W-:Y:S02]  /*a370*/  SEL R68, R68, R21, P0 ;  /* 0x0000001544447207 */ /* 0x000fe40000000000 */
[----:B------:R-:W-:Y:S01]  /*a380*/  SEL R65, R65, R20, P0 ;  /* 0x0000001441417207 */ /* 0x000fe20000000000 */
[----:B------:R-:W-:Y:S01]  /*a390*/  IMAD.X R25, R33, 0x1, R23, P6 ;  /* 0x0000000121197824 */ /* 0x000fe200030e0617 */
[----:B------:R-:W-:Y:S02]  /*a3a0*/  ISETP.NE.U32.AND P0, PT, R22, -0x4afb0ccd, PT ;  /* 0xb504f3331600780c */ /* 0x000fe40003f05070 */
[----:B------:R-:W-:Y:S02]  /*a3b0*/  SEL R16, R16, RZ, P5 ;  /* 0x000000ff10107207 */ /* 0x000fe40002800000 */
[----:B------:R-:W-:Y:S02]  /*a3c0*/  ISETP.LT.U32.AND P6, PT, R48, R17, PT ;  /* 0x000000113000720c */ /* 0x000fe40003fc1070 */
[----:B------:R-:W-:-:S02]  /*a3d0*/  ISETP.NE.AND.EX P0, PT, R23, RZ, PT, P0 ;  /* 0x000000ff1700720c */ /* 0x000fc40003f05300 */
[----:B------:R-:W-:Y:S02]  /*a3e0*/  IADD3 R21, P2, PT, R32, R18, RZ ;  /* 0x0000001220157210 */ /* 0x000fe40007f5e0ff */
[----:B------:R-:W-:Y:S02]  /*a3f0*/  ISETP.LT.AND.EX P6, PT, R49, R16, PT, P6 ;  /* 0x000000103100720c */ /* 0x000fe40003fc1360 */
[----:B------:R-:W-:Y:S01]  /*a400*/  SEL R24, R24, 0xb504f333, P0 ;  /* 0xb504f33318187807 */ /* 0x000fe20000000000 */
[----:B------:R-:W-:Y:S01]  /*a410*/  IMAD.X R20, R33, 0x1, R19, P2 ;  /* 0x0000000121147824 */ /* 0x000fe200010e0613 */
[----:B------:R-:W-:Y:S02]  /*a420*/  ISETP.NE.U32.AND P3, PT, R18, -0x4afb0ccd, PT ;  /* 0xb504f3331200780c */ /* 0x000fe40003f65070 */
[----:B------:R-:W-:Y:S02]  /*a430*/  SEL R48, R48, R17, P6 ;  /* 0x0000001130307207 */ /* 0x000fe40003000000 */
[----:B------:R-:W-:-:S02]  /*a440*/  ISETP.NE.U32.AND P2, PT, R30, -0x4afb0ccd, PT ;  /* 0xb504f3331e00780c */ /* 0x000fc40003f45070 */
[----:B------:R-:W-:Y:S02]  /*a450*/  SEL R49, R49, R16, P6 ;  /* 0x0000001031317207 */ /* 0x000fe40003000000 */
[----:B------:R-:W-:Y:S02]  /*a460*/  IADD3 R17, P6, PT, R32, R30, RZ ;  /* 0x0000001e20117210 */ /* 0x000fe40007fde0ff */
[----:B------:R-:W-:Y:S02]  /*a470*/  SEL R25, R25, RZ, P0 ;  /* 0x000000ff19197207 */ /* 0x000fe40000000000 */
[----:B------:R-:W-:Y:S02]  /*a480*/  SEL R24, R24, 0xb504f333, P5 ;  /* 0xb504f33318187807 */ /* 0x000fe40002800000 */
[----:B------:R-:W-:Y:S02]  /*a490*/  ISETP.NE.AND.EX P3, PT, R19, RZ, PT, P3 ;  /* 0x000000ff1300720c */ /* 0x000fe40003f65330 */
[----:B------:R-:W-:Y:S01]  /*a4a0*/  ISETP.NE.AND.EX P2, PT, R31, RZ, PT, P2 ;  /* 0x000000ff1f00720c */ /* 0x000fe20003f45320 */
[----:B------:R-:W-:Y:S01]  /*a4b0*/  IMAD.X R16, R33, 0x1, R31, P6 ;  /* 0x0000000121107824 */ /* 0x000fe200030e061f */
[----:B------:R-:W-:-:S02]  /*a4c0*/  SEL R25, R25, RZ, P5 ;  /* 0x000000ff19197207 */ /* 0x000fc40002800000 */
[----:B------:R-:W-:Y:S02]  /*a4d0*/  ISETP.LT.U32.AND P4, PT, R71, R24, PT ;  /* 0x000000184700720c */ /* 0x000fe40003f81070 */
[----:B------:R-:W-:Y:S02]  /*a4e0*/  SEL R21, R21, 0xb504f333, P3 ;  /* 0xb504f33315157807 */ /* 0x000fe40001800000 */
[----:B------:R-:W-:Y:S02]  /*a4f0*/  SEL R17, R17, 0xb504f333, P2 ;  /* 0xb504f33311117807 */ /* 0x000fe40001000000 */
[----:B------:R-:W-:Y:S02]  /*a500*/  ISETP.LT.AND.EX P4, PT, R70, R25, PT, P4 ;  /* 0x000000194600720c */ /* 0x000fe40003f81340 */
[----:B------:R-:W-:Y:S02]  /*a510*/  SEL R20, R20, RZ, P3 ;  /* 0x000000ff14147207 */ /* 0x000fe40001800000 */
[----:B------:R-:W-:-:S02]  /*a520*/  SEL R21, R21, 0xb504f333, P5 ;  /* 0xb504f33315157807 */ /* 0x000fc40002800000 */
[----:B------:R-:W-:Y:S02]  /*a530*/  SEL R16, R16, RZ, P2 ;  /* 0x000000ff10107207 */ /* 0x000fe40001000000 */
[----:B------:R-:W-:Y:S02]  /*a540*/  SEL R17, R17, 0xb504f333, P5 ;  /* 0xb504f33311117807 */ /* 0x000fe40002800000 */
[----:B------:R-:W-:Y:S02]  /*a550*/  SEL R71, R71, R24, P4 ;  /* 0x0000001847477207 */ /* 0x000fe40002000000 */
[----:B------:R-:W-:Y:S02]  /*a560*/  SEL R70, R70, R25, P4 ;  /* 0x0000001946467207 */ /* 0x000fe40002000000 */
[----:B------:R-:W-:Y:S02]  /*a570*/  SEL R20, R20, RZ, P5 ;  /* 0x000000ff14147207 */ /* 0x000fe40002800000 */
[----:B------:R-:W-:-:S02]  /*a580*/  ISETP.LT.U32.AND P4, PT, R52, R21, PT ;  /* 0x000000153400720c */ /* 0x000fc40003f81070 */
[----:B------:R-:W-:Y:S02]  /*a590*/  SEL R16, R16, RZ, P5 ;  /* 0x000000ff10107207 */ /* 0x000fe40002800000 */
[----:B------:R-:W-:Y:S02]  /*a5a0*/  ISETP.LT.U32.AND P5, PT, R42, R17, PT ;  /* 0x000000112a00720c */ /* 0x000fe40003fa1070 */
[----:B------:R-:W-:Y:S02]  /*a5b0*/  ISETP.LT.AND.EX P4, PT, R51, R20, PT, P4 ;  /* 0x000000143300720c */ /* 0x000fe40003f81340 */
[----:B------:R-:W-:Y:S02]  /*a5c0*/  ISETP.LT.AND.EX P5, PT, R43, R16, PT, P5 ;  /* 0x000000102b00720c */ /* 0x000fe40003fa1350 */
[----:B------:R-:W-:Y:S02]  /*a5d0*/  IADD3 R25, P6, PT, R34, R22, RZ ;  /* 0x0000001622197210 */ /* 0x000fe40007fde0ff */
[----:B------:R-:W-:-:S02]  /*a5e0*/  SEL R52, R52, R21, P4 ;  /* 0x0000001534347207 */ /* 0x000fc40002000000 */
[----:B------:R-:W-:Y:S02]  /*a5f0*/  SEL R51, R51, R20, P4 ;  /* 0x0000001433337207 */ /* 0x000fe40002000000 */
[----:B------:R-:W-:Y:S02]  /*a600*/  ISETP.NE.U32.AND P4, PT, R34, -0x4afb0ccd, PT ;  /* 0xb504f3332200780c */ /* 0x000fe40003f85070 */
[----:B------:R-:W-:Y:S02]  /*a610*/  SEL R42, R42, R17, P5 ;  /* 0x000000112a2a7207 */ /* 0x000fe40002800000 */
[----:B------:R-:W-:Y:S02]  /*a620*/  SEL R43, R43, R16, P5 ;  /* 0x000000102b2b7207 */ /* 0x000fe40002800000 */
[----:B------:R-:W-:Y:S01]  /*a630*/  IADD3 R17, P5, PT, R34, R26, RZ ;  /* 0x0000001a22117210 */ /* 0x000fe20007fbe0ff */
[C---:B------:R-:W-:Y:S01]  /*a640*/  IMAD.X R24, R35.reuse, 0x1, R23, P6 ;  /* 0x0000000123187824 */ /* 0x040fe200030e0617 */
[----:B------:R-:W-:-:S02]  /*a650*/  ISETP.NE.AND.EX P4, PT, R35, RZ, PT, P4 ;  /* 0x000000ff2300720c */ /* 0x000fc40003f85340 */
[----:B------:R-:W-:Y:S01]  /*a660*/  SEL R25, R25, 0xb504f333, P0 ;  /* 0xb504f33319197807 */ /* 0x000fe20000000000 */
[----:B------:R-:W-:Y:S01]  /*a670*/  IMAD.X R20, R35, 0x1, R27, P5 ;  /* 0x0000000123147824 */ /* 0x000fe200028e061b */
[----:B------:R-:W-:Y:S02]  /*a680*/  IADD3 R21, P5, PT, R34, R18, RZ ;  /* 0x0000001222157210 */ /* 0x000fe40007fbe0ff */
[----:B------:R-:W-:Y:S02]  /*a690*/  SEL R17, R17, 0xb504f333, P1 ;  /* 0xb504f33311117807 */ /* 0x000fe40000800000 */
[----:B------:R-:W-:Y:S02]  /*a6a0*/  SEL R24, R24, RZ, P0 ;  /* 0x000000ff18187207 */ /* 0x000fe40000000000 */
[----:B------:R-:W-:Y:S01]  /*a6b0*/  SEL R25, R25, 0xb504f333, P4 ;  /* 0xb504f33319197807 */ /* 0x000fe20002000000 */
[----:B------:R-:W-:Y:S01]  /*a6c0*/  IMAD.X R16, R35, 0x1, R19, P5 ;  /* 0x0000000123107824 */ /* 0x000fe200028e0613 */
[----:B------:R-:W-:-:S02]  /*a6d0*/  SEL R20, R20, RZ, P1 ;  /* 0x000000ff14147207 */ /* 0x000fc40000800000 */
[----:B------:R-:W-:Y:S02]  /*a6e0*/  SEL R17, R17, 0xb504f333, P4 ;  /* 0xb504f33311117807 */ /* 0x000fe40002000000 */
[----:B------:R-:W-:Y:S02]  /*a6f0*/  SEL R24, R24, RZ, P4 ;  /* 0x000000ff18187207 */ /* 0x000fe40002000000 */
[----:B------:R-:W-:Y:S02]  /*a700*/  ISETP.LT.U32.AND P6, PT, R56, R25, PT ;  /* 0x000000193800720c */ /* 0x000fe40003fc1070 */
[----:B------:R-:W-:Y:S02]  /*a710*/  SEL R21, R21, 0xb504f333, P3 ;  /* 0xb504f33315157807 */ /* 0x000fe40001800000 */
[----:B------:R-:W-:Y:S02]  /*a720*/  SEL R20, R20, RZ, P4 ;  /* 0x000000ff14147207 */ /* 0x000fe40002000000 */
[----:B------:R-:W-:-:S02]  /*a730*/  ISETP.LT.U32.AND P5, PT, R54, R17, PT ;  /* 0x000000113600720c */ /* 0x000fc40003fa1070 */
[----:B------:R-:W-:Y:S02]  /*a740*/  ISETP.LT.AND.EX P6, PT, R53, R24, PT, P6 ;  /* 0x000000183500720c */ /* 0x000fe40003fc1360 */
[----:B------:R-:W-:Y:S02]  /*a750*/  SEL R16, R16, RZ, P3 ;  /* 0x000000ff10107207 */ /* 0x000fe40001800000 */
[----:B------:R-:W-:Y:S02]  /*a760*/  SEL R21, R21, 0xb504f333, P4 ;  /* 0xb504f33315157807 */ /* 0x000fe40002000000 */
[----:B------:R-:W-:Y:S02]  /*a770*/  ISETP.LT.AND.EX P5, PT, R55, R20, PT, P5 ;  /* 0x000000143700720c */ /* 0x000fe40003fa1350 */
[----:B------:R-:W-:Y:S02]  /*a780*/  SEL R56, R56, R25, P6 ;  /* 0x0000001938387207 */ /* 0x000fe40003000000 */
[----:B------:R-:W-:-:S02]  /*a790*/  SEL R53, R53, R24, P6 ;  /* 0x0000001835357207 */ /* 0x000fc40003000000 */
[----:B------:R-:W-:Y:S02]  /*a7a0*/  SEL R16, R16, RZ, P4 ;  /* 0x000000ff10107207 */ /* 0x000fe40002000000 */
[----:B------:R-:W-:Y:S02]  /*a7b0*/  ISETP.LT.U32.AND P6, PT, R50, R21, PT ;  /* 0x000000153200720c */ /* 0x000fe40003fc1070 */
        /* <DEDUP_REMOVED lines=47> */
[----:B------:R-:W-:Y:S02]  /*aab0*/  SEL R24, R24, RZ, P6 ;  /* 0x000000ff18187207 */ /* 0x000fe40003000000 */
[----:B------:R-:W-:Y:S02]  /*aac0*/  ISETP.LT.U32.AND P4, PT, R58, R23, PT ;  /* 0x000000173a00720c */ /* 0x000fe40003f81070 */
[----:B------:R-:W-:Y:S02]  /*aad0*/  IADD3 R16, P5, PT, R38, R26, RZ ;  /* 0x0000001a26107210 */ /* 0x000fe40007fbe0ff */
[----:B------:R-:W-:-:S03]  /*aae0*/  ISETP.LT.AND.EX P4, PT, R57, R24, PT, P4 ;  /* 0x000000183900720c */ /* 0x000fc60003f81340 */
[----:B------:R-:W-:Y:S01]  /*aaf0*/  IMAD.X R17, R39, 0x1, R27, P5 ;  /* 0x0000000127117824 */ /* 0x000fe200028e061b */
[----:B------:R-:W-:Y:S02]  /*ab00*/  SEL R57, R57, R24, P4 ;  /* 0x0000001839397207 */ /* 0x000fe40002000000 */
[----:B------:R-:W0:Y:S01]  /*ab10*/  LDS.128 R24, [R40+0x70] ;  /* 0x0000700028187984 */ /* 0x000e220000000c00 */
[----:B------:R-:W-:Y:S02]  /*ab20*/  IADD3 R18, P5, PT, R38, R18, RZ ;  /* 0x0000001226127210 */ /* 0x000fe40007fbe0ff */
[----:B------:R-:W-:Y:S02]  /*ab30*/  SEL R58, R58, R23, P4 ;  /* 0x000000173a3a7207 */ /* 0x000fe40002000000 */
[----:B------:R-:W-:Y:S01]  /*ab40*/  ISETP.NE.U32.AND P4, PT, R38, -0x4afb0ccd, PT ;  /* 0xb504f3332600780c */ /* 0x000fe20003f85070 */
[----:B------:R-:W-:Y:S01]  /*ab50*/  IMAD.X R19, R39, 0x1, R19, P5 ;  /* 0x0000000127137824 */ /* 0x000fe200028e0613 */
[----:B------:R-:W-:-:S02]  /*ab60*/  SEL R21, R21, 0xb504f333, P2 ;  /* 0xb504f33315157807 */ /* 0x000fc40001000000 */
[----:B------:R-:W-:Y:S02]  /*ab70*/  IADD3 R23, P5, PT, R38, R30, RZ ;  /* 0x0000001e26177210 */ /* 0x000fe40007fbe0ff */
[----:B------:R-:W-:Y:S02]  /*ab80*/  ISETP.NE.AND.EX P4, PT, R39, RZ, PT, P4 ;  /* 0x000000ff2700720c */ /* 0x000fe40003f85340 */
[----:B------:R-:W-:Y:S02]  /*ab90*/  SEL R20, R20, 0xb504f333, P0 ;  /* 0xb504f33314147807 */ /* 0x000fe40000000000 */
[----:B------:R-:W-:Y:S02]  /*aba0*/  SEL R28, R36, RZ, P2 ;  /* 0x000000ff241c7207 */ /* 0x000fe40001000000 */
[----:B------:R-:W-:Y:S01]  /*abb0*/  SEL R29, R21, 0xb504f333, P6 ;  /* 0xb504f333151d7807 */ /* 0x000fe20003000000 */
[----:B------:R-:W-:Y:S01]  /*abc0*/  IMAD.X R30, R39, 0x1, R31, P5 ;  /* 0x00000001271e7824 */ /* 0x000fe200028e061f */
[----:B------:R-:W-:Y:S01]  /*abd0*/  SEL R22, R22, RZ, P0 ;  /* 0x000000ff16167207 */ /* 0x000fe20000000000 */
[----:B------:R-:W1:Y:S01]  /*abe0*/  LDS.128 R36, [R15+0xe10] ;  /* 0x000e10000f247984 */ /* 0x000e620000000c00 */
[----:B------:R-:W-:-:S02]  /*abf0*/  SEL R21, R20, 0xb504f333, P4 ;  /* 0xb504f33314157807 */ /* 0x000fc40002000000 */
[----:B------:R-:W-:Y:S02]  /*ac00*/  SEL R28, R28, RZ, P6 ;  /* 0x000000ff1c1c7207 */ /* 0x000fe40003000000 */
[----:B------:R-:W-:Y:S02]  /*ac10*/  ISETP.LT.U32.AND P5, PT, R64, R29, PT ;  /* 0x0000001d4000720c */ /* 0x000fe40003fa1070 */
[----:B------:R-:W-:Y:S02]  /*ac20*/  SEL R20, R22, RZ, P4 ;  /* 0x000000ff16147207 */ /* 0x000fe40002000000 */
[----:B------:R-:W-:Y:S02]  /*ac30*/  ISETP.LT.U32.AND P0, PT, R66, R21, PT ;  /* 0x000000154200720c */ /* 0x000fe40003f01070 */
[----:B------:R-:W-:Y:S02]  /*ac40*/  ISETP.LT.AND.EX P5, PT, R69, R28, PT, P5 ;  /* 0x0000001c4500720c */ /* 0x000fe40003fa1350 */
[----:B------:R-:W-:-:S02]  /*ac50*/  ISETP.LT.AND.EX P0, PT, R61, R20, PT, P0 ;  /* 0x000000143d00720c */ /* 0x000fc40003f01300 */
[----:B------:R-:W-:Y:S02]  /*ac60*/  SEL R22, R16, 0xb504f333, P1 ;  /* 0xb504f33310167807 */ /* 0x000fe40000800000 */
[----:B------:R-:W-:Y:S02]  /*ac70*/  SEL R69, R69, R28, P5 ;  /* 0x0000001c45457207 */ /* 0x000fe40002800000 */
        /* <DEDUP_REMOVED lines=8> */
[----:B------:R-:W-:Y:S02]  /*ad00*/  SEL R22, R28, RZ, P4 ;  /* 0x000000ff1c167207 */ /* 0x000fe40002000000 */
[----:B------:R-:W-:-:S02]  /*ad10*/  ISETP.LT.U32.AND P2, PT, R62, R23, PT ;  /* 0x000000173e00720c */ /* 0x000fc40003f41070 */
[----:B------:R-:W-:Y:S02]  /*ad20*/  SEL R18, R21, RZ, P4 ;  /* 0x000000ff15127207 */ /* 0x000fe40002000000 */
[----:B------:R-:W-:Y:S02]  /*ad30*/  ISETP.LT.U32.AND P1, PT, R68, R19, PT ;  /* 0x000000134400720c */ /* 0x000fe40003f21070 */
[----:B------:R-:W-:Y:S02]  /*ad40*/  SEL R17, R17, 0xb504f333, P4 ;  /* 0xb504f33311117807 */ /* 0x000fe40002000000 */
[----:B------:R-:W-:Y:S02]  /*ad50*/  ISETP.LT.AND.EX P2, PT, R63, R22, PT, P2 ;  /* 0x000000163f00720c */ /* 0x000fe40003f41320 */
[----:B------:R-:W-:Y:S02]  /*ad60*/  SEL R61, R61, R20, P0 ;  /* 0x000000143d3d7207 */ /* 0x000fe40000000000 */
[----:B------:R-:W-:-:S02]  /*ad70*/  ISETP.LT.AND.EX P0, PT, R65, R18, PT, P1 ;  /* 0x000000124100720c */ /* 0x000fc40003f01310 */
[----:B------:R-:W-:Y:S02]  /*ad80*/  SEL R16, R16, RZ, P4 ;  /* 0x000000ff10107207 */ /* 0x000fe40002000000 */
[----:B------:R-:W-:Y:S02]  /*ad90*/  ISETP.LT.U32.AND P3, PT, R72, R17, PT ;  /* 0x000000114800720c */ /* 0x000fe40003f61070 */
[----:B------:R-:W-:Y:S02]  /*ada0*/  SEL R62, R62, R23, P2 ;  /* 0x000000173e3e7207 */ /* 0x000fe40001000000 */
[----:B------:R-:W-:Y:S02]  /*adb0*/  SEL R63, R63, R22, P2 ;  /* 0x000000163f3f7207 */ /* 0x000fe40001000000 */
[----:B------:R-:W2:Y:S01]  /*adc0*/  LDS.128 R20, [R40+0xf0] ;  /* 0x0000f00028147984 */ /* 0x000ea20000000c00 */
[----:B0-----:R-:W-:Y:S02]  /*add0*/  ISETP.NE.U32.AND P6, PT, R24, -0x4afb0ccd, PT ;  /* 0xb504f3331800780c */ /* 0x001fe40003fc5070 */
[----:B------:R-:W-:-:S02]  /*ade0*/  SEL R65, R65, R18, P0 ;  /* 0x0000001241417207 */ /* 0x000fc40000000000 */
[----:B------:R-:W-:Y:S02]  /*adf0*/  IADD3 R18, P4, PT, R32, R24, RZ ;  /* 0x0000001820127210 */ /* 0x000fe40007f9e0ff */
[----:B------:R-:W-:Y:S02]  /*ae00*/  ISETP.LT.AND.EX P1, PT, R67, R16, PT, P3 ;  /* 0x000000104300720c */ /* 0x000fe40003f21330 */
[----:B------:R-:W-:Y:S02]  /*ae10*/  SEL R68, R68, R19, P0 ;  /* 0x0000001344447207 */ /* 0x000fe40000000000 */
[----:B------:R-:W-:Y:S02]  /*ae20*/  ISETP.NE.U32.AND P0, PT, R32, -0x4afb0ccd, PT ;  /* 0xb504f3332000780c */ /* 0x000fe40003f05070 */
[----:B------:R-:W-:Y:S01]  /*ae30*/  ISETP.NE.AND.EX P6, PT, R25, RZ, PT, P6 ;  /* 0x000000ff1900720c */ /* 0x000fe20003fc5360 */
[----:B------:R-:W-:Y:S01]  /*ae40*/  IMAD.X R19, R33, 0x1, R25, P4 ;  /* 0x0000000121137824 */ /* 0x000fe200020e0619 */
[----:B------:R-:W-:-:S02]  /*ae50*/  SEL R72, R72, R17, P1 ;  /* 0x0000001148487207 */ /* 0x000fc40000800000 */
[----:B------:R-:W-:Y:S02]  /*ae60*/  IADD3 R17, P3, PT, R24, R34, RZ ;  /* 0x0000002218117210 */ /* 0x000fe40007f7e0ff */
[----:B------:R-:W-:Y:S02]  /*ae70*/  ISETP.NE.AND.EX P0, PT, R33, RZ, PT, P0 ;  /* 0x000000ff2100720c */ /* 0x000fe40003f05300 */
[----:B------:R-:W-:Y:S02]  /*ae80*/  SEL R18, R18, 0xb504f333, P6 ;  /* 0xb504f33312127807 */ /* 0x000fe40003000000 */
[----:B------:R-:W-:Y:S01]  /*ae90*/  ISETP.NE.U32.AND P2, PT, R34, -0x4afb0ccd, PT ;  /* 0xb504f3332200780c */ /* 0x000fe20003f45070 */
[----:B------:R-:W-:Y:S01]  /*aea0*/  IMAD.X R28, R25, 0x1, R35, P3 ;  /* 0x00000001191c7824 */ /* 0x000fe200018e0623 */
[----:B------:R-:W-:Y:S02]  /*aeb0*/  SEL R19, R19, RZ, P6 ;  /* 0x000000ff13137207 */ /* 0x000fe40003000000 */
[----:B------:R-:W-:-:S02]  /*aec0*/  SEL R18, R18, 0xb504f333, P0 ;  /* 0xb504f33312127807 */ /* 0x000fc40000000000 */
[----:B------:R-:W-:Y:S02]  /*aed0*/  ISETP.NE.AND.EX P2, PT, R35, RZ, PT, P2 ;  /* 0x000000ff2300720c */ /* 0x000fe40003f45320 */
[----:B------:R-:W-:Y:S02]  /*aee0*/  SEL R17, R17, 0xb504f333, P6 ;  /* 0xb504f33311117807 */ /* 0x000fe40003000000 */
[----:B------:R-:W-:Y:S02]  /*aef0*/  SEL R19, R19, RZ, P0 ;  /* 0x000000ff13137207 */ /* 0x000fe40000000000 */
[----:B------:R-:W-:Y:S02]  /*af00*/  ISETP.LT.U32.AND P4, PT, R71, R18, PT ;  /* 0x000000124700720c */ /* 0x000fe40003f81070 */
[----:B------:R-:W-:Y:S02]  /*af10*/  SEL R28, R28, RZ, P6 ;  /* 0x000000ff1c1c7207 */ /* 0x000fe40003000000 */
[----:B------:R-:W-:-:S02]  /*af20*/  SEL R17, R17, 0xb504f333, P2 ;  /* 0xb504f33311117807 */ /* 0x000fc40001000000 */
[----:B------:R-:W-:Y:S02]  /*af30*/  ISETP.LT.AND.EX P4, PT, R70, R19, PT, P4 ;  /* 0x000000134600720c */ /* 0x000fe40003f81340 */
[----:B------:R-:W-:Y:S02]  /*af40*/  SEL R28, R28, RZ, P2 ;  /* 0x000000ff1c1c7207 */ /* 0x000fe40001000000 */
[----:B------:R-:W-:Y:S02]  /*af50*/  ISETP.LT.U32.AND P3, PT, R56, R17, PT ;  /* 0x000000113800720c */ /* 0x000fe40003f61070 */
[----:B------:R-:W-:Y:S02]  /*af60*/  SEL R71, R71, R18, P4 ;  /* 0x0000001247477207 */ /* 0x000fe40002000000 */
[----:B------:R-:W-:Y:S02]  /*af70*/  SEL R70, R70, R19, P4 ;  /* 0x0000001346467207 */ /* 0x000fe40002000000 */
[----:B-1----:R-:W-:-:S02]  /*af80*/  IADD3 R19, P4, PT, R36, R24, RZ ;  /* 0x0000001824137210 */ /* 0x002fc40007f9e0ff */
[----:B------:R-:W-:Y:S02]  /*af90*/  SEL R67, R67, R16, P1 ;  /* 0x0000001043437207 */ /* 0x000fe40000800000 */
[----:B------:R-:W-:Y:S02]  /*afa0*/  ISETP.LT.AND.EX P3, PT, R53, R28, PT, P3 ;  /* 0x0000001c3500720c */ /* 0x000fe40003f61330 */
[----:B------:R-:W-:Y:S01]  /*afb0*/  ISETP.NE.U32.AND P1, PT, R36, -0x4afb0ccd, PT ;  /* 0xb504f3332400780c */ /* 0x000fe20003f25070 */
[----:B------:R-:W-:Y:S01]  /*afc0*/  IMAD.X R18, R37, 0x1, R25, P4 ;  /* 0x0000000125127824 */ /* 0x000fe200020e0619 */
[----:B------:R-:W-:Y:S02]  /*afd0*/  SEL R64, R64, R29, P5 ;  /* 0x0000001d40407207 */ /* 0x000fe40002800000 */
[----:B------:R-:W-:Y:S02]  /*afe0*/  SEL R56, R56, R17, P3 ;  /* 0x0000001138387207 */ /* 0x000fe40001800000 */
[----:B------:R-:W-:-:S02]  /*aff0*/  IADD3 R17, P5, PT, R24, R38, RZ ;  /* 0x0000002618117210 */ /* 0x000fc40007fbe0ff */
[----:B------:R-:W-:Y:S02]  /*b000*/  ISETP.NE.AND.EX P1, PT, R37, RZ, PT, P1 ;  /* 0x000000ff2500720c */ /* 0x000fe40003f25310 */
[----:B------:R-:W-:Y:S01]  /*b010*/  SEL R19, R19, 0xb504f333, P6 ;  /* 0xb504f33313137807 */ /* 0x000fe20003000000 */
[----:B------:R-:W-:Y:S01]  /*b020*/  IMAD.X R16, R25, 0x1, R39, P5 ;  /* 0x0000000119107824 */ /* 0x000fe200028e0627 */
[----:B------:R-:W-:Y:S02]  /*b030*/  SEL R18, R18, RZ, P6 ;  /* 0x000000ff12127207 */ /* 0x000fe40003000000 */
[----:B------:R-:W-:Y:S02]  /*b040*/  SEL R19, R19, 0xb504f333, P1 ;  /* 0xb504f33313137807 */ /* 0x000fe40000800000 */
[----:B------:R-:W-:Y:S02]  /*b050*/  SEL R53, R53, R28, P3 ;  /* 0x0000001c35357207 */ /* 0x000fe40001800000 */
[----:B------:R-:W-:-:S02]  /*b060*/  ISETP.NE.U32.AND P5, PT, R38, -0x4afb0ccd, PT ;  /* 0xb504f3332600780c */ /* 0x000fc40003fa5070 */
[----:B------:R-:W-:Y:S02]  /*b070*/  SEL R18, R18, RZ, P1 ;  /* 0x000000ff12127207 */ /* 0x000fe40000800000 */
[----:B------:R-:W-:Y:S02]  /*b080*/  ISETP.LT.U32.AND P3, PT, R44, R19, PT ;  /* 0x000000132c00720c */ /* 0x000fe40003f61070 */
[----:B--2---:R-:W-:Y:S02]  /*b090*/  ISETP.NE.U32.AND P4, PT, R20, -0x4afb0ccd, PT ;  /* 0xb504f3331400780c */ /* 0x004fe40003f85070 */
[----:B------:R-:W-:Y:S02]  /*b0a0*/  SEL R17, R17, 0xb504f333, P6 ;  /* 0xb504f33311117807 */ /* 0x000fe40003000000 */
[----:B------:R-:W-:Y:S02]  /*b0b0*/  SEL R16, R16, RZ, P6 ;  /* 0x000000ff10107207 */ /* 0x000fe40003000000 */
[----:B------:R-:W-:-:S02]  /*b0c0*/  IADD3 R24, P6, PT, R32, R20, RZ ;  /* 0x0000001420187210 */ /* 0x000fc40007fde0ff */
[----:B------:R-:W-:Y:S02]  /*b0d0*/  ISETP.LT.AND.EX P3, PT, R45, R18, PT, P3 ;  /* 0x000000122d00720c */ /* 0x000fe40003f61330 */
[----:B------:R-:W-:Y:S02]  /*b0e0*/  ISETP.NE.AND.EX P5, PT, R39, RZ, PT, P5 ;  /* 0x000000ff2700720c */ /* 0x000fe40003fa5350 */
[----:B------:R-:W-:Y:S01]  /*b0f0*/  ISETP.NE.AND.EX P4, PT, R21, RZ, PT, P4 ;  /* 0x000000ff1500720c */ /* 0x000fe20003f85340 */
[----:B------:R-:W-:Y:S01]  /*b100*/  IMAD.X R25, R33, 0x1, R21, P6 ;  /* 0x0000000121197824 */ /* 0x000fe200030e0615 */
[----:B------:R-:W-:Y:S02]  /*b110*/  SEL R44, R44, R19, P3 ;  /* 0x000000132c2c7207 */ /* 0x000fe40001800000 */
[----:B------:R-:W-:Y:S02]  /*b120*/  SEL R17, R17, 0xb504f333, P5 ;  /* 0xb504f33311117807 */ /* 0x000fe40002800000 */
[----:B------:R-:W-:-:S02]  /*b130*/  SEL R19, R24, 0xb504f333, P4 ;  /* 0xb504f33318137807 */ /* 0x000fc40002000000 */
[----:B------:R-:W-:Y:S02]  /*b140*/  SEL R16, R16, RZ, P5 ;  /* 0x000000ff10107207 */ /* 0x000fe40002800000 */
[----:B------:R-:W-:Y:S02]  /*b150*/  ISETP.LT.U32.AND P6, PT, R66, R17, PT ;  /* 0x000000114200720c */ /* 0x000fe40003fc1070 */
[----:B------:R-:W-:Y:S02]  /*b160*/  SEL R24, R25, RZ, P4 ;  /* 0x000000ff19187207 */ /* 0x000fe40002000000 */
[----:B------:R-:W-:Y:S02]  /*b170*/  SEL R19, R19, 0xb504f333, P0 ;  /* 0xb504f33313137807 */ /* 0x000fe40000000000 */
[----:B------:R-:W-:Y:S02]  /*b180*/  SEL R45, R45, R18, P3 ;  /* 0x000000122d2d7207 */ /* 0x000fe40001800000 */
[----:B------:R-:W-:-:S02]  /*b190*/  ISETP.LT.AND.EX P3, PT, R61, R16, PT, P6 ;  /* 0x000000103d00720c */ /* 0x000fc40003f61360 */
[----:B------:R-:W-:Y:S02]  /*b1a0*/  SEL R24, R24, RZ, P0 ;  /* 0x000000ff18187207 */ /* 0x000fe40000000000 */
[----:B------:R-:W-:-:S04]  /*b1b0*/  ISETP.LT.U32.AND P6, PT, R48, R19, PT ;  /* 0x000000133000720c */ /* 0x000fc80003fc1070 */
[----:B------:R-:W-:Y:S02]  /*b1c0*/  ISETP.LT.AND.EX P6, PT, R49, R24, PT, P6 ;  /* 0x000000183100720c */ /* 0x000fe40003fc1360 */
[----:B------:R-:W-:Y:S02]  /*b1d0*/  SEL R66, R66, R17, P3 ;  /* 0x0000001142427207 */ /* 0x000fe40001800000 */
[----:B------:R-:W-:Y:S02]  /*b1e0*/  SEL R61, R61, R16, P3 ;  /* 0x000000103d3d7207 */ /* 0x000fe40001800000 */
[----:B------:R-:W-:Y:S02]  /*b1f0*/  SEL R48, R48, R19, P6 ;  /* 0x0000001330307207 */ /* 0x000fe40003000000 */
[----:B------:R-:W0:Y:S01]  /*b200*/  LDS.128 R16, [R40+0x170] ;  /* 0x0001700028107984 */ /* 0x000e220000000c00 */
[----:B------:R-:W-:-:S04]  /*b210*/  IADD3 R29, P3, PT, R20, R34, RZ ;  /* 0x00000022141d7210 */ /* 0x000fc80007f7e0ff */
[----:B------:R-:W-:Y:S01]  /*b220*/  SEL R29, R29, 0xb504f333, P4 ;  /* 0xb504f3331d1d7807 */ /* 0x000fe20002000000 */
[----:B------:R-:W-:-:S03]  /*b230*/  IMAD.X R28, R21, 0x1, R35, P3 ;  /* 0x00000001151c7824 */ /* 0x000fc600018e0623 */
[----:B------:R-:W-:Y:S02]  /*b240*/  SEL R29, R29, 0xb504f333, P2 ;  /* 0xb504f3331d1d7807 */ /* 0x000fe40001000000 */
[----:B------:R-:W-:Y:S02]  /*b250*/  SEL R28, R28, RZ, P4 ;  /* 0x000000ff1c1c7207 */ /* 0x000fe40002000000 */
[----:B------:R-:W-:Y:S02]  /*b260*/  ISETP.LT.U32.AND P3, PT, R54, R29, PT ;  /* 0x0000001d3600720c */ /* 0x000fe40003f61070 */
[----:B------:R-:W-:Y:S02]  /*b270*/  SEL R28, R28, RZ, P2 ;  /* 0x000000ff1c1c7207 */ /* 0x000fe40001000000 */
[----:B------:R-:W-:Y:S02]  /*b280*/  SEL R49, R49, R24, P6 ;  /* 0x0000001831317207 */ /* 0x000fe40003000000 */
[----:B------:R-:W-:-:S02]  /*b290*/  IADD3 R25, P6, PT, R36, R20, RZ ;  /* 0x0000001424197210 */ /* 0x000fc40007fde0ff */
[-C--:B------:R-:W-:Y:S02]  /*b2a0*/  ISETP.LT.AND.EX P3, PT, R55, R28.reuse, PT, P3 ;  /* 0x0000001c3700720c */ /* 0x080fe40003f61330 */
[----:B------:R-:W-:Y:S01]  /*b2b0*/  SEL R25, R25, 0xb504f333, P4 ;  /* 0xb504f33319197807 */ /* 0x000fe20002000000 */
[----:B------:R-:W-:Y:S01]  /*b2c0*/  IMAD.X R24, R37, 0x1, R21, P6 ;  /* 0x0000000125187824 */ /* 0x000fe200030e0615 */
[----:B------:R-:W-:Y:S02]  /*b2d0*/  SEL R54, R54, R29, P3 ;  /* 0x0000001d36367207 */ /* 0x000fe40001800000 */
[----:B------:R-:W-:Y:S02]  /*b2e0*/  SEL R55, R55, R28, P3 ;  /* 0x0000001c37377207 */ /* 0x000fe40001800000 */
[----:B------:R-:W1:Y:S01]  /*b2f0*/  LDS.128 R28, [R40+0x1f0] ;  /* 0x0001f000281c7984 */ /* 0x000e620000000c00 */
[----:B------:R-:W-:Y:S02]  /*b300*/  SEL R24, R24, RZ, P4 ;  /* 0x000000ff18187207 */ /* 0x000fe40002000000 */
[----:B------:R-:W-:-:S02]  /*b310*/  SEL R25, R25, 0xb504f333, P1 ;  /* 0xb504f33319197807 */ /* 0x000fc40000800000 */
[----:B------:R-:W-:Y:S02]  /*b320*/  SEL R24, R24, RZ, P1 ;  /* 0x000000ff18187207 */ /* 0x000fe40000800000 */
[----:B------:R-:W-:-:S04]  /*b330*/  ISETP.LT.U32.AND P6, PT, R60, R25, PT ;  /* 0x000000193c00720c */ /* 0x000fc80003fc1070 */
[C---:B------:R-:W-:Y:S02]  /*b340*/  ISETP.LT.AND.EX P3, PT, R59.reuse, R24, PT, P6 ;  /* 0x000000183b00720c */ /* 0x040fe40003f61360 */
[----:B------:R-:W-:Y:S02]  /*b350*/  IADD3 R20, P6, PT, R20, R38, RZ ;  /* 0x0000002614147210 */ /* 0x000fe40007fde0ff */
[----:B------:R-:W-:Y:S02]  /*b360*/  SEL R60, R60, R25, P3 ;  /* 0x000000193c3c7207 */ /* 0x000fe40001800000 */
[----:B------:R-:W-:Y:S01]  /*b370*/  SEL R59, R59, R24, P3 ;  /* 0x000000183b3b7207 */ /* 0x000fe20001800000 */
[----:B------:R-:W-:Y:S01]  /*b380*/  IMAD.X R24, R21, 0x1, R39, P6 ;  /* 0x0000000115187824 */ /* 0x000fe200030e0627 */
[----:B0-----:R-:W-:Y:S02]  /*b390*/  ISETP.NE.U32.AND P3, PT, R16, -0x4afb0ccd, PT ;  /* 0xb504f3331000780c */ /* 0x001fe40003f65070 */
[----:B------:R-:W-:-:S02]  /*b3a0*/  IADD3 R25, P6, PT, R32, R16, RZ ;  /* 0x0000001020197210 */ /* 0x000fc40007fde0ff */
[----:B------:R-:W-:Y:S02]  /*b3b0*/  ISETP.NE.AND.EX P3, PT, R17, RZ, PT, P3 ;  /* 0x000000ff1100720c */ /* 0x000fe40003f65330 */
[----:B------:R-:W-:Y:S02]  /*b3c0*/  SEL R21, R20, 0xb504f333, P4 ;  /* 0xb504f33314157807 */ /* 0x000fe40002000000 */
[----:B------:R-:W-:Y:S01]  /*b3d0*/  SEL R20, R24, RZ, P4 ;  /* 0x000000ff18147207 */ /* 0x000fe20002000000 */
[----:B------:R-:W-:Y:S01]  /*b3e0*/  IMAD.X R24, R33, 0x1, R17, P6 ;  /* 0x0000000121187824 */ /* 0x000fe200030e0611 */
[----:B------:R-:W-:Y:S02]  /*b3f0*/  SEL R25, R25, 0xb504f333, P3 ;  /* 0xb504f33319197807 */ /* 0x000fe40001800000 */
[----:B------:R-:W-:Y:S02]  /*b400*/  SEL R21, R21, 0xb504f333, P5 ;  /* 0xb504f33315157807 */ /* 0x000fe40002800000 */
[----:B------:R-:W-:-:S02]  /*b410*/  SEL R24, R24, RZ, P3 ;  /* 0x000000ff18187207 */ /* 0x000fc40001800000 */
        /* <DEDUP_REMOVED lines=10> */
[----:B------:R-:W-:Y:S02]  /*b4c0*/  SEL R51, R51, R24, P6 ;  /* 0x0000001833337207 */ /* 0x000fe40003000000 */
[----:B-1----:R-:W-:-:S02]  /*b4d0*/  IADD3 R21, P4, PT, R32, R28, RZ ;  /* 0x0000001c20157210 */ /* 0x002fc40007f9e0ff */
[----:B------:R-:W-:-:S03]  /*b4e0*/  IADD3 R20, P6, PT, R16, R34, RZ ;  /* 0x0000002210147210 */ /* 0x000fc60007fde0ff */
[----:B------:R-:W-:Y:S01]  /*b4f0*/  IMAD.X R32, R33, 0x1, R29, P4 ;  /* 0x0000000121207824 */ /* 0x000fe200020e061d */
[----:B------:R-:W-:Y:S01]  /*b500*/  IADD3 R25, P4, PT, R36, R16, RZ ;  /* 0x0000001024197210 */ /* 0x000fe20007f9e0ff */
[----:B------:R-:W-:Y:S01]  /*b510*/  IMAD.X R24, R17, 0x1, R35, P6 ;  /* 0x0000000111187824 */ /* 0x000fe200030e0623 */
[----:B------:R-:W-:Y:S02]  /*b520*/  SEL R33, R20, 0xb504f333, P3 ;  /* 0xb504f33314217807 */ /* 0x000fe40001800000 */
[----:B------:R-:W-:Y:S02]  /*b530*/  SEL R25, R25, 0xb504f333, P3 ;  /* 0xb504f33319197807 */ /* 0x000fe40001800000 */
[----:B------:R-:W-:Y:S01]  /*b540*/  SEL R20, R24, RZ, P3 ;  /* 0x000000ff18147207 */ /* 0x000fe20001800000 */
[----:B------:R-:W-:Y:S01]  /*b550*/  IMAD.X R24, R37, 0x1, R17, P4 ;  /* 0x0000000125187824 */ /* 0x000fe200020e0611 */
        /* <DEDUP_REMOVED lines=10> */
[C---:B------:R-:W-:Y:S02]  /*b600*/  ISETP.LT.AND.EX P6, PT, R57.reuse, R24, PT, P6 ;  /* 0x000000183900720c */ /* 0x040fe40003fc1360 */
[----:B------:R-:W-:Y:S02]  /*b610*/  IADD3 R20, P4, PT, R28, R34, RZ ;  /* 0x000000221c147210 */ /* 0x000fe40007f9e0ff */
[----:B------:R-:W-:Y:S02]  /*b620*/  SEL R58, R58, R25, P6 ;  /* 0x000000193a3a7207 */ /* 0x000fe40003000000 */
[----:B------:R-:W-:Y:S01]  /*b630*/  SEL R57, R57, R24, P6 ;  /* 0x0000001839397207 */ /* 0x000fe20003000000 */
[----:B------:R-:W-:Y:S01]  /*b640*/  IMAD.X R24, R29, 0x1, R35, P4 ;  /* 0x000000011d187824 */ /* 0x000fe200020e0623 */
[----:B------:R-:W-:-:S02]  /*b650*/  IADD3 R25, P6, PT, R16, R38, RZ ;  /* 0x0000002610197210 */ /* 0x000fc40007fde0ff */
[----:B------:R-:W-:-:S05]  /*b660*/  IADD3 R16, P4, PT, R36, R28, RZ ;  /* 0x0000001c24107210 */ /* 0x000fca0007f9e0ff */
[----:B------:R-:W-:Y:S01]  /*b670*/  IMAD.X R36, R37, 0x1, R29, P4 ;  /* 0x0000000125247824 */ /* 0x000fe200020e061d */
[----:B------:R-:W-:Y:S01]  /*b680*/  ISETP.NE.U32.AND P4, PT, R28, -0x4afb0ccd, PT ;  /* 0xb504f3331c00780c */ /* 0x000fe20003f85070 */
[----:B------:R-:W-:-:S03]  /*b690*/  IMAD.X R40, R17, 0x1, R39, P6 ;  /* 0x0000000111287824 */ /* 0x000fc600030e0627 */
[----:B------:R-:W-:Y:S02]  /*b6a0*/  ISETP.NE.AND.EX P4, PT, R29, RZ, PT, P4 ;  /* 0x000000ff1d00720c */ /* 0x000fe40003f85340 */
[----:B------:R-:W-:Y:S02]  /*b6b0*/  IADD3 R17, P6, PT, R28, R38, RZ ;  /* 0x000000261c117210 */ /* 0x000fe40007fde0ff */
[----:B------:R-:W-:Y:S02]  /*b6c0*/  SEL R38, R32, RZ, P4 ;  /* 0x000000ff20267207 */ /* 0x000fe40002000000 */
[----:B------:R-:W0:Y:S01]  /*b6d0*/  LDS.128 R32, [R15+0xf00] ;  /* 0x000f00000f207984 */ /* 0x000e220000000c00 */
[----:B------:R-:W-:Y:S01]  /*b6e0*/  SEL R25, R25, 0xb504f333, P3 ;  /* 0xb504f33319197807 */ /* 0x000fe20001800000 */
[----:B------:R-:W-:Y:S01]  /*b6f0*/  IMAD.X R28, R29, 0x1, R39, P6 ;  /* 0x000000011d1c7824 */ /* 0x000fe200030e0627 */
[----:B------:R-:W-:Y:S02]  /*b700*/  SEL R29, R21, 0xb504f333, P4 ;  /* 0xb504f333151d7807 */ /* 0x000fe40002000000 */
[----:B------:R-:W-:-:S02]  /*b710*/  SEL R40, R40, RZ, P3 ;  /* 0x000000ff28287207 */ /* 0x000fc40001800000 */
[----:B------:R-:W-:Y:S02]  /*b720*/  SEL R21, R25, 0xb504f333, P5 ;  /* 0xb504f33319157807 */ /* 0x000fe40002800000 */
[----:B------:R-:W-:Y:S02]  /*b730*/  SEL R25, R29, 0xb504f333, P0 ;  /* 0xb504f3331d197807 */ /* 0x000fe40000000000 */
[----:B------:R-:W-:Y:S02]  /*b740*/  SEL R40, R40, RZ, P5 ;  /* 0x000000ff28287207 */ /* 0x000fe40002800000 */
[----:B------:R-:W-:Y:S02]  /*b750*/  ISETP.LT.U32.AND P3, PT, R68, R21, PT ;  /* 0x000000154400720c */ /* 0x000fe40003f61070 */
[----:B------:R-:W-:Y:S02]  /*b760*/  SEL R38, R38, RZ, P0 ;  /* 0x000000ff26267207 */ /* 0x000fe40000000000 */
[----:B------:R-:W-:-:S02]  /*b770*/  ISETP.LT.U32.AND P0, PT, R42, R25, PT ;  /* 0x000000192a00720c */ /* 0x000fc40003f01070 */
[----:B------:R-:W-:Y:S02]  /*b780*/  ISETP.LT.AND.EX P3, PT, R65, R40, PT, P3 ;  /* 0x000000284100720c */ /* 0x000fe40003f61330 */
[----:B------:R-:W-:Y:S02]  /*b790*/  ISETP.LT.AND.EX P0, PT, R43, R38, PT, P0 ;  /* 0x000000262b00720c */ /* 0x000fe40003f01300 */
[----:B------:R-:W-:Y:S02]  /*b7a0*/  SEL R68, R68, R21, P3 ;  /* 0x0000001544447207 */ /* 0x000fe40001800000 */
[----:B------:R-:W-:Y:S02]  /*b7b0*/  SEL R21, R16, 0xb504f333, P4 ;  /* 0xb504f33310157807 */ /* 0x000fe40002000000 */
[----:B------:R-:W-:Y:S02]  /*b7c0*/  SEL R42, R42, R25, P0 ;  /* 0x000000192a2a7207 */ /* 0x000fe40000000000 */
[----:B------:R-:W-:-:S02]  /*b7d0*/  SEL R17, R17, 0xb504f333, P4 ;  /* 0xb504f33311117807 */ /* 0x000fc40002000000 */
[----:B------:R-:W-:Y:S02]  /*b7e0*/  SEL R25, R20, 0xb504f333, P4 ;  /* 0xb504f33314197807 */ /* 0x000fe40002000000 */
[----:B------:R-:W-:Y:S02]  /*b7f0*/  SEL R24, R24, RZ, P4 ;  /* 0x000000ff18187207 */ /* 0x000fe40002000000 */
[----:B------:R-:W-:Y:S02]  /*b800*/  SEL R20, R36, RZ, P4 ;  /* 0x000000ff24147207 */ /* 0x000fe40002000000 */
[----:B------:R-:W-:Y:S02]  /*b810*/  SEL R21, R21, 0xb504f333, P1 ;  /* 0xb504f33315157807 */ /* 0x000fe40000800000 */
[----:B------:R-:W-:Y:S02]  /*b820*/  SEL R16, R28, RZ, P4 ;  /* 0x000000ff1c107207 */ /* 0x000fe40002000000 */
[----:B------:R-:W-:-:S02]  /*b830*/  SEL R17, R17, 0xb504f333, P5 ;  /* 0xb504f33311117807 */ /* 0x000fc40002800000 */
[----:B------:R-:W-:Y:S02]  /*b840*/  SEL R25, R25, 0xb504f333, P2 ;  /* 0xb504f33319197807 */ /* 0x000fe40001000000 */
[----:B------:R-:W-:Y:S02]  /*b850*/  SEL R24, R24, RZ, P2 ;  /* 0x000000ff18187207 */ /* 0x000fe40001000000 */
[----:B------:R-:W-:Y:S02]  /*b860*/  SEL R20, R20, RZ, P1 ;  /* 0x000000ff14147207 */ /* 0x000fe40000800000 */
[----:B------:R-:W-:Y:S02]  /*b870*/  ISETP.LT.U32.AND P2, PT, R64, R21, PT ;  /* 0x000000154000720c */ /* 0x000fe40003f41070 */
[----:B------:R-:W-:Y:S02]  /*b880*/  SEL R65, R65, R40, P3 ;  /* 0x0000002841417207 */ /* 0x000fe40001800000 */
[----:B------:R-:W-:-:S02]  /*b890*/  SEL R16, R16, RZ, P5 ;  /* 0x000000ff10107207 */ /* 0x000fc40002800000 */
[----:B------:R-:W-:Y:S02]  /*b8a0*/  ISETP.LT.U32.AND P3, PT, R72, R17, PT ;  /* 0x000000114800720c */ /* 0x000fe40003f61070 */
[----:B------:R-:W-:Y:S02]  /*b8b0*/  SEL R43, R43, R38, P0 ;  /* 0x000000262b2b7207 */ /* 0x000fe40000000000 */
[----:B------:R-:W-:Y:S01]  /*b8c0*/  ISETP.LT.AND.EX P0, PT, R69, R20, PT, P2 ;  /* 0x000000144500720c */ /* 0x000fe20003f01320 */
[----:B------:R1:W2:Y:S01]  /*b8d0*/  LDS.128 R36, [R15+0xf10] ;  /* 0x000f10000f247984 */ /* 0x0002a20000000c00 */
[----:B------:R-:W-:Y:S02]  /*b8e0*/  ISETP.LT.AND.EX P2, PT, R67, R16, PT, P3 ;  /* 0x000000104300720c */ /* 0x000fe40003f41330 */
[----:B------:R-:W-:Y:S02]  /*b8f0*/  ISETP.NE.U32.AND P3, PT, R22, -0x4afb0ccd, PT ;  /* 0xb504f3331600780c */ /* 0x000fe40003f65070 */
[----:B------:R-:W-:-:S02]  /*b900*/  SEL R64, R64, R21, P0 ;  /* 0x0000001540407207 */ /* 0x000fc40000000000 */
[C---:B0-----:R-:W-:Y:S02]  /*b910*/  IADD3 R21, P4, PT, R32.reuse, R22, RZ ;  /* 0x0000001620157210 */ /* 0x041fe40007f9e0ff */
[----:B------:R-:W-:Y:S02]  /*b920*/  ISETP.NE.U32.AND P5, PT, R32, -0x4afb0ccd, PT ;  /* 0xb504f3332000780c */ /* 0x000fe40003fa5070 */
[----:B------:R-:W-:Y:S02]  /*b930*/  ISETP.NE.AND.EX P3, PT, R23, RZ, PT, P3 ;  /* 0x000000ff1700720c */ /* 0x000fe40003f65330 */
[----:B------:R-:W-:Y:S01]  /*b940*/  SEL R69, R69, R20, P0 ;  /* 0x0000001445457207 */ /* 0x000fe20000000000 */
[C---:B------:R-:W-:Y:S01]  /*b950*/  IMAD.X R20, R33.reuse, 0x1, R23, P4 ;  /* 0x0000000121147824 */ /* 0x040fe200020e0617 */
[----:B------:R-:W-:Y:S02]  /*b960*/  ISETP.NE.AND.EX P5, PT, R33, RZ, PT, P5 ;  /* 0x000000ff2100720c */ /* 0x000fe40003fa5350 */
[----:B------:R-:W-:-:S02]  /*b970*/  SEL R21, R21, 0xb504f333, P3 ;  /* 0xb504f33315157807 */ /* 0x000fc40001800000 */
[----:B------:R-:W-:Y:S02]  /*b980*/  ISETP.LT.U32.AND P1, PT, R46, R25, PT ;  /* 0x000000192e00720c */ /* 0x000fe40003f21070 */
[----:B------:R-:W-:Y:S02]  /*b990*/  SEL R67, R67, R16, P2 ;  /* 0x0000001043437207 */ /* 0x000fe40001000000 */
[----:B------:R-:W-:Y:S02]  /*b9a0*/  IADD3 R16, P6, PT, R32, R26, RZ ;  /* 0x0000001a20107210 */ /* 0x000fe40007fde0ff */
[----:B------:R-:W-:Y:S02]  /*b9b0*/  ISETP.NE.U32.AND P0, PT, R26, -0x4afb0ccd, PT ;  /* 0xb504f3331a00780c */ /* 0x000fe40003f05070 */
[----:B------:R-:W-:Y:S02]  /*b9c0*/  SEL R20, R20, RZ, P3 ;  /* 0x000000ff14147207 */ /* 0x000fe40001800000 */
[----:B------:R-:W-:-:S02]  /*b9d0*/  SEL R21, R21, 0xb504f333, P5 ;  /* 0xb504f33315157807 */ /* 0x000fc40002800000 */
[----:B------:R-:W-:Y:S02]  /*b9e0*/  ISETP.LT.AND.EX P1, PT, R47, R24, PT, P1 ;  /* 0x000000182f00720c */ /* 0x000fe40003f21310 */
[----:B------:R-:W-:Y:S01]  /*b9f0*/  SEL R72, R72, R17, P2 ;  /* 0x0000001148487207 */ /* 0x000fe20001000000 */
[----:B------:R-:W-:Y:S01]  /*ba00*/  IMAD.X R17, R33, 0x1, R27, P6 ;  /* 0x0000000121117824 */ /* 0x000fe200030e061b */
[----:B------:R-:W-:Y:S02]  /*ba10*/  ISETP.NE.AND.EX P0, PT, R27, RZ, PT, P0 ;  /* 0x000000ff1b00720c */ /* 0x000fe40003f05300 */
[----:B------:R-:W-:Y:S02]  /*ba20*/  SEL R20, R20, RZ, P5 ;  /* 0x000000ff14147207 */ /* 0x000fe40002800000 */
[----:B------:R-:W-:Y:S02]  /*ba30*/  ISETP.LT.U32.AND P6, PT, R48, R21, PT ;  /* 0x000000153000720c */ /* 0x000fe40003fc1070 */
[----:B------:R-:W-:-:S02]  /*ba40*/  SEL R46, R46, R25, P1 ;  /* 0x000000192e2e7207 */ /* 0x000fc40000800000 */
[----:B------:R-:W-:Y:S02]  /*ba50*/  SEL R47, R47, R24, P1 ;  /* 0x000000182f2f7207 */ /* 0x000fe40000800000 */
[----:B------:R-:W-:Y:S02]  /*ba60*/  IADD3 R25, P1, PT, R32, R18, RZ ;  /* 0x0000001220197210 */ /* 0x000fe40007f3e0ff */
[----:B------:R-:W-:Y:S02]  /*ba70*/  SEL R16, R16, 0xb504f333, P0 ;  /* 0xb504f33310107807 */ /* 0x000fe40000000000 */
[----:B------:R-:W-:Y:S02]  /*ba80*/  ISETP.LT.AND.EX P6, PT, R49, R20, PT, P6 ;  /* 0x000000143100720c */ /* 0x000fe40003fc1360 */
[----:B------:R-:W-:Y:S01]  /*ba90*/  ISETP.NE.U32.AND P2, PT, R18, -0x4afb0ccd, PT ;  /* 0xb504f3331200780c */ /* 0x000fe20003f45070 */
[----:B------:R-:W-:Y:S01]  /*baa0*/  IMAD.X R24, R33, 0x1, R19, P1 ;  /* 0x0000000121187824 */ /* 0x000fe200008e0613 */
[----:B------:R-:W-:-:S02]  /*bab0*/  SEL R17, R17, RZ, P0 ;  /* 0x000000ff11117207 */ /* 0x000fc40000000000 */
[----:B------:R-:W-:Y:S02]  /*bac0*/  SEL R16, R16, 0xb504f333, P5 ;  /* 0xb504f33310107807 */ /* 0x000fe40002800000 */
[----:B------:R-:W-:Y:S02]  /*bad0*/  SEL R48, R48, R21, P6 ;  /* 0x0000001530307207 */ /* 0x000fe40003000000 */
[----:B------:R-:W-:Y:S02]  /*bae0*/  ISETP.NE.U32.AND P1, PT, R30, -0x4afb0ccd, PT ;  /* 0xb504f3331e00780c */ /* 0x000fe40003f25070 */
[----:B------:R-:W-:Y:S02]  /*baf0*/  SEL R49, R49, R20, P6 ;  /* 0x0000001431317207 */ /* 0x000fe40003000000 */
[----:B------:R-:W-:Y:S02]  /*bb00*/  ISETP.NE.AND.EX P2, PT, R19, RZ, PT, P2 ;  /* 0x000000ff1300720c */ /* 0x000fe40003f45320 */
[----:B------:R-:W-:-:S02]  /*bb10*/  IADD3 R21, P6, PT, R32, R30, RZ ;  /* 0x0000001e20157210 */ /* 0x000fc40007fde0ff */
[----:B------:R-:W-:Y:S02]  /*bb20*/  SEL R17, R17, RZ, P5 ;  /* 0x000000ff11117207 */ /* 0x000fe40002800000 */
[----:B------:R-:W-:Y:S02]  /*bb30*/  ISETP.LT.U32.AND P4, PT, R71, R16, PT ;  /* 0x000000104700720c */ /* 0x000fe40003f81070 */
[----:B------:R-:W-:Y:S01]  /*bb40*/  ISETP.NE.AND.EX P1, PT, R31, RZ, PT, P1 ;  /* 0x000000ff1f00720c */ /* 0x000fe20003f25310 */
[----:B------:R-:W-:Y:S01]  /*bb50*/  IMAD.X R20, R33, 0x1, R31, P6 ;  /* 0x0000000121147824 */ /* 0x000fe200030e061f */
[----:B------:R-:W-:Y:S02]  /*bb60*/  SEL R25, R25, 0xb504f333, P2 ;  /* 0xb504f33319197807 */ /* 0x000fe40001000000 */
[----:B------:R-:W-:Y:S02]  /*bb70*/  ISETP.LT.AND.EX P4, PT, R70, R17, PT, P4 ;  /* 0x000000114600720c */ /* 0x000fe40003f81340 */
[----:B------:R-:W-:-:S02]  /*bb80*/  SEL R21, R21, 0xb504f333, P1 ;  /* 0xb504f33315157807 */ /* 0x000fc40000800000 */
[----:B------:R-:W-:Y:S02]  /*bb90*/  SEL R24, R24, RZ, P2 ;  /* 0x000000ff18187207 */ /* 0x000fe40001000000 */
[----:B------:R-:W-:Y:S02]  /*bba0*/  SEL R25, R25, 0xb504f333, P5 ;  /* 0xb504f33319197807 */ /* 0x000fe40002800000 */
[----:B------:R-:W-:Y:S02]  /*bbb0*/  SEL R20, R20, RZ, P1 ;  /* 0x000000ff14147207 */ /* 0x000fe40000800000 */
[----:B------:R-:W-:Y:S02]  /*bbc0*/  SEL R16, R71, R16, P4 ;  /* 0x0000001047107207 */ /* 0x000fe40002000000 */
[----:B------:R-:W-:Y:S02]  /*bbd0*/  SEL R17, R70, R17, P4 ;  /* 0x0000001146117207 */ /* 0x000fe40002000000 */
[----:B------:R-:W-:-:S02]  /*bbe0*/  SEL R21, R21, 0xb504f333, P5 ;  /* 0xb504f33315157807 */ /* 0x000fc40002800000 */
[----:B------:R-:W-:Y:S01]  /*bbf0*/  SEL R24, R24, RZ, P5 ;  /* 0x000000ff18187207 */ /* 0x000fe20002800000 */
[----:B------:R-:W-:Y:S01]  /*bc00*/  BAR.SYNC.DEFER_BLOCKING 0x0 ;  /* 0x0000000000007b1d */ /* 0x000fe20000010000 */
[----:B------:R-:W-:Y:S02]  /*bc10*/  ISETP.LT.U32.AND P4, PT, R52, R25, PT ;  /* 0x000000193400720c */ /* 0x000fe40003f81070 */
[----:B------:R-:W-:Y:S02]  /*bc20*/  SEL R20, R20, RZ, P5 ;  /* 0x000000ff14147207 */ /* 0x000fe40002800000 */
[----:B------:R-:W-:Y:S02]  /*bc30*/  ISETP.LT.U32.AND P5, PT, R42, R21, PT ;  /* 0x000000152a00720c */ /* 0x000fe40003fa1070 */
[----:B------:R-:W-:Y:S02]  /*bc40*/  ISETP.LT.AND.EX P4, PT, R51, R24, PT, P4 ;  /* 0x000000183300720c */ /* 0x000fe40003f81340 */
[----:B------:R-:W-:-:S02]  /*bc50*/  ISETP.LT.AND.EX P5, PT, R43, R20, PT, P5 ;  /* 0x000000142b00720c */ /* 0x000fc40003fa1350 */
[----:B------:R-:W-:Y:S02]  /*bc60*/  SEL R52, R52, R25, P4 ;  /* 0x0000001934347207 */ /* 0x000fe40002000000 */
[C---:B------:R-:W-:Y:S02]  /*bc70*/  IADD3 R25, P6, PT, R34.reuse, R26, RZ ;  /* 0x0000001a22197210 */ /* 0x040fe40007fde0ff */
        /* <DEDUP_REMOVED lines=9> */
[----:B-1----:R-:W-:Y:S02]  /*bd10*/  IADD3 R15, P5, PT, R34, R18, RZ ;  /* 0x00000012220f7210 */ /* 0x002fe40007fbe0ff */
[----:B------:R-:W-:Y:S02]  /*bd20*/  SEL R28, R28, RZ, P0 ;  /* 0x000000ff1c1c7207 */ /* 0x000fe40000000000 */
[----:B------:R-:W-:-:S02]  /*bd30*/  SEL R25, R25, 0xb504f333, P4 ;  /* 0xb504f33319197807 */ /* 0x000fc40002000000 */
[----:B------:R-:W-:Y:S01]  /*bd40*/  SEL R21, R21, 0xb504f333, P3 ;  /* 0xb504f33315157807 */ /* 0x000fe20001800000 */
[----:B------:R-:W-:Y:S01]  /*bd50*/  IMAD.X R20, R35, 0x1, R19, P5 ;  /* 0x0000000123147824 */ /* 0x000fe200028e0613 */
[----:B------:R-:W-:Y:S02]  /*bd60*/  SEL R28, R28, RZ, P4 ;  /* 0x000000ff1c1c7207 */ /* 0x000fe40002000000 */
[----:B------:R-:W-:Y:S02]  /*bd70*/  ISETP.LT.U32.AND P6, PT, R56, R25, PT ;  /* 0x000000193800720c */ /* 0x000fe40003fc1070 */
[----:B------:R-:W-:Y:S02]  /*bd80*/  SEL R24, R24, RZ, P3 ;  /* 0x000000ff18187207 */ /* 0x000fe40001800000 */
[----:B------:R-:W-:Y:S02]  /*bd90*/  SEL R21, R21, 0xb504f333, P4 ;  /* 0xb504f33315157807 */ /* 0x000fe40002000000 */
[----:B------:R-:W-:-:S02]  /*bda0*/  SEL R15, R15, 0xb504f333, P2 ;  /* 0xb504f3330f0f7807 */ /* 0x000fc40001000000 */
[----:B------:R-:W-:Y:S02]  /*bdb0*/  ISETP.LT.AND.EX P6, PT, R53, R28, PT, P6 ;  /* 0x0000001c3500720c */ /* 0x000fe40003fc1360 */
[----:B------:R-:W-:Y:S02]  /*bdc0*/  SEL R24, R24, RZ, P4 ;  /* 0x000000ff18187207 */ /* 0x000fe40002000000 */
[----:B------:R-:W-:Y:S02]  /*bdd0*/  ISETP.LT.U32.AND P5, PT, R54, R21, PT ;  /* 0x000000153600720c */ /* 0x000fe40003fa1070 */
[----:B------:R-:W-:Y:S02]  /*bde0*/  SEL R20, R20, RZ, P2 ;  /* 0x000000ff14147207 */ /* 0x000fe40001000000 */
[----:B------:R-:W-:Y:S02]  /*bdf0*/  SEL R15, R15, 0xb504f333, P4 ;  /* 0xb504f3330f0f7807 */ /* 0x000fe40002000000 */
[----:B------:R-:W-:-:S02]  /*be00*/  SEL R56, R56, R25, P6 ;  /* 0x0000001938387207 */ /* 0x000fc40003000000 */
[----:B------:R-:W-:Y:S02]  /*be10*/  SEL R53, R53, R28, P6 ;  /* 0x0000001c35357207 */ /* 0x000fe40003000000 */
[CC--:B------:R-:W-:Y:S02]  /*be20*/  ISETP.LT.AND.EX P5, PT, R55.reuse, R24.reuse, PT, P5 ;  /* 0x000000183700720c */ /* 0x0c0fe40003fa1350 */
[----:B------:R-:W-:Y:S02]  /*be30*/  SEL R20, R20, RZ, P4 ;  /* 0x000000ff14147207 */ /* 0x000fe40002000000 */
[----:B------:R-:W-:Y:S02]  /*be40*/  ISETP.LT.U32.AND P6, PT, R50, R15, PT ;  /* 0x0000000f3200720c */ /* 0x000fe40003fc1070 */
[----:B------:R-:W-:Y:S02]  /*be50*/  SEL R54, R54, R21, P5 ;  /* 0x0000001536367207 */ /* 0x000fe40002800000 */
[----:B------:R-:W-:-:S02]  /*be60*/  SEL R55, R55, R24, P5 ;  /* 0x0000001837377207 */ /* 0x000fc40002800000 */
[C---:B------:R-:W-:Y:S02]  /*be70*/  ISETP.LT.AND.EX P6, PT, R41.reuse, R20, PT, P6 ;  /* 0x000000142900720c */ /* 0x040fe40003fc1360 */
[----:B------:R-:W-:Y:S02]  /*be80*/  IADD3 R21, P5, PT, R34, R30, RZ ;  /* 0x0000001e22157210 */ /* 0x000fe40007fbe0ff */
[----:B------:R-:W-:Y:S02]  /*be90*/  SEL R41, R41, R20, P6 ;  /* 0x0000001429297207 */ /* 0x000fe40003000000 */
[----:B------:R-:W-:Y:S01]  /*bea0*/  SEL R50, R50, R15, P6 ;  /* 0x0000000f32327207 */ /* 0x000fe20003000000 */
[----:B------:R-:W-:Y:S01]  /*beb0*/  IMAD.X R20, R35, 0x1, R31, P5 ;  /* 0x0000000123147824 */ /* 0x000fe200028e061f */
[----:B--2---:R-:W-:Y:S02]  /*bec0*/  IADD3 R15, P5, PT, R36, R26, RZ ;  /* 0x0000001a240f7210 */ /* 0x004fe40007fbe0ff */
        /* <DEDUP_REMOVED lines=24> */
[----:B------:R-:W-:Y:S01]  /*c050*/  SEL R25, R25, 0xb504f333, P6 ;  /* 0xb504f33319197807 */ /* 0x000fe20003000000 */
[----:B------:R-:W-:Y:S01]  /*c060*/  IMAD.X R28, R37, 0x1, R19, P4 ;  /* 0x00000001251c7824 */ /* 0x000fe200020e0613 */
[----:B------:R-:W-:Y:S02]  /*c070*/  IADD3 R21, P5, PT, R36, R30, RZ ;  /* 0x0000001e24157210 */ /* 0x000fe40007fbe0ff */
[----:B------:R-:W-:Y:S02]  /*c080*/  SEL R20, R20, RZ, P6 ;  /* 0x000000ff14147207 */ /* 0x000fe40003000000 */
[----:B------:R-:W-:-:S02]  /*c090*/  ISETP.LT.U32.AND P4, PT, R60, R25, PT ;  /* 0x000000193c00720c */ /* 0x000fc40003f81070 */
[----:B------:R-:W-:Y:S01]  /*c0a0*/  SEL R15, R15, 0xb504f333, P2 ;  /* 0xb504f3330f0f7807 */ /* 0x000fe20001000000 */
[----:B------:R-:W-:Y:S01]  /*c0b0*/  IMAD.X R36, R37, 0x1, R31, P5 ;  /* 0x0000000125247824 */ /* 0x000fe200028e061f */
[----:B------:R-:W-:Y:S02]  /*c0c0*/  IADD3 R24, P5, PT, R38, R26, RZ ;  /* 0x0000001a26187210 */ /* 0x000fe40007fbe0ff */
[----:B------:R-:W-:Y:S02]  /*c0d0*/  ISETP.LT.AND.EX P4, PT, R59, R20, PT, P4 ;  /* 0x000000143b00720c */ /* 0x000fe40003f81340 */
[----:B------:R-:W-:Y:S02]  /*c0e0*/  SEL R28, R28, RZ, P2 ;  /* 0x000000ff1c1c7207 */ /* 0x000fe40001000000 */
[----:B------:R-:W-:Y:S01]  /*c0f0*/  SEL R15, R15, 0xb504f333, P6 ;  /* 0xb504f3330f0f7807 */ /* 0x000fe20003000000 */
[----:B------:R-:W-:Y:S01]  /*c100*/  IMAD.X R26, R39, 0x1, R27, P5 ;  /* 0x00000001271a7824 */ /* 0x000fe200028e061b */
[----:B------:R-:W-:-:S02]  /*c110*/  SEL R60, R60, R25, P4 ;  /* 0x000000193c3c7207 */ /* 0x000fc40002000000 */
[----:B------:R-:W-:Y:S02]  /*c120*/  SEL R59, R59, R20, P4 ;  /* 0x000000143b3b7207 */ /* 0x000fe40002000000 */
[----:B------:R-:W-:Y:S02]  /*c130*/  SEL R28, R28, RZ, P6 ;  /* 0x000000ff1c1c7207 */ /* 0x000fe40003000000 */
[----:B------:R-:W-:Y:S02]  /*c140*/  ISETP.LT.U32.AND P4, PT, R58, R15, PT ;  /* 0x0000000f3a00720c */ /* 0x000fe40003f81070 */
[----:B------:R-:W-:Y:S02]  /*c150*/  IADD3 R22, P5, PT, R38, R22, RZ ;  /* 0x0000001626167210 */ /* 0x000fe40007fbe0ff */
[----:B------:R-:W-:-:S03]  /*c160*/  ISETP.LT.AND.EX P4, PT, R57, R28, PT, P4 ;  /* 0x0000001c3900720c */ /* 0x000fc60003f81340 */
[----:B------:R-:W-:Y:S01]  /*c170*/  IMAD.X R23, R39, 0x1, R23, P5 ;  /* 0x0000000127177824 */ /* 0x000fe200028e0617 */
[----:B------:R-:W-:Y:S02]  /*c180*/  IADD3 R20, P5, PT, R38, R18, RZ ;  /* 0x0000001226147210 */ /* 0x000fe40007fbe0ff */
[----:B------:R-:W-:Y:S02]  /*c190*/  SEL R58, R58, R15, P4 ;  /* 0x0000000f3a3a7207 */ /* 0x000fe40002000000 */
[----:B------:R-:W-:Y:S02]  /*c1a0*/  SEL R57, R57, R28, P4 ;  /* 0x0000001c39397207 */ /* 0x000fe40002000000 */
[----:B------:R-:W-:Y:S01]  /*c1b0*/  ISETP.NE.U32.AND P4, PT, R38, -0x4afb0ccd, PT ;  /* 0xb504f3332600780c */ /* 0x000fe20003f85070 */
[C---:B------:R-:W-:Y:S01]  /*c1c0*/  IMAD.X R18, R39.reuse, 0x1, R19, P5 ;  /* 0x0000000127127824 */ /* 0x040fe200028e0613 */
[----:B------:R-:W-:Y:S02]  /*c1d0*/  SEL R19, R24, 0xb504f333, P0 ;  /* 0xb504f33318137807 */ /* 0x000fe40000000000 */
[----:B------:R-:W-:-:S02]  /*c1e0*/  ISETP.NE.AND.EX P4, PT, R39, RZ, PT, P4 ;  /* 0x000000ff2700720c */ /* 0x000fc40003f85340 */
[----:B------:R-:W-:Y:S02]  /*c1f0*/  SEL R24, R26, RZ, P0 ;  /* 0x000000ff1a187207 */ /* 0x000fe40000000000 */
[----:B------:R-:W-:Y:S02]  /*c200*/  SEL R19, R19, 0xb504f333, P4 ;  /* 0xb504f33313137807 */ /* 0x000fe40002000000 */
[----:B------:R-:W-:Y:S02]  /*c210*/  SEL R25, R21, 0xb504f333, P1 ;  /* 0xb504f33315197807 */ /* 0x000fe40000800000 */
[----:B------:R-:W-:Y:S02]  /*c220*/  SEL R21, R22, 0xb504f333, P3 ;  /* 0xb504f33316157807 */ /* 0x000fe40001800000 */
[----:B------:R-:W-:Y:S02]  /*c230*/  SEL R22, R23, RZ, P3 ;  /* 0x000000ff17167207 */ /* 0x000fe40001800000 */
[----:B------:R-:W-:-:S02]  /*c240*/  SEL R24, R24, RZ, P4 ;  /* 0x000000ff18187207 */ /* 0x000fc40002000000 */
[----:B------:R-:W-:Y:S02]  /*c250*/  ISETP.LT.U32.AND P3, PT, R66, R19, PT ;  /* 0x000000134200720c */ /* 0x000fe40003f61070 */
[----:B------:R-:W-:Y:S02]  /*c260*/  IADD3 R15, P5, PT, R38, R30, RZ ;  /* 0x0000001e260f7210 */ /* 0x000fe40007fbe0ff */
[----:B------:R-:W-:Y:S02]  /*c270*/  SEL R36, R36, RZ, P1 ;  /* 0x000000ff24247207 */ /* 0x000fe40000800000 */
[----:B------:R-:W-:Y:S02]  /*c280*/  SEL R25, R25, 0xb504f333, P6 ;  /* 0xb504f33319197807 */ /* 0x000fe40003000000 */
[----:B------:R-:W-:Y:S01]  /*c290*/  ISETP.LT.AND.EX P3, PT, R61, R24, PT, P3 ;  /* 0x000000183d00720c */ /* 0x000fe20003f61330 */
[----:B------:R-:W-:Y:S01]  /*c2a0*/  IMAD.X R30, R39, 0x1, R31, P5 ;  /* 0x00000001271e7824 */ /* 0x000fe200028e061f */
[----:B------:R-:W-:-:S02]  /*c2b0*/  SEL R26, R36, RZ, P6 ;  /* 0x000000ff241a7207 */ /* 0x000fc40003000000 */
[----:B------:R-:W-:Y:S01]  /*c2c0*/  ISETP.LT.U32.AND P0, PT, R64, R25, PT ;  /* 0x000000194000720c */ /* 0x000fe20003f01070 */
[----:B------:R-:W-:Y:S01]  /*c2d0*/  UIADD3 UR8, UPT, UPT, UR7, 0x10, URZ ;  /* 0x0000001007087890 */ /* 0x000fe2000fffe0ff */
[----:B------:R-:W-:Y:S02]  /*c2e0*/  SEL R21, R21, 0xb504f333, P4 ;  /* 0xb504f33315157807 */ /* 0x000fe40002000000 */
[----:B------:R-:W-:Y:S02]  /*c2f0*/  SEL R66, R66, R19, P3 ;  /* 0x0000001342427207 */ /* 0x000fe40001800000 */
[----:B------:R-:W-:Y:S01]  /*c300*/  SEL R18, R18, RZ, P2 ;  /* 0x000000ff12127207 */ /* 0x000fe20001000000 */
[----:B------:R-:W-:Y:S01]  /*c310*/  UIADD3 UR7, UPT, UPT, UR7, 0x8, URZ ;  /* 0x0000000807077890 */ /* 0x000fe2000fffe0ff */
[----:B------:R-:W-:Y:S02]  /*c320*/  SEL R19, R20, 0xb504f333, P2 ;  /* 0xb504f33314137807 */ /* 0x000fe40001000000 */
[----:B------:R-:W-:-:S02]  /*c330*/  SEL R15, R15, 0xb504f333, P1 ;  /* 0xb504f3330f0f7807 */ /* 0x000fc40000800000 */
[----:B------:R-:W-:Y:S02]  /*c340*/  ISETP.LT.AND.EX P0, PT, R69, R26, PT, P0 ;  /* 0x0000001a4500720c */ /* 0x000fe40003f01300 */
[----:B------:R-:W-:Y:S02]  /*c350*/  SEL R22, R22, RZ, P4 ;  /* 0x000000ff16167207 */ /* 0x000fe40002000000 */
[----:B------:R-:W-:Y:S02]  /*c360*/  ISETP.LT.U32.AND P5, PT, R62, R21, PT ;  /* 0x000000153e00720c */ /* 0x000fe40003fa1070 */
[----:B------:R-:W-:Y:S01]  /*c370*/  SEL R20, R18, RZ, P4 ;  /* 0x000000ff12147207 */ /* 0x000fe20002000000 */
[----:B------:R-:W-:Y:S01]  /*c380*/  UISETP.GE.AND UP0, UPT, UR7, UR15, UPT ;  /* 0x0000000f0700728c */ /* 0x000fe2000bf06270 */
[----:B------:R-:W-:Y:S02]  /*c390*/  SEL R19, R19, 0xb504f333, P4 ;  /* 0xb504f33313137807 */ /* 0x000fe40002000000 */
[----:B------:R-:W-:-:S02]  /*c3a0*/  SEL R18, R30, RZ, P1 ;  /* 0x000000ff1e127207 */ /* 0x000fc40000800000 */
[----:B------:R-:W-:Y:S02]  /*c3b0*/  SEL R15, R15, 0xb504f333, P4 ;  /* 0xb504f3330f0f7807 */ /* 0x000fe40002000000 */
[----:B------:R-:W-:Y:S02]  /*c3c0*/  SEL R64, R64, R25, P0 ;  /* 0x0000001940407207 */ /* 0x000fe40000000000 */
[----:B------:R-:W-:Y:S02]  /*c3d0*/  SEL R69, R69, R26, P0 ;  /* 0x0000001a45457207 */ /* 0x000fe40000000000 */
[----:B------:R-:W-:Y:S02]  /*c3e0*/  ISETP.LT.AND.EX P0, PT, R63, R22, PT, P5 ;  /* 0x000000163f00720c */ /* 0x000fe40003f01350 */
[----:B------:R-:W-:Y:S02]  /*c3f0*/  ISETP.LT.U32.AND P2, PT, R68, R19, PT ;  /* 0x000000134400720c */ /* 0x000fe40003f41070 */
[----:B------:R-:W-:-:S02]  /*c400*/  SEL R18, R18, RZ, P4 ;  /* 0x000000ff12127207 */ /* 0x000fc40002000000 */
[----:B------:R-:W-:Y:S02]  /*c410*/  ISETP.LT.U32.AND P1, PT, R72, R15, PT ;  /* 0x0000000f4800720c */ /* 0x000fe40003f21070 */
[----:B------:R-:W-:Y:S02]  /*c420*/  SEL R62, R62, R21, P0 ;  /* 0x000000153e3e7207 */ /* 0x000fe40000000000 */
[----:B------:R-:W-:Y:S02]  /*c430*/  SEL R63, R63, R22, P0 ;  /* 0x000000163f3f7207 */ /* 0x000fe40000000000 */
[----:B------:R-:W-:Y:S02]  /*c440*/  ISETP.LT.AND.EX P0, PT, R65, R20, PT, P2 ;  /* 0x000000144100720c */ /* 0x000fe40003f01320 */
[----:B------:R-:W-:Y:S01]  /*c450*/  ISETP.LT.AND.EX P1, PT, R67, R18, PT, P1 ;  /* 0x000000124300720c */ /* 0x000fe20003f21310 */
[----:B------:R-:W-:Y:S01]  /*c460*/  VIADD R14, R14, 0x10 ;  /* 0x000000100e0e7836 */ /* 0x000fe20000000000 */
[----:B------:R-:W-:Y:S01]  /*c470*/  SEL R61, R61, R24, P3 ;  /* 0x000000183d3d7207 */ /* 0x000fe20001800000 */
[----:B------:R-:W-:Y:S01]  /*c480*/  VIADD R4, R4, 0x10 ;  /* 0x0000001004047836 */ /* 0x000fe20000000000 */
[----:B------:R-:W-:-:S02]  /*c490*/  SEL R68, R68, R19, P0 ;  /* 0x0000001344447207 */ /* 0x000fc40000000000 */
[----:B------:R-:W-:Y:S02]  /*c4a0*/  SEL R65, R65, R20, P0 ;  /* 0x0000001441417207 */ /* 0x000fe40000000000 */
[----:B------:R-:W-:Y:S02]  /*c4b0*/  SEL R72, R72, R15, P1 ;  /* 0x0000000f48487207 */ /* 0x000fe40000800000 */
[----:B------:R-:W-:Y:S01]  /*c4c0*/  SEL R67, R67, R18, P1 ;  /* 0x0000001243437207 */ /* 0x000fe20000800000 */
[----:B------:R-:W-:Y:S01]  /*c4d0*/  UIADD3 UR4, UPT, UPT, UR4, 0x10, URZ ;  /* 0x0000001004047890 */ /* 0x000fe2000fffe0ff */
[----:B------:R-:W-:Y:S01]  /*c4e0*/  UMOV UR7, UR8 ;  /* 0x0000000800077c82 */ /* 0x000fe20008000000 */
[----:B------:R-:W-:Y:S10]  /*c4f0*/  BRA.U !UP0, `(.L_x_257) ;  /* 0xffffff4108387547 */ /* 0x000ff4000b83ffff */
.L_x_256:
[----:B------:R-:W0:Y:S01]  /*c500*/  LDCU UR7, c[0x0][0x39c] ;  /* 0x00007380ff0777ac */ /* 0x000e220008000800 */
[----:B------:R-:W-:Y:S02]  /*c510*/  IMAD.U32 R15, RZ, RZ, UR5 ;  /* 0x00000005ff0f7e24 */ /* 0x000fe4000f8e00ff */
[----:B------:R-:W-:Y:S01]  /*c520*/  IMAD.MOV.U32 R73, RZ, RZ, R67 ;  /* 0x000000ffff497224 */ /* 0x000fe200078e0043 */
[----:B------:R-:W1:Y:S01]  /*c530*/  LDCU.64 UR4, c[0x0][0x390] ;  /* 0x00007200ff0477ac */ /* 0x000e620008000a00 */
[----:B------:R-:W-:Y:S02]  /*c540*/  IMAD R15, R15, 0x8, R0 ;  /* 0x000000080f0f7824 */ /* 0x000fe400078e0200 */
[----:B------:R-:W-:Y:S02]  /*c550*/  IMAD.U32 R0, RZ, RZ, UR6 ;  /* 0x00000006ff007e24 */ /* 0x000fe4000f8e00ff */
[----:B------:R-:W-:Y:S02]  /*c560*/  IMAD.SHL.U32 R15, R15, 0x4, RZ ;  /* 0x000000040f0f7824 */ /* 0x000fe400078e00ff */
[----:B------:R-:W-:-:S02]  /*c570*/  IMAD R0, R0, 0x8, R3 ;  /* 0x0000000800007824 */ /* 0x000fc400078e0203 */
[C---:B------:R-:W-:Y:S02]  /*c580*/  VIADD R21, R15.reuse, 0x1 ;  /* 0x000000010f157836 */ /* 0x040fe40000000000 */
[----:B------:R-:W-:Y:S02]  /*c590*/  IMAD.SHL.U32 R0, R0, 0x4, RZ ;  /* 0x0000000400007824 */ /* 0x000fe400078e00ff */
[C---:B------:R-:W-:Y:S01]  /*c5a0*/  VIADD R13, R15.reuse, 0x2 ;  /* 0x000000020f0d7836 */ /* 0x040fe20000000000 */
[C---:B0-----:R-:W-:Y:S01]  /*c5b0*/  ISETP.GE.AND P2, PT, R15.reuse, UR7, PT ;  /* 0x000000070f007c0c */ /* 0x041fe2000bf46270 */
[----:B------:R-:W-:Y:S01]  /*c5c0*/  VIADD R11, R15, 0x3 ;  /* 0x000000030f0b7836 */ /* 0x000fe20000000000 */
[----:B------:R-:W-:Y:S01]  /*c5d0*/  ISETP.GE.AND P3, PT, R21, UR7, PT ;  /* 0x0000000715007c0c */ /* 0x000fe2000bf66270 */
[C---:B------:R-:W-:Y:S01]  /*c5e0*/  VIADD R10, R0.reuse, 0x1 ;  /* 0x00000001000a7836 */ /* 0x040fe20000000000 */
[----:B------:R-:W-:Y:S02]  /*c5f0*/  ISETP.LT.AND P2, PT, R0, UR9, !P2 ;  /* 0x0000000900007c0c */ /* 0x000fe4000d741270 */
[----:B------:R-:W-:-:S02]  /*c600*/  ISETP.GE.AND P0, PT, R13, UR7, PT ;  /* 0x000000070d007c0c */ /* 0x000fc4000bf06270 */
[C---:B------:R-:W-:Y:S02]  /*c610*/  ISETP.GE.OR P5, PT, R0.reuse, UR9, P3 ;  /* 0x0000000900007c0c */ /* 0x040fe40009fa6670 */
[C---:B------:R-:W-:Y:S02]  /*c620*/  ISETP.GE.OR P6, PT, R0.reuse, UR9, P0 ;  /* 0x0000000900007c0c */ /* 0x040fe400087c6670 */
[----:B------:R-:W-:Y:S02]  /*c630*/  ISETP.GE.AND P1, PT, R11, UR7, PT ;  /* 0x000000070b007c0c */ /* 0x000fe4000bf26270 */
[--C-:B------:R-:W-:Y:S02]  /*c640*/  SHF.R.S32.HI R12, RZ, 0x1f, R0.reuse ;  /* 0x0000001fff0c7819 */ /* 0x100fe40000011400 */
[----:B------:R-:W-:Y:S01]  /*c650*/  ISETP.GE.OR P4, PT, R0, UR9, P1 ;  /* 0x0000000900007c0c */ /* 0x000fe20008f86670 */
[----:B------:R-:W0:Y:S01]  /*c660*/  @P2 LDC.64 R6, c[0x0][0x390] ;  /* 0x0000e400ff062b82 */ /* 0x000e220000000a00 */
[----:B------:R-:W-:-:S03]  /*c670*/  @P2 IMAD R19, R15, UR9, R0 ;  /* 0x000000090f132c24 */ /* 0x000fc6000f8e0200 */
[C---:B------:R-:W-:Y:S02]  /*c680*/  @!P5 IMAD R23, R21.reuse, UR9, R0 ;  /* 0x000000091517dc24 */ /* 0x040fe4000f8e0200 */
[----:B------:R-:W-:Y:S02]  /*c690*/  IMAD R21, R21, UR9, RZ ;  /* 0x0000000915157c24 */ /* 0x000fe4000f8e02ff */
[----:B------:R-:W2:Y:S08]  /*c6a0*/  @!P5 LDC.64 R8, c[0x0][0x390] ;  /* 0x0000e400ff08db82 */ /* 0x000eb00000000a00 */
[----:B------:R-:W3:Y:S08]  /*c6b0*/  @!P6 LDC.64 R2, c[0x0][0x390] ;  /* 0x0000e400ff02eb82 */ /* 0x000ef00000000a00 */
[----:B------:R-:W4:Y:S01]  /*c6c0*/  @!P4 LDC.64 R4, c[0x0][0x390] ;  /* 0x0000e400ff04cb82 */ /* 0x000f220000000a00 */
[----:B0-----:R-:W-:-:S04]  /*c6d0*/  @P2 IMAD.WIDE R6, R19, 0x8, R6 ;  /* 0x0000000813062825 */ /* 0x001fc800078e0206 */
[----:B------:R-:W-:Y:S01]  /*c6e0*/  @!P6 IMAD R19, R13, UR9, R0 ;  /* 0x000000090d13ec24 */ /* 0x000fe2000f8e0200 */
[----:B------:R0:W-:Y:S01]  /*c6f0*/  @P2 STG.E.64 desc[UR12][R6.64], R16 ;  /* 0x0000001006002986 */ /* 0x0001e2000c101b0c */
[----:B------:R-:W-:Y:S01]  /*c700*/  ISETP.GE.AND P2, PT, R15, UR7, PT ;  /* 0x000000070f007c0c */ /* 0x000fe2000bf46270 */
[----:B--2---:R-:W-:-:S04]  /*c710*/  @!P5 IMAD.WIDE R8, R23, 0x8, R8 ;  /* 0x000000081708d825 */ /* 0x004fc800078e0208 */
[----:B------:R-:W-:Y:S01]  /*c720*/  IMAD R23, R15, UR9, RZ ;  /* 0x000000090f177c24 */ /* 0x000fe2000f8e02ff */
[----:B------:R-:W-:Y:S01]  /*c730*/  @!P5 STG.E.64 desc[UR12][R8.64], R48 ;  /* 0x000000300800d986 */ /* 0x000fe2000c101b0c */
[----:B------:R-:W-:Y:S02]  /*c740*/  IMAD R13, R13, UR9, RZ ;  /* 0x000000090d0d7c24 */ /* 0x000fe4000f8e02ff */
[----:B---3--:R-:W-:-:S04]  /*c750*/  @!P6 IMAD.WIDE R2, R19, 0x8, R2 ;  /* 0x000000081302e825 */ /* 0x008fc800078e0202 */
[----:B------:R-:W-:Y:S02]  /*c760*/  @!P4 IMAD R19, R11, UR9, R0 ;  /* 0x000000090b13cc24 */ /* 0x000fe4000f8e0200 */
[----:B0-----:R-:W-:Y:S02]  /*c770*/  IMAD.MOV.U32 R6, RZ, RZ, R52 ;  /* 0x000000ffff067224 */ /* 0x001fe400078e0034 */
[----:B------:R-:W-:Y:S02]  /*c780*/  IMAD.MOV.U32 R7, RZ, RZ, R51 ;  /* 0x000000ffff077224 */ /* 0x000fe400078e0033 */
[----:B----4-:R-:W-:Y:S01]  /*c790*/  @!P4 IMAD.WIDE R14, R19, 0x8, R4 ;  /* 0x00000008130ec825 */ /* 0x010fe200078e0204 */
[----:B------:R-:W-:Y:S02]  /*c7a0*/  IADD3 R5, P5, PT, R0, R23, RZ ;  /* 0x0000001700057210 */ /* 0x000fe40007fbe0ff */
[----:B------:R0:W-:Y:S01]  /*c7b0*/  @!P6 STG.E.64 desc[UR12][R2.64], R6 ;  /* 0x000000060200e986 */ /* 0x0001e2000c101b0c */
[----:B------:R-:W-:-:S02]  /*c7c0*/  IMAD.MOV.U32 R52, RZ, RZ, R56 ;  /* 0x000000ffff347224 */ /* 0x000fc400078e0038 */
[----:B------:R-:W-:Y:S01]  /*c7d0*/  IMAD R11, R11, UR9, RZ ;  /* 0x000000090b0b7c24 */ /* 0x000fe2000f8e02ff */
[----:B------:R-:W-:Y:S01]  /*c7e0*/  @!P4 STG.E.64 desc[UR12][R14.64], R42 ;  /* 0x0000002a0e00c986 */ /* 0x000fe2000c101b0c */
[----:B------:R-:W-:Y:S01]  /*c7f0*/  ISETP.GE.OR P4, PT, R10, UR9, P2 ;  /* 0x000000090a007c0c */ /* 0x000fe20009786670 */
[----:B------:R-:W-:Y:S01]  /*c800*/  IMAD.MOV.U32 R51, RZ, RZ, R41 ;  /* 0x000000ffff337224 */ /* 0x000fe200078e0029 */
[----:B0-----:R-:W-:Y:S02]  /*c810*/  LEA.HI.X.SX32 R2, R23, R12, 0x1, P5 ;  /* 0x0000000c17027211 */ /* 0x001fe400028f0eff */
[C---:B-1----:R-:W-:Y:S02]  /*c820*/  LEA R4, P5, R5.reuse, UR4, 0x3 ;  /* 0x0000000405047c11 */ /* 0x042fe4000f8a18ff */
[----:B------:R-:W-:Y:S02]  /*c830*/  IADD3 R3, P6, PT, R0, R21, RZ ;  /* 0x0000001500037210 */ /* 0x000fe40007fde0ff */
[----:B------:R-:W-:-:S02]  /*c840*/  LEA.HI.X R5, R5, UR5, R2, 0x3, P5 ;  /* 0x0000000505057c11 */ /* 0x000fc4000a8f1c02 */
[C---:B------:R-:W-:Y:S02]  /*c850*/  ISETP.GE.OR P5, PT, R10.reuse, UR9, P3 ;  /* 0x000000090a007c0c */ /* 0x040fe40009fa6670 */
[----:B------:R-:W-:Y:S01]  /*c860*/  LEA.HI.X.SX32 R6, R21, R12, 0x1, P6 ;  /* 0x0000000c15067211 */ /* 0x000fe200030f0eff */
[----:B------:R-:W-:Y:S01]  /*c870*/  @!P4 STG.E.64 desc[UR12][R4.64+0x8], R52 ;  /* 0x000008340400c986 */ /* 0x000fe2000c101b0c */
[C---:B------:R-:W-:Y:S02]  /*c880*/  LEA R2, P6, R3.reuse, UR4, 0x3 ;  /* 0x0000000403027c11 */ /* 0x040fe4000f8c18ff */
[----:B------:R-:W-:Y:S02]  /*c890*/  ISETP.GE.OR P4, PT, R10, UR9, P0 ;  /* 0x000000090a007c0c */ /* 0x000fe40008786670 */
[----:B------:R-:W-:Y:S02]  /*c8a0*/  LEA.HI.X R3, R3, UR5, R6, 0x3, P6 ;  /* 0x0000000503037c11 */ /* 0x000fe4000b0f1c06 */
[----:B------:R-:W-:-:S03]  /*c8b0*/  IADD3 R7, P6, PT, R0, R13, RZ ;  /* 0x0000000d00077210 */ /* 0x000fc60007fde0ff */
[----:B------:R-:W-:Y:S01]  /*c8c0*/  @!P5 STG.E.64 desc[UR12][R2.64+0x8], R54 ;  /* 0x000008360200d986 */ /* 0x000fe2000c101b0c */
[-C--:B------:R-:W-:Y:S02]  /*c8d0*/  LEA.HI.X.SX32 R8, R13, R12.reuse, 0x1, P6 ;  /* 0x0000000c0d087211 */ /* 0x080fe400030f0eff */
[C---:B------:R-:W-:Y:S02]  /*c8e0*/  LEA R6, P5, R7.reuse, UR4, 0x3 ;  /* 0x0000000407067c11 */ /* 0x040fe4000f8a18ff */
[----:B------:R-:W-:Y:S02]  /*c8f0*/  IADD3 R9, P6, PT, R0, R11, RZ ;  /* 0x0000000b00097210 */ /* 0x000fe40007fde0ff */
[----:B------:R-:W-:Y:S02]  /*c900*/  LEA.HI.X R7, R7, UR5, R8, 0x3, P5 ;  /* 0x0000000507077c11 */ /* 0x000fe4000a8f1c08 */
[----:B------:R-:W-:Y:S01]  /*c910*/  ISETP.GE.OR P5, PT, R10, UR9, P1 ;  /* 0x000000090a007c0c */ /* 0x000fe20008fa6670 */
[C---:B------:R-:W-:Y:S01]  /*c920*/  VIADD R10, R0.reuse, 0x2 ;  /* 0x00000002000a7836 */ /* 0x040fe20000000000 */
[----:B------:R-:W-:Y:S01]  /*c930*/  LEA.HI.X.SX32 R12, R11, R12, 0x1, P6 ;  /* 0x0000000c0b0c7211 */ /* 0x000fe200030f0eff */
[----:B------:R-:W-:Y:S01]  /*c940*/  @!P4 STG.E.64 desc[UR12][R6.64+0x8], R50 ;  /* 0x000008320600c986 */ /* 0x000fe2000c101b0c */
[C---:B------:R-:W-:Y:S01]  /*c950*/  LEA R8, P4, R9.reuse, UR4, 0x3 ;  /* 0x0000000409087c11 */ /* 0x040fe2000f8818ff */
[----:B------:R-:W-:Y:S01]  /*c960*/  VIADD R0, R0, 0x3 ;  /* 0x0000000300007836 */ /* 0x000fe20000000000 */
[C---:B------:R-:W-:Y:S01]  /*c970*/  ISETP.GE.OR P6, PT, R10.reuse, UR9, P2 ;  /* 0x000000090a007c0c */ /* 0x040fe200097c6670 */
[----:B------:R-:W-:Y:S01]  /*c980*/  IMAD.MOV.U32 R11, RZ, RZ, R59 ;  /* 0x000000ffff0b7224 */ /* 0x000fe200078e003b */
[----:B------:R-:W-:Y:S01]  /*c990*/  LEA.HI.X R9, R9, UR5, R12, 0x3, P4 ;  /* 0x0000000509097c11 */ /* 0x000fe2000a0f1c0c */
[----:B------:R-:W-:Y:S01]  /*c9a0*/  IMAD.MOV.U32 R59, RZ, RZ, R57 ;  /* 0x000000ffff3b7224 */ /* 0x000fe200078e0039 */
[----:B------:R-:W-:-:S02]  /*c9b0*/  ISETP.GE.OR P4, PT, R10, UR9, P3 ;  /* 0x000000090a007c0c */ /* 0x000fc40009f86670 */
[----:B------:R-:W-:Y:S01]  /*c9c0*/  ISETP.GE.OR P2, PT, R0, UR9, P2 ;  /* 0x0000000900007c0c */ /* 0x000fe20009746670 */
[----:B------:R-:W-:Y:S01]  /*c9d0*/  @!P5 STG.E.64 desc[UR12][R8.64+0x8], R46 ;  /* 0x0000082e0800d986 */ /* 0x000fe2000c101b0c */
[----:B------:R-:W-:Y:S02]  /*c9e0*/  ISETP.GE.OR P5, PT, R10, UR9, P0 ;  /* 0x000000090a007c0c */ /* 0x000fe400087a6670 */
[C---:B------:R-:W-:Y:S02]  /*c9f0*/  ISETP.GE.OR P3, PT, R0.reuse, UR9, P3 ;  /* 0x0000000900007c0c */ /* 0x040fe40009f66670 */
[----:B------:R-:W-:Y:S01]  /*ca00*/  ISETP.GE.OR P0, PT, R0, UR9, P0 ;  /* 0x0000000900007c0c */ /* 0x000fe20008706670 */
[----:B------:R-:W-:Y:S01]  /*ca10*/  @!P6 STG.E.64 desc[UR12][R4.64+0x10], R44 ;  /* 0x0000102c0400e986 */ /* 0x000fe2000c101b0c */
[----:B------:R-:W-:Y:S01]  /*ca20*/  ISETP.GE.OR P6, PT, R10, UR9, P1 ;  /* 0x000000090a007c0c */ /* 0x000fe20008fc6670 */
[----:B------:R-:W-:Y:S01]  /*ca30*/  IMAD.MOV.U32 R10, RZ, RZ, R60 ;  /* 0x000000ffff0a7224 */ /* 0x000fe200078e003c */
[----:B------:R-:W-:Y:S01]  /*ca40*/  ISETP.GE.OR P1, PT, R0, UR9, P1 ;  /* 0x0000000900007c0c */ /* 0x000fe20008f26670 */
[----:B------:R-:W-:-:S03]  /*ca50*/  IMAD.MOV.U32 R60, RZ, RZ, R66 ;  /* 0x000000ffff3c7224 */ /* 0x000fc600078e0042 */
[----:B------:R0:W-:Y:S04]  /*ca60*/  @!P4 STG.E.64 desc[UR12][R2.64+0x10], R10 ;  /* 0x0000100a0200c986 */ /* 0x0001e8000c101b0c */
[----:B------:R1:W-:Y:S01]  /*ca70*/  @!P5 STG.E.64 desc[UR12][R6.64+0x10], R58 ;  /* 0x0000103a0600d986 */ /* 0x0003e2000c101b0c */
[----:B0-----:R-:W-:Y:S02]  /*ca80*/  IMAD.MOV.U32 R10, RZ, RZ, R64 ;  /* 0x000000ffff0a7224 */ /* 0x001fe400078e0040 */
[----:B------:R-:W-:Y:S02]  /*ca90*/  IMAD.MOV.U32 R11, RZ, RZ, R69 ;  /* 0x000000ffff0b7224 */ /* 0x000fe400078e0045 */
[----:B------:R-:W-:-:S03]  /*caa0*/  IMAD.MOV.U32 R69, RZ, RZ, R65 ;  /* 0x000000ffff457224 */ /* 0x000fc600078e0041 */
[----:B------:R1:W-:Y:S04]  /*cab0*/  @!P6 STG.E.64 desc[UR12][R8.64+0x10], R10 ;  /* 0x0000100a0800e986 */ /* 0x0003e8000c101b0c */
[----:B------:R1:W-:Y:S04]  /*cac0*/  @!P2 STG.E.64 desc[UR12][R4.64+0x18], R60 ;  /* 0x0000183c0400a986 */ /* 0x0003e8000c101b0c */
[----:B------:R1:W-:Y:S04]  /*cad0*/  @!P3 STG.E.64 desc[UR12][R2.64+0x18], R62 ;  /* 0x0000183e0200b986 */ /* 0x0003e8000c101b0c */
[----:B------:R1:W-:Y:S01]  /*cae0*/  @!P0 STG.E.64 desc[UR12][R6.64+0x18], R68 ;  /* 0x0000184406008986 */ /* 0x0003e2000c101b0c */
[----:B------:R-:W-:Y:S05]  /*caf0*/  @P1 EXIT ;  /* 0x000000000000194d */ /* 0x000fea0003800000 */
[----:B------:R-:W-:Y:S01]  /*cb00*/  STG.E.64 desc[UR12][R8.64+0x18], R72 ;  /* 0x0000184808007986 */ /* 0x000fe2000c101b0c */
[----:B------:R-:W-:Y:S05]  /*cb10*/  EXIT ;  /* 0x000000000000794d */ /* 0x000fea0003800000 */
.L_x_258:
        /* <DEDUP_REMOVED lines=14> */
.L_x_453:


//--------------------- .text.tropical_maxplus_i64_nn --------------------------
	.section	.text.tropical_maxplus_i64_nn,"ax",@progbits
	.align	128
        .global         tropical_maxplus_i64_nn
        .type           tropical_maxplus_i64_nn,@function
        .size           tropical_maxplus_i64_nn,(.L_x_454 - tropical_maxplus_i64_nn)
        .other          tropical_maxplus_i64_nn,@"STO_CUDA_ENTRY STV_DEFAULT"
tropical_maxplus_i64_nn:
.text.tropical_maxplus_i64_nn:
[----:B------:R-:W-:Y:S01]  /*0000*/  LDC R1, c[0x0][0x37c] ;  /* 0x0000df00ff017b82 */ /* 0x000fe20000000800 */
[----:B------:R-:W0:Y:S07]  /*0010*/  LDCU UR9, c[0x0][0x398] ;  /* 0x00007300ff0977ac */ /* 0x000e2e0008000800 */
[----:B------:R-:W1:Y:S01]  /*0020*/  S2UR UR7, SR_CTAID.X ;  /* 0x00000000000779c3 */ /* 0x000e620000002500 */
[----:B------:R-:W2:Y:S01]  /*0030*/  S2R R3, SR_TID.X ;  /* 0x0000000000037919 */ /* 0x000ea20000002100 */
[----:B------:R-:W-:Y:S01]  /*0040*/  IMAD.MOV.U32 R62, RZ, RZ, 0x4afb0ccd ;  /* 0x4afb0ccdff3e7424 */ /* 0x000fe200078e00ff */
[----:B------:R-:W3:Y:S01]  /*0050*/  LDCU.64 UR12, c[0x0][0x358] ;  /* 0x00006b00ff0c77ac */ /* 0x000ee20008000a00 */
[----:B------:R-:W-:-:S02]  /*0060*/  IMAD.MOV.U32 R63, RZ, RZ, -0x1 ;  /* 0xffffffffff3f7424 */ /* 0x000fc400078e00ff */
[----:B------:R-:W-:Y:S02]  /*0070*/  IMAD.MOV.U32 R60, RZ, RZ, 0x4afb0ccd ;  /* 0x4afb0ccdff3c7424 */ /* 0x000fe400078e00ff */
[----:B------:R-:W4:Y:S01]  /*0080*/  LDC R5, c[0x0][0x3a0] ;  /* 0x0000e800ff057b82 */ /* 0x000f220000000800 */
[----:B------:R-:W-:Y:S02]  /*0090*/  IMAD.MOV.U32 R59, RZ, RZ, -0x1 ;  /* 0xffffffffff3b7424 */ /* 0x000fe400078e00ff */
[----:B------:R-:W-:Y:S02]  /*00a0*/  IMAD.MOV.U32 R54, RZ, RZ, 0x4afb0ccd ;  /* 0x4afb0ccdff367424 */ /* 0x000fe400078e00ff */
[----:B------:R-:W-:Y:S02]  /*00b0*/  IMAD.MOV.U32 R55, RZ, RZ, -0x1 ;  /* 0xffffffffff377424 */ /* 0x000fe400078e00ff */
[----:B------:R-:W-:Y:S01]  /*00c0*/  IMAD.MOV.U32 R48, RZ, RZ, 0x4afb0ccd ;  /* 0x4afb0ccdff307424 */ /* 0x000fe200078e00ff */
[----:B0-----:R-:W-:Y:S01]  /*00d0*/  UIADD3 UR4, UPT, UPT, UR9, 0x1f, URZ ;  /* 0x0000001f09047890 */ /* 0x001fe2000fffe0ff */
[----:B------:R-:W-:-:S02]  /*00e0*/  IMAD.MOV.U32 R49, RZ, RZ, -0x1 ;  /* 0xffffffffff317424 */ /* 0x000fc400078e00ff */
[----:B------:R-:W-:Y:S01]  /*00f0*/  IMAD.MOV.U32 R66, RZ, RZ, 0x4afb0ccd ;  /* 0x4afb0ccdff427424 */ /* 0x000fe200078e00ff */
[----:B------:R-:W-:Y:S01]  /*0100*/  USHF.R.S32.HI UR5, URZ, 0x1f, UR4 ;  /* 0x0000001fff057899 */ /* 0x000fe20008011404 */
[----:B------:R-:W-:Y:S02]  /*0110*/  IMAD.MOV.U32 R61, RZ, RZ, -0x1 ;  /* 0xffffffffff3d7424 */ /* 0x000fe400078e00ff */
[----:B------:R-:W-:Y:S01]  /*0120*/  IMAD.MOV.U32 R44, RZ, RZ, 0x4afb0ccd ;  /* 0x4afb0ccdff2c7424 */ /* 0x000fe200078e00ff */
[----:B------:R-:W-:Y:S01]  /*0130*/  ULEA.HI UR5, UR5, UR4, URZ, 0x5 ;  /* 0x0000000405057291 */ /* 0x000fe2000f8f28ff */
[----:B------:R-:W-:Y:S02]  /*0140*/  IMAD.MOV.U32 R45, RZ, RZ, -0x1 ;  /* 0xffffffffff2d7424 */ /* 0x000fe400078e00ff */
[----:B------:R-:W-:Y:S01]  /*0150*/  UMOV UR4, URZ ;  /* 0x000000ff00047c82 */ /* 0x000fe20008000000 */
[----:B------:R-:W-:Y:S01]  /*0160*/  USHF.R.S32.HI UR6, URZ, 0x5, UR5 ;  /* 0x00000005ff067899 */ /* 0x000fe20008011405 */
[----:B------:R-:W-:Y:S01]  /*0170*/  IMAD.MOV.U32 R56, RZ, RZ, 0x4afb0ccd ;  /* 0x4afb0ccdff387424 */ /* 0x000fe200078e00ff */
[----:B----4-:R-:W-:-:S02]  /*0180*/  ISETP.GE.AND P0, PT, R5, 0x1, PT ;  /* 0x000000010500780c */ /* 0x010fc40003f06270 */
[----:B------:R-:W-:Y:S01]  /*0190*/  UIADD3 UR8, UPT, UPT, URZ, -UR6, URZ ;  /* 0x80000006ff087290 */ /* 0x000fe2000fffe0ff */
[----:B------:R-:W-:Y:S01]  /*01a0*/  IMAD.MOV.U32 R53, RZ, RZ, -0x1 ;  /* 0xffffffffff357424 */ /* 0x000fe200078e00ff */
[----:B------:R-:W-:Y:S01]  /*01b0*/  UISETP.NE.U32.AND UP2, UPT, UR6, URZ, UPT ;  /* 0x000000ff0600728c */ /* 0x000fe2000bf45070 */
[----:B------:R-:W-:Y:S02]  /*01c0*/  IMAD.MOV.U32 R16, RZ, RZ, 0x4afb0ccd ;  /* 0x4afb0ccdff107424 */ /* 0x000fe400078e00ff */
[----:B------:R-:W0:Y:S01]  /*01d0*/  I2F.U32.RP R0, UR6 ;  /* 0x0000000600007d06 */ /* 0x000e220008209000 */
[----:B------:R-:W-:Y:S02]  /*01e0*/  IMAD.MOV.U32 R17, RZ, RZ, -0x1 ;  /* 0xffffffffff117424 */ /* 0x000fe400078e00ff */
[----:B------:R-:W-:Y:S02]  /*01f0*/  IMAD.MOV.U32 R52, RZ, RZ, 0x4afb0ccd ;  /* 0x4afb0ccdff347424 */ /* 0x000fe400078e00ff */
[----:B------:R-:W-:-:S02]  /*0200*/  IMAD.MOV.U32 R51, RZ, RZ, -0x1 ;  /* 0xffffffffff337424 */ /* 0x000fc400078e00ff */
[----:B------:R-:W-:Y:S02]  /*0210*/  IMAD.MOV.U32 R50, RZ, RZ, 0x4afb0ccd ;  /* 0x4afb0ccdff327424 */ /* 0x000fe400078e00ff */
[----:B------:R-:W-:Y:S02]  /*0220*/  IMAD.MOV.U32 R41, RZ, RZ, -0x1 ;  /* 0xffffffffff297424 */ /* 0x000fe400078e00ff */
[----:B------:R-:W-:Y:S02]  /*0230*/  IMAD.MOV.U32 R58, RZ, RZ, 0x4afb0ccd ;  /* 0x4afb0ccdff3a7424 */ /* 0x000fe400078e00ff */
[----:B------:R-:W-:Y:S01]  /*0240*/  IMAD.MOV.U32 R57, RZ, RZ, -0x1 ;  /* 0xffffffffff397424 */ /* 0x000fe200078e00ff */
[----:B0-----:R-:W0:Y:S01]  /*0250*/  MUFU.RCP R0, R0 ;  /* 0x0000000000007308 */ /* 0x001e220000001000 */
[----:B------:R-:W-:Y:S02]  /*0260*/  IMAD.MOV.U32 R68, RZ, RZ, 0x4afb0ccd ;  /* 0x4afb0ccdff447424 */ /* 0x000fe400078e00ff */
[----:B------:R-:W-:-:S02]  /*0270*/  IMAD.MOV.U32 R65, RZ, RZ, -0x1 ;  /* 0xffffffffff417424 */ /* 0x000fc400078e00ff */
[----:B------:R-:W-:Y:S02]  /*0280*/  IMAD.MOV.U32 R42, RZ, RZ, 0x4afb0ccd ;  /* 0x4afb0ccdff2a7424 */ /* 0x000fe400078e00ff */
[----:B------:R-:W-:Y:S02]  /*0290*/  IMAD.MOV.U32 R43, RZ, RZ, -0x1 ;  /* 0xffffffffff2b7424 */ /* 0x000fe400078e00ff */
[----:B------:R-:W-:Y:S02]  /*02a0*/  IMAD.MOV.U32 R46, RZ, RZ, 0x4afb0ccd ;  /* 0x4afb0ccdff2e7424 */ /* 0x000fe400078e00ff */
[----:B------:R-:W-:Y:S02]  /*02b0*/  IMAD.MOV.U32 R47, RZ, RZ, -0x1 ;  /* 0xffffffffff2f7424 */ /* 0x000fe400078e00ff */
[----:B------:R-:W-:Y:S02]  /*02c0*/  IMAD.MOV.U32 R64, RZ, RZ, 0x4afb0ccd ;  /* 0x4afb0ccdff407424 */ /* 0x000fe400078e00ff */
[----:B------:R-:W-:-:S02]  /*02d0*/  IMAD.MOV.U32 R69, RZ, RZ, -0x1 ;  /* 0xffffffffff457424 */ /* 0x000fc400078e00ff */
[----:B0-----:R-:W-:Y:S02]  /*02e0*/  VIADD R2, R0, 0xffffffe ;  /* 0x0ffffffe00027836 */ /* 0x001fe40000000000 */
[----:B------:R-:W0:Y:S01]  /*02f0*/  S2R R0, SR_TID.Y ;  /* 0x0000000000007919 */ /* 0x000e220000002200 */
[----:B------:R-:W-:Y:S02]  /*0300*/  IMAD.MOV.U32 R72, RZ, RZ, 0x4afb0ccd ;  /* 0x4afb0ccdff487424 */ /* 0x000fe400078e00ff */
[----:B------:R-:W-:Y:S01]  /*0310*/  IMAD.MOV.U32 R67, RZ, RZ, -0x1 ;  /* 0xffffffffff437424 */ /* 0x000fe200078e00ff */
        /* <DEDUP_REMOVED lines=21> */
[----:B------:R-:W-:Y:S01]  /*0470*/  IMAD.MOV.U32 R62, RZ, RZ, 0x4afb0ccd ;  /* 0x4afb0ccdff3e7424 */ /* 0x000fe200078e00ff */
[----:B------:R-:W-:Y:S01]  /*0480*/  SHF.R.U32.HI R13, RZ, 0x4, R7 ;  /* 0x00000004ff0d7819 */ /* 0x000fe20000011607 */
[----:B------:R-:W-:Y:S01]  /*0490*/  IMAD.MOV.U32 R63, RZ, RZ, -0x1 ;  /* 0xffffffffff3f7424 */ /* 0x000fe200078e00ff */
        /* <DEDUP_REMOVED lines=20> */
.L_x_260:
[----:B------:R-:W-:Y:S02]  /*05e0*/  IMAD R15, R0, 0x8, R3 ;  /* 0x00000008000f7824 */ /* 0x000fe400078e0203 */
[----:B------:R-:W-:Y:S02]  /*05f0*/  IMAD.U32 R19, RZ, RZ, UR6 ;  /* 0x00000006ff137e24 */ /* 0x000fe4000f8e00ff */
[----:B------:R-:W-:Y:S01]  /*0600*/  VIADD R18, R4, 0xfffffff8 ;  /* 0xfffffff804127836 */ /* 0x000fe20000000000 */
[----:B------:R-:W-:Y:S01]  /*0610*/  LOP3.LUT R40, R15, 0x1f, RZ, 0xc0, !PT ;  /* 0x0000001f0f287812 */ /* 0x000fe200078ec0ff */
[----:B------:R-:W-:Y:S02]  /*0620*/  IMAD.MOV.U32 R24, RZ, RZ, 0x4afb0ccd ;  /* 0x4afb0ccdff187424 */ /* 0x000fe400078e00ff */
[----:B------:R-:W-:Y:S01]  /*0630*/  IMAD.MOV.U32 R36, RZ, RZ, 0x4afb0ccd ;  /* 0x4afb0ccdff247424 */ /* 0x000fe200078e00ff */
[----:B------:R-:W-:Y:S01]  /*0640*/  ISETP.GE.AND P1, PT, R18, UR15, PT ;  /* 0x0000000f12007c0c */ /* 0x000fe2000bf26270 */
[----:B------:R-:W-:-:S02]  /*0650*/  IMAD R40, R19, 0x20, R40 ;  /* 0x0000002013287824 */ /* 0x000fc400078e0228 */
[C---:B------:R-:W-:Y:S02]  /*0660*/  VIADD R18, R4.reuse, 0xfffffffa ;  /* 0xfffffffa04127836 */ /* 0x040fe40000000000 */
[----:B------:R-:W-:Y:S01]  /*0670*/  VIADD R19, R4, 0xfffffffc ;  /* 0xfffffffc04137836 */ /* 0x000fe20000000000 */
[C---:B------:R-:W-:Y:S01]  /*0680*/  ISETP.GE.AND P0, PT, R40.reuse, UR9, PT ;  /* 0x0000000928007c0c */ /* 0x040fe2000bf06270 */
[----:B------:R-:W-:Y:S01]  /*0690*/  IMAD.MOV.U32 R37, RZ, RZ, -0x1 ;  /* 0xffffffffff257424 */ /* 0x000fe200078e00ff */
[----:B------:R-:W-:Y:S01]  /*06a0*/  ISETP.LT.AND P1, PT, R40, UR9, !P1 ;  /* 0x0000000928007c0c */ /* 0x000fe2000cf21270 */
[----:B------:R-:W-:Y:S01]  /*06b0*/  IMAD.MOV.U32 R26, RZ, RZ, 0x4afb0ccd ;  /* 0x4afb0ccdff1a7424 */ /* 0x000fe200078e00ff */
[----:B------:R-:W-:Y:S01]  /*06c0*/  ISETP.GE.OR P2, PT, R18, UR15, P0 ;  /* 0x0000000f12007c0c */ /* 0x000fe20008746670 */
[----:B------:R-:W-:Y:S01]  /*06d0*/  VIADD R18, R4, 0xfffffffe ;  /* 0xfffffffe04127836 */ /* 0x000fe20000000000 */
[----:B------:R-:W-:Y:S02]  /*06e0*/  ISETP.GE.OR P3, PT, R19, UR15, P0 ;  /* 0x0000000f13007c0c */ /* 0x000fe40008766670 */
[----:B------:R-:W-:-:S02]  /*06f0*/  LEA.HI R19, R15, UR4, RZ, 0x1b ;  /* 0x000000040f137c11 */ /* 0x000fc4000f8fd8ff */
[----:B------:R-:W-:-:S05]  /*0700*/  ISETP.GE.OR P4, PT, R18, UR15, P0 ;  /* 0x0000000f12007c0c */ /* 0x000fca0008786670 */
[----:B------:R-:W0:Y:S01]  /*0710*/  @P1 LDC.64 R32, c[0x0][0x380] ;  /* 0x0000e000ff201b82 */ /* 0x000e220000000a00 */
[C-C-:B------:R-:W-:Y:S02]  /*0720*/  @P1 IMAD R25, R19.reuse, UR9, R40.reuse ;  /* 0x0000000913191c24 */ /* 0x140fe4000f8e0228 */
[----:B------:R-:W-:Y:S02]  /*0730*/  IMAD.MOV.U32 R28, RZ, RZ, 0x4afb0ccd ;  /* 0x4afb0ccdff1c7424 */ /* 0x000fe400078e00ff */
        /* <DEDUP_REMOVED lines=12> */
[----:B------:R-:W-:Y:S02]  /*0800*/  IMAD.MOV.U32 R29, RZ, RZ, -0x1 ;  /* 0xffffffffff1d7424 */ /* 0x000fe400078e00ff */
[----:B--2---:R-:W-:-:S04]  /*0810*/  @!P4 IMAD.WIDE R34, R35, 0x8, R20 ;  /* 0x000000082322c825 */ /* 0x004fc800078e0214 */
[----:B------:R-:W-:Y:S01]  /*0820*/  IMAD.MOV.U32 R25, RZ, RZ, -0x1 ;  /* 0xffffffffff197424 */ /* 0x000fe200078e00ff */
[----:B------:R-:W2:Y:S01]  /*0830*/  @!P4 LDG.E.64.CONSTANT R28, desc[UR12][R34.64] ;  /* 0x0000000c221cc981 */ /* 0x000ea2000c1e9b00 */
[----:B0-----:R-:W-:-:S04]  /*0840*/  @!P2 IMAD.WIDE R30, R27, 0x8, R30 ;  /* 0x000000081b1ea825 */ /* 0x001fc800078e021e */
[----:B------:R0:W5:Y:S01]  /*0850*/  @!P3 LDG.E.64.CONSTANT R24, desc[UR12][R22.64] ;  /* 0x0000000c1618b981 */ /* 0x000162000c1e9b00 */
[----:B------:R-:W-:-:S06]  /*0860*/  IMAD.MOV.U32 R27, RZ, RZ, -0x1 ;  /* 0xffffffffff1b7424 */ /* 0x000fcc00078e00ff */
        /* <DEDUP_REMOVED lines=21> */
[----:B------:R-:W-:Y:S02]  /*09c0*/  IMAD.MOV.U32 R74, RZ, RZ, 0x4afb0ccd ;  /* 0x4afb0ccdff4a7424 */ /* 0x000fe400078e00ff */
[----:B------:R-:W-:Y:S02]  /*09d0*/  IMAD.MOV.U32 R75, RZ, RZ, -0x1 ;  /* 0xffffffffff4b7424 */ /* 0x000fe400078e00ff */
[----:B------:R-:W-:Y:S02]  /*09e0*/  @!P4 IMAD R33, R33, UR9, R40 ;  /* 0x000000092121cc24 */ /* 0x000fe4000f8e0228 */
[----:B------:R-:W-:Y:S02]  /*09f0*/  VIADD R18, R13, 0x8 ;  /* 0x000000080d127836 */ /* 0x000fe40000000000 */
[----:B---3--:R-:W-:Y:S01]  /*0a00*/  @!P3 IMAD.WIDE R20, R35, 0x8, R20 ;  /* 0x000000082314b825 */ /* 0x008fe200078e0214 */
[----:B------:R-:W3:Y:S03]  /*0a10*/  @!P5 LDG.E.64.CONSTANT R74, desc[UR12][R38.64] ;  /* 0x0000000c264ad981 */ /* 0x000ee6000c1e9b00 */
[----:B------:R-:W-:-:S02]  /*0a20*/  IMAD.MOV.U32 R34, RZ, RZ, 0x4afb0ccd ;  /* 0x4afb0ccdff227424 */ /* 0x000fc400078e00ff */
[----:B------:R-:W-:Y:S02]  /*0a30*/  IMAD.MOV.U32 R35, RZ, RZ, -0x1 ;  /* 0xffffffffff237424 */ /* 0x000fe400078e00ff */
[----:B0-----:R-:W-:Y:S01]  /*0a40*/  @!P4 IMAD.WIDE R30, R33, 0x8, R30 ;  /* 0x00000008211ec825 */ /* 0x001fe200078e021e */
[----:B------:R-:W-:-:S03]  /*0a50*/  ISETP.GE.OR P5, PT, R18, UR14, P1 ;  /* 0x0000000e12007c0c */ /* 0x000fc60008fa6670 */
[----:B------:R-:W-:Y:S01]  /*0a60*/  VIADD R76, R13, 0xc ;  /* 0x0000000c0d4c7836 */ /* 0x000fe20000000000 */
[----:B------:R0:W3:Y:S01]  /*0a70*/  @!P4 LDG.E.64.CONSTANT R34, desc[UR12][R30.64] ;  /* 0x0000000c1e22c981 */ /* 0x0000e2000c1e9b00 */
[----:B------:R-:W-:Y:S02]  /*0a80*/  @!P0 VIADD R73, R19, 0xe ;  /* 0x0000000e13498836 */ /* 0x000fe40000000000 */
[----:B------:R-:W1:Y:S01]  /*0a90*/  @!P2 LDC.64 R18, c[0x0][0x388] ;  /* 0x0000e200ff12ab82 */ /* 0x000e620000000a00 */
[----:B------:R-:W-:Y:S01]  /*0aa0*/  IMAD.MOV.U32 R32, RZ, RZ, 0x4afb0ccd ;  /* 0x4afb0ccdff207424 */ /* 0x000fe200078e00ff */
[----:B------:R-:W-:Y:S01]  /*0ab0*/  ISETP.GE.OR P4, PT, R76, UR14, P1 ;  /* 0x0000000e4c007c0c */ /* 0x000fe20008f86670 */
[----:B------:R-:W-:Y:S02]  /*0ac0*/  IMAD.MOV.U32 R33, RZ, RZ, -0x1 ;  /* 0xffffffffff217424 */ /* 0x000fe400078e00ff */
[----:B0-----:R-:W-:Y:S01]  /*0ad0*/  VIADD R30, R13, 0x10 ;  /* 0x000000100d1e7836 */ /* 0x001fe20000000000 */
[----:B------:R-:W-:Y:S01]  /*0ae0*/  LOP3.LUT R15, R15, 0xf, RZ, 0xc0, !PT ;  /* 0x0000000f0f0f7812 */ /* 0x000fe200078ec0ff */
[----:B------:R-:W-:-:S02]  /*0af0*/  @!P0 IMAD R73, R73, UR9, R40 ;  /* 0x0000000949498c24 */ /* 0x000fc4000f8e0228 */
[----:B------:R0:W3:Y:S01]  /*0b00*/  @!P3 LDG.E.64.CONSTANT R32, desc[UR12][R20.64] ;  /* 0x0000000c1420b981 */ /* 0x0000e2000c1e9b00 */
[----:B------:R-:W-:Y:S01]  /*0b10*/  IMAD.MOV.U32 R31, RZ, RZ, -0x1 ;  /* 0xffffffffff1f7424 */ /* 0x000fe200078e00ff */
[----:B------:R-:W-:Y:S01]  /*0b20*/  ISETP.GE.OR P3, PT, R30, UR14, P1 ;  /* 0x0000000e1e007c0c */ /* 0x000fe20008f66670 */
[----:B------:R-:W-:Y:S01]  /*0b30*/  IMAD.MOV.U32 R30, RZ, RZ, 0x4afb0ccd ;  /* 0x4afb0ccdff1e7424 */ /* 0x000fe200078e00ff */
        /* <DEDUP_REMOVED lines=11> */
[----:B------:R-:W-:Y:S02]  /*0bf0*/  IMAD.MOV.U32 R22, RZ, RZ, 0x4afb0ccd ;  /* 0x4afb0ccdff167424 */ /* 0x000fe400078e00ff */
[----:B------:R-:W-:Y:S02]  /*0c00*/  IMAD.MOV.U32 R23, RZ, RZ, -0x1 ;  /* 0xffffffffff177424 */ /* 0x000fe400078e00ff */
        /* <DEDUP_REMOVED lines=8> */
[----:B0-----:R-:W-:Y:S02]  /*0c90*/  IMAD.MOV.U32 R24, RZ, RZ, 0x4afb0ccd ;  /* 0x4afb0ccdff187424 */ /* 0x001fe400078e00ff */
[----:B------:R-:W-:-:S06]  /*0ca0*/  IMAD.MOV.U32 R25, RZ, RZ, -0x1 ;  /* 0xffffffffff197424 */ /* 0x000fcc00078e00ff */
        /* <DEDUP_REMOVED lines=8> */
[----:B------:R-:W-:Y:S01]  /*0d30*/  IMAD.MOV.U32 R28, RZ, RZ, 0x4afb0ccd ;  /* 0x4afb0ccdff1c7424 */ /* 0x000fe200078e00ff */
[----:B------:R4:W5:Y:S01]  /*0d40*/  @!P5 LDG.E.64.CONSTANT R22, desc[UR12][R38.64] ;  /* 0x0000000c2616d981 */ /* 0x000962000c1e9b00 */
[----:B------:R-:W-:-:S04]  /*0d50*/  IMAD.MOV.U32 R29, RZ, RZ, -0x1 ;  /* 0xffffffffff1d7424 */ /* 0x000fc800078e00ff */
        /* <DEDUP_REMOVED lines=8> */
[----:B----4-:R-:W-:Y:S02]  /*0de0*/  IMAD.MOV.U32 R26, RZ, RZ, 0x4afb0ccd ;  /* 0x4afb0ccdff1a7424 */ /* 0x010fe400078e00ff */
[----:B------:R-:W-:-:S06]  /*0df0*/  IMAD.MOV.U32 R27, RZ, RZ, -0x1 ;  /* 0xffffffffff1b7424 */ /* 0x000fcc00078e00ff */
[----:B------:R4:W5:Y:S02]  /*0e00*/  @!P6 LDG.E.64.CONSTANT R26, desc[UR12][R70.64] ;  /* 0x0000000c461ae981 */ /* 0x000964000c1e9b00 */
[----:B----4-:R-:W-:Y:S02]  /*0e10*/  @!P3 IMAD.IADD R71, R6, 0x1, R15 ;  /* 0x000000010647b824 */ /* 0x010fe400078e020f */
[----:B------:R-:W-:Y:S02]  /*0e20*/  IMAD.MOV.U32 R70, RZ, RZ, 0x4afb0ccd ;  /* 0x4afb0ccdff467424 */ /* 0x000fe400078e00ff */
[----:B-1----:R-:W-:-:S04]  /*0e30*/  @!P3 IMAD.WIDE R36, R71, 0x8, R36 ;  /* 0x000000084724b825 */ /* 0x002fc800078e0224 */
[----:B------:R-:W-:Y:S02]  /*0e40*/  IMAD.MOV.U32 R71, RZ, RZ, -0x1 ;  /* 0xffffffffff477424 */ /* 0x000fe400078e00ff */
[----:B------:R-:W-:Y:S02]  /*0e50*/  IMAD.MOV.U32 R38, RZ, RZ, 0x4afb0ccd ;  /* 0x4afb0ccdff267424 */ /* 0x000fe400078e00ff */
[----:B------:R-:W-:Y:S02]  /*0e60*/  IMAD.MOV.U32 R39, RZ, RZ, -0x1 ;  /* 0xffffffffff277424 */ /* 0x000fe400078e00ff */
[----:B------:R1:W4:Y:S04]  /*0e70*/  @!P3 LDG.E.64.CONSTANT R70, desc[UR12][R36.64] ;  /* 0x0000000c2446b981 */ /* 0x000328000c1e9b00 */
[----:B------:R0:W4:Y:S01]  /*0e80*/  @!P0 LDG.E.64.CONSTANT R38, desc[UR12][R18.64] ;  /* 0x0000000c12268981 */ /* 0x000122000c1e9b00 */
[----:B-1----:R-:W-:-:S02]  /*0e90*/  @!P2 IMAD.IADD R37, R9, 0x1, R15 ;  /* 0x000000010925a824 */ /* 0x002fc400078e020f */
[----:B------:R-:W-:Y:S02]  /*0ea0*/  @!P1 IMAD.IADD R15, R5, 0x1, R15 ;  /* 0x00000001050f9824 */ /* 0x000fe400078e020f */
[----:B---3--:R-:W-:-:S04]  /*0eb0*/  @!P2 IMAD.WIDE R76, R37, 0x8, R76 ;  /* 0x00000008254ca825 */ /* 0x008fc800078e024c */
[----:B------:R-:W-:Y:S02]  /*0ec0*/  IMAD.MOV.U32 R36, RZ, RZ, 0x4afb0ccd ;  /* 0x4afb0ccdff247424 */ /* 0x000fe400078e00ff */
[----:B------:R-:W-:Y:S02]  /*0ed0*/  IMAD.MOV.U32 R37, RZ, RZ, -0x1 ;  /* 0xffffffffff257424 */ /* 0x000fe400078e00ff */
[----:B0-----:R-:W-:Y:S02]  /*0ee0*/  IMAD.MOV.U32 R18, RZ, RZ, 0x4afb0ccd ;  /* 0x4afb0ccdff127424 */ /* 0x001fe400078e00ff */
[----:B------:R-:W-:Y:S02]  /*0ef0*/  IMAD.MOV.U32 R19, RZ, RZ, -0x1 ;  /* 0xffffffffff137424 */ /* 0x000fe400078e00ff */
        /* <DEDUP_REMOVED lines=27> */
[----:B0-----:R-:W-:-:S02]  /*10b0*/  ISETP.NE.U32.AND P0, PT, R24, 0x4afb0ccd, PT ;  /* 0x4afb0ccd1800780c */ /* 0x001fc40003f05070 */
[C---:B-1----:R-:W-:Y:S02]  /*10c0*/  IADD3 R71, P1, PT, R32.reuse, R24, RZ ;  /* 0x0000001820477210 */ /* 0x042fe40007f3e0ff */
[C---:B------:R-:W-:Y:S02]  /*10d0*/  ISETP.NE.U32.AND P5, PT, R32.reuse, 0x4afb0ccd, PT ;  /* 0x4afb0ccd2000780c */ /* 0x040fe40003fa5070 */
[----:B------:R-:W-:Y:S01]  /*10e0*/  ISETP.NE.AND.EX P0, PT, R25, -0x1, PT, P0 ;  /* 0xffffffff1900780c */ /* 0x000fe20003f05300 */
[C---:B------:R-:W-:Y:S01]  /*10f0*/  IMAD.X R70, R33.reuse, 0x1, R25, P1 ;  /* 0x0000000121467824 */ /* 0x040fe200008e0619 */
[----:B------:R-:W-:Y:S02]  /*1100*/  ISETP.NE.AND.EX P5, PT, R33, -0x1, PT, P5 ;  /* 0xffffffff2100780c */ /* 0x000fe40003fa5350 */
[----:B------:R-:W-:Y:S02]  /*1110*/  SEL R71, R71, 0x4afb0ccd, P0 ;  /* 0x4afb0ccd47477807 */ /* 0x000fe40000000000 */
[----:B--2---:R-:W-:-:S02]  /*1120*/  IADD3 R37, P1, PT, R32, R20, RZ ;  /* 0x0000001420257210 */ /* 0x004fc40007f3e0ff */
[----:B------:R-:W-:Y:S02]  /*1130*/  SEL R70, R70, 0xffffffff, P0 ;  /* 0xffffffff46467807 */ /* 0x000fe40000000000 */
[----:B------:R-:W-:Y:S01]  /*1140*/  SEL R71, R71, 0x4afb0ccd, P5 ;  /* 0x4afb0ccd47477807 */ /* 0x000fe20002800000 */
[----:B------:R-:W-:Y:S01]  /*1150*/  IMAD.X R36, R33, 0x1, R21, P1 ;  /* 0x0000000121247824 */ /* 0x000fe200008e0615 */
[----:B------:R-:W-:Y:S02]  /*1160*/  ISETP.NE.U32.AND P4, PT, R20, 0x4afb0ccd, PT ;  /* 0x4afb0ccd1400780c */ /* 0x000fe40003f85070 */
[----:B------:R-:W-:Y:S02]  /*1170*/  SEL R70, R70, 0xffffffff, P5 ;  /* 0xffffffff46467807 */ /* 0x000fe40002800000 */
[----:B------:R-:W-:Y:S02]  /*1180*/  ISETP.GT.U32.AND P1, PT, R16, R71, PT ;  /* 0x000000471000720c */ /* 0x000fe40003f24070 */
[----:B------:R-:W-:-:S02]  /*1190*/  ISETP.NE.AND.EX P4, PT, R21, -0x1, PT, P4 ;  /* 0xffffffff1500780c */ /* 0x000fc40003f85340 */
[-C--:B------:R-:W-:Y:S02]  /*11a0*/  ISETP.GT.AND.EX P1, PT, R17, R70.reuse, PT, P1 ;  /* 0x000000461100720c */ /* 0x080fe40003f24310 */
[----:B------:R-:W-:Y:S02]  /*11b0*/  SEL R37, R37, 0x4afb0ccd, P4 ;  /* 0x4afb0ccd25257807 */ /* 0x000fe40002000000 */
[----:B------:R-:W-:Y:S02]  /*11c0*/  SEL R71, R16, R71, P1 ;  /* 0x0000004710477207 */ /* 0x000fe40000800000 */
[----:B------:R-:W-:Y:S02]  /*11d0*/  SEL R70, R17, R70, P1 ;  /* 0x0000004611467207 */ /* 0x000fe40000800000 */
[----:B------:R-:W0:Y:S01]  /*11e0*/  LDS.128 R16, [R40+0x180] ;  /* 0x0001800028107984 */ /* 0x000e220000000c00 */
[----:B------:R-:W-:Y:S02]  /*11f0*/  SEL R36, R36, 0xffffffff, P4 ;  /* 0xffffffff24247807 */ /* 0x000fe40002000000 */
[----:B------:R-:W-:-:S02]  /*1200*/  SEL R37, R37, 0x4afb0ccd, P5 ;  /* 0x4afb0ccd25257807 */ /* 0x000fc40002800000 */
[----:B------:R-:W-:Y:S02]  /*1210*/  SEL R36, R36, 0xffffffff, P5 ;  /* 0xffffffff24247807 */ /* 0x000fe40002800000 */
[----:B------:R-:W-:-:S04]  /*1220*/  ISETP.GT.U32.AND P2, PT, R48, R37, PT ;  /* 0x000000253000720c */ /* 0x000fc80003f44070 */
[----:B------:R-:W-:-:S04]  /*1230*/  ISETP.GT.AND.EX P1, PT, R49, R36, PT, P2 ;  /* 0x000000243100720c */ /* 0x000fc80003f24320 */
[----:B------:R-:W-:Y:S02]  /*1240*/  SEL R48, R48, R37, P1 ;  /* 0x0000002530307207 */ /* 0x000fe40000800000 */
[----:B------:R-:W-:Y:S02]  /*1250*/  IADD3 R37, P2, PT, R24, R34, RZ ;  /* 0x0000002218257210 */ /* 0x000fe40007f5e0ff */
[----:B------:R-:W-:Y:S02]  /*1260*/  SEL R49, R49, R36, P1 ;  /* 0x0000002431317207 */ /* 0x000fe40000800000 */
[----:B------:R-:W-:Y:S01]  /*1270*/  ISETP.NE.U32.AND P3, PT, R34, 0x4afb0ccd, PT ;  /* 0x4afb0ccd2200780c */ /* 0x000fe20003f65070 */
[----:B------:R-:W-:Y:S01]  /*1280*/  IMAD.X R36, R25, 0x1, R35, P2 ;  /* 0x0000000119247824 */ /* 0x000fe200010e0623 */
[----:B---3--:R-:W-:Y:S02]  /*1290*/  ISETP.NE.U32.AND P1, PT, R28, 0x4afb0ccd, PT ;  /* 0x4afb0ccd1c00780c */ /* 0x008fe40003f25070 */
[----:B------:R-:W-:-:S02]  /*12a0*/  IADD3 R39, P2, PT, R32, R28, RZ ;  /* 0x0000001c20277210 */ /* 0x000fc40007f5e0ff */
[----:B------:R-:W-:Y:S02]  /*12b0*/  ISETP.NE.AND.EX P3, PT, R35, -0x1, PT, P3 ;  /* 0xffffffff2300780c */ /* 0x000fe40003f65330 */
[----:B------:R-:W-:Y:S02]  /*12c0*/  ISETP.NE.AND.EX P1, PT, R29, -0x1, PT, P1 ;  /* 0xffffffff1d00780c */ /* 0x000fe40003f25310 */
[----:B------:R-:W-:Y:S01]  /*12d0*/  SEL R37, R37, 0x4afb0ccd, P0 ;  /* 0x4afb0ccd25257807 */ /* 0x000fe20000000000 */
[----:B------:R-:W-:Y:S01]  /*12e0*/  IMAD.X R38, R33, 0x1, R29, P2 ;  /* 0x0000000121267824 */ /* 0x000fe200010e061d */
[----:B------:R-:W-:Y:S02]  /*12f0*/  SEL R36, R36, 0xffffffff, P0 ;  /* 0xffffffff24247807 */ /* 0x000fe40000000000 */
[----:B------:R-:W-:Y:S02]  /*1300*/  SEL R37, R37, 0x4afb0ccd, P3 ;  /* 0x4afb0ccd25257807 */ /* 0x000fe40001800000 */
[----:B------:R-:W-:-:S02]  /*1310*/  SEL R39, R39, 0x4afb0ccd, P1 ;  /* 0x4afb0ccd27277807 */ /* 0x000fc40000800000 */
[----:B------:R-:W-:Y:S02]  /*1320*/  SEL R38, R38, 0xffffffff, P1 ;  /* 0xffffffff26267807 */ /* 0x000fe40000800000 */
[----:B------:R-:W-:Y:S02]  /*1330*/  SEL R36, R36, 0xffffffff, P3 ;  /* 0xffffffff24247807 */ /* 0x000fe40001800000 */
[----:B------:R-:W-:Y:S02]  /*1340*/  ISETP.GT.U32.AND P2, PT, R56, R37, PT ;  /* 0x000000253800720c */ /* 0x000fe40003f44070 */
[----:B------:R-:W-:Y:S02]  /*1350*/  SEL R39, R39, 0x4afb0ccd, P5 ;  /* 0x4afb0ccd27277807 */ /* 0x000fe40002800000 */
[----:B------:R-:W-:Y:S02]  /*1360*/  SEL R38, R38, 0xffffffff, P5 ;  /* 0xffffffff26267807 */ /* 0x000fe40002800000 */
[----:B------:R-:W-:-:S02]  /*1370*/  ISETP.GT.AND.EX P2, PT, R53, R36, PT, P2 ;  /* 0x000000243500720c */ /* 0x000fc40003f44320 */
[----:B------:R-:W-:Y:S02]  /*1380*/  ISETP.GT.U32.AND P6, PT, R52, R39, PT ;  /* 0x000000273400720c */ /* 0x000fe40003fc4070 */
[----:B------:R-:W-:Y:S02]  /*1390*/  SEL R56, R56, R37, P2 ;  /* 0x0000002538387207 */ /* 0x000fe40001000000 */
[----:B------:R-:W-:Y:S02]  /*13a0*/  ISETP.GT.AND.EX P6, PT, R51, R38, PT, P6 ;  /* 0x000000263300720c */ /* 0x000fe40003fc4360 */
[----:B------:R-:W-:Y:S02]  /*13b0*/  SEL R53, R53, R36, P2 ;  /* 0x0000002435357207 */ /* 0x000fe40001000000 */
[----:B0-----:R-:W-:Y:S02]  /*13c0*/  IADD3 R32, P2, PT, R32, R16, RZ ;  /* 0x0000001020207210 */ /* 0x001fe40007f5e0ff */
[----:B------:R-:W-:-:S02]  /*13d0*/  SEL R52, R52, R39, P6 ;  /* 0x0000002734347207 */ /* 0x000fc40003000000 */
[----:B------:R-:W-:Y:S01]  /*13e0*/  SEL R51, R51, R38, P6 ;  /* 0x0000002633337207 */ /* 0x000fe20003000000 */
[----:B------:R-:W-:Y:S01]  /*13f0*/  IMAD.X R37, R33, 0x1, R17, P2 ;  /* 0x0000000121257824 */ /* 0x000fe200010e0611 */
[----:B------:R-:W-:Y:S02]  /*1400*/  IADD3 R39, P6, PT, R20, R34, RZ ;  /* 0x0000002214277210 */ /* 0x000fe40007fde0ff */
[----:B------:R-:W-:-:S03]  /*1410*/  ISETP.NE.U32.AND P2, PT, R16, 0x4afb0ccd, PT ;  /* 0x4afb0ccd1000780c */ /* 0x000fc60003f45070 */
[--C-:B------:R-:W-:Y:S01]  /*1420*/  IMAD.X R38, R21, 0x1, R35.reuse, P6 ;  /* 0x0000000115267824 */ /* 0x100fe200030e0623 */
[----:B------:R-:W-:Y:S02]  /*1430*/  IADD3 R36, P6, PT, R28, R34, RZ ;  /* 0x000000221c247210 */ /* 0x000fe40007fde0ff */
        /* <DEDUP_REMOVED lines=14> */
[----:B------:R-:W-:Y:S02]  /*1520*/  SEL R74, R74, 0xffffffff, P3 ;  /* 0xffffffff4a4a7807 */ /* 0x000fe40001800000 */
[----:B------:R-:W-:Y:S02]  /*1530*/  ISETP.GT.U32.AND P5, PT, R50, R37, PT ;  /* 0x000000253200720c */ /* 0x000fe40003fa4070 */
[----:B------:R-:W-:Y:S02]  /*1540*/  ISETP.GT.AND.EX P6, PT, R55, R38, PT, P6 ;  /* 0x000000263700720c */ /* 0x000fe40003fc4360 */
[----:B------:R-:W-:-:S02]  /*1550*/  ISETP.GT.AND.EX P5, PT, R41, R74, PT, P5 ;  /* 0x0000004a2900720c */ /* 0x000fc40003fa4350 */
[----:B------:R-:W-:Y:S02]  /*1560*/  SEL R54, R54, R39, P6 ;  /* 0x0000002736367207 */ /* 0x000fe40003000000 */
[----:B------:R-:W-:Y:S02]  /*1570*/  SEL R55, R55, R38, P6 ;  /* 0x0000002637377207 */ /* 0x000fe40003000000 */
[----:B------:R-:W-:Y:S02]  /*1580*/  SEL R50, R50, R37, P5 ;  /* 0x0000002532327207 */ /* 0x000fe40002800000 */
[----:B------:R-:W0:Y:S01]  /*1590*/  LDS.128 R36, [R15+0x10] ;  /* 0x000010000f247984 */ /* 0x000e220000000c00 */
[----:B------:R-:W-:-:S04]  /*15a0*/  ISETP.GT.U32.AND P6, PT, R42, R33, PT ;  /* 0x000000212a00720c */ /* 0x000fc80003fc4070 */
[----:B------:R-:W-:-:S04]  /*15b0*/  ISETP.GT.AND.EX P6, PT, R43, R32, PT, P6 ;  /* 0x000000202b00720c */ /* 0x000fc80003fc4360 */
[----:B------:R-:W-:Y:S02]  /*15c0*/  SEL R42, R42, R33, P6 ;  /* 0x000000212a2a7207 */ /* 0x000fe40003000000 */
[----:B------:R-:W-:Y:S02]  /*15d0*/  SEL R43, R43, R32, P6 ;  /* 0x000000202b2b7207 */ /* 0x000fe40003000000 */
[----:B------:R-:W-:Y:S02]  /*15e0*/  IADD3 R32, P6, PT, R16, R34, RZ ;  /* 0x0000002210207210 */ /* 0x000fe40007fde0ff */
[----:B------:R-:W-:-:S03]  /*15f0*/  SEL R41, R41, R74, P5 ;  /* 0x0000004a29297207 */ /* 0x000fc60002800000 */
[----:B------:R-:W-:Y:S01]  /*1600*/  IMAD.X R34, R17, 0x1, R35, P6 ;  /* 0x0000000111227824 */ /* 0x000fe200030e0623 */
[----:B------:R-:W-:-:S04]  /*1610*/  SEL R35, R32, 0x4afb0ccd, P2 ;  /* 0x4afb0ccd20237807 */ /* 0x000fc80001000000 */
[----:B------:R-:W-:Y:S02]  /*1620*/  SEL R34, R34, 0xffffffff, P2 ;  /* 0xffffffff22227807 */ /* 0x000fe40001000000 */
[----:B------:R-:W-:Y:S02]  /*1630*/  SEL R35, R35, 0x4afb0ccd, P3 ;  /* 0x4afb0ccd23237807 */ /* 0x000fe40001800000 */
[----:B------:R-:W-:Y:S02]  /*1640*/  SEL R34, R34, 0xffffffff, P3 ;  /* 0xffffffff22227807 */ /* 0x000fe40001800000 */
[C---:B0-----:R-:W-:Y:S02]  /*1650*/  IADD3 R33, P6, PT, R36.reuse, R24, RZ ;  /* 0x0000001824217210 */ /* 0x041fe40007fde0ff */
[----:B------:R-:W-:Y:S02]  /*1660*/  ISETP.NE.U32.AND P5, PT, R36, 0x4afb0ccd, PT ;  /* 0x4afb0ccd2400780c */ /* 0x000fe40003fa5070 */
[----:B------:R-:W-:Y:S01]  /*1670*/  SEL R33, R33, 0x4afb0ccd, P0 ;  /* 0x4afb0ccd21217807 */ /* 0x000fe20000000000 */
[C---:B------:R-:W-:Y:S01]  /*1680*/  IMAD.X R32, R37.reuse, 0x1, R25, P6 ;  /* 0x0000000125207824 */ /* 0x040fe200030e0619 */
[----:B------:R-:W-:-:S04]  /*1690*/  ISETP.NE.AND.EX P5, PT, R37, -0x1, PT, P5 ;  /* 0xffffffff2500780c */ /* 0x000fc80003fa5350 */
[----:B------:R-:W-:Y:S02]  /*16a0*/  SEL R32, R32, 0xffffffff, P0 ;  /* 0xffffffff20207807 */ /* 0x000fe40000000000 */
[----:B------:R-:W-:Y:S02]  /*16b0*/  SEL R33, R33, 0x4afb0ccd, P5 ;  /* 0x4afb0ccd21217807 */ /* 0x000fe40002800000 */
[----:B------:R-:W-:Y:S02]  /*16c0*/  ISETP.GT.U32.AND P3, PT, R46, R35, PT ;  /* 0x000000232e00720c */ /* 0x000fe40003f64070 */
[----:B------:R-:W-:Y:S02]  /*16d0*/  SEL R32, R32, 0xffffffff, P5 ;  /* 0xffffffff20207807 */ /* 0x000fe40002800000 */
[----:B------:R-:W-:Y:S02]  /*16e0*/  ISETP.GT.U32.AND P6, PT, R44, R33, PT ;  /* 0x000000212c00720c */ /* 0x000fe40003fc4070 */
[----:B------:R-:W-:-:S02]  /*16f0*/  ISETP.GT.AND.EX P3, PT, R47, R34, PT, P3 ;  /* 0x000000222f00720c */ /* 0x000fc40003f64330 */
[----:B------:R-:W-:Y:S02]  /*1700*/  ISETP.GT.AND.EX P6, PT, R45, R32, PT, P6 ;  /* 0x000000202d00720c */ /* 0x000fe40003fc4360 */
        /* <DEDUP_REMOVED lines=18> */
[----:B------:R-:W-:Y:S02]  /*1830*/  SEL R35, R35, 0xffffffff, P4 ;  /* 0xffffffff23237807 */ /* 0x000fe40002000000 */
[----:B------:R-:W-:Y:S01]  /*1840*/  SEL R29, R29, 0x4afb0ccd, P5 ;  /* 0x4afb0ccd1d1d7807 */ /* 0x000fe20002800000 */
[----:B------:R-:W-:Y:S01]  /*1850*/  IMAD.X R17, R17, 0x1, R39, P6 ;  /* 0x0000000111117824 */ /* 0x000fe200030e0627 */
[----:B------:R-:W-:Y:S02]  /*1860*/  ISETP.NE.U32.AND P3, PT, R38, 0x4afb0ccd, PT ;  /* 0x4afb0ccd2600780c */ /* 0x000fe40003f65070 */
[----:B------:R-:W-:Y:S02]  /*1870*/  SEL R38, R35, 0xffffffff, P5 ;  /* 0xffffffff23267807 */ /* 0x000fe40002800000 */
[----:B------:R-:W-:-:S02]  /*1880*/  ISETP.GT.U32.AND P6, PT, R60, R29, PT ;  /* 0x0000001d3c00720c */ /* 0x000fc40003fc4070 */
[----:B------:R-:W-:Y:S02]  /*1890*/  SEL R33, R33, 0x4afb0ccd, P1 ;  /* 0x4afb0ccd21217807 */ /* 0x000fe40000800000 */
[----:B------:R-:W-:Y:S02]  /*18a0*/  ISETP.GT.AND.EX P6, PT, R59, R38, PT, P6 ;  /* 0x000000263b00720c */ /* 0x000fe40003fc4360 */
[----:B------:R-:W-:Y:S02]  /*18b0*/  SEL R32, R32, 0xffffffff, P1 ;  /* 0xffffffff20207807 */ /* 0x000fe40000800000 */
[----:B------:R-:W-:Y:S02]  /*18c0*/  ISETP.NE.AND.EX P3, PT, R39, -0x1, PT, P3 ;  /* 0xffffffff2700780c */ /* 0x000fe40003f65330 */
[----:B------:R-:W-:Y:S02]  /*18d0*/  SEL R60, R60, R29, P6 ;  /* 0x0000001d3c3c7207 */ /* 0x000fe40003000000 */
[----:B------:R-:W-:-:S02]  /*18e0*/  SEL R29, R34, 0x4afb0ccd, P2 ;  /* 0x4afb0ccd221d7807 */ /* 0x000fc40001000000 */
[----:B------:R-:W-:Y:S02]  /*18f0*/  SEL R39, R33, 0x4afb0ccd, P5 ;  /* 0x4afb0ccd21277807 */ /* 0x000fe40002800000 */
[----:B------:R-:W-:Y:S02]  /*1900*/  SEL R74, R32, 0xffffffff, P5 ;  /* 0xffffffff204a7807 */ /* 0x000fe40002800000 */
[----:B------:R-:W0:Y:S01]  /*1910*/  LDS.128 R32, [R15+0x100] ;  /* 0x000100000f207984 */ /* 0x000e220000000c00 */
[----:B------:R-:W-:Y:S02]  /*1920*/  SEL R37, R37, 0xffffffff, P2 ;  /* 0xffffffff25257807 */ /* 0x000fe40001000000 */
[----:B------:R-:W-:Y:S02]  /*1930*/  SEL R29, R29, 0x4afb0ccd, P5 ;  /* 0x4afb0ccd1d1d7807 */ /* 0x000fe40002800000 */
[----:B------:R-:W-:Y:S02]  /*1940*/  SEL R59, R59, R38, P6 ;  /* 0x000000263b3b7207 */ /* 0x000fe40003000000 */
[----:B------:R-:W-:-:S02]  /*1950*/  SEL R38, R37, 0xffffffff, P5 ;  /* 0xffffffff25267807 */ /* 0x000fc40002800000 */
[-C--:B------:R-:W-:Y:S02]  /*1960*/  ISETP.GT.U32.AND P6, PT, R64, R29.reuse, PT ;  /* 0x0000001d4000720c */ /* 0x080fe40003fc4070 */
[----:B------:R-:W-:Y:S02]  /*1970*/  SEL R24, R24, 0x4afb0ccd, P0 ;  /* 0x4afb0ccd18187807 */ /* 0x000fe40000000000 */
[----:B------:R-:W-:Y:S02]  /*1980*/  ISETP.GT.AND.EX P6, PT, R69, R38, PT, P6 ;  /* 0x000000264500720c */ /* 0x000fe40003fc4360 */
[----:B------:R-:W-:Y:S02]  /*1990*/  SEL R36, R36, 0x4afb0ccd, P4 ;  /* 0x4afb0ccd24247807 */ /* 0x000fe40002000000 */
[----:B------:R-:W-:Y:S02]  /*19a0*/  SEL R64, R64, R29, P6 ;  /* 0x0000001d40407207 */ /* 0x000fe40003000000 */
[----:B------:R-:W-:-:S02]  /*19b0*/  SEL R29, R25, 0xffffffff, P0 ;  /* 0xffffffff191d7807 */ /* 0x000fc40000000000 */
[----:B------:R-:W-:Y:S02]  /*19c0*/  SEL R25, R24, 0x4afb0ccd, P3 ;  /* 0x4afb0ccd18197807 */ /* 0x000fe40001800000 */
[----:B------:R-:W-:Y:S02]  /*19d0*/  SEL R24, R21, 0xffffffff, P4 ;  /* 0xffffffff15187807 */ /* 0x000fe40002000000 */
[----:B------:R-:W-:Y:S02]  /*19e0*/  SEL R21, R36, 0x4afb0ccd, P3 ;  /* 0x4afb0ccd24157807 */ /* 0x000fe40001800000 */
[----:B------:R-:W-:Y:S02]  /*19f0*/  SEL R36, R29, 0xffffffff, P3 ;  /* 0xffffffff1d247807 */ /* 0x000fe40001800000 */
[----:B------:R-:W-:Y:S02]  /*1a00*/  ISETP.GT.U32.AND P0, PT, R66, R25, PT ;  /* 0x000000194200720c */ /* 0x000fe40003f04070 */
[----:B------:R-:W-:-:S02]  /*1a10*/  ISETP.GT.U32.AND P5, PT, R58, R39, PT ;  /* 0x000000273a00720c */ /* 0x000fc40003fa4070 */
[----:B------:R-:W-:Y:S02]  /*1a20*/  SEL R24, R24, 0xffffffff, P3 ;  /* 0xffffffff18187807 */ /* 0x000fe40001800000 */
[----:B------:R-:W-:Y:S02]  /*1a30*/  ISETP.GT.U32.AND P4, PT, R62, R21, PT ;  /* 0x000000153e00720c */ /* 0x000fe40003f84070 */
[----:B------:R-:W-:Y:S02]  /*1a40*/  ISETP.GT.AND.EX P0, PT, R61, R36, PT, P0 ;  /* 0x000000243d00720c */ /* 0x000fe40003f04300 */
[----:B------:R-:W-:Y:S02]  /*1a50*/  ISETP.GT.AND.EX P5, PT, R57, R74, PT, P5 ;  /* 0x0000004a3900720c */ /* 0x000fe40003fa4350 */
[----:B------:R-:W-:Y:S02]  /*1a60*/  ISETP.GT.AND.EX P4, PT, R63, R24, PT, P4 ;  /* 0x000000183f00720c */ /* 0x000fe40003f84340 */
[----:B------:R-:W-:-:S02]  /*1a70*/  SEL R66, R66, R25, P0 ;  /* 0x0000001942427207 */ /* 0x000fc40000000000 */
[----:B------:R-:W-:Y:S02]  /*1a80*/  SEL R61, R61, R36, P0 ;  /* 0x000000243d3d7207 */ /* 0x000fe40000000000 */
[----:B------:R-:W-:Y:S02]  /*1a90*/  ISETP.NE.U32.AND P0, PT, R26, 0x4afb0ccd, PT ;  /* 0x4afb0ccd1a00780c */ /* 0x000fe40003f05070 */
[----:B------:R-:W-:Y:S02]  /*1aa0*/  SEL R58, R58, R39, P5 ;  /* 0x000000273a3a7207 */ /* 0x000fe40002800000 */
[----:B------:R-:W-:Y:S02]  /*1ab0*/  SEL R57, R57, R74, P5 ;  /* 0x0000004a39397207 */ /* 0x000fe40002800000 */
[----:B------:R-:W-:Y:S02]  /*1ac0*/  SEL R62, R62, R21, P4 ;  /* 0x000000153e3e7207 */ /* 0x000fe40002000000 */
[----:B0-----:R-:W-:-:S02]  /*1ad0*/  IADD3 R21, P5, PT, R32, R26, RZ ;  /* 0x0000001a20157210 */ /* 0x001fc40007fbe0ff */
[----:B------:R-:W-:Y:S02]  /*1ae0*/  SEL R63, R63, R24, P4 ;  /* 0x000000183f3f7207 */ /* 0x000fe40002000000 */
[----:B------:R-:W-:Y:S02]  /*1af0*/  SEL R29, R20, 0x4afb0ccd, P1 ;  /* 0x4afb0ccd141d7807 */ /* 0x000fe40000800000 */
[----:B------:R-:W-:Y:S02]  /*1b00*/  ISETP.NE.U32.AND P4, PT, R32, 0x4afb0ccd, PT ;  /* 0x4afb0ccd2000780c */ /* 0x000fe40003f85070 */
[----:B------:R-:W-:Y:S01]  /*1b10*/  ISETP.NE.AND.EX P0, PT, R27, -0x1, PT, P0 ;  /* 0xffffffff1b00780c */ /* 0x000fe20003f05300 */
[----:B------:R-:W-:Y:S01]  /*1b20*/  IMAD.X R20, R33, 0x1, R27, P5 ;  /* 0x0000000121147824 */ /* 0x000fe200028e061b */
[----:B------:R-:W-:Y:S02]  /*1b30*/  SEL R28, R28, 0xffffffff, P1 ;  /* 0xffffffff1c1c7807 */ /* 0x000fe40000800000 */
[----:B------:R-:W-:-:S02]  /*1b40*/  SEL R29, R29, 0x4afb0ccd, P3 ;  /* 0x4afb0ccd1d1d7807 */ /* 0x000fc40001800000 */
[----:B------:R-:W-:Y:S02]  /*1b50*/  SEL R24, R16, 0x4afb0ccd, P2 ;  /* 0x4afb0ccd10187807 */ /* 0x000fe40001000000 */
[----:B------:R-:W-:Y:S02]  /*1b60*/  ISETP.NE.AND.EX P4, PT, R33, -0x1, PT, P4 ;  /* 0xffffffff2100780c */ /* 0x000fe40003f85340 */
        /* <DEDUP_REMOVED lines=9> */
[----:B------:R-:W-:-:S02]  /*1c00*/  ISETP.GT.U32.AND P1, PT, R72, R21, PT ;  /* 0x000000154800720c */ /* 0x000fc40003f24070 */
[----:B------:R-:W-:Y:S02]  /*1c10*/  SEL R17, R17, 0xffffffff, P4 ;  /* 0xffffffff11117807 */ /* 0x000fe40002000000 */
[----:B------:R-:W-:Y:S02]  /*1c20*/  ISETP.GT.U32.AND P3, PT, R71, R16, PT ;  /* 0x000000104700720c */ /* 0x000fe40003f64070 */
[----:B------:R-:W-:Y:S02]  /*1c30*/  SEL R68, R68, R29, P2 ;  /* 0x0000001d44447207 */ /* 0x000fe40001000000 */
[----:B------:R-:W-:Y:S02]  /*1c40*/  SEL R65, R65, R28, P2 ;  /* 0x0000001c41417207 */ /* 0x000fe40001000000 */
[----:B------:R-:W-:Y:S02]  /*1c50*/  ISETP.GT.AND.EX P1, PT, R67, R20, PT, P1 ;  /* 0x000000144300720c */ /* 0x000fe40003f24310 */
[----:B------:R-:W-:-:S02]  /*1c60*/  ISETP.NE.U32.AND P5, PT, R22, 0x4afb0ccd, PT ;  /* 0x4afb0ccd1600780c */ /* 0x000fc40003fa5070 */
[----:B------:R-:W-:Y:S02]  /*1c70*/  ISETP.GT.AND.EX P2, PT, R70, R17, PT, P3 ;  /* 0x000000114600720c */ /* 0x000fe40003f44330 */
[----:B------:R-:W-:Y:S02]  /*1c80*/  SEL R69, R69, R38, P6 ;  /* 0x0000002645457207 */ /* 0x000fe40003000000 */
[----:B------:R-:W-:Y:S01]  /*1c90*/  IADD3 R25, P6, PT, R32, R22, RZ ;  /* 0x0000001620197210 */ /* 0x000fe20007fde0ff */
[----:B------:R-:W0:Y:S01]  /*1ca0*/  LDS.128 R36, [R15+0x110] ;  /* 0x000110000f247984 */ /* 0x000e220000000c00 */
[----:B------:R-:W-:Y:S02]  /*1cb0*/  SEL R72, R72, R21, P1 ;  /* 0x0000001548487207 */ /* 0x000fe40000800000 */
[----:B------:R-:W-:Y:S02]  /*1cc0*/  ISETP.NE.AND.EX P3, PT, R23, -0x1, PT, P5 ;  /* 0xffffffff1700780c */ /* 0x000fe40003f65350 */
[----:B------:R-:W-:-:S02]  /*1cd0*/  SEL R67, R67, R20, P1 ;  /* 0x0000001443437207 */ /* 0x000fc40000800000 */
[----:B------:R-:W-:Y:S02]  /*1ce0*/  SEL R71, R71, R16, P2 ;  /* 0x0000001047477207 */ /* 0x000fe40001000000 */
[----:B------:R-:W-:Y:S02]  /*1cf0*/  SEL R70, R70, R17, P2 ;  /* 0x0000001146467207 */ /* 0x000fe40001000000 */
[----:B------:R-:W-:Y:S02]  /*1d00*/  ISETP.NE.U32.AND P2, PT, R30, 0x4afb0ccd, PT ;  /* 0x4afb0ccd1e00780c */ /* 0x000fe40003f45070 */
[----:B------:R-:W-:Y:S01]  /*1d10*/  IADD3 R21, P1, PT, R32, R30, RZ ;  /* 0x0000001e20157210 */ /* 0x000fe20007f3e0ff */
[----:B------:R-:W-:Y:S01]  /*1d20*/  IMAD.X R24, R33, 0x1, R23, P6 ;  /* 0x0000000121187824 */ /* 0x000fe200030e0617 */
[----:B------:R-:W-:Y:S02]  /*1d30*/  SEL R25, R25, 0x4afb0ccd, P3 ;  /* 0x4afb0ccd19197807 */ /* 0x000fe40001800000 */
[----:B------:R-:W-:Y:S01]  /*1d40*/  ISETP.NE.AND.EX P2, PT, R31, -0x1, PT, P2 ;  /* 0xffffffff1f00780c */ /* 0x000fe20003f45320 */
[----:B------:R-:W-:Y:S01]  /*1d50*/  IMAD.X R20, R33, 0x1, R31, P1 ;  /* 0x0000000121147824 */ /* 0x000fe200008e061f */
[----:B------:R-:W-:-:S02]  /*1d60*/  ISETP.NE.U32.AND P1, PT, R18, 0x4afb0ccd, PT ;  /* 0x4afb0ccd1200780c */ /* 0x000fc40003f25070 */
[----:B------:R-:W-:Y:S02]  /*1d70*/  SEL R24, R24, 0xffffffff, P3 ;  /* 0xffffffff18187807 */ /* 0x000fe40001800000 */
[----:B------:R-:W-:Y:S02]  /*1d80*/  SEL R25, R25, 0x4afb0ccd, P4 ;  /* 0x4afb0ccd19197807 */ /* 0x000fe40002000000 */
[----:B------:R-:W-:Y:S02]  /*1d90*/  IADD3 R17, P6, PT, R32, R18, RZ ;  /* 0x0000001220117210 */ /* 0x000fe40007fde0ff */
[----:B------:R-:W-:Y:S02]  /*1da0*/  SEL R21, R21, 0x4afb0ccd, P2 ;  /* 0x4afb0ccd15157807 */ /* 0x000fe40001000000 */
[----:B------:R-:W-:Y:S01]  /*1db0*/  ISETP.NE.AND.EX P1, PT, R19, -0x1, PT, P1 ;  /* 0xffffffff1300780c */ /* 0x000fe20003f25310 */
[----:B------:R-:W-:Y:S01]  /*1dc0*/  IMAD.X R16, R33, 0x1, R19, P6 ;  /* 0x0000000121107824 */ /* 0x000fe200030e0613 */
[----:B------:R-:W-:-:S02]  /*1dd0*/  SEL R24, R24, 0xffffffff, P4 ;  /* 0xffffffff18187807 */ /* 0x000fc40002000000 */
[----:B------:R-:W-:Y:S02]  /*1de0*/  ISETP.GT.U32.AND P5, PT, R48, R25, PT ;  /* 0x000000193000720c */ /* 0x000fe40003fa4070 */
[----:B------:R-:W-:Y:S02]  /*1df0*/  SEL R20, R20, 0xffffffff, P2 ;  /* 0xffffffff14147807 */ /* 0x000fe40001000000 */
[----:B------:R-:W-:Y:S02]  /*1e00*/  SEL R21, R21, 0x4afb0ccd, P4 ;  /* 0x4afb0ccd15157807 */ /* 0x000fe40002000000 */
[----:B------:R-:W-:Y:S02]  /*1e10*/  SEL R17, R17, 0x4afb0ccd, P1 ;  /* 0x4afb0ccd11117807 */ /* 0x000fe40000800000 */
[----:B------:R-:W-:Y:S02]  /*1e20*/  ISETP.GT.AND.EX P5, PT, R49, R24, PT, P5 ;  /* 0x000000183100720c */ /* 0x000fe40003fa4350 */
[----:B------:R-:W-:-:S02]  /*1e30*/  SEL R20, R20, 0xffffffff, P4 ;  /* 0xffffffff14147807 */ /* 0x000fc40002000000 */
[----:B------:R-:W-:Y:S02]  /*1e40*/  ISETP.GT.U32.AND P6, PT, R52, R21, PT ;  /* 0x000000153400720c */ /* 0x000fe40003fc4070 */
[----:B------:R-:W-:Y:S02]  /*1e50*/  SEL R16, R16, 0xffffffff, P1 ;  /* 0xffffffff10107807 */ /* 0x000fe40000800000 */
[----:B------:R-:W-:Y:S02]  /*1e60*/  SEL R17, R17, 0x4afb0ccd, P4 ;  /* 0x4afb0ccd11117807 */ /* 0x000fe40002000000 */
[----:B------:R-:W-:Y:S02]  /*1e70*/  SEL R48, R48, R25, P5 ;  /* 0x0000001930307207 */ /* 0x000fe40002800000 */
[----:B------:R-:W-:Y:S02]  /*1e80*/  SEL R49, R49, R24, P5 ;  /* 0x0000001831317207 */ /* 0x000fe40002800000 */
[----:B------:R-:W-:-:S02]  /*1e90*/  ISETP.GT.AND.EX P5, PT, R51, R20, PT, P6 ;  /* 0x000000143300720c */ /* 0x000fc40003fa4360 */
[----:B------:R-:W-:Y:S02]  /*1ea0*/  SEL R16, R16, 0xffffffff, P4 ;  /* 0xffffffff10107807 */ /* 0x000fe40002000000 */
[----:B------:R-:W-:Y:S02]  /*1eb0*/  ISETP.GT.U32.AND P4, PT, R42, R17, PT ;  /* 0x000000112a00720c */ /* 0x000fe40003f84070 */
[----:B------:R-:W-:Y:S02]  /*1ec0*/  SEL R52, R52, R21, P5 ;  /* 0x0000001534347207 */ /* 0x000fe40002800000 */
[----:B------:R-:W-:Y:S02]  /*1ed0*/  SEL R51, R51, R20, P5 ;  /* 0x0000001433337207 */ /* 0x000fe40002800000 */
[----:B------:R-:W-:Y:S02]  /*1ee0*/  IADD3 R29, P5, PT, R34, R26, RZ ;  /* 0x0000001a221d7210 */ /* 0x000fe40007fbe0ff */
[----:B------:R-:W-:-:S02]  /*1ef0*/  ISETP.GT.AND.EX P4, PT, R43, R16, PT, P4 ;  /* 0x000000102b00720c */ /* 0x000fc40003f84340 */
[----:B------:R-:W-:Y:S01]  /*1f00*/  ISETP.NE.U32.AND P6, PT, R34, 0x4afb0ccd, PT ;  /* 0x4afb0ccd2200780c */ /* 0x000fe20003fc5070 */
[----:B------:R-:W-:Y:S01]  /*1f10*/  IMAD.X R28, R35, 0x1, R27, P5 ;  /* 0x00000001231c7824 */ /* 0x000fe200028e061b */
[----:B------:R-:W-:Y:S02]  /*1f20*/  SEL R42, R42, R17, P4 ;  /* 0x000000112a2a7207 */ /* 0x000fe40002000000 */
[----:B------:R-:W-:Y:S02]  /*1f30*/  SEL R43, R43, R16, P4 ;  /* 0x000000102b2b7207 */ /* 0x000fe40002000000 */
[----:B------:R-:W-:Y:S02]  /*1f40*/  ISETP.NE.AND.EX P4, PT, R35, -0x1, PT, P6 ;  /* 0xffffffff2300780c */ /* 0x000fe40003f85360 */
[----:B------:R-:W-:Y:S02]  /*1f50*/  SEL R29, R29, 0x4afb0ccd, P0 ;  /* 0x4afb0ccd1d1d7807 */ /* 0x000fe40000000000 */
[----:B------:R-:W-:-:S02]  /*1f60*/  IADD3 R21, P6, PT, R34, R30, RZ ;  /* 0x0000001e22157210 */ /* 0x000fc40007fde0ff */
[----:B------:R-:W-:Y:S02]  /*1f70*/  IADD3 R25, P5, PT, R34, R22, RZ ;  /* 0x0000001622197210 */ /* 0x000fe40007fbe0ff */
[----:B------:R-:W-:Y:S02]  /*1f80*/  SEL R28, R28, 0xffffffff, P0 ;  /* 0xffffffff1c1c7807 */ /* 0x000fe40000000000 */
[----:B------:R-:W-:Y:S01]  /*1f90*/  SEL R29, R29, 0x4afb0ccd, P4 ;  /* 0x4afb0ccd1d1d7807 */ /* 0x000fe20002000000 */
[C---:B------:R-:W-:Y:S01]  /*1fa0*/  IMAD.X R20, R35.reuse, 0x1, R31, P6 ;  /* 0x0000000123147824 */ /* 0x040fe200030e061f */
[----:B------:R-:W-:Y:S01]  /*1fb0*/  IADD3 R17, P6, PT, R34, R18, RZ ;  /* 0x0000001222117210 */ /* 0x000fe20007fde0ff */
[----:B------:R-:W-:Y:S01]  /*1fc0*/  IMAD.X R24, R35, 0x1, R23, P5 ;  /* 0x0000000123187824 */ /* 0x000fe200028e0617 */
[----:B------:R-:W-:Y:S02]  /*1fd0*/  SEL R28, R28, 0xffffffff, P4 ;  /* 0xffffffff1c1c7807 */ /* 0x000fe40002000000 */
[----:B------:R-:W-:-:S02]  /*1fe0*/  ISETP.GT.U32.AND P5, PT, R56, R29, PT ;  /* 0x0000001d3800720c */ /* 0x000fc40003fa4070 */
[----:B------:R-:W-:Y:S02]  /*1ff0*/  SEL R21, R21, 0x4afb0ccd, P2 ;  /* 0x4afb0ccd15157807 */ /* 0x000fe40001000000 */
[----:B------:R-:W-:Y:S01]  /*2000*/  SEL R25, R25, 0x4afb0ccd, P3 ;  /* 0x4afb0ccd19197807 */ /* 0x000fe20001800000 */
[----:B------:R-:W-:Y:S01]  /*2010*/  IMAD.X R16, R35, 0x1, R19, P6 ;  /* 0x0000000123107824 */ /* 0x000fe200030e0613 */
[----:B------:R-:W-:Y:S02]  /*2020*/  ISETP.GT.AND.EX P5, PT, R53, R28, PT, P5 ;  /* 0x0000001c3500720c */ /* 0x000fe40003fa4350 */
[----:B------:R-:W-:Y:S02]  /*2030*/  SEL R20, R20, 0xffffffff, P2 ;  /* 0xffffffff14147807 */ /* 0x000fe40001000000 */
[----:B------:R-:W-:Y:S02]  /*2040*/  SEL R21, R21, 0x4afb0ccd, P4 ;  /* 0x4afb0ccd15157807 */ /* 0x000fe40002000000 */
[----:B------:R-:W-:-:S02]  /*2050*/  SEL R24, R24, 0xffffffff, P3 ;  /* 0xffffffff18187807 */ /* 0x000fc40001800000 */
[----:B------:R-:W-:Y:S02]  /*2060*/  SEL R25, R25, 0x4afb0ccd, P4 ;  /* 0x4afb0ccd19197807 */ /* 0x000fe40002000000 */
[----:B------:R-:W-:Y:S02]  /*2070*/  SEL R17, R17, 0x4afb0ccd, P1 ;  /* 0x4afb0ccd11117807 */ /* 0x000fe40000800000 */
[----:B------:R-:W-:Y:S02]  /*2080*/  SEL R56, R56, R29, P5 ;  /* 0x0000001d38387207 */ /* 0x000fe40002800000 */
[----:B------:R-:W-:Y:S02]  /*2090*/  SEL R53, R53, R28, P5 ;  /* 0x0000001c35357207 */ /* 0x000fe40002800000 */
[----:B------:R-:W-:Y:S02]  /*20a0*/  SEL R20, R20, 0xffffffff, P4 ;  /* 0xffffffff14147807 */ /* 0x000fe40002000000 */
[----:B------:R-:W-:-:S02]  /*20b0*/  ISETP.GT.U32.AND P6, PT, R50, R21, PT ;  /* 0x000000153200720c */ /* 0x000fc40003fc4070 */
[----:B------:R-:W-:Y:S02]  /*20c0*/  SEL R16, R16, 0xffffffff, P1 ;  /* 0xffffffff10107807 */ /* 0x000fe40000800000 */
[----:B------:R-:W-:Y:S02]  /*20d0*/  SEL R24, R24, 0xffffffff, P4 ;  /* 0xffffffff18187807 */ /* 0x000fe40002000000 */
[----:B------:R-:W-:Y:S02]  /*20e0*/  ISETP.GT.U32.AND P5, PT, R54, R25, PT ;  /* 0x000000193600720c */ /* 0x000fe40003fa4070 */
[----:B------:R-:W-:Y:S02]  /*20f0*/  SEL R17, R17, 0x4afb0ccd, P4 ;  /* 0x4afb0ccd11117807 */ /* 0x000fe40002000000 */
[----:B------:R-:W-:Y:S02]  /*2100*/  ISETP.GT.AND.EX P6, PT, R41, R20, PT, P6 ;  /* 0x000000142900720c */ /* 0x000fe40003fc4360 */
[----:B------:R-:W-:-:S02]  /*2110*/  SEL R16, R16, 0xffffffff, P4 ;  /* 0xffffffff10107807 */ /* 0x000fc40002000000 */
[----:B------:R-:W-:Y:S02]  /*2120*/  ISETP.GT.AND.EX P5, PT, R55, R24, PT, P5 ;  /* 0x000000183700720c */ /* 0x000fe40003fa4350 */
[----:B------:R-:W-:Y:S02]  /*2130*/  ISETP.GT.U32.AND P4, PT, R46, R17, PT ;  /* 0x000000112e00720c */ /* 0x000fe40003f84070 */
[----:B------:R-:W-:Y:S02]  /*2140*/  SEL R50, R50, R21, P6 ;  /* 0x0000001532327207 */ /* 0x000fe40003000000 */
[----:B------:R-:W-:Y:S02]  /*2150*/  SEL R41, R41, R20, P6 ;  /* 0x0000001429297207 */ /* 0x000fe40003000000 */
[----:B------:R-:W-:Y:S02]  /*2160*/  SEL R54, R54, R25, P5 ;  /* 0x0000001936367207 */ /* 0x000fe40002800000 */
[----:B------:R-:W-:-:S02]  /*2170*/  SEL R55, R55, R24, P5 ;  /* 0x0000001837377207 */ /* 0x000fc40002800000 */
[C---:B0-----:R-:W-:Y:S02]  /*2180*/  IADD3 R29, P6, PT, R36.reuse, R22, RZ ;  /* 0x00000016241d7210 */ /* 0x041fe40007fde0ff */
[----:B------:R-:W-:Y:S02]  /*2190*/  ISETP.GT.AND.EX P4, PT, R47, R16, PT, P4 ;  /* 0x000000102f00720c */ /* 0x000fe40003f84340 */
[----:B------:R-:W-:Y:S01]  /*21a0*/  IADD3 R33, P5, PT, R36, R26, RZ ;  /* 0x0000001a24217210 */ /* 0x000fe20007fbe0ff */
[----:B------:R-:W-:Y:S01]  /*21b0*/  IMAD.X R28, R37, 0x1, R23, P6 ;  /* 0x00000001251c7824 */ /* 0x000fe200030e0617 */
[----:B------:R-:W-:Y:S02]  /*21c0*/  SEL R47, R47, R16, P4 ;  /* 0x000000102f2f7207 */ /* 0x000fe40002000000 */
[----:B------:R-:W-:Y:S01]  /*21d0*/  SEL R46, R46, R17, P4 ;  /* 0x000000112e2e7207 */ /* 0x000fe20002000000 */
[----:B------:R-:W-:Y:S01]  /*21e0*/  IMAD.X R32, R37, 0x1, R27, P5 ;  /* 0x0000000125207824 */ /* 0x000fe200028e061b */
[----:B------:R-:W-:-:S02]  /*21f0*/  IADD3 R16, P6, PT, R36, R18, RZ ;  /* 0x0000001224107210 */ /* 0x000fc40007fde0ff */
[C---:B------:R-:W-:Y:S02]  /*2200*/  ISETP.NE.U32.AND P4, PT, R36.reuse, 0x4afb0ccd, PT ;  /* 0x4afb0ccd2400780c */ /* 0x040fe40003f85070 */
[----:B------:R-:W-:Y:S01]  /*2210*/  IADD3 R25, P5, PT, R36, R30, RZ ;  /* 0x0000001e24197210 */ /* 0x000fe20007fbe0ff */
[C---:B------:R-:W-:Y:S01]  /*2220*/  IMAD.X R36, R37.reuse, 0x1, R19, P6 ;  /* 0x0000000125247824 */ /* 0x040fe200030e0613 */
[----:B------:R-:W-:Y:S02]  /*2230*/  ISETP.NE.AND.EX P4, PT, R37, -0x1, PT, P4 ;  /* 0xffffffff2500780c */ /* 0x000fe40003f85340 */
[----:B------:R-:W-:Y:S01]  /*2240*/  SEL R33, R33, 0x4afb0ccd, P0 ;  /* 0x4afb0ccd21217807 */ /* 0x000fe20000000000 */
[----:B------:R-:W-:Y:S01]  /*2250*/  IMAD.X R17, R37, 0x1, R31, P5 ;  /* 0x0000000125117824 */ /* 0x000fe200028e061f */
[C---:B------:R-:W-:Y:S02]  /*2260*/  IADD3 R20, P6, PT, R38.reuse, R22, RZ ;  /* 0x0000001626147210 */ /* 0x040fe40007fde0ff */
[----:B------:R-:W-:-:S02]  /*2270*/  IADD3 R24, P5, PT, R38, R26, RZ ;  /* 0x0000001a26187210 */ /* 0x000fc40007fbe0ff */
[----:B------:R-:W-:Y:S02]  /*2280*/  SEL R32, R32, 0xffffffff, P0 ;  /* 0xffffffff20207807 */ /* 0x000fe40000000000 */
[----:B------:R-:W-:Y:S01]  /*2290*/  SEL R33, R33, 0x4afb0ccd, P4 ;  /* 0x4afb0ccd21217807 */ /* 0x000fe20002000000 */
[C---:B------:R-:W-:Y:S01]  /*22a0*/  IMAD.X R22, R39.reuse, 0x1, R23, P6 ;  /* 0x0000000127167824 */ /* 0x040fe200030e0617 */
[----:B------:R-:W-:Y:S01]  /*22b0*/  IADD3 R21, P6, PT, R38, R30, RZ ;  /* 0x0000001e26157210 */ /* 0x000fe20007fde0ff */
[C---:B------:R-:W-:Y:S01]  /*22c0*/  IMAD.X R26, R39.reuse, 0x1, R27, P5 ;  /* 0x00000001271a7824 */ /* 0x040fe200028e061b */
[----:B------:R-:W-:Y:S02]  /*22d0*/  SEL R32, R32, 0xffffffff, P4 ;  /* 0xffffffff20207807 */ /* 0x000fe40002000000 */
[----:B------:R-:W-:Y:S01]  /*22e0*/  ISETP.GT.U32.AND P5, PT, R44, R33, PT ;  /* 0x000000212c00720c */ /* 0x000fe20003fa4070 */
[----:B------:R-:W-:Y:S01]  /*22f0*/  IMAD.X R30, R39, 0x1, R31, P6 ;  /* 0x00000001271e7824 */ /* 0x000fe200030e061f */
[----:B------:R-:W-:-:S02]  /*2300*/  SEL R25, R25, 0x4afb0ccd, P2 ;  /* 0x4afb0ccd19197807 */ /* 0x000fc40001000000 */
[----:B------:R-:W-:Y:S02]  /*2310*/  ISETP.GT.AND.EX P5, PT, R45, R32, PT, P5 ;  /* 0x000000202d00720c */ /* 0x000fe40003fa4350 */
[----:B------:R-:W-:Y:S02]  /*2320*/  SEL R27, R29, 0x4afb0ccd, P3 ;  /* 0x4afb0ccd1d1b7807 */ /* 0x000fe40001800000 */
[----:B------:R-:W-:Y:S02]  /*2330*/  SEL R28, R28, 0xffffffff, P3 ;  /* 0xffffffff1c1c7807 */ /* 0x000fe40001800000 */
[----:B------:R-:W-:Y:S02]  /*2340*/  IADD3 R23, P6, PT, R38, R18, RZ ;  /* 0x0000001226177210 */ /* 0x000fe40007fde0ff */
[----:B------:R-:W-:Y:S02]  /*2350*/  SEL R18, R17, 0xffffffff, P2 ;  /* 0xffffffff11127807 */ /* 0x000fe40001000000 */
[----:B------:R-:W-:-:S02]  /*2360*/  SEL R17, R25, 0x4afb0ccd, P4 ;  /* 0x4afb0ccd19117807 */ /* 0x000fc40002000000 */
[----:B------:R-:W-:Y:S02]  /*2370*/  SEL R27, R27, 0x4afb0ccd, P4 ;  /* 0x4afb0ccd1b1b7807 */ /* 0x000fe40002000000 */
[----:B------:R-:W-:Y:S02]  /*2380*/  SEL R45, R45, R32, P5 ;  /* 0x000000202d2d7207 */ /* 0x000fe40002800000 */
[----:B------:R-:W-:Y:S01]  /*2390*/  SEL R32, R28, 0xffffffff, P4 ;  /* 0xffffffff1c207807 */ /* 0x000fe20002000000 */
[----:B------:R-:W-:Y:S01]  /*23a0*/  IMAD.X R28, R39, 0x1, R19, P6 ;  /* 0x00000001271c7824 */ /* 0x000fe200030e0613 */
[----:B------:R-:W-:Y:S02]  /*23b0*/  SEL R44, R44, R33, P5 ;  /* 0x000000212c2c7207 */ /* 0x000fe40002800000 */
[----:B------:R-:W-:Y:S02]  /*23c0*/  SEL R18, R18, 0xffffffff, P4 ;  /* 0xffffffff12127807 */ /* 0x000fe40002000000 */
[----:B------:R-:W-:-:S02]  /*23d0*/  ISETP.GT.U32.AND P6, PT, R58, R17, PT ;  /* 0x000000113a00720c */ /* 0x000fc40003fc4070 */
[----:B------:R-:W-:Y:S02]  /*23e0*/  ISETP.GT.U32.AND P5, PT, R60, R27, PT ;  /* 0x0000001b3c00720c */ /* 0x000fe40003fa4070 */
[----:B------:R-:W-:Y:S02]  /*23f0*/  ISETP.GT.AND.EX P6, PT, R57, R18, PT, P6 ;  /* 0x000000123900720c */ /* 0x000fe40003fc4360 */
[----:B------:R-:W-:Y:S02]  /*2400*/  ISETP.GT.AND.EX P5, PT, R59, R32, PT, P5 ;  /* 0x000000203b00720c */ /* 0x000fe40003fa4350 */
[----:B------:R-:W-:Y:S02]  /*2410*/  SEL R58, R58, R17, P6 ;  /* 0x000000113a3a7207 */ /* 0x000fe40003000000 */
[----:B------:R-:W-:Y:S02]  /*2420*/  SEL R57, R57, R18, P6 ;  /* 0x0000001239397207 */ /* 0x000fe40003000000 */
[----:B------:R-:W-:-:S02]  /*2430*/  SEL R31, R16, 0x4afb0ccd, P1 ;  /* 0x4afb0ccd101f7807 */ /* 0x000fc40000800000 */
[----:B------:R-:W-:Y:S01]  /*2440*/  SEL R60, R60, R27, P5 ;  /* 0x0000001b3c3c7207 */ /* 0x000fe20002800000 */
[----:B------:R-:W0:Y:S01]  /*2450*/  LDS.128 R16, [R40+0x10] ;  /* 0x0000100028107984 */ /* 0x000e220000000c00 */
[----:B------:R-:W-:Y:S02]  /*2460*/  SEL R59, R59, R32, P5 ;  /* 0x000000203b3b7207 */ /* 0x000fe40002800000 */
[----:B------:R-:W-:Y:S01]  /*2470*/  ISETP.NE.U32.AND P5, PT, R38, 0x4afb0ccd, PT ;  /* 0x4afb0ccd2600780c */ /* 0x000fe20003fa5070 */
[----:B------:R-:W1:Y:S01]  /*2480*/  LDS.128 R32, [R15+0x200] ;  /* 0x000200000f207984 */ /* 0x000e620000000c00 */
[----:B------:R-:W-:Y:S02]  /*2490*/  SEL R36, R36, 0xffffffff, P1 ;  /* 0xffffffff24247807 */ /* 0x000fe40000800000 */
[----:B------:R-:W-:Y:S02]  /*24a0*/  SEL R24, R24, 0x4afb0ccd, P0 ;  /* 0x4afb0ccd18187807 */ /* 0x000fe40000000000 */
[----:B------:R-:W-:-:S02]  /*24b0*/  SEL R26, R26, 0xffffffff, P0 ;  /* 0xffffffff1a1a7807 */ /* 0x000fc40000000000 */
[----:B------:R-:W-:Y:S02]  /*24c0*/  ISETP.NE.AND.EX P5, PT, R39, -0x1, PT, P5 ;  /* 0xffffffff2700780c */ /* 0x000fe40003fa5350 */
[----:B------:R-:W-:Y:S02]  /*24d0*/  SEL R38, R36, 0xffffffff, P4 ;  /* 0xffffffff24267807 */ /* 0x000fe40002000000 */
[----:B------:R-:W-:Y:S02]  /*24e0*/  SEL R29, R24, 0x4afb0ccd, P5 ;  /* 0x4afb0ccd181d7807 */ /* 0x000fe40002800000 */
[----:B------:R-:W-:Y:S02]  /*24f0*/  SEL R36, R26, 0xffffffff, P5 ;  /* 0xffffffff1a247807 */ /* 0x000fe40002800000 */
[----:B------:R-:W2:Y:S01]  /*2500*/  LDS.128 R24, [R40+0x90] ;  /* 0x0000900028187984 */ /* 0x000ea20000000c00 */
[----:B------:R-:W-:Y:S02]  /*2510*/  SEL R31, R31, 0x4afb0ccd, P4 ;  /* 0x4afb0ccd1f1f7807 */ /* 0x000fe40002000000 */
[----:B------:R-:W-:-:S02]  /*2520*/  ISETP.GT.U32.AND P4, PT, R66, R29, PT ;  /* 0x0000001d4200720c */ /* 0x000fc40003f84070 */
[----:B------:R-:W-:Y:S02]  /*2530*/  ISETP.GT.U32.AND P0, PT, R64, R31, PT ;  /* 0x0000001f4000720c */ /* 0x000fe40003f04070 */
[----:B------:R-:W-:Y:S02]  /*2540*/  SEL R20, R20, 0x4afb0ccd, P3 ;  /* 0x4afb0ccd14147807 */ /* 0x000fe40001800000 */
[----:B------:R-:W-:Y:S02]  /*2550*/  ISETP.GT.AND.EX P0, PT, R69, R38, PT, P0 ;  /* 0x000000264500720c */ /* 0x000fe40003f04300 */
[----:B------:R-:W-:Y:S02]  /*2560*/  SEL R21, R21, 0x4afb0ccd, P2 ;  /* 0x4afb0ccd15157807 */ /* 0x000fe40001000000 */
[----:B------:R-:W-:Y:S02]  /*2570*/  ISETP.GT.AND.EX P4, PT, R61, R36, PT, P4 ;  /* 0x000000243d00720c */ /* 0x000fe40003f84340 */
[----:B------:R-:W-:-:S02]  /*2580*/  SEL R22, R22, 0xffffffff, P3 ;  /* 0xffffffff16167807 */ /* 0x000fc40001800000 */
[----:B------:R-:W-:Y:S02]  /*2590*/  SEL R37, R20, 0x4afb0ccd, P5 ;  /* 0x4afb0ccd14257807 */ /* 0x000fe40002800000 */
[----:B------:R-:W-:Y:S02]  /*25a0*/  SEL R23, R23, 0x4afb0ccd, P1 ;  /* 0x4afb0ccd17177807 */ /* 0x000fe40000800000 */
[----:B------:R-:W-:Y:S02]  /*25b0*/  SEL R64, R64, R31, P0 ;  /* 0x0000001f40407207 */ /* 0x000fe40000000000 */
[----:B------:R-:W-:Y:S02]  /*25c0*/  SEL R69, R69, R38, P0 ;  /* 0x0000002645457207 */ /* 0x000fe40000000000 */
[----:B------:R-:W-:Y:S02]  /*25d0*/  SEL R30, R30, 0xffffffff, P2 ;  /* 0xffffffff1e1e7807 */ /* 0x000fe40001000000 */
[----:B------:R-:W-:-:S02]  /*25e0*/  SEL R31, R21, 0x4afb0ccd, P5 ;  /* 0x4afb0ccd151f7807 */ /* 0x000fc40002800000 */
[----:B------:R-:W-:Y:S02]  /*25f0*/  SEL R66, R66, R29, P4 ;  /* 0x0000001d42427207 */ /* 0x000fe40002000000 */
[----:B------:R-:W-:Y:S02]  /*2600*/  SEL R20, R22, 0xffffffff, P5 ;  /* 0xffffffff16147807 */ /* 0x000fe40002800000 */
[----:B------:R-:W-:Y:S02]  /*2610*/  ISETP.GT.U32.AND P0, PT, R62, R37, PT ;  /* 0x000000253e00720c */ /* 0x000fe40003f04070 */
[----:B------:R-:W-:Y:S02]  /*2620*/  SEL R28, R28, 0xffffffff, P1 ;  /* 0xffffffff1c1c7807 */ /* 0x000fe40000800000 */
[----:B------:R-:W-:Y:S02]  /*2630*/  SEL R29, R23, 0x4afb0ccd, P5 ;  /* 0x4afb0ccd171d7807 */ /* 0x000fe40002800000 */
[----:B------:R-:W-:-:S02]  /*2640*/  SEL R30, R30, 0xffffffff, P5 ;  /* 0xffffffff1e1e7807 */ /* 0x000fc40002800000 */
[----:B------:R-:W-:Y:S02]  /*2650*/  ISETP.GT.U32.AND P1, PT, R68, R31, PT ;  /* 0x0000001f4400720c */ /* 0x000fe40003f24070 */
[----:B------:R-:W-:Y:S02]  /*2660*/  ISETP.GT.AND.EX P0, PT, R63, R20, PT, P0 ;  /* 0x000000143f00720c */ /* 0x000fe40003f04300 */
[----:B------:R-:W-:Y:S02]  /*2670*/  SEL R28, R28, 0xffffffff, P5 ;  /* 0xffffffff1c1c7807 */ /* 0x000fe40002800000 */
[----:B------:R-:W-:Y:S02]  /*2680*/  ISETP.GT.U32.AND P2, PT, R72, R29, PT ;  /* 0x0000001d4800720c */ /* 0x000fe40003f44070 */
[----:B------:R-:W-:Y:S02]  /*2690*/  ISETP.GT.AND.EX P1, PT, R65, R30, PT, P1 ;  /* 0x0000001e4100720c */ /* 0x000fe40003f24310 */
[----:B------:R-:W-:-:S02]  /*26a0*/  SEL R62, R62, R37, P0 ;  /* 0x000000253e3e7207 */ /* 0x000fc40000000000 */
[----:B------:R-:W-:Y:S02]  /*26b0*/  SEL R63, R63, R20, P0 ;  /* 0x000000143f3f7207 */ /* 0x000fe40000000000 */
[----:B------:R-:W-:Y:S01]  /*26c0*/  ISETP.GT.AND.EX P0, PT, R67, R28, PT, P2 ;  /* 0x0000001c4300720c */ /* 0x000fe20003f04320 */
[----:B------:R-:W3:Y:S01]  /*26d0*/  LDS.128 R20, [R40+0x110] ;  /* 0x0001100028147984 */ /* 0x000ee20000000c00 */
[----:B------:R-:W-:Y:S02]  /*26e0*/  SEL R68, R68, R31, P1 ;  /* 0x0000001f44447207 */ /* 0x000fe40000800000 */
[----:B------:R-:W-:Y:S02]  /*26f0*/  SEL R65, R65, R30, P1 ;  /* 0x0000001e41417207 */ /* 0x000fe40000800000 */
[----:B0-----:R-:W-:Y:S02]  /*2700*/  ISETP.NE.U32.AND P1, PT, R16, 0x4afb0ccd, PT ;  /* 0x4afb0ccd1000780c */ /* 0x001fe40003f25070 */
[----:B------:R-:W-:-:S02]  /*2710*/  SEL R67, R67, R28, P0 ;  /* 0x0000001c43437207 */ /* 0x000fc40000000000 */
[----:B-1----:R-:W-:Y:S02]  /*2720*/  IADD3 R28, P2, PT, R32, R16, RZ ;  /* 0x00000010201c7210 */ /* 0x002fe40007f5e0ff */
[----:B------:R-:W-:Y:S02]  /*2730*/  SEL R72, R72, R29, P0 ;  /* 0x0000001d48487207 */ /* 0x000fe40000000000 */
[----:B------:R-:W-:Y:S02]  /*2740*/  ISETP.NE.U32.AND P5, PT, R32, 0x4afb0ccd, PT ;  /* 0x4afb0ccd2000780c */ /* 0x000fe40003fa5070 */
[----:B------:R-:W-:Y:S01]  /*2750*/  ISETP.NE.AND.EX P0, PT, R17, -0x1, PT, P1 ;  /* 0xffffffff1100780c */ /* 0x000fe20003f05310 */
[C---:B------:R-:W-:Y:S01]  /*2760*/  IMAD.X R29, R33.reuse, 0x1, R17, P2 ;  /* 0x00000001211d7824 */ /* 0x040fe200010e0611 */
[----:B------:R-:W-:Y:S02]  /*2770*/  ISETP.NE.AND.EX P5, PT, R33, -0x1, PT, P5 ;  /* 0xffffffff2100780c */ /* 0x000fe40003fa5350 */
[----:B------:R-:W-:-:S02]  /*2780*/  SEL R28, R28, 0x4afb0ccd, P0 ;  /* 0x4afb0ccd1c1c7807 */ /* 0x000fc40000000000 */
[----:B--2---:R-:W-:Y:S02]  /*2790*/  IADD3 R37, P2, PT, R32, R24, RZ ;  /* 0x0000001820257210 */ /* 0x004fe40007f5e0ff */
[----:B------:R-:W-:Y:S02]  /*27a0*/  SEL R29, R29, 0xffffffff, P0 ;  /* 0xffffffff1d1d7807 */ /* 0x000fe40000000000 */
[----:B------:R-:W-:Y:S02]  /*27b0*/  SEL R28, R28, 0x4afb0ccd, P5 ;  /* 0x4afb0ccd1c1c7807 */ /* 0x000fe40002800000 */
[----:B------:R-:W-:Y:S01]  /*27c0*/  SEL R61, R61, R36, P4 ;  /* 0x000000243d3d7207 */ /* 0x000fe20002000000 */
[----:B------:R-:W-:Y:S01]  /*27d0*/  IMAD.X R36, R33, 0x1, R25, P2 ;  /* 0x0000000121247824 */ /* 0x000fe200010e0619 */
[----:B------:R-:W-:Y:S02]  /*27e0*/  ISETP.NE.U32.AND P1, PT, R24, 0x4afb0ccd, PT ;  /* 0x4afb0ccd1800780c */ /* 0x000fe40003f25070 */
[----:B------:R-:W-:-:S02]  /*27f0*/  SEL R29, R29, 0xffffffff, P5 ;  /* 0xffffffff1d1d7807 */ /* 0x000fc40002800000 */
[-C--:B------:R-:W-:Y:S02]  /*2800*/  ISETP.GT.U32.AND P2, PT, R71, R28.reuse, PT ;  /* 0x0000001c4700720c */ /* 0x080fe40003f44070 */
[----:B------:R-:W-:Y:S02]  /*2810*/  ISETP.NE.AND.EX P1, PT, R25, -0x1, PT, P1 ;  /* 0xffffffff1900780c */ /* 0x000fe40003f25310 */
[CC--:B------:R-:W-:Y:S02]  /*2820*/  ISETP.GT.AND.EX P2, PT, R70.reuse, R29.reuse, PT, P2 ;  /* 0x0000001d4600720c */ /* 0x0c0fe40003f44320 */
[----:B------:R-:W-:Y:S02]  /*2830*/  SEL R37, R37, 0x4afb0ccd, P1 ;  /* 0x4afb0ccd25257807 */ /* 0x000fe40000800000 */
[----:B------:R-:W-:Y:S02]  /*2840*/  SEL R71, R71, R28, P2 ;  /* 0x0000001c47477207 */ /* 0x000fe40001000000 */
[----:B------:R-:W-:-:S02]  /*2850*/  SEL R70, R70, R29, P2 ;  /* 0x0000001d46467207 */ /* 0x000fc40001000000 */
[----:B------:R-:W0:Y:S01]  /*2860*/  LDS.128 R28, [R40+0x190] ;  /* 0x00019000281c7984 */ /* 0x000e220000000c00 */
[----:B------:R-:W-:Y:S02]  /*2870*/  SEL R36, R36, 0xffffffff, P1 ;  /* 0xffffffff24247807 */ /* 0x000fe40000800000 */
[----:B------:R-:W-:Y:S02]  /*2880*/  SEL R37, R37, 0x4afb0ccd, P5 ;  /* 0x4afb0ccd25257807 */ /* 0x000fe40002800000 */
        /* <DEDUP_REMOVED lines=74> */
[----:B------:R-:W-:Y:S02]  /*2d30*/  SEL R32, R32, 0xffffffff, P5 ;  /* 0xffffffff20207807 */ /* 0x000fe40002800000 */
[----:B------:R-:W-:Y:S02]  /*2d40*/  ISETP.GT.U32.AND P6, PT, R44, R33, PT ;  /* 0x000000212c00720c */ /* 0x000fe40003fc4070 */
[----:B------:R-:W-:Y:S02]  /*2d50*/  SEL R34, R34, 0xffffffff, P3 ;  /* 0xffffffff22227807 */ /* 0x000fe40001800000 */
[----:B------:R-:W-:-:S02]  /*2d60*/  ISETP.GT.AND.EX P6, PT, R45, R32, PT, P6 ;  /* 0x000000202d00720c */ /* 0x000fc40003fc4360 */
[----:B------:R-:W-:Y:S02]  /*2d70*/  ISETP.GT.U32.AND P3, PT, R46, R35, PT ;  /* 0x000000232e00720c */ /* 0x000fe40003f64070 */
[----:B------:R-:W-:Y:S02]  /*2d80*/  SEL R44, R44, R33, P6 ;  /* 0x000000212c2c7207 */ /* 0x000fe40003000000 */
[----:B------:R-:W-:Y:S02]  /*2d90*/  SEL R45, R45, R32, P6 ;  /* 0x000000202d2d7207 */ /* 0x000fe40003000000 */
[----:B------:R-:W-:Y:S02]  /*2da0*/  ISETP.GT.AND.EX P3, PT, R47, R34, PT, P3 ;  /* 0x000000222f00720c */ /* 0x000fe40003f64330 */
        /* <DEDUP_REMOVED lines=25> */
[----:B------:R-:W-:Y:S02]  /*2f40*/  SEL R33, R34, 0x4afb0ccd, P5 ;  /* 0x4afb0ccd22217807 */ /* 0x000fe40002800000 */
[----:B------:R-:W-:Y:S02]  /*2f50*/  SEL R60, R60, R25, P6 ;  /* 0x000000193c3c7207 */ /* 0x000fe40003000000 */
[----:B------:R-:W-:-:S02]  /*2f60*/  SEL R25, R37, 0x4afb0ccd, P0 ;  /* 0x4afb0ccd25197807 */ /* 0x000fc40000000000 */
[----:B------:R-:W-:Y:S02]  /*2f70*/  SEL R74, R74, 0xffffffff, P0 ;  /* 0xffffffff4a4a7807 */ /* 0x000fe40000000000 */
[----:B------:R-:W-:Y:S02]  /*2f80*/  SEL R34, R29, 0xffffffff, P5 ;  /* 0xffffffff1d227807 */ /* 0x000fe40002800000 */
[----:B------:R-:W-:-:S04]  /*2f90*/  ISETP.GT.U32.AND P0, PT, R58, R33, PT ;  /* 0x000000213a00720c */ /* 0x000fc80003f04070 */
[CC--:B------:R-:W-:Y:S02]  /*2fa0*/  ISETP.GT.AND.EX P0, PT, R57.reuse, R34.reuse, PT, P0 ;  /* 0x000000223900720c */ /* 0x0c0fe40003f04300 */
[----:B------:R-:W-:Y:S02]  /*2fb0*/  SEL R29, R32, 0x4afb0ccd, P4 ;  /* 0x4afb0ccd201d7807 */ /* 0x000fe40002000000 */
[----:B------:R-:W-:Y:S02]  /*2fc0*/  SEL R58, R58, R33, P0 ;  /* 0x000000213a3a7207 */ /* 0x000fe40000000000 */
[----:B------:R-:W-:Y:S02]  /*2fd0*/  SEL R57, R57, R34, P0 ;  /* 0x0000002239397207 */ /* 0x000fe40000000000 */
[----:B------:R-:W0:Y:S01]  /*2fe0*/  LDS.128 R32, [R15+0x300] ;  /* 0x000300000f207984 */ /* 0x000e220000000c00 */
[----:B------:R-:W-:Y:S02]  /*2ff0*/  SEL R36, R36, 0xffffffff, P4 ;  /* 0xffffffff24247807 */ /* 0x000fe40002000000 */
[----:B------:R-:W-:-:S02]  /*3000*/  ISETP.NE.AND.EX P3, PT, R39, -0x1, PT, P3 ;  /* 0xffffffff2700780c */ /* 0x000fc40003f65330 */
[----:B------:R-:W-:Y:S02]  /*3010*/  SEL R29, R29, 0x4afb0ccd, P5 ;  /* 0x4afb0ccd1d1d7807 */ /* 0x000fe40002800000 */
[----:B------:R-:W-:Y:S02]  /*3020*/  SEL R59, R59, R38, P6 ;  /* 0x000000263b3b7207 */ /* 0x000fe40003000000 */
[----:B------:R-:W-:Y:S02]  /*3030*/  SEL R38, R36, 0xffffffff, P5 ;  /* 0xffffffff24267807 */ /* 0x000fe40002800000 */
[----:B------:R-:W-:Y:S02]  /*3040*/  ISETP.GT.U32.AND P5, PT, R64, R29, PT ;  /* 0x0000001d4000720c */ /* 0x000fe40003fa4070 */
[----:B------:R-:W-:Y:S02]  /*3050*/  SEL R25, R25, 0x4afb0ccd, P3 ;  /* 0x4afb0ccd19197807 */ /* 0x000fe40001800000 */
[----:B------:R-:W-:-:S02]  /*3060*/  SEL R36, R74, 0xffffffff, P3 ;  /* 0xffffffff4a247807 */ /* 0x000fc40001800000 */
[----:B------:R-:W-:Y:S02]  /*3070*/  ISETP.GT.AND.EX P5, PT, R69, R38, PT, P5 ;  /* 0x000000264500720c */ /* 0x000fe40003fa4350 */
[----:B------:R-:W-:Y:S02]  /*3080*/  ISETP.GT.U32.AND P0, PT, R66, R25, PT ;  /* 0x000000194200720c */ /* 0x000fe40003f04070 */
[----:B------:R-:W-:Y:S02]  /*3090*/  SEL R64, R64, R29, P5 ;  /* 0x0000001d40407207 */ /* 0x000fe40002800000 */
[----:B------:R-:W-:Y:S02]  /*30a0*/  ISETP.GT.AND.EX P0, PT, R61, R36, PT, P0 ;  /* 0x000000243d00720c */ /* 0x000fe40003f04300 */
        /* <DEDUP_REMOVED lines=14> */
[-C--:B------:R-:W-:Y:S02]  /*3190*/  ISETP.GT.U32.AND P3, PT, R72, R17.reuse, PT ;  /* 0x000000114800720c */ /* 0x080fe40003f64070 */
[----:B------:R-:W-:Y:S02]  /*31a0*/  SEL R61, R61, R36, P0 ;  /* 0x000000243d3d7207 */ /* 0x000fe40000000000 */
[----:B------:R-:W-:Y:S02]  /*31b0*/  ISETP.GT.AND.EX P0, PT, R65, R20, PT, P2 ;  /* 0x000000144100720c */ /* 0x000fe40003f04320 */
[----:B------:R-:W-:Y:S02]  /*31c0*/  ISETP.GT.AND.EX P2, PT, R67, R16, PT, P3 ;  /* 0x000000104300720c */ /* 0x000fe40003f44330 */
[----:B------:R-:W-:Y:S02]  /*31d0*/  ISETP.NE.U32.AND P3, PT, R26, 0x4afb0ccd, PT ;  /* 0x4afb0ccd1a00780c */ /* 0x000fe40003f65070 */
[----:B------:R-:W-:-:S02]  /*31e0*/  SEL R72, R72, R17, P2 ;  /* 0x0000001148487207 */ /* 0x000fc40001000000 */
[C---:B0-----:R-:W-:Y:S02]  /*31f0*/  IADD3 R17, P4, PT, R32.reuse, R26, RZ ;  /* 0x0000001a20117210 */ /* 0x041fe40007f9e0ff */
[----:B------:R-:W-:Y:S02]  /*3200*/  SEL R69, R69, R38, P5 ;  /* 0x0000002645457207 */ /* 0x000fe40002800000 */
[----:B------:R-:W-:Y:S01]  /*3210*/  ISETP.NE.U32.AND P5, PT, R32, 0x4afb0ccd, PT ;  /* 0x4afb0ccd2000780c */ /* 0x000fe20003fa5070 */
[----:B------:R-:W0:Y:S01]  /*3220*/  LDS.128 R36, [R15+0x310] ;  /* 0x000310000f247984 */ /* 0x000e220000000c00 */
[----:B------:R-:W-:Y:S02]  /*3230*/  ISETP.NE.AND.EX P3, PT, R27, -0x1, PT, P3 ;  /* 0xffffffff1b00780c */ /* 0x000fe40003f65330 */
[----:B------:R-:W-:Y:S02]  /*3240*/  ISETP.GT.U32.AND P1, PT, R62, R25, PT ;  /* 0x000000193e00720c */ /* 0x000fe40003f24070 */
[----:B------:R-:W-:Y:S01]  /*3250*/  SEL R67, R67, R16, P2 ;  /* 0x0000001043437207 */ /* 0x000fe20001000000 */
[C---:B------:R-:W-:Y:S01]  /*3260*/  IMAD.X R16, R33.reuse, 0x1, R27, P4 ;  /* 0x0000000121107824 */ /* 0x040fe200020e061b */
[----:B------:R-:W-:-:S02]  /*3270*/  ISETP.NE.AND.EX P5, PT, R33, -0x1, PT, P5 ;  /* 0xffffffff2100780c */ /* 0x000fc40003fa5350 */
[----:B------:R-:W-:Y:S02]  /*3280*/  SEL R17, R17, 0x4afb0ccd, P3 ;  /* 0x4afb0ccd11117807 */ /* 0x000fe40001800000 */
[----:B------:R-:W-:Y:S02]  /*3290*/  ISETP.GT.AND.EX P1, PT, R63, R28, PT, P1 ;  /* 0x0000001c3f00720c */ /* 0x000fe40003f24310 */
[----:B------:R-:W-:Y:S02]  /*32a0*/  IADD3 R24, P6, PT, R32, R18, RZ ;  /* 0x0000001220187210 */ /* 0x000fe40007fde0ff */
[----:B------:R-:W-:Y:S02]  /*32b0*/  SEL R16, R16, 0xffffffff, P3 ;  /* 0xffffffff10107807 */ /* 0x000fe40001800000 */
[----:B------:R-:W-:Y:S02]  /*32c0*/  SEL R17, R17, 0x4afb0ccd, P5 ;  /* 0x4afb0ccd11117807 */ /* 0x000fe40002800000 */
[----:B------:R-:W-:-:S02]  /*32d0*/  SEL R68, R68, R21, P0 ;  /* 0x0000001544447207 */ /* 0x000fc40000000000 */
[----:B------:R-:W-:Y:S02]  /*32e0*/  SEL R65, R65, R20, P0 ;  /* 0x0000001441417207 */ /* 0x000fe40000000000 */
[----:B------:R-:W-:Y:S01]  /*32f0*/  SEL R62, R62, R25, P1 ;  /* 0x000000193e3e7207 */ /* 0x000fe20000800000 */
[----:B------:R-:W-:Y:S01]  /*3300*/  IMAD.X R25, R33, 0x1, R19, P6 ;  /* 0x0000000121197824 */ /* 0x000fe200030e0613 */
[----:B------:R-:W-:Y:S02]  /*3310*/  ISETP.NE.U32.AND P0, PT, R18, 0x4afb0ccd, PT ;  /* 0x4afb0ccd1200780c */ /* 0x000fe40003f05070 */
[----:B------:R-:W-:Y:S02]  /*3320*/  SEL R16, R16, 0xffffffff, P5 ;  /* 0xffffffff10107807 */ /* 0x000fe40002800000 */
[----:B------:R-:W-:Y:S02]  /*3330*/  ISETP.GT.U32.AND P6, PT, R48, R17, PT ;  /* 0x000000113000720c */ /* 0x000fe40003fc4070 */
[----:B------:R-:W-:-:S02]  /*3340*/  SEL R63, R63, R28, P1 ;  /* 0x0000001c3f3f7207 */ /* 0x000fc40000800000 */
[----:B------:R-:W-:Y:S02]  /*3350*/  ISETP.NE.AND.EX P0, PT, R19, -0x1, PT, P0 ;  /* 0xffffffff1300780c */ /* 0x000fe40003f05300 */
[----:B------:R-:W-:Y:S02]  /*3360*/  IADD3 R21, P1, PT, R32, R22, RZ ;  /* 0x0000001620157210 */ /* 0x000fe40007f3e0ff */
[----:B------:R-:W-:Y:S02]  /*3370*/  ISETP.GT.AND.EX P6, PT, R49, R16, PT, P6 ;  /* 0x000000103100720c */ /* 0x000fe40003fc4360 */
[----:B------:R-:W-:Y:S01]  /*3380*/  SEL R24, R24, 0x4afb0ccd, P0 ;  /* 0x4afb0ccd18187807 */ /* 0x000fe20000000000 */
[----:B------:R-:W-:Y:S01]  /*3390*/  IMAD.X R20, R33, 0x1, R23, P1 ;  /* 0x0000000121147824 */ /* 0x000fe200008e0617 */
[----:B------:R-:W-:Y:S02]  /*33a0*/  ISETP.NE.U32.AND P2, PT, R22, 0x4afb0ccd, PT ;  /* 0x4afb0ccd1600780c */ /* 0x000fe40003f45070 */
[----:B------:R-:W-:-:S02]  /*33b0*/  SEL R48, R48, R17, P6 ;  /* 0x0000001130307207 */ /* 0x000fc40003000000 */
[----:B------:R-:W-:Y:S02]  /*33c0*/  ISETP.NE.U32.AND P1, PT, R30, 0x4afb0ccd, PT ;  /* 0x4afb0ccd1e00780c */ /* 0x000fe40003f25070 */
[----:B------:R-:W-:Y:S02]  /*33d0*/  SEL R49, R49, R16, P6 ;  /* 0x0000001031317207 */ /* 0x000fe40003000000 */
[----:B------:R-:W-:Y:S02]  /*33e0*/  IADD3 R17, P6, PT, R32, R30, RZ ;  /* 0x0000001e20117210 */ /* 0x000fe40007fde0ff */
[----:B------:R-:W-:Y:S02]  /*33f0*/  SEL R25, R25, 0xffffffff, P0 ;  /* 0xffffffff19197807 */ /* 0x000fe40000000000 */
[----:B------:R-:W-:Y:S02]  /*3400*/  SEL R24, R24, 0x4afb0ccd, P5 ;  /* 0x4afb0ccd18187807 */ /* 0x000fe40002800000 */
[----:B------:R-:W-:-:S02]  /*3410*/  ISETP.NE.AND.EX P2, PT, R23, -0x1, PT, P2 ;  /* 0xffffffff1700780c */ /* 0x000fc40003f45320 */
[----:B------:R-:W-:Y:S01]  /*3420*/  ISETP.NE.AND.EX P1, PT, R31, -0x1, PT, P1 ;  /* 0xffffffff1f00780c */ /* 0x000fe20003f25310 */
[----:B------:R-:W-:Y:S01]  /*3430*/  IMAD.X R16, R33, 0x1, R31, P6 ;  /* 0x0000000121107824 */ /* 0x000fe200030e061f */
[----:B------:R-:W-:Y:S02]  /*3440*/  SEL R25, R25, 0xffffffff, P5 ;  /* 0xffffffff19197807 */ /* 0x000fe40002800000 */
[----:B------:R-:W-:Y:S02]  /*3450*/  ISETP.GT.U32.AND P4, PT, R71, R24, PT ;  /* 0x000000184700720c */ /* 0x000fe40003f84070 */
[----:B------:R-:W-:Y:S02]  /*3460*/  SEL R21, R21, 0x4afb0ccd, P2 ;  /* 0x4afb0ccd15157807 */ /* 0x000fe40001000000 */
[----:B------:R-:W-:Y:S02]  /*3470*/  SEL R17, R17, 0x4afb0ccd, P1 ;  /* 0x4afb0ccd11117807 */ /* 0x000fe40000800000 */
[----:B------:R-:W-:-:S02]  /*3480*/  ISETP.GT.AND.EX P4, PT, R70, R25, PT, P4 ;  /* 0x000000194600720c */ /* 0x000fc40003f84340 */
[----:B------:R-:W-:Y:S02]  /*3490*/  SEL R20, R20, 0xffffffff, P2 ;  /* 0xffffffff14147807 */ /* 0x000fe40001000000 */
[----:B------:R-:W-:Y:S02]  /*34a0*/  SEL R21, R21, 0x4afb0ccd, P5 ;  /* 0x4afb0ccd15157807 */ /* 0x000fe40002800000 */
[----:B------:R-:W-:Y:S02]  /*34b0*/  SEL R16, R16, 0xffffffff, P1 ;  /* 0xffffffff10107807 */ /* 0x000fe40000800000 */
[----:B------:R-:W-:Y:S02]  /*34c0*/  SEL R17, R17, 0x4afb0ccd, P5 ;  /* 0x4afb0ccd11117807 */ /* 0x000fe40002800000 */
[----:B------:R-:W-:Y:S02]  /*34d0*/  SEL R71, R71, R24, P4 ;  /* 0x0000001847477207 */ /* 0x000fe40002000000 */
[----:B------:R-:W-:-:S02]  /*34e0*/  SEL R70, R70, R25, P4 ;  /* 0x0000001946467207 */ /* 0x000fc40002000000 */
[----:B------:R-:W-:Y:S02]  /*34f0*/  SEL R20, R20, 0xffffffff, P5 ;  /* 0xffffffff14147807 */ /* 0x000fe40002800000 */
[----:B------:R-:W-:Y:S02]  /*3500*/  ISETP.GT.U32.AND P4, PT, R52, R21, PT ;  /* 0x000000153400720c */ /* 0x000fe40003f84070 */
[----:B------:R-:W-:Y:S02]  /*3510*/  SEL R16, R16, 0xffffffff, P5 ;  /* 0xffffffff10107807 */ /* 0x000fe40002800000 */
[----:B------:R-:W-:Y:S02]  /*3520*/  ISETP.GT.U32.AND P5, PT, R42, R17, PT ;  /* 0x000000112a00720c */ /* 0x000fe40003fa4070 */
[----:B------:R-:W-:Y:S02]  /*3530*/  ISETP.GT.AND.EX P4, PT, R51, R20, PT, P4 ;  /* 0x000000143300720c */ /* 0x000fe40003f84340 */
[----:B------:R-:W-:-:S02]  /*3540*/  ISETP.GT.AND.EX P5, PT, R43, R16, PT, P5 ;  /* 0x000000102b00720c */ /* 0x000fc40003fa4350 */
[----:B------:R-:W-:Y:S02]  /*3550*/  IADD3 R25, P6, PT, R34, R18, RZ ;  /* 0x0000001222197210 */ /* 0x000fe40007fde0ff */
[----:B------:R-:W-:Y:S02]  /*3560*/  SEL R52, R52, R21, P4 ;  /* 0x0000001534347207 */ /* 0x000fe40002000000 */
[----:B------:R-:W-:Y:S02]  /*3570*/  SEL R51, R51, R20, P4 ;  /* 0x0000001433337207 */ /* 0x000fe40002000000 */
[----:B------:R-:W-:Y:S02]  /*3580*/  ISETP.NE.U32.AND P4, PT, R34, 0x4afb0ccd, PT ;  /* 0x4afb0ccd2200780c */ /* 0x000fe40003f85070 */
[----:B------:R-:W-:Y:S02]  /*3590*/  SEL R42, R42, R17, P5 ;  /* 0x000000112a2a7207 */ /* 0x000fe40002800000 */
[----:B------:R-:W-:-:S02]  /*35a0*/  SEL R43, R43, R16, P5 ;  /* 0x000000102b2b7207 */ /* 0x000fc40002800000 */
[C---:B------:R-:W-:Y:S01]  /*35b0*/  IADD3 R21, P5, PT, R34.reuse, R26, RZ ;  /* 0x0000001a22157210 */ /* 0x040fe20007fbe0ff */
[C---:B------:R-:W-:Y:S01]  /*35c0*/  IMAD.X R24, R35.reuse, 0x1, R19, P6 ;  /* 0x0000000123187824 */ /* 0x040fe200030e0613 */
[----:B------:R-:W-:Y:S02]  /*35d0*/  ISETP.NE.AND.EX P4, PT, R35, -0x1, PT, P4 ;  /* 0xffffffff2300780c */ /* 0x000fe40003f85340 */
[----:B------:R-:W-:Y:S01]  /*35e0*/  SEL R25, R25, 0x4afb0ccd, P0 ;  /* 0x4afb0ccd19197807 */ /* 0x000fe20000000000 */
[----:B------:R-:W-:Y:S01]  /*35f0*/  IMAD.X R20, R35, 0x1, R27, P5 ;  /* 0x0000000123147824 */ /* 0x000fe200028e061b */
[----:B------:R-:W-:Y:S02]  /*3600*/  IADD3 R17, P5, PT, R34, R22, RZ ;  /* 0x0000001622117210 */ /* 0x000fe40007fbe0ff */
[----:B------:R-:W-:Y:S02]  /*3610*/  SEL R21, R21, 0x4afb0ccd, P3 ;  /* 0x4afb0ccd15157807 */ /* 0x000fe40001800000 */
[----:B------:R-:W-:-:S02]  /*3620*/  SEL R24, R24, 0xffffffff, P0 ;  /* 0xffffffff18187807 */ /* 0x000fc40000000000 */
[----:B------:R-:W-:Y:S01]  /*3630*/  SEL R25, R25, 0x4afb0ccd, P4 ;  /* 0x4afb0ccd19197807 */ /* 0x000fe20002000000 */
[----:B------:R-:W-:Y:S01]  /*3640*/  IMAD.X R16, R35, 0x1, R23, P5 ;  /* 0x0000000123107824 */ /* 0x000fe200028e0617 */
[----:B------:R-:W-:Y:S02]  /*3650*/  SEL R20, R20, 0xffffffff, P3 ;  /* 0xffffffff14147807 */ /* 0x000fe40001800000 */
[----:B------:R-:W-:Y:S02]  /*3660*/  SEL R21, R21, 0x4afb0ccd, P4 ;  /* 0x4afb0ccd15157807 */ /* 0x000fe40002000000 */
[----:B------:R-:W-:Y:S02]  /*3670*/  SEL R24, R24, 0xffffffff, P4 ;  /* 0xffffffff18187807 */ /* 0x000fe40002000000 */
[----:B------:R-:W-:Y:S02]  /*3680*/  ISETP.GT.U32.AND P6, PT, R56, R25, PT ;  /* 0x000000193800720c */ /* 0x000fe40003fc4070 */
[----:B------:R-:W-:-:S02]  /*3690*/  SEL R17, R17, 0x4afb0ccd, P2 ;  /* 0x4afb0ccd11117807 */ /* 0x000fc40001000000 */
[----:B------:R-:W-:Y:S02]  /*36a0*/  SEL R20, R20, 0xffffffff, P4 ;  /* 0xffffffff14147807 */ /* 0x000fe40002000000 */
[----:B------:R-:W-:Y:S02]  /*36b0*/  ISETP.GT.U32.AND P5, PT, R54, R21, PT ;  /* 0x000000153600720c */ /* 0x000fe40003fa4070 */
[----:B------:R-:W-:Y:S02]  /*36c0*/  ISETP.GT.AND.EX P6, PT, R53, R24, PT, P6 ;  /* 0x000000183500720c */ /* 0x000fe40003fc4360 */
[----:B------:R-:W-:Y:S02]  /*36d0*/  SEL R16, R16, 0xffffffff, P2 ;  /* 0xffffffff10107807 */ /* 0x000fe40001000000 */
[----:B------:R-:W-:Y:S02]  /*36e0*/  SEL R17, R17, 0x4afb0ccd, P4 ;  /* 0x4afb0ccd11117807 */ /* 0x000fe40002000000 */
[----:B------:R-:W-:-:S02]  /*36f0*/  ISETP.GT.AND.EX P5, PT, R55, R20, PT, P5 ;  /* 0x000000143700720c */ /* 0x000fc40003fa4350 */
[----:B------:R-:W-:Y:S02]  /*3700*/  SEL R56, R56, R25, P6 ;  /* 0x0000001938387207 */ /* 0x000fe40003000000 */
[----:B------:R-:W-:Y:S02]  /*3710*/  SEL R53, R53, R24, P6 ;  /* 0x0000001835357207 */ /* 0x000fe40003000000 */
[----:B------:R-:W-:Y:S02]  /*3720*/  SEL R16, R16, 0xffffffff, P4 ;  /* 0xffffffff10107807 */ /* 0x000fe40002000000 */
[----:B------:R-:W-:Y:S02]  /*3730*/  ISETP.GT.U32.AND P6, PT, R50, R17, PT ;  /* 0x000000113200720c */ /* 0x000fe40003fc4070 */
[----:B------:R-:W-:Y:S02]  /*3740*/  SEL R54, R54, R21, P5 ;  /* 0x0000001536367207 */ /* 0x000fe40002800000 */
[----:B------:R-:W-:-:S02]  /*3750*/  SEL R55, R55, R20, P5 ;  /* 0x0000001437377207 */ /* 0x000fc40002800000 */
[----:B------:R-:W-:Y:S02]  /*3760*/  IADD3 R21, P5, PT, R34, R30, RZ ;  /* 0x0000001e22157210 */ /* 0x000fe40007fbe0ff */
[----:B------:R-:W-:-:S03]  /*3770*/  ISETP.GT.AND.EX P6, PT, R41, R16, PT, P6 ;  /* 0x000000102900720c */ /* 0x000fc60003fc4360 */
[----:B------:R-:W-:Y:S01]  /*3780*/  IMAD.X R20, R35, 0x1, R31, P5 ;  /* 0x0000000123147824 */ /* 0x000fe200028e061f */
[----:B------:R-:W-:Y:S01]  /*3790*/  SEL R50, R50, R17, P6 ;  /* 0x0000001132327207 */ /* 0x000fe20003000000 */
[----:B------:R-:W-:Y:S01]  /*37a0*/  LDS.128 R32, [R15+0x400] ;  /* 0x000400000f207984 */ /* 0x000fe20000000c00 */
[C---:B0-----:R-:W-:Y:S02]  /*37b0*/  IADD3 R17, P5, PT, R36.reuse, R18, RZ ;  /* 0x0000001224117210 */ /* 0x041fe40007fbe0ff */
[----:B------:R-:W-:Y:S02]  /*37c0*/  SEL R41, R41, R16, P6 ;  /* 0x0000001029297207 */ /* 0x000fe40003000000 */
[----:B------:R-:W-:Y:S02]  /*37d0*/  SEL R21, R21, 0x4afb0ccd, P1 ;  /* 0x4afb0ccd15157807 */ /* 0x000fe40000800000 */
[----:B------:R-:W-:Y:S01]  /*37e0*/  ISETP.NE.U32.AND P6, PT, R36, 0x4afb0ccd, PT ;  /* 0x4afb0ccd2400780c */ /* 0x000fe20003fc5070 */
[----:B------:R-:W-:Y:S01]  /*37f0*/  IMAD.X R16, R37, 0x1, R19, P5 ;  /* 0x0000000125107824 */ /* 0x000fe200028e0613 */
[----:B------:R-:W-:-:S02]  /*3800*/  SEL R20, R20, 0xffffffff, P1 ;  /* 0xffffffff14147807 */ /* 0x000fc40000800000 */
[----:B------:R-:W-:Y:S02]  /*3810*/  SEL R21, R21, 0x4afb0ccd, P4 ;  /* 0x4afb0ccd15157807 */ /* 0x000fe40002000000 */
[----:B------:R-:W-:Y:S02]  /*3820*/  ISETP.NE.AND.EX P6, PT, R37, -0x1, PT, P6 ;  /* 0xffffffff2500780c */ /* 0x000fe40003fc5360 */
[----:B------:R-:W-:Y:S02]  /*3830*/  SEL R17, R17, 0x4afb0ccd, P0 ;  /* 0x4afb0ccd11117807 */ /* 0x000fe40000000000 */
[----:B------:R-:W-:Y:S02]  /*3840*/  SEL R20, R20, 0xffffffff, P4 ;  /* 0xffffffff14147807 */ /* 0x000fe40002000000 */
[----:B------:R-:W-:Y:S02]  /*3850*/  ISETP.GT.U32.AND P4, PT, R46, R21, PT ;  /* 0x000000152e00720c */ /* 0x000fe40003f84070 */
[----:B------:R-:W-:-:S02]  /*3860*/  SEL R16, R16, 0xffffffff, P0 ;  /* 0xffffffff10107807 */ /* 0x000fc40000000000 */
[----:B------:R-:W-:Y:S02]  /*3870*/  SEL R17, R17, 0x4afb0ccd, P6 ;  /* 0x4afb0ccd11117807 */ /* 0x000fe40003000000 */
[CC--:B------:R-:W-:Y:S02]  /*3880*/  ISETP.GT.AND.EX P4, PT, R47.reuse, R20.reuse, PT, P4 ;  /* 0x000000142f00720c */ /* 0x0c0fe40003f84340 */
[----:B------:R-:W-:Y:S02]  /*3890*/  SEL R16, R16, 0xffffffff, P6 ;  /* 0xffffffff10107807 */ /* 0x000fe40003000000 */
[----:B------:R-:W-:Y:S02]  /*38a0*/  ISETP.GT.U32.AND P5, PT, R44, R17, PT ;  /* 0x000000112c00720c */ /* 0x000fe40003fa4070 */
[----:B------:R-:W-:Y:S02]  /*38b0*/  SEL R46, R46, R21, P4 ;  /* 0x000000152e2e7207 */ /* 0x000fe40002000000 */
[----:B------:R-:W-:-:S02]  /*38c0*/  SEL R47, R47, R20, P4 ;  /* 0x000000142f2f7207 */ /* 0x000fc40002000000 */
[----:B------:R-:W-:Y:S02]  /*38d0*/  ISETP.GT.AND.EX P4, PT, R45, R16, PT, P5 ;  /* 0x000000102d00720c */ /* 0x000fe40003f84350 */
[----:B------:R-:W-:Y:S02]  /*38e0*/  IADD3 R21, P5, PT, R36, R26, RZ ;  /* 0x0000001a24157210 */ /* 0x000fe40007fbe0ff */
[----:B------:R-:W-:Y:S02]  /*38f0*/  SEL R44, R44, R17, P4 ;  /* 0x000000112c2c7207 */ /* 0x000fe40002000000 */
[----:B------:R-:W-:Y:S01]  /*3900*/  SEL R21, R21, 0x4afb0ccd, P3 ;  /* 0x4afb0ccd15157807 */ /* 0x000fe20001800000 */
[----:B------:R-:W-:Y:S01]  /*3910*/  IMAD.X R28, R37, 0x1, R27, P5 ;  /* 0x00000001251c7824 */ /* 0x000fe200028e061b */
[----:B------:R-:W-:Y:S02]  /*3920*/  SEL R45, R45, R16, P4 ;  /* 0x000000102d2d7207 */ /* 0x000fe40002000000 */
        /* <DEDUP_REMOVED lines=9> */
[----:B------:R-:W-:Y:S01]  /*39c0*/  SEL R20, R20, 0x4afb0ccd, P2 ;  /* 0x4afb0ccd14147807 */ /* 0x000fe20001000000 */
[----:B------:R-:W-:Y:S01]  /*39d0*/  IMAD.X R18, R39, 0x1, R19, P5 ;  /* 0x0000000127127824 */ /* 0x000fe200028e0613 */
[CC--:B------:R-:W-:Y:S02]  /*39e0*/  ISETP.GT.AND.EX P4, PT, R59.reuse, R28.reuse, PT, P4 ;  /* 0x0000001c3b00720c */ /* 0x0c0fe40003f84340 */
[----:B------:R-:W-:Y:S02]  /*39f0*/  SEL R24, R24, 0xffffffff, P2 ;  /* 0xffffffff18187807 */ /* 0x000fe40001000000 */
[----:B------:R-:W-:Y:S02]  /*3a00*/  SEL R19, R20, 0x4afb0ccd, P6 ;  /* 0x4afb0ccd14137807 */ /* 0x000fe40003000000 */
[----:B------:R-:W-:Y:S02]  /*3a10*/  SEL R60, R60, R21, P4 ;  /* 0x000000153c3c7207 */ /* 0x000fe40002000000 */
[----:B------:R-:W-:-:S02]  /*3a20*/  SEL R59, R59, R28, P4 ;  /* 0x0000001c3b3b7207 */ /* 0x000fc40002000000 */
[----:B------:R-:W-:Y:S02]  /*3a30*/  IADD3 R20, P5, PT, R38, R26, RZ ;  /* 0x0000001a26147210 */ /* 0x000fe40007fbe0ff */
[----:B------:R-:W-:Y:S02]  /*3a40*/  SEL R24, R24, 0xffffffff, P6 ;  /* 0xffffffff18187807 */ /* 0x000fe40003000000 */
[----:B------:R-:W-:Y:S01]  /*3a50*/  ISETP.GT.U32.AND P4, PT, R58, R19, PT ;  /* 0x000000133a00720c */ /* 0x000fe20003f84070 */
[----:B------:R-:W-:Y:S01]  /*3a60*/  IMAD.X R21, R39, 0x1, R27, P5 ;  /* 0x0000000127157824 */ /* 0x000fe200028e061b */
[----:B------:R-:W-:Y:S02]  /*3a70*/  IADD3 R22, P5, PT, R38, R22, RZ ;  /* 0x0000001626167210 */ /* 0x000fe40007fbe0ff */
[----:B------:R-:W-:-:S04]  /*3a80*/  ISETP.GT.AND.EX P4, PT, R57, R24, PT, P4 ;  /* 0x000000183900720c */ /* 0x000fc80003f84340 */
[----:B------:R-:W-:Y:S02]  /*3a90*/  SEL R57, R57, R24, P4 ;  /* 0x0000001839397207 */ /* 0x000fe40002000000 */
[----:B------:R-:W-:Y:S01]  /*3aa0*/  SEL R58, R58, R19, P4 ;  /* 0x000000133a3a7207 */ /* 0x000fe20002000000 */
[----:B------:R-:W0:Y:S01]  /*3ab0*/  LDS.128 R24, [R40+0x20] ;  /* 0x0000200028187984 */ /* 0x000e220000000c00 */
[C---:B------:R-:W-:Y:S01]  /*3ac0*/  ISETP.NE.U32.AND P4, PT, R38.reuse, 0x4afb0ccd, PT ;  /* 0x4afb0ccd2600780c */ /* 0x040fe20003f85070 */
[----:B------:R-:W-:Y:S01]  /*3ad0*/  IMAD.X R23, R39, 0x1, R23, P5 ;  /* 0x0000000127177824 */ /* 0x000fe200028e0617 */
[----:B------:R-:W-:Y:S02]  /*3ae0*/  IADD3 R28, P5, PT, R38, R30, RZ ;  /* 0x0000001e261c7210 */ /* 0x000fe40007fbe0ff */
[----:B------:R-:W-:Y:S02]  /*3af0*/  SEL R17, R17, 0x4afb0ccd, P1 ;  /* 0x4afb0ccd11117807 */ /* 0x000fe40000800000 */
[----:B------:R-:W-:-:S02]  /*3b00*/  SEL R36, R36, 0xffffffff, P1 ;  /* 0xffffffff24247807 */ /* 0x000fc40000800000 */
[----:B------:R-:W-:Y:S02]  /*3b10*/  SEL R16, R16, 0x4afb0ccd, P0 ;  /* 0x4afb0ccd10107807 */ /* 0x000fe40000000000 */
[----:B------:R-:W-:Y:S02]  /*3b20*/  SEL R18, R18, 0xffffffff, P0 ;  /* 0xffffffff12127807 */ /* 0x000fe40000000000 */
[C---:B------:R-:W-:Y:S01]  /*3b30*/  ISETP.NE.AND.EX P4, PT, R39.reuse, -0x1, PT, P4 ;  /* 0xffffffff2700780c */ /* 0x040fe20003f85340 */
[----:B------:R-:W-:Y:S01]  /*3b40*/  IMAD.X R30, R39, 0x1, R31, P5 ;  /* 0x00000001271e7824 */ /* 0x000fe200028e061f */
[----:B------:R-:W-:Y:S02]  /*3b50*/  SEL R38, R36, 0xffffffff, P6 ;  /* 0xffffffff24267807 */ /* 0x000fe40003000000 */
[----:B------:R-:W-:Y:S02]  /*3b60*/  SEL R31, R17, 0x4afb0ccd, P6 ;  /* 0x4afb0ccd111f7807 */ /* 0x000fe40003000000 */
[----:B------:R-:W-:-:S02]  /*3b70*/  SEL R29, R16, 0x4afb0ccd, P4 ;  /* 0x4afb0ccd101d7807 */ /* 0x000fc40002000000 */
[----:B------:R-:W-:Y:S02]  /*3b80*/  SEL R36, R18, 0xffffffff, P4 ;  /* 0xffffffff12247807 */ /* 0x000fe40002000000 */
[----:B------:R-:W1:Y:S01]  /*3b90*/  LDS.128 R16, [R40+0xa0] ;  /* 0x0000a00028107984 */ /* 0x000e620000000c00 */
[----:B------:R-:W-:Y:S02]  /*3ba0*/  ISETP.GT.U32.AND P5, PT, R66, R29, PT ;  /* 0x0000001d4200720c */ /* 0x000fe40003fa4070 */
[----:B------:R-:W-:Y:S02]  /*3bb0*/  ISETP.GT.U32.AND P0, PT, R64, R31, PT ;  /* 0x0000001f4000720c */ /* 0x000fe40003f04070 */
[----:B------:R-:W-:Y:S02]  /*3bc0*/  ISETP.GT.AND.EX P5, PT, R61, R36, PT, P5 ;  /* 0x000000243d00720c */ /* 0x000fe40003fa4350 */
[----:B------:R-:W-:Y:S02]  /*3bd0*/  SEL R20, R20, 0x4afb0ccd, P3 ;  /* 0x4afb0ccd14147807 */ /* 0x000fe40001800000 */
[----:B------:R-:W-:-:S02]  /*3be0*/  ISETP.GT.AND.EX P0, PT, R69, R38, PT, P0 ;  /* 0x000000264500720c */ /* 0x000fc40003f04300 */
[----:B------:R-:W-:Y:S02]  /*3bf0*/  SEL R66, R66, R29, P5 ;  /* 0x0000001d42427207 */ /* 0x000fe40002800000 */
[----:B------:R-:W-:Y:S02]  /*3c00*/  SEL R29, R21, 0xffffffff, P3 ;  /* 0xffffffff151d7807 */ /* 0x000fe40001800000 */
[----:B------:R-:W-:Y:S02]  /*3c10*/  SEL R22, R22, 0x4afb0ccd, P2 ;  /* 0x4afb0ccd16167807 */ /* 0x000fe40001000000 */
[----:B------:R-:W-:Y:S02]  /*3c20*/  SEL R21, R20, 0x4afb0ccd, P4 ;  /* 0x4afb0ccd14157807 */ /* 0x000fe40002000000 */
[----:B------:R-:W-:Y:S02]  /*3c30*/  SEL R28, R28, 0x4afb0ccd, P1 ;  /* 0x4afb0ccd1c1c7807 */ /* 0x000fe40000800000 */
[----:B------:R-:W-:-:S02]  /*3c40*/  SEL R64, R64, R31, P0 ;  /* 0x0000001f40407207 */ /* 0x000fc40000000000 */
[----:B------:R-:W-:Y:S02]  /*3c50*/  SEL R69, R69, R38, P0 ;  /* 0x0000002645457207 */ /* 0x000fe40000000000 */
[----:B------:R-:W-:Y:S02]  /*3c60*/  SEL R23, R23, 0xffffffff, P2 ;  /* 0xffffffff17177807 */ /* 0x000fe40001000000 */
[----:B------:R-:W-:Y:S02]  /*3c70*/  SEL R31, R22, 0x4afb0ccd, P4 ;  /* 0x4afb0ccd161f7807 */ /* 0x000fe40002000000 */
[----:B------:R-:W-:Y:S02]  /*3c80*/  SEL R20, R29, 0xffffffff, P4 ;  /* 0xffffffff1d147807 */ /* 0x000fe40002000000 */
[----:B------:R-:W-:Y:S02]  /*3c90*/  ISETP.GT.U32.AND P0, PT, R62, R21, PT ;  /* 0x000000153e00720c */ /* 0x000fe40003f04070 */
[----:B------:R-:W-:-:S02]  /*3ca0*/  SEL R30, R30, 0xffffffff, P1 ;  /* 0xffffffff1e1e7807 */ /* 0x000fc40000800000 */
[----:B------:R-:W-:Y:S02]  /*3cb0*/  SEL R29, R28, 0x4afb0ccd, P4 ;  /* 0x4afb0ccd1c1d7807 */ /* 0x000fe40002000000 */
[----:B------:R-:W-:Y:S02]  /*3cc0*/  SEL R61, R61, R36, P5 ;  /* 0x000000243d3d7207 */ /* 0x000fe40002800000 */
[----:B------:R-:W-:Y:S02]  /*3cd0*/  SEL R36, R23, 0xffffffff, P4 ;  /* 0xffffffff17247807 */ /* 0x000fe40002000000 */
[----:B------:R-:W-:Y:S02]  /*3ce0*/  ISETP.GT.U32.AND P1, PT, R68, R31, PT ;  /* 0x0000001f4400720c */ /* 0x000fe40003f24070 */
[----:B------:R-:W-:Y:S02]  /*3cf0*/  ISETP.GT.AND.EX P0, PT, R63, R20, PT, P0 ;  /* 0x000000143f00720c */ /* 0x000fe40003f04300 */
[----:B------:R-:W-:-:S02]  /*3d00*/  SEL R28, R30, 0xffffffff, P4 ;  /* 0xffffffff1e1c7807 */ /* 0x000fc40002000000 */
[----:B------:R-:W-:Y:S02]  /*3d10*/  ISETP.GT.U32.AND P2, PT, R72, R29, PT ;  /* 0x0000001d4800720c */ /* 0x000fe40003f44070 */
[----:B------:R-:W-:Y:S02]  /*3d20*/  ISETP.GT.AND.EX P1, PT, R65, R36, PT, P1 ;  /* 0x000000244100720c */ /* 0x000fe40003f24310 */
[----:B------:R-:W-:Y:S02]  /*3d30*/  SEL R62, R62, R21, P0 ;  /* 0x000000153e3e7207 */ /* 0x000fe40000000000 */
[----:B------:R-:W-:Y:S02]  /*3d40*/  SEL R63, R63, R20, P0 ;  /* 0x000000143f3f7207 */ /* 0x000fe40000000000 */
[----:B------:R-:W-:Y:S01]  /*3d50*/  ISETP.GT.AND.EX P0, PT, R67, R28, PT, P2 ;  /* 0x0000001c4300720c */ /* 0x000fe20003f04320 */
[----:B------:R-:W2:Y:S01]  /*3d60*/  LDS.128 R20, [R40+0x120] ;  /* 0x0001200028147984 */ /* 0x000ea20000000c00 */
[----:B------:R-:W-:-:S02]  /*3d70*/  SEL R68, R68, R31, P1 ;  /* 0x0000001f44447207 */ /* 0x000fc40000800000 */
[----:B------:R-:W-:Y:S02]  /*3d80*/  SEL R65, R65, R36, P1 ;  /* 0x0000002441417207 */ /* 0x000fe40000800000 */
[----:B0-----:R-:W-:Y:S02]  /*3d90*/  ISETP.NE.U32.AND P1, PT, R24, 0x4afb0ccd, PT ;  /* 0x4afb0ccd1800780c */ /* 0x001fe40003f25070 */
[----:B------:R-:W-:Y:S02]  /*3da0*/  SEL R67, R67, R28, P0 ;  /* 0x0000001c43437207 */ /* 0x000fe40000000000 */
[----:B------:R-:W-:Y:S02]  /*3db0*/  IADD3 R28, P3, PT, R32, R24, RZ ;  /* 0x00000018201c7210 */ /* 0x000fe40007f7e0ff */
[----:B------:R-:W-:Y:S02]  /*3dc0*/  SEL R72, R72, R29, P0 ;  /* 0x0000001d48487207 */ /* 0x000fe40000000000 */
[----:B------:R-:W-:-:S02]  /*3dd0*/  ISETP.NE.U32.AND P2, PT, R32, 0x4afb0ccd, PT ;  /* 0x4afb0ccd2000780c */ /* 0x000fc40003f45070 */
[----:B------:R-:W-:Y:S01]  /*3de0*/  ISETP.NE.AND.EX P0, PT, R25, -0x1, PT, P1 ;  /* 0xffffffff1900780c */ /* 0x000fe20003f05310 */
[C---:B------:R-:W-:Y:S01]  /*3df0*/  IMAD.X R29, R33.reuse, 0x1, R25, P3 ;  /* 0x00000001211d7824 */ /* 0x040fe200018e0619 */
[----:B------:R-:W-:Y:S02]  /*3e00*/  ISETP.NE.AND.EX P2, PT, R33, -0x1, PT, P2 ;  /* 0xffffffff2100780c */ /* 0x000fe40003f45320 */
[----:B------:R-:W-:Y:S02]  /*3e10*/  SEL R28, R28, 0x4afb0ccd, P0 ;  /* 0x4afb0ccd1c1c7807 */ /* 0x000fe40000000000 */
[----:B-1----:R-:W-:Y:S02]  /*3e20*/  IADD3 R37, P3, PT, R32, R16, RZ ;  /* 0x0000001020257210 */ /* 0x002fe40007f7e0ff */
[----:B------:R-:W-:Y:S02]  /*3e30*/  SEL R29, R29, 0xffffffff, P0 ;  /* 0xffffffff1d1d7807 */ /* 0x000fe40000000000 */
[----:B------:R-:W-:Y:S01]  /*3e40*/  SEL R28, R28, 0x4afb0ccd, P2 ;  /* 0x4afb0ccd1c1c7807 */ /* 0x000fe20001000000 */
[----:B------:R-:W-:Y:S01]  /*3e50*/  IMAD.X R36, R33, 0x1, R17, P3 ;  /* 0x0000000121247824 */ /* 0x000fe200018e0611 */
[----:B------:R-:W-:-:S02]  /*3e60*/  SEL R29, R29, 0xffffffff, P2 ;  /* 0xffffffff1d1d7807 */ /* 0x000fc40001000000 */
[-C--:B------:R-:W-:Y:S02]  /*3e70*/  ISETP.GT.U32.AND P3, PT, R71, R28.reuse, PT ;  /* 0x0000001c4700720c */ /* 0x080fe40003f64070 */
[----:B------:R-:W-:Y:S02]  /*3e80*/  ISETP.NE.U32.AND P1, PT, R16, 0x4afb0ccd, PT ;  /* 0x4afb0ccd1000780c */ /* 0x000fe40003f25070 */
[CC--:B------:R-:W-:Y:S02]  /*3e90*/  ISETP.GT.AND.EX P3, PT, R70.reuse, R29.reuse, PT, P3 ;  /* 0x0000001d4600720c */ /* 0x0c0fe40003f64330 */
[----:B------:R-:W-:Y:S02]  /*3ea0*/  ISETP.NE.AND.EX P1, PT, R17, -0x1, PT, P1 ;  /* 0xffffffff1100780c */ /* 0x000fe40003f25310 */
[----:B------:R-:W-:Y:S02]  /*3eb0*/  SEL R71, R71, R28, P3 ;  /* 0x0000001c47477207 */ /* 0x000fe40001800000 */
[----:B------:R-:W-:-:S02]  /*3ec0*/  SEL R70, R70, R29, P3 ;  /* 0x0000001d46467207 */ /* 0x000fc40001800000 */
[----:B------:R-:W-:Y:S01]  /*3ed0*/  SEL R37, R37, 0x4afb0ccd, P1 ;  /* 0x4afb0ccd25257807 */ /* 0x000fe20000800000 */
        /* <DEDUP_REMOVED lines=8> */
[----:B------:R-:W-:Y:S02]  /*3f60*/  ISETP.NE.U32.AND P4, PT, R34, 0x4afb0ccd, PT ;  /* 0x4afb0ccd2200780c */ /* 0x000fe40003f85070 */
[----:B------:R-:W-:Y:S01]  /*3f70*/  SEL R49, R49, R36, P3 ;  /* 0x0000002431317207 */ /* 0x000fe20001800000 */
[----:B------:R-:W-:Y:S01]  /*3f80*/  IMAD.X R36, R25, 0x1, R35, P5 ;  /* 0x0000000119247824 */ /* 0x000fe200028e0623 */
[----:B--2---:R-:W-:Y:S02]  /*3f90*/  ISETP.NE.U32.AND P3, PT, R20, 0x4afb0ccd, PT ;  /* 0x4afb0ccd1400780c */ /* 0x004fe40003f65070 */
[----:B------:R-:W-:-:S02]  /*3fa0*/  ISETP.NE.AND.EX P4, PT, R35, -0x1, PT, P4 ;  /* 0xffffffff2300780c */ /* 0x000fc40003f85340 */
[----:B------:R-:W-:Y:S02]  /*3fb0*/  IADD3 R39, P5, PT, R32, R20, RZ ;  /* 0x0000001420277210 */ /* 0x000fe40007fbe0ff */
[----:B------:R-:W-:Y:S02]  /*3fc0*/  SEL R37, R37, 0x4afb0ccd, P0 ;  /* 0x4afb0ccd25257807 */ /* 0x000fe40000000000 */
[----:B------:R-:W-:Y:S01]  /*3fd0*/  ISETP.NE.AND.EX P3, PT, R21, -0x1, PT, P3 ;  /* 0xffffffff1500780c */ /* 0x000fe20003f65330 */
[----:B------:R-:W-:Y:S01]  /*3fe0*/  IMAD.X R38, R33, 0x1, R21, P5 ;  /* 0x0000000121267824 */ /* 0x000fe200028e0615 */
[----:B------:R-:W-:Y:S02]  /*3ff0*/  SEL R36, R36, 0xffffffff, P0 ;  /* 0xffffffff24247807 */ /* 0x000fe40000000000 */
[----:B------:R-:W-:Y:S02]  /*4000*/  SEL R37, R37, 0x4afb0ccd, P4 ;  /* 0x4afb0ccd25257807 */ /* 0x000fe40002000000 */
[----:B------:R-:W-:-:S02]  /*4010*/  SEL R39, R39, 0x4afb0ccd, P3 ;  /* 0x4afb0ccd27277807 */ /* 0x000fc40001800000 */
[----:B------:R-:W-:Y:S02]  /*4020*/  SEL R36, R36, 0xffffffff, P4 ;  /* 0xffffffff24247807 */ /* 0x000fe40002000000 */
[----:B------:R-:W-:Y:S02]  /*4030*/  ISETP.GT.U32.AND P5, PT, R56, R37, PT ;  /* 0x000000253800720c */ /* 0x000fe40003fa4070 */
[----:B------:R-:W-:Y:S02]  /*4040*/  SEL R38, R38, 0xffffffff, P3 ;  /* 0xffffffff26267807 */ /* 0x000fe40001800000 */
[----:B------:R-:W-:Y:S02]  /*4050*/  SEL R39, R39, 0x4afb0ccd, P2 ;  /* 0x4afb0ccd27277807 */ /* 0x000fe40001000000 */
[----:B------:R-:W-:Y:S02]  /*4060*/  ISETP.GT.AND.EX P5, PT, R53, R36, PT, P5 ;  /* 0x000000243500720c */ /* 0x000fe40003fa4350 */
[----:B------:R-:W-:-:S02]  /*4070*/  SEL R38, R38, 0xffffffff, P2 ;  /* 0xffffffff26267807 */ /* 0x000fc40001000000 */
[----:B------:R-:W-:Y:S02]  /*4080*/  ISETP.GT.U32.AND P6, PT, R52, R39, PT ;  /* 0x000000273400720c */ /* 0x000fe40003fc4070 */
[----:B------:R-:W-:Y:S02]  /*4090*/  SEL R56, R56, R37, P5 ;  /* 0x0000002538387207 */ /* 0x000fe40002800000 */
[----:B------:R-:W-:Y:S02]  /*40a0*/  SEL R53, R53, R36, P5 ;  /* 0x0000002435357207 */ /* 0x000fe40002800000 */
[----:B0-----:R-:W-:Y:S02]  /*40b0*/  IADD3 R32, P5, PT, R32, R28, RZ ;  /* 0x0000001c20207210 */ /* 0x001fe40007fbe0ff */
[----:B------:R-:W-:-:S03]  /*40c0*/  ISETP.GT.AND.EX P6, PT, R51, R38, PT, P6 ;  /* 0x000000263300720c */ /* 0x000fc60003fc4360 */
        /* <DEDUP_REMOVED lines=8> */
[----:B------:R-:W-:Y:S02]  /*4150*/  SEL R36, R36, 0xffffffff, P1 ;  /* 0xffffffff24247807 */ /* 0x000fe40000800000 */
[----:B------:R-:W-:Y:S02]  /*4160*/  SEL R39, R39, 0x4afb0ccd, P4 ;  /* 0x4afb0ccd27277807 */ /* 0x000fe40002000000 */
[----:B------:R-:W-:-:S02]  /*4170*/  SEL R74, R74, 0xffffffff, P3 ;  /* 0xffffffff4a4a7807 */ /* 0x000fc40001800000 */
[----:B------:R-:W-:Y:S02]  /*4180*/  SEL R37, R37, 0x4afb0ccd, P4 ;  /* 0x4afb0ccd25257807 */ /* 0x000fe40002000000 */
[----:B------:R-:W-:Y:S02]  /*4190*/  SEL R51, R51, R38, P6 ;  /* 0x0000002633337207 */ /* 0x000fe40003000000 */
[----:B------:R-:W-:Y:S02]  /*41a0*/  SEL R36, R36, 0xffffffff, P4 ;  /* 0xffffffff24247807 */ /* 0x000fe40002000000 */
        /* <DEDUP_REMOVED lines=9> */
[----:B------:R-:W-:-:S02]  /*4240*/  ISETP.NE.U32.AND P6, PT, R28, 0x4afb0ccd, PT ;  /* 0x4afb0ccd1c00780c */ /* 0x000fc40003fc5070 */
[----:B------:R-:W-:Y:S02]  /*4250*/  SEL R41, R41, R74, P5 ;  /* 0x0000004a29297207 */ /* 0x000fe40002800000 */
[----:B------:R-:W-:Y:S02]  /*4260*/  ISETP.NE.AND.EX P5, PT, R29, -0x1, PT, P6 ;  /* 0xffffffff1d00780c */ /* 0x000fe40003fa5360 */
[----:B------:R-:W-:Y:S02]  /*4270*/  IADD3 R34, P6, PT, R28, R34, RZ ;  /* 0x000000221c227210 */ /* 0x000fe40007fde0ff */
[----:B------:R-:W-:Y:S02]  /*4280*/  SEL R73, R32, 0x4afb0ccd, P5 ;  /* 0x4afb0ccd20497807 */ /* 0x000fe40002800000 */
[----:B------:R-:W-:Y:S01]  /*4290*/  SEL R74, R33, 0xffffffff, P5 ;  /* 0xffffffff214a7807 */ /* 0x000fe20002800000 */
[----:B------:R-:W-:Y:S01]  /*42a0*/  IMAD.X R32, R29, 0x1, R35, P6 ;  /* 0x000000011d207824 */ /* 0x000fe200030e0623 */
[----:B------:R-:W-:-:S02]  /*42b0*/  SEL R33, R34, 0x4afb0ccd, P5 ;  /* 0x4afb0ccd22217807 */ /* 0x000fc40002800000 */
[----:B------:R-:W-:Y:S02]  /*42c0*/  SEL R35, R73, 0x4afb0ccd, P2 ;  /* 0x4afb0ccd49237807 */ /* 0x000fe40001000000 */
[----:B------:R-:W-:Y:S02]  /*42d0*/  SEL R32, R32, 0xffffffff, P5 ;  /* 0xffffffff20207807 */ /* 0x000fe40002800000 */
[----:B------:R-:W-:Y:S02]  /*42e0*/  SEL R33, R33, 0x4afb0ccd, P4 ;  /* 0x4afb0ccd21217807 */ /* 0x000fe40002000000 */
[----:B------:R-:W-:Y:S02]  /*42f0*/  SEL R34, R74, 0xffffffff, P2 ;  /* 0xffffffff4a227807 */ /* 0x000fe40001000000 */
[----:B------:R-:W-:Y:S02]  /*4300*/  SEL R32, R32, 0xffffffff, P4 ;  /* 0xffffffff20207807 */ /* 0x000fe40002000000 */
[----:B------:R-:W-:-:S02]  /*4310*/  ISETP.GT.U32.AND P2, PT, R42, R35, PT ;  /* 0x000000232a00720c */ /* 0x000fc40003f44070 */
[----:B------:R-:W-:Y:S02]  /*4320*/  ISETP.GT.U32.AND P4, PT, R46, R33, PT ;  /* 0x000000212e00720c */ /* 0x000fe40003f84070 */
[----:B------:R-:W-:Y:S02]  /*4330*/  ISETP.GT.AND.EX P2, PT, R43, R34, PT, P2 ;  /* 0x000000222b00720c */ /* 0x000fe40003f44320 */
[CC--:B------:R-:W-:Y:S02]  /*4340*/  ISETP.GT.AND.EX P4, PT, R47.reuse, R32.reuse, PT, P4 ;  /* 0x000000202f00720c */ /* 0x0c0fe40003f84340 */
[----:B------:R-:W-:Y:S02]  /*4350*/  SEL R42, R42, R35, P2 ;  /* 0x000000232a2a7207 */ /* 0x000fe40001000000 */
[----:B------:R-:W-:Y:S02]  /*4360*/  SEL R46, R46, R33, P4 ;  /* 0x000000212e2e7207 */ /* 0x000fe40002000000 */
[----:B------:R-:W-:-:S02]  /*4370*/  SEL R47, R47, R32, P4 ;  /* 0x000000202f2f7207 */ /* 0x000fc40002000000 */
[C---:B0-----:R-:W-:Y:S02]  /*4380*/  IADD3 R35, P4, PT, R36.reuse, R24, RZ ;  /* 0x0000001824237210 */ /* 0x041fe40007f9e0ff */
[----:B------:R-:W-:Y:S02]  /*4390*/  SEL R43, R43, R34, P2 ;  /* 0x000000222b2b7207 */ /* 0x000fe40001000000 */
[C---:B------:R-:W-:Y:S01]  /*43a0*/  ISETP.NE.U32.AND P2, PT, R36.reuse, 0x4afb0ccd, PT ;  /* 0x4afb0ccd2400780c */ /* 0x040fe20003f45070 */
[C---:B------:R-:W-:Y:S01]  /*43b0*/  IMAD.X R34, R37.reuse, 0x1, R25, P4 ;  /* 0x0000000125227824 */ /* 0x040fe200020e0619 */
[----:B------:R-:W-:Y:S02]  /*43c0*/  IADD3 R33, P4, PT, R36, R16, RZ ;  /* 0x0000001024217210 */ /* 0x000fe40007f9e0ff */
[----:B------:R-:W-:Y:S02]  /*43d0*/  ISETP.NE.AND.EX P2, PT, R37, -0x1, PT, P2 ;  /* 0xffffffff2500780c */ /* 0x000fe40003f45320 */
        /* <DEDUP_REMOVED lines=8> */
[----:B------:R-:W-:-:S02]  /*4460*/  SEL R33, R33, 0x4afb0ccd, P2 ;  /* 0x4afb0ccd21217807 */ /* 0x000fc40001000000 */
[CC--:B------:R-:W-:Y:S02]  /*4470*/  ISETP.GT.AND.EX P4, PT, R45.reuse, R34.reuse, PT, P4 ;  /* 0x000000222d00720c */ /* 0x0c0fe40003f84340 */
[----:B------:R-:W-:Y:S02]  /*4480*/  SEL R32, R32, 0xffffffff, P2 ;  /* 0xffffffff20207807 */ /* 0x000fe40001000000 */
[----:B------:R-:W-:Y:S02]  /*4490*/  ISETP.GT.U32.AND P6, PT, R60, R33, PT ;  /* 0x000000213c00720c */ /* 0x000fe40003fc4070 */
[----:B------:R-:W-:Y:S02]  /*44a0*/  SEL R44, R44, R35, P4 ;  /* 0x000000232c2c7207 */ /* 0x000fe40002000000 */
[----:B------:R-:W-:Y:S02]  /*44b0*/  SEL R45, R45, R34, P4 ;  /* 0x000000222d2d7207 */ /* 0x000fe40002000000 */
[----:B------:R-:W-:-:S02]  /*44c0*/  ISETP.GT.AND.EX P6, PT, R59, R32, PT, P6 ;  /* 0x000000203b00720c */ /* 0x000fc40003fc4360 */
        /* <DEDUP_REMOVED lines=13> */
[----:B------:R-:W-:Y:S02]  /*45a0*/  ISETP.NE.U32.AND P4, PT, R38, 0x4afb0ccd, PT ;  /* 0x4afb0ccd2600780c */ /* 0x000fe40003f85070 */
[----:B------:R-:W-:Y:S01]  /*45b0*/  SEL R34, R34, 0x4afb0ccd, P3 ;  /* 0x4afb0ccd22227807 */ /* 0x000fe20001800000 */
[----:B------:R-:W-:Y:S01]  /*45c0*/  IMAD.X R28, R29, 0x1, R39, P6 ;  /* 0x000000011d1c7824 */ /* 0x000fe200030e0627 */
[----:B------:R-:W-:Y:S02]  /*45d0*/  ISETP.NE.AND.EX P4, PT, R39, -0x1, PT, P4 ;  /* 0xffffffff2700780c */ /* 0x000fe40003f85340 */
[----:B------:R-:W-:-:S02]  /*45e0*/  SEL R32, R32, 0xffffffff, P3 ;  /* 0xffffffff20207807 */ /* 0x000fc40001800000 */
[----:B------:R-:W-:Y:S02]  /*45f0*/  SEL R39, R34, 0x4afb0ccd, P2 ;  /* 0x4afb0ccd22277807 */ /* 0x000fe40001000000 */
[----:B------:R-:W-:Y:S02]  /*4600*/  SEL R35, R35, 0x4afb0ccd, P0 ;  /* 0x4afb0ccd23237807 */ /* 0x000fe40000000000 */
[----:B------:R-:W-:Y:S02]  /*4610*/  SEL R29, R25, 0xffffffff, P0 ;  /* 0xffffffff191d7807 */ /* 0x000fe40000000000 */
[----:B------:R-:W-:Y:S02]  /*4620*/  SEL R32, R32, 0xffffffff, P2 ;  /* 0xffffffff20207807 */ /* 0x000fe40001000000 */
[----:B------:R-:W-:Y:S02]  /*4630*/  ISETP.GT.U32.AND P0, PT, R58, R39, PT ;  /* 0x000000273a00720c */ /* 0x000fe40003f04070 */
[----:B------:R-:W-:-:S02]  /*4640*/  SEL R33, R33, 0x4afb0ccd, P5 ;  /* 0x4afb0ccd21217807 */ /* 0x000fc40002800000 */
[-C--:B------:R-:W-:Y:S02]  /*4650*/  ISETP.GT.AND.EX P0, PT, R57, R32.reuse, PT, P0 ;  /* 0x000000203900720c */ /* 0x080fe40003f04300 */
[----:B------:R-:W-:Y:S02]  /*4660*/  SEL R37, R33, 0x4afb0ccd, P2 ;  /* 0x4afb0ccd21257807 */ /* 0x000fe40001000000 */
[----:B------:R-:W-:Y:S02]  /*4670*/  SEL R57, R57, R32, P0 ;  /* 0x0000002039397207 */ /* 0x000fe40000000000 */
[----:B------:R-:W-:Y:S02]  /*4680*/  SEL R25, R35, 0x4afb0ccd, P4 ;  /* 0x4afb0ccd23197807 */ /* 0x000fe40002000000 */
[----:B------:R-:W0:Y:S01]  /*4690*/  LDS.128 R32, [R15+0x500] ;  /* 0x000500000f207984 */ /* 0x000e220000000c00 */
[----:B------:R-:W-:Y:S02]  /*46a0*/  SEL R36, R36, 0xffffffff, P5 ;  /* 0xffffffff24247807 */ /* 0x000fe40002800000 */
[----:B------:R-:W-:-:S02]  /*46b0*/  SEL R58, R58, R39, P0 ;  /* 0x000000273a3a7207 */ /* 0x000fc40000000000 */
[----:B------:R-:W-:Y:S02]  /*46c0*/  SEL R38, R36, 0xffffffff, P2 ;  /* 0xffffffff24267807 */ /* 0x000fe40001000000 */
[----:B------:R-:W-:Y:S02]  /*46d0*/  SEL R36, R29, 0xffffffff, P4 ;  /* 0xffffffff1d247807 */ /* 0x000fe40002000000 */
[----:B------:R-:W-:Y:S02]  /*46e0*/  ISETP.GT.U32.AND P0, PT, R66, R25, PT ;  /* 0x000000194200720c */ /* 0x000fe40003f04070 */
[----:B------:R-:W-:Y:S02]  /*46f0*/  ISETP.GT.U32.AND P2, PT, R64, R37, PT ;  /* 0x000000254000720c */ /* 0x000fe40003f44070 */
[----:B------:R-:W-:Y:S02]  /*4700*/  ISETP.GT.AND.EX P0, PT, R61, R36, PT, P0 ;  /* 0x000000243d00720c */ /* 0x000fe40003f04300 */
[----:B------:R-:W-:-:S02]  /*4710*/  SEL R29, R17, 0xffffffff, P1 ;  /* 0xffffffff111d7807 */ /* 0x000fc40000800000 */
[----:B------:R-:W-:Y:S02]  /*4720*/  SEL R20, R20, 0x4afb0ccd, P3 ;  /* 0x4afb0ccd14147807 */ /* 0x000fe40001800000 */
[----:B------:R-:W-:Y:S02]  /*4730*/  SEL R17, R21, 0x4afb0ccd, P5 ;  /* 0x4afb0ccd15117807 */ /* 0x000fe40002800000 */
[----:B------:R-:W-:Y:S02]  /*4740*/  ISETP.GT.AND.EX P2, PT, R69, R38, PT, P2 ;  /* 0x000000264500720c */ /* 0x000fe40003f44320 */
[----:B------:R-:W-:Y:S02]  /*4750*/  SEL R66, R66, R25, P0 ;  /* 0x0000001942427207 */ /* 0x000fe40000000000 */
[----:B------:R-:W-:Y:S02]  /*4760*/  SEL R25, R16, 0x4afb0ccd, P1 ;  /* 0x4afb0ccd10197807 */ /* 0x000fe40000800000 */
[----:B------:R-:W-:-:S02]  /*4770*/  SEL R24, R24, 0xffffffff, P3 ;  /* 0xffffffff18187807 */ /* 0x000fc40001800000 */
[----:B------:R-:W-:Y:S02]  /*4780*/  SEL R21, R20, 0x4afb0ccd, P4 ;  /* 0x4afb0ccd14157807 */ /* 0x000fe40002000000 */
[----:B------:R-:W-:Y:S02]  /*4790*/  SEL R16, R28, 0xffffffff, P5 ;  /* 0xffffffff1c107807 */ /* 0x000fe40002800000 */
[----:B------:R-:W-:Y:S02]  /*47a0*/  SEL R17, R17, 0x4afb0ccd, P4 ;  /* 0x4afb0ccd11117807 */ /* 0x000fe40002000000 */
[----:B------:R-:W-:Y:S02]  /*47b0*/  SEL R64, R64, R37, P2 ;  /* 0x0000002540407207 */ /* 0x000fe40001000000 */
[----:B------:R-:W-:Y:S02]  /*47c0*/  SEL R69, R69, R38, P2 ;  /* 0x0000002645457207 */ /* 0x000fe40001000000 */
[----:B------:R-:W-:-:S02]  /*47d0*/  SEL R20, R24, 0xffffffff, P4 ;  /* 0xffffffff18147807 */ /* 0x000fc40002000000 */
[----:B------:R-:W-:Y:S02]  /*47e0*/  ISETP.GT.U32.AND P2, PT, R68, R21, PT ;  /* 0x000000154400720c */ /* 0x000fe40003f44070 */
[----:B------:R-:W-:Y:S02]  /*47f0*/  SEL R16, R16, 0xffffffff, P4 ;  /* 0xffffffff10107807 */ /* 0x000fe40002000000 */
[----:B------:R-:W-:Y:S02]  /*4800*/  ISETP.GT.U32.AND P3, PT, R72, R17, PT ;  /* 0x000000114800720c */ /* 0x000fe40003f64070 */
[----:B------:R-:W-:Y:S02]  /*4810*/  SEL R61, R61, R36, P0 ;  /* 0x000000243d3d7207 */ /* 0x000fe40000000000 */
[----:B------:R-:W-:Y:S01]  /*4820*/  ISETP.GT.AND.EX P0, PT, R65, R20, PT, P2 ;  /* 0x000000144100720c */ /* 0x000fe20003f04320 */
[----:B------:R-:W1:Y:S01]  /*4830*/  LDS.128 R36, [R15+0x510] ;  /* 0x000510000f247984 */ /* 0x000e620000000c00 */
[----:B------:R-:W-:-:S02]  /*4840*/  ISETP.GT.AND.EX P2, PT, R67, R16, PT, P3 ;  /* 0x000000104300720c */ /* 0x000fc40003f44330 */
[----:B------:R-:W-:Y:S02]  /*4850*/  ISETP.NE.U32.AND P3, PT, R18, 0x4afb0ccd, PT ;  /* 0x4afb0ccd1200780c */ /* 0x000fe40003f65070 */
[----:B------:R-:W-:Y:S02]  /*4860*/  SEL R25, R25, 0x4afb0ccd, P4 ;  /* 0x4afb0ccd19197807 */ /* 0x000fe40002000000 */
[----:B------:R-:W-:Y:S02]  /*4870*/  SEL R28, R29, 0xffffffff, P4 ;  /* 0xffffffff1d1c7807 */ /* 0x000fe40002000000 */
[----:B------:R-:W-:Y:S02]  /*4880*/  SEL R72, R72, R17, P2 ;  /* 0x0000001148487207 */ /* 0x000fe40001000000 */
[C---:B0-----:R-:W-:Y:S02]  /*4890*/  IADD3 R17, P4, PT, R32.reuse, R18, RZ ;  /* 0x0000001220117210 */ /* 0x041fe40007f9e0ff */
[----:B------:R-:W-:-:S02]  /*48a0*/  ISETP.NE.U32.AND P5, PT, R32, 0x4afb0ccd, PT ;  /* 0x4afb0ccd2000780c */ /* 0x000fc40003fa5070 */
[----:B------:R-:W-:Y:S02]  /*48b0*/  ISETP.NE.AND.EX P3, PT, R19, -0x1, PT, P3 ;  /* 0xffffffff1300780c */ /* 0x000fe40003f65330 */
[----:B------:R-:W-:Y:S02]  /*48c0*/  ISETP.GT.U32.AND P1, PT, R62, R25, PT ;  /* 0x000000193e00720c */ /* 0x000fe40003f24070 */
[----:B------:R-:W-:Y:S01]  /*48d0*/  SEL R67, R67, R16, P2 ;  /* 0x0000001043437207 */ /* 0x000fe20001000000 */
[C---:B------:R-:W-:Y:S01]  /*48e0*/  IMAD.X R16, R33.reuse, 0x1, R19, P4 ;  /* 0x0000000121107824 */ /* 0x040fe200020e0613 */
[----:B------:R-:W-:Y:S02]  /*48f0*/  ISETP.NE.AND.EX P5, PT, R33, -0x1, PT, P5 ;  /* 0xffffffff2100780c */ /* 0x000fe40003fa5350 */
[----:B------:R-:W-:Y:S02]  /*4900*/  SEL R17, R17, 0x4afb0ccd, P3 ;  /* 0x4afb0ccd11117807 */ /* 0x000fe40001800000 */
[----:B------:R-:W-:-:S02]  /*4910*/  ISETP.GT.AND.EX P1, PT, R63, R28, PT, P1 ;  /* 0x0000001c3f00720c */ /* 0x000fc40003f24310 */
[----:B------:R-:W-:Y:S02]  /*4920*/  IADD3 R24, P6, PT, R32, R26, RZ ;  /* 0x0000001a20187210 */ /* 0x000fe40007fde0ff */
[----:B------:R-:W-:Y:S02]  /*4930*/  SEL R16, R16, 0xffffffff, P3 ;  /* 0xffffffff10107807 */ /* 0x000fe40001800000 */
[----:B------:R-:W-:Y:S02]  /*4940*/  SEL R17, R17, 0x4afb0ccd, P5 ;  /* 0x4afb0ccd11117807 */ /* 0x000fe40002800000 */
[----:B------:R-:W-:Y:S02]  /*4950*/  SEL R68, R68, R21, P0 ;  /* 0x0000001544447207 */ /* 0x000fe40000000000 */
[----:B------:R-:W-:Y:S02]  /*4960*/  SEL R65, R65, R20, P0 ;  /* 0x0000001441417207 */ /* 0x000fe40000000000 */
[----:B------:R-:W-:Y:S01]  /*4970*/  SEL R62, R62, R25, P1 ;  /* 0x000000193e3e7207 */ /* 0x000fe20000800000 */
[----:B------:R-:W-:Y:S01]  /*4980*/  IMAD.X R25, R33, 0x1, R27, P6 ;  /* 0x0000000121197824 */ /* 0x000fe200030e061b */
[----:B------:R-:W-:-:S02]  /*4990*/  ISETP.NE.U32.AND P0, PT, R26, 0x4afb0ccd, PT ;  /* 0x4afb0ccd1a00780c */ /* 0x000fc40003f05070 */
[----:B------:R-:W-:Y:S02]  /*49a0*/  SEL R16, R16, 0xffffffff, P5 ;  /* 0xffffffff10107807 */ /* 0x000fe40002800000 */
[----:B------:R-:W-:Y:S02]  /*49b0*/  ISETP.GT.U32.AND P6, PT, R48, R17, PT ;  /* 0x000000113000720c */ /* 0x000fe40003fc4070 */
[----:B------:R-:W-:Y:S02]  /*49c0*/  SEL R63, R63, R28, P1 ;  /* 0x0000001c3f3f7207 */ /* 0x000fe40000800000 */
[----:B------:R-:W-:Y:S02]  /*49d0*/  ISETP.NE.AND.EX P0, PT, R27, -0x1, PT, P0 ;  /* 0xffffffff1b00780c */ /* 0x000fe40003f05300 */
[----:B------:R-:W-:Y:S02]  /*49e0*/  IADD3 R21, P1, PT, R32, R22, RZ ;  /* 0x0000001620157210 */ /* 0x000fe40007f3e0ff */
[----:B------:R-:W-:-:S02]  /*49f0*/  ISETP.GT.AND.EX P6, PT, R49, R16, PT, P6 ;  /* 0x000000103100720c */ /* 0x000fc40003fc4360 */
[----:B------:R-:W-:Y:S01]  /*4a00*/  SEL R24, R24, 0x4afb0ccd, P0 ;  /* 0x4afb0ccd18187807 */ /* 0x000fe20000000000 */
[----:B------:R-:W-:Y:S01]  /*4a10*/  IMAD.X R20, R33, 0x1, R23, P1 ;  /* 0x0000000121147824 */ /* 0x000fe200008e0617 */
[----:B------:R-:W-:Y:S02]  /*4a20*/  ISETP.NE.U32.AND P2, PT, R22, 0x4afb0ccd, PT ;  /* 0x4afb0ccd1600780c */ /* 0x000fe40003f45070 */
[----:B------:R-:W-:Y:S02]  /*4a30*/  SEL R48, R48, R17, P6 ;  /* 0x0000001130307207 */ /* 0x000fe40003000000 */
[----:B------:R-:W-:Y:S02]  /*4a40*/  ISETP.NE.U32.AND P1, PT, R30, 0x4afb0ccd, PT ;  /* 0x4afb0ccd1e00780c */ /* 0x000fe40003f25070 */
[----:B------:R-:W-:Y:S02]  /*4a50*/  SEL R49, R49, R16, P6 ;  /* 0x0000001031317207 */ /* 0x000fe40003000000 */
[----:B------:R-:W-:-:S02]  /*4a60*/  IADD3 R17, P6, PT, R32, R30, RZ ;  /* 0x0000001e20117210 */ /* 0x000fc40007fde0ff */
[----:B------:R-:W-:Y:S02]  /*4a70*/  SEL R25, R25, 0xffffffff, P0 ;  /* 0xffffffff19197807 */ /* 0x000fe40000000000 */
[----:B------:R-:W-:Y:S02]  /*4a80*/  SEL R24, R24, 0x4afb0ccd, P5 ;  /* 0x4afb0ccd18187807 */ /* 0x000fe40002800000 */
[----:B------:R-:W-:Y:S02]  /*4a90*/  ISETP.NE.AND.EX P2, PT, R23, -0x1, PT, P2 ;  /* 0xffffffff1700780c */ /* 0x000fe40003f45320 */
[----:B------:R-:W-:Y:S01]  /*4aa0*/  ISETP.NE.AND.EX P1, PT, R31, -0x1, PT, P1 ;  /* 0xffffffff1f00780c */ /* 0x000fe20003f25310 */
[----:B------:R-:W-:Y:S01]  /*4ab0*/  IMAD.X R16, R33, 0x1, R31, P6 ;  /* 0x0000000121107824 */ /* 0x000fe200030e061f */
[----:B------:R-:W-:Y:S02]  /*4ac0*/  SEL R25, R25, 0xffffffff, P5 ;  /* 0xffffffff19197807 */ /* 0x000fe40002800000 */
[----:B------:R-:W-:-:S02]  /*4ad0*/  ISETP.GT.U32.AND P4, PT, R71, R24, PT ;  /* 0x000000184700720c */ /* 0x000fc40003f84070 */
[----:B------:R-:W-:Y:S02]  /*4ae0*/  SEL R21, R21, 0x4afb0ccd, P2 ;  /* 0x4afb0ccd15157807 */ /* 0x000fe40001000000 */
[----:B------:R-:W-:Y:S02]  /*4af0*/  SEL R17, R17, 0x4afb0ccd, P1 ;  /* 0x4afb0ccd11117807 */ /* 0x000fe40000800000 */
[----:B------:R-:W-:Y:S02]  /*4b00*/  ISETP.GT.AND.EX P4, PT, R70, R25, PT, P4 ;  /* 0x000000194600720c */ /* 0x000fe40003f84340 */
[----:B------:R-:W-:Y:S02]  /*4b10*/  SEL R20, R20, 0xffffffff, P2 ;  /* 0xffffffff14147807 */ /* 0x000fe40001000000 */
[----:B------:R-:W-:Y:S02]  /*4b20*/  SEL R21, R21, 0x4afb0ccd, P5 ;  /* 0x4afb0ccd15157807 */ /* 0x000fe40002800000 */
[----:B------:R-:W-:-:S02]  /*4b30*/  SEL R16, R16, 0xffffffff, P1 ;  /* 0xffffffff10107807 */ /* 0x000fc40000800000 */
[----:B------:R-:W-:Y:S02]  /*4b40*/  SEL R17, R17, 0x4afb0ccd, P5 ;  /* 0x4afb0ccd11117807 */ /* 0x000fe40002800000 */
[----:B------:R-:W-:Y:S02]  /*4b50*/  SEL R71, R71, R24, P4 ;  /* 0x0000001847477207 */ /* 0x000fe40002000000 */
[----:B------:R-:W-:Y:S02]  /*4b60*/  SEL R70, R70, R25, P4 ;  /* 0x0000001946467207 */ /* 0x000fe40002000000 */
[----:B------:R-:W-:Y:S02]  /*4b70*/  SEL R20, R20, 0xffffffff, P5 ;  /* 0xffffffff14147807 */ /* 0x000fe40002800000 */
[----:B------:R-:W-:Y:S02]  /*4b80*/  ISETP.GT.U32.AND P4, PT, R52, R21, PT ;  /* 0x000000153400720c */ /* 0x000fe40003f84070 */
[----:B------:R-:W-:-:S02]  /*4b90*/  SEL R16, R16, 0xffffffff, P5 ;  /* 0xffffffff10107807 */ /* 0x000fc40002800000 */
[----:B------:R-:W-:Y:S02]  /*4ba0*/  ISETP.GT.U32.AND P5, PT, R42, R17, PT ;  /* 0x000000112a00720c */ /* 0x000fe40003fa4070 */
[----:B------:R-:W-:Y:S02]  /*4bb0*/  ISETP.GT.AND.EX P4, PT, R51, R20, PT, P4 ;  /* 0x000000143300720c */ /* 0x000fe40003f84340 */
[----:B------:R-:W-:Y:S02]  /*4bc0*/  ISETP.GT.AND.EX P5, PT, R43, R16, PT, P5 ;  /* 0x000000102b00720c */ /* 0x000fe40003fa4350 */
[----:B------:R-:W-:Y:S02]  /*4bd0*/  IADD3 R25, P6, PT, R34, R26, RZ ;  /* 0x0000001a22197210 */ /* 0x000fe40007fde0ff */
[----:B------:R-:W-:Y:S02]  /*4be0*/  SEL R52, R52, R21, P4 ;  /* 0x0000001534347207 */ /* 0x000fe40002000000 */
[----:B------:R-:W-:-:S02]  /*4bf0*/  SEL R51, R51, R20, P4 ;  /* 0x0000001433337207 */ /* 0x000fc40002000000 */
[----:B------:R-:W-:Y:S02]  /*4c00*/  ISETP.NE.U32.AND P4, PT, R34, 0x4afb0ccd, PT ;  /* 0x4afb0ccd2200780c */ /* 0x000fe40003f85070 */
[----:B------:R-:W-:Y:S02]  /*4c10*/  SEL R42, R42, R17, P5 ;  /* 0x000000112a2a7207 */ /* 0x000fe40002800000 */
[----:B------:R-:W-:Y:S02]  /*4c20*/  SEL R43, R43, R16, P5 ;  /* 0x000000102b2b7207 */ /* 0x000fe40002800000 */
[C---:B------:R-:W-:Y:S01]  /*4c30*/  IADD3 R21, P5, PT, R34.reuse, R18, RZ ;  /* 0x0000001222157210 */ /* 0x040fe20007fbe0ff */
[C---:B------:R-:W-:Y:S01]  /*4c40*/  IMAD.X R24, R35.reuse, 0x1, R27, P6 ;  /* 0x0000000123187824 */ /* 0x040fe200030e061b */
[----:B------:R-:W-:Y:S02]  /*4c50*/  ISETP.NE.AND.EX P4, PT, R35, -0x1, PT, P4 ;  /* 0xffffffff2300780c */ /* 0x000fe40003f85340 */
[----:B------:R-:W-:Y:S01]  /*4c60*/  SEL R25, R25, 0x4afb0ccd, P0 ;  /* 0x4afb0ccd19197807 */ /* 0x000fe20000000000 */
[----:B------:R-:W-:Y:S01]  /*4c70*/  IMAD.X R20, R35, 0x1, R19, P5 ;  /* 0x0000000123147824 */ /* 0x000fe200028e0613 */
[----:B------:R-:W-:-:S02]  /*4c80*/  IADD3 R17, P5, PT, R34, R22, RZ ;  /* 0x0000001622117210 */ /* 0x000fc40007fbe0ff */
[----:B------:R-:W-:Y:S02]  /*4c90*/  SEL R21, R21, 0x4afb0ccd, P3 ;  /* 0x4afb0ccd15157807 */ /* 0x000fe40001800000 */
[----:B------:R-:W-:Y:S02]  /*4ca0*/  SEL R24, R24, 0xffffffff, P0 ;  /* 0xffffffff18187807 */ /* 0x000fe40000000000 */
[----:B------:R-:W-:Y:S01]  /*4cb0*/  SEL R25, R25, 0x4afb0ccd, P4 ;  /* 0x4afb0ccd19197807 */ /* 0x000fe20002000000 */
[----:B------:R-:W-:Y:S01]  /*4cc0*/  IMAD.X R16, R35, 0x1, R23, P5 ;  /* 0x0000000123107824 */ /* 0x000fe200028e0617 */
[----:B------:R-:W-:Y:S02]  /*4cd0*/  SEL R20, R20, 0xffffffff, P3 ;  /* 0xffffffff14147807 */ /* 0x000fe40001800000 */
[----:B------:R-:W-:Y:S02]  /*4ce0*/  SEL R21, R21, 0x4afb0ccd, P4 ;  /* 0x4afb0ccd15157807 */ /* 0x000fe40002000000 */
[----:B------:R-:W-:-:S02]  /*4cf0*/  SEL R24, R24, 0xffffffff, P4 ;  /* 0xffffffff18187807 */ /* 0x000fc40002000000 */
[----:B------:R-:W-:Y:S02]  /*4d00*/  ISETP.GT.U32.AND P6, PT, R56, R25, PT ;  /* 0x000000193800720c */ /* 0x000fe40003fc4070 */
        /* <DEDUP_REMOVED lines=12> */
[----:B------:R-:W-:Y:S02]  /*4dd0*/  SEL R55, R55, R20, P5 ;  /* 0x0000001437377207 */ /* 0x000fe40002800000 */
[----:B------:R-:W-:Y:S02]  /*4de0*/  IADD3 R21, P5, PT, R34, R30, RZ ;  /* 0x0000001e22157210 */ /* 0x000fe40007fbe0ff */
[----:B------:R-:W-:-:S03]  /*4df0*/  ISETP.GT.AND.EX P6, PT, R41, R16, PT, P6 ;  /* 0x000000102900720c */ /* 0x000fc60003fc4360 */
[----:B------:R-:W-:Y:S01]  /*4e00*/  IMAD.X R20, R35, 0x1, R31, P5 ;  /* 0x0000000123147824 */ /* 0x000fe200028e061f */
[----:B------:R-:W-:Y:S01]  /*4e10*/  SEL R50, R50, R17, P6 ;  /* 0x0000001132327207 */ /* 0x000fe20003000000 */
[----:B------:R-:W-:Y:S01]  /*4e20*/  LDS.128 R32, [R15+0x600] ;  /* 0x000600000f207984 */ /* 0x000fe20000000c00 */
[C---:B-1----:R-:W-:Y:S02]  /*4e30*/  IADD3 R17, P5, PT, R36.reuse, R26, RZ ;  /* 0x0000001a24117210 */ /* 0x042fe40007fbe0ff */
        /* <DEDUP_REMOVED lines=24> */
[----:B------:R-:W-:Y:S02]  /*4fc0*/  SEL R24, R24, 0xffffffff, P3 ;  /* 0xffffffff18187807 */ /* 0x000fe40001800000 */
[----:B------:R-:W-:Y:S02]  /*4fd0*/  SEL R29, R29, 0x4afb0ccd, P6 ;  /* 0x4afb0ccd1d1d7807 */ /* 0x000fe40003000000 */
[----:B------:R-:W-:Y:S01]  /*4fe0*/  IADD3 R20, P5, PT, R36, R30, RZ ;  /* 0x0000001e24147210 */ /* 0x000fe20007fbe0ff */
[C---:B------:R-:W-:Y:S01]  /*4ff0*/  IMAD.X R25, R37.reuse, 0x1, R23, P4 ;  /* 0x0000000125197824 */ /* 0x040fe200020e0617 */
[----:B------:R-:W-:Y:S02]  /*5000*/  SEL R24, R24, 0xffffffff, P6 ;  /* 0xffffffff18187807 */ /* 0x000fe40003000000 */
[----:B------:R-:W-:Y:S01]  /*5010*/  ISETP.GT.U32.AND P4, PT, R60, R29, PT ;  /* 0x0000001d3c00720c */ /* 0x000fe20003f84070 */
[----:B------:R-:W-:Y:S01]  /*5020*/  IMAD.X R36, R37, 0x1, R31, P5 ;  /* 0x0000000125247824 */ /* 0x000fe200028e061f */
[----:B------:R-:W-:-:S02]  /*5030*/  IADD3 R17, P5, PT, R38, R26, RZ ;  /* 0x0000001a26117210 */ /* 0x000fc40007fbe0ff */
[-C--:B------:R-:W-:Y:S02]  /*5040*/  ISETP.GT.AND.EX P4, PT, R59, R24.reuse, PT, P4 ;  /* 0x000000183b00720c */ /* 0x080fe40003f84340 */
[----:B------:R-:W-:Y:S01]  /*5050*/  SEL R25, R25, 0xffffffff, P2 ;  /* 0xffffffff19197807 */ /* 0x000fe20001000000 */
[----:B------:R-:W-:Y:S01]  /*5060*/  IMAD.X R16, R39, 0x1, R27, P5 ;  /* 0x0000000127107824 */ /* 0x000fe200028e061b */
[----:B------:R-:W-:Y:S02]  /*5070*/  SEL R59, R59, R24, P4 ;  /* 0x000000183b3b7207 */ /* 0x000fe40002000000 */
[----:B------:R-:W-:Y:S02]  /*5080*/  IADD3 R24, P5, PT, R38, R18, RZ ;  /* 0x0000001226187210 */ /* 0x000fe40007fbe0ff */
[----:B------:R-:W-:Y:S02]  /*5090*/  SEL R21, R21, 0x4afb0ccd, P2 ;  /* 0x4afb0ccd15157807 */ /* 0x000fe40001000000 */
[----:B------:R-:W-:Y:S01]  /*50a0*/  SEL R18, R25, 0xffffffff, P6 ;  /* 0xffffffff19127807 */ /* 0x000fe20003000000 */
[----:B------:R-:W-:Y:S01]  /*50b0*/  IMAD.X R25, R39, 0x1, R19, P5 ;  /* 0x0000000127197824 */ /* 0x000fe200028e0613 */
[----:B------:R-:W-:-:S02]  /*50c0*/  SEL R21, R21, 0x4afb0ccd, P6 ;  /* 0x4afb0ccd15157807 */ /* 0x000fc40003000000 */
[----:B------:R-:W-:Y:S02]  /*50d0*/  IADD3 R26, P5, PT, R38, R22, RZ ;  /* 0x00000016261a7210 */ /* 0x000fe40007fbe0ff */
[----:B------:R-:W-:Y:S02]  /*50e0*/  SEL R60, R60, R29, P4 ;  /* 0x0000001d3c3c7207 */ /* 0x000fe40002000000 */
[----:B------:R-:W-:Y:S01]  /*50f0*/  ISETP.GT.U32.AND P4, PT, R58, R21, PT ;  /* 0x000000153a00720c */ /* 0x000fe20003f84070 */
[----:B------:R-:W-:Y:S01]  /*5100*/  IMAD.X R27, R39, 0x1, R23, P5 ;  /* 0x00000001271b7824 */ /* 0x000fe200028e0617 */
[----:B------:R-:W-:Y:S02]  /*5110*/  IADD3 R28, P5, PT, R38, R30, RZ ;  /* 0x0000001e261c7210 */ /* 0x000fe40007fbe0ff */
[----:B------:R-:W-:-:S03]  /*5120*/  ISETP.GT.AND.EX P4, PT, R57, R18, PT, P4 ;  /* 0x000000123900720c */ /* 0x000fc60003f84340 */
[----:B------:R-:W-:Y:S01]  /*5130*/  IMAD.X R30, R39, 0x1, R31, P5 ;  /* 0x00000001271e7824 */ /* 0x000fe200028e061f */
[----:B------:R-:W-:Y:S02]  /*5140*/  SEL R58, R58, R21, P4 ;  /* 0x000000153a3a7207 */ /* 0x000fe40002000000 */
[----:B------:R-:W-:Y:S02]  /*5150*/  SEL R31, R20, 0x4afb0ccd, P1 ;  /* 0x4afb0ccd141f7807 */ /* 0x000fe40000800000 */
[----:B------:R-:W-:Y:S01]  /*5160*/  SEL R57, R57, R18, P4 ;  /* 0x0000001239397207 */ /* 0x000fe20002000000 */
[----:B------:R-:W0:Y:S01]  /*5170*/  LDS.128 R20, [R40+0x30] ;  /* 0x0000300028147984 */ /* 0x000e220000000c00 */
[----:B------:R-:W-:Y:S02]  /*5180*/  ISETP.NE.U32.AND P4, PT, R38, 0x4afb0ccd, PT ;  /* 0x4afb0ccd2600780c */ /* 0x000fe40003f85070 */
[----:B------:R-:W-:Y:S02]  /*5190*/  SEL R36, R36, 0xffffffff, P1 ;  /* 0xffffffff24247807 */ /* 0x000fe40000800000 */
[----:B------:R-:W-:-:S02]  /*51a0*/  SEL R17, R17, 0x4afb0ccd, P0 ;  /* 0x4afb0ccd11117807 */ /* 0x000fc40000000000 */
[----:B------:R-:W-:Y:S02]  /*51b0*/  SEL R16, R16, 0xffffffff, P0 ;  /* 0xffffffff10107807 */ /* 0x000fe40000000000 */
[----:B------:R-:W-:Y:S02]  /*51c0*/  ISETP.NE.AND.EX P4, PT, R39, -0x1, PT, P4 ;  /* 0xffffffff2700780c */ /* 0x000fe40003f85340 */
[----:B------:R-:W-:Y:S02]  /*51d0*/  SEL R38, R36, 0xffffffff, P6 ;  /* 0xffffffff24267807 */ /* 0x000fe40003000000 */
[----:B------:R-:W-:Y:S02]  /*51e0*/  SEL R29, R17, 0x4afb0ccd, P4 ;  /* 0x4afb0ccd111d7807 */ /* 0x000fe40002000000 */
[----:B------:R-:W-:Y:S02]  /*51f0*/  SEL R36, R16, 0xffffffff, P4 ;  /* 0xffffffff10247807 */ /* 0x000fe40002000000 */
[----:B------:R-:W1:Y:S01]  /*5200*/  LDS.128 R16, [R40+0xb0] ;  /* 0x0000b00028107984 */ /* 0x000e620000000c00 */
[----:B------:R-:W-:-:S02]  /*5210*/  SEL R31, R31, 0x4afb0ccd, P6 ;  /* 0x4afb0ccd1f1f7807 */ /* 0x000fc40003000000 */
[----:B------:R-:W-:Y:S02]  /*5220*/  ISETP.GT.U32.AND P5, PT, R66, R29, PT ;  /* 0x0000001d4200720c */ /* 0x000fe40003fa4070 */
[----:B------:R-:W-:Y:S02]  /*5230*/  ISETP.GT.U32.AND P0, PT, R64, R31, PT ;  /* 0x0000001f4000720c */ /* 0x000fe40003f04070 */
[----:B------:R-:W-:Y:S02]  /*5240*/  ISETP.GT.AND.EX P5, PT, R61, R36, PT, P5 ;  /* 0x000000243d00720c */ /* 0x000fe40003fa4350 */
[----:B------:R-:W-:Y:S02]  /*5250*/  SEL R24, R24, 0x4afb0ccd, P3 ;  /* 0x4afb0ccd18187807 */ /* 0x000fe40001800000 */
[----:B------:R-:W-:Y:S02]  /*5260*/  ISETP.GT.AND.EX P0, PT, R69, R38, PT, P0 ;  /* 0x000000264500720c */ /* 0x000fe40003f04300 */
[----:B------:R-:W-:-:S02]  /*5270*/  SEL R66, R66, R29, P5 ;  /* 0x0000001d42427207 */ /* 0x000fc40002800000 */
[----:B------:R-:W-:Y:S02]  /*5280*/  SEL R29, R25, 0xffffffff, P3 ;  /* 0xffffffff191d7807 */ /* 0x000fe40001800000 */
[----:B------:R-:W-:Y:S02]  /*5290*/  SEL R26, R26, 0x4afb0ccd, P2 ;  /* 0x4afb0ccd1a1a7807 */ /* 0x000fe40001000000 */
[----:B------:R-:W-:Y:S02]  /*52a0*/  SEL R25, R24, 0x4afb0ccd, P4 ;  /* 0x4afb0ccd18197807 */ /* 0x000fe40002000000 */
[----:B------:R-:W-:Y:S02]  /*52b0*/  SEL R28, R28, 0x4afb0ccd, P1 ;  /* 0x4afb0ccd1c1c7807 */ /* 0x000fe40000800000 */
[----:B------:R-:W-:Y:S02]  /*52c0*/  SEL R64, R64, R31, P0 ;  /* 0x0000001f40407207 */ /* 0x000fe40000000000 */
[----:B------:R-:W-:-:S02]  /*52d0*/  SEL R69, R69, R38, P0 ;  /* 0x0000002645457207 */ /* 0x000fc40000000000 */
[----:B------:R-:W-:Y:S02]  /*52e0*/  SEL R27, R27, 0xffffffff, P2 ;  /* 0xffffffff1b1b7807 */ /* 0x000fe40001000000 */
[----:B------:R-:W-:Y:S02]  /*52f0*/  SEL R31, R26, 0x4afb0ccd, P4 ;  /* 0x4afb0ccd1a1f7807 */ /* 0x000fe40002000000 */
[----:B------:R-:W-:Y:S02]  /*5300*/  SEL R24, R29, 0xffffffff, P4 ;  /* 0xffffffff1d187807 */ /* 0x000fe40002000000 */
[----:B------:R-:W-:Y:S02]  /*5310*/  ISETP.GT.U32.AND P0, PT, R62, R25, PT ;  /* 0x000000193e00720c */ /* 0x000fe40003f04070 */
[----:B------:R-:W-:Y:S02]  /*5320*/  SEL R30, R30, 0xffffffff, P1 ;  /* 0xffffffff1e1e7807 */ /* 0x000fe40000800000 */
[----:B------:R-:W-:-:S02]  /*5330*/  SEL R29, R28, 0x4afb0ccd, P4 ;  /* 0x4afb0ccd1c1d7807 */ /* 0x000fc40002000000 */
[----:B------:R-:W-:Y:S02]  /*5340*/  SEL R61, R61, R36, P5 ;  /* 0x000000243d3d7207 */ /* 0x000fe40002800000 */
[----:B------:R-:W-:Y:S02]  /*5350*/  SEL R36, R27, 0xffffffff, P4 ;  /* 0xffffffff1b247807 */ /* 0x000fe40002000000 */
[----:B------:R-:W-:Y:S02]  /*5360*/  ISETP.GT.U32.AND P1, PT, R68, R31, PT ;  /* 0x0000001f4400720c */ /* 0x000fe40003f24070 */
[----:B------:R-:W-:Y:S02]  /*5370*/  ISETP.GT.AND.EX P0, PT, R63, R24, PT, P0 ;  /* 0x000000183f00720c */ /* 0x000fe40003f04300 */
[----:B------:R-:W-:Y:S02]  /*5380*/  SEL R28, R30, 0xffffffff, P4 ;  /* 0xffffffff1e1c7807 */ /* 0x000fe40002000000 */
[----:B------:R-:W-:-:S02]  /*5390*/  ISETP.GT.U32.AND P2, PT, R72, R29, PT ;  /* 0x0000001d4800720c */ /* 0x000fc40003f44070 */
[----:B------:R-:W-:Y:S02]  /*53a0*/  ISETP.GT.AND.EX P1, PT, R65, R36, PT, P1 ;  /* 0x000000244100720c */ /* 0x000fe40003f24310 */
[----:B------:R-:W-:Y:S02]  /*53b0*/  SEL R62, R62, R25, P0 ;  /* 0x000000193e3e7207 */ /* 0x000fe40000000000 */
[----:B------:R-:W-:Y:S02]  /*53c0*/  SEL R63, R63, R24, P0 ;  /* 0x000000183f3f7207 */ /* 0x000fe40000000000 */
[----:B------:R-:W-:Y:S01]  /*53d0*/  ISETP.GT.AND.EX P0, PT, R67, R28, PT, P2 ;  /* 0x0000001c4300720c */ /* 0x000fe20003f04320 */
[----:B------:R-:W2:Y:S01]  /*53e0*/  LDS.128 R24, [R40+0x130] ;  /* 0x0001300028187984 */ /* 0x000ea20000000c00 */
[----:B------:R-:W-:Y:S02]  /*53f0*/  SEL R68, R68, R31, P1 ;  /* 0x0000001f44447207 */ /* 0x000fe40000800000 */
[----:B------:R-:W-:-:S02]  /*5400*/  SEL R65, R65, R36, P1 ;  /* 0x0000002441417207 */ /* 0x000fc40000800000 */
[----:B0-----:R-:W-:Y:S02]  /*5410*/  ISETP.NE.U32.AND P1, PT, R20, 0x4afb0ccd, PT ;  /* 0x4afb0ccd1400780c */ /* 0x001fe40003f25070 */
[----:B------:R-:W-:Y:S02]  /*5420*/  SEL R67, R67, R28, P0 ;  /* 0x0000001c43437207 */ /* 0x000fe40000000000 */
[----:B------:R-:W-:Y:S02]  /*5430*/  IADD3 R28, P3, PT, R32, R20, RZ ;  /* 0x00000014201c7210 */ /* 0x000fe40007f7e0ff */
[----:B------:R-:W-:Y:S02]  /*5440*/  SEL R72, R72, R29, P0 ;  /* 0x0000001d48487207 */ /* 0x000fe40000000000 */
[----:B------:R-:W-:Y:S02]  /*5450*/  ISETP.NE.U32.AND P2, PT, R32, 0x4afb0ccd, PT ;  /* 0x4afb0ccd2000780c */ /* 0x000fe40003f45070 */
[----:B------:R-:W-:Y:S01]  /*5460*/  ISETP.NE.AND.EX P0, PT, R21, -0x1, PT, P1 ;  /* 0xffffffff1500780c */ /* 0x000fe20003f05310 */
[C---:B------:R-:W-:Y:S01]  /*5470*/  IMAD.X R29, R33.reuse, 0x1, R21, P3 ;  /* 0x00000001211d7824 */ /* 0x040fe200018e0615 */
[----:B------:R-:W-:-:S02]  /*5480*/  ISETP.NE.AND.EX P2, PT, R33, -0x1, PT, P2 ;  /* 0xffffffff2100780c */ /* 0x000fc40003f45320 */
[----:B------:R-:W-:Y:S02]  /*5490*/  SEL R28, R28, 0x4afb0ccd, P0 ;  /* 0x4afb0ccd1c1c7807 */ /* 0x000fe40000000000 */
[----:B-1----:R-:W-:Y:S02]  /*54a0*/  IADD3 R37, P3, PT, R32, R16, RZ ;  /* 0x0000001020257210 */ /* 0x002fe40007f7e0ff */
[----:B------:R-:W-:Y:S02]  /*54b0*/  SEL R29, R29, 0xffffffff, P0 ;  /* 0xffffffff1d1d7807 */ /* 0x000fe40000000000 */
[----:B------:R-:W-:Y:S01]  /*54c0*/  SEL R28, R28, 0x4afb0ccd, P2 ;  /* 0x4afb0ccd1c1c7807 */ /* 0x000fe20001000000 */
[----:B------:R-:W-:Y:S01]  /*54d0*/  IMAD.X R36, R33, 0x1, R17, P3 ;  /* 0x0000000121247824 */ /* 0x000fe200018e0611 */
[----:B------:R-:W-:Y:S02]  /*54e0*/  SEL R29, R29, 0xffffffff, P2 ;  /* 0xffffffff1d1d7807 */ /* 0x000fe40001000000 */
[----:B------:R-:W-:-:S02]  /*54f0*/  ISETP.GT.U32.AND P3, PT, R71, R28, PT ;  /* 0x0000001c4700720c */ /* 0x000fc40003f64070 */
[----:B------:R-:W-:Y:S02]  /*5500*/  ISETP.NE.U32.AND P1, PT, R16, 0x4afb0ccd, PT ;  /* 0x4afb0ccd1000780c */ /* 0x000fe40003f25070 */
[CC--:B------:R-:W-:Y:S02]  /*5510*/  ISETP.GT.AND.EX P3, PT, R70.reuse, R29.reuse, PT, P3 ;  /* 0x0000001d4600720c */ /* 0x0c0fe40003f64330 */
[----:B------:R-:W-:Y:S02]  /*5520*/  ISETP.NE.AND.EX P1, PT, R17, -0x1, PT, P1 ;  /* 0xffffffff1100780c */ /* 0x000fe40003f25310 */
[----:B------:R-:W-:Y:S02]  /*5530*/  SEL R71, R71, R28, P3 ;  /* 0x0000001c47477207 */ /* 0x000fe40001800000 */
[----:B------:R-:W-:Y:S02]  /*5540*/  SEL R70, R70, R29, P3 ;  /* 0x0000001d46467207 */ /* 0x000fe40001800000 */
[----:B------:R-:W-:Y:S01]  /*5550*/  SEL R37, R37, 0x4afb0ccd, P1 ;  /* 0x4afb0ccd25257807 */ /* 0x000fe20000800000 */
[----:B------:R-:W0:Y:S01]  /*5560*/  LDS.128 R28, [R40+0x1b0] ;  /* 0x0001b000281c7984 */ /* 0x000e220000000c00 */
[----:B------:R-:W-:-:S02]  /*5570*/  SEL R36, R36, 0xffffffff, P1 ;  /* 0xffffffff24247807 */ /* 0x000fc40000800000 */
        /* <DEDUP_REMOVED lines=106> */
[----:B------:R-:W-:Y:S02]  /*5c20*/  ISETP.NE.U32.AND P4, PT, R38, 0x4afb0ccd, PT ;  /* 0x4afb0ccd2600780c */ /* 0x000fe40003f85070 */
[----:B------:R-:W-:Y:S01]  /*5c30*/  SEL R34, R34, 0x4afb0ccd, P3 ;  /* 0x4afb0ccd22227807 */ /* 0x000fe20001800000 */
[----:B------:R-:W-:Y:S01]  /*5c40*/  IMAD.X R28, R29, 0x1, R39, P6 ;  /* 0x000000011d1c7824 */ /* 0x000fe200030e0627 */
[----:B------:R-:W-:Y:S02]  /*5c50*/  ISETP.NE.AND.EX P4, PT, R39, -0x1, PT, P4 ;  /* 0xffffffff2700780c */ /* 0x000fe40003f85340 */
        /* <DEDUP_REMOVED lines=9> */
[----:B------:R-:W0:Y:S01]  /*5cf0*/  LDS.128 R32, [R15+0x700] ;  /* 0x000700000f207984 */ /* 0x000e220000000c00 */
[----:B------:R-:W-:Y:S02]  /*5d00*/  SEL R36, R36, 0xffffffff, P5 ;  /* 0xffffffff24247807 */ /* 0x000fe40002800000 */
[----:B------:R-:W-:Y:S02]  /*5d10*/  SEL R29, R29, 0x4afb0ccd, P2 ;  /* 0x4afb0ccd1d1d7807 */ /* 0x000fe40001000000 */
[----:B------:R-:W-:-:S02]  /*5d20*/  SEL R38, R36, 0xffffffff, P2 ;  /* 0xffffffff24267807 */ /* 0x000fc40001000000 */
[----:B------:R-:W-:Y:S02]  /*5d30*/  ISETP.GT.U32.AND P2, PT, R64, R29, PT ;  /* 0x0000001d4000720c */ /* 0x000fe40003f44070 */
[----:B------:R-:W-:Y:S02]  /*5d40*/  SEL R25, R25, 0x4afb0ccd, P4 ;  /* 0x4afb0ccd19197807 */ /* 0x000fe40002000000 */
[----:B------:R-:W-:Y:S02]  /*5d50*/  SEL R58, R58, R39, P0 ;  /* 0x000000273a3a7207 */ /* 0x000fe40000000000 */
[----:B------:R-:W-:Y:S02]  /*5d60*/  SEL R36, R37, 0xffffffff, P4 ;  /* 0xffffffff25247807 */ /* 0x000fe40002000000 */
[----:B------:R-:W-:Y:S02]  /*5d70*/  ISETP.GT.AND.EX P2, PT, R69, R38, PT, P2 ;  /* 0x000000264500720c */ /* 0x000fe40003f44320 */
[----:B------:R-:W-:-:S02]  /*5d80*/  ISETP.GT.U32.AND P0, PT, R66, R25, PT ;  /* 0x000000194200720c */ /* 0x000fc40003f04070 */
[----:B------:R-:W-:Y:S02]  /*5d90*/  SEL R64, R64, R29, P2 ;  /* 0x0000001d40407207 */ /* 0x000fe40001000000 */
[----:B------:R-:W-:Y:S02]  /*5da0*/  ISETP.GT.AND.EX P0, PT, R61, R36, PT, P0 ;  /* 0x000000243d00720c */ /* 0x000fe40003f04300 */
[----:B------:R-:W-:Y:S02]  /*5db0*/  SEL R29, R17, 0xffffffff, P1 ;  /* 0xffffffff111d7807 */ /* 0x000fe40000800000 */
        /* <DEDUP_REMOVED lines=137> */
[----:B------:R-:W-:Y:S01]  /*6650*/  SEL R28, R28, 0xffffffff, P3 ;  /* 0xffffffff1c1c7807 */ /* 0x000fe20001800000 */
[----:B------:R-:W-:Y:S01]  /*6660*/  IMAD.X R36, R37, 0x1, R31, P5 ;  /* 0x0000000125247824 */ /* 0x000fe200028e061f */
[----:B------:R-:W-:Y:S01]  /*6670*/  SEL R25, R25, 0x4afb0ccd, P6 ;  /* 0x4afb0ccd19197807 */ /* 0x000fe20003000000 */
[----:B------:R-:W-:Y:S01]  /*6680*/  IMAD.X R24, R37, 0x1, R27, P4 ;  /* 0x0000000125187824 */ /* 0x000fe200020e061b */
[----:B------:R-:W-:Y:S02]  /*6690*/  IADD3 R17, P5, PT, R38, R22, RZ ;  /* 0x0000001626117210 */ /* 0x000fe40007fbe0ff */
[----:B------:R-:W-:Y:S02]  /*66a0*/  SEL R28, R28, 0xffffffff, P6 ;  /* 0xffffffff1c1c7807 */ /* 0x000fe40003000000 */
[----:B------:R-:W-:Y:S01]  /*66b0*/  ISETP.GT.U32.AND P4, PT, R60, R25, PT ;  /* 0x000000193c00720c */ /* 0x000fe20003f84070 */
[----:B------:R-:W-:Y:S01]  /*66c0*/  IMAD.X R16, R39, 0x1, R23, P5 ;  /* 0x0000000127107824 */ /* 0x000fe200028e0617 */
[----:B------:R-:W-:-:S02]  /*66d0*/  SEL R22, R24, 0xffffffff, P2 ;  /* 0xffffffff18167807 */ /* 0x000fc40001000000 */
[----:B------:R-:W-:Y:S02]  /*66e0*/  ISETP.GT.AND.EX P4, PT, R59, R28, PT, P4 ;  /* 0x0000001c3b00720c */ /* 0x000fe40003f84340 */
[----:B------:R-:W-:Y:S02]  /*66f0*/  IADD3 R24, P5, PT, R38, R18, RZ ;  /* 0x0000001226187210 */ /* 0x000fe40007fbe0ff */
[----:B------:R-:W-:Y:S02]  /*6700*/  SEL R21, R21, 0x4afb0ccd, P2 ;  /* 0x4afb0ccd15157807 */ /* 0x000fe40001000000 */
[----:B------:R-:W-:Y:S01]  /*6710*/  SEL R60, R60, R25, P4 ;  /* 0x000000193c3c7207 */ /* 0x000fe20002000000 */
[----:B------:R-:W-:Y:S01]  /*6720*/  IMAD.X R25, R39, 0x1, R19, P5 ;  /* 0x0000000127197824 */ /* 0x000fe200028e0613 */
[----:B------:R-:W-:Y:S02]  /*6730*/  SEL R21, R21, 0x4afb0ccd, P6 ;  /* 0x4afb0ccd15157807 */ /* 0x000fe40003000000 */
[----:B------:R-:W-:-:S02]  /*6740*/  IADD3 R26, P5, PT, R38, R26, RZ ;  /* 0x0000001a261a7210 */ /* 0x000fc40007fbe0ff */
[----:B------:R-:W-:Y:S02]  /*6750*/  SEL R59, R59, R28, P4 ;  /* 0x0000001c3b3b7207 */ /* 0x000fe40002000000 */
[----:B------:R-:W-:Y:S01]  /*6760*/  SEL R18, R22, 0xffffffff, P6 ;  /* 0xffffffff16127807 */ /* 0x000fe20003000000 */
[----:B------:R-:W-:Y:S01]  /*6770*/  IMAD.X R27, R39, 0x1, R27, P5 ;  /* 0x00000001271b7824 */ /* 0x000fe200028e061b */
[----:B------:R-:W-:Y:S02]  /*6780*/  ISETP.GT.U32.AND P4, PT, R58, R21, PT ;  /* 0x000000153a00720c */ /* 0x000fe40003f84070 */
        /* <DEDUP_REMOVED lines=349> */
[----:B------:R-:W-:Y:S02]  /*7d60*/  ISETP.GT.AND.EX P4, PT, R59, R28, PT, P4 ;  /* 0x0000001c3b00720c */ /* 0x000fe40003f84340 */
[----:B------:R-:W-:Y:S02]  /*7d70*/  SEL R24, R24, 0xffffffff, P2 ;  /* 0xffffffff18187807 */ /* 0x000fe40001000000 */
[----:B------:R-:W-:Y:S02]  /*7d80*/  SEL R23, R16, 0x4afb0ccd, P6 ;  /* 0x4afb0ccd10177807 */ /* 0x000fe40003000000 */
[----:B------:R-:W-:Y:S02]  /*7d90*/  IADD3 R16, P5, PT, R38, R18, RZ ;  /* 0x0000001226107210 */ /* 0x000fe40007fbe0ff */
[----:B------:R-:W-:-:S02]  /*7da0*/  SEL R60, R60, R17, P4 ;  /* 0x000000113c3c7207 */ /* 0x000fc40002000000 */
[----:B------:R-:W-:Y:S02]  /*7db0*/  SEL R59, R59, R28, P4 ;  /* 0x0000001c3b3b7207 */ /* 0x000fe40002000000 */
[----:B------:R-:W-:Y:S02]  /*7dc0*/  SEL R24, R24, 0xffffffff, P6 ;  /* 0xffffffff18187807 */ /* 0x000fe40003000000 */
[----:B------:R-:W-:Y:S01]  /*7dd0*/  ISETP.GT.U32.AND P4, PT, R58, R23, PT ;  /* 0x000000173a00720c */ /* 0x000fe20003f84070 */
[----:B------:R-:W-:Y:S01]  /*7de0*/  IMAD.X R18, R39, 0x1, R19, P5 ;  /* 0x0000000127127824 */ /* 0x000fe200028e0613 */
[----:B------:R-:W-:Y:S02]  /*7df0*/  IADD3 R17, P5, PT, R38, R26, RZ ;  /* 0x0000001a26117210 */ /* 0x000fe40007fbe0ff */
[----:B------:R-:W-:-:S03]  /*7e00*/  ISETP.GT.AND.EX P4, PT, R57, R24, PT, P4 ;  /* 0x000000183900720c */ /* 0x000fc60003f84340 */
[----:B------:R-:W-:Y:S01]  /*7e10*/  IMAD.X R19, R39, 0x1, R27, P5 ;  /* 0x0000000127137824 */ /* 0x000fe200028e061b */
[----:B------:R-:W-:Y:S02]  /*7e20*/  SEL R57, R57, R24, P4 ;  /* 0x0000001839397207 */ /* 0x000fe40002000000 */
[----:B------:R-:W-:Y:S01]  /*7e30*/  SEL R58, R58, R23, P4 ;  /* 0x000000173a3a7207 */ /* 0x000fe20002000000 */
[----:B------:R-:W0:Y:S01]  /*7e40*/  LDS.128 R24, [R40+0x50] ;  /* 0x0000500028187984 */ /* 0x000e220000000c00 */
[C---:B------:R-:W-:Y:S02]  /*7e50*/  ISETP.NE.U32.AND P4, PT, R38.reuse, 0x4afb0ccd, PT ;  /* 0x4afb0ccd2600780c */ /* 0x040fe40003f85070 */
        /* <DEDUP_REMOVED lines=14> */
[----:B------:R-:W-:Y:S02]  /*7f40*/  SEL R16, R16, 0x4afb0ccd, P3 ;  /* 0x4afb0ccd10107807 */ /* 0x000fe40001800000 */
[----:B------:R-:W-:Y:S02]  /*7f50*/  ISETP.GT.AND.EX P0, PT, R69, R38, PT, P0 ;  /* 0x000000264500720c */ /* 0x000fe40003f04300 */
[----:B------:R-:W-:-:S02]  /*7f60*/  SEL R17, R17, 0x4afb0ccd, P2 ;  /* 0x4afb0ccd11117807 */ /* 0x000fc40001000000 */
[----:B------:R-:W-:Y:S02]  /*7f70*/  ISETP.GT.AND.EX P5, PT, R61, R36, PT, P5 ;  /* 0x000000243d00720c */ /* 0x000fe40003fa4350 */
[----:B------:R-:W-:Y:S02]  /*7f80*/  SEL R18, R18, 0xffffffff, P3 ;  /* 0xffffffff12127807 */ /* 0x000fe40001800000 */
[----:B------:R-:W-:Y:S02]  /*7f90*/  SEL R37, R16, 0x4afb0ccd, P4 ;  /* 0x4afb0ccd10257807 */ /* 0x000fe40002000000 */
[----:B------:R-:W-:Y:S02]  /*7fa0*/  SEL R28, R28, 0x4afb0ccd, P1 ;  /* 0x4afb0ccd1c1c7807 */ /* 0x000fe40000800000 */
[----:B------:R-:W-:Y:S02]  /*7fb0*/  SEL R64, R64, R31, P0 ;  /* 0x0000001f40407207 */ /* 0x000fe40000000000 */
[----:B------:R-:W-:-:S02]  /*7fc0*/  SEL R69, R69, R38, P0 ;  /* 0x0000002645457207 */ /* 0x000fc40000000000 */
[----:B------:R-:W-:Y:S02]  /*7fd0*/  SEL R19, R19, 0xffffffff, P2 ;  /* 0xffffffff13137807 */ /* 0x000fe40001000000 */
[----:B------:R-:W-:Y:S02]  /*7fe0*/  SEL R31, R17, 0x4afb0ccd, P4 ;  /* 0x4afb0ccd111f7807 */ /* 0x000fe40002000000 */
[----:B------:R-:W-:Y:S02]  /*7ff0*/  SEL R66, R66, R29, P5 ;  /* 0x0000001d42427207 */ /* 0x000fe40002800000 */
        /* <DEDUP_REMOVED lines=112> */
[----:B0-----:R-:W-:Y:S02]  /*8700*/  IADD3 R35, P4, PT, R36, R24, RZ ;  /* 0x0000001824237210 */ /* 0x001fe40007f9e0ff */
[----:B------:R-:W-:-:S03]  /*8710*/  SEL R43, R43, R34, P2 ;  /* 0x000000222b2b7207 */ /* 0x000fc60001000000 */
[----:B------:R-:W-:Y:S01]  /*8720*/  IMAD.X R34, R37, 0x1, R25, P4 ;  /* 0x0000000125227824 */ /* 0x000fe200020e0619 */
[C---:B------:R-:W-:Y:S02]  /*8730*/  IADD3 R33, P4, PT, R36.reuse, R20, RZ ;  /* 0x0000001424217210 */ /* 0x040fe40007f9e0ff */
[----:B------:R-:W-:Y:S02]  /*8740*/  ISETP.NE.U32.AND P2, PT, R36, 0x4afb0ccd, PT ;  /* 0x4afb0ccd2400780c */ /* 0x000fe40003f45070 */
[----:B------:R-:W-:Y:S01]  /*8750*/  SEL R35, R35, 0x4afb0ccd, P0 ;  /* 0x4afb0ccd23237807 */ /* 0x000fe20000000000 */
[C---:B------:R-:W-:Y:S01]  /*8760*/  IMAD.X R32, R37.reuse, 0x1, R21, P4 ;  /* 0x0000000125207824 */ /* 0x040fe200020e0615 */
[----:B------:R-:W-:Y:S02]  /*8770*/  ISETP.NE.AND.EX P2, PT, R37, -0x1, PT, P2 ;  /* 0xffffffff2500780c */ /* 0x000fe40003f45320 */
[----:B------:R-:W-:Y:S02]  /*8780*/  SEL R33, R33, 0x4afb0ccd, P1 ;  /* 0x4afb0ccd21217807 */ /* 0x000fe40000800000 */
[----:B------:R-:W-:-:S02]  /*8790*/  SEL R34, R34, 0xffffffff, P0 ;  /* 0xffffffff22227807 */ /* 0x000fc40000000000 */
[----:B------:R-:W-:Y:S02]  /*87a0*/  SEL R35, R35, 0x4afb0ccd, P2 ;  /* 0x4afb0ccd23237807 */ /* 0x000fe40001000000 */
[----:B------:R-:W-:Y:S02]  /*87b0*/  SEL R32, R32, 0xffffffff, P1 ;  /* 0xffffffff20207807 */ /* 0x000fe40000800000 */
[----:B------:R-:W-:Y:S02]  /*87c0*/  SEL R33, R33, 0x4afb0ccd, P2 ;  /* 0x4afb0ccd21217807 */ /* 0x000fe40001000000 */
[----:B------:R-:W-:Y:S02]  /*87d0*/  SEL R34, R34, 0xffffffff, P2 ;  /* 0xffffffff22227807 */ /* 0x000fe40001000000 */
        /* <DEDUP_REMOVED lines=21> */
[----:B------:R-:W-:Y:S02]  /*8930*/  SEL R37, R33, 0xffffffff, P3 ;  /* 0xffffffff21257807 */ /* 0x000fe40001800000 */
[----:B------:R-:W-:Y:S01]  /*8940*/  SEL R33, R32, 0x4afb0ccd, P2 ;  /* 0x4afb0ccd20217807 */ /* 0x000fe20001000000 */
[----:B------:R-:W-:Y:S01]  /*8950*/  IMAD.X R28, R29, 0x1, R39, P6 ;  /* 0x000000011d1c7824 */ /* 0x000fe200030e0627 */
[----:B------:R-:W-:Y:S02]  /*8960*/  SEL R35, R35, 0x4afb0ccd, P0 ;  /* 0x4afb0ccd23237807 */ /* 0x000fe40000000000 */
[----:B------:R-:W-:Y:S02]  /*8970*/  SEL R29, R25, 0xffffffff, P0 ;  /* 0xffffffff191d7807 */ /* 0x000fe40000000000 */
[----:B------:R-:W-:-:S02]  /*8980*/  ISETP.NE.U32.AND P4, PT, R38, 0x4afb0ccd, PT ;  /* 0x4afb0ccd2600780c */ /* 0x000fc40003f85070 */
[----:B------:R-:W-:Y:S02]  /*8990*/  SEL R32, R37, 0xffffffff, P2 ;  /* 0xffffffff25207807 */ /* 0x000fe40001000000 */
[----:B------:R-:W-:Y:S02]  /*89a0*/  ISETP.GT.U32.AND P0, PT, R58, R33, PT ;  /* 0x000000213a00720c */ /* 0x000fe40003f04070 */
[----:B------:R-:W-:Y:S02]  /*89b0*/  SEL R34, R34, 0x4afb0ccd, P5 ;  /* 0x4afb0ccd22227807 */ /* 0x000fe40002800000 */
[----:B------:R-:W-:Y:S02]  /*89c0*/  ISETP.NE.AND.EX P4, PT, R39, -0x1, PT, P4 ;  /* 0xffffffff2700780c */ /* 0x000fe40003f85340 */
[----:B------:R-:W-:Y:S02]  /*89d0*/  ISETP.GT.AND.EX P0, PT, R57, R32, PT, P0 ;  /* 0x000000203900720c */ /* 0x000fe40003f04300 */
[----:B------:R-:W-:-:S02]  /*89e0*/  SEL R37, R34, 0x4afb0ccd, P2 ;  /* 0x4afb0ccd22257807 */ /* 0x000fc40001000000 */
[----:B------:R-:W-:Y:S02]  /*89f0*/  SEL R58, R58, R33, P0 ;  /* 0x000000213a3a7207 */ /* 0x000fe40000000000 */
[----:B------:R-:W-:Y:S02]  /*8a00*/  SEL R57, R57, R32, P0 ;  /* 0x0000002039397207 */ /* 0x000fe40000000000 */
[----:B------:R-:W-:Y:S02]  /*8a10*/  SEL R25, R35, 0x4afb0ccd, P4 ;  /* 0x4afb0ccd23197807 */ /* 0x000fe40002000000 */
[----:B------:R-:W0:Y:S01]  /*8a20*/  LDS.128 R32, [R15+0xb00] ;  /* 0x000b00000f207984 */ /* 0x000e220000000c00 */
        /* <DEDUP_REMOVED lines=8> */
[----:B------:R-:W-:-:S02]  /*8ab0*/  SEL R17, R17, 0x4afb0ccd, P5 ;  /* 0x4afb0ccd11117807 */ /* 0x000fc40002800000 */
[----:B------:R-:W-:Y:S02]  /*8ac0*/  SEL R66, R66, R25, P0 ;  /* 0x0000001942427207 */ /* 0x000fe40000000000 */
[----:B------:R-:W-:Y:S02]  /*8ad0*/  ISETP.GT.AND.EX P2, PT, R69, R38, PT, P2 ;  /* 0x000000264500720c */ /* 0x000fe40003f44320 */
[----:B------:R-:W-:Y:S02]  /*8ae0*/  SEL R25, R20, 0x4afb0ccd, P1 ;  /* 0x4afb0ccd14197807 */ /* 0x000fe40000800000 */
        /* <DEDUP_REMOVED lines=10> */
[----:B------:R-:W-:Y:S02]  /*8b90*/  SEL R61, R61, R36, P0 ;  /* 0x000000243d3d7207 */ /* 0x000fe40000000000 */
[----:B------:R-:W-:Y:S01]  /*8ba0*/  ISETP.GT.AND.EX P0, PT, R65, R20, PT, P2 ;  /* 0x000000144100720c */ /* 0x000fe20003f04320 */
[----:B------:R-:W1:Y:S01]  /*8bb0*/  LDS.128 R36, [R15+0xb10] ;  /* 0x000b10000f247984 */ /* 0x000e620000000c00 */
[----:B------:R-:W-:Y:S02]  /*8bc0*/  SEL R25, R25, 0x4afb0ccd, P4 ;  /* 0x4afb0ccd19197807 */ /* 0x000fe40002000000 */
[----:B------:R-:W-:Y:S02]  /*8bd0*/  ISETP.GT.AND.EX P2, PT, R67, R16, PT, P3 ;  /* 0x000000104300720c */ /* 0x000fe40003f44330 */
[----:B------:R-:W-:-:S02]  /*8be0*/  ISETP.NE.U32.AND P3, PT, R22, 0x4afb0ccd, PT ;  /* 0x4afb0ccd1600780c */ /* 0x000fc40003f65070 */
[----:B------:R-:W-:Y:S02]  /*8bf0*/  SEL R24, R29, 0xffffffff, P4 ;  /* 0xffffffff1d187807 */ /* 0x000fe40002000000 */
[----:B------:R-:W-:Y:S02]  /*8c00*/  ISETP.GT.U32.AND P1, PT, R62, R25, PT ;  /* 0x000000193e00720c */ /* 0x000fe40003f24070 */
[----:B------:R-:W-:Y:S02]  /*8c10*/  SEL R72, R72, R17, P2 ;  /* 0x0000001148487207 */ /* 0x000fe40001000000 */
[C---:B0-----:R-:W-:Y:S02]  /*8c20*/  IADD3 R17, P4, PT, R32.reuse, R22, RZ ;  /* 0x0000001620117210 */ /* 0x041fe40007f9e0ff */
[----:B------:R-:W-:Y:S02]  /*8c30*/  ISETP.NE.U32.AND P5, PT, R32, 0x4afb0ccd, PT ;  /* 0x4afb0ccd2000780c */ /* 0x000fe40003fa5070 */
[----:B------:R-:W-:-:S02]  /*8c40*/  ISETP.NE.AND.EX P3, PT, R23, -0x1, PT, P3 ;  /* 0xffffffff1700780c */ /* 0x000fc40003f65330 */
[----:B------:R-:W-:Y:S02]  /*8c50*/  ISETP.GT.AND.EX P1, PT, R63, R24, PT, P1 ;  /* 0x000000183f00720c */ /* 0x000fe40003f24310 */
[----:B------:R-:W-:Y:S01]  /*8c60*/  SEL R67, R67, R16, P2 ;  /* 0x0000001043437207 */ /* 0x000fe20001000000 */
[C---:B------:R-:W-:Y:S01]  /*8c70*/  IMAD.X R16, R33.reuse, 0x1, R23, P4 ;  /* 0x0000000121107824 */ /* 0x040fe200020e0617 */
[----:B------:R-:W-:Y:S02]  /*8c80*/  ISETP.NE.AND.EX P5, PT, R33, -0x1, PT, P5 ;  /* 0xffffffff2100780c */ /* 0x000fe40003fa5350 */
[----:B------:R-:W-:Y:S02]  /*8c90*/  SEL R17, R17, 0x4afb0ccd, P3 ;  /* 0x4afb0ccd11117807 */ /* 0x000fe40001800000 */
[----:B------:R-:W-:Y:S02]  /*8ca0*/  SEL R63, R63, R24, P1 ;  /* 0x000000183f3f7207 */ /* 0x000fe40000800000 */
[----:B------:R-:W-:-:S02]  /*8cb0*/  IADD3 R24, P6, PT, R32, R26, RZ ;  /* 0x0000001a20187210 */ /* 0x000fc40007fde0ff */
        /* <DEDUP_REMOVED lines=9> */
[----:B------:R-:W-:Y:S02]  /*8d50*/  ISETP.NE.AND.EX P0, PT, R27, -0x1, PT, P0 ;  /* 0xffffffff1b00780c */ /* 0x000fe40003f05300 */
[----:B------:R-:W-:Y:S02]  /*8d60*/  IADD3 R21, P1, PT, R32, R18, RZ ;  /* 0x0000001220157210 */ /* 0x000fe40007f3e0ff */
[----:B------:R-:W-:Y:S02]  /*8d70*/  ISETP.GT.AND.EX P6, PT, R49, R16, PT, P6 ;  /* 0x000000103100720c */ /* 0x000fe40003fc4360 */
[----:B------:R-:W-:Y:S01]  /*8d80*/  SEL R24, R24, 0x4afb0ccd, P0 ;  /* 0x4afb0ccd18187807 */ /* 0x000fe20000000000 */
[----:B------:R-:W-:Y:S01]  /*8d90*/  IMAD.X R20, R33, 0x1, R19, P1 ;  /* 0x0000000121147824 */ /* 0x000fe200008e0613 */
[----:B------:R-:W-:-:S02]  /*8da0*/  ISETP.NE.U32.AND P2, PT, R18, 0x4afb0ccd, PT ;  /* 0x4afb0ccd1200780c */ /* 0x000fc40003f45070 */
[----:B------:R-:W-:Y:S02]  /*8db0*/  SEL R48, R48, R17, P6 ;  /* 0x0000001130307207 */ /* 0x000fe40003000000 */
[----:B------:R-:W-:Y:S02]  /*8dc0*/  ISETP.NE.U32.AND P1, PT, R30, 0x4afb0ccd, PT ;  /* 0x4afb0ccd1e00780c */ /* 0x000fe40003f25070 */
[----:B------:R-:W-:Y:S02]  /*8dd0*/  SEL R49, R49, R16, P6 ;  /* 0x0000001031317207 */ /* 0x000fe40003000000 */
[----:B------:R-:W-:Y:S02]  /*8de0*/  IADD3 R17, P6, PT, R32, R30, RZ ;  /* 0x0000001e20117210 */ /* 0x000fe40007fde0ff */
[----:B------:R-:W-:Y:S02]  /*8df0*/  SEL R25, R25, 0xffffffff, P0 ;  /* 0xffffffff19197807 */ /* 0x000fe40000000000 */
[----:B------:R-:W-:-:S02]  /*8e00*/  SEL R24, R24, 0x4afb0ccd, P5 ;  /* 0x4afb0ccd18187807 */ /* 0x000fc40002800000 */
[----:B------:R-:W-:Y:S02]  /*8e10*/  ISETP.NE.AND.EX P2, PT, R19, -0x1, PT, P2 ;  /* 0xffffffff1300780c */ /* 0x000fe40003f45320 */
[----:B------:R-:W-:Y:S01]  /*8e20*/  ISETP.NE.AND.EX P1, PT, R31, -0x1, PT, P1 ;  /* 0xffffffff1f00780c */ /* 0x000fe20003f25310 */
[----:B------:R-:W-:Y:S01]  /*8e30*/  IMAD.X R16, R33, 0x1, R31, P6 ;  /* 0x0000000121107824 */ /* 0x000fe200030e061f */
[----:B------:R-:W-:Y:S02]  /*8e40*/  SEL R25, R25, 0xffffffff, P5 ;  /* 0xffffffff19197807 */ /* 0x000fe40002800000 */
[----:B------:R-:W-:Y:S02]  /*8e50*/  ISETP.GT.U32.AND P4, PT, R71, R24, PT ;  /* 0x000000184700720c */ /* 0x000fe40003f84070 */
[----:B------:R-:W-:Y:S02]  /*8e60*/  SEL R21, R21, 0x4afb0ccd, P2 ;  /* 0x4afb0ccd15157807 */ /* 0x000fe40001000000 */
[----:B------:R-:W-:-:S02]  /*8e70*/  SEL R17, R17, 0x4afb0ccd, P1 ;  /* 0x4afb0ccd11117807 */ /* 0x000fc40000800000 */
[----:B------:R-:W-:Y:S02]  /*8e80*/  ISETP.GT.AND.EX P4, PT, R70, R25, PT, P4 ;  /* 0x000000194600720c */ /* 0x000fe40003f84340 */
[----:B------:R-:W-:Y:S02]  /*8e90*/  SEL R20, R20, 0xffffffff, P2 ;  /* 0xffffffff14147807 */ /* 0x000fe40001000000 */
[----:B------:R-:W-:Y:S02]  /*8ea0*/  SEL R21, R21, 0x4afb0ccd, P5 ;  /* 0x4afb0ccd15157807 */ /* 0x000fe40002800000 */
[----:B------:R-:W-:Y:S02]  /*8eb0*/  SEL R16, R16, 0xffffffff, P1 ;  /* 0xffffffff10107807 */ /* 0x000fe40000800000 */
[----:B------:R-:W-:Y:S02]  /*8ec0*/  SEL R17, R17, 0x4afb0ccd, P5 ;  /* 0x4afb0ccd11117807 */ /* 0x000fe40002800000 */
[----:B------:R-:W-:-:S02]  /*8ed0*/  SEL R71, R71, R24, P4 ;  /* 0x0000001847477207 */ /* 0x000fc40002000000 */
[----:B------:R-:W-:Y:S02]  /*8ee0*/  SEL R70, R70, R25, P4 ;  /* 0x0000001946467207 */ /* 0x000fe40002000000 */
[----:B------:R-:W-:Y:S02]  /*8ef0*/  SEL R20, R20, 0xffffffff, P5 ;  /* 0xffffffff14147807 */ /* 0x000fe40002800000 */
[----:B------:R-:W-:Y:S02]  /*8f00*/  ISETP.GT.U32.AND P4, PT, R52, R21, PT ;  /* 0x000000153400720c */ /* 0x000fe40003f84070 */
[----:B------:R-:W-:Y:S02]  /*8f10*/  SEL R16, R16, 0xffffffff, P5 ;  /* 0xffffffff10107807 */ /* 0x000fe40002800000 */
[----:B------:R-:W-:Y:S02]  /*8f20*/  ISETP.GT.U32.AND P5, PT, R42, R17, PT ;  /* 0x000000112a00720c */ /* 0x000fe40003fa4070 */
[----:B------:R-:W-:-:S02]  /*8f30*/  ISETP.GT.AND.EX P4, PT, R51, R20, PT, P4 ;  /* 0x000000143300720c */ /* 0x000fc40003f84340 */
[----:B------:R-:W-:Y:S02]  /*8f40*/  ISETP.GT.AND.EX P5, PT, R43, R16, PT, P5 ;  /* 0x000000102b00720c */ /* 0x000fe40003fa4350 */
[----:B------:R-:W-:Y:S02]  /*8f50*/  IADD3 R25, P6, PT, R34, R26, RZ ;  /* 0x0000001a22197210 */ /* 0x000fe40007fde0ff */
[----:B------:R-:W-:Y:S02]  /*8f60*/  SEL R52, R52, R21, P4 ;  /* 0x0000001534347207 */ /* 0x000fe40002000000 */
[----:B------:R-:W-:Y:S02]  /*8f70*/  SEL R51, R51, R20, P4 ;  /* 0x0000001433337207 */ /* 0x000fe40002000000 */
[----:B------:R-:W-:Y:S02]  /*8f80*/  ISETP.NE.U32.AND P4, PT, R34, 0x4afb0ccd, PT ;  /* 0x4afb0ccd2200780c */ /* 0x000fe40003f85070 */
[----:B------:R-:W-:-:S02]  /*8f90*/  SEL R42, R42, R17, P5 ;  /* 0x000000112a2a7207 */ /* 0x000fc40002800000 */
[----:B------:R-:W-:Y:S02]  /*8fa0*/  SEL R43, R43, R16, P5 ;  /* 0x000000102b2b7207 */ /* 0x000fe40002800000 */
[C---:B------:R-:W-:Y:S01]  /*8fb0*/  IADD3 R21, P5, PT, R34.reuse, R22, RZ ;  /* 0x0000001622157210 */ /* 0x040fe20007fbe0ff */
[C---:B------:R-:W-:Y:S01]  /*8fc0*/  IMAD.X R24, R35.reuse, 0x1, R27, P6 ;  /* 0x0000000123187824 */ /* 0x040fe200030e061b */
[----:B------:R-:W-:Y:S02]  /*8fd0*/  ISETP.NE.AND.EX P4, PT, R35, -0x1, PT, P4 ;  /* 0xffffffff2300780c */ /* 0x000fe40003f85340 */
[----:B------:R-:W-:Y:S01]  /*8fe0*/  SEL R25, R25, 0x4afb0ccd, P0 ;  /* 0x4afb0ccd19197807 */ /* 0x000fe20000000000 */
[----:B------:R-:W-:Y:S01]  /*8ff0*/  IMAD.X R20, R35, 0x1, R23, P5 ;  /* 0x0000000123147824 */ /* 0x000fe200028e0617 */
[----:B------:R-:W-:Y:S02]  /*9000*/  IADD3 R17, P5, PT, R34, R18, RZ ;  /* 0x0000001222117210 */ /* 0x000fe40007fbe0ff */
[----:B------:R-:W-:-:S02]  /*9010*/  SEL R24, R24, 0xffffffff, P0 ;  /* 0xffffffff18187807 */ /* 0x000fc40000000000 */
[----:B------:R-:W-:Y:S02]  /*9020*/  SEL R25, R25, 0x4afb0ccd, P4 ;  /* 0x4afb0ccd19197807 */ /* 0x000fe40002000000 */
[----:B------:R-:W-:Y:S01]  /*9030*/  SEL R21, R21, 0x4afb0ccd, P3 ;  /* 0x4afb0ccd15157807 */ /* 0x000fe20001800000 */
[----:B------:R-:W-:Y:S01]  /*9040*/  IMAD.X R16, R35, 0x1, R19, P5 ;  /* 0x0000000123107824 */ /* 0x000fe200028e0613 */
[----:B------:R-:W-:Y:S02]  /*9050*/  SEL R24, R24, 0xffffffff, P4 ;  /* 0xffffffff18187807 */ /* 0x000fe40002000000 */
[----:B------:R-:W-:Y:S02]  /*9060*/  ISETP.GT.U32.AND P6, PT, R56, R25, PT ;  /* 0x000000193800720c */ /* 0x000fe40003fc4070 */
[----:B------:R-:W-:Y:S02]  /*9070*/  SEL R20, R20, 0xffffffff, P3 ;  /* 0xffffffff14147807 */ /* 0x000fe40001800000 */
[----:B------:R-:W-:-:S02]  /*9080*/  SEL R21, R21, 0x4afb0ccd, P4 ;  /* 0x4afb0ccd15157807 */ /* 0x000fc40002000000 */
[----:B------:R-:W-:Y:S02]  /*9090*/  SEL R17, R17, 0x4afb0ccd, P2 ;  /* 0x4afb0ccd11117807 */ /* 0x000fe40001000000 */
[----:B------:R-:W-:Y:S02]  /*90a0*/  ISETP.GT.AND.EX P6, PT, R53, R24, PT, P6 ;  /* 0x000000183500720c */ /* 0x000fe40003fc4360 */
[----:B------:R-:W-:Y:S02]  /*90b0*/  SEL R20, R20, 0xffffffff, P4 ;  /* 0xffffffff14147807 */ /* 0x000fe40002000000 */
[----:B------:R-:W-:Y:S02]  /*90c0*/  ISETP.GT.U32.AND P5, PT, R54, R21, PT ;  /* 0x000000153600720c */ /* 0x000fe40003fa4070 */
[----:B------:R-:W-:Y:S02]  /*90d0*/  SEL R16, R16, 0xffffffff, P2 ;  /* 0xffffffff10107807 */ /* 0x000fe40001000000 */
[----:B------:R-:W-:-:S02]  /*90e0*/  SEL R17, R17, 0x4afb0ccd, P4 ;  /* 0x4afb0ccd11117807 */ /* 0x000fc40002000000 */
[----:B------:R-:W-:Y:S02]  /*90f0*/  SEL R56, R56, R25, P6 ;  /* 0x0000001938387207 */ /* 0x000fe40003000000 */
[----:B------:R-:W-:Y:S02]  /*9100*/  SEL R53, R53, R24, P6 ;  /* 0x0000001835357207 */ /* 0x000fe40003000000 */
[----:B------:R-:W-:Y:S02]  /*9110*/  ISETP.GT.AND.EX P5, PT, R55, R20, PT, P5 ;  /* 0x000000143700720c */ /* 0x000fe40003fa4350 */
[----:B------:R-:W-:Y:S02]  /*9120*/  SEL R16, R16, 0xffffffff, P4 ;  /* 0xffffffff10107807 */ /* 0x000fe40002000000 */
[----:B------:R-:W-:Y:S02]  /*9130*/  ISETP.GT.U32.AND P6, PT, R50, R17, PT ;  /* 0x000000113200720c */ /* 0x000fe40003fc4070 */
[----:B------:R-:W-:-:S02]  /*9140*/  SEL R54, R54, R21, P5 ;  /* 0x0000001536367207 */ /* 0x000fc40002800000 */
[----:B------:R-:W-:Y:S02]  /*9150*/  SEL R55, R55, R20, P5 ;  /* 0x0000001437377207 */ /* 0x000fe40002800000 */
[C---:B------:R-:W-:Y:S02]  /*9160*/  ISETP.GT.AND.EX P6, PT, R41.reuse, R16, PT, P6 ;  /* 0x000000102900720c */ /* 0x040fe40003fc4360 */
[----:B------:R-:W-:Y:S02]  /*9170*/  IADD3 R21, P5, PT, R34, R30, RZ ;  /* 0x0000001e22157210 */ /* 0x000fe40007fbe0ff */
[----:B------:R-:W-:Y:S02]  /*9180*/  SEL R41, R41, R16, P6 ;  /* 0x0000001029297207 */ /* 0x000fe40003000000 */
[----:B------:R-:W-:Y:S01]  /*9190*/  SEL R50, R50, R17, P6 ;  /* 0x0000001132327207 */ /* 0x000fe20003000000 */
[----:B------:R-:W-:Y:S01]  /*91a0*/  IMAD.X R16, R35, 0x1, R31, P5 ;  /* 0x0000000123107824 */ /* 0x000fe200028e061f */
[----:B-1----:R-:W-:Y:S01]  /*91b0*/  IADD3 R17, P5, PT, R36, R26, RZ ;  /* 0x0000001a24117210 */ /* 0x002fe20007fbe0ff */
[----:B------:R-:W-:Y:S01]  /*91c0*/  LDS.128 R32, [R15+0xc00] ;  /* 0x000c00000f207984 */ /* 0x000fe20000000c00 */
[----:B------:R-:W-:-:S02]  /*91d0*/  SEL R21, R21, 0x4afb0ccd, P1 ;  /* 0x4afb0ccd15157807 */ /* 0x000fc40000800000 */
[----:B------:R-:W-:Y:S01]  /*91e0*/  ISETP.NE.U32.AND P6, PT, R36, 0x4afb0ccd, PT ;  /* 0x4afb0ccd2400780c */ /* 0x000fe20003fc5070 */
[----:B------:R-:W-:Y:S01]  /*91f0*/  IMAD.X R20, R37, 0x1, R27, P5 ;  /* 0x0000000125147824 */ /* 0x000fe200028e061b */
[----:B------:R-:W-:Y:S02]  /*9200*/  SEL R16, R16, 0xffffffff, P1 ;  /* 0xffffffff10107807 */ /* 0x000fe40000800000 */
[----:B------:R-:W-:Y:S02]  /*9210*/  SEL R21, R21, 0x4afb0ccd, P4 ;  /* 0x4afb0ccd15157807 */ /* 0x000fe40002000000 */
[----:B------:R-:W-:Y:S02]  /*9220*/  ISETP.NE.AND.EX P6, PT, R37, -0x1, PT, P6 ;  /* 0xffffffff2500780c */ /* 0x000fe40003fc5360 */
[----:B------:R-:W-:Y:S02]  /*9230*/  SEL R17, R17, 0x4afb0ccd, P0 ;  /* 0x4afb0ccd11117807 */ /* 0x000fe40000000000 */
[----:B------:R-:W-:-:S02]  /*9240*/  SEL R16, R16, 0xffffffff, P4 ;  /* 0xffffffff10107807 */ /* 0x000fc40002000000 */
[----:B------:R-:W-:Y:S02]  /*9250*/  ISETP.GT.U32.AND P4, PT, R46, R21, PT ;  /* 0x000000152e00720c */ /* 0x000fe40003f84070 */
[----:B------:R-:W-:Y:S02]  /*9260*/  SEL R20, R20, 0xffffffff, P0 ;  /* 0xffffffff14147807 */ /* 0x000fe40000000000 */
[----:B------:R-:W-:Y:S02]  /*9270*/  SEL R17, R17, 0x4afb0ccd, P6 ;  /* 0x4afb0ccd11117807 */ /* 0x000fe40003000000 */
[----:B------:R-:W-:Y:S02]  /*9280*/  ISETP.GT.AND.EX P4, PT, R47, R16, PT, P4 ;  /* 0x000000102f00720c */ /* 0x000fe40003f84340 */
[----:B------:R-:W-:Y:S02]  /*9290*/  SEL R20, R20, 0xffffffff, P6 ;  /* 0xffffffff14147807 */ /* 0x000fe40003000000 */
[----:B------:R-:W-:-:S02]  /*92a0*/  ISETP.GT.U32.AND P5, PT, R44, R17, PT ;  /* 0x000000112c00720c */ /* 0x000fc40003fa4070 */
[----:B------:R-:W-:Y:S02]  /*92b0*/  SEL R46, R46, R21, P4 ;  /* 0x000000152e2e7207 */ /* 0x000fe40002000000 */
[----:B------:R-:W-:Y:S02]  /*92c0*/  SEL R47, R47, R16, P4 ;  /* 0x000000102f2f7207 */ /* 0x000fe40002000000 */
[----:B------:R-:W-:Y:S02]  /*92d0*/  ISETP.GT.AND.EX P4, PT, R45, R20, PT, P5 ;  /* 0x000000142d00720c */ /* 0x000fe40003f84350 */
[----:B------:R-:W-:Y:S02]  /*92e0*/  IADD3 R25, P5, PT, R36, R22, RZ ;  /* 0x0000001624197210 */ /* 0x000fe40007fbe0ff */
[----:B------:R-:W-:Y:S02]  /*92f0*/  SEL R44, R44, R17, P4 ;  /* 0x000000112c2c7207 */ /* 0x000fe40002000000 */
[----:B------:R-:W-:Y:S01]  /*9300*/  SEL R25, R25, 0x4afb0ccd, P3 ;  /* 0x4afb0ccd19197807 */ /* 0x000fe20001800000 */
[----:B------:R-:W-:Y:S01]  /*9310*/  IMAD.X R16, R37, 0x1, R23, P5 ;  /* 0x0000000125107824 */ /* 0x000fe200028e0617 */
[----:B------:R-:W-:-:S02]  /*9320*/  SEL R45, R45, R20, P4 ;  /* 0x000000142d2d7207 */ /* 0x000fc40002000000 */
[----:B------:R-:W-:Y:S02]  /*9330*/  IADD3 R21, P4, PT, R36, R18, RZ ;  /* 0x0000001224157210 */ /* 0x000fe40007f9e0ff */
        /* <DEDUP_REMOVED lines=25> */
[----:B------:R-:W-:Y:S02]  /*94d0*/  SEL R57, R57, R22, P4 ;  /* 0x0000001639397207 */ /* 0x000fe40002000000 */
[----:B------:R-:W-:Y:S02]  /*94e0*/  SEL R31, R20, 0x4afb0ccd, P1 ;  /* 0x4afb0ccd141f7807 */ /* 0x000fe40000800000 */
[----:B------:R-:W0:Y:S01]  /*94f0*/  LDS.128 R20, [R40+0x60] ;  /* 0x0000600028147984 */ /* 0x000e220000000c00 */
[----:B------:R-:W-:Y:S02]  /*9500*/  ISETP.NE.U32.AND P4, PT, R38, 0x4afb0ccd, PT ;  /* 0x4afb0ccd2600780c */ /* 0x000fe40003f85070 */
[----:B------:R-:W-:-:S02]  /*9510*/  SEL R36, R36, 0xffffffff, P1 ;  /* 0xffffffff24247807 */ /* 0x000fc40000800000 */
[----:B------:R-:W-:Y:S02]  /*9520*/  SEL R24, R24, 0x4afb0ccd, P0 ;  /* 0x4afb0ccd18187807 */ /* 0x000fe40000000000 */
[----:B------:R-:W-:Y:S02]  /*9530*/  SEL R26, R26, 0xffffffff, P0 ;  /* 0xffffffff1a1a7807 */ /* 0x000fe40000000000 */
[----:B------:R-:W-:Y:S02]  /*9540*/  ISETP.NE.AND.EX P4, PT, R39, -0x1, PT, P4 ;  /* 0xffffffff2700780c */ /* 0x000fe40003f85340 */
[----:B------:R-:W-:Y:S02]  /*9550*/  SEL R38, R36, 0xffffffff, P6 ;  /* 0xffffffff24267807 */ /* 0x000fe40003000000 */
[----:B------:R-:W-:Y:S02]  /*9560*/  SEL R29, R24, 0x4afb0ccd, P4 ;  /* 0x4afb0ccd181d7807 */ /* 0x000fe40002000000 */
[----:B------:R-:W-:-:S02]  /*9570*/  SEL R36, R26, 0xffffffff, P4 ;  /* 0xffffffff1a247807 */ /* 0x000fc40002000000 */
[----:B------:R-:W1:Y:S01]  /*9580*/  LDS.128 R24, [R40+0xe0] ;  /* 0x0000e00028187984 */ /* 0x000e620000000c00 */
[----:B------:R-:W-:Y:S02]  /*9590*/  SEL R31, R31, 0x4afb0ccd, P6 ;  /* 0x4afb0ccd1f1f7807 */ /* 0x000fe40003000000 */
        /* <DEDUP_REMOVED lines=159> */
[----:B------:R-:W-:Y:S02]  /*9f90*/  SEL R29, R33, 0xffffffff, P3 ;  /* 0xffffffff211d7807 */ /* 0x000fe40001800000 */
[----:B------:R-:W-:Y:S01]  /*9fa0*/  SEL R33, R32, 0x4afb0ccd, P2 ;  /* 0x4afb0ccd20217807 */ /* 0x000fe20001000000 */
[----:B------:R-:W-:Y:S01]  /*9fb0*/  IMAD.X R24, R25, 0x1, R39, P4 ;  /* 0x0000000119187824 */ /* 0x000fe200020e0627 */
[----:B------:R-:W-:-:S02]  /*9fc0*/  SEL R25, R35, 0x4afb0ccd, P0 ;  /* 0x4afb0ccd23197807 */ /* 0x000fc40000000000 */
[----:B------:R-:W-:Y:S02]  /*9fd0*/  SEL R37, R37, 0xffffffff, P0 ;  /* 0xffffffff25257807 */ /* 0x000fe40000000000 */
[----:B------:R-:W-:Y:S02]  /*9fe0*/  SEL R32, R29, 0xffffffff, P2 ;  /* 0xffffffff1d207807 */ /* 0x000fe40001000000 */
[-C--:B------:R-:W-:Y:S02]  /*9ff0*/  ISETP.GT.U32.AND P0, PT, R58, R33.reuse, PT ;  /* 0x000000213a00720c */ /* 0x080fe40003f04070 */
[----:B------:R-:W-:Y:S02]  /*a000*/  IADD3 R16, P4, PT, R16, R38, RZ ;  /* 0x0000002610107210 */ /* 0x000fe40007f9e0ff */
[----:B------:R-:W-:Y:S02]  /*a010*/  ISETP.GT.AND.EX P0, PT, R57, R32, PT, P0 ;  /* 0x000000203900720c */ /* 0x000fe40003f04300 */
[----:B------:R-:W-:Y:S01]  /*a020*/  SEL R29, R34, 0x4afb0ccd, P5 ;  /* 0x4afb0ccd221d7807 */ /* 0x000fe20002800000 */
[----:B------:R-:W-:Y:S01]  /*a030*/  IMAD.X R17, R17, 0x1, R39, P4 ;  /* 0x0000000111117824 */ /* 0x000fe200020e0627 */
[----:B------:R-:W-:-:S02]  /*a040*/  SEL R58, R58, R33, P0 ;  /* 0x000000213a3a7207 */ /* 0x000fc40000000000 */
[----:B------:R-:W-:Y:S02]  /*a050*/  SEL R57, R57, R32, P0 ;  /* 0x0000002039397207 */ /* 0x000fe40000000000 */
[----:B------:R-:W-:Y:S01]  /*a060*/  ISETP.NE.U32.AND P4, PT, R38, 0x4afb0ccd, PT ;  /* 0x4afb0ccd2600780c */ /* 0x000fe20003f85070 */
[----:B------:R-:W0:Y:S03]  /*a070*/  LDS.128 R32, [R15+0xd00] ;  /* 0x000d00000f207984 */ /* 0x000e260000000c00 */
[----:B------:R-:W-:Y:S02]  /*a080*/  ISETP.NE.AND.EX P4, PT, R39, -0x1, PT, P4 ;  /* 0xffffffff2700780c */ /* 0x000fe40003f85340 */
[----:B------:R-:W-:Y:S02]  /*a090*/  SEL R36, R36, 0xffffffff, P5 ;  /* 0xffffffff24247807 */ /* 0x000fe40002800000 */
[----:B------:R-:W-:-:S02]  /*a0a0*/  SEL R29, R29, 0x4afb0ccd, P2 ;  /* 0x4afb0ccd1d1d7807 */ /* 0x000fc40001000000 */
        /* <DEDUP_REMOVED lines=20> */
[----:B------:R-:W-:Y:S02]  /*a1f0*/  ISETP.GT.U32.AND P1, PT, R62, R25, PT ;  /* 0x000000193e00720c */ /* 0x000fe40003f24070 */
[----:B------:R-:W-:Y:S02]  /*a200*/  SEL R20, R24, 0xffffffff, P4 ;  /* 0xffffffff18147807 */ /* 0x000fe40002000000 */
[----:B------:R-:W-:Y:S02]  /*a210*/  ISETP.GT.U32.AND P2, PT, R68, R21, PT ;  /* 0x000000154400720c */ /* 0x000fe40003f44070 */
[----:B------:R-:W-:-:S02]  /*a220*/  SEL R16, R16, 0xffffffff, P4 ;  /* 0xffffffff10107807 */ /* 0x000fc40002000000 */
[----:B------:R-:W-:Y:S02]  /*a230*/  ISETP.GT.U32.AND P3, PT, R72, R17, PT ;  /* 0x000000114800720c */ /* 0x000fe40003f64070 */
[----:B------:R-:W-:Y:S02]  /*a240*/  ISETP.GT.AND.EX P1, PT, R63, R28, PT, P1 ;  /* 0x0000001c3f00720c */ /* 0x000fe40003f24310 */
[----:B------:R-:W-:Y:S02]  /*a250*/  SEL R61, R61, R36, P0 ;  /* 0x000000243d3d7207 */ /* 0x000fe40000000000 */
[----:B------:R-:W-:Y:S01]  /*a260*/  ISETP.GT.AND.EX P0, PT, R65, R20, PT, P2 ;  /* 0x000000144100720c */ /* 0x000fe20003f04320 */
[----:B------:R-:W1:Y:S01]  /*a270*/  LDS.128 R36, [R15+0xd10] ;  /* 0x000d10000f247984 */ /* 0x000e620000000c00 */
[----:B------:R-:W-:Y:S02]  /*a280*/  ISETP.GT.AND.EX P2, PT, R67, R16, PT, P3 ;  /* 0x000000104300720c */ /* 0x000fe40003f44330 */
[----:B------:R-:W-:-:S02]  /*a290*/  SEL R62, R62, R25, P1 ;  /* 0x000000193e3e7207 */ /* 0x000fc40000800000 */
[----:B------:R-:W-:Y:S02]  /*a2a0*/  SEL R63, R63, R28, P1 ;  /* 0x0000001c3f3f7207 */ /* 0x000fe40000800000 */
[----:B------:R-:W-:Y:S02]  /*a2b0*/  ISETP.NE.U32.AND P1, PT, R26, 0x4afb0ccd, PT ;  /* 0x4afb0ccd1a00780c */ /* 0x000fe40003f25070 */
[----:B------:R-:W-:Y:S02]  /*a2c0*/  SEL R72, R72, R17, P2 ;  /* 0x0000001148487207 */ /* 0x000fe40001000000 */
[C---:B0-----:R-:W-:Y:S02]  /*a2d0*/  IADD3 R17, P4, PT, R32.reuse, R26, RZ ;  /* 0x0000001a20117210 */ /* 0x041fe40007f9e0ff */
[----:B------:R-:W-:Y:S02]  /*a2e0*/  ISETP.NE.U32.AND P5, PT, R32, 0x4afb0ccd, PT ;  /* 0x4afb0ccd2000780c */ /* 0x000fe40003fa5070 */
[----:B------:R-:W-:-:S02]  /*a2f0*/  ISETP.NE.AND.EX P1, PT, R27, -0x1, PT, P1 ;  /* 0xffffffff1b00780c */ /* 0x000fc40003f25310 */
[----:B------:R-:W-:Y:S01]  /*a300*/  SEL R67, R67, R16, P2 ;  /* 0x0000001043437207 */ /* 0x000fe20001000000 */
[C---:B------:R-:W-:Y:S01]  /*a310*/  IMAD.X R16, R33.reuse, 0x1, R27, P4 ;  /* 0x0000000121107824 */ /* 0x040fe200020e061b */
[----:B------:R-:W-:Y:S02]  /*a320*/  ISETP.NE.AND.EX P5, PT, R33, -0x1, PT, P5 ;  /* 0xffffffff2100780c */ /* 0x000fe40003fa5350 */
[----:B------:R-:W-:Y:S02]  /*a330*/  SEL R17, R17, 0x4afb0ccd, P1 ;  /* 0x4afb0ccd11117807 */ /* 0x000fe40000800000 */
[----:B------:R-:W-:Y:S02]  /*a340*/  IADD3 R24, P6, PT, R32, R22, RZ ;  /* 0x0000001620187210 */ /* 0x000fe40007fde0ff */
[----:B------:R-:W-:Y:S02]  /*a350*/  SEL R16, R16, 0xffffffff, P1 ;  /* 0xffffffff10107807 */ /* 0x000fe40000800000 */
[----:B------:R-:W-:-:S02]  /*a360*/  SEL R17, R17, 0x4afb0ccd, P5 ;  /* 0x4afb0ccd11117807 */ /* 0x000fc40002800000 */
[----:B------:R-:W-:Y:S02]  /*a370*/  SEL R68, R68, R21, P0 ;  /* 0x0000001544447207 */ /* 0x000fe40000000000 */
[----:B------:R-:W-:Y:S01]  /*a380*/  SEL R65, R65, R20, P0 ;  /* 0x0000001441417207 */ /* 0x000fe20000000000 */
[----:B------:R-:W-:Y:S01]  /*a390*/  IMAD.X R25, R33, 0x1, R23, P6 ;  /* 0x0000000121197824 */ /* 0x000fe200030e0617 */
[----:B------:R-:W-:Y:S02]  /*a3a0*/  ISETP.NE.U32.AND P0, PT, R22, 0x4afb0ccd, PT ;  /* 0x4afb0ccd1600780c */ /* 0x000fe40003f05070 */
[----:B------:R-:W-:Y:S02]  /*a3b0*/  SEL R16, R16, 0xffffffff, P5 ;  /* 0xffffffff10107807 */ /* 0x000fe40002800000 */
[----:B------:R-:W-:Y:S02]  /*a3c0*/  ISETP.GT.U32.AND P6, PT, R48, R17, PT ;  /* 0x000000113000720c */ /* 0x000fe40003fc4070 */
[----:B------:R-:W-:-:S02]  /*a3d0*/  ISETP.NE.AND.EX P0, PT, R23, -0x1, PT, P0 ;  /* 0xffffffff1700780c */ /* 0x000fc40003f05300 */
[----:B------:R-:W-:Y:S02]  /*a3e0*/  IADD3 R21, P2, PT, R32, R18, RZ ;  /* 0x0000001220157210 */ /* 0x000fe40007f5e0ff */
[----:B------:R-:W-:Y:S02]  /*a3f0*/  ISETP.GT.AND.EX P6, PT, R49, R16, PT, P6 ;  /* 0x000000103100720c */ /* 0x000fe40003fc4360 */
[----:B------:R-:W-:Y:S01]  /*a400*/  SEL R24, R24, 0x4afb0ccd, P0 ;  /* 0x4afb0ccd18187807 */ /* 0x000fe20000000000 */
[----:B------:R-:W-:Y:S01]  /*a410*/  IMAD.X R20, R33, 0x1, R19, P2 ;  /* 0x0000000121147824 */ /* 0x000fe200010e0613 */
[----:B------:R-:W-:Y:S02]  /*a420*/  ISETP.NE.U32.AND P3, PT, R18, 0x4afb0ccd, PT ;  /* 0x4afb0ccd1200780c */ /* 0x000fe40003f65070 */
[----:B------:R-:W-:Y:S02]  /*a430*/  SEL R48, R48, R17, P6 ;  /* 0x0000001130307207 */ /* 0x000fe40003000000 */
[----:B------:R-:W-:-:S02]  /*a440*/  ISETP.NE.U32.AND P2, PT, R30, 0x4afb0ccd, PT ;  /* 0x4afb0ccd1e00780c */ /* 0x000fc40003f45070 */
[----:B------:R-:W-:Y:S02]  /*a450*/  SEL R49, R49, R16, P6 ;  /* 0x0000001031317207 */ /* 0x000fe40003000000 */
[----:B------:R-:W-:Y:S02]  /*a460*/  IADD3 R17, P6, PT, R32, R30, RZ ;  /* 0x0000001e20117210 */ /* 0x000fe40007fde0ff */
[----:B------:R-:W-:Y:S02]  /*a470*/  SEL R25, R25, 0xffffffff, P0 ;  /* 0xffffffff19197807 */ /* 0x000fe40000000000 */
[----:B------:R-:W-:Y:S02]  /*a480*/  SEL R24, R24, 0x4afb0ccd, P5 ;  /* 0x4afb0ccd18187807 */ /* 0x000fe40002800000 */
[----:B------:R-:W-:Y:S02]  /*a490*/  ISETP.NE.AND.EX P3, PT, R19, -0x1, PT, P3 ;  /* 0xffffffff1300780c */ /* 0x000fe40003f65330 */
[----:B------:R-:W-:Y:S01]  /*a4a0*/  ISETP.NE.AND.EX P2, PT, R31, -0x1, PT, P2 ;  /* 0xffffffff1f00780c */ /* 0x000fe20003f45320 */
[----:B------:R-:W-:Y:S01]  /*a4b0*/  IMAD.X R16, R33, 0x1, R31, P6 ;  /* 0x0000000121107824 */ /* 0x000fe200030e061f */
[----:B------:R-:W-:-:S02]  /*a4c0*/  SEL R25, R25, 0xffffffff, P5 ;  /* 0xffffffff19197807 */ /* 0x000fc40002800000 */
[----:B------:R-:W-:Y:S02]  /*a4d0*/  ISETP.GT.U32.AND P4, PT, R71, R24, PT ;  /* 0x000000184700720c */ /* 0x000fe40003f84070 */
[----:B------:R-:W-:Y:S02]  /*a4e0*/  SEL R21, R21, 0x4afb0ccd, P3 ;  /* 0x4afb0ccd15157807 */ /* 0x000fe40001800000 */
[----:B------:R-:W-:Y:S02]  /*a4f0*/  SEL R17, R17, 0x4afb0ccd, P2 ;  /* 0x4afb0ccd11117807 */ /* 0x000fe40001000000 */
[----:B------:R-:W-:Y:S02]  /*a500*/  ISETP.GT.AND.EX P4, PT, R70, R25, PT, P4 ;  /* 0x000000194600720c */ /* 0x000fe40003f84340 */
        /* <DEDUP_REMOVED lines=9> */
[----:B------:R-:W-:Y:S02]  /*a5a0*/  ISETP.GT.U32.AND P5, PT, R42, R17, PT ;  /* 0x000000112a00720c */ /* 0x000fe40003fa4070 */
[----:B------:R-:W-:Y:S02]  /*a5b0*/  ISETP.GT.AND.EX P4, PT, R51, R20, PT, P4 ;  /* 0x000000143300720c */ /* 0x000fe40003f84340 */
[----:B------:R-:W-:Y:S02]  /*a5c0*/  ISETP.GT.AND.EX P5, PT, R43, R16, PT, P5 ;  /* 0x000000102b00720c */ /* 0x000fe40003fa4350 */
[----:B------:R-:W-:Y:S02]  /*a5d0*/  IADD3 R25, P6, PT, R34, R22, RZ ;  /* 0x0000001622197210 */ /* 0x000fe40007fde0ff */
[----:B------:R-:W-:-:S02]  /*a5e0*/  SEL R52, R52, R21, P4 ;  /* 0x0000001534347207 */ /* 0x000fc40002000000 */
[----:B------:R-:W-:Y:S02]  /*a5f0*/  SEL R51, R51, R20, P4 ;  /* 0x0000001433337207 */ /* 0x000fe40002000000 */
[----:B------:R-:W-:Y:S02]  /*a600*/  ISETP.NE.U32.AND P4, PT, R34, 0x4afb0ccd, PT ;  /* 0x4afb0ccd2200780c */ /* 0x000fe40003f85070 */
[----:B------:R-:W-:Y:S02]  /*a610*/  SEL R42, R42, R17, P5 ;  /* 0x000000112a2a7207 */ /* 0x000fe40002800000 */
[----:B------:R-:W-:Y:S02]  /*a620*/  SEL R43, R43, R16, P5 ;  /* 0x000000102b2b7207 */ /* 0x000fe40002800000 */
[----:B------:R-:W-:Y:S01]  /*a630*/  IADD3 R17, P5, PT, R34, R26, RZ ;  /* 0x0000001a22117210 */ /* 0x000fe20007fbe0ff */
[C---:B------:R-:W-:Y:S01]  /*a640*/  IMAD.X R24, R35.reuse, 0x1, R23, P6 ;  /* 0x0000000123187824 */ /* 0x040fe200030e0617 */
[----:B------:R-:W-:-:S02]  /*a650*/  ISETP.NE.AND.EX P4, PT, R35, -0x1, PT, P4 ;  /* 0xffffffff2300780c */ /* 0x000fc40003f85340 */
[----:B------:R-:W-:Y:S01]  /*a660*/  SEL R25, R25, 0x4afb0ccd, P0 ;  /* 0x4afb0ccd19197807 */ /* 0x000fe20000000000 */
[----:B------:R-:W-:Y:S01]  /*a670*/  IMAD.X R20, R35, 0x1, R27, P5 ;  /* 0x0000000123147824 */ /* 0x000fe200028e061b */
        /* <DEDUP_REMOVED lines=11> */
[----:B------:R-:W-:-:S02]  /*a730*/  ISETP.GT.U32.AND P5, PT, R54, R17, PT ;  /* 0x000000113600720c */ /* 0x000fc40003fa4070 */
[----:B------:R-:W-:Y:S02]  /*a740*/  ISETP.GT.AND.EX P6, PT, R53, R24, PT, P6 ;  /* 0x000000183500720c */ /* 0x000fe40003fc4360 */
[----:B------:R-:W-:Y:S02]  /*a750*/  SEL R16, R16, 0xffffffff, P3 ;  /* 0xffffffff10107807 */ /* 0x000fe40001800000 */
[----:B------:R-:W-:Y:S02]  /*a760*/  SEL R21, R21, 0x4afb0ccd, P4 ;  /* 0x4afb0ccd15157807 */ /* 0x000fe40002000000 */
[----:B------:R-:W-:Y:S02]  /*a770*/  ISETP.GT.AND.EX P5, PT, R55, R20, PT, P5 ;  /* 0x000000143700720c */ /* 0x000fe40003fa4350 */
[----:B------:R-:W-:Y:S02]  /*a780*/  SEL R56, R56, R25, P6 ;  /* 0x0000001938387207 */ /* 0x000fe40003000000 */
[----:B------:R-:W-:-:S02]  /*a790*/  SEL R53, R53, R24, P6 ;  /* 0x0000001835357207 */ /* 0x000fc40003000000 */
[----:B------:R-:W-:Y:S02]  /*a7a0*/  SEL R16, R16, 0xffffffff, P4 ;  /* 0xffffffff10107807 */ /* 0x000fe40002000000 */
[----:B------:R-:W-:Y:S02]  /*a7b0*/  ISETP.GT.U32.AND P6, PT, R50, R21, PT ;  /* 0x000000153200720c */ /* 0x000fe40003fc4070 */
        /* <DEDUP_REMOVED lines=47> */
[----:B------:R-:W-:Y:S02]  /*aab0*/  SEL R24, R24, 0xffffffff, P6 ;  /* 0xffffffff18187807 */ /* 0x000fe40003000000 */
[----:B------:R-:W-:Y:S02]  /*aac0*/  ISETP.GT.U32.AND P4, PT, R58, R23, PT ;  /* 0x000000173a00720c */ /* 0x000fe40003f84070 */
[----:B------:R-:W-:Y:S02]  /*aad0*/  IADD3 R16, P5, PT, R38, R26, RZ ;  /* 0x0000001a26107210 */ /* 0x000fe40007fbe0ff */
[----:B------:R-:W-:-:S03]  /*aae0*/  ISETP.GT.AND.EX P4, PT, R57, R24, PT, P4 ;  /* 0x000000183900720c */ /* 0x000fc60003f84340 */
[----:B------:R-:W-:Y:S01]  /*aaf0*/  IMAD.X R17, R39, 0x1, R27, P5 ;  /* 0x0000000127117824 */ /* 0x000fe200028e061b */
[----:B------:R-:W-:Y:S02]  /*ab00*/  SEL R57, R57, R24, P4 ;  /* 0x0000001839397207 */ /* 0x000fe40002000000 */
[----:B------:R-:W0:Y:S01]  /*ab10*/  LDS.128 R24, [R40+0x70] ;  /* 0x0000700028187984 */ /* 0x000e220000000c00 */
[----:B------:R-:W-:Y:S02]  /*ab20*/  IADD3 R18, P5, PT, R38, R18, RZ ;  /* 0x0000001226127210 */ /* 0x000fe40007fbe0ff */
[----:B------:R-:W-:Y:S02]  /*ab30*/  SEL R58, R58, R23, P4 ;  /* 0x000000173a3a7207 */ /* 0x000fe40002000000 */
[----:B------:R-:W-:Y:S01]  /*ab40*/  ISETP.NE.U32.AND P4, PT, R38, 0x4afb0ccd, PT ;  /* 0x4afb0ccd2600780c */ /* 0x000fe20003f85070 */
[----:B------:R-:W-:Y:S01]  /*ab50*/  IMAD.X R19, R39, 0x1, R19, P5 ;  /* 0x0000000127137824 */ /* 0x000fe200028e0613 */
[----:B------:R-:W-:-:S02]  /*ab60*/  SEL R21, R21, 0x4afb0ccd, P2 ;  /* 0x4afb0ccd15157807 */ /* 0x000fc40001000000 */
[----:B------:R-:W-:Y:S02]  /*ab70*/  IADD3 R23, P5, PT, R38, R30, RZ ;  /* 0x0000001e26177210 */ /* 0x000fe40007fbe0ff */
[----:B------:R-:W-:Y:S02]  /*ab80*/  ISETP.NE.AND.EX P4, PT, R39, -0x1, PT, P4 ;  /* 0xffffffff2700780c */ /* 0x000fe40003f85340 */
[----:B------:R-:W-:Y:S02]  /*ab90*/  SEL R20, R20, 0x4afb0ccd, P0 ;  /* 0x4afb0ccd14147807 */ /* 0x000fe40000000000 */
[----:B------:R-:W-:Y:S02]  /*aba0*/  SEL R28, R36, 0xffffffff, P2 ;  /* 0xffffffff241c7807 */ /* 0x000fe40001000000 */
[----:B------:R-:W-:Y:S01]  /*abb0*/  SEL R29, R21, 0x4afb0ccd, P6 ;  /* 0x4afb0ccd151d7807 */ /* 0x000fe20003000000 */
[----:B------:R-:W-:Y:S01]  /*abc0*/  IMAD.X R30, R39, 0x1, R31, P5 ;  /* 0x00000001271e7824 */ /* 0x000fe200028e061f */
[----:B------:R-:W-:Y:S01]  /*abd0*/  SEL R22, R22, 0xffffffff, P0 ;  /* 0xffffffff16167807 */ /* 0x000fe20000000000 */
[----:B------:R-:W1:Y:S01]  /*abe0*/  LDS.128 R36, [R15+0xe10] ;  /* 0x000e10000f247984 */ /* 0x000e620000000c00 */
[----:B------:R-:W-:-:S02]  /*abf0*/  SEL R21, R20, 0x4afb0ccd, P4 ;  /* 0x4afb0ccd14157807 */ /* 0x000fc40002000000 */
        /* <DEDUP_REMOVED lines=17> */
[----:B------:R-:W-:-:S02]  /*ad10*/  ISETP.GT.U32.AND P2, PT, R62, R23, PT ;  /* 0x000000173e00720c */ /* 0x000fc40003f44070 */
[----:B------:R-:W-:Y:S02]  /*ad20*/  SEL R18, R21, 0xffffffff, P4 ;  /* 0xffffffff15127807 */ /* 0x000fe40002000000 */
[----:B------:R-:W-:Y:S02]  /*ad30*/  ISETP.GT.U32.AND P1, PT, R68, R19, PT ;  /* 0x000000134400720c */ /* 0x000fe40003f24070 */
[----:B------:R-:W-:Y:S02]  /*ad40*/  SEL R17, R17, 0x4afb0ccd, P4 ;  /* 0x4afb0ccd11117807 */ /* 0x000fe40002000000 */
[----:B------:R-:W-:Y:S02]  /*ad50*/  ISETP.GT.AND.EX P2, PT, R63, R22, PT, P2 ;  /* 0x000000163f00720c */ /* 0x000fe40003f44320 */
[----:B------:R-:W-:Y:S02]  /*ad60*/  SEL R61, R61, R20, P0 ;  /* 0x000000143d3d7207 */ /* 0x000fe40000000000 */
[----:B------:R-:W-:-:S02]  /*ad70*/  ISETP.GT.AND.EX P0, PT, R65, R18, PT, P1 ;  /* 0x000000124100720c */ /* 0x000fc40003f04310 */
[----:B------:R-:W-:Y:S02]  /*ad80*/  SEL R16, R16, 0xffffffff, P4 ;  /* 0xffffffff10107807 */ /* 0x000fe40002000000 */
[----:B------:R-:W-:Y:S02]  /*ad90*/  ISETP.GT.U32.AND P3, PT, R72, R17, PT ;  /* 0x000000114800720c */ /* 0x000fe40003f64070 */
[----:B------:R-:W-:Y:S02]  /*ada0*/  SEL R62, R62, R23, P2 ;  /* 0x000000173e3e7207 */ /* 0x000fe40001000000 */
[----:B------:R-:W-:Y:S02]  /*adb0*/  SEL R63, R63, R22, P2 ;  /* 0x000000163f3f7207 */ /* 0x000fe40001000000 */
[----:B------:R-:W2:Y:S01]  /*adc0*/  LDS.128 R20, [R40+0xf0] ;  /* 0x0000f00028147984 */ /* 0x000ea20000000c00 */
[----:B0-----:R-:W-:Y:S02]  /*add0*/  ISETP.NE.U32.AND P6, PT, R24, 0x4afb0ccd, PT ;  /* 0x4afb0ccd1800780c */ /* 0x001fe40003fc5070 */
[----:B------:R-:W-:-:S02]  /*ade0*/  SEL R65, R65, R18, P0 ;  /* 0x0000001241417207 */ /* 0x000fc40000000000 */
[----:B------:R-:W-:Y:S02]  /*adf0*/  IADD3 R18, P4, PT, R32, R24, RZ ;  /* 0x0000001820127210 */ /* 0x000fe40007f9e0ff */
[----:B------:R-:W-:Y:S02]  /*ae00*/  ISETP.GT.AND.EX P1, PT, R67, R16, PT, P3 ;  /* 0x000000104300720c */ /* 0x000fe40003f24330 */
[----:B------:R-:W-:Y:S02]  /*ae10*/  SEL R68, R68, R19, P0 ;  /* 0x0000001344447207 */ /* 0x000fe40000000000 */
[----:B------:R-:W-:Y:S02]  /*ae20*/  ISETP.NE.U32.AND P0, PT, R32, 0x4afb0ccd, PT ;  /* 0x4afb0ccd2000780c */ /* 0x000fe40003f05070 */
[----:B------:R-:W-:Y:S01]  /*ae30*/  ISETP.NE.AND.EX P6, PT, R25, -0x1, PT, P6 ;  /* 0xffffffff1900780c */ /* 0x000fe20003fc5360 */
[----:B------:R-:W-:Y:S01]  /*ae40*/  IMAD.X R19, R33, 0x1, R25, P4 ;  /* 0x0000000121137824 */ /* 0x000fe200020e0619 */
[----:B------:R-:W-:-:S02]  /*ae50*/  SEL R72, R72, R17, P1 ;  /* 0x0000001148487207 */ /* 0x000fc40000800000 */
[----:B------:R-:W-:Y:S02]  /*ae60*/  IADD3 R17, P3, PT, R24, R34, RZ ;  /* 0x0000002218117210 */ /* 0x000fe40007f7e0ff */
[----:B------:R-:W-:Y:S02]  /*ae70*/  ISETP.NE.AND.EX P0, PT, R33, -0x1, PT, P0 ;  /* 0xffffffff2100780c */ /* 0x000fe40003f05300 */
[----:B------:R-:W-:Y:S02]  /*ae80*/  SEL R18, R18, 0x4afb0ccd, P6 ;  /* 0x4afb0ccd12127807 */ /* 0x000fe40003000000 */
[----:B------:R-:W-:Y:S01]  /*ae90*/  ISETP.NE.U32.AND P2, PT, R34, 0x4afb0ccd, PT ;  /* 0x4afb0ccd2200780c */ /* 0x000fe20003f45070 */
[----:B------:R-:W-:Y:S01]  /*aea0*/  IMAD.X R28, R25, 0x1, R35, P3 ;  /* 0x00000001191c7824 */ /* 0x000fe200018e0623 */
[----:B------:R-:W-:Y:S02]  /*aeb0*/  SEL R19, R19, 0xffffffff, P6 ;  /* 0xffffffff13137807 */ /* 0x000fe40003000000 */
[----:B------:R-:W-:-:S02]  /*aec0*/  SEL R18, R18, 0x4afb0ccd, P0 ;  /* 0x4afb0ccd12127807 */ /* 0x000fc40000000000 */
[----:B------:R-:W-:Y:S02]  /*aed0*/  ISETP.NE.AND.EX P2, PT, R35, -0x1, PT, P2 ;  /* 0xffffffff2300780c */ /* 0x000fe40003f45320 */
[----:B------:R-:W-:Y:S02]  /*aee0*/  SEL R17, R17, 0x4afb0ccd, P6 ;  /* 0x4afb0ccd11117807 */ /* 0x000fe40003000000 */
[----:B------:R-:W-:Y:S02]  /*aef0*/  SEL R19, R19, 0xffffffff, P0 ;  /* 0xffffffff13137807 */ /* 0x000fe40000000000 */
[----:B------:R-:W-:Y:S02]  /*af00*/  ISETP.GT.U32.AND P4, PT, R71, R18, PT ;  /* 0x000000124700720c */ /* 0x000fe40003f84070 */
[----:B------:R-:W-:Y:S02]  /*af10*/  SEL R28, R28, 0xffffffff, P6 ;  /* 0xffffffff1c1c7807 */ /* 0x000fe40003000000 */
[----:B------:R-:W-:-:S02]  /*af20*/  SEL R17, R17, 0x4afb0ccd, P2 ;  /* 0x4afb0ccd11117807 */ /* 0x000fc40001000000 */
[----:B------:R-:W-:Y:S02]  /*af30*/  ISETP.GT.AND.EX P4, PT, R70, R19, PT, P4 ;  /* 0x000000134600720c */ /* 0x000fe40003f84340 */
[----:B------:R-:W-:Y:S02]  /*af40*/  SEL R28, R28, 0xffffffff, P2 ;  /* 0xffffffff1c1c7807 */ /* 0x000fe40001000000 */
[----:B------:R-:W-:Y:S02]  /*af50*/  ISETP.GT.U32.AND P3, PT, R56, R17, PT ;  /* 0x000000113800720c */ /* 0x000fe40003f64070 */
[----:B------:R-:W-:Y:S02]  /*af60*/  SEL R71, R71, R18, P4 ;  /* 0x0000001247477207 */ /* 0x000fe40002000000 */
[----:B------:R-:W-:Y:S02]  /*af70*/  SEL R70, R70, R19, P4 ;  /* 0x0000001346467207 */ /* 0x000fe40002000000 */
[----:B-1----:R-:W-:-:S02]  /*af80*/  IADD3 R19, P4, PT, R36, R24, RZ ;  /* 0x0000001824137210 */ /* 0x002fc40007f9e0ff */
[----:B------:R-:W-:Y:S02]  /*af90*/  SEL R67, R67, R16, P1 ;  /* 0x0000001043437207 */ /* 0x000fe40000800000 */
[----:B------:R-:W-:Y:S02]  /*afa0*/  ISETP.GT.AND.EX P3, PT, R53, R28, PT, P3 ;  /* 0x0000001c3500720c */ /* 0x000fe40003f64330 */
[----:B------:R-:W-:Y:S01]  /*afb0*/  ISETP.NE.U32.AND P1, PT, R36, 0x4afb0ccd, PT ;  /* 0x4afb0ccd2400780c */ /* 0x000fe20003f25070 */
[----:B------:R-:W-:Y:S01]  /*afc0*/  IMAD.X R18, R37, 0x1, R25, P4 ;  /* 0x0000000125127824 */ /* 0x000fe200020e0619 */
[----:B------:R-:W-:Y:S02]  /*afd0*/  SEL R64, R64, R29, P5 ;  /* 0x0000001d40407207 */ /* 0x000fe40002800000 */
[----:B------:R-:W-:Y:S02]  /*afe0*/  SEL R56, R56, R17, P3 ;  /* 0x0000001138387207 */ /* 0x000fe40001800000 */
[----:B------:R-:W-:-:S02]  /*aff0*/  IADD3 R17, P5, PT, R24, R38, RZ ;  /* 0x0000002618117210 */ /* 0x000fc40007fbe0ff */
[----:B------:R-:W-:Y:S02]  /*b000*/  ISETP.NE.AND.EX P1, PT, R37, -0x1, PT, P1 ;  /* 0xffffffff2500780c */ /* 0x000fe40003f25310 */
[----:B------:R-:W-:Y:S01]  /*b010*/  SEL R19, R19, 0x4afb0ccd, P6 ;  /* 0x4afb0ccd13137807 */ /* 0x000fe20003000000 */
[----:B------:R-:W-:Y:S01]  /*b020*/  IMAD.X R16, R25, 0x1, R39, P5 ;  /* 0x0000000119107824 */ /* 0x000fe200028e0627 */
[----:B------:R-:W-:Y:S02]  /*b030*/  SEL R18, R18, 0xffffffff, P6 ;  /* 0xffffffff12127807 */ /* 0x000fe40003000000 */
[----:B------:R-:W-:Y:S02]  /*b040*/  SEL R19, R19, 0x4afb0ccd, P1 ;  /* 0x4afb0ccd13137807 */ /* 0x000fe40000800000 */
[----:B------:R-:W-:Y:S02]  /*b050*/  SEL R53, R53, R28, P3 ;  /* 0x0000001c35357207 */ /* 0x000fe40001800000 */
[----:B------:R-:W-:-:S02]  /*b060*/  ISETP.NE.U32.AND P5, PT, R38, 0x4afb0ccd, PT ;  /* 0x4afb0ccd2600780c */ /* 0x000fc40003fa5070 */
[----:B------:R-:W-:Y:S02]  /*b070*/  SEL R18, R18, 0xffffffff, P1 ;  /* 0xffffffff12127807 */ /* 0x000fe40000800000 */
[----:B------:R-:W-:Y:S02]  /*b080*/  ISETP.GT.U32.AND P3, PT, R44, R19, PT ;  /* 0x000000132c00720c */ /* 0x000fe40003f64070 */
[----:B--2---:R-:W-:Y:S02]  /*b090*/  ISETP.NE.U32.AND P4, PT, R20, 0x4afb0ccd, PT ;  /* 0x4afb0ccd1400780c */ /* 0x004fe40003f85070 */
[----:B------:R-:W-:Y:S02]  /*b0a0*/  SEL R17, R17, 0x4afb0ccd, P6 ;  /* 0x4afb0ccd11117807 */ /* 0x000fe40003000000 */
[----:B------:R-:W-:Y:S02]  /*b0b0*/  SEL R16, R16, 0xffffffff, P6 ;  /* 0xffffffff10107807 */ /* 0x000fe40003000000 */
[----:B------:R-:W-:-:S02]  /*b0c0*/  IADD3 R24, P6, PT, R32, R20, RZ ;  /* 0x0000001420187210 */ /* 0x000fc40007fde0ff */
[----:B------:R-:W-:Y:S02]  /*b0d0*/  ISETP.GT.AND.EX P3, PT, R45, R18, PT, P3 ;  /* 0x000000122d00720c */ /* 0x000fe40003f64330 */
[----:B------:R-:W-:Y:S02]  /*b0e0*/  ISETP.NE.AND.EX P5, PT, R39, -0x1, PT, P5 ;  /* 0xffffffff2700780c */ /* 0x000fe40003fa5350 */
[----:B------:R-:W-:Y:S01]  /*b0f0*/  ISETP.NE.AND.EX P4, PT, R21, -0x1, PT, P4 ;  /* 0xffffffff1500780c */ /* 0x000fe20003f85340 */
[----:B------:R-:W-:Y:S01]  /*b100*/  IMAD.X R25, R33, 0x1, R21, P6 ;  /* 0x0000000121197824 */ /* 0x000fe200030e0615 */
[----:B------:R-:W-:Y:S02]  /*b110*/  SEL R44, R44, R19, P3 ;  /* 0x000000132c2c7207 */ /* 0x000fe40001800000 */
[----:B------:R-:W-:Y:S02]  /*b120*/  SEL R17, R17, 0x4afb0ccd, P5 ;  /* 0x4afb0ccd11117807 */ /* 0x000fe40002800000 */
[----:B------:R-:W-:-:S02]  /*b130*/  SEL R19, R24, 0x4afb0ccd, P4 ;  /* 0x4afb0ccd18137807 */ /* 0x000fc40002000000 */
[----:B------:R-:W-:Y:S02]  /*b140*/  SEL R16, R16, 0xffffffff, P5 ;  /* 0xffffffff10107807 */ /* 0x000fe40002800000 */
[----:B------:R-:W-:Y:S02]  /*b150*/  ISETP.GT.U32.AND P6, PT, R66, R17, PT ;  /* 0x000000114200720c */ /* 0x000fe40003fc4070 */
[----:B------:R-:W-:Y:S02]  /*b160*/  SEL R24, R25, 0xffffffff, P4 ;  /* 0xffffffff19187807 */ /* 0x000fe40002000000 */
[----:B------:R-:W-:Y:S02]  /*b170*/  SEL R19, R19, 0x4afb0ccd, P0 ;  /* 0x4afb0ccd13137807 */ /* 0x000fe40000000000 */
[----:B------:R-:W-:Y:S02]  /*b180*/  SEL R45, R45, R18, P3 ;  /* 0x000000122d2d7207 */ /* 0x000fe40001800000 */
[----:B------:R-:W-:-:S02]  /*b190*/  ISETP.GT.AND.EX P3, PT, R61, R16, PT, P6 ;  /* 0x000000103d00720c */ /* 0x000fc40003f64360 */
[----:B------:R-:W-:Y:S02]  /*b1a0*/  SEL R24, R24, 0xffffffff, P0 ;  /* 0xffffffff18187807 */ /* 0x000fe40000000000 */
[----:B------:R-:W-:-:S04]  /*b1b0*/  ISETP.GT.U32.AND P6, PT, R48, R19, PT ;  /* 0x000000133000720c */ /* 0x000fc80003fc4070 */
[----:B------:R-:W-:Y:S02]  /*b1c0*/  ISETP.GT.AND.EX P6, PT, R49, R24, PT, P6 ;  /* 0x000000183100720c */ /* 0x000fe40003fc4360 */
        /* <DEDUP_REMOVED lines=8> */
[----:B------:R-:W-:Y:S02]  /*b250*/  SEL R28, R28, 0xffffffff, P4 ;  /* 0xffffffff1c1c7807 */ /* 0x000fe40002000000 */
[----:B------:R-:W-:Y:S02]  /*b260*/  ISETP.GT.U32.AND P3, PT, R54, R29, PT ;  /* 0x0000001d3600720c */ /* 0x000fe40003f64070 */
[----:B------:R-:W-:Y:S02]  /*b270*/  SEL R28, R28, 0xffffffff, P2 ;  /* 0xffffffff1c1c7807 */ /* 0x000fe40001000000 */
[----:B------:R-:W-:Y:S02]  /*b280*/  SEL R49, R49, R24, P6 ;  /* 0x0000001831317207 */ /* 0x000fe40003000000 */
[----:B------:R-:W-:-:S02]  /*b290*/  IADD3 R25, P6, PT, R36, R20, RZ ;  /* 0x0000001424197210 */ /* 0x000fc40007fde0ff */
[-C--:B------:R-:W-:Y:S02]  /*b2a0*/  ISETP.GT.AND.EX P3, PT, R55, R28.reuse, PT, P3 ;  /* 0x0000001c3700720c */ /* 0x080fe40003f64330 */
[----:B------:R-:W-:Y:S01]  /*b2b0*/  SEL R25, R25, 0x4afb0ccd, P4 ;  /* 0x4afb0ccd19197807 */ /* 0x000fe20002000000 */
[----:B------:R-:W-:Y:S01]  /*b2c0*/  IMAD.X R24, R37, 0x1, R21, P6 ;  /* 0x0000000125187824 */ /* 0x000fe200030e0615 */
[----:B------:R-:W-:Y:S02]  /*b2d0*/  SEL R54, R54, R29, P3 ;  /* 0x0000001d36367207 */ /* 0x000fe40001800000 */
[----:B------:R-:W-:Y:S02]  /*b2e0*/  SEL R55, R55, R28, P3 ;  /* 0x0000001c37377207 */ /* 0x000fe40001800000 */
[----:B------:R-:W1:Y:S01]  /*b2f0*/  LDS.128 R28, [R40+0x1f0] ;  /* 0x0001f000281c7984 */ /* 0x000e620000000c00 */
[----:B------:R-:W-:Y:S02]  /*b300*/  SEL R24, R24, 0xffffffff, P4 ;  /* 0xffffffff18187807 */ /* 0x000fe40002000000 */
[----:B------:R-:W-:-:S02]  /*b310*/  SEL R25, R25, 0x4afb0ccd, P1 ;  /* 0x4afb0ccd19197807 */ /* 0x000fc40000800000 */
[----:B------:R-:W-:Y:S02]  /*b320*/  SEL R24, R24, 0xffffffff, P1 ;  /* 0xffffffff18187807 */ /* 0x000fe40000800000 */
[----:B------:R-:W-:-:S04]  /*b330*/  ISETP.GT.U32.AND P6, PT, R60, R25, PT ;  /* 0x000000193c00720c */ /* 0x000fc80003fc4070 */
[C---:B------:R-:W-:Y:S02]  /*b340*/  ISETP.GT.AND.EX P3, PT, R59.reuse, R24, PT, P6 ;  /* 0x000000183b00720c */ /* 0x040fe40003f64360 */
[----:B------:R-:W-:Y:S02]  /*b350*/  IADD3 R20, P6, PT, R20, R38, RZ ;  /* 0x0000002614147210 */ /* 0x000fe40007fde0ff */
[----:B------:R-:W-:Y:S02]  /*b360*/  SEL R60, R60, R25, P3 ;  /* 0x000000193c3c7207 */ /* 0x000fe40001800000 */
[----:B------:R-:W-:Y:S01]  /*b370*/  SEL R59, R59, R24, P3 ;  /* 0x000000183b3b7207 */ /* 0x000fe20001800000 */
[----:B------:R-:W-:Y:S01]  /*b380*/  IMAD.X R24, R21, 0x1, R39, P6 ;  /* 0x0000000115187824 */ /* 0x000fe200030e0627 */
[----:B0-----:R-:W-:Y:S02]  /*b390*/  ISETP.NE.U32.AND P3, PT, R16, 0x4afb0ccd, PT ;  /* 0x4afb0ccd1000780c */ /* 0x001fe40003f65070 */
[----:B------:R-:W-:-:S02]  /*b3a0*/  IADD3 R25, P6, PT, R32, R16, RZ ;  /* 0x0000001020197210 */ /* 0x000fc40007fde0ff */
[----:B------:R-:W-:Y:S02]  /*b3b0*/  ISETP.NE.AND.EX P3, PT, R17, -0x1, PT, P3 ;  /* 0xffffffff1100780c */ /* 0x000fe40003f65330 */
[----:B------:R-:W-:Y:S02]  /*b3c0*/  SEL R21, R20, 0x4afb0ccd, P4 ;  /* 0x4afb0ccd14157807 */ /* 0x000fe40002000000 */
        /* <DEDUP_REMOVED lines=23> */
[----:B------:R-:W-:Y:S01]  /*b540*/  SEL R20, R24, 0xffffffff, P3 ;  /* 0xffffffff18147807 */ /* 0x000fe20001800000 */
[----:B------:R-:W-:Y:S01]  /*b550*/  IMAD.X R24, R37, 0x1, R17, P4 ;  /* 0x0000000125187824 */ /* 0x000fe200020e0611 */
        /* <DEDUP_REMOVED lines=10> */
[C---:B------:R-:W-:Y:S02]  /*b600*/  ISETP.GT.AND.EX P6, PT, R57.reuse, R24, PT, P6 ;  /* 0x000000183900720c */ /* 0x040fe40003fc4360 */
[----:B------:R-:W-:Y:S02]  /*b610*/  IADD3 R20, P4, PT, R28, R34, RZ ;  /* 0x000000221c147210 */ /* 0x000fe40007f9e0ff */
[----:B------:R-:W-:Y:S02]  /*b620*/  SEL R58, R58, R25, P6 ;  /* 0x000000193a3a7207 */ /* 0x000fe40003000000 */
[----:B------:R-:W-:Y:S01]  /*b630*/  SEL R57, R57, R24, P6 ;  /* 0x0000001839397207 */ /* 0x000fe20003000000 */
[----:B------:R-:W-:Y:S01]  /*b640*/  IMAD.X R24, R29, 0x1, R35, P4 ;  /* 0x000000011d187824 */ /* 0x000fe200020e0623 */
[----:B------:R-:W-:-:S02]  /*b650*/  IADD3 R25, P6, PT, R16, R38, RZ ;  /* 0x0000002610197210 */ /* 0x000fc40007fde0ff */
[----:B------:R-:W-:-:S05]  /*b660*/  IADD3 R16, P4, PT, R36, R28, RZ ;  /* 0x0000001c24107210 */ /* 0x000fca0007f9e0ff */
[----:B------:R-:W-:Y:S01]  /*b670*/  IMAD.X R36, R37, 0x1, R29, P4 ;  /* 0x0000000125247824 */ /* 0x000fe200020e061d */
[----:B------:R-:W-:Y:S01]  /*b680*/  ISETP.NE.U32.AND P4, PT, R28, 0x4afb0ccd, PT ;  /* 0x4afb0ccd1c00780c */ /* 0x000fe20003f85070 */
[----:B------:R-:W-:-:S03]  /*b690*/  IMAD.X R40, R17, 0x1, R39, P6 ;  /* 0x0000000111287824 */ /* 0x000fc600030e0627 */
[----:B------:R-:W-:Y:S02]  /*b6a0*/  ISETP.NE.AND.EX P4, PT, R29, -0x1, PT, P4 ;  /* 0xffffffff1d00780c */ /* 0x000fe40003f85340 */
[----:B------:R-:W-:Y:S02]  /*b6b0*/  IADD3 R17, P6, PT, R28, R38, RZ ;  /* 0x000000261c117210 */ /* 0x000fe40007fde0ff */
[----:B------:R-:W-:Y:S02]  /*b6c0*/  SEL R38, R32, 0xffffffff, P4 ;  /* 0xffffffff20267807 */ /* 0x000fe40002000000 */
[----:B------:R-:W0:Y:S01]  /*b6d0*/  LDS.128 R32, [R15+0xf00] ;  /* 0x000f00000f207984 */ /* 0x000e220000000c00 */
[----:B------:R-:W-:Y:S01]  /*b6e0*/  SEL R25, R25, 0x4afb0ccd, P3 ;  /* 0x4afb0ccd19197807 */ /* 0x000fe20001800000 */
[----:B------:R-:W-:Y:S01]  /*b6f0*/  IMAD.X R28, R29, 0x1, R39, P6 ;  /* 0x000000011d1c7824 */ /* 0x000fe200030e0627 */
[----:B------:R-:W-:Y:S02]  /*b700*/  SEL R29, R21, 0x4afb0ccd, P4 ;  /* 0x4afb0ccd151d7807 */ /* 0x000fe40002000000 */
[----:B------:R-:W-:-:S02]  /*b710*/  SEL R40, R40, 0xffffffff, P3 ;  /* 0xffffffff28287807 */ /* 0x000fc40001800000 */
[----:B------:R-:W-:Y:S02]  /*b720*/  SEL R21, R25, 0x4afb0ccd, P5 ;  /* 0x4afb0ccd19157807 */ /* 0x000fe40002800000 */
[----:B------:R-:W-:Y:S02]  /*b730*/  SEL R25, R29, 0x4afb0ccd, P0 ;  /* 0x4afb0ccd1d197807 */ /* 0x000fe40000000000 */
[----:B------:R-:W-:Y:S02]  /*b740*/  SEL R40, R40, 0xffffffff, P5 ;  /* 0xffffffff28287807 */ /* 0x000fe40002800000 */
[----:B------:R-:W-:Y:S02]  /*b750*/  ISETP.GT.U32.AND P3, PT, R68, R21, PT ;  /* 0x000000154400720c */ /* 0x000fe40003f64070 */
[----:B------:R-:W-:Y:S02]  /*b760*/  SEL R38, R38, 0xffffffff, P0 ;  /* 0xffffffff26267807 */ /* 0x000fe40000000000 */
[----:B------:R-:W-:-:S02]  /*b770*/  ISETP.GT.U32.AND P0, PT, R42, R25, PT ;  /* 0x000000192a00720c */ /* 0x000fc40003f04070 */
[----:B------:R-:W-:Y:S02]  /*b780*/  ISETP.GT.AND.EX P3, PT, R65, R40, PT, P3 ;  /* 0x000000284100720c */ /* 0x000fe40003f64330 */
[----:B------:R-:W-:Y:S02]  /*b790*/  ISETP.GT.AND.EX P0, PT, R43, R38, PT, P0 ;  /* 0x000000262b00720c */ /* 0x000fe40003f04300 */
[----:B------:R-:W-:Y:S02]  /*b7a0*/  SEL R68, R68, R21, P3 ;  /* 0x0000001544447207 */ /* 0x000fe40001800000 */
[----:B------:R-:W-:Y:S02]  /*b7b0*/  SEL R21, R16, 0x4afb0ccd, P4 ;  /* 0x4afb0ccd10157807 */ /* 0x000fe40002000000 */
        /* <DEDUP_REMOVED lines=11> */
[----:B------:R-:W-:Y:S02]  /*b870*/  ISETP.GT.U32.AND P2, PT, R64, R21, PT ;  /* 0x000000154000720c */ /* 0x000fe40003f44070 */
[----:B------:R-:W-:Y:S02]  /*b880*/  SEL R65, R65, R40, P3 ;  /* 0x0000002841417207 */ /* 0x000fe40001800000 */
[----:B------:R-:W-:-:S02]  /*b890*/  SEL R16, R16, 0xffffffff, P5 ;  /* 0xffffffff10107807 */ /* 0x000fc40002800000 */
[----:B------:R-:W-:Y:S02]  /*b8a0*/  ISETP.GT.U32.AND P3, PT, R72, R17, PT ;  /* 0x000000114800720c */ /* 0x000fe40003f64070 */
[----:B------:R-:W-:Y:S02]  /*b8b0*/  SEL R43, R43, R38, P0 ;  /* 0x000000262b2b7207 */ /* 0x000fe40000000000 */
[----:B------:R-:W-:Y:S01]  /*b8c0*/  ISETP.GT.AND.EX P0, PT, R69, R20, PT, P2 ;  /* 0x000000144500720c */ /* 0x000fe20003f04320 */
[----:B------:R1:W2:Y:S01]  /*b8d0*/  LDS.128 R36, [R15+0xf10] ;  /* 0x000f10000f247984 */ /* 0x0002a20000000c00 */
[----:B------:R-:W-:Y:S02]  /*b8e0*/  ISETP.GT.AND.EX P2, PT, R67, R16, PT, P3 ;  /* 0x000000104300720c */ /* 0x000fe40003f44330 */
[----:B------:R-:W-:Y:S02]  /*b8f0*/  ISETP.NE.U32.AND P3, PT, R22, 0x4afb0ccd, PT ;  /* 0x4afb0ccd1600780c */ /* 0x000fe40003f65070 */
[----:B------:R-:W-:-:S02]  /*b900*/  SEL R64, R64, R21, P0 ;  /* 0x0000001540407207 */ /* 0x000fc40000000000 */
[C---:B0-----:R-:W-:Y:S02]  /*b910*/  IADD3 R21, P4, PT, R32.reuse, R22, RZ ;  /* 0x0000001620157210 */ /* 0x041fe40007f9e0ff */
[----:B------:R-:W-:Y:S02]  /*b920*/  ISETP.NE.U32.AND P5, PT, R32, 0x4afb0ccd, PT ;  /* 0x4afb0ccd2000780c */ /* 0x000fe40003fa5070 */
[----:B------:R-:W-:Y:S02]  /*b930*/  ISETP.NE.AND.EX P3, PT, R23, -0x1, PT, P3 ;  /* 0xffffffff1700780c */ /* 0x000fe40003f65330 */
[----:B------:R-:W-:Y:S01]  /*b940*/  SEL R69, R69, R20, P0 ;  /* 0x0000001445457207 */ /* 0x000fe20000000000 */
[C---:B------:R-:W-:Y:S01]  /*b950*/  IMAD.X R20, R33.reuse, 0x1, R23, P4 ;  /* 0x0000000121147824 */ /* 0x040fe200020e0617 */
[----:B------:R-:W-:Y:S02]  /*b960*/  ISETP.NE.AND.EX P5, PT, R33, -0x1, PT, P5 ;  /* 0xffffffff2100780c */ /* 0x000fe40003fa5350 */
[----:B------:R-:W-:-:S02]  /*b970*/  SEL R21, R21, 0x4afb0ccd, P3 ;  /* 0x4afb0ccd15157807 */ /* 0x000fc40001800000 */
[----:B------:R-:W-:Y:S02]  /*b980*/  ISETP.GT.U32.AND P1, PT, R46, R25, PT ;  /* 0x000000192e00720c */ /* 0x000fe40003f24070 */
[----:B------:R-:W-:Y:S02]  /*b990*/  SEL R67, R67, R16, P2 ;  /* 0x0000001043437207 */ /* 0x000fe40001000000 */
[----:B------:R-:W-:Y:S02]  /*b9a0*/  IADD3 R16, P6, PT, R32, R26, RZ ;  /* 0x0000001a20107210 */ /* 0x000fe40007fde0ff */
[----:B------:R-:W-:Y:S02]  /*b9b0*/  ISETP.NE.U32.AND P0, PT, R26, 0x4afb0ccd, PT ;  /* 0x4afb0ccd1a00780c */ /* 0x000fe40003f05070 */
[----:B------:R-:W-:Y:S02]  /*b9c0*/  SEL R20, R20, 0xffffffff, P3 ;  /* 0xffffffff14147807 */ /* 0x000fe40001800000 */
[----:B------:R-:W-:-:S02]  /*b9d0*/  SEL R21, R21, 0x4afb0ccd, P5 ;  /* 0x4afb0ccd15157807 */ /* 0x000fc40002800000 */
[----:B------:R-:W-:Y:S02]  /*b9e0*/  ISETP.GT.AND.EX P1, PT, R47, R24, PT, P1 ;  /* 0x000000182f00720c */ /* 0x000fe40003f24310 */
[----:B------:R-:W-:Y:S01]  /*b9f0*/  SEL R72, R72, R17, P2 ;  /* 0x0000001148487207 */ /* 0x000fe20001000000 */
[----:B------:R-:W-:Y:S01]  /*ba00*/  IMAD.X R17, R33, 0x1, R27, P6 ;  /* 0x0000000121117824 */ /* 0x000fe200030e061b */
[----:B------:R-:W-:Y:S02]  /*ba10*/  ISETP.NE.AND.EX P0, PT, R27, -0x1, PT, P0 ;  /* 0xffffffff1b00780c */ /* 0x000fe40003f05300 */
[----:B------:R-:W-:Y:S02]  /*ba20*/  SEL R20, R20, 0xffffffff, P5 ;  /* 0xffffffff14147807 */ /* 0x000fe40002800000 */
[----:B------:R-:W-:Y:S02]  /*ba30*/  ISETP.GT.U32.AND P6, PT, R48, R21, PT ;  /* 0x000000153000720c */ /* 0x000fe40003fc4070 */
[----:B------:R-:W-:-:S02]  /*ba40*/  SEL R46, R46, R25, P1 ;  /* 0x000000192e2e7207 */ /* 0x000fc40000800000 */
[----:B------:R-:W-:Y:S02]  /*ba50*/  SEL R47, R47, R24, P1 ;  /* 0x000000182f2f7207 */ /* 0x000fe40000800000 */
[----:B------:R-:W-:Y:S02]  /*ba60*/  IADD3 R25, P1, PT, R32, R18, RZ ;  /* 0x0000001220197210 */ /* 0x000fe40007f3e0ff */
[----:B------:R-:W-:Y:S02]  /*ba70*/  SEL R16, R16, 0x4afb0ccd, P0 ;  /* 0x4afb0ccd10107807 */ /* 0x000fe40000000000 */
[----:B------:R-:W-:Y:S02]  /*ba80*/  ISETP.GT.AND.EX P6, PT, R49, R20, PT, P6 ;  /* 0x000000143100720c */ /* 0x000fe40003fc4360 */
[----:B------:R-:W-:Y:S01]  /*ba90*/  ISETP.NE.U32.AND P2, PT, R18, 0x4afb0ccd, PT ;  /* 0x4afb0ccd1200780c */ /* 0x000fe20003f45070 */
[----:B------:R-:W-:Y:S01]  /*baa0*/  IMAD.X R24, R33, 0x1, R19, P1 ;  /* 0x0000000121187824 */ /* 0x000fe200008e0613 */
[----:B------:R-:W-:-:S02]  /*bab0*/  SEL R17, R17, 0xffffffff, P0 ;  /* 0xffffffff11117807 */ /* 0x000fc40000000000 */
[----:B------:R-:W-:Y:S02]  /*bac0*/  SEL R16, R16, 0x4afb0ccd, P5 ;  /* 0x4afb0ccd10107807 */ /* 0x000fe40002800000 */
[----:B------:R-:W-:Y:S02]  /*bad0*/  SEL R48, R48, R21, P6 ;  /* 0x0000001530307207 */ /* 0x000fe40003000000 */
[----:B------:R-:W-:Y:S02]  /*bae0*/  ISETP.NE.U32.AND P1, PT, R30, 0x4afb0ccd, PT ;  /* 0x4afb0ccd1e00780c */ /* 0x000fe40003f25070 */
[----:B------:R-:W-:Y:S02]  /*baf0*/  SEL R49, R49, R20, P6 ;  /* 0x0000001431317207 */ /* 0x000fe40003000000 */
[----:B------:R-:W-:Y:S02]  /*bb00*/  ISETP.NE.AND.EX P2, PT, R19, -0x1, PT, P2 ;  /* 0xffffffff1300780c */ /* 0x000fe40003f45320 */
[----:B------:R-:W-:-:S02]  /*bb10*/  IADD3 R21, P6, PT, R32, R30, RZ ;  /* 0x0000001e20157210 */ /* 0x000fc40007fde0ff */
[----:B------:R-:W-:Y:S02]  /*bb20*/  SEL R17, R17, 0xffffffff, P5 ;  /* 0xffffffff11117807 */ /* 0x000fe40002800000 */
[----:B------:R-:W-:Y:S02]  /*bb30*/  ISETP.GT.U32.AND P4, PT, R71, R16, PT ;  /* 0x000000104700720c */ /* 0x000fe40003f84070 */
[----:B------:R-:W-:Y:S01]  /*bb40*/  ISETP.NE.AND.EX P1, PT, R31, -0x1, PT, P1 ;  /* 0xffffffff1f00780c */ /* 0x000fe20003f25310 */
[----:B------:R-:W-:Y:S01]  /*bb50*/  IMAD.X R20, R33, 0x1, R31, P6 ;  /* 0x0000000121147824 */ /* 0x000fe200030e061f */
[----:B------:R-:W-:Y:S02]  /*bb60*/  SEL R25, R25, 0x4afb0ccd, P2 ;  /* 0x4afb0ccd19197807 */ /* 0x000fe40001000000 */
[----:B------:R-:W-:Y:S02]  /*bb70*/  ISETP.GT.AND.EX P4, PT, R70, R17, PT, P4 ;  /* 0x000000114600720c */ /* 0x000fe40003f84340 */
[----:B------:R-:W-:-:S02]  /*bb80*/  SEL R21, R21, 0x4afb0ccd, P1 ;  /* 0x4afb0ccd15157807 */ /* 0x000fc40000800000 */
[----:B------:R-:W-:Y:S02]  /*bb90*/  SEL R24, R24, 0xffffffff, P2 ;  /* 0xffffffff18187807 */ /* 0x000fe40001000000 */
[----:B------:R-:W-:Y:S02]  /*bba0*/  SEL R25, R25, 0x4afb0ccd, P5 ;  /* 0x4afb0ccd19197807 */ /* 0x000fe40002800000 */
[----:B------:R-:W-:Y:S02]  /*bbb0*/  SEL R20, R20, 0xffffffff, P1 ;  /* 0xffffffff14147807 */ /* 0x000fe40000800000 */
[----:B------:R-:W-:Y:S02]  /*bbc0*/  SEL R16, R71, R16, P4 ;  /* 0x0000001047107207 */ /* 0x000fe40002000000 */
[----:B------:R-:W-:Y:S02]  /*bbd0*/  SEL R17, R70, R17, P4 ;  /* 0x0000001146117207 */ /* 0x000fe40002000000 */
[----:B------:R-:W-:-:S02]  /*bbe0*/  SEL R21, R21, 0x4afb0ccd, P5 ;  /* 0x4afb0ccd15157807 */ /* 0x000fc40002800000 */
[----:B------:R-:W-:Y:S01]  /*bbf0*/  SEL R24, R24, 0xffffffff, P5 ;  /* 0xffffffff18187807 */ /* 0x000fe20002800000 */
[----:B------:R-:W-:Y:S01]  /*bc00*/  BAR.SYNC.DEFER_BLOCKING 0x0 ;  /* 0x0000000000007b1d */ /* 0x000fe20000010000 */
[----:B------:R-:W-:Y:S02]  /*bc10*/  ISETP.GT.U32.AND P4, PT, R52, R25, PT ;  /* 0x000000193400720c */ /* 0x000fe40003f84070 */
[----:B------:R-:W-:Y:S02]  /*bc20*/  SEL R20, R20, 0xffffffff, P5 ;  /* 0xffffffff14147807 */ /* 0x000fe40002800000 */
[----:B------:R-:W-:Y:S02]  /*bc30*/  ISETP.GT.U32.AND P5, PT, R42, R21, PT ;  /* 0x000000152a00720c */ /* 0x000fe40003fa4070 */
[----:B------:R-:W-:Y:S02]  /*bc40*/  ISETP.GT.AND.EX P4, PT, R51, R24, PT, P4 ;  /* 0x000000183300720c */ /* 0x000fe40003f84340 */
[----:B------:R-:W-:-:S02]  /*bc50*/  ISETP.GT.AND.EX P5, PT, R43, R20, PT, P5 ;  /* 0x000000142b00720c */ /* 0x000fc40003fa4350 */
[----:B------:R-:W-:Y:S02]  /*bc60*/  SEL R52, R52, R25, P4 ;  /* 0x0000001934347207 */ /* 0x000fe40002000000 */
[C---:B------:R-:W-:Y:S02]  /*bc70*/  IADD3 R25, P6, PT, R34.reuse, R26, RZ ;  /* 0x0000001a22197210 */ /* 0x040fe40007fde0ff */
        /* <DEDUP_REMOVED lines=9> */
[----:B-1----:R-:W-:Y:S02]  /*bd10*/  IADD3 R15, P5, PT, R34, R18, RZ ;  /* 0x00000012220f7210 */ /* 0x002fe40007fbe0ff */
[----:B------:R-:W-:Y:S02]  /*bd20*/  SEL R28, R28, 0xffffffff, P0 ;  /* 0xffffffff1c1c7807 */ /* 0x000fe40000000000 */
[----:B------:R-:W-:-:S02]  /*bd30*/  SEL R25, R25, 0x4afb0ccd, P4 ;  /* 0x4afb0ccd19197807 */ /* 0x000fc40002000000 */
[----:B------:R-:W-:Y:S01]  /*bd40*/  SEL R21, R21, 0x4afb0ccd, P3 ;  /* 0x4afb0ccd15157807 */ /* 0x000fe20001800000 */
[----:B------:R-:W-:Y:S01]  /*bd50*/  IMAD.X R20, R35, 0x1, R19, P5 ;  /* 0x0000000123147824 */ /* 0x000fe200028e0613 */
[----:B------:R-:W-:Y:S02]  /*bd60*/  SEL R28, R28, 0xffffffff, P4 ;  /* 0xffffffff1c1c7807 */ /* 0x000fe40002000000 */
[----:B------:R-:W-:Y:S02]  /*bd70*/  ISETP.GT.U32.AND P6, PT, R56, R25, PT ;  /* 0x000000193800720c */ /* 0x000fe40003fc4070 */
[----:B------:R-:W-:Y:S02]  /*bd80*/  SEL R24, R24, 0xffffffff, P3 ;  /* 0xffffffff18187807 */ /* 0x000fe40001800000 */
[----:B------:R-:W-:Y:S02]  /*bd90*/  SEL R21, R21, 0x4afb0ccd, P4 ;  /* 0x4afb0ccd15157807 */ /* 0x000fe40002000000 */
[----:B------:R-:W-:-:S02]  /*bda0*/  SEL R15, R15, 0x4afb0ccd, P2 ;  /* 0x4afb0ccd0f0f7807 */ /* 0x000fc40001000000 */
[----:B------:R-:W-:Y:S02]  /*bdb0*/  ISETP.GT.AND.EX P6, PT, R53, R28, PT, P6 ;  /* 0x0000001c3500720c */ /* 0x000fe40003fc4360 */
[----:B------:R-:W-:Y:S02]  /*bdc0*/  SEL R24, R24, 0xffffffff, P4 ;  /* 0xffffffff18187807 */ /* 0x000fe40002000000 */
[----:B------:R-:W-:Y:S02]  /*bdd0*/  ISETP.GT.U32.AND P5, PT, R54, R21, PT ;  /* 0x000000153600720c */ /* 0x000fe40003fa4070 */
[----:B------:R-:W-:Y:S02]  /*bde0*/  SEL R20, R20, 0xffffffff, P2 ;  /* 0xffffffff14147807 */ /* 0x000fe40001000000 */
[----:B------:R-:W-:Y:S02]  /*bdf0*/  SEL R15, R15, 0x4afb0ccd, P4 ;  /* 0x4afb0ccd0f0f7807 */ /* 0x000fe40002000000 */
[----:B------:R-:W-:-:S02]  /*be00*/  SEL R56, R56, R25, P6 ;  /* 0x0000001938387207 */ /* 0x000fc40003000000 */
[----:B------:R-:W-:Y:S02]  /*be10*/  SEL R53, R53, R28, P6 ;  /* 0x0000001c35357207 */ /* 0x000fe40003000000 */
[CC--:B------:R-:W-:Y:S02]  /*be20*/  ISETP.GT.AND.EX P5, PT, R55.reuse, R24.reuse, PT, P5 ;  /* 0x000000183700720c */ /* 0x0c0fe40003fa4350 */
[----:B------:R-:W-:Y:S02]  /*be30*/  SEL R20, R20, 0xffffffff, P4 ;  /* 0xffffffff14147807 */ /* 0x000fe40002000000 */
[----:B------:R-:W-:Y:S02]  /*be40*/  ISETP.GT.U32.AND P6, PT, R50, R15, PT ;  /* 0x0000000f3200720c */ /* 0x000fe40003fc4070 */
[----:B------:R-:W-:Y:S02]  /*be50*/  SEL R54, R54, R21, P5 ;  /* 0x0000001536367207 */ /* 0x000fe40002800000 */
[----:B------:R-:W-:-:S02]  /*be60*/  SEL R55, R55, R24, P5 ;  /* 0x0000001837377207 */ /* 0x000fc40002800000 */
[C---:B------:R-:W-:Y:S02]  /*be70*/  ISETP.GT.AND.EX P6, PT, R41.reuse, R20, PT, P6 ;  /* 0x000000142900720c */ /* 0x040fe40003fc4360 */
[----:B------:R-:W-:Y:S02]  /*be80*/  IADD3 R21, P5, PT, R34, R30, RZ ;  /* 0x0000001e22157210 */ /* 0x000fe40007fbe0ff */
[----:B------:R-:W-:Y:S02]  /*be90*/  SEL R41, R41, R20, P6 ;  /* 0x0000001429297207 */ /* 0x000fe40003000000 */
[----:B------:R-:W-:Y:S01]  /*bea0*/  SEL R50, R50, R15, P6 ;  /* 0x0000000f32327207 */ /* 0x000fe20003000000 */
[----:B------:R-:W-:Y:S01]  /*beb0*/  IMAD.X R20, R35, 0x1, R31, P5 ;  /* 0x0000000123147824 */ /* 0x000fe200028e061f */
[----:B--2---:R-:W-:Y:S02]  /*bec0*/  IADD3 R15, P5, PT, R36, R26, RZ ;  /* 0x0000001a240f7210 */ /* 0x004fe40007fbe0ff */
        /* <DEDUP_REMOVED lines=24> */
[----:B------:R-:W-:Y:S01]  /*c050*/  SEL R25, R25, 0x4afb0ccd, P6 ;  /* 0x4afb0ccd19197807 */ /* 0x000fe20003000000 */
[----:B------:R-:W-:Y:S01]  /*c060*/  IMAD.X R28, R37, 0x1, R19, P4 ;  /* 0x00000001251c7824 */ /* 0x000fe200020e0613 */
[----:B------:R-:W-:Y:S02]  /*c070*/  IADD3 R21, P5, PT, R36, R30, RZ ;  /* 0x0000001e24157210 */ /* 0x000fe40007fbe0ff */
[----:B------:R-:W-:Y:S02]  /*c080*/  SEL R20, R20, 0xffffffff, P6 ;  /* 0xffffffff14147807 */ /* 0x000fe40003000000 */
[----:B------:R-:W-:-:S02]  /*c090*/  ISETP.GT.U32.AND P4, PT, R60, R25, PT ;  /* 0x000000193c00720c */ /* 0x000fc40003f84070 */
[----:B------:R-:W-:Y:S01]  /*c0a0*/  SEL R15, R15, 0x4afb0ccd, P2 ;  /* 0x4afb0ccd0f0f7807 */ /* 0x000fe20001000000 */
[----:B------:R-:W-:Y:S01]  /*c0b0*/  IMAD.X R36, R37, 0x1, R31, P5 ;  /* 0x0000000125247824 */ /* 0x000fe200028e061f */
[----:B------:R-:W-:Y:S02]  /*c0c0*/  IADD3 R24, P5, PT, R38, R26, RZ ;  /* 0x0000001a26187210 */ /* 0x000fe40007fbe0ff */
[----:B------:R-:W-:Y:S02]  /*c0d0*/  ISETP.GT.AND.EX P4, PT, R59, R20, PT, P4 ;  /* 0x000000143b00720c */ /* 0x000fe40003f84340 */
[----:B------:R-:W-:Y:S02]  /*c0e0*/  SEL R28, R28, 0xffffffff, P2 ;  /* 0xffffffff1c1c7807 */ /* 0x000fe40001000000 */
[----:B------:R-:W-:Y:S01]  /*c0f0*/  SEL R15, R15, 0x4afb0ccd, P6 ;  /* 0x4afb0ccd0f0f7807 */ /* 0x000fe20003000000 */
[----:B------:R-:W-:Y:S01]  /*c100*/  IMAD.X R26, R39, 0x1, R27, P5 ;  /* 0x00000001271a7824 */ /* 0x000fe200028e061b */
[----:B------:R-:W-:-:S02]  /*c110*/  SEL R60, R60, R25, P4 ;  /* 0x000000193c3c7207 */ /* 0x000fc40002000000 */
[----:B------:R-:W-:Y:S02]  /*c120*/  SEL R59, R59, R20, P4 ;  /* 0x000000143b3b7207 */ /* 0x000fe40002000000 */
[----:B------:R-:W-:Y:S02]  /*c130*/  SEL R28, R28, 0xffffffff, P6 ;  /* 0xffffffff1c1c7807 */ /* 0x000fe40003000000 */
[----:B------:R-:W-:Y:S02]  /*c140*/  ISETP.GT.U32.AND P4, PT, R58, R15, PT ;  /* 0x0000000f3a00720c */ /* 0x000fe40003f84070 */
[----:B------:R-:W-:Y:S02]  /*c150*/  IADD3 R22, P5, PT, R38, R22, RZ ;  /* 0x0000001626167210 */ /* 0x000fe40007fbe0ff */
[----:B------:R-:W-:-:S03]  /*c160*/  ISETP.GT.AND.EX P4, PT, R57, R28, PT, P4 ;  /* 0x0000001c3900720c */ /* 0x000fc60003f84340 */
[----:B------:R-:W-:Y:S01]  /*c170*/  IMAD.X R23, R39, 0x1, R23, P5 ;  /* 0x0000000127177824 */ /* 0x000fe200028e0617 */
[----:B------:R-:W-:Y:S02]  /*c180*/  IADD3 R20, P5, PT, R38, R18, RZ ;  /* 0x0000001226147210 */ /* 0x000fe40007fbe0ff */
[----:B------:R-:W-:Y:S02]  /*c190*/  SEL R58, R58, R15, P4 ;  /* 0x0000000f3a3a7207 */ /* 0x000fe40002000000 */
[----:B------:R-:W-:Y:S02]  /*c1a0*/  SEL R57, R57, R28, P4 ;  /* 0x0000001c39397207 */ /* 0x000fe40002000000 */
[----:B------:R-:W-:Y:S01]  /*c1b0*/  ISETP.NE.U32.AND P4, PT, R38, 0x4afb0ccd, PT ;  /* 0x4afb0ccd2600780c */ /* 0x000fe20003f85070 */
[C---:B------:R-:W-:Y:S01]  /*c1c0*/  IMAD.X R18, R39.reuse, 0x1, R19, P5 ;  /* 0x0000000127127824 */ /* 0x040fe200028e0613 */
        /* <DEDUP_REMOVED lines=8> */
[----:B------:R-:W-:Y:S02]  /*c250*/  ISETP.GT.U32.AND P3, PT, R66, R19, PT ;  /* 0x000000134200720c */ /* 0x000fe40003f64070 */
[----:B------:R-:W-:Y:S02]  /*c260*/  IADD3 R15, P5, PT, R38, R30, RZ ;  /* 0x0000001e260f7210 */ /* 0x000fe40007fbe0ff */
[----:B------:R-:W-:Y:S02]  /*c270*/  SEL R36, R36, 0xffffffff, P1 ;  /* 0xffffffff24247807 */ /* 0x000fe40000800000 */
[----:B------:R-:W-:Y:S02]  /*c280*/  SEL R25, R25, 0x4afb0ccd, P6 ;  /* 0x4afb0ccd19197807 */ /* 0x000fe40003000000 */
[----:B------:R-:W-:Y:S01]  /*c290*/  ISETP.GT.AND.EX P3, PT, R61, R24, PT, P3 ;  /* 0x000000183d00720c */ /* 0x000fe20003f64330 */
[----:B------:R-:W-:Y:S01]  /*c2a0*/  IMAD.X R30, R39, 0x1, R31, P5 ;  /* 0x00000001271e7824 */ /* 0x000fe200028e061f */
[----:B------:R-:W-:-:S02]  /*c2b0*/  SEL R26, R36, 0xffffffff, P6 ;  /* 0xffffffff241a7807 */ /* 0x000fc40003000000 */
[----:B------:R-:W-:Y:S01]  /*c2c0*/  ISETP.GT.U32.AND P0, PT, R64, R25, PT ;  /* 0x000000194000720c */ /* 0x000fe20003f04070 */
[----:B------:R-:W-:Y:S01]  /*c2d0*/  UIADD3 UR8, UPT, UPT, UR7, 0x10, URZ ;  /* 0x0000001007087890 */ /* 0x000fe2000fffe0ff */
[----:B------:R-:W-:Y:S02]  /*c2e0*/  SEL R21, R21, 0x4afb0ccd, P4 ;  /* 0x4afb0ccd15157807 */ /* 0x000fe40002000000 */
[----:B------:R-:W-:Y:S02]  /*c2f0*/  SEL R66, R66, R19, P3 ;  /* 0x0000001342427207 */ /* 0x000fe40001800000 */
[----:B------:R-:W-:Y:S01]  /*c300*/  SEL R18, R18, 0xffffffff, P2 ;  /* 0xffffffff12127807 */ /* 0x000fe20001000000 */
[----:B------:R-:W-:Y:S01]  /*c310*/  UIADD3 UR7, UPT, UPT, UR7, 0x8, URZ ;  /* 0x0000000807077890 */ /* 0x000fe2000fffe0ff */
[----:B------:R-:W-:Y:S02]  /*c320*/  SEL R19, R20, 0x4afb0ccd, P2 ;  /* 0x4afb0ccd14137807 */ /* 0x000fe40001000000 */
[----:B------:R-:W-:-:S02]  /*c330*/  SEL R15, R15, 0x4afb0ccd, P1 ;  /* 0x4afb0ccd0f0f7807 */ /* 0x000fc40000800000 */
[----:B------:R-:W-:Y:S02]  /*c340*/  ISETP.GT.AND.EX P0, PT, R69, R26, PT, P0 ;  /* 0x0000001a4500720c */ /* 0x000fe40003f04300 */
[----:B------:R-:W-:Y:S02]  /*c350*/  SEL R22, R22, 0xffffffff, P4 ;  /* 0xffffffff16167807 */ /* 0x000fe40002000000 */
[----:B------:R-:W-:Y:S02]  /*c360*/  ISETP.GT.U32.AND P5, PT, R62, R21, PT ;  /* 0x000000153e00720c */ /* 0x000fe40003fa4070 */
[----:B------:R-:W-:Y:S01]  /*c370*/  SEL R20, R18, 0xffffffff, P4 ;  /* 0xffffffff12147807 */ /* 0x000fe20002000000 */
[----:B------:R-:W-:Y:S01]  /*c380*/  UISETP.GE.AND UP0, UPT, UR7, UR15, UPT ;  /* 0x0000000f0700728c */ /* 0x000fe2000bf06270 */
[----:B------:R-:W-:Y:S02]  /*c390*/  SEL R19, R19, 0x4afb0ccd, P4 ;  /* 0x4afb0ccd13137807 */ /* 0x000fe40002000000 */
[----:B------:R-:W-:-:S02]  /*c3a0*/  SEL R18, R30, 0xffffffff, P1 ;  /* 0xffffffff1e127807 */ /* 0x000fc40000800000 */
[----:B------:R-:W-:Y:S02]  /*c3b0*/  SEL R15, R15, 0x4afb0ccd, P4 ;  /* 0x4afb0ccd0f0f7807 */ /* 0x000fe40002000000 */
[----:B------:R-:W-:Y:S02]  /*c3c0*/  SEL R64, R64, R25, P0 ;  /* 0x0000001940407207 */ /* 0x000fe40000000000 */
[----:B------:R-:W-:Y:S02]  /*c3d0*/  SEL R69, R69, R26, P0 ;  /* 0x0000001a45457207 */ /* 0x000fe40000000000 */
[----:B------:R-:W-:Y:S02]  /*c3e0*/  ISETP.GT.AND.EX P0, PT, R63, R22, PT, P5 ;  /* 0x000000163f00720c */ /* 0x000fe40003f04350 */
[----:B------:R-:W-:Y:S02]  /*c3f0*/  ISETP.GT.U32.AND P2, PT, R68, R19, PT ;  /* 0x000000134400720c */ /* 0x000fe40003f44070 */
[----:B------:R-:W-:-:S02]  /*c400*/  SEL R18, R18, 0xffffffff, P4 ;  /* 0xffffffff12127807 */ /* 0x000fc40002000000 */
[----:B------:R-:W-:Y:S02]  /*c410*/  ISETP.GT.U32.AND P1, PT, R72, R15, PT ;  /* 0x0000000f4800720c */ /* 0x000fe40003f24070 */
[----:B------:R-:W-:Y:S02]  /*c420*/  SEL R62, R62, R21, P0 ;  /* 0x000000153e3e7207 */ /* 0x000fe40000000000 */
[----:B------:R-:W-:Y:S02]  /*c430*/  SEL R63, R63, R22, P0 ;  /* 0x000000163f3f7207 */ /* 0x000fe40000000000 */
[----:B------:R-:W-:Y:S02]  /*c440*/  ISETP.GT.AND.EX P0, PT, R65, R20, PT, P2 ;  /* 0x000000144100720c */ /* 0x000fe40003f04320 */
[----:B------:R-:W-:Y:S01]  /*c450*/  ISETP.GT.AND.EX P1, PT, R67, R18, PT, P1 ;  /* 0x000000124300720c */ /* 0x000fe20003f24310 */
        /* <DEDUP_REMOVED lines=10> */
.L_x_259:
        /* <DEDUP_REMOVED lines=98> */
.L_x_261:
        /* <DEDUP_REMOVED lines=14> */
.L_x_454:


//--------------------- .text.tropical_maxmul_i32_nn --------------------------
	.section	.text.tropical_maxmul_i32_nn,"ax",@progbits
	.align	128
        .global         tropical_maxmul_i32_nn
        .type           tropical_maxmul_i32_nn,@function
        .size           tropical_maxmul_i32_nn,(.L_x_455 - tropical_maxmul_i32_nn)
        .other          tropical_maxmul_i32_nn,@"STO_CUDA_ENTRY STV_DEFAULT"
tropical_maxmul_i32_nn:
.text.tropical_maxmul_i32_nn:
[----:B------:R-:W-:Y:S01]  /*0000*/  LDC R1, c[0x0][0x37c] ;  /* 0x0000df00ff017b82 */ /* 0x000fe20000000800 */
[----:B------:R-:W0:Y:S07]  /*0010*/  LDCU UR9, c[0x0][0x398] ;  /* 0x00007300ff0977ac */ /* 0x000e2e0008000800 */
[----:B------:R-:W1:Y:S01]  /*0020*/  S2UR UR7, SR_CTAID.X ;  /* 0x00000000000779c3 */ /* 0x000e620000002500 */
[----:B------:R-:W2:Y:S01]  /*0030*/  S2R R7, SR_TID.Y ;  /* 0x0000000000077919 */ /* 0x000ea20000002200 */
[----:B------:R-:W-:Y:S01]  /*0040*/  CS2R R54, SRZ ;  /* 0x0000000000367805 */ /* 0x000fe2000001ff00 */
[----:B------:R-:W3:Y:S01]  /*0050*/  LDCU.64 UR10, c[0x0][0x358] ;  /* 0x00006b00ff0a77ac */ /* 0x000ee20008000a00 */
[----:B------:R-:W-:Y:S01]  /*0060*/  IMAD.MOV.U32 R56, RZ, RZ, RZ ;  /* 0x000000ffff387224 */ /* 0x000fe200078e00ff */
[----:B------:R-:W-:-:S02]  /*0070*/  CS2R R42, SRZ ;  /* 0x00000000002a7805 */ /* 0x000fc4000001ff00 */
[----:B------:R-:W-:Y:S02]  /*0080*/  CS2R R50, SRZ ;  /* 0x0000000000327805 */ /* 0x000fe4000001ff00 */
[----:B------:R-:W-:Y:S01]  /*0090*/  CS2R R44, SRZ ;  /* 0x00000000002c7805 */ /* 0x000fe2000001ff00 */
[----:B------:R-:W4:Y:S01]  /*00a0*/  LDC R12, c[0x0][0x3a0] ;  /* 0x0000e800ff0c7b82 */ /* 0x000f220000000800 */
[----:B------:R-:W-:Y:S02]  /*00b0*/  CS2R R48, SRZ ;  /* 0x0000000000307805 */ /* 0x000fe4000001ff00 */
[----:B------:R-:W-:Y:S01]  /*00c0*/  CS2R R46, SRZ ;  /* 0x00000000002e7805 */ /* 0x000fe2000001ff00 */
[----:B------:R-:W-:Y:S01]  /*00d0*/  IMAD.MOV.U32 R41, RZ, RZ, RZ ;  /* 0x000000ffff297224 */ /* 0x000fe200078e00ff */
[----:B------:R-:W-:Y:S01]  /*00e0*/  CS2R R52, SRZ ;  /* 0x0000000000347805 */ /* 0x000fe2000001ff00 */
[----:B0-----:R-:W-:-:S04]  /*00f0*/  UIADD3 UR4, UPT, UPT, UR9, 0x3f, URZ ;  /* 0x0000003f09047890 */ /* 0x001fc8000fffe0ff */
[----:B------:R-:W-:-:S04]  /*0100*/  USHF.R.S32.HI UR5, URZ, 0x1f, UR4 ;  /* 0x0000001fff057899 */ /* 0x000fc80008011404 */
[----:B------:R-:W-:-:S03]  /*0110*/  ULEA.HI UR5, UR5, UR4, URZ, 0x6 ;  /* 0x0000000405057291 */ /* 0x000fc6000f8f30ff */
[----:B------:R-:W-:Y:S01]  /*0120*/  UMOV UR4, URZ ;  /* 0x000000ff00047c82 */ /* 0x000fe20008000000 */
[----:B------:R-:W-:Y:S01]  /*0130*/  USHF.R.S32.HI UR6, URZ, 0x6, UR5 ;  /* 0x00000006ff067899 */ /* 0x000fe20008011405 */
[----:B----4-:R-:W-:-:S03]  /*0140*/  ISETP.GE.AND P0, PT, R12, 0x1, PT ;  /* 0x000000010c00780c */ /* 0x010fc60003f06270 */
        /* <DEDUP_REMOVED lines=24> */
[----:B------:R-:W-:Y:S01]  /*02d0*/  MOV R3, UR5 ;  /* 0x0000000500037c02 */ /* 0x000fe20008000f00 */
[----:B------:R-:W-:Y:S01]  /*02e0*/  UMOV UR4, 0x400 ;  /* 0x0000040000047882 */ /* 0x000fe20000000000 */
[----:B------:R-:W-:Y:S01]  /*02f0*/  IMAD.MOV.U32 R55, RZ, RZ, RZ ;  /* 0x000000ffff377224 */ /* 0x000fe200078e00ff */
[----:B------:R-:W-:Y:S01]  /*0300*/  UIADD3 UR7, UPT, UPT, UR4, 0x2000, URZ ;  /* 0x0000200004077890 */ /* 0x000fe2000fffe0ff */
[--C-:B------:R-:W-:Y:S01]  /*0310*/  SHF.R.U32.HI R40, RZ, 0x5, R39.reuse ;  /* 0x00000005ff287819 */ /* 0x100fe20000011627 */
[----:B------:R-:W1:Y:S01]  /*0320*/  LDCU UR13, c[0x0][0x3a0] ;  /* 0x00007400ff0d77ac */ /* 0x000e620008000800 */
[C---:B------:R-:W-:Y:S02]  /*0330*/  LOP3.LUT R4, R39.reuse, 0x7fe0, RZ, 0xc0, !PT ;  /* 0x00007fe027047812 */ /* 0x040fe400078ec0ff */
[----:B------:R-:W-:Y:S01]  /*0340*/  LOP3.LUT R2, R39, 0x1f, RZ, 0xc0, !PT ;  /* 0x0000001f27027812 */ /* 0x000fe200078ec0ff */
[----:B------:R-:W-:Y:S01]  /*0350*/  IMAD R40, R3, 0x40, R40 ;  /* 0x0000004003287824 */ /* 0x000fe200078e0228 */
[----:B------:R-:W-:Y:S01]  /*0360*/  LOP3.LUT R4, R4, 0x1f, R39, 0xf8, !PT ;  /* 0x0000001f04047812 */ /* 0x000fe200078ef827 */
[----:B------:R-:W2:Y:S01]  /*0370*/  LDCU UR9, c[0x0][0x398] ;  /* 0x00007300ff0977ac */ /* 0x000ea20008000800 */
[----:B------:R-:W-:Y:S01]  /*0380*/  LEA.HI R3, R39, 0x10, RZ, 0x1a ;  /* 0x0000001027037811 */ /* 0x000fe200078fd0ff */
        /* <DEDUP_REMOVED lines=8> */
[----:B------:R-:W-:-:S03]  /*0410*/  IMAD R8, R12, 0x8, R9 ;  /* 0x000000080c087824 */ /* 0x000fc600078e0209 */
[----:B------:R-:W-:Y:S02]  /*0420*/  LEA R6, R7, UR7, 0x9 ;  /* 0x0000000707067c11 */ /* 0x000fe4000f8e48ff */
[----:B------:R-:W-:Y:S02]  /*0430*/  LEA R7, R12, R9, 0x4 ;  /* 0x000000090c077211 */ /* 0x000fe400078e20ff */
[----:B------:R-:W-:Y:S01]  /*0440*/  LEA R37, R4, UR7, 0x2 ;  /* 0x0000000704257c11 */ /* 0x000fe2000f8e10ff */
[----:B------:R-:W-:Y:S01]  /*0450*/  UMOV UR7, 0x10 ;  /* 0x0000001000077882 */ /* 0x000fe20000000000 */
[----:B------:R-:W-:Y:S01]  /*0460*/  LEA R39, R39, UR4, 0x2 ;  /* 0x0000000427277c11 */ /* 0x000fe2000f8e10ff */
[----:B------:R-:W-:Y:S01]  /*0470*/  IMAD R4, R12, 0x8, R7 ;  /* 0x000000080c047824 */ /* 0x000fe200078e0207 */
[----:B------:R-:W-:Y:S01]  /*0480*/  LEA R5, R0, UR4, 0x4 ;  /* 0x0000000400057c11 */ /* 0x000fe2000f8e20ff */
[----:B-123--:R-:W-:-:S06]  /*0490*/  UMOV UR4, URZ ;  /* 0x000000ff00047c82 */ /* 0x00efcc0008000000 */
.L_x_263:
[----:B------:R-:W0:Y:S01]  /*04a0*/  S2R R13, SR_TID.Y ;  /* 0x00000000000d7919 */ /* 0x000e220000002200 */
[C---:B------:R-:W-:Y:S02]  /*04b0*/  VIADD R12, R3.reuse, 0xfffffff0 ;  /* 0xfffffff0030c7836 */ /* 0x040fe40000000000 */
[C---:B------:R-:W-:Y:S02]  /*04c0*/  VIADD R20, R3.reuse, 0x4 ;  /* 0x0000000403147836 */ /* 0x040fe40000000000 */
[----:B------:R-:W-:Y:S01]  /*04d0*/  IMAD.MOV.U32 R25, RZ, RZ, RZ ;  /* 0x000000ffff197224 */ /* 0x000fe200078e00ff */
[----:B------:R-:W-:Y:S01]  /*04e0*/  ISETP.GE.AND P6, PT, R12, UR13, PT ;  /* 0x0000000d0c007c0c */ /* 0x000fe2000bfc6270 */
[----:B------:R-:W-:Y:S01]  /*04f0*/  VIADD R12, R3, 0xfffffff4 ;  /* 0xfffffff4030c7836 */ /* 0x000fe20000000000 */
[----:B0-----:R-:W-:Y:S01]  /*0500*/  LEA R24, R13, R0, 0x4 ;  /* 0x000000000d187211 */ /* 0x001fe200078e20ff */
[----:B------:R-:W-:-:S03]  /*0510*/  IMAD.U32 R13, RZ, RZ, UR6 ;  /* 0x00000006ff0d7e24 */ /* 0x000fc6000f8e00ff */
[C---:B------:R-:W-:Y:S02]  /*0520*/  LOP3.LUT R22, R24.reuse, 0x3f, RZ, 0xc0, !PT ;  /* 0x0000003f18167812 */ /* 0x040fe400078ec0ff */
[----:B------:R-:W-:-:S03]  /*0530*/  LEA.HI R27, R24, UR4, RZ, 0x1a ;  /* 0x00000004181b7c11 */ /* 0x000fc6000f8fd0ff */
[----:B------:R-:W-:Y:S01]  /*0540*/  IMAD R22, R13, 0x40, R22 ;  /* 0x000000400d167824 */ /* 0x000fe200078e0216 */
[----:B------:R-:W-:-:S04]  /*0550*/  IADD3 R13, PT, PT, R3, -0x8, RZ ;  /* 0xfffffff8030d7810 */ /* 0x000fc80007ffe0ff */
[C---:B------:R-:W-:Y:S02]  /*0560*/  ISETP.LT.AND P6, PT, R22.reuse, UR9, !P6 ;  /* 0x0000000916007c0c */ /* 0x040fe4000f7c1270 */
[----:B------:R-:W-:-:S04]  /*0570*/  ISETP.GE.AND P0, PT, R22, UR9, PT ;  /* 0x0000000916007c0c */ /* 0x000fc8000bf06270 */
[----:B------:R-:W-:Y:S02]  /*0580*/  ISETP.GE.OR P2, PT, R13, UR13, P0 ;  /* 0x0000000d0d007c0c */ /* 0x000fe40008746670 */
[----:B------:R-:W-:Y:S01]  /*0590*/  ISETP.GE.OR P1, PT, R12, UR13, P0 ;  /* 0x0000000d0c007c0c */ /* 0x000fe20008726670 */
[C---:B------:R-:W-:Y:S01]  /*05a0*/  VIADD R12, R3.reuse, 0xfffffffc ;  /* 0xfffffffc030c7836 */ /* 0x040fe20000000000 */
[----:B------:R-:W-:Y:S02]  /*05b0*/  ISETP.GE.OR P4, PT, R3, UR13, P0 ;  /* 0x0000000d03007c0c */ /* 0x000fe40008786670 */
[----:B------:R-:W-:Y:S01]  /*05c0*/  ISETP.GE.OR P5, PT, R20, UR13, P0 ;  /* 0x0000000d14007c0c */ /* 0x000fe200087a6670 */
[----:B------:R-:W0:Y:S01]  /*05d0*/  @P6 LDC.64 R18, c[0x0][0x380] ;  /* 0x0000e000ff126b82 */ /* 0x000e220000000a00 */
[----:B------:R-:W-:Y:S01]  /*05e0*/  ISETP.GE.OR P3, PT, R12, UR13, P0 ;  /* 0x0000000d0c007c0c */ /* 0x000fe20008766670 */
[----:B------:R-:W-:-:S04]  /*05f0*/  @P6 IMAD R13, R27, UR9, R22 ;  /* 0x000000091b0d6c24 */ /* 0x000fc8000f8e0216 */
[C---:B------:R-:W-:Y:S02]  /*0600*/  @!P2 IADD3 R23, PT, PT, R27.reuse, 0x8, RZ ;  /* 0x000000081b17a810 */ /* 0x040fe40007ffe0ff */
[----:B------:R-:W1:Y:S01]  /*0610*/  @!P2 LDC.64 R16, c[0x0][0x380] ;  /* 0x0000e000ff10ab82 */ /* 0x000e620000000a00 */
[----:B------:R-:W-:-:S07]  /*0620*/  @!P1 VIADD R21, R27, 0x4 ;  /* 0x000000041b159836 */ /* 0x000fce0000000000 */
[----:B------:R-:W2:Y:S01]  /*0630*/  @!P1 LDC.64 R28, c[0x0][0x380] ;  /* 0x0000e000ff1c9b82 */ /* 0x000ea20000000a00 */
[----:B------:R-:W-:-:S07]  /*0640*/  @!P2 IMAD R23, R23, UR9, R22 ;  /* 0x000000091717ac24 */ /* 0x000fce000f8e0216 */
[----:B------:R-:W3:Y:S01]  /*0650*/  @!P3 LDC.64 R14, c[0x0][0x380] ;  /* 0x0000e000ff0ebb82 */ /* 0x000ee20000000a00 */
[----:B0-----:R-:W-:-:S04]  /*0660*/  @P6 IMAD.WIDE R18, R13, 0x4, R18 ;  /* 0x000000040d126825 */ /* 0x001fc800078e0212 */
[----:B------:R-:W-:Y:S01]  /*0670*/  @!P1 IMAD R21, R21, UR9, R22 ;  /* 0x0000000915159c24 */ /* 0x000fe2000f8e0216 */
[----:B------:R0:W4:Y:S02]  /*0680*/  @P6 LDG.E.CONSTANT R25, desc[UR10][R18.64] ;  /* 0x0000000a12196981 */ /* 0x000124000c1e9900 */
[----:B------:R-:W5:Y:S01]  /*0690*/  @!P4 LDC.64 R12, c[0x0][0x380] ;  /* 0x0000e000ff0ccb82 */ /* 0x000f620000000a00 */
[----:B------:R-:W-:Y:S02]  /*06a0*/  VIADD R20, R3, 0x8 ;  /* 0x0000000803147836 */ /* 0x000fe40000000000 */
[----:B-1----:R-:W-:-:S04]  /*06b0*/  @!P2 IMAD.WIDE R16, R23, 0x4, R16 ;  /* 0x000000041710a825 */ /* 0x002fc800078e0210 */
[----:B------:R-:W-:Y:S02]  /*06c0*/  IMAD.MOV.U32 R23, RZ, RZ, RZ ;  /* 0x000000ffff177224 */ /* 0x000fe400078e00ff */
[----:B--2---:R-:W-:Y:S01]  /*06d0*/  @!P1 IMAD.WIDE R28, R21, 0x4, R28 ;  /* 0x00000004151c9825 */ /* 0x004fe200078e021c */
[----:B------:R-:W-:Y:S02]  /*06e0*/  ISETP.GE.OR P6, PT, R20, UR13, P0 ;  /* 0x0000000d14007c0c */ /* 0x000fe400087c6670 */
[----:B------:R-:W-:Y:S01]  /*06f0*/  CS2R R60, SRZ ;  /* 0x00000000003c7805 */ /* 0x000fe2000001ff00 */
[----:B------:R-:W1:Y:S01]  /*0700*/  @!P5 LDC.64 R20, c[0x0][0x380] ;  /* 0x0000e000ff14db82 */ /* 0x000e620000000a00 */
[C---:B------:R-:W-:Y:S01]  /*0710*/  @!P3 VIADD R31, R27.reuse, 0xc ;  /* 0x0000000c1b1fb836 */ /* 0x040fe20000000000 */
[----:B0-----:R-:W-:Y:S01]  /*0720*/  @!P4 IADD3 R19, PT, PT, R27, 0x10, RZ ;  /* 0x000000101b13c810 */ /* 0x001fe20007ffe0ff */
[----:B------:R-:W-:Y:S01]  /*0730*/  VIADD R26, R3, 0xc ;  /* 0x0000000c031a7836 */ /* 0x000fe20000000000 */
[----:B------:R0:W2:Y:S01]  /*0740*/  @!P1 LDG.E.CONSTANT R23, desc[UR10][R28.64] ;  /* 0x0000000a1c179981 */ /* 0x0000a2000c1e9900 */
[----:B------:R-:W-:Y:S01]  /*0750*/  ISETP.GE.AND P1, PT, R2, UR13, PT ;  /* 0x0000000d02007c0c */ /* 0x000fe2000bf26270 */
[----:B------:R-:W-:-:S02]  /*0760*/  @!P3 IMAD R31, R31, UR9, R22 ;  /* 0x000000091f1fbc24 */ /* 0x000fc4000f8e0216 */
[----:B------:R-:W-:Y:S01]  /*0770*/  @!P4 IMAD R19, R19, UR9, R22 ;  /* 0x000000091313cc24 */ /* 0x000fe2000f8e0216 */
[----:B------:R1:W2:Y:S01]  /*0780*/  @!P2 LDG.E.CONSTANT R60, desc[UR10][R16.64] ;  /* 0x0000000a103ca981 */ /* 0x0002a2000c1e9900 */
[----:B------:R-:W-:Y:S02]  /*0790*/  ISETP.GE.OR P0, PT, R26, UR13, P0 ;  /* 0x0000000d1a007c0c */ /* 0x000fe40008706670 */
[----:B------:R-:W-:Y:S02]  /*07a0*/  CS2R R58, SRZ ;  /* 0x00000000003a7805 */ /* 0x000fe4000001ff00 */
[----:B------:R-:W-:Y:S01]  /*07b0*/  ISETP.GE.OR P2, PT, R40, UR12, P1 ;  /* 0x0000000c28007c0c */ /* 0x000fe20008f46670 */
[----:B---3--:R-:W-:-:S04]  /*07c0*/  @!P3 IMAD.WIDE R14, R31, 0x4, R14 ;  /* 0x000000041f0eb825 */ /* 0x008fc800078e020e */
[----:B------:R-:W-:Y:S01]  /*07d0*/  VIADD R26, R40, 0x8 ;  /* 0x00000008281a7836 */ /* 0x000fe20000000000 */
[----:B------:R3:W2:Y:S01]  /*07e0*/  @!P3 LDG.E.CONSTANT R58, desc[UR10][R14.64] ;  /* 0x0000000a0e3ab981 */ /* 0x0006a2000c1e9900 */
[----:B-----5:R-:W-:Y:S02]  /*07f0*/  @!P4 IMAD.WIDE R12, R19, 0x4, R12 ;  /* 0x00000004130cc825 */ /* 0x020fe400078e020c */
[----:B------:R-:W5:Y:S01]  /*0800*/  @!P6 LDC.64 R18, c[0x0][0x380] ;  /* 0x0000e000ff12eb82 */ /* 0x000f620000000a00 */
[----:B------:R-:W-:Y:S01]  /*0810*/  ISETP.GE.OR P3, PT, R26, UR12, P1 ;  /* 0x0000000c1a007c0c */ /* 0x000fe20008f66670 */
[----:B------:R-:W-:Y:S02]  /*0820*/  IMAD.MOV.U32 R34, RZ, RZ, RZ ;  /* 0x000000ffff227224 */ /* 0x000fe400078e00ff */
[----:B0-----:R-:W-:Y:S02]  /*0830*/  @!P5 VIADD R29, R27, 0x14 ;  /* 0x000000141b1dd836 */ /* 0x001fe40000000000 */
[----:B------:R-:W-:-:S02]  /*0840*/  VIADD R26, R40, 0x10 ;  /* 0x00000010281a7836 */ /* 0x000fc40000000000 */
[----:B------:R-:W-:Y:S01]  /*0850*/  @!P5 IMAD R31, R29, UR9, R22 ;  /* 0x000000091d1fdc24 */ /* 0x000fe2000f8e0216 */
[----:B------:R0:W2:Y:S01]  /*0860*/  @!P4 LDG.E.CONSTANT R34, desc[UR10][R12.64] ;  /* 0x0000000a0c22c981 */ /* 0x0000a2000c1e9900 */
[----:B------:R-:W0:Y:S01]  /*0870*/  @!P0 LDC.64 R28, c[0x0][0x380] ;  /* 0x0000e000ff1c8b82 */ /* 0x000e220000000a00 */
[----:B------:R-:W-:Y:S01]  /*0880*/  ISETP.GE.OR P4, PT, R26, UR12, P1 ;  /* 0x0000000c1a007c0c */ /* 0x000fe20008f86670 */
[----:B-1----:R-:W-:Y:S01]  /*0890*/  @!P5 IMAD.WIDE R20, R31, 0x4, R20 ;  /* 0x000000041f14d825 */ /* 0x002fe200078e0214 */
[----:B------:R-:W-:-:S05]  /*08a0*/  @!P6 IADD3 R31, PT, PT, R27, 0x18, RZ ;  /* 0x000000181b1fe810 */ /* 0x000fca0007ffe0ff */
[----:B------:R-:W1:Y:S01]  /*08b0*/  @!P2 LDC.64 R16, c[0x0][0x388] ;  /* 0x0000e200ff10ab82 */ /* 0x000e620000000a00 */
[----:B------:R-:W-:Y:S02]  /*08c0*/  @!P0 VIADD R27, R27, 0x1c ;  /* 0x0000001c1b1b8836 */ /* 0x000fe40000000000 */
[--C-:B------:R-:W-:Y:S02]  /*08d0*/  @!P6 IMAD R31, R31, UR9, R22.reuse ;  /* 0x000000091f1fec24 */ /* 0x100fe4000f8e0216 */
[----:B------:R-:W-:Y:S01]  /*08e0*/  @!P0 IMAD R33, R27, UR9, R22 ;  /* 0x000000091b218c24 */ /* 0x000fe2000f8e0216 */
[----:B------:R-:W-:Y:S01]  /*08f0*/  LOP3.LUT R27, R24, 0x1f, RZ, 0xc0, !PT ;  /* 0x0000001f181b7812 */ /* 0x000fe200078ec0ff */
[----:B------:R-:W-:Y:S01]  /*0900*/  IMAD.MOV.U32 R30, RZ, RZ, RZ ;  /* 0x000000ffff1e7224 */ /* 0x000fe200078e00ff */
[----:B---3--:R-:W3:Y:S01]  /*0910*/  @!P3 LDC.64 R14, c[0x0][0x388] ;  /* 0x0000e200ff0ebb82 */ /* 0x008ee20000000a00 */
[----:B-----5:R-:W-:Y:S01]  /*0920*/  @!P6 IMAD.WIDE R18, R31, 0x4, R18 ;  /* 0x000000041f12e825 */ /* 0x020fe200078e0212 */
[----:B------:R-:W-:-:S03]  /*0930*/  IADD3 R27, PT, PT, R27, UR4, RZ ;  /* 0x000000041b1b7c10 */ /* 0x000fc6000fffe0ff */
[----:B------:R-:W-:Y:S01]  /*0940*/  IMAD.MOV.U32 R32, RZ, RZ, RZ ;  /* 0x000000ffff207224 */ /* 0x000fe200078e00ff */
[----:B------:R-:W5:Y:S02]  /*0950*/  @!P6 LDG.E.CONSTANT R30, desc[UR10][R18.64] ;  /* 0x0000000a121ee981 */ /* 0x000f64000c1e9900 */
[----:B0-----:R-:W0:Y:S01]  /*0960*/  @!P4 LDC.64 R12, c[0x0][0x388] ;  /* 0x0000e200ff0ccb82 */ /* 0x001e220000000a00 */
[C---:B------:R-:W-:Y:S02]  /*0970*/  VIADD R24, R40.reuse, 0x20 ;  /* 0x0000002028187836 */ /* 0x040fe40000000000 */
[----:B------:R-:W-:Y:S01]  /*0980*/  VIADD R22, R40, 0x18 ;  /* 0x0000001828167836 */ /* 0x000fe20000000000 */
[----:B------:R1:W5:Y:S01]  /*0990*/  @!P5 LDG.E.CONSTANT R32, desc[UR10][R20.64] ;  /* 0x0000000a1420d981 */ /* 0x000362000c1e9900 */
[----:B------:R-:W-:Y:S01]  /*09a0*/  @!P2 IMAD.IADD R31, R38, 0x1, R27 ;  /* 0x00000001261fa824 */ /* 0x000fe200078e021b */
[----:B------:R-:W-:Y:S01]  /*09b0*/  ISETP.GE.OR P6, PT, R24, UR12, P1 ;  /* 0x0000000c18007c0c */ /* 0x000fe20008fc6670 */
[----:B------:R-:W-:Y:S01]  /*09c0*/  IMAD.MOV.U32 R26, RZ, RZ, RZ ;  /* 0x000000ffff1a7224 */ /* 0x000fe200078e00ff */
[----:B------:R-:W-:Y:S01]  /*09d0*/  ISETP.GE.OR P5, PT, R22, UR12, P1 ;  /* 0x0000000c16007c0c */ /* 0x000fe20008fa6670 */
[----:B------:R-:W-:-:S02]  /*09e0*/  IMAD.MOV.U32 R24, RZ, RZ, RZ ;  /* 0x000000ffff187224 */ /* 0x000fc400078e00ff */
[----:B------:R-:W-:-:S04]  /*09f0*/  @!P0 IMAD.WIDE R28, R33, 0x4, R28 ;  /* 0x00000004211c8825 */ /* 0x000fc800078e021c */
[----:B-1----:R-:W-:Y:S01]  /*0a00*/  @!P2 IMAD.WIDE.U32 R16, R31, 0x4, R16 ;  /* 0x000000041f10a825 */ /* 0x002fe200078e0010 */
[C---:B------:R-:W-:Y:S01]  /*0a10*/  IADD3 R20, PT, PT, R40.reuse, 0x28, RZ ;  /* 0x0000002828147810 */ /* 0x040fe20007ffe0ff */
[----:B------:R1:W5:Y:S02]  /*0a20*/  @!P0 LDG.E.CONSTANT R26, desc[UR10][R28.64] ;  /* 0x0000000a1c1a8981 */ /* 0x000364000c1e9900 */
[C---:B------:R-:W-:Y:S02]  /*0a30*/  VIADD R22, R40.reuse, 0x30 ;  /* 0x0000003028167836 */ /* 0x040fe40000000000 */
[----:B------:R-:W-:Y:S01]  /*0a40*/  VIADD R35, R40, 0x38 ;  /* 0x0000003828237836 */ /* 0x000fe20000000000 */
[----:B------:R0:W5:Y:S01]  /*0a50*/  @!P2 LDG.E.CONSTANT R24, desc[UR10][R16.64] ;  /* 0x0000000a1018a981 */ /* 0x000162000c1e9900 */
[----:B------:R-:W-:Y:S01]  /*0a60*/  ISETP.GE.OR P0, PT, R20, UR12, P1 ;  /* 0x0000000c14007c0c */ /* 0x000fe20008f06670 */
[----:B------:R-:W0:Y:S01]  /*0a70*/  @!P6 LDC.64 R18, c[0x0][0x388] ;  /* 0x0000e200ff12eb82 */ /* 0x000e220000000a00 */
[----:B------:R-:W-:-:S02]  /*0a80*/  ISETP.GE.OR P2, PT, R22, UR12, P1 ;  /* 0x0000000c16007c0c */ /* 0x000fc40008f46670 */
[----:B------:R-:W-:Y:S01]  /*0a90*/  ISETP.GE.OR P1, PT, R35, UR12, P1 ;  /* 0x0000000c23007c0c */ /* 0x000fe20008f26670 */
[----:B------:R-:W-:Y:S01]  /*0aa0*/  @!P3 IMAD.IADD R31, R36, 0x1, R27 ;  /* 0x00000001241fb824 */ /* 0x000fe200078e021b */
[----:B------:R-:W-:Y:S01]  /*0ab0*/  @!P4 IADD3 R33, PT, PT, R11, R27, RZ ;  /* 0x0000001b0b21c210 */ /* 0x000fe20007ffe0ff */
[----:B-1----:R-:W-:Y:S02]  /*0ac0*/  IMAD.MOV.U32 R28, RZ, RZ, RZ ;  /* 0x000000ffff1c7224 */ /* 0x002fe400078e00ff */
[----:B------:R-:W1:Y:S01]  /*0ad0*/  @!P5 LDC.64 R20, c[0x0][0x388] ;  /* 0x0000e200ff14db82 */ /* 0x000e620000000a00 */
[----:B------:R-:W-:Y:S02]  /*0ae0*/  IMAD.MOV.U32 R22, RZ, RZ, RZ ;  /* 0x000000ffff167224 */ /* 0x000fe400078e00ff */
[----:B---3--:R-:W-:-:S04]  /*0af0*/  @!P3 IMAD.WIDE R14, R31, 0x4, R14 ;  /* 0x000000041f0eb825 */ /* 0x008fc800078e020e */
[----:B0-----:R-:W-:Y:S01]  /*0b00*/  @!P4 IMAD.WIDE R12, R33, 0x4, R12 ;  /* 0x00000004210cc825 */ /* 0x001fe200078e020c */
[----:B------:R0:W3:Y:S01]  /*0b10*/  @!P3 LDG.E.CONSTANT R28, desc[UR10][R14.64] ;  /* 0x0000000a0e1cb981 */ /* 0x0000e2000c1e9900 */
[----:B------:R-:W1:Y:S03]  /*0b20*/  @!P0 LDC.64 R16, c[0x0][0x388] ;  /* 0x0000e200ff108b82 */ /* 0x000e660000000a00 */
[----:B------:R0:W3:Y:S05]  /*0b30*/  @!P4 LDG.E.CONSTANT R22, desc[UR10][R12.64] ;  /* 0x0000000a0c16c981 */ /* 0x0000ea000c1e9900 */
[----:B0-----:R-:W0:Y:S08]  /*0b40*/  @!P1 LDC.64 R14, c[0x0][0x388] ;  /* 0x0000e200ff0e9b82 */ /* 0x001e300000000a00 */
[----:B------:R-:W0:Y:S01]  /*0b50*/  @!P2 LDC.64 R12, c[0x0][0x388] ;  /* 0x0000e200ff0cab82 */ /* 0x000e220000000a00 */
[----:B------:R-:W-:Y:S01]  /*0b60*/  @!P6 IADD3 R31, PT, PT, R9, R27, RZ ;  /* 0x0000001b091fe210 */ /* 0x000fe20007ffe0ff */
[----:B------:R-:W-:-:S02]  /*0b70*/  @!P5 IMAD.IADD R29, R10, 0x1, R27 ;  /* 0x000000010a1dd824 */ /* 0x000fc400078e021b */
[----:B------:R-:W-:Y:S02]  /*0b80*/  IMAD.MOV.U32 R57, RZ, RZ, RZ ;  /* 0x000000ffff397224 */ /* 0x000fe400078e00ff */
[----:B-1----:R-:W-:-:S04]  /*0b90*/  @!P5 IMAD.WIDE R20, R29, 0x4, R20 ;  /* 0x000000041d14d825 */ /* 0x002fc800078e0214 */
[----:B------:R-:W-:Y:S01]  /*0ba0*/  @!P6 IMAD.WIDE R18, R31, 0x4, R18 ;  /* 0x000000041f12e825 */ /* 0x000fe200078e0212 */
[----:B------:R1:W3:Y:S03]  /*0bb0*/  @!P5 LDG.E.CONSTANT R57, desc[UR10][R20.64] ;  /* 0x0000000a1439d981 */ /* 0x0002e6000c1e9900 */
[--C-:B------:R-:W-:Y:S01]  /*0bc0*/  @!P0 IMAD.IADD R29, R8, 0x1, R27.reuse ;  /* 0x00000001081d8824 */ /* 0x100fe200078e021b */
[----:B------:R-:W3:Y:S01]  /*0bd0*/  @!P6 LDG.E.CONSTANT R59, desc[UR10][R18.64] ;  /* 0x0000000a123be981 */ /* 0x000ee2000c1e9900 */
[----:B------:R-:W-:Y:S01]  /*0be0*/  @!P2 IMAD.IADD R31, R7, 0x1, R27 ;  /* 0x00000001071fa824 */ /* 0x000fe200078e021b */
[----:B------:R-:W-:Y:S01]  /*0bf0*/  @!P1 IADD3 R27, PT, PT, R4, R27, RZ ;  /* 0x0000001b041b9210 */ /* 0x000fe20007ffe0ff */
[----:B------:R-:W-:Y:S01]  /*0c00*/  @!P0 IMAD.WIDE R16, R29, 0x4, R16 ;  /* 0x000000041d108825 */ /* 0x000fe200078e0210 */
[----:B-1----:R-:W-:-:S03]  /*0c10*/  CS2R R20, SRZ ;  /* 0x0000000000147805 */ /* 0x002fc6000001ff00 */
[----:B0-----:R-:W-:Y:S01]  /*0c20*/  @!P1 IMAD.WIDE R14, R27, 0x4, R14 ;  /* 0x000000041b0e9825 */ /* 0x001fe200078e020e */
[----:B------:R-:W3:Y:S03]  /*0c30*/  @!P0 LDG.E.CONSTANT R61, desc[UR10][R16.64] ;  /* 0x0000000a103d8981 */ /* 0x000ee6000c1e9900 */
[----:B------:R-:W-:Y:S01]  /*0c40*/  @!P2 IMAD.WIDE R12, R31, 0x4, R12 ;  /* 0x000000041f0ca825 */ /* 0x000fe200078e020c */
[----:B------:R-:W3:Y:S04]  /*0c50*/  @!P1 LDG.E.CONSTANT R21, desc[UR10][R14.64] ;  /* 0x0000000a0e159981 */ /* 0x000ee8000c1e9900 */
[----:B------:R-:W3:Y:S04]  /*0c60*/  @!P2 LDG.E.CONSTANT R20, desc[UR10][R12.64] ;  /* 0x0000000a0c14a981 */ /* 0x000ee8000c1e9900 */
[----:B----4-:R-:W-:Y:S04]  /*0c70*/  STS [R39], R25 ;  /* 0x0000001927007388 */ /* 0x010fe80000000800 */
[----:B--2---:R-:W-:Y:S04]  /*0c80*/  STS [R39+0x400], R23 ;  /* 0x0004001727007388 */ /* 0x004fe80000000800 */
[----:B------:R-:W-:Y:S04]  /*0c90*/  STS [R39+0x800], R60 ;  /* 0x0008003c27007388 */ /* 0x000fe80000000800 */
[----:B------:R-:W-:Y:S04]  /*0ca0*/  STS [R39+0xc00], R58 ;  /* 0x000c003a27007388 */ /* 0x000fe80000000800 */
[----:B------:R-:W-:Y:S04]  /*0cb0*/  STS [R39+0x1000], R34 ;  /* 0x0010002227007388 */ /* 0x000fe80000000800 */
[----:B-----5:R-:W-:Y:S04]  /*0cc0*/  STS [R39+0x1800], R30 ;  /* 0x0018001e27007388 */ /* 0x020fe80000000800 */
[----:B------:R-:W-:Y:S04]  /*0cd0*/  STS [R39+0x1400], R32 ;  /* 0x0014002027007388 */ /* 0x000fe80000000800 */
[----:B------:R-:W-:Y:S04]  /*0ce0*/  STS [R39+0x1c00], R26 ;  /* 0x001c001a27007388 */ /* 0x000fe80000000800 */
[----:B------:R-:W-:Y:S04]  /*0cf0*/  STS [R37], R24 ;  /* 0x0000001825007388 */ /* 0x000fe80000000800 */
[----:B---3--:R-:W-:Y:S04]  /*0d00*/  STS [R37+0x400], R28 ;  /* 0x0004001c25007388 */ /* 0x008fe80000000800 */
[----:B------:R-:W-:Y:S04]  /*0d10*/  STS [R37+0x800], R22 ;  /* 0x0008001625007388 */ /* 0x000fe80000000800 */
[----:B------:R-:W-:Y:S04]  /*0d20*/  STS [R37+0xc00], R57 ;  /* 0x000c003925007388 */ /* 0x000fe80000000800 */
[----:B------:R-:W-:Y:S04]  /*0d30*/  STS [R37+0x1000], R59 ;  /* 0x0010003b25007388 */ /* 0x000fe80000000800 */
[----:B------:R-:W-:Y:S04]  /*0d40*/  STS [R37+0x1400], R61 ;  /* 0x0014003d25007388 */ /* 0x000fe80000000800 */
[----:B------:R-:W-:Y:S04]  /*0d50*/  STS [R37+0x1c00], R21 ;  /* 0x001c001525007388 */ /* 0x000fe80000000800 */
[----:B------:R-:W-:Y:S01]  /*0d60*/  STS [R37+0x1800], R20 ;  /* 0x0018001425007388 */ /* 0x000fe20000000800 */
[----:B------:R-:W-:Y:S06]  /*0d70*/  BAR.SYNC.DEFER_BLOCKING 0x0 ;  /* 0x0000000000007b1d */ /* 0x000fec0000010000 */
[----:B------:R-:W-:Y:S04]  /*0d80*/  LDS.128 R16, [R5] ;  /* 0x0000000005107984 */ /* 0x000fe80000000c00 */
[----:B------:R-:W0:Y:S04]  /*0d90*/  LDS.128 R12, [R6] ;  /* 0x00000000060c7984 */ /* 0x000e280000000c00 */
[----:B------:R-:W1:Y:S04]  /*0da0*/  LDS.128 R24, [R6+0x80] ;  /* 0x0000800006187984 */ /* 0x000e680000000c00 */
[----:B------:R-:W2:Y:S04]  /*0db0*/  LDS.128 R28, [R6+0x100] ;  /* 0x00010000061c7984 */ /* 0x000ea80000000c00 */
[----:B------:R-:W3:Y:S01]  /*0dc0*/  LDS.128 R32, [R6+0x180] ;  /* 0x0001800006207984 */ /* 0x000ee20000000c00 */
[----:B0-----:R-:W-:-:S02]  /*0dd0*/  IMAD R22, R16, R12, RZ ;  /* 0x0000000c10167224 */ /* 0x001fc400078e02ff */
[----:B------:R-:W-:-:S03]  /*0de0*/  IMAD R23, R12, R17, RZ ;  /* 0x000000110c177224 */ /* 0x000fc600078e02ff */
[----:B------:R-:W-:Y:S02]  /*0df0*/  VIMNMX R49, PT, PT, R22, R49, !PT ;  /* 0x0000003116317248 */ /* 0x000fe40007fe0100 */
[----:B------:R-:W-:Y:S02]  /*0e00*/  VIMNMX R42, PT, PT, R23, R42, !PT ;  /* 0x0000002a172a7248 */ /* 0x000fe40007fe0100 */
[----:B------:R-:W0:Y:S01]  /*0e10*/  LDS.128 R20, [R5+0x100] ;  /* 0x0001000005147984 */ /* 0x000e220000000c00 */
[C---:B------:R-:W-:Y:S02]  /*0e20*/  IMAD R57, R12.reuse, R18, RZ ;  /* 0x000000120c397224 */ /* 0x040fe400078e02ff */
[----:B------:R-:W-:-:S03]  /*0e30*/  IMAD R12, R12, R19, RZ ;  /* 0x000000130c0c7224 */ /* 0x000fc600078e02ff */
[----:B------:R-:W-:Y:S01]  /*0e40*/  VIMNMX R44, PT, PT, R57, R44, !PT ;  /* 0x0000002c392c7248 */ /* 0x000fe20007fe0100 */
[----:B-1----:R-:W-:Y:S01]  /*0e50*/  IMAD R57, R16, R24, RZ ;  /* 0x0000001810397224 */ /* 0x002fe200078e02ff */
[----:B------:R-:W-:Y:S01]  /*0e60*/  VIMNMX R45, PT, PT, R12, R45, !PT ;  /* 0x0000002d0c2d7248 */ /* 0x000fe20007fe0100 */
[----:B------:R-:W-:-:S03]  /*0e70*/  IMAD R12, R24, R17, RZ ;  /* 0x00000011180c7224 */ /* 0x000fc600078e02ff */
[----:B------:R-:W-:Y:S01]  /*0e80*/  VIMNMX R50, PT, PT, R57, R50, !PT ;  /* 0x0000003239327248 */ /* 0x000fe20007fe0100 */
[C---:B------:R-:W-:Y:S02]  /*0e90*/  IMAD R57, R24.reuse, R18, RZ ;  /* 0x0000001218397224 */ /* 0x040fe400078e02ff */
[----:B------:R-:W-:Y:S01]  /*0ea0*/  IMAD R24, R24, R19, RZ ;  /* 0x0000001318187224 */ /* 0x000fe200078e02ff */
[----:B------:R-:W-:Y:S02]  /*0eb0*/  VIMNMX R43, PT, PT, R12, R43, !PT ;  /* 0x0000002b0c2b7248 */ /* 0x000fe40007fe0100 */
[----:B------:R-:W-:Y:S01]  /*0ec0*/  VIMNMX R12, PT, PT, R57, R56, !PT ;  /* 0x00000038390c7248 */ /* 0x000fe20007fe0100 */
[----:B--2---:R-:W-:Y:S01]  /*0ed0*/  IMAD R56, R16, R28, RZ ;  /* 0x0000001c10387224 */ /* 0x004fe200078e02ff */
[----:B------:R-:W-:Y:S01]  /*0ee0*/  VIMNMX R24, PT, PT, R24, R55, !PT ;  /* 0x0000003718187248 */ /* 0x000fe20007fe0100 */
[----:B------:R-:W-:Y:S02]  /*0ef0*/  IMAD R55, R28, R17, RZ ;  /* 0x000000111c377224 */ /* 0x000fe400078e02ff */
[----:B---3--:R-:W-:-:S02]  /*0f00*/  IMAD R16, R16, R32, RZ ;  /* 0x0000002010107224 */ /* 0x008fc400078e02ff */
[----:B------:R-:W-:Y:S01]  /*0f10*/  IMAD R17, R32, R17, RZ ;  /* 0x0000001120117224 */ /* 0x000fe200078e02ff */
[----:B------:R-:W-:Y:S01]  /*0f20*/  VIMNMX R47, PT, PT, R56, R47, !PT ;  /* 0x0000002f382f7248 */ /* 0x000fe20007fe0100 */
[C---:B------:R-:W-:Y:S01]  /*0f30*/  IMAD R56, R28.reuse, R18, RZ ;  /* 0x000000121c387224 */ /* 0x040fe200078e02ff */
[----:B------:R-:W-:Y:S01]  /*0f40*/  VIMNMX R46, PT, PT, R55, R46, !PT ;  /* 0x0000002e372e7248 */ /* 0x000fe20007fe0100 */
[----:B------:R-:W-:Y:S01]  /*0f50*/  IMAD R55, R28, R19, RZ ;  /* 0x000000131c377224 */ /* 0x000fe200078e02ff */
[----:B------:R-:W-:Y:S01]  /*0f60*/  VIMNMX R53, PT, PT, R16, R53, !PT ;  /* 0x0000003510357248 */ /* 0x000fe20007fe0100 */
[C---:B------:R-:W-:Y:S01]  /*0f70*/  IMAD R18, R32.reuse, R18, RZ ;  /* 0x0000001220127224 */ /* 0x040fe200078e02ff */
[----:B------:R-:W-:Y:S01]  /*0f80*/  VIMNMX R54, PT, PT, R17, R54, !PT ;  /* 0x0000003611367248 */ /* 0x000fe20007fe0100 */
[----:B------:R-:W-:Y:S01]  /*0f90*/  IMAD R19, R32, R19, RZ ;  /* 0x0000001320137224 */ /* 0x000fe200078e02ff */
[----:B------:R-:W-:Y:S01]  /*0fa0*/  VIMNMX R41, PT, PT, R56, R41, !PT ;  /* 0x0000002938297248 */ /* 0x000fe20007fe0100 */
[----:B0-----:R-:W-:-:S02]  /*0fb0*/  IMAD R16, R20, R13, RZ ;  /* 0x0000000d14107224 */ /* 0x001fc400078e02ff */
[----:B------:R-:W-:Y:S01]  /*0fc0*/  IMAD R17, R20, R25, RZ ;  /* 0x0000001914117224 */ /* 0x000fe200078e02ff */
[----:B------:R-:W-:Y:S02]  /*0fd0*/  VIMNMX R32, PT, PT, R18, R51, !PT ;  /* 0x0000003312207248 */ /* 0x000fe40007fe0100 */
[----:B------:R-:W-:Y:S02]  /*0fe0*/  VIMNMX R48, PT, PT, R19, R48, !PT ;  /* 0x0000003013307248 */ /* 0x000fe40007fe0100 */
[----:B------:R-:W-:Y:S02]  /*0ff0*/  VIMNMX R49, PT, PT, R49, R16, !PT ;  /* 0x0000001031317248 */ /* 0x000fe40007fe0100 */
[----:B------:R-:W-:Y:S01]  /*1000*/  VIMNMX R50, PT, PT, R50, R17, !PT ;  /* 0x0000001132327248 */ /* 0x000fe20007fe0100 */
[C---:B------:R-:W-:Y:S01]  /*1010*/  IMAD R51, R21.reuse, R13, RZ ;  /* 0x0000000d15337224 */ /* 0x040fe200078e02ff */
[----:B------:R-:W0:Y:S01]  /*1020*/  LDS.128 R16, [R5+0x200] ;  /* 0x0002000005107984 */ /* 0x000e220000000c00 */
[----:B------:R-:W-:-:S02]  /*1030*/  IMAD R56, R21, R25, RZ ;  /* 0x0000001915387224 */ /* 0x000fc400078e02ff */
[CC--:B------:R-:W-:Y:S02]  /*1040*/  IMAD R60, R20.reuse, R29.reuse, RZ ;  /* 0x0000001d143c7224 */ /* 0x0c0fe400078e02ff */
[C---:B------:R-:W-:Y:S02]  /*1050*/  IMAD R57, R21.reuse, R29, RZ ;  /* 0x0000001d15397224 */ /* 0x040fe400078e02ff */
[-C--:B------:R-:W-:Y:S02]  /*1060*/  IMAD R20, R20, R33.reuse, RZ ;  /* 0x0000002114147224 */ /* 0x080fe400078e02ff */
[----:B------:R-:W-:Y:S01]  /*1070*/  IMAD R21, R21, R33, RZ ;  /* 0x0000002115157224 */ /* 0x000fe200078e02ff */
[----:B------:R-:W-:Y:S01]  /*1080*/  VIMNMX R28, PT, PT, R55, R52, !PT ;  /* 0x00000034371c7248 */ /* 0x000fe20007fe0100 */
[CC--:B------:R-:W-:Y:S02]  /*1090*/  IMAD R55, R22.reuse, R13.reuse, RZ ;  /* 0x0000000d16377224 */ /* 0x0c0fe400078e02ff */
[----:B------:R-:W-:Y:S01]  /*10a0*/  IMAD R58, R23, R13, RZ ;  /* 0x0000000d173a7224 */ /* 0x000fe200078e02ff */
[----:B------:R-:W-:Y:S01]  /*10b0*/  VIMNMX R53, PT, PT, R53, R20, !PT ;  /* 0x0000001435357248 */ /* 0x000fe20007fe0100 */
[----:B------:R-:W-:Y:S01]  /*10c0*/  IMAD R13, R22, R25, RZ ;  /* 0x00000019160d7224 */ /* 0x000fe200078e02ff */
[----:B------:R-:W-:Y:S01]  /*10d0*/  VIMNMX R54, PT, PT, R54, R21, !PT ;  /* 0x0000001536367248 */ /* 0x000fe20007fe0100 */
[----:B------:R-:W-:-:S02]  /*10e0*/  IMAD R52, R22, R29, RZ ;  /* 0x0000001d16347224 */ /* 0x000fc400078e02ff */
[----:B------:R-:W-:Y:S02]  /*10f0*/  IMAD R59, R22, R33, RZ ;  /* 0x00000021163b7224 */ /* 0x000fe400078e02ff */
[C---:B------:R-:W-:Y:S02]  /*1100*/  IMAD R25, R23.reuse, R25, RZ ;  /* 0x0000001917197224 */ /* 0x040fe400078e02ff */
[C---:B------:R-:W-:Y:S02]  /*1110*/  IMAD R29, R23.reuse, R29, RZ ;  /* 0x0000001d171d7224 */ /* 0x040fe400078e02ff */
[----:B------:R-:W-:Y:S02]  /*1120*/  IMAD R33, R23, R33, RZ ;  /* 0x0000002117217224 */ /* 0x000fe400078e02ff */
[----:B------:R-:W1:Y:S01]  /*1130*/  LDS.128 R20, [R5+0x300] ;  /* 0x0003000005147984 */ /* 0x000e620000000c00 */
[----:B------:R-:W-:Y:S02]  /*1140*/  VIMNMX R24, PT, PT, R24, R25, !PT ;  /* 0x0000001918187248 */ /* 0x000fe40007fe0100 */
[----:B------:R-:W-:-:S02]  /*1150*/  VIMNMX R28, PT, PT, R28, R29, !PT ;  /* 0x0000001d1c1c7248 */ /* 0x000fc40007fe0100 */
[----:B------:R-:W-:Y:S02]  /*1160*/  VIMNMX R55, PT, PT, R44, R55, !PT ;  /* 0x000000372c377248 */ /* 0x000fe40007fe0100 */
[----:B------:R-:W-:Y:S02]  /*1170*/  VIMNMX R45, PT, PT, R45, R58, !PT ;  /* 0x0000003a2d2d7248 */ /* 0x000fe40007fe0100 */
[----:B------:R-:W-:Y:S02]  /*1180*/  VIMNMX R12, PT, PT, R12, R13, !PT ;  /* 0x0000000d0c0c7248 */ /* 0x000fe40007fe0100 */
[----:B------:R-:W-:Y:S02]  /*1190*/  VIMNMX R25, PT, PT, R32, R59, !PT ;  /* 0x0000003b20197248 */ /* 0x000fe40007fe0100 */
[----:B------:R-:W-:Y:S01]  /*11a0*/  VIMNMX R29, PT, PT, R48, R33, !PT ;  /* 0x00000021301d7248 */ /* 0x000fe20007fe0100 */
[-C--:B0-----:R-:W-:Y:S01]  /*11b0*/  IMAD R44, R16, R14.reuse, RZ ;  /* 0x0000000e102c7224 */ /* 0x081fe200078e02ff */
[----:B------:R-:W-:Y:S01]  /*11c0*/  VIMNMX R51, PT, PT, R42, R51, !PT ;  /* 0x000000332a337248 */ /* 0x000fe20007fe0100 */
[-C--:B------:R-:W-:Y:S01]  /*11d0*/  IMAD R58, R17, R14.reuse, RZ ;  /* 0x0000000e113a7224 */ /* 0x080fe200078e02ff */
        /* <DEDUP_REMOVED lines=11> */
[----:B------:R-:W-:-:S02]  /*1290*/  IMAD R56, R17, R26, RZ ;  /* 0x0000001a11387224 */ /* 0x000fc400078e02ff */
[----:B------:R-:W-:Y:S02]  /*12a0*/  IMAD R61, R19, R26, RZ ;  /* 0x0000001a133d7224 */ /* 0x000fe400078e02ff */
[-C--:B------:R-:W-:Y:S02]  /*12b0*/  IMAD R30, R16, R34.reuse, RZ ;  /* 0x00000022101e7224 */ /* 0x080fe400078e02ff */
[-C--:B------:R-:W-:Y:S02]  /*12c0*/  IMAD R17, R17, R34.reuse, RZ ;  /* 0x0000002211117224 */ /* 0x080fe400078e02ff */
[-C--:B------:R-:W-:Y:S02]  /*12d0*/  IMAD R18, R18, R34.reuse, RZ ;  /* 0x0000002212127224 */ /* 0x080fe400078e02ff */
[----:B------:R-:W-:Y:S01]  /*12e0*/  IMAD R16, R19, R34, RZ ;  /* 0x0000002213107224 */ /* 0x000fe200078e02ff */
[----:B------:R-:W-:Y:S02]  /*12f0*/  VIMNMX R26, PT, PT, R49, R44, !PT ;  /* 0x0000002c311a7248 */ /* 0x000fe40007fe0100 */
[----:B------:R-:W-:-:S02]  /*1300*/  VIMNMX R59, PT, PT, R51, R58, !PT ;  /* 0x0000003a333b7248 */ /* 0x000fc40007fe0100 */
[----:B------:R-:W-:Y:S02]  /*1310*/  VIMNMX R44, PT, PT, R50, R41, !PT ;  /* 0x00000029322c7248 */ /* 0x000fe40007fe0100 */
[----:B------:R-:W-:Y:S02]  /*1320*/  VIMNMX R51, PT, PT, R46, R52, !PT ;  /* 0x000000342e337248 */ /* 0x000fe40007fe0100 */
[----:B------:R-:W-:Y:S02]  /*1330*/  VIMNMX R34, PT, PT, R12, R33, !PT ;  /* 0x000000210c227248 */ /* 0x000fe40007fe0100 */
[----:B------:R-:W-:Y:S01]  /*1340*/  VIMNMX R41, PT, PT, R53, R30, !PT ;  /* 0x0000001e35297248 */ /* 0x000fe20007fe0100 */
[-C--:B-1----:R-:W-:Y:S01]  /*1350*/  IMAD R30, R21, R15.reuse, RZ ;  /* 0x0000000f151e7224 */ /* 0x082fe200078e02ff */
[----:B------:R-:W-:Y:S01]  /*1360*/  VIMNMX R50, PT, PT, R43, R56, !PT ;  /* 0x000000382b327248 */ /* 0x000fe20007fe0100 */
[-C--:B------:R-:W-:Y:S01]  /*1370*/  IMAD R43, R22, R15.reuse, RZ ;  /* 0x0000000f162b7224 */ /* 0x080fe200078e02ff */
[----:B------:R-:W-:Y:S01]  /*1380*/  VIMNMX R46, PT, PT, R55, R48, !PT ;  /* 0x00000030372e7248 */ /* 0x000fe20007fe0100 */
[----:B------:R-:W-:Y:S01]  /*1390*/  IMAD R53, R23, R15, RZ ;  /* 0x0000000f17357224 */ /* 0x000fe200078e02ff */
[----:B------:R-:W-:-:S02]  /*13a0*/  VIMNMX R32, PT, PT, R45, R32, !PT ;  /* 0x000000202d207248 */ /* 0x000fc40007fe0100 */
[----:B------:R-:W-:Y:S01]  /*13b0*/  VIMNMX R33, PT, PT, R24, R61, !PT ;  /* 0x0000003d18217248 */ /* 0x000fe20007fe0100 */
[----:B------:R-:W-:Y:S01]  /*13c0*/  IMAD R24, R20, R15, RZ ;  /* 0x0000000f14187224 */ /* 0x000fe200078e02ff */
[----:B------:R-:W-:Y:S02]  /*13d0*/  VIMNMX R52, PT, PT, R54, R17, !PT ;  /* 0x0000001136347248 */ /* 0x000fe40007fe0100 */
[----:B------:R-:W-:Y:S02]  /*13e0*/  VIMNMX R49, PT, PT, R13, R14, !PT ;  /* 0x0000000e0d317248 */ /* 0x000fe40007fe0100 */
[----:B------:R-:W-:Y:S01]  /*13f0*/  VIMNMX R48, PT, PT, R25, R18, !PT ;  /* 0x0000001219307248 */ /* 0x000fe20007fe0100 */
[----:B------:R-:W-:Y:S01]  /*1400*/  LDS.128 R12, [R6+0x10] ;  /* 0x00001000060c7984 */ /* 0x000fe20000000c00 */
[----:B------:R-:W-:-:S03]  /*1410*/  VIMNMX R45, PT, PT, R29, R16, !PT ;  /* 0x000000101d2d7248 */ /* 0x000fc60007fe0100 */
[----:B------:R-:W0:Y:S01]  /*1420*/  LDS.128 R16, [R5+0x400] ;  /* 0x0004000005107984 */ /* 0x000e220000000c00 */
[C---:B------:R-:W-:Y:S01]  /*1430*/  IMAD R25, R20.reuse, R27, RZ ;  /* 0x0000001b14197224 */ /* 0x040fe200078e02ff */
[----:B------:R-:W-:Y:S01]  /*1440*/  VIMNMX R47, PT, PT, R47, R60, !PT ;  /* 0x0000003c2f2f7248 */ /* 0x000fe20007fe0100 */
[C---:B------:R-:W-:Y:S02]  /*1450*/  IMAD R61, R20.reuse, R31, RZ ;  /* 0x0000001f143d7224 */ /* 0x040fe400078e02ff */
[----:B------:R-:W-:Y:S01]  /*1460*/  IMAD R60, R20, R35, RZ ;  /* 0x00000023143c7224 */ /* 0x000fe200078e02ff */
[----:B------:R-:W-:Y:S01]  /*1470*/  VIMNMX R20, PT, PT, R26, R24, !PT ;  /* 0x000000181a147248 */ /* 0x000fe20007fe0100 */
[----:B------:R-:W-:Y:S01]  /*1480*/  IMAD R29, R21, R27, RZ ;  /* 0x0000001b151d7224 */ /* 0x000fe200078e02ff */
[----:B------:R-:W-:Y:S01]  /*1490*/  VIMNMX R44, PT, PT, R44, R25, !PT ;  /* 0x000000192c2c7248 */ /* 0x000fe20007fe0100 */
[-C--:B------:R-:W-:Y:S02]  /*14a0*/  IMAD R55, R22, R27.reuse, RZ ;  /* 0x0000001b16377224 */ /* 0x080fe400078e02ff */
[----:B------:R-:W-:-:S02]  /*14b0*/  IMAD R54, R23, R27, RZ ;  /* 0x0000001b17367224 */ /* 0x000fc400078e02ff */
[----:B------:R-:W1:Y:S01]  /*14c0*/  LDS.128 R24, [R6+0x90] ;  /* 0x0000900006187984 */ /* 0x000e620000000c00 */
[----:B------:R-:W-:Y:S01]  /*14d0*/  VIMNMX R42, PT, PT, R47, R42, !PT ;  /* 0x0000002a2f2a7248 */ /* 0x000fe20007fe0100 */
[----:B------:R-:W-:Y:S01]  /*14e0*/  IMAD R56, R22, R31, RZ ;  /* 0x0000001f16387224 */ /* 0x000fe200078e02ff */
[----:B------:R-:W-:Y:S01]  /*14f0*/  VIMNMX R47, PT, PT, R28, R57, !PT ;  /* 0x000000391c2f7248 */ /* 0x000fe20007fe0100 */
[-C--:B------:R-:W-:Y:S02]  /*1500*/  IMAD R28, R21, R31.reuse, RZ ;  /* 0x0000001f151c7224 */ /* 0x080fe400078e02ff */
[----:B------:R-:W-:Y:S02]  /*1510*/  IMAD R58, R23, R31, RZ ;  /* 0x0000001f173a7224 */ /* 0x000fe400078e02ff */
[-C--:B------:R-:W-:Y:S02]  /*1520*/  IMAD R31, R21, R35.reuse, RZ ;  /* 0x00000023151f7224 */ /* 0x080fe400078e02ff */
[----:B------:R-:W-:-:S02]  /*1530*/  IMAD R57, R22, R35, RZ ;  /* 0x0000002316397224 */ /* 0x000fc400078e02ff */
[----:B------:R-:W-:Y:S01]  /*1540*/  IMAD R22, R23, R35, RZ ;  /* 0x0000002317167224 */ /* 0x000fe200078e02ff */
[----:B------:R-:W-:Y:S02]  /*1550*/  VIMNMX R21, PT, PT, R59, R30, !PT ;  /* 0x0000001e3b157248 */ /* 0x000fe40007fe0100 */
[----:B------:R-:W-:Y:S02]  /*1560*/  VIMNMX R50, PT, PT, R50, R29, !PT ;  /* 0x0000001d32327248 */ /* 0x000fe40007fe0100 */
[----:B------:R-:W-:Y:S02]  /*1570*/  VIMNMX R51, PT, PT, R51, R28, !PT ;  /* 0x0000001c33337248 */ /* 0x000fe40007fe0100 */
[----:B------:R-:W-:Y:S02]  /*1580*/  VIMNMX R52, PT, PT, R52, R31, !PT ;  /* 0x0000001f34347248 */ /* 0x000fe40007fe0100 */
[----:B------:R-:W2:Y:S01]  /*1590*/  LDS.128 R28, [R6+0x110] ;  /* 0x00011000061c7984 */ /* 0x000ea20000000c00 */
[----:B------:R-:W-:-:S02]  /*15a0*/  VIMNMX R53, PT, PT, R32, R53, !PT ;  /* 0x0000003520357248 */ /* 0x000fc40007fe0100 */
[----:B------:R-:W-:Y:S02]  /*15b0*/  VIMNMX R55, PT, PT, R34, R55, !PT ;  /* 0x0000003722377248 */ /* 0x000fe40007fe0100 */
[----:B------:R-:W-:Y:S01]  /*15c0*/  VIMNMX R54, PT, PT, R33, R54, !PT ;  /* 0x0000003621367248 */ /* 0x000fe20007fe0100 */
[----:B0-----:R-:W-:Y:S01]  /*15d0*/  IMAD R23, R16, R12, RZ ;  /* 0x0000000c10177224 */ /* 0x001fe200078e02ff */
[----:B------:R-:W-:Y:S01]  /*15e0*/  VIMNMX R45, PT, PT, R45, R22, !PT ;  /* 0x000000162d2d7248 */ /* 0x000fe20007fe0100 */
[----:B------:R-:W0:Y:S01]  /*15f0*/  LDS.128 R32, [R6+0x190] ;  /* 0x0001900006207984 */ /* 0x000e220000000c00 */
[C---:B------:R-:W-:Y:S01]  /*1600*/  IMAD R22, R12.reuse, R17, RZ ;  /* 0x000000110c167224 */ /* 0x040fe200078e02ff */
[----:B------:R-:W-:Y:S01]  /*1610*/  VIMNMX R49, PT, PT, R49, R56, !PT ;  /* 0x0000003831317248 */ /* 0x000fe20007fe0100 */
[C---:B------:R-:W-:Y:S01]  /*1620*/  IMAD R56, R12.reuse, R18, RZ ;  /* 0x000000120c387224 */ /* 0x040fe200078e02ff */
[----:B------:R-:W-:Y:S01]  /*1630*/  VIMNMX R47, PT, PT, R47, R58, !PT ;  /* 0x0000003a2f2f7248 */ /* 0x000fe20007fe0100 */
[----:B------:R-:W-:Y:S01]  /*1640*/  IMAD R58, R12, R19, RZ ;  /* 0x000000130c3a7224 */ /* 0x000fe200078e02ff */
[----:B------:R-:W-:-:S02]  /*1650*/  VIMNMX R43, PT, PT, R46, R43, !PT ;  /* 0x0000002b2e2b7248 */ /* 0x000fc40007fe0100 */
[----:B------:R-:W-:Y:S02]  /*1660*/  VIMNMX R46, PT, PT, R20, R23, !PT ;  /* 0x00000017142e7248 */ /* 0x000fe40007fe0100 */
[----:B------:R-:W-:Y:S02]  /*1670*/  VIMNMX R12, PT, PT, R21, R22, !PT ;  /* 0x00000016150c7248 */ /* 0x000fe40007fe0100 */
[----:B------:R-:W3:Y:S01]  /*1680*/  LDS.128 R20, [R5+0x500] ;  /* 0x0005000005147984 */ /* 0x000ee20000000c00 */
[----:B------:R-:W-:Y:S01]  /*1690*/  VIMNMX R48, PT, PT, R48, R57, !PT ;  /* 0x0000003930307248 */ /* 0x000fe20007fe0100 */
[----:B-1----:R-:W-:-:S05]  /*16a0*/  IMAD R57, R16, R24, RZ ;  /* 0x0000001810397224 */ /* 0x002fca00078e02ff */
[----:B------:R-:W-:Y:S01]  /*16b0*/  VIMNMX R44, PT, PT, R44, R57, !PT ;  /* 0x000000392c2c7248 */ /* 0x000fe20007fe0100 */
[C---:B------:R-:W-:Y:S01]  /*16c0*/  IMAD R57, R24.reuse, R17, RZ ;  /* 0x0000001118397224 */ /* 0x040fe200078e02ff */
[----:B------:R-:W-:Y:S01]  /*16d0*/  VIMNMX R43, PT, PT, R43, R56, !PT ;  /* 0x000000382b2b7248 */ /* 0x000fe20007fe0100 */
[----:B------:R-:W-:Y:S01]  /*16e0*/  IMAD R56, R24, R18, RZ ;  /* 0x0000001218387224 */ /* 0x000fe200078e02ff */
[----:B------:R-:W-:Y:S01]  /*16f0*/  VIMNMX R42, PT, PT, R42, R61, !PT ;  /* 0x0000003d2a2a7248 */ /* 0x000fe20007fe0100 */
[----:B------:R-:W-:Y:S01]  /*1700*/  IMAD R59, R24, R19, RZ ;  /* 0x00000013183b7224 */ /* 0x000fe200078e02ff */
[----:B------:R-:W-:Y:S02]  /*1710*/  VIMNMX R50, PT, PT, R50, R57, !PT ;  /* 0x0000003932327248 */ /* 0x000fe40007fe0100 */
[----:B------:R-:W-:Y:S01]  /*1720*/  VIMNMX R55, PT, PT, R55, R56, !PT ;  /* 0x0000003837377248 */ /* 0x000fe20007fe0100 */
[----:B--2---:R-:W-:Y:S02]  /*1730*/  IMAD R57, R16, R28, RZ ;  /* 0x0000001c10397224 */ /* 0x004fe400078e02ff */
[----:B------:R-:W-:-:S02]  /*1740*/  IMAD R24, R28, R17, RZ ;  /* 0x000000111c187224 */ /* 0x000fc400078e02ff */
[----:B------:R-:W-:Y:S01]  /*1750*/  IMAD R56, R28, R18, RZ ;  /* 0x000000121c387224 */ /* 0x000fe200078e02ff */
[----:B------:R-:W-:Y:S01]  /*1760*/  VIMNMX R42, PT, PT, R42, R57, !PT ;  /* 0x000000392a2a7248 */ /* 0x000fe20007fe0100 */
[----:B0-----:R-:W-:Y:S02]  /*1770*/  IMAD R17, R32, R17, RZ ;  /* 0x0000001120117224 */ /* 0x001fe400078e02ff */
[----:B------:R-:W-:Y:S02]  /*1780*/  IMAD R16, R16, R32, RZ ;  /* 0x0000002010107224 */ /* 0x000fe400078e02ff */
[----:B------:R-:W-:Y:S01]  /*1790*/  IMAD R57, R32, R18, RZ ;  /* 0x0000001220397224 */ /* 0x000fe200078e02ff */
[----:B------:R-:W-:Y:S01]  /*17a0*/  VIMNMX R52, PT, PT, R52, R17, !PT ;  /* 0x0000001134347248 */ /* 0x000fe20007fe0100 */
[-C--:B------:R-:W-:Y:S02]  /*17b0*/  IMAD R28, R28, R19.reuse, RZ ;  /* 0x000000131c1c7224 */ /* 0x080fe400078e02ff */
[----:B------:R-:W-:Y:S01]  /*17c0*/  IMAD R32, R32, R19, RZ ;  /* 0x0000001320207224 */ /* 0x000fe200078e02ff */
[----:B------:R-:W-:Y:S01]  /*17d0*/  VIMNMX R41, PT, PT, R41, R60, !PT ;  /* 0x0000003c29297248 */ /* 0x000fe20007fe0100 */
[----:B---3--:R-:W-:-:S02]  /*17e0*/  IMAD R17, R20, R13, RZ ;  /* 0x0000000d14117224 */ /* 0x008fc400078e02ff */
[----:B------:R-:W-:Y:S01]  /*17f0*/  IMAD R19, R20, R25, RZ ;  /* 0x0000001914137224 */ /* 0x000fe200078e02ff */
[----:B------:R-:W-:Y:S01]  /*1800*/  VIMNMX R53, PT, PT, R53, R58, !PT ;  /* 0x0000003a35357248 */ /* 0x000fe20007fe0100 */
[-C--:B------:R-:W-:Y:S01]  /*1810*/  IMAD R58, R23, R13.reuse, RZ ;  /* 0x0000000d173a7224 */ /* 0x080fe200078e02ff */
[----:B------:R-:W-:Y:S01]  /*1820*/  VIMNMX R49, PT, PT, R49, R56, !PT ;  /* 0x0000003831317248 */ /* 0x000fe20007fe0100 */
[----:B------:R-:W-:Y:S01]  /*1830*/  IMAD R56, R22, R13, RZ ;  /* 0x0000000d16387224 */ /* 0x000fe200078e02ff */
[----:B------:R-:W-:Y:S02]  /*1840*/  VIMNMX R41, PT, PT, R41, R16, !PT ;  /* 0x0000001029297248 */ /* 0x000fe40007fe0100 */
[----:B------:R-:W-:Y:S01]  /*1850*/  VIMNMX R48, PT, PT, R48, R57, !PT ;  /* 0x0000003930307248 */ /* 0x000fe20007fe0100 */
[C---:B------:R-:W-:Y:S01]  /*1860*/  IMAD R57, R21.reuse, R13, RZ ;  /* 0x0000000d15397224 */ /* 0x040fe200078e02ff */
[----:B------:R-:W-:Y:S02]  /*1870*/  VIMNMX R46, PT, PT, R46, R17, !PT ;  /* 0x000000112e2e7248 */ /* 0x000fe40007fe0100 */
[----:B------:R-:W-:Y:S01]  /*1880*/  VIMNMX R44, PT, PT, R44, R19, !PT ;  /* 0x000000132c2c7248 */ /* 0x000fe20007fe0100 */
[----:B------:R-:W-:Y:S01]  /*1890*/  IMAD R13, R21, R25, RZ ;  /* 0x00000019150d7224 */ /* 0x000fe200078e02ff */
[----:B------:R-:W-:Y:S01]  /*18a0*/  VIMNMX R54, PT, PT, R54, R59, !PT ;  /* 0x0000003b36367248 */ /* 0x000fe20007fe0100 */
[----:B------:R-:W0:Y:S01]  /*18b0*/  LDS.128 R16, [R5+0x600] ;  /* 0x0006000005107984 */ /* 0x000e220000000c00 */
[----:B------:R-:W-:-:S02]  /*18c0*/  IMAD R59, R20, R29, RZ ;  /* 0x0000001d143b7224 */ /* 0x000fc400078e02ff */
[C---:B------:R-:W-:Y:S02]  /*18d0*/  IMAD R60, R21.reuse, R29, RZ ;  /* 0x0000001d153c7224 */ /* 0x040fe400078e02ff */
[-C--:B------:R-:W-:Y:S02]  /*18e0*/  IMAD R20, R20, R33.reuse, RZ ;  /* 0x0000002114147224 */ /* 0x080fe400078e02ff */
[----:B------:R-:W-:Y:S01]  /*18f0*/  IMAD R21, R21, R33, RZ ;  /* 0x0000002115157224 */ /* 0x000fe200078e02ff */
[----:B------:R-:W-:Y:S01]  /*1900*/  VIMNMX R47, PT, PT, R47, R28, !PT ;  /* 0x0000001c2f2f7248 */ /* 0x000fe20007fe0100 */
[CC--:B------:R-:W-:Y:S01]  /*1910*/  IMAD R28, R22.reuse, R29.reuse, RZ ;  /* 0x0000001d161c7224 */ /* 0x0c0fe200078e02ff */
        /* <DEDUP_REMOVED lines=9> */
[----:B------:R-:W-:-:S02]  /*19b0*/  IMAD R33, R23, R33, RZ ;  /* 0x0000002117217224 */ /* 0x000fc400078e02ff */
[----:B------:R-:W1:Y:S01]  /*19c0*/  LDS.128 R20, [R5+0x700] ;  /* 0x0007000005147984 */ /* 0x000e620000000c00 */
[----:B------:R-:W-:Y:S02]  /*19d0*/  VIMNMX R56, PT, PT, R43, R56, !PT ;  /* 0x000000382b387248 */ /* 0x000fe40007fe0100 */
[----:B------:R-:W-:Y:S02]  /*19e0*/  VIMNMX R12, PT, PT, R12, R57, !PT ;  /* 0x000000390c0c7248 */ /* 0x000fe40007fe0100 */
[----:B------:R-:W-:Y:S02]  /*19f0*/  VIMNMX R13, PT, PT, R50, R13, !PT ;  /* 0x0000000d320d7248 */ /* 0x000fe40007fe0100 */
[----:B------:R-:W-:Y:S02]  /*1a00*/  VIMNMX R53, PT, PT, R53, R58, !PT ;  /* 0x0000003a35357248 */ /* 0x000fe40007fe0100 */
[----:B------:R-:W-:Y:S02]  /*1a10*/  VIMNMX R25, PT, PT, R54, R25, !PT ;  /* 0x0000001936197248 */ /* 0x000fe40007fe0100 */
[----:B------:R-:W-:-:S02]  /*1a20*/  VIMNMX R33, PT, PT, R45, R33, !PT ;  /* 0x000000212d217248 */ /* 0x000fc40007fe0100 */
[----:B------:R-:W-:Y:S02]  /*1a30*/  VIMNMX R50, PT, PT, R49, R28, !PT ;  /* 0x0000001c31327248 */ /* 0x000fe40007fe0100 */
[----:B------:R-:W-:Y:S02]  /*1a40*/  VIMNMX R29, PT, PT, R48, R29, !PT ;  /* 0x0000001d301d7248 */ /* 0x000fe40007fe0100 */
[----:B------:R-:W-:Y:S01]  /*1a50*/  VIMNMX R54, PT, PT, R47, R32, !PT ;  /* 0x000000202f367248 */ /* 0x000fe20007fe0100 */
[C---:B0-----:R-:W-:Y:S02]  /*1a60*/  IMAD R61, R16.reuse, R14, RZ ;  /* 0x0000000e103d7224 */ /* 0x041fe400078e02ff */
[C---:B------:R-:W-:Y:S02]  /*1a70*/  IMAD R43, R16.reuse, R26, RZ ;  /* 0x0000001a102b7224 */ /* 0x040fe400078e02ff */
[----:B------:R-:W-:Y:S01]  /*1a80*/  IMAD R41, R16, R30, RZ ;  /* 0x0000001e10297224 */ /* 0x000fe200078e02ff */
[----:B------:R-:W-:Y:S01]  /*1a90*/  VIMNMX R51, PT, PT, R51, R60, !PT ;  /* 0x0000003c33337248 */ /* 0x000fe20007fe0100 */
[----:B------:R-:W-:-:S02]  /*1aa0*/  IMAD R58, R18, R14, RZ ;  /* 0x0000000e123a7224 */ /* 0x000fc400078e02ff */
[C---:B------:R-:W-:Y:S02]  /*1ab0*/  IMAD R57, R18.reuse, R26, RZ ;  /* 0x0000001a12397224 */ /* 0x040fe400078e02ff */
[----:B------:R-:W-:Y:S02]  /*1ac0*/  IMAD R45, R18, R30, RZ ;  /* 0x0000001e122d7224 */ /* 0x000fe400078e02ff */
[----:B------:R-:W-:Y:S02]  /*1ad0*/  IMAD R16, R16, R34, RZ ;  /* 0x0000002210107224 */ /* 0x000fe400078e02ff */
[-C--:B------:R-:W-:Y:S02]  /*1ae0*/  IMAD R47, R17, R14.reuse, RZ ;  /* 0x0000000e112f7224 */ /* 0x080fe400078e02ff */
[----:B------:R-:W-:Y:S02]  /*1af0*/  IMAD R32, R19, R14, RZ ;  /* 0x0000000e13207224 */ /* 0x000fe400078e02ff */
[----:B------:R-:W-:-:S02]  /*1b00*/  IMAD R48, R17, R30, RZ ;  /* 0x0000001e11307224 */ /* 0x000fc400078e02ff */
[CC--:B------:R-:W-:Y:S02]  /*1b10*/  IMAD R49, R17.reuse, R34.reuse, RZ ;  /* 0x0000002211317224 */ /* 0x0c0fe400078e02ff */
[----:B------:R-:W-:Y:S02]  /*1b20*/  IMAD R18, R18, R34, RZ ;  /* 0x0000002212127224 */ /* 0x000fe400078e02ff */
[----:B------:R-:W-:Y:S02]  /*1b30*/  IMAD R60, R17, R26, RZ ;  /* 0x0000001a113c7224 */ /* 0x000fe400078e02ff */
[----:B------:R-:W-:Y:S01]  /*1b40*/  IMAD R14, R19, R34, RZ ;  /* 0x00000022130e7224 */ /* 0x000fe200078e02ff */
[----:B------:R-:W-:Y:S02]  /*1b50*/  VIMNMX R61, PT, PT, R46, R61, !PT ;  /* 0x0000003d2e3d7248 */ /* 0x000fe40007fe0100 */
[----:B------:R-:W-:Y:S02]  /*1b60*/  VIMNMX R41, PT, PT, R42, R41, !PT ;  /* 0x000000292a297248 */ /* 0x000fe40007fe0100 */
[----:B------:R-:W-:-:S02]  /*1b70*/  VIMNMX R42, PT, PT, R59, R16, !PT ;  /* 0x000000103b2a7248 */ /* 0x000fc40007fe0100 */
[----:B------:R-:W-:Y:S01]  /*1b80*/  VIMNMX R46, PT, PT, R50, R45, !PT ;  /* 0x0000002d322e7248 */ /* 0x000fe20007fe0100 */
[----:B------:R-:W-:Y:S01]  /*1b90*/  IMAD R28, R19, R26, RZ ;  /* 0x0000001a131c7224 */ /* 0x000fe200078e02ff */
[----:B------:R-:W-:Y:S01]  /*1ba0*/  VIMNMX R24, PT, PT, R55, R24, !PT ;  /* 0x0000001837187248 */ /* 0x000fe20007fe0100 */
[----:B------:R-:W-:Y:S01]  /*1bb0*/  IMAD R55, R19, R30, RZ ;  /* 0x0000001e13377224 */ /* 0x000fe200078e02ff */
[----:B------:R-:W-:Y:S01]  /*1bc0*/  VIMNMX R59, PT, PT, R12, R47, !PT ;  /* 0x0000002f0c3b7248 */ /* 0x000fe20007fe0100 */
[-C--:B-1----:R-:W-:Y:S01]  /*1bd0*/  IMAD R50, R20, R15.reuse, RZ ;  /* 0x0000000f14327224 */ /* 0x082fe200078e02ff */
[----:B------:R-:W-:Y:S01]  /*1be0*/  VIMNMX R48, PT, PT, R51, R48, !PT ;  /* 0x0000003033307248 */ /* 0x000fe20007fe0100 */
[----:B------:R-:W-:Y:S01]  /*1bf0*/  IMAD R51, R23, R15, RZ ;  /* 0x0000000f17337224 */ /* 0x000fe200078e02ff */
[----:B------:R-:W-:Y:S01]  /*1c00*/  VIMNMX R49, PT, PT, R52, R49, !PT ;  /* 0x0000003134317248 */ /* 0x000fe20007fe0100 */
[-C--:B------:R-:W-:Y:S01]  /*1c10*/  IMAD R52, R21, R15.reuse, RZ ;  /* 0x0000000f15347224 */ /* 0x080fe200078e02ff */
[----:B------:R-:W-:Y:S01]  /*1c20*/  VIMNMX R45, PT, PT, R29, R18, !PT ;  /* 0x000000121d2d7248 */ /* 0x000fe20007fe0100 */
[----:B------:R-:W-:Y:S01]  /*1c30*/  IMAD R29, R22, R15, RZ ;  /* 0x0000000f161d7224 */ /* 0x000fe200078e02ff */
[----:B------:R-:W-:Y:S01]  /*1c40*/  VIMNMX R47, PT, PT, R13, R60, !PT ;  /* 0x0000003c0d2f7248 */ /* 0x000fe20007fe0100 */
[----:B------:R-:W-:Y:S01]  /*1c50*/  LDS.128 R16, [R5+0x800] ;  /* 0x0008000005107984 */ /* 0x000fe20000000c00 */
[----:B------:R-:W-:-:S03]  /*1c60*/  VIMNMX R33, PT, PT, R33, R14, !PT ;  /* 0x0000000e21217248 */ /* 0x000fc60007fe0100 */
[----:B------:R-:W0:Y:S01]  /*1c70*/  LDS.128 R12, [R6+0x20] ;  /* 0x00002000060c7984 */ /* 0x000e220000000c00 */
        /* <DEDUP_REMOVED lines=11> */
[----:B------:R-:W-:-:S02]  /*1d30*/  IMAD R55, R23, R27, RZ ;  /* 0x0000001b17377224 */ /* 0x000fc400078e02ff */
[-C--:B------:R-:W-:Y:S02]  /*1d40*/  IMAD R57, R22, R31.reuse, RZ ;  /* 0x0000001f16397224 */ /* 0x080fe400078e02ff */
[----:B------:R-:W-:Y:S02]  /*1d50*/  IMAD R31, R23, R31, RZ ;  /* 0x0000001f171f7224 */ /* 0x000fe400078e02ff */
[-C--:B------:R-:W-:Y:S02]  /*1d60*/  IMAD R27, R20, R35.reuse, RZ ;  /* 0x00000023141b7224 */ /* 0x080fe400078e02ff */
[-C--:B------:R-:W-:Y:S02]  /*1d70*/  IMAD R26, R21, R35.reuse, RZ ;  /* 0x00000023151a7224 */ /* 0x080fe400078e02ff */
[-C--:B------:R-:W-:Y:S02]  /*1d80*/  IMAD R54, R22, R35.reuse, RZ ;  /* 0x0000002316367224 */ /* 0x080fe400078e02ff */
[----:B------:R-:W-:-:S02]  /*1d90*/  IMAD R56, R23, R35, RZ ;  /* 0x0000002317387224 */ /* 0x000fc400078e02ff */
[----:B------:R-:W1:Y:S01]  /*1da0*/  LDS.128 R20, [R6+0xa0] ;  /* 0x0000a00006147984 */ /* 0x000e620000000c00 */
[----:B------:R-:W-:Y:S02]  /*1db0*/  VIMNMX R42, PT, PT, R42, R27, !PT ;  /* 0x0000001b2a2a7248 */ /* 0x000fe40007fe0100 */
[----:B------:R-:W-:Y:S02]  /*1dc0*/  VIMNMX R47, PT, PT, R47, R24, !PT ;  /* 0x000000182f2f7248 */ /* 0x000fe40007fe0100 */
[----:B------:R-:W-:Y:S02]  /*1dd0*/  VIMNMX R48, PT, PT, R48, R25, !PT ;  /* 0x0000001930307248 */ /* 0x000fe40007fe0100 */
[----:B------:R-:W-:Y:S02]  /*1de0*/  VIMNMX R49, PT, PT, R49, R26, !PT ;  /* 0x0000001a31317248 */ /* 0x000fe40007fe0100 */
[----:B------:R-:W2:Y:S01]  /*1df0*/  LDS.128 R24, [R6+0x120] ;  /* 0x0001200006187984 */ /* 0x000ea20000000c00 */
[----:B------:R-:W-:-:S02]  /*1e00*/  VIMNMX R29, PT, PT, R34, R29, !PT ;  /* 0x0000001d221d7248 */ /* 0x000fc40007fe0100 */
[----:B------:R-:W-:Y:S02]  /*1e10*/  VIMNMX R51, PT, PT, R32, R51, !PT ;  /* 0x0000003320337248 */ /* 0x000fe40007fe0100 */
[----:B------:R-:W-:Y:S02]  /*1e20*/  VIMNMX R56, PT, PT, R33, R56, !PT ;  /* 0x0000003821387248 */ /* 0x000fe40007fe0100 */
[----:B------:R-:W-:Y:S01]  /*1e30*/  VIMNMX R53, PT, PT, R30, R53, !PT ;  /* 0x000000351e357248 */ /* 0x000fe20007fe0100 */
[----:B------:R-:W3:Y:S01]  /*1e40*/  LDS.128 R32, [R6+0x1a0] ;  /* 0x0001a00006207984 */ /* 0x000ee20000000c00 */
[----:B------:R-:W-:Y:S01]  /*1e50*/  VIMNMX R55, PT, PT, R28, R55, !PT ;  /* 0x000000371c377248 */ /* 0x000fe20007fe0100 */
[----:B0-----:R-:W-:Y:S01]  /*1e60*/  IMAD R28, R12, R18, RZ ;  /* 0x000000120c1c7224 */ /* 0x001fe200078e02ff */
[----:B------:R-:W-:Y:S01]  /*1e70*/  VIMNMX R44, PT, PT, R44, R31, !PT ;  /* 0x0000001f2c2c7248 */ /* 0x000fe20007fe0100 */
[----:B------:R-:W-:Y:S01]  /*1e80*/  IMAD R31, R16, R12, RZ ;  /* 0x0000000c101f7224 */ /* 0x000fe200078e02ff */
[----:B------:R-:W-:Y:S01]  /*1e90*/  VIMNMX R50, PT, PT, R61, R50, !PT ;  /* 0x000000323d327248 */ /* 0x000fe20007fe0100 */
[----:B------:R-:W-:Y:S01]  /*1ea0*/  IMAD R30, R12, R19, RZ ;  /* 0x000000130c1e7224 */ /* 0x000fe200078e02ff */
[----:B------:R-:W-:Y:S01]  /*1eb0*/  VIMNMX R46, PT, PT, R46, R57, !PT ;  /* 0x000000392e2e7248 */ /* 0x000fe20007fe0100 */
[----:B------:R-:W-:Y:S01]  /*1ec0*/  IMAD R57, R12, R17, RZ ;  /* 0x000000110c397224 */ /* 0x000fe200078e02ff */
[----:B------:R-:W-:-:S02]  /*1ed0*/  VIMNMX R50, PT, PT, R50, R31, !PT ;  /* 0x0000001f32327248 */ /* 0x000fc40007fe0100 */
[----:B------:R-:W-:Y:S02]  /*1ee0*/  VIMNMX R12, PT, PT, R29, R28, !PT ;  /* 0x0000001c1d0c7248 */ /* 0x000fe40007fe0100 */
[----:B------:R-:W-:Y:S02]  /*1ef0*/  VIMNMX R51, PT, PT, R51, R30, !PT ;  /* 0x0000001e33337248 */ /* 0x000fe40007fe0100 */
[----:B------:R-:W0:Y:S01]  /*1f00*/  LDS.128 R28, [R5+0x900] ;  /* 0x00090000051c7984 */ /* 0x000e220000000c00 */
[----:B------:R-:W-:Y:S02]  /*1f10*/  VIMNMX R45, PT, PT, R45, R54, !PT ;  /* 0x000000362d2d7248 */ /* 0x000fe40007fe0100 */
[----:B------:R-:W-:Y:S02]  /*1f20*/  VIMNMX R43, PT, PT, R43, R60, !PT ;  /* 0x0000003c2b2b7248 */ /* 0x000fe40007fe0100 */
[----:B------:R-:W-:Y:S01]  /*1f30*/  VIMNMX R52, PT, PT, R59, R52, !PT ;  /* 0x000000343b347248 */ /* 0x000fe20007fe0100 */
[----:B-1----:R-:W-:-:S03]  /*1f40*/  IMAD R54, R16, R20, RZ ;  /* 0x0000001410367224 */ /* 0x002fc600078e02ff */
[----:B------:R-:W-:Y:S02]  /*1f50*/  VIMNMX R52, PT, PT, R52, R57, !PT ;  /* 0x0000003934347248 */ /* 0x000fe40007fe0100 */
[----:B------:R-:W-:Y:S01]  /*1f60*/  VIMNMX R43, PT, PT, R43, R54, !PT ;  /* 0x000000362b2b7248 */ /* 0x000fe20007fe0100 */
[-C--:B------:R-:W-:Y:S02]  /*1f70*/  IMAD R54, R20, R17.reuse, RZ ;  /* 0x0000001114367224 */ /* 0x080fe400078e02ff */
[C---:B--2---:R-:W-:Y:S02]  /*1f80*/  IMAD R57, R24.reuse, R17, RZ ;  /* 0x0000001118397224 */ /* 0x044fe400078e02ff */
[----:B------:R-:W-:Y:S01]  /*1f90*/  IMAD R59, R24, R18, RZ ;  /* 0x00000012183b7224 */ /* 0x000fe200078e02ff */
[----:B------:R-:W-:Y:S01]  /*1fa0*/  VIMNMX R41, PT, PT, R41, R58, !PT ;  /* 0x0000003a29297248 */ /* 0x000fe20007fe0100 */
[C---:B------:R-:W-:Y:S01]  /*1fb0*/  IMAD R58, R20.reuse, R18, RZ ;  /* 0x00000012143a7224 */ /* 0x040fe200078e02ff */
[----:B------:R-:W-:Y:S01]  /*1fc0*/  VIMNMX R47, PT, PT, R47, R54, !PT ;  /* 0x000000362f2f7248 */ /* 0x000fe20007fe0100 */
[----:B------:R-:W-:Y:S01]  /*1fd0*/  IMAD R54, R20, R19, RZ ;  /* 0x0000001314367224 */ /* 0x000fe200078e02ff */
[----:B------:R-:W-:Y:S01]  /*1fe0*/  VIMNMX R48, PT, PT, R48, R57, !PT ;  /* 0x0000003930307248 */ /* 0x000fe20007fe0100 */
[----:B------:R-:W-:Y:S01]  /*1ff0*/  IMAD R20, R16, R24, RZ ;  /* 0x0000001810147224 */ /* 0x000fe200078e02ff */
[----:B------:R-:W-:Y:S01]  /*2000*/  VIMNMX R46, PT, PT, R46, R59, !PT ;  /* 0x0000003b2e2e7248 */ /* 0x000fe20007fe0100 */
[----:B------:R-:W-:-:S02]  /*2010*/  IMAD R59, R24, R19, RZ ;  /* 0x00000013183b7224 */ /* 0x000fc400078e02ff */
[----:B---3--:R-:W-:Y:S02]  /*2020*/  IMAD R57, R16, R32, RZ ;  /* 0x0000002010397224 */ /* 0x008fe400078e02ff */
[C---:B------:R-:W-:Y:S02]  /*2030*/  IMAD R16, R32.reuse, R17, RZ ;  /* 0x0000001120107224 */ /* 0x040fe400078e02ff */
[C---:B------:R-:W-:Y:S02]  /*2040*/  IMAD R18, R32.reuse, R18, RZ ;  /* 0x0000001220127224 */ /* 0x040fe400078e02ff */
[----:B------:R-:W-:Y:S01]  /*2050*/  IMAD R19, R32, R19, RZ ;  /* 0x0000001320137224 */ /* 0x000fe200078e02ff */
[----:B------:R-:W-:Y:S02]  /*2060*/  VIMNMX R41, PT, PT, R41, R20, !PT ;  /* 0x0000001429297248 */ /* 0x000fe40007fe0100 */
[----:B------:R-:W-:Y:S02]  /*2070*/  VIMNMX R44, PT, PT, R44, R59, !PT ;  /* 0x0000003b2c2c7248 */ /* 0x000fe40007fe0100 */
[----:B------:R-:W-:Y:S01]  /*2080*/  VIMNMX R49, PT, PT, R49, R16, !PT ;  /* 0x0000001031317248 */ /* 0x000fe20007fe0100 */
[-C--:B0-----:R-:W-:Y:S01]  /*2090*/  IMAD R59, R28, R13.reuse, RZ ;  /* 0x0000000d1c3b7224 */ /* 0x081fe200078e02ff */
        /* <DEDUP_REMOVED lines=14> */
[----:B------:R-:W-:Y:S02]  /*2180*/  IMAD R13, R30, R25, RZ ;  /* 0x000000191e0d7224 */ /* 0x000fe400078e02ff */
[----:B------:R-:W-:-:S02]  /*2190*/  IMAD R57, R28, R33, RZ ;  /* 0x000000211c397224 */ /* 0x000fc400078e02ff */
[-C--:B------:R-:W-:Y:S02]  /*21a0*/  IMAD R58, R29, R33.reuse, RZ ;  /* 0x000000211d3a7224 */ /* 0x080fe400078e02ff */
[----:B------:R-:W-:Y:S02]  /*21b0*/  IMAD R54, R30, R33, RZ ;  /* 0x000000211e367224 */ /* 0x000fe400078e02ff */
[C---:B------:R-:W-:Y:S02]  /*21c0*/  IMAD R25, R31.reuse, R25, RZ ;  /* 0x000000191f197224 */ /* 0x040fe400078e02ff */
[----:B------:R-:W-:Y:S02]  /*21d0*/  IMAD R33, R31, R33, RZ ;  /* 0x000000211f217224 */ /* 0x000fe400078e02ff */
[----:B------:R-:W0:Y:S01]  /*21e0*/  LDS.128 R28, [R5+0xa00] ;  /* 0x000a0000051c7984 */ /* 0x000e220000000c00 */
[----:B------:R-:W-:Y:S02]  /*21f0*/  VIMNMX R32, PT, PT, R41, R32, !PT ;  /* 0x0000002029207248 */ /* 0x000fe40007fe0100 */
[----:B------:R-:W-:-:S02]  /*2200*/  VIMNMX R52, PT, PT, R52, R17, !PT ;  /* 0x0000001134347248 */ /* 0x000fc40007fe0100 */
[----:B------:R-:W-:Y:S02]  /*2210*/  VIMNMX R41, PT, PT, R47, R16, !PT ;  /* 0x000000102f297248 */ /* 0x000fe40007fe0100 */
[----:B------:R-:W-:Y:S02]  /*2220*/  VIMNMX R12, PT, PT, R12, R19, !PT ;  /* 0x000000130c0c7248 */ /* 0x000fe40007fe0100 */
[----:B------:R-:W-:Y:S02]  /*2230*/  VIMNMX R51, PT, PT, R51, R18, !PT ;  /* 0x0000001233337248 */ /* 0x000fe40007fe0100 */
[----:B------:R-:W1:Y:S01]  /*2240*/  LDS.128 R16, [R5+0xb00] ;  /* 0x000b000005107984 */ /* 0x000e620000000c00 */
        /* <DEDUP_REMOVED lines=9> */
[----:B------:R-:W-:Y:S02]  /*22e0*/  VIMNMX R13, PT, PT, R46, R13, !PT ;  /* 0x0000000d2e0d7248 */ /* 0x000fe40007fe0100 */
[----:B------:R-:W-:Y:S01]  /*22f0*/  VIMNMX R45, PT, PT, R45, R54, !PT ;  /* 0x000000362d2d7248 */ /* 0x000fe20007fe0100 */
[-C--:B0-----:R-:W-:Y:S02]  /*2300*/  IMAD R53, R28, R14.reuse, RZ ;  /* 0x0000000e1c357224 */ /* 0x081fe400078e02ff */
[-C--:B------:R-:W-:Y:S02]  /*2310*/  IMAD R57, R29, R14.reuse, RZ ;  /* 0x0000000e1d397224 */ /* 0x080fe400078e02ff */
[-C--:B------:R-:W-:Y:S02]  /*2320*/  IMAD R61, R30, R14.reuse, RZ ;  /* 0x0000000e1e3d7224 */ /* 0x080fe400078e02ff */
[----:B------:R-:W-:Y:S02]  /*2330*/  IMAD R44, R31, R14, RZ ;  /* 0x0000000e1f2c7224 */ /* 0x000fe400078e02ff */
[----:B------:R-:W-:-:S02]  /*2340*/  IMAD R58, R28, R22, RZ ;  /* 0x000000161c3a7224 */ /* 0x000fc400078e02ff */
[-C--:B------:R-:W-:Y:S02]  /*2350*/  IMAD R56, R29, R22.reuse, RZ ;  /* 0x000000161d387224 */ /* 0x080fe400078e02ff */
[-C--:B------:R-:W-:Y:S02]  /*2360*/  IMAD R55, R30, R22.reuse, RZ ;  /* 0x000000161e377224 */ /* 0x080fe400078e02ff */
[----:B------:R-:W-:Y:S02]  /*2370*/  IMAD R59, R31, R22, RZ ;  /* 0x000000161f3b7224 */ /* 0x000fe400078e02ff */
[-C--:B------:R-:W-:Y:S02]  /*2380*/  IMAD R47, R28, R26.reuse, RZ ;  /* 0x0000001a1c2f7224 */ /* 0x080fe400078e02ff */
[----:B------:R-:W-:Y:S02]  /*2390*/  IMAD R14, R30, R26, RZ ;  /* 0x0000001a1e0e7224 */ /* 0x000fe400078e02ff */
[----:B------:R-:W-:-:S02]  /*23a0*/  IMAD R28, R28, R34, RZ ;  /* 0x000000221c1c7224 */ /* 0x000fc400078e02ff */
[-C--:B------:R-:W-:Y:S02]  /*23b0*/  IMAD R22, R29, R34.reuse, RZ ;  /* 0x000000221d167224 */ /* 0x080fe400078e02ff */
[-C--:B------:R-:W-:Y:S02]  /*23c0*/  IMAD R30, R30, R34.reuse, RZ ;  /* 0x000000221e1e7224 */ /* 0x080fe400078e02ff */
[----:B------:R-:W-:Y:S01]  /*23d0*/  IMAD R48, R31, R34, RZ ;  /* 0x000000221f307224 */ /* 0x000fe200078e02ff */
[----:B------:R-:W-:Y:S02]  /*23e0*/  VIMNMX R60, PT, PT, R50, R53, !PT ;  /* 0x00000035323c7248 */ /* 0x000fe40007fe0100 */
[----:B------:R-:W-:Y:S02]  /*23f0*/  VIMNMX R50, PT, PT, R43, R58, !PT ;  /* 0x0000003a2b327248 */ /* 0x000fe40007fe0100 */
[----:B------:R-:W-:Y:S02]  /*2400*/  VIMNMX R57, PT, PT, R52, R57, !PT ;  /* 0x0000003934397248 */ /* 0x000fe40007fe0100 */
[----:B------:R-:W-:-:S02]  /*2410*/  VIMNMX R43, PT, PT, R41, R56, !PT ;  /* 0x00000038292b7248 */ /* 0x000fc40007fe0100 */
[----:B------:R-:W-:Y:S01]  /*2420*/  VIMNMX R44, PT, PT, R51, R44, !PT ;  /* 0x0000002c332c7248 */ /* 0x000fe20007fe0100 */
[-C--:B------:R-:W-:Y:S01]  /*2430*/  IMAD R46, R29, R26.reuse, RZ ;  /* 0x0000001a1d2e7224 */ /* 0x080fe200078e02ff */
[----:B------:R-:W-:Y:S01]  /*2440*/  VIMNMX R47, PT, PT, R32, R47, !PT ;  /* 0x0000002f202f7248 */ /* 0x000fe20007fe0100 */
[----:B------:R-:W-:Y:S01]  /*2450*/  IMAD R54, R31, R26, RZ ;  /* 0x0000001a1f367224 */ /* 0x000fe200078e02ff */
[----:B------:R-:W-:Y:S01]  /*2460*/  VIMNMX R53, PT, PT, R42, R28, !PT ;  /* 0x0000001c2a357248 */ /* 0x000fe20007fe0100 */
[-C--:B-1----:R-:W-:Y:S01]  /*2470*/  IMAD R42, R17, R15.reuse, RZ ;  /* 0x0000000f112a7224 */ /* 0x082fe200078e02ff */
[----:B------:R-:W-:Y:S01]  /*2480*/  VIMNMX R52, PT, PT, R49, R22, !PT ;  /* 0x0000001631347248 */ /* 0x000fe20007fe0100 */
[----:B------:R-:W-:Y:S01]  /*2490*/  IMAD R49, R16, R15, RZ ;  /* 0x0000000f10317224 */ /* 0x000fe200078e02ff */
[----:B------:R-:W-:Y:S02]  /*24a0*/  VIMNMX R56, PT, PT, R20, R55, !PT ;  /* 0x0000003714387248 */ /* 0x000fe40007fe0100 */
        /* <DEDUP_REMOVED lines=9> */
[-C--:B------:R-:W-:Y:S01]  /*2540*/  IMAD R59, R16, R23.reuse, RZ ;  /* 0x00000017103b7224 */ /* 0x080fe200078e02ff */
[----:B------:R-:W-:Y:S01]  /*2550*/  VIMNMX R54, PT, PT, R25, R54, !PT ;  /* 0x0000003619367248 */ /* 0x000fe20007fe0100 */
[-C--:B------:R-:W-:Y:S01]  /*2560*/  IMAD R20, R17, R23.reuse, RZ ;  /* 0x0000001711147224 */ /* 0x080fe200078e02ff */
[----:B------:R-:W-:Y:S01]  /*2570*/  VIMNMX R46, PT, PT, R21, R46, !PT ;  /* 0x0000002e152e7248 */ /* 0x000fe20007fe0100 */
[-C--:B------:R-:W-:Y:S02]  /*2580*/  IMAD R25, R18, R23.reuse, RZ ;  /* 0x0000001712197224 */ /* 0x080fe400078e02ff */
[----:B------:R-:W-:Y:S02]  /*2590*/  IMAD R26, R19, R23, RZ ;  /* 0x00000017131a7224 */ /* 0x000fe400078e02ff */
[----:B------:R-:W-:-:S02]  /*25a0*/  IMAD R22, R16, R27, RZ ;  /* 0x0000001b10167224 */ /* 0x000fc400078e02ff */
[CC--:B------:R-:W-:Y:S02]  /*25b0*/  IMAD R21, R17.reuse, R27.reuse, RZ ;  /* 0x0000001b11157224 */ /* 0x0c0fe400078e02ff */
[----:B------:R-:W-:Y:S02]  /*25c0*/  IMAD R24, R18, R27, RZ ;  /* 0x0000001b12187224 */ /* 0x000fe400078e02ff */
[-C--:B------:R-:W-:Y:S02]  /*25d0*/  IMAD R58, R16, R35.reuse, RZ ;  /* 0x00000023103a7224 */ /* 0x080fe400078e02ff */
[-C--:B------:R-:W-:Y:S02]  /*25e0*/  IMAD R23, R17, R35.reuse, RZ ;  /* 0x0000002311177224 */ /* 0x080fe400078e02ff */
[----:B------:R-:W-:Y:S02]  /*25f0*/  IMAD R34, R18, R35, RZ ;  /* 0x0000002312227224 */ /* 0x000fe400078e02ff */
[----:B------:R-:W-:-:S02]  /*2600*/  IMAD R27, R19, R27, RZ ;  /* 0x0000001b131b7224 */ /* 0x000fc400078e02ff */
[----:B------:R-:W-:Y:S02]  /*2610*/  IMAD R35, R19, R35, RZ ;  /* 0x0000002313237224 */ /* 0x000fe400078e02ff */
        /* <DEDUP_REMOVED lines=11> */
[C---:B------:R-:W-:Y:S01]  /*26d0*/  IMAD R33, R28.reuse, R13, RZ ;  /* 0x0000000d1c217224 */ /* 0x040fe200078e02ff */
[----:B------:R-:W-:Y:S02]  /*26e0*/  VIMNMX R55, PT, PT, R55, R24, !PT ;  /* 0x0000001837377248 */ /* 0x000fe40007fe0100 */
[----:B------:R-:W-:Y:S01]  /*26f0*/  VIMNMX R51, PT, PT, R51, R34, !PT ;  /* 0x0000002233337248 */ /* 0x000fe20007fe0100 */
[----:B------:R-:W-:Y:S01]  /*2700*/  IMAD R34, R28, R14, RZ ;  /* 0x0000000e1c227224 */ /* 0x000fe200078e02ff */
[----:B------:R-:W-:-:S02]  /*2710*/  VIMNMX R54, PT, PT, R54, R27, !PT ;  /* 0x0000001b36367248 */ /* 0x000fc40007fe0100 */
[----:B------:R-:W-:Y:S01]  /*2720*/  VIMNMX R48, PT, PT, R48, R35, !PT ;  /* 0x0000002330307248 */ /* 0x000fe20007fe0100 */
[----:B------:R-:W0:Y:S01]  /*2730*/  LDS.128 R24, [R6+0x1b0] ;  /* 0x0001b00006187984 */ /* 0x000e220000000c00 */
[----:B------:R-:W-:Y:S01]  /*2740*/  IMAD R35, R28, R15, RZ ;  /* 0x0000000f1c237224 */ /* 0x000fe200078e02ff */
[----:B------:R-:W-:Y:S02]  /*2750*/  VIMNMX R49, PT, PT, R60, R49, !PT ;  /* 0x000000313c317248 */ /* 0x000fe40007fe0100 */
[----:B------:R-:W-:Y:S02]  /*2760*/  VIMNMX R42, PT, PT, R57, R42, !PT ;  /* 0x0000002a392a7248 */ /* 0x000fe40007fe0100 */
[----:B------:R-:W-:Y:S02]  /*2770*/  VIMNMX R49, PT, PT, R49, R32, !PT ;  /* 0x0000002031317248 */ /* 0x000fe40007fe0100 */
[----:B------:R-:W-:Y:S02]  /*2780*/  VIMNMX R42, PT, PT, R42, R33, !PT ;  /* 0x000000212a2a7248 */ /* 0x000fe40007fe0100 */
[----:B------:R-:W-:-:S02]  /*2790*/  VIMNMX R45, PT, PT, R45, R34, !PT ;  /* 0x000000222d2d7248 */ /* 0x000fc40007fe0100 */
[----:B------:R-:W-:Y:S02]  /*27a0*/  VIMNMX R44, PT, PT, R44, R35, !PT ;  /* 0x000000232c2c7248 */ /* 0x000fe40007fe0100 */
[----:B------:R-:W3:Y:S01]  /*27b0*/  LDS.128 R32, [R5+0xd00] ;  /* 0x000d000005207984 */ /* 0x000ee20000000c00 */
[----:B-1----:R-:W-:Y:S01]  /*27c0*/  IMAD R57, R12, R16, RZ ;  /* 0x000000100c397224 */ /* 0x002fe200078e02ff */
[----:B------:R-:W-:Y:S01]  /*27d0*/  VIMNMX R50, PT, PT, R50, R59, !PT ;  /* 0x0000003b32327248 */ /* 0x000fe20007fe0100 */
[----:B------:R-:W-:-:S03]  /*27e0*/  IMAD R28, R16, R13, RZ ;  /* 0x0000000d101c7224 */ /* 0x000fc600078e02ff */
[----:B------:R-:W-:Y:S01]  /*27f0*/  VIMNMX R50, PT, PT, R50, R57, !PT ;  /* 0x0000003932327248 */ /* 0x000fe20007fe0100 */
[----:B------:R-:W-:Y:S01]  /*2800*/  IMAD R57, R16, R14, RZ ;  /* 0x0000000e10397224 */ /* 0x000fe200078e02ff */
[----:B------:R-:W-:-:S04]  /*2810*/  VIMNMX R43, PT, PT, R43, R28, !PT ;  /* 0x0000001c2b2b7248 */ /* 0x000fc80007fe0100 */
[----:B------:R-:W-:Y:S01]  /*2820*/  VIMNMX R28, PT, PT, R56, R57, !PT ;  /* 0x00000039381c7248 */ /* 0x000fe20007fe0100 */
[----:B------:R-:W-:Y:S02]  /*2830*/  IMAD R56, R16, R15, RZ ;  /* 0x0000000f10387224 */ /* 0x000fe400078e02ff */
[----:B--2---:R-:W-:Y:S02]  /*2840*/  IMAD R16, R12, R20, RZ ;  /* 0x000000140c107224 */ /* 0x004fe400078e02ff */
[----:B------:R-:W-:-:S03]  /*2850*/  IMAD R57, R20, R13, RZ ;  /* 0x0000000d14397224 */ /* 0x000fc600078e02ff */
[----:B------:R-:W-:Y:S01]  /*2860*/  VIMNMX R47, PT, PT, R47, R16, !PT ;  /* 0x000000102f2f7248 */ /* 0x000fe20007fe0100 */
[----:B------:R-:W-:Y:S01]  /*2870*/  IMAD R16, R20, R14, RZ ;  /* 0x0000000e14107224 */ /* 0x000fe200078e02ff */
[----:B------:R-:W-:-:S04]  /*2880*/  VIMNMX R46, PT, PT, R46, R57, !PT ;  /* 0x000000392e2e7248 */ /* 0x000fc80007fe0100 */
[----:B------:R-:W-:Y:S01]  /*2890*/  VIMNMX R16, PT, PT, R55, R16, !PT ;  /* 0x0000001037107248 */ /* 0x000fe20007fe0100 */
[C---:B0-----:R-:W-:Y:S02]  /*28a0*/  IMAD R13, R24.reuse, R13, RZ ;  /* 0x0000000d180d7224 */ /* 0x041fe400078e02ff */
[----:B------:R-:W-:Y:S02]  /*28b0*/  IMAD R14, R24, R14, RZ ;  /* 0x0000000e180e7224 */ /* 0x000fe400078e02ff */
[-C--:B------:R-:W-:Y:S01]  /*28c0*/  IMAD R55, R20, R15.reuse, RZ ;  /* 0x0000000f14377224 */ /* 0x080fe200078e02ff */
[----:B------:R-:W-:Y:S01]  /*28d0*/  VIMNMX R53, PT, PT, R53, R58, !PT ;  /* 0x0000003a35357248 */ /* 0x000fe20007fe0100 */
[----:B------:R-:W-:Y:S02]  /*28e0*/  IMAD R12, R12, R24, RZ ;  /* 0x000000180c0c7224 */ /* 0x000fe400078e02ff */
[----:B------:R-:W-:Y:S01]  /*28f0*/  IMAD R57, R24, R15, RZ ;  /* 0x0000000f18397224 */ /* 0x000fe200078e02ff */
[----:B------:R-:W-:-:S02]  /*2900*/  VIMNMX R15, PT, PT, R52, R13, !PT ;  /* 0x0000000d340f7248 */ /* 0x000fc40007fe0100 */
[----:B------:R-:W-:Y:S02]  /*2910*/  VIMNMX R24, PT, PT, R51, R14, !PT ;  /* 0x0000000e33187248 */ /* 0x000fe40007fe0100 */
[----:B------:R-:W-:Y:S01]  /*2920*/  VIMNMX R20, PT, PT, R54, R55, !PT ;  /* 0x0000003736147248 */ /* 0x000fe20007fe0100 */
[-C--:B---3--:R-:W-:Y:S01]  /*2930*/  IMAD R60, R32, R29.reuse, RZ ;  /* 0x0000001d203c7224 */ /* 0x088fe200078e02ff */
[----:B------:R-:W-:Y:S01]  /*2940*/  VIMNMX R41, PT, PT, R41, R56, !PT ;  /* 0x0000003829297248 */ /* 0x000fe20007fe0100 */
[-C--:B------:R-:W-:Y:S01]  /*2950*/  IMAD R13, R33, R29.reuse, RZ ;  /* 0x0000001d210d7224 */ /* 0x080fe200078e02ff */
[----:B------:R-:W-:Y:S01]  /*2960*/  VIMNMX R12, PT, PT, R53, R12, !PT ;  /* 0x0000000c350c7248 */ /* 0x000fe20007fe0100 */
[----:B------:R-:W-:Y:S01]  /*2970*/  IMAD R14, R34, R29, RZ ;  /* 0x0000001d220e7224 */ /* 0x000fe200078e02ff */
[----:B------:R-:W-:Y:S01]  /*2980*/  VIMNMX R48, PT, PT, R48, R57, !PT ;  /* 0x0000003930307248 */ /* 0x000fe20007fe0100 */
[----:B------:R-:W-:Y:S02]  /*2990*/  IMAD R51, R35, R29, RZ ;  /* 0x0000001d23337224 */ /* 0x000fe400078e02ff */
[----:B------:R-:W-:-:S02]  /*29a0*/  IMAD R59, R32, R17, RZ ;  /* 0x00000011203b7224 */ /* 0x000fc400078e02ff */
[-C--:B------:R-:W-:Y:S02]  /*29b0*/  IMAD R54, R33, R17.reuse, RZ ;  /* 0x0000001121367224 */ /* 0x080fe400078e02ff */
[-C--:B------:R-:W-:Y:S02]  /*29c0*/  IMAD R29, R34, R17.reuse, RZ ;  /* 0x00000011221d7224 */ /* 0x080fe400078e02ff */
[----:B------:R-:W-:Y:S02]  /*29d0*/  IMAD R52, R35, R17, RZ ;  /* 0x0000001123347224 */ /* 0x000fe400078e02ff */
[-C--:B------:R-:W-:Y:S02]  /*29e0*/  IMAD R56, R32, R21.reuse, RZ ;  /* 0x0000001520387224 */ /* 0x080fe400078e02ff */
[-C--:B------:R-:W-:Y:S02]  /*29f0*/  IMAD R53, R33, R21.reuse, RZ ;  /* 0x0000001521357224 */ /* 0x080fe400078e02ff */
[----:B------:R-:W-:-:S02]  /*2a00*/  IMAD R17, R34, R21, RZ ;  /* 0x0000001522117224 */ /* 0x000fc400078e02ff */
[-C--:B------:R-:W-:Y:S02]  /*2a10*/  IMAD R57, R32, R25.reuse, RZ ;  /* 0x0000001920397224 */ /* 0x080fe400078e02ff */
[-C--:B------:R-:W-:Y:S02]  /*2a20*/  IMAD R58, R33, R25.reuse, RZ ;  /* 0x00000019213a7224 */ /* 0x080fe400078e02ff */
[----:B------:R-:W-:Y:S02]  /*2a30*/  IMAD R55, R34, R25, RZ ;  /* 0x0000001922377224 */ /* 0x000fe400078e02ff */
[C---:B------:R-:W-:Y:S02]  /*2a40*/  IMAD R21, R35.reuse, R21, RZ ;  /* 0x0000001523157224 */ /* 0x040fe400078e02ff */
[----:B------:R-:W-:Y:S02]  /*2a50*/  IMAD R25, R35, R25, RZ ;  /* 0x0000001923197224 */ /* 0x000fe400078e02ff */
[----:B------:R-:W0:Y:S01]  /*2a60*/  LDS.128 R32, [R5+0xe00] ;  /* 0x000e000005207984 */ /* 0x000e220000000c00 */
[----:B------:R-:W-:-:S02]  /*2a70*/  VIMNMX R47, PT, PT, R47, R56, !PT ;  /* 0x000000382f2f7248 */ /* 0x000fc40007fe0100 */
[----:B------:R-:W-:Y:S02]  /*2a80*/  VIMNMX R57, PT, PT, R12, R57, !PT ;  /* 0x000000390c397248 */ /* 0x000fe40007fe0100 */
[----:B------:R-:W-:Y:S02]  /*2a90*/  VIMNMX R56, PT, PT, R42, R13, !PT ;  /* 0x0000000d2a387248 */ /* 0x000fe40007fe0100 */
[----:B------:R-:W-:Y:S02]  /*2aa0*/  VIMNMX R58, PT, PT, R15, R58, !PT ;  /* 0x0000003a0f3a7248 */ /* 0x000fe40007fe0100 */
[----:B------:R-:W-:Y:S02]  /*2ab0*/  VIMNMX R45, PT, PT, R45, R14, !PT ;  /* 0x0000000e2d2d7248 */ /* 0x000fe40007fe0100 */
[----:B------:R-:W1:Y:S01]  /*2ac0*/  LDS.128 R12, [R5+0xf00] ;  /* 0x000f0000050c7984 */ /* 0x000e620000000c00 */
        /* <DEDUP_REMOVED lines=11> */
[-C--:B0-----:R-:W-:Y:S02]  /*2b80*/  IMAD R44, R32, R30.reuse, RZ ;  /* 0x0000001e202c7224 */ /* 0x081fe400078e02ff */
[-C--:B------:R-:W-:Y:S02]  /*2b90*/  IMAD R25, R33, R30.reuse, RZ ;  /* 0x0000001e21197224 */ /* 0x080fe400078e02ff */
[-C--:B------:R-:W-:Y:S02]  /*2ba0*/  IMAD R54, R34, R30.reuse, RZ ;  /* 0x0000001e22367224 */ /* 0x080fe400078e02ff */
[----:B------:R-:W-:-:S02]  /*2bb0*/  IMAD R48, R35, R30, RZ ;  /* 0x0000001e23307224 */ /* 0x000fc400078e02ff */
[-C--:B------:R-:W-:Y:S02]  /*2bc0*/  IMAD R41, R32, R18.reuse, RZ ;  /* 0x0000001220297224 */ /* 0x080fe400078e02ff */
[-C--:B------:R-:W-:Y:S02]  /*2bd0*/  IMAD R52, R33, R18.reuse, RZ ;  /* 0x0000001221347224 */ /* 0x080fe400078e02ff */
[-C--:B------:R-:W-:Y:S02]  /*2be0*/  IMAD R30, R34, R18.reuse, RZ ;  /* 0x00000012221e7224 */ /* 0x080fe400078e02ff */
[----:B------:R-:W-:Y:S02]  /*2bf0*/  IMAD R21, R35, R18, RZ ;  /* 0x0000001223157224 */ /* 0x000fe400078e02ff */
[C---:B------:R-:W-:Y:S02]  /*2c00*/  IMAD R42, R32.reuse, R22, RZ ;  /* 0x00000016202a7224 */ /* 0x040fe400078e02ff */
[----:B------:R-:W-:-:S02]  /*2c10*/  IMAD R18, R32, R26, RZ ;  /* 0x0000001a20127224 */ /* 0x000fc400078e02ff */
[C---:B------:R-:W-:Y:S02]  /*2c20*/  IMAD R51, R33.reuse, R22, RZ ;  /* 0x0000001621337224 */ /* 0x040fe400078e02ff */
[----:B------:R-:W-:Y:S01]  /*2c30*/  IMAD R32, R33, R26, RZ ;  /* 0x0000001a21207224 */ /* 0x000fe200078e02ff */
[----:B------:R-:W-:Y:S01]  /*2c40*/  VIMNMX R59, PT, PT, R49, R44, !PT ;  /* 0x0000002c313b7248 */ /* 0x000fe20007fe0100 */
[----:B------:R-:W-:Y:S02]  /*2c50*/  IMAD R55, R35, R22, RZ ;  /* 0x0000001623377224 */ /* 0x000fe400078e02ff */
[----:B------:R-:W-:Y:S01]  /*2c60*/  IMAD R33, R34, R26, RZ ;  /* 0x0000001a22217224 */ /* 0x000fe200078e02ff */
[----:B------:R-:W-:Y:S01]  /*2c70*/  VIMNMX R44, PT, PT, R50, R41, !PT ;  /* 0x00000029322c7248 */ /* 0x000fe20007fe0100 */
[----:B------:R-:W-:Y:S01]  /*2c80*/  IMAD R61, R34, R22, RZ ;  /* 0x00000016223d7224 */ /* 0x000fe200078e02ff */
[----:B------:R-:W-:Y:S01]  /*2c90*/  VIMNMX R41, PT, PT, R57, R18, !PT ;  /* 0x0000001239297248 */ /* 0x000fe20007fe0100 */
[----:B------:R-:W-:Y:S01]  /*2ca0*/  IMAD R22, R35, R26, RZ ;  /* 0x0000001a23167224 */ /* 0x000fe200078e02ff */
[----:B------:R-:W-:-:S02]  /*2cb0*/  VIMNMX R42, PT, PT, R47, R42, !PT ;  /* 0x0000002a2f2a7248 */ /* 0x000fc40007fe0100 */
[----:B------:R-:W-:Y:S01]  /*2cc0*/  VIMNMX R18, PT, PT, R56, R25, !PT ;  /* 0x0000001938127248 */ /* 0x000fe20007fe0100 */
[-C--:B-1----:R-:W-:Y:S01]  /*2cd0*/  IMAD R57, R13, R31.reuse, RZ ;  /* 0x0000001f0d397224 */ /* 0x082fe200078e02ff */
[----:B------:R-:W-:Y:S02]  /*2ce0*/  VIMNMX R50, PT, PT, R43, R52, !PT ;  /* 0x000000342b327248 */ /* 0x000fe40007fe0100 */
[----:B------:R-:W-:Y:S01]  /*2cf0*/  VIMNMX R45, PT, PT, R45, R54, !PT ;  /* 0x000000362d2d7248 */ /* 0x000fe20007fe0100 */
[----:B------:R-:W-:Y:S01]  /*2d00*/  IMAD R54, R15, R31, RZ ;  /* 0x0000001f0f367224 */ /* 0x000fe200078e02ff */
[----:B------:R-:W-:Y:S02]  /*2d10*/  VIMNMX R25, PT, PT, R53, R48, !PT ;  /* 0x0000003035197248 */ /* 0x000fe40007fe0100 */
[----:B------:R-:W-:Y:S01]  /*2d20*/  VIMNMX R49, PT, PT, R24, R33, !PT ;  /* 0x0000002118317248 */ /* 0x000fe20007fe0100 */
[----:B------:R-:W-:Y:S01]  /*2d30*/  IMAD R24, R14, R31, RZ ;  /* 0x0000001f0e187224 */ /* 0x000fe200078e02ff */
[----:B------:R-:W-:Y:S01]  /*2d40*/  VIMNMX R47, PT, PT, R20, R55, !PT ;  /* 0x00000037142f7248 */ /* 0x000fe20007fe0100 */
[----:B------:R-:W-:Y:S01]  /*2d50*/  IMAD R20, R12, R31, RZ ;  /* 0x0000001f0c147224 */ /* 0x000fe200078e02ff */
[----:B------:R-:W-:-:S02]  /*2d60*/  VIMNMX R52, PT, PT, R58, R32, !PT ;  /* 0x000000203a347248 */ /* 0x000fc40007fe0100 */
[----:B------:R-:W-:Y:S01]  /*2d70*/  VIMNMX R26, PT, PT, R29, R30, !PT ;  /* 0x0000001e1d1a7248 */ /* 0x000fe20007fe0100 */
[----:B------:R-:W-:Y:S01]  /*2d80*/  LDS.128 R32, [R6+0x40] ;  /* 0x0000400006207984 */ /* 0x000fe20000000c00 */
[----:B------:R-:W-:-:S03]  /*2d90*/  VIMNMX R48, PT, PT, R28, R21, !PT ;  /* 0x000000151c307248 */ /* 0x000fc60007fe0100 */
[----:B------:R-:W0:Y:S01]  /*2da0*/  LDS.128 R28, [R5+0x1000] ;  /* 0x00100000051c7984 */ /* 0x000e220000000c00 */
[----:B------:R-:W-:Y:S01]  /*2db0*/  VIMNMX R51, PT, PT, R46, R51, !PT ;  /* 0x000000332e337248 */ /* 0x000fe20007fe0100 */
[-C--:B------:R-:W-:Y:S01]  /*2dc0*/  IMAD R21, R12, R19.reuse, RZ ;  /* 0x000000130c157224 */ /* 0x080fe200078e02ff */
[----:B------:R-:W-:Y:S01]  /*2dd0*/  VIMNMX R46, PT, PT, R17, R22, !PT ;  /* 0x00000016112e7248 */ /* 0x000fe20007fe0100 */
[----:B------:R-:W-:Y:S01]  /*2de0*/  IMAD R17, R13, R19, RZ ;  /* 0x000000130d117224 */ /* 0x000fe200078e02ff */
[----:B------:R-:W-:Y:S01]  /*2df0*/  VIMNMX R43, PT, PT, R16, R61, !PT ;  /* 0x0000003d102b7248 */ /* 0x000fe20007fe0100 */
[-C--:B------:R-:W-:Y:S02]  /*2e00*/  IMAD R53, R14, R19.reuse, RZ ;  /* 0x000000130e357224 */ /* 0x080fe400078e02ff */
[----:B------:R-:W-:Y:S02]  /*2e10*/  IMAD R55, R15, R19, RZ ;  /* 0x000000130f377224 */ /* 0x000fe400078e02ff */
[----:B------:R-:W-:-:S02]  /*2e20*/  IMAD R19, R12, R23, RZ ;  /* 0x000000170c137224 */ /* 0x000fc400078e02ff */
[-C--:B------:R-:W-:Y:S02]  /*2e30*/  IMAD R16, R13, R23.reuse, RZ ;  /* 0x000000170d107224 */ /* 0x080fe400078e02ff */
[-C--:B------:R-:W-:Y:S02]  /*2e40*/  IMAD R56, R14, R23.reuse, RZ ;  /* 0x000000170e387224 */ /* 0x080fe400078e02ff */
[----:B------:R-:W-:Y:S01]  /*2e50*/  IMAD R58, R15, R23, RZ ;  /* 0x000000170f3a7224 */ /* 0x000fe200078e02ff */
[----:B------:R-:W-:Y:S01]  /*2e60*/  VIMNMX R44, PT, PT, R44, R21, !PT ;  /* 0x000000152c2c7248 */ /* 0x000fe20007fe0100 */
[-C--:B------:R-:W-:Y:S02]  /*2e70*/  IMAD R12, R12, R27.reuse, RZ ;  /* 0x0000001b0c0c7224 */ /* 0x080fe400078e02ff */
[-C--:B------:R-:W-:Y:S02]  /*2e80*/  IMAD R13, R13, R27.reuse, RZ ;  /* 0x0000001b0d0d7224 */ /* 0x080fe400078e02ff */
[----:B------:R-:W-:-:S02]  /*2e90*/  IMAD R14, R14, R27, RZ ;  /* 0x0000001b0e0e7224 */ /* 0x000fc400078e02ff */
[----:B------:R-:W-:Y:S01]  /*2ea0*/  IMAD R15, R15, R27, RZ ;  /* 0x0000001b0f0f7224 */ /* 0x000fe200078e02ff */
[----:B------:R-:W-:Y:S02]  /*2eb0*/  VIMNMX R27, PT, PT, R59, R20, !PT ;  /* 0x000000143b1b7248 */ /* 0x000fe40007fe0100 */
[----:B------:R-:W1:Y:S01]  /*2ec0*/  LDS.128 R20, [R6+0xc0] ;  /* 0x0000c00006147984 */ /* 0x000e620000000c00 */
[----:B------:R-:W-:Y:S02]  /*2ed0*/  VIMNMX R42, PT, PT, R42, R19, !PT ;  /* 0x000000132a2a7248 */ /* 0x000fe40007fe0100 */
[----:B------:R-:W-:Y:S02]  /*2ee0*/  VIMNMX R57, PT, PT, R18, R57, !PT ;  /* 0x0000003912397248 */ /* 0x000fe40007fe0100 */
[----:B------:R-:W-:Y:S02]  /*2ef0*/  VIMNMX R50, PT, PT, R50, R17, !PT ;  /* 0x0000001132327248 */ /* 0x000fe40007fe0100 */
[----:B------:R-:W-:-:S02]  /*2f00*/  VIMNMX R51, PT, PT, R51, R16, !PT ;  /* 0x0000001033337248 */ /* 0x000fc40007fe0100 */
[----:B------:R-:W2:Y:S01]  /*2f10*/  LDS.128 R16, [R6+0x140] ;  /* 0x0001400006107984 */ /* 0x000ea20000000c00 */
[----:B------:R-:W-:Y:S02]  /*2f20*/  VIMNMX R24, PT, PT, R45, R24, !PT ;  /* 0x000000182d187248 */ /* 0x000fe40007fe0100 */
[----:B------:R-:W-:Y:S01]  /*2f30*/  VIMNMX R41, PT, PT, R41, R12, !PT ;  /* 0x0000000c29297248 */ /* 0x000fe20007fe0100 */
[----:B0-----:R-:W-:Y:S01]  /*2f40*/  IMAD R45, R32, R30, RZ ;  /* 0x0000001e202d7224 */ /* 0x001fe200078e02ff */
[----:B------:R-:W-:Y:S02]  /*2f50*/  VIMNMX R52, PT, PT, R52, R13, !PT ;  /* 0x0000000d34347248 */ /* 0x000fe40007fe0100 */
[----:B------:R-:W-:Y:S01]  /*2f60*/  VIMNMX R25, PT, PT, R25, R54, !PT ;  /* 0x0000003619197248 */ /* 0x000fe20007fe0100 */
[----:B------:R-:W-:Y:S01]  /*2f70*/  IMAD R54, R28, R32, RZ ;  /* 0x000000201c367224 */ /* 0x000fe200078e02ff */
[----:B------:R-:W-:Y:S01]  /*2f80*/  VIMNMX R53, PT, PT, R26, R53, !PT ;  /* 0x000000351a357248 */ /* 0x000fe20007fe0100 */
[C---:B------:R-:W-:Y:S01]  /*2f90*/  IMAD R26, R32.reuse, R29, RZ ;  /* 0x0000001d201a7224 */ /* 0x040fe200078e02ff */
[----:B------:R-:W-:Y:S01]  /*2fa0*/  VIMNMX R43, PT, PT, R43, R56, !PT ;  /* 0x000000382b2b7248 */ /* 0x000fe20007fe0100 */
[----:B------:R-:W-:Y:S01]  /*2fb0*/  IMAD R56, R32, R31, RZ ;  /* 0x0000001f20387224 */ /* 0x000fe200078e02ff */
[----:B------:R-:W-:-:S02]  /*2fc0*/  VIMNMX R49, PT, PT, R49, R14, !PT ;  /* 0x0000000e31317248 */ /* 0x000fc40007fe0100 */
[----:B------:R-:W-:Y:S02]  /*2fd0*/  VIMNMX R46, PT, PT, R46, R15, !PT ;  /* 0x0000000f2e2e7248 */ /* 0x000fe40007fe0100 */
[----:B------:R-:W0:Y:S01]  /*2fe0*/  LDS.128 R12, [R6+0x1c0] ;  /* 0x0001c000060c7984 */ /* 0x000e220000000c00 */
[----:B------:R-:W-:Y:S02]  /*2ff0*/  VIMNMX R32, PT, PT, R24, R45, !PT ;  /* 0x0000002d18207248 */ /* 0x000fe40007fe0100 */
[----:B------:R-:W-:Y:S02]  /*3000*/  VIMNMX R54, PT, PT, R27, R54, !PT ;  /* 0x000000361b367248 */ /* 0x000fe40007fe0100 */
[----:B------:R-:W-:Y:S02]  /*3010*/  VIMNMX R57, PT, PT, R57, R26, !PT ;  /* 0x0000001a39397248 */ /* 0x000fe40007fe0100 */
[----:B------:R-:W-:Y:S02]  /*3020*/  VIMNMX R45, PT, PT, R25, R56, !PT ;  /* 0x00000038192d7248 */ /* 0x000fe40007fe0100 */
[----:B------:R-:W3:Y:S01]  /*3030*/  LDS.128 R24, [R5+0x1100] ;  /* 0x0011000005187984 */ /* 0x000ee20000000c00 */
[----:B------:R-:W-:Y:S01]  /*3040*/  VIMNMX R48, PT, PT, R48, R55, !PT ;  /* 0x0000003730307248 */ /* 0x000fe20007fe0100 */
[----:B-1----:R-:W-:-:S02]  /*3050*/  IMAD R55, R28, R20, RZ ;  /* 0x000000141c377224 */ /* 0x002fc400078e02ff */
[----:B------:R-:W-:-:S03]  /*3060*/  IMAD R56, R20, R30, RZ ;  /* 0x0000001e14387224 */ /* 0x000fc600078e02ff */
[----:B------:R-:W-:Y:S01]  /*3070*/  VIMNMX R44, PT, PT, R44, R55, !PT ;  /* 0x000000372c2c7248 */ /* 0x000fe20007fe0100 */
[C---:B------:R-:W-:Y:S01]  /*3080*/  IMAD R55, R20.reuse, R29, RZ ;  /* 0x0000001d14377224 */ /* 0x040fe200078e02ff */
[----:B------:R-:W-:Y:S01]  /*3090*/  VIMNMX R53, PT, PT, R53, R56, !PT ;  /* 0x0000003835357248 */ /* 0x000fe20007fe0100 */
[----:B------:R-:W-:Y:S02]  /*30a0*/  IMAD R59, R20, R31, RZ ;  /* 0x0000001f143b7224 */ /* 0x000fe400078e02ff */
[----:B--2---:R-:W-:Y:S01]  /*30b0*/  IMAD R20, R16, R29, RZ ;  /* 0x0000001d10147224 */ /* 0x004fe200078e02ff */
[----:B------:R-:W-:Y:S01]  /*30c0*/  VIMNMX R50, PT, PT, R50, R55, !PT ;  /* 0x0000003732327248 */ /* 0x000fe20007fe0100 */
[----:B------:R-:W-:Y:S02]  /*30d0*/  IMAD R55, R28, R16, RZ ;  /* 0x000000101c377224 */ /* 0x000fe400078e02ff */
[C---:B------:R-:W-:Y:S02]  /*30e0*/  IMAD R56, R16.reuse, R30, RZ ;  /* 0x0000001e10387224 */ /* 0x040fe400078e02ff */
[----:B------:R-:W-:-:S02]  /*30f0*/  IMAD R16, R16, R31, RZ ;  /* 0x0000001f10107224 */ /* 0x000fc400078e02ff */
[C---:B0-----:R-:W-:Y:S02]  /*3100*/  IMAD R29, R12.reuse, R29, RZ ;  /* 0x0000001d0c1d7224 */ /* 0x041fe400078e02ff */
[----:B------:R-:W-:Y:S02]  /*3110*/  IMAD R31, R12, R31, RZ ;  /* 0x0000001f0c1f7224 */ /* 0x000fe400078e02ff */
[----:B------:R-:W-:Y:S01]  /*3120*/  IMAD R28, R28, R12, RZ ;  /* 0x0000000c1c1c7224 */ /* 0x000fe200078e02ff */
[----:B------:R-:W-:Y:S01]  /*3130*/  VIMNMX R52, PT, PT, R52, R29, !PT ;  /* 0x0000001d34347248 */ /* 0x000fe20007fe0100 */
[----:B------:R-:W-:Y:S01]  /*3140*/  IMAD R30, R12, R30, RZ ;  /* 0x0000001e0c1e7224 */ /* 0x000fe200078e02ff */
[----:B------:R-:W-:Y:S01]  /*3150*/  VIMNMX R46, PT, PT, R46, R31, !PT ;  /* 0x0000001f2e2e7248 */ /* 0x000fe20007fe0100 */
[C---:B---3--:R-:W-:Y:S02]  /*3160*/  IMAD R29, R24.reuse, R33, RZ ;  /* 0x00000021181d7224 */ /* 0x048fe400078e02ff */
[----:B------:R-:W-:Y:S01]  /*3170*/  IMAD R31, R24, R21, RZ ;  /* 0x00000015181f7224 */ /* 0x000fe200078e02ff */
[----:B------:R-:W-:Y:S01]  /*3180*/  VIMNMX R47, PT, PT, R47, R58, !PT ;  /* 0x0000003a2f2f7248 */ /* 0x000fe20007fe0100 */
[----:B------:R-:W-:Y:S01]  /*3190*/  IMAD R58, R27, R33, RZ ;  /* 0x000000211b3a7224 */ /* 0x000fe200078e02ff */
        /* <DEDUP_REMOVED lines=9> */
[----:B------:R-:W-:Y:S01]  /*3230*/  IMAD R60, R25, R17, RZ ;  /* 0x00000011193c7224 */ /* 0x000fe200078e02ff */
[----:B------:R-:W-:-:S02]  /*3240*/  VIMNMX R54, PT, PT, R54, R29, !PT ;  /* 0x0000001d36367248 */ /* 0x000fc40007fe0100 */
[----:B------:R-:W-:Y:S01]  /*3250*/  VIMNMX R44, PT, PT, R44, R31, !PT ;  /* 0x0000001f2c2c7248 */ /* 0x000fe20007fe0100 */
[-C--:B------:R-:W-:Y:S01]  /*3260*/  IMAD R24, R24, R13.reuse, RZ ;  /* 0x0000000d18187224 */ /* 0x080fe200078e02ff */
[----:B------:R-:W0:Y:S01]  /*3270*/  LDS.128 R28, [R5+0x1200] ;  /* 0x00120000051c7984 */ /* 0x000e220000000c00 */
        /* <DEDUP_REMOVED lines=8> */
[----:B------:R-:W-:-:S02]  /*3300*/  IMAD R17, R26, R13, RZ ;  /* 0x0000000d1a117224 */ /* 0x000fc400078e02ff */
[C---:B------:R-:W-:Y:S02]  /*3310*/  IMAD R21, R27.reuse, R21, RZ ;  /* 0x000000151b157224 */ /* 0x040fe400078e02ff */
[----:B------:R-:W-:Y:S02]  /*3320*/  IMAD R13, R27, R13, RZ ;  /* 0x0000000d1b0d7224 */ /* 0x000fe400078e02ff */
[----:B------:R-:W1:Y:S01]  /*3330*/  LDS.128 R24, [R5+0x1300] ;  /* 0x0013000005187984 */ /* 0x000e620000000c00 */
        /* <DEDUP_REMOVED lines=13> */
[CC--:B------:R-:W-:Y:S02]  /*3410*/  IMAD R20, R29.reuse, R18.reuse, RZ ;  /* 0x000000121d147224 */ /* 0x0c0fe400078e02ff */
[----:B------:R-:W-:Y:S02]  /*3420*/  IMAD R16, R30, R18, RZ ;  /* 0x000000121e107224 */ /* 0x000fe400078e02ff */
[-C--:B------:R-:W-:Y:S02]  /*3430*/  IMAD R61, R28, R34.reuse, RZ ;  /* 0x000000221c3d7224 */ /* 0x080fe400078e02ff */
[----:B------:R-:W-:-:S02]  /*3440*/  IMAD R56, R29, R34, RZ ;  /* 0x000000221d387224 */ /* 0x000fc400078e02ff */
[-C--:B------:R-:W-:Y:S02]  /*3450*/  IMAD R45, R30, R34.reuse, RZ ;  /* 0x000000221e2d7224 */ /* 0x080fe400078e02ff */
[----:B------:R-:W-:Y:S02]  /*3460*/  IMAD R21, R31, R34, RZ ;  /* 0x000000221f157224 */ /* 0x000fe400078e02ff */
[-C--:B------:R-:W-:Y:S02]  /*3470*/  IMAD R55, R28, R22.reuse, RZ ;  /* 0x000000161c377224 */ /* 0x080fe400078e02ff */
[-C--:B------:R-:W-:Y:S02]  /*3480*/  IMAD R33, R29, R22.reuse, RZ ;  /* 0x000000161d217224 */ /* 0x080fe400078e02ff */
[-C--:B------:R-:W-:Y:S02]  /*3490*/  IMAD R13, R30, R22.reuse, RZ ;  /* 0x000000161e0d7224 */ /* 0x080fe400078e02ff */
[----:B------:R-:W-:-:S02]  /*34a0*/  IMAD R17, R31, R22, RZ ;  /* 0x000000161f117224 */ /* 0x000fc400078e02ff */
[----:B------:R-:W-:Y:S02]  /*34b0*/  IMAD R18, R31, R18, RZ ;  /* 0x000000121f127224 */ /* 0x000fe400078e02ff */
[-C--:B------:R-:W-:Y:S02]  /*34c0*/  IMAD R28, R28, R14.reuse, RZ ;  /* 0x0000000e1c1c7224 */ /* 0x080fe400078e02ff */
[-C--:B------:R-:W-:Y:S02]  /*34d0*/  IMAD R29, R29, R14.reuse, RZ ;  /* 0x0000000e1d1d7224 */ /* 0x080fe400078e02ff */
[-C--:B------:R-:W-:Y:S02]  /*34e0*/  IMAD R30, R30, R14.reuse, RZ ;  /* 0x0000000e1e1e7224 */ /* 0x080fe400078e02ff */
        /* <DEDUP_REMOVED lines=11> */
[----:B------:R-:W-:Y:S02]  /*35a0*/  VIMNMX R52, PT, PT, R52, R29, !PT ;  /* 0x0000001d34347248 */ /* 0x000fe40007fe0100 */
[----:B------:R-:W-:Y:S02]  /*35b0*/  VIMNMX R45, PT, PT, R32, R45, !PT ;  /* 0x0000002d202d7248 */ /* 0x000fe40007fe0100 */
[----:B------:R-:W-:Y:S01]  /*35c0*/  VIMNMX R49, PT, PT, R49, R30, !PT ;  /* 0x0000001e31317248 */ /* 0x000fe20007fe0100 */
[----:B------:R-:W-:Y:S01]  /*35d0*/  LDS.128 R32, [R5+0x1400] ;  /* 0x0014000005207984 */ /* 0x000fe20000000c00 */
[----:B------:R-:W-:-:S03]  /*35e0*/  VIMNMX R46, PT, PT, R46, R31, !PT ;  /* 0x0000001f2e2e7248 */ /* 0x000fc60007fe0100 */
[----:B------:R-:W0:Y:S01]  /*35f0*/  LDS.128 R28, [R6+0x50] ;  /* 0x00005000061c7984 */ /* 0x000e220000000c00 */
[----:B------:R-:W-:Y:S01]  /*3600*/  VIMNMX R14, PT, PT, R58, R21, !PT ;  /* 0x000000153a0e7248 */ /* 0x000fe20007fe0100 */
[----:B------:R-:W-:Y:S01]  /*3610*/  IMAD R21, R24, R23, RZ ;  /* 0x0000001718157224 */ /* 0x000fe200078e02ff */
[----:B------:R-:W-:Y:S02]  /*3620*/  VIMNMX R61, PT, PT, R54, R61, !PT ;  /* 0x0000003d363d7248 */ /* 0x000fe40007fe0100 */
        /* <DEDUP_REMOVED lines=9> */
[----:B------:R-:W1:Y:S01]  /*36c0*/  LDS.128 R20, [R6+0xd0] ;  /* 0x0000d00006147984 */ /* 0x000e620000000c00 */
[----:B------:R-:W-:Y:S01]  /*36d0*/  VIMNMX R57, PT, PT, R57, R56, !PT ;  /* 0x0000003839397248 */ /* 0x000fe20007fe0100 */
[-C--:B------:R-:W-:Y:S01]  /*36e0*/  IMAD R56, R26, R19.reuse, RZ ;  /* 0x000000131a387224 */ /* 0x080fe200078e02ff */
[----:B------:R-:W-:Y:S01]  /*36f0*/  VIMNMX R43, PT, PT, R43, R16, !PT ;  /* 0x000000102b2b7248 */ /* 0x000fe20007fe0100 */
[-C--:B------:R-:W-:Y:S02]  /*3700*/  IMAD R16, R25, R19.reuse, RZ ;  /* 0x0000001319107224 */ /* 0x080fe400078e02ff */
[----:B------:R-:W-:Y:S02]  /*3710*/  IMAD R58, R27, R19, RZ ;  /* 0x000000131b3a7224 */ /* 0x000fe400078e02ff */
[----:B------:R-:W-:-:S02]  /*3720*/  IMAD R19, R25, R15, RZ ;  /* 0x0000000f19137224 */ /* 0x000fc400078e02ff */
[-C--:B------:R-:W-:Y:S02]  /*3730*/  IMAD R26, R26, R15.reuse, RZ ;  /* 0x0000000f1a1a7224 */ /* 0x080fe400078e02ff */
        /* <DEDUP_REMOVED lines=10> */
[----:B0-----:R-:W-:Y:S01]  /*37e0*/  IMAD R26, R28, R33, RZ ;  /* 0x000000211c1a7224 */ /* 0x001fe200078e02ff */
[----:B------:R-:W-:Y:S01]  /*37f0*/  VIMNMX R48, PT, PT, R48, R55, !PT ;  /* 0x0000003730307248 */ /* 0x000fe20007fe0100 */
[----:B------:R-:W-:Y:S01]  /*3800*/  IMAD R55, R32, R28, RZ ;  /* 0x0000001c20377224 */ /* 0x000fe200078e02ff */
[----:B------:R-:W-:Y:S02]  /*3810*/  VIMNMX R46, PT, PT, R46, R15, !PT ;  /* 0x0000000f2e2e7248 */ /* 0x000fe40007fe0100 */
[----:B------:R-:W0:Y:S01]  /*3820*/  LDS.128 R12, [R6+0x1d0] ;  /* 0x0001d000060c7984 */ /* 0x000e220000000c00 */
[----:B------:R-:W-:Y:S01]  /*3830*/  VIMNMX R43, PT, PT, R43, R56, !PT ;  /* 0x000000382b2b7248 */ /* 0x000fe20007fe0100 */
[C---:B------:R-:W-:Y:S01]  /*3840*/  IMAD R56, R28.reuse, R34, RZ ;  /* 0x000000221c387224 */ /* 0x040fe200078e02ff */
[----:B------:R-:W-:Y:S01]  /*3850*/  VIMNMX R47, PT, PT, R47, R58, !PT ;  /* 0x0000003a2f2f7248 */ /* 0x000fe20007fe0100 */
[----:B------:R-:W-:Y:S01]  /*3860*/  IMAD R58, R28, R35, RZ ;  /* 0x000000231c3a7224 */ /* 0x000fe200078e02ff */
        /* <DEDUP_REMOVED lines=8> */
[----:B------:R-:W-:Y:S01]  /*38f0*/  VIMNMX R54, PT, PT, R54, R59, !PT ;  /* 0x0000003b36367248 */ /* 0x000fe20007fe0100 */
[----:B------:R-:W-:-:S03]  /*3900*/  IMAD R59, R20, R35, RZ ;  /* 0x00000023143b7224 */ /* 0x000fc600078e02ff */
[----:B------:R-:W-:Y:S02]  /*3910*/  VIMNMX R50, PT, PT, R50, R57, !PT ;  /* 0x0000003932327248 */ /* 0x000fe40007fe0100 */
[----:B------:R-:W-:Y:S01]  /*3920*/  VIMNMX R41, PT, PT, R41, R60, !PT ;  /* 0x0000003c29297248 */ /* 0x000fe20007fe0100 */
[----:B--2---:R-:W-:Y:S02]  /*3930*/  IMAD R57, R32, R16, RZ ;  /* 0x0000001020397224 */ /* 0x004fe400078e02ff */
[C---:B------:R-:W-:Y:S01]  /*3940*/  IMAD R20, R16.reuse, R33, RZ ;  /* 0x0000002110147224 */ /* 0x040fe200078e02ff */
[----:B------:R-:W-:Y:S01]  /*3950*/  VIMNMX R45, PT, PT, R45, R56, !PT ;  /* 0x000000382d2d7248 */ /* 0x000fe20007fe0100 */
[C---:B------:R-:W-:Y:S02]  /*3960*/  IMAD R56, R16.reuse, R34, RZ ;  /* 0x0000002210387224 */ /* 0x040fe400078e02ff */
[----:B------:R-:W-:Y:S02]  /*3970*/  IMAD R16, R16, R35, RZ ;  /* 0x0000002310107224 */ /* 0x000fe400078e02ff */
[----:B0-----:R-:W-:-:S02]  /*3980*/  IMAD R32, R32, R12, RZ ;  /* 0x0000000c20207224 */ /* 0x001fc400078e02ff */
[C---:B------:R-:W-:Y:S02]  /*3990*/  IMAD R33, R12.reuse, R33, RZ ;  /* 0x000000210c217224 */ /* 0x040fe400078e02ff */
[C---:B------:R-:W-:Y:S01]  /*39a0*/  IMAD R34, R12.reuse, R34, RZ ;  /* 0x000000220c227224 */ /* 0x040fe200078e02ff */
[----:B------:R-:W-:Y:S01]  /*39b0*/  VIMNMX R41, PT, PT, R41, R32, !PT ;  /* 0x0000002029297248 */ /* 0x000fe20007fe0100 */
[----:B------:R-:W-:Y:S01]  /*39c0*/  IMAD R35, R12, R35, RZ ;  /* 0x000000230c237224 */ /* 0x000fe200078e02ff */
[----:B------:R-:W-:Y:S01]  /*39d0*/  VIMNMX R52, PT, PT, R52, R33, !PT ;  /* 0x0000002134347248 */ /* 0x000fe20007fe0100 */
[C---:B---3--:R-:W-:Y:S02]  /*39e0*/  IMAD R32, R24.reuse, R29, RZ ;  /* 0x0000001d18207224 */ /* 0x048fe400078e02ff */
[----:B------:R-:W-:Y:S01]  /*39f0*/  IMAD R33, R24, R21, RZ ;  /* 0x0000001518217224 */ /* 0x000fe200078e02ff */
[----:B------:R-:W-:Y:S02]  /*3a00*/  VIMNMX R49, PT, PT, R49, R34, !PT ;  /* 0x0000002231317248 */ /* 0x000fe40007fe0100 */
[----:B------:R-:W-:-:S02]  /*3a10*/  VIMNMX R46, PT, PT, R46, R35, !PT ;  /* 0x000000232e2e7248 */ /* 0x000fc40007fe0100 */
[----:B------:R-:W-:Y:S02]  /*3a20*/  VIMNMX R55, PT, PT, R55, R32, !PT ;  /* 0x0000002037377248 */ /* 0x000fe40007fe0100 */
[----:B------:R-:W-:Y:S01]  /*3a30*/  VIMNMX R44, PT, PT, R44, R33, !PT ;  /* 0x000000212c2c7248 */ /* 0x000fe20007fe0100 */
[----:B------:R-:W-:Y:S01]  /*3a40*/  IMAD R61, R24, R17, RZ ;  /* 0x00000011183d7224 */ /* 0x000fe200078e02ff */
[----:B------:R-:W-:Y:S01]  /*3a50*/  VIMNMX R53, PT, PT, R53, R58, !PT ;  /* 0x0000003a35357248 */ /* 0x000fe20007fe0100 */
[----:B------:R-:W0:Y:S01]  /*3a60*/  LDS.128 R32, [R5+0x1600] ;  /* 0x0016000005207984 */ /* 0x000e220000000c00 */
[----:B------:R-:W-:Y:S01]  /*3a70*/  VIMNMX R48, PT, PT, R48, R59, !PT ;  /* 0x0000003b30307248 */ /* 0x000fe20007fe0100 */
[C---:B------:R-:W-:Y:S01]  /*3a80*/  IMAD R59, R25.reuse, R21, RZ ;  /* 0x00000015193b7224 */ /* 0x040fe200078e02ff */
[----:B------:R-:W-:Y:S01]  /*3a90*/  VIMNMX R42, PT, PT, R42, R57, !PT ;  /* 0x000000392a2a7248 */ /* 0x000fe20007fe0100 */
[C---:B------:R-:W-:Y:S02]  /*3aa0*/  IMAD R57, R25.reuse, R29, RZ ;  /* 0x0000001d19397224 */ /* 0x040fe400078e02ff */
[----:B------:R-:W-:-:S02]  /*3ab0*/  IMAD R58, R25, R17, RZ ;  /* 0x00000011193a7224 */ /* 0x000fc400078e02ff */
        /* <DEDUP_REMOVED lines=9> */
[----:B------:R-:W-:-:S02]  /*3b50*/  IMAD R12, R26, R17, RZ ;  /* 0x000000111a0c7224 */ /* 0x000fc400078e02ff */
[----:B------:R-:W-:Y:S01]  /*3b60*/  IMAD R16, R27, R17, RZ ;  /* 0x000000111b107224 */ /* 0x000fe200078e02ff */
[----:B------:R-:W-:Y:S01]  /*3b70*/  VIMNMX R17, PT, PT, R41, R24, !PT ;  /* 0x0000001829117248 */ /* 0x000fe20007fe0100 */
[----:B------:R-:W-:Y:S02]  /*3b80*/  IMAD R60, R26, R13, RZ ;  /* 0x0000000d1a3c7224 */ /* 0x000fe400078e02ff */
        /* <DEDUP_REMOVED lines=8> */
[----:B------:R-:W-:Y:S01]  /*3c10*/  VIMNMX R42, PT, PT, R42, R61, !PT ;  /* 0x0000003d2a2a7248 */ /* 0x000fe20007fe0100 */
        /* <DEDUP_REMOVED lines=9> */
[CC--:B------:R-:W-:Y:S02]  /*3cb0*/  IMAD R46, R33.reuse, R18.reuse, RZ ;  /* 0x00000012212e7224 */ /* 0x0c0fe400078e02ff */
[----:B------:R-:W-:Y:S02]  /*3cc0*/  IMAD R30, R34, R18, RZ ;  /* 0x00000012221e7224 */ /* 0x000fe400078e02ff */
[-C--:B------:R-:W-:Y:S02]  /*3cd0*/  IMAD R61, R32, R22.reuse, RZ ;  /* 0x00000016203d7224 */ /* 0x080fe400078e02ff */
[-C--:B------:R-:W-:Y:S02]  /*3ce0*/  IMAD R57, R33, R22.reuse, RZ ;  /* 0x0000001621397224 */ /* 0x080fe400078e02ff */
[----:B------:R-:W-:Y:S02]  /*3cf0*/  IMAD R16, R34, R22, RZ ;  /* 0x0000001622107224 */ /* 0x000fe400078e02ff */
[----:B------:R-:W-:-:S02]  /*3d00*/  IMAD R18, R35, R18, RZ ;  /* 0x0000001223127224 */ /* 0x000fc400078e02ff */
[----:B------:R-:W-:Y:S01]  /*3d10*/  IMAD R56, R32, R14, RZ ;  /* 0x0000000e20387224 */ /* 0x000fe200078e02ff */
[----:B------:R-:W-:Y:S01]  /*3d20*/  VIMNMX R49, PT, PT, R49, R60, !PT ;  /* 0x0000003c31317248 */ /* 0x000fe20007fe0100 */
[-C--:B------:R-:W-:Y:S02]  /*3d30*/  IMAD R33, R33, R14.reuse, RZ ;  /* 0x0000000e21217224 */ /* 0x080fe400078e02ff */
[-C--:B------:R-:W-:Y:S02]  /*3d40*/  IMAD R34, R34, R14.reuse, RZ ;  /* 0x0000000e22227224 */ /* 0x080fe400078e02ff */
[----:B------:R-:W-:Y:S01]  /*3d50*/  IMAD R32, R35, R14, RZ ;  /* 0x0000000e23207224 */ /* 0x000fe200078e02ff */
[----:B------:R-:W-:Y:S02]  /*3d60*/  VIMNMX R51, PT, PT, R51, R46, !PT ;  /* 0x0000002e33337248 */ /* 0x000fe40007fe0100 */
[----:B------:R-:W-:Y:S01]  /*3d70*/  VIMNMX R48, PT, PT, R48, R21, !PT ;  /* 0x0000001530307248 */ /* 0x000fe20007fe0100 */
[----:B------:R-:W-:Y:S01]  /*3d80*/  IMAD R21, R35, R22, RZ ;  /* 0x0000001623157224 */ /* 0x000fe200078e02ff */
[----:B------:R-:W-:Y:S01]  /*3d90*/  VIMNMX R46, PT, PT, R20, R13, !PT ;  /* 0x0000000d142e7248 */ /* 0x000fe20007fe0100 */
[-C--:B-1----:R-:W-:Y:S01]  /*3da0*/  IMAD R20, R24, R31.reuse, RZ ;  /* 0x0000001f18147224 */ /* 0x082fe200078e02ff */
[----:B------:R-:W-:Y:S01]  /*3db0*/  VIMNMX R12, PT, PT, R53, R12, !PT ;  /* 0x0000000c350c7248 */ /* 0x000fe20007fe0100 */
[-C--:B------:R-:W-:Y:S01]  /*3dc0*/  IMAD R53, R27, R31.reuse, RZ ;  /* 0x0000001f1b357224 */ /* 0x080fe200078e02ff */
[----:B------:R-:W-:Y:S01]  /*3dd0*/  VIMNMX R14, PT, PT, R43, R30, !PT ;  /* 0x0000001e2b0e7248 */ /* 0x000fe20007fe0100 */
[-C--:B------:R-:W-:Y:S01]  /*3de0*/  IMAD R43, R26, R31.reuse, RZ ;  /* 0x0000001f1a2b7224 */ /* 0x080fe200078e02ff */
[----:B------:R-:W-:Y:S01]  /*3df0*/  VIMNMX R47, PT, PT, R47, R18, !PT ;  /* 0x000000122f2f7248 */ /* 0x000fe20007fe0100 */
[----:B------:R-:W-:Y:S01]  /*3e00*/  IMAD R18, R25, R31, RZ ;  /* 0x0000001f19127224 */ /* 0x000fe200078e02ff */
[----:B------:R-:W-:-:S02]  /*3e10*/  VIMNMX R59, PT, PT, R28, R59, !PT ;  /* 0x0000003b1c3b7248 */ /* 0x000fc40007fe0100 */
        /* <DEDUP_REMOVED lines=18> */
[----:B------:R-:W-:-:S02]  /*3f40*/  IMAD R55, R27, R23, RZ ;  /* 0x000000171b377224 */ /* 0x000fc400078e02ff */
[----:B------:R-:W1:Y:S01]  /*3f50*/  LDS.128 R20, [R6+0xe0] ;  /* 0x0000e00006147984 */ /* 0x000e620000000c00 */
[----:B------:R-:W-:Y:S01]  /*3f60*/  VIMNMX R50, PT, PT, R50, R57, !PT ;  /* 0x0000003932327248 */ /* 0x000fe20007fe0100 */
[-C--:B------:R-:W-:Y:S02]  /*3f70*/  IMAD R16, R25, R19.reuse, RZ ;  /* 0x0000001319107224 */ /* 0x080fe400078e02ff */
[-C--:B------:R-:W-:Y:S02]  /*3f80*/  IMAD R57, R26, R19.reuse, RZ ;  /* 0x000000131a397224 */ /* 0x080fe400078e02ff */
[----:B------:R-:W-:Y:S02]  /*3f90*/  IMAD R56, R27, R19, RZ ;  /* 0x000000131b387224 */ /* 0x000fe400078e02ff */
[----:B------:R-:W-:Y:S01]  /*3fa0*/  IMAD R19, R25, R15, RZ ;  /* 0x0000000f19137224 */ /* 0x000fe200078e02ff */
[----:B------:R-:W-:Y:S02]  /*3fb0*/  VIMNMX R25, PT, PT, R59, R18, !PT ;  /* 0x000000123b197248 */ /* 0x000fe40007fe0100 */
[----:B------:R-:W-:-:S02]  /*3fc0*/  VIMNMX R50, PT, PT, R50, R17, !PT ;  /* 0x0000001132327248 */ /* 0x000fc40007fe0100 */
[----:B------:R-:W-:Y:S02]  /*3fd0*/  VIMNMX R51, PT, PT, R51, R16, !PT ;  /* 0x0000001033337248 */ /* 0x000fe40007fe0100 */
[----:B------:R-:W-:Y:S01]  /*3fe0*/  VIMNMX R52, PT, PT, R52, R19, !PT ;  /* 0x0000001334347248 */ /* 0x000fe20007fe0100 */
[-C--:B------:R-:W-:Y:S01]  /*3ff0*/  IMAD R26, R26, R15.reuse, RZ ;  /* 0x0000000f1a1a7224 */ /* 0x080fe200078e02ff */
[----:B------:R-:W2:Y:S01]  /*4000*/  LDS.128 R16, [R6+0x160] ;  /* 0x0001600006107984 */ /* 0x000ea20000000c00 */
[----:B------:R-:W-:Y:S01]  /*4010*/  IMAD R58, R27, R15, RZ ;  /* 0x0000000f1b3a7224 */ /* 0x000fe200078e02ff */
[----:B------:R-:W-:Y:S02]  /*4020*/  VIMNMX R53, PT, PT, R12, R53, !PT ;  /* 0x000000350c357248 */ /* 0x000fe40007fe0100 */
        /* <DEDUP_REMOVED lines=17> */
[C---:B------:R-:W-:Y:S02]  /*4140*/  IMAD R55, R20.reuse, R33, RZ ;  /* 0x0000002114377224 */ /* 0x040fe400078e02ff */
[----:B------:R-:W-:-:S03]  /*4150*/  IMAD R59, R20, R34, RZ ;  /* 0x00000022143b7224 */ /* 0x000fc600078e02ff */
[----:B------:R-:W-:Y:S01]  /*4160*/  VIMNMX R50, PT, PT, R50, R55, !PT ;  /* 0x0000003732327248 */ /* 0x000fe20007fe0100 */
[----:B------:R-:W-:Y:S01]  /*4170*/  IMAD R55, R20, R35, RZ ;  /* 0x0000002314377224 */ /* 0x000fe200078e02ff */
[----:B------:R-:W-:Y:S01]  /*4180*/  VIMNMX R41, PT, PT, R41, R60, !PT ;  /* 0x0000003c29297248 */ /* 0x000fe20007fe0100 */
[----:B--2---:R-:W-:Y:S01]  /*4190*/  IMAD R20, R32, R16, RZ ;  /* 0x0000001020147224 */ /* 0x004fe200078e02ff */
[----:B------:R-:W-:-:S04]  /*41a0*/  VIMNMX R43, PT, PT, R43, R56, !PT ;  /* 0x000000382b2b7248 */ /* 0x000fc80007fe0100 */
[----:B------:R-:W-:Y:S01]  /*41b0*/  VIMNMX R41, PT, PT, R41, R20, !PT ;  /* 0x0000001429297248 */ /* 0x000fe20007fe0100 */
[-C--:B------:R-:W-:Y:S02]  /*41c0*/  IMAD R20, R16, R33.reuse, RZ ;  /* 0x0000002110147224 */ /* 0x080fe400078e02ff */
[----:B0-----:R-:W-:Y:S01]  /*41d0*/  IMAD R33, R12, R33, RZ ;  /* 0x000000210c217224 */ /* 0x001fe200078e02ff */
[----:B------:R-:W-:Y:S01]  /*41e0*/  VIMNMX R48, PT, PT, R48, R55, !PT ;  /* 0x0000003730307248 */ /* 0x000fe20007fe0100 */
[----:B------:R-:W-:Y:S02]  /*41f0*/  IMAD R56, R16, R34, RZ ;  /* 0x0000002210387224 */ /* 0x000fe400078e02ff */
[----:B------:R-:W-:Y:S01]  /*4200*/  IMAD R55, R32, R12, RZ ;  /* 0x0000000c20377224 */ /* 0x000fe200078e02ff */
[----:B------:R-:W-:Y:S01]  /*4210*/  VIMNMX R52, PT, PT, R52, R33, !PT ;  /* 0x0000002134347248 */ /* 0x000fe20007fe0100 */
[----:B------:R-:W-:Y:S02]  /*4220*/  IMAD R34, R12, R34, RZ ;  /* 0x000000220c227224 */ /* 0x000fe400078e02ff */
[----:B------:R-:W-:-:S02]  /*4230*/  IMAD R16, R16, R35, RZ ;  /* 0x0000002310107224 */ /* 0x000fc400078e02ff */
[----:B------:R-:W-:Y:S01]  /*4240*/  IMAD R12, R12, R35, RZ ;  /* 0x000000230c0c7224 */ /* 0x000fe200078e02ff */
[----:B------:R-:W-:Y:S01]  /*4250*/  VIMNMX R42, PT, PT, R42, R61, !PT ;  /* 0x0000003d2a2a7248 */ /* 0x000fe20007fe0100 */
[C---:B---3--:R-:W-:Y:S02]  /*4260*/  IMAD R33, R24.reuse, R29, RZ ;  /* 0x0000001d18217224 */ /* 0x048fe400078e02ff */
[----:B------:R-:W-:Y:S01]  /*4270*/  IMAD R35, R24, R21, RZ ;  /* 0x0000001518237224 */ /* 0x000fe200078e02ff */
[----:B------:R-:W-:Y:S01]  /*4280*/  VIMNMX R54, PT, PT, R54, R59, !PT ;  /* 0x0000003b36367248 */ /* 0x000fe20007fe0100 */
[C---:B------:R-:W-:Y:S01]  /*4290*/  IMAD R59, R25.reuse, R21, RZ ;  /* 0x00000015193b7224 */ /* 0x040fe200078e02ff */
[----:B------:R-:W-:Y:S01]  /*42a0*/  VIMNMX R42, PT, PT, R42, R55, !PT ;  /* 0x000000372a2a7248 */ /* 0x000fe20007fe0100 */
[----:B------:R-:W-:Y:S01]  /*42b0*/  IMAD R55, R25, R29, RZ ;  /* 0x0000001d19377224 */ /* 0x000fe200078e02ff */
[----:B------:R-:W-:Y:S01]  /*42c0*/  VIMNMX R49, PT, PT, R49, R34, !PT ;  /* 0x0000002231317248 */ /* 0x000fe20007fe0100 */
[----:B------:R-:W-:Y:S01]  /*42d0*/  IMAD R60, R25, R17, RZ ;  /* 0x00000011193c7224 */ /* 0x000fe200078e02ff */
[----:B------:R-:W-:-:S02]  /*42e0*/  VIMNMX R46, PT, PT, R46, R33, !PT ;  /* 0x000000212e2e7248 */ /* 0x000fc40007fe0100 */
[----:B------:R-:W-:Y:S01]  /*42f0*/  VIMNMX R44, PT, PT, R44, R35, !PT ;  /* 0x000000232c2c7248 */ /* 0x000fe20007fe0100 */
[----:B------:R-:W-:Y:S01]  /*4300*/  IMAD R25, R25, R13, RZ ;  /* 0x0000000d19197224 */ /* 0x000fe200078e02ff */
[----:B------:R-:W0:Y:S01]  /*4310*/  LDS.128 R32, [R5+0x1a00] ;  /* 0x001a000005207984 */ /* 0x000e220000000c00 */
[----:B------:R-:W-:Y:S01]  /*4320*/  VIMNMX R53, PT, PT, R53, R58, !PT ;  /* 0x0000003a35357248 */ /* 0x000fe20007fe0100 */
[----:B------:R-:W-:Y:S01]  /*4330*/  IMAD R58, R24, R17, RZ ;  /* 0x00000011183a7224 */ /* 0x000fe200078e02ff */
[----:B------:R-:W-:Y:S01]  /*4340*/  VIMNMX R51, PT, PT, R51, R20, !PT ;  /* 0x0000001433337248 */ /* 0x000fe20007fe0100 */
[CC--:B------:R-:W-:Y:S01]  /*4350*/  IMAD R20, R26.reuse, R29.reuse, RZ ;  /* 0x0000001d1a147224 */ /* 0x0c0fe200078e02ff */
        /* <DEDUP_REMOVED lines=8> */
[-C--:B------:R-:W-:Y:S02]  /*43e0*/  IMAD R61, R24, R13.reuse, RZ ;  /* 0x0000000d183d7224 */ /* 0x080fe400078e02ff */
        /* <DEDUP_REMOVED lines=12> */
[----:B------:R-:W-:Y:S01]  /*44b0*/  VIMNMX R49, PT, PT, R49, R17, !PT ;  /* 0x0000001131317248 */ /* 0x000fe20007fe0100 */
[----:B0-----:R-:W-:Y:S01]  /*44c0*/  IMAD R55, R32, R30, RZ ;  /* 0x0000001e20377224 */ /* 0x001fe200078e02ff */
[----:B------:R-:W-:Y:S01]  /*44d0*/  VIMNMX R48, PT, PT, R48, R21, !PT ;  /* 0x0000001530307248 */ /* 0x000fe20007fe0100 */
[-C--:B------:R-:W-:Y:S01]  /*44e0*/  IMAD R42, R32, R18.reuse, RZ ;  /* 0x00000012202a7224 */ /* 0x080fe200078e02ff */
[----:B------:R-:W-:Y:S01]  /*44f0*/  VIMNMX R45, PT, PT, R45, R13, !PT ;  /* 0x0000000d2d2d7248 */ /* 0x000fe20007fe0100 */
[-C--:B------:R-:W-:Y:S02]  /*4500*/  IMAD R54, R33, R18.reuse, RZ ;  /* 0x0000001221367224 */ /* 0x080fe400078e02ff */
[C---:B------:R-:W-:Y:S01]  /*4510*/  IMAD R16, R34.reuse, R18, RZ ;  /* 0x0000001222107224 */ /* 0x040fe200078e02ff */
[----:B------:R-:W-:Y:S01]  /*4520*/  VIMNMX R51, PT, PT, R51, R60, !PT ;  /* 0x0000003c33337248 */ /* 0x000fe20007fe0100 */
[-C--:B------:R-:W-:Y:S02]  /*4530*/  IMAD R59, R33, R30.reuse, RZ ;  /* 0x0000001e213b7224 */ /* 0x080fe400078e02ff */
[----:B------:R-:W-:-:S02]  /*4540*/  IMAD R17, R34, R30, RZ ;  /* 0x0000001e22117224 */ /* 0x000fc400078e02ff */
[-C--:B------:R-:W-:Y:S02]  /*4550*/  IMAD R53, R32, R22.reuse, RZ ;  /* 0x0000001620357224 */ /* 0x080fe400078e02ff */
[-C--:B------:R-:W-:Y:S02]  /*4560*/  IMAD R21, R33, R22.reuse, RZ ;  /* 0x0000001621157224 */ /* 0x080fe400078e02ff */
[-C--:B------:R-:W-:Y:S02]  /*4570*/  IMAD R12, R34, R22.reuse, RZ ;  /* 0x00000016220c7224 */ /* 0x080fe400078e02ff */
[C---:B------:R-:W-:Y:S02]  /*4580*/  IMAD R13, R35.reuse, R22, RZ ;  /* 0x00000016230d7224 */ /* 0x040fe400078e02ff */
[----:B------:R-:W-:Y:S02]  /*4590*/  IMAD R18, R35, R18, RZ ;  /* 0x0000001223127224 */ /* 0x000fe400078e02ff */
[----:B------:R-:W-:-:S02]  /*45a0*/  IMAD R56, R32, R14, RZ ;  /* 0x0000000e20387224 */ /* 0x000fc400078e02ff */
[----:B------:R-:W-:Y:S02]  /*45b0*/  IMAD R30, R35, R30, RZ ;  /* 0x0000001e231e7224 */ /* 0x000fe400078e02ff */
[-C--:B------:R-:W-:Y:S02]  /*45c0*/  IMAD R33, R33, R14.reuse, RZ ;  /* 0x0000000e21217224 */ /* 0x080fe400078e02ff */
[-C--:B------:R-:W-:Y:S02]  /*45d0*/  IMAD R34, R34, R14.reuse, RZ ;  /* 0x0000000e22227224 */ /* 0x080fe400078e02ff */
[----:B------:R-:W-:Y:S01]  /*45e0*/  IMAD R32, R35, R14, RZ ;  /* 0x0000000e23207224 */ /* 0x000fe200078e02ff */
[----:B------:R-:W-:Y:S02]  /*45f0*/  VIMNMX R22, PT, PT, R46, R55, !PT ;  /* 0x000000372e167248 */ /* 0x000fe40007fe0100 */
[----:B------:R-:W-:Y:S01]  /*4600*/  VIMNMX R51, PT, PT, R51, R54, !PT ;  /* 0x0000003633337248 */ /* 0x000fe20007fe0100 */
[----:B-1----:R-:W-:Y:S01]  /*4610*/  IMAD R54, R27, R31, RZ ;  /* 0x0000001f1b367224 */ /* 0x002fe200078e02ff */
        /* <DEDUP_REMOVED lines=14> */
[----:B------:R-:W-:Y:S02]  /*4700*/  VIMNMX R41, PT, PT, R41, R58, !PT ;  /* 0x0000003a29297248 */ /* 0x000fe40007fe0100 */
[----:B------:R-:W-:Y:S01]  /*4710*/  VIMNMX R50, PT, PT, R50, R21, !PT ;  /* 0x0000001532327248 */ /* 0x000fe20007fe0100 */
[----:B------:R-:W-:Y:S01]  /*4720*/  IMAD R21, R24, R23, RZ ;  /* 0x0000001718157224 */ /* 0x000fe200078e02ff */
[----:B------:R-:W-:Y:S02]  /*4730*/  VIMNMX R44, PT, PT, R44, R53, !PT ;  /* 0x000000352c2c7248 */ /* 0x000fe40007fe0100 */
        /* <DEDUP_REMOVED lines=11> */
[-C--:B------:R-:W-:Y:S02]  /*47f0*/  IMAD R16, R25, R19.reuse, RZ ;  /* 0x0000001319107224 */ /* 0x080fe400078e02ff */
[-C--:B------:R-:W-:Y:S02]  /*4800*/  IMAD R57, R26, R19.reuse, RZ ;  /* 0x000000131a397224 */ /* 0x080fe400078e02ff */
[----:B------:R-:W-:Y:S02]  /*4810*/  IMAD R56, R27, R19, RZ ;  /* 0x000000131b387224 */ /* 0x000fe400078e02ff */
[----:B------:R-:W-:-:S02]  /*4820*/  IMAD R19, R25, R15, RZ ;  /* 0x0000000f19137224 */ /* 0x000fc400078e02ff */
[-C--:B------:R-:W-:Y:S01]  /*4830*/  IMAD R26, R26, R15.reuse, RZ ;  /* 0x0000000f1a1a7224 */ /* 0x080fe200078e02ff */
[----:B------:R-:W-:Y:S01]  /*4840*/  VIMNMX R25, PT, PT, R59, R18, !PT ;  /* 0x000000123b197248 */ /* 0x000fe20007fe0100 */
[----:B------:R-:W-:Y:S01]  /*4850*/  IMAD R58, R27, R15, RZ ;  /* 0x0000000f1b3a7224 */ /* 0x000fe200078e02ff */
[----:B------:R-:W-:Y:S02]  /*4860*/  VIMNMX R50, PT, PT, R50, R17, !PT ;  /* 0x0000001132327248 */ /* 0x000fe40007fe0100 */
[----:B------:R-:W-:Y:S02]  /*4870*/  VIMNMX R51, PT, PT, R51, R16, !PT ;  /* 0x0000001033337248 */ /* 0x000fe40007fe0100 */
[----:B------:R-:W-:Y:S02]  /*4880*/  VIMNMX R52, PT, PT, R52, R19, !PT ;  /* 0x0000001334347248 */ /* 0x000fe40007fe0100 */
[----:B------:R-:W2:Y:S01]  /*4890*/  LDS.128 R16, [R6+0x170] ;  /* 0x0001700006107984 */ /* 0x000ea20000000c00 */
[----:B------:R-:W-:-:S02]  /*48a0*/  VIMNMX R46, PT, PT, R46, R13, !PT ;  /* 0x0000000d2e2e7248 */ /* 0x000fc40007fe0100 */
[----:B------:R-:W-:Y:S01]  /*48b0*/  VIMNMX R53, PT, PT, R12, R53, !PT ;  /* 0x000000350c357248 */ /* 0x000fe20007fe0100 */
[----:B0-----:R-:W-:Y:S01]  /*48c0*/  IMAD R27, R28, R32, RZ ;  /* 0x000000201c1b7224 */ /* 0x001fe200078e02ff */
[----:B------:R-:W-:Y:S02]  /*48d0*/  VIMNMX R57, PT, PT, R14, R57, !PT ;  /* 0x000000390e397248 */ /* 0x000fe40007fe0100 */
[----:B------:R-:W-:Y:S01]  /*48e0*/  VIMNMX R49, PT, PT, R49, R26, !PT ;  /* 0x0000001a31317248 */ /* 0x000fe20007fe0100 */
[----:B------:R-:W0:Y:S01]  /*48f0*/  LDS.128 R12, [R6+0x1f0] ;  /* 0x0001f000060c7984 */ /* 0x000e220000000c00 */
[----:B------:R-:W-:Y:S01]  /*4900*/  IMAD R26, R32, R29, RZ ;  /* 0x0000001d201a7224 */ /* 0x000fe200078e02ff */
        /* <DEDUP_REMOVED lines=9> */
[----:B-1----:R-:W-:Y:S01]  /*49a0*/  IMAD R55, R28, R20, RZ ;  /* 0x000000141c377224 */ /* 0x002fe200078e02ff */
[----:B------:R-:W-:Y:S01]  /*49b0*/  VIMNMX R43, PT, PT, R43, R56, !PT ;  /* 0x000000382b2b7248 */ /* 0x000fe20007fe0100 */
[----:B------:R-:W-:-:S03]  /*49c0*/  IMAD R56, R20, R30, RZ ;  /* 0x0000001e14387224 */ /* 0x000fc600078e02ff */
[----:B------:R-:W-:Y:S01]  /*49d0*/  VIMNMX R44, PT, PT, R44, R55, !PT ;  /* 0x000000372c2c7248 */ /* 0x000fe20007fe0100 */
[C---:B------:R-:W-:Y:S01]  /*49e0*/  IMAD R55, R20.reuse, R29, RZ ;  /* 0x0000001d14377224 */ /* 0x040fe200078e02ff */
[----:B------:R-:W-:Y:S01]  /*49f0*/  VIMNMX R53, PT, PT, R53, R56, !PT ;  /* 0x0000003835357248 */ /* 0x000fe20007fe0100 */
[----:B------:R-:W-:-:S03]  /*4a00*/  IMAD R59, R20, R31, RZ ;  /* 0x0000001f143b7224 */ /* 0x000fc600078e02ff */
[----:B------:R-:W-:Y:S02]  /*4a10*/  VIMNMX R50, PT, PT, R50, R55, !PT ;  /* 0x0000003732327248 */ /* 0x000fe40007fe0100 */
[----:B------:R-:W-:Y:S02]  /*4a20*/  VIMNMX R41, PT, PT, R41, R60, !PT ;  /* 0x0000003c29297248 */ /* 0x000fe40007fe0100 */
[----:B------:R-:W-:Y:S01]  /*4a30*/  VIMNMX R42, PT, PT, R42, R61, !PT ;  /* 0x0000003d2a2a7248 */ /* 0x000fe20007fe0100 */
[----:B--2---:R-:W-:Y:S02]  /*4a40*/  IMAD R55, R28, R16, RZ ;  /* 0x000000101c377224 */ /* 0x004fe400078e02ff */
[C---:B------:R-:W-:Y:S02]  /*4a50*/  IMAD R20, R16.reuse, R29, RZ ;  /* 0x0000001d10147224 */ /* 0x040fe400078e02ff */
[C---:B------:R-:W-:Y:S01]  /*4a60*/  IMAD R56, R16.reuse, R30, RZ ;  /* 0x0000001e10387224 */ /* 0x040fe200078e02ff */
[----:B------:R-:W-:Y:S01]  /*4a70*/  VIMNMX R45, PT, PT, R45, R58, !PT ;  /* 0x0000003a2d2d7248 */ /* 0x000fe20007fe0100 */
[----:B------:R-:W-:-:S02]  /*4a80*/  IMAD R16, R16, R31, RZ ;  /* 0x0000001f10107224 */ /* 0x000fc400078e02ff */
[----:B0-----:R-:W-:Y:S02]  /*4a90*/  IMAD R28, R28, R12, RZ ;  /* 0x0000000c1c1c7224 */ /* 0x001fe400078e02ff */
[C---:B------:R-:W-:Y:S02]  /*4aa0*/  IMAD R29, R12.reuse, R29, RZ ;  /* 0x0000001d0c1d7224 */ /* 0x040fe400078e02ff */
[C---:B------:R-:W-:Y:S02]  /*4ab0*/  IMAD R30, R12.reuse, R30, RZ ;  /* 0x0000001e0c1e7224 */ /* 0x040fe400078e02ff */
[----:B------:R-:W-:Y:S01]  /*4ac0*/  IMAD R12, R12, R31, RZ ;  /* 0x0000001f0c0c7224 */ /* 0x000fe200078e02ff */
[----:B------:R-:W-:Y:S02]  /*4ad0*/  VIMNMX R48, PT, PT, R48, R59, !PT ;  /* 0x0000003b30307248 */ /* 0x000fe40007fe0100 */
[----:B------:R-:W-:Y:S02]  /*4ae0*/  VIMNMX R41, PT, PT, R41, R28, !PT ;  /* 0x0000001c29297248 */ /* 0x000fe40007fe0100 */
[----:B------:R-:W-:Y:S01]  /*4af0*/  VIMNMX R52, PT, PT, R52, R29, !PT ;  /* 0x0000001d34347248 */ /* 0x000fe20007fe0100 */
[----:B---3--:R-:W-:Y:S01]  /*4b00*/  IMAD R59, R24, R33, RZ ;  /* 0x00000021183b7224 */ /* 0x008fe200078e02ff */
[----:B------:R-:W-:Y:S01]  /*4b10*/  VIMNMX R42, PT, PT, R42, R55, !PT ;  /* 0x000000372a2a7248 */ /* 0x000fe20007fe0100 */
[-C--:B------:R-:W-:Y:S01]  /*4b20*/  IMAD R29, R25, R33.reuse, RZ ;  /* 0x00000021191d7224 */ /* 0x080fe200078e02ff */
[----:B------:R-:W-:Y:S01]  /*4b30*/  VIMNMX R51, PT, PT, R51, R20, !PT ;  /* 0x0000001433337248 */ /* 0x000fe20007fe0100 */
        /* <DEDUP_REMOVED lines=12> */
[C---:B------:R-:W-:Y:S02]  /*4c00*/  IMAD R20, R27.reuse, R17, RZ ;  /* 0x000000111b147224 */ /* 0x040fe400078e02ff */
[----:B------:R-:W-:Y:S02]  /*4c10*/  IMAD R21, R27, R21, RZ ;  /* 0x000000151b157224 */ /* 0x000fe400078e02ff */
[----:B------:R-:W-:-:S02]  /*4c20*/  IMAD R58, R24, R13, RZ ;  /* 0x0000000d183a7224 */ /* 0x000fc400078e02ff */
[-C--:B------:R-:W-:Y:S02]  /*4c30*/  IMAD R17, R25, R13.reuse, RZ ;  /* 0x0000000d19117224 */ /* 0x080fe400078e02ff */
[-C--:B------:R-:W-:Y:S02]  /*4c40*/  IMAD R56, R26, R13.reuse, RZ ;  /* 0x0000000d1a387224 */ /* 0x080fe400078e02ff */
[----:B------:R-:W-:Y:S02]  /*4c50*/  IMAD R60, R27, R13, RZ ;  /* 0x0000000d1b3c7224 */ /* 0x000fe400078e02ff */
[----:B------:R-:W0:Y:S01]  /*4c60*/  LDS.128 R24, [R5+0x1e00] ;  /* 0x001e000005187984 */ /* 0x000e220000000c00 */
[----:B------:R-:W-:Y:S02]  /*4c70*/  VIMNMX R32, PT, PT, R32, R29, !PT ;  /* 0x0000001d20207248 */ /* 0x000fe40007fe0100 */
[----:B------:R-:W-:Y:S02]  /*4c80*/  VIMNMX R51, PT, PT, R51, R30, !PT ;  /* 0x0000001e33337248 */ /* 0x000fe40007fe0100 */
[----:B------:R-:W-:-:S02]  /*4c90*/  VIMNMX R46, PT, PT, R46, R31, !PT ;  /* 0x0000001f2e2e7248 */ /* 0x000fc40007fe0100 */
[----:B------:R-:W-:Y:S02]  /*4ca0*/  VIMNMX R43, PT, PT, R43, R28, !PT ;  /* 0x0000001c2b2b7248 */ /* 0x000fe40007fe0100 */
[----:B------:R-:W1:Y:S01]  /*4cb0*/  LDS.128 R28, [R5+0x1f00] ;  /* 0x001f0000051c7984 */ /* 0x000e620000000c00 */
[----:B------:R-:W-:Y:S01]  /*4cc0*/  VIMNMX R21, PT, PT, R48, R21, !PT ;  /* 0x0000001530157248 */ /* 0x000fe20007fe0100 */
[----:B------:R-:W-:Y:S01]  /*4cd0*/  UIADD3 UR8, UPT, UPT, UR7, 0x20, URZ ;  /* 0x0000002007087890 */ /* 0x000fe2000fffe0ff */
[----:B------:R-:W-:Y:S02]  /*4ce0*/  VIMNMX R20, PT, PT, R47, R20, !PT ;  /* 0x000000142f147248 */ /* 0x000fe40007fe0100 */
[----:B------:R-:W-:Y:S01]  /*4cf0*/  VIMNMX R60, PT, PT, R45, R60, !PT ;  /* 0x0000003c2d3c7248 */ /* 0x000fe20007fe0100 */
[----:B------:R-:W-:Y:S01]  /*4d00*/  UIADD3 UR7, UPT, UPT, UR7, 0x10, URZ ;  /* 0x0000001007077890 */ /* 0x000fe2000fffe0ff */
[----:B------:R-:W-:Y:S02]  /*4d10*/  VIMNMX R42, PT, PT, R42, R55, !PT ;  /* 0x000000372a2a7248 */ /* 0x000fe40007fe0100 */
[----:B------:R-:W-:-:S02]  /*4d20*/  VIMNMX R33, PT, PT, R50, R33, !PT ;  /* 0x0000002132217248 */ /* 0x000fc40007fe0100 */
[----:B------:R-:W-:Y:S02]  /*4d30*/  VIMNMX R12, PT, PT, R53, R12, !PT ;  /* 0x0000000c350c7248 */ /* 0x000fe40007fe0100 */
[----:B------:R-:W-:Y:S02]  /*4d40*/  VIMNMX R54, PT, PT, R54, R59, !PT ;  /* 0x0000003b36367248 */ /* 0x000fe40007fe0100 */
[----:B------:R-:W-:Y:S02]  /*4d50*/  VIMNMX R44, PT, PT, R44, R61, !PT ;  /* 0x0000003d2c2c7248 */ /* 0x000fe40007fe0100 */
[----:B------:R-:W-:Y:S01]  /*4d60*/  VIMNMX R16, PT, PT, R57, R16, !PT ;  /* 0x0000001039107248 */ /* 0x000fe20007fe0100 */
[----:B------:R-:W-:Y:S01]  /*4d70*/  UISETP.GE.AND UP0, UPT, UR7, UR13, UPT ;  /* 0x0000000d0700728c */ /* 0x000fe2000bf06270 */
[----:B------:R-:W-:Y:S02]  /*4d80*/  VIMNMX R17, PT, PT, R52, R17, !PT ;  /* 0x0000001134117248 */ /* 0x000fe40007fe0100 */
[----:B------:R-:W-:-:S02]  /*4d90*/  VIMNMX R41, PT, PT, R41, R58, !PT ;  /* 0x0000003a29297248 */ /* 0x000fc40007fe0100 */
[----:B------:R-:W-:Y:S01]  /*4da0*/  VIMNMX R49, PT, PT, R49, R56, !PT ;  /* 0x0000003831317248 */ /* 0x000fe20007fe0100 */
[-C--:B0-----:R-:W-:Y:S02]  /*4db0*/  IMAD R47, R24, R34.reuse, RZ ;  /* 0x00000022182f7224 */ /* 0x081fe400078e02ff */
[-C--:B------:R-:W-:Y:S02]  /*4dc0*/  IMAD R13, R25, R34.reuse, RZ ;  /* 0x00000022190d7224 */ /* 0x080fe400078e02ff */
[-C--:B------:R-:W-:Y:S02]  /*4dd0*/  IMAD R45, R26, R34.reuse, RZ ;  /* 0x000000221a2d7224 */ /* 0x080fe400078e02ff */
        /* <DEDUP_REMOVED lines=9> */
[-C--:B------:R-:W-:Y:S02]  /*4e70*/  IMAD R18, R25, R14.reuse, RZ ;  /* 0x0000000e19127224 */ /* 0x080fe400078e02ff */
[----:B------:R-:W-:Y:S01]  /*4e80*/  IMAD R24, R24, R14, RZ ;  /* 0x0000000e18187224 */ /* 0x000fe200078e02ff */
[----:B------:R-:W-:Y:S01]  /*4e90*/  VIMNMX R48, PT, PT, R43, R48, !PT ;  /* 0x000000302b307248 */ /* 0x000fe20007fe0100 */
[-C--:B------:R-:W-:Y:S01]  /*4ea0*/  IMAD R26, R26, R14.reuse, RZ ;  /* 0x0000000e1a1a7224 */ /* 0x080fe200078e02ff */
[----:B------:R-:W-:Y:S01]  /*4eb0*/  VIMNMX R13, PT, PT, R32, R13, !PT ;  /* 0x0000000d200d7248 */ /* 0x000fe20007fe0100 */
[----:B------:R-:W-:Y:S01]  /*4ec0*/  IMAD R27, R27, R14, RZ ;  /* 0x0000000e1b1b7224 */ /* 0x000fe200078e02ff */
[----:B------:R-:W-:Y:S01]  /*4ed0*/  VIMNMX R33, PT, PT, R33, R34, !PT ;  /* 0x0000002221217248 */ /* 0x000fe20007fe0100 */
[C---:B-1----:R-:W-:Y:S01]  /*4ee0*/  IMAD R43, R28.reuse, R23, RZ ;  /* 0x000000171c2b7224 */ /* 0x042fe200078e02ff */
        /* <DEDUP_REMOVED lines=27> */
[----:B------:R-:W-:-:S02]  /*50a0*/  VIMNMX R27, PT, PT, R60, R27, !PT ;  /* 0x0000001b3c1b7248 */ /* 0x000fc40007fe0100 */
[----:B------:R-:W-:Y:S02]  /*50b0*/  VIMNMX R50, PT, PT, R44, R43, !PT ;  /* 0x0000002b2c327248 */ /* 0x000fe40007fe0100 */
[----:B------:R-:W-:Y:S02]  /*50c0*/  VIMNMX R49, PT, PT, R47, R32, !PT ;  /* 0x000000202f317248 */ /* 0x000fe40007fe0100 */
[----:B------:R-:W-:Y:S02]  /*50d0*/  VIMNMX R43, PT, PT, R33, R46, !PT ;  /* 0x0000002e212b7248 */ /* 0x000fe40007fe0100 */
[----:B------:R-:W-:Y:S01]  /*50e0*/  VIMNMX R44, PT, PT, R45, R18, !PT ;  /* 0x000000122d2c7248 */ /* 0x000fe20007fe0100 */
[----:B------:R-:W-:Y:S01]  /*50f0*/  VIADD R2, R2, 0x20 ;  /* 0x0000002002027836 */ /* 0x000fe20000000000 */
[----:B------:R-:W-:Y:S01]  /*5100*/  VIMNMX R47, PT, PT, R42, R23, !PT ;  /* 0x000000172a2f7248 */ /* 0x000fe20007fe0100 */
[----:B------:R-:W-:Y:S01]  /*5110*/  VIADD R3, R3, 0x20 ;  /* 0x0000002003037836 */ /* 0x000fe20000000000 */
        /* <DEDUP_REMOVED lines=10> */
[----:B------:R-:W-:Y:S01]  /*51c0*/  VIMNMX R48, PT, PT, R27, R28, !PT ;  /* 0x0000001c1b307248 */ /* 0x000fe20007fe0100 */
[----:B------:R-:W-:Y:S01]  /*51d0*/  UIADD3 UR4, UPT, UPT, UR4, 0x20, URZ ;  /* 0x0000002004047890 */ /* 0x000fe2000fffe0ff */
[----:B------:R-:W-:Y:S01]  /*51e0*/  UMOV UR7, UR8 ;  /* 0x0000000800077c82 */ /* 0x000fe20008000000 */
[----:B------:R-:W-:Y:S06]  /*51f0*/  BAR.SYNC.DEFER_BLOCKING 0x0 ;  /* 0x0000000000007b1d */ /* 0x000fec0000010000 */
[----:B------:R-:W-:Y:S05]  /*5200*/  BRA.U !UP0, `(.L_x_263) ;  /* 0xffffffb108a47547 */ /* 0x000fea000b83ffff */
.L_x_262:
[----:B------:R-:W0:Y:S01]  /*5210*/  S2R R11, SR_TID.Y ;  /* 0x00000000000b7919 */ /* 0x000e220000002200 */
[----:B------:R-:W1:Y:S01]  /*5220*/  LDCU UR7, c[0x0][0x39c] ;  /* 0x00007380ff0777ac */ /* 0x000e620008000800 */
[----:B------:R-:W-:Y:S01]  /*5230*/  IMAD.U32 R2, RZ, RZ, UR5 ;  /* 0x00000005ff027e24 */ /* 0x000fe2000f8e00ff */
[----:B------:R-:W-:Y:S01]  /*5240*/  MOV R3, UR6 ;  /* 0x0000000600037c02 */ /* 0x000fe20008000f00 */
[----:B------:R-:W2:Y:S04]  /*5250*/  LDCU.64 UR4, c[0x0][0x390] ;  /* 0x00007200ff0477ac */ /* 0x000ea80008000a00 */
[----:B------:R-:W-:-:S05]  /*5260*/  IMAD R0, R3, 0x10, R0 ;  /* 0x0000001003007824 */ /* 0x000fca00078e0200 */
[----:B------:R-:W-:-:S04]  /*5270*/  SHF.L.U32 R0, R0, 0x2, RZ ;  /* 0x0000000200007819 */ /* 0x000fc800000006ff */
[----:B------:R-:W-:Y:S02]  /*5280*/  IADD3 R10, PT, PT, R0, 0x1, RZ ;  /* 0x00000001000a7810 */ /* 0x000fe40007ffe0ff */
[----:B------:R-:W-:Y:S01]  /*5290*/  SHF.R.S32.HI R12, RZ, 0x1f, R0 ;  /* 0x0000001fff0c7819 */ /* 0x000fe20000011400 */
[----:B0-----:R-:W-:-:S04]  /*52a0*/  IMAD R11, R2, 0x10, R11 ;  /* 0x00000010020b7824 */ /* 0x001fc800078e020b */
[----:B------:R-:W-:-:S04]  /*52b0*/  IMAD.SHL.U32 R11, R11, 0x4, RZ ;  /* 0x000000040b0b7824 */ /* 0x000fc800078e00ff */
[C---:B------:R-:W-:Y:S01]  /*52c0*/  VIADD R15, R11.reuse, 0x1 ;  /* 0x000000010b0f7836 */ /* 0x040fe20000000000 */
[C---:B-1----:R-:W-:Y:S01]  /*52d0*/  ISETP.GE.AND P1, PT, R11.reuse, UR7, PT ;  /* 0x000000070b007c0c */ /* 0x042fe2000bf26270 */
[C---:B------:R-:W-:Y:S02]  /*52e0*/  VIADD R17, R11.reuse, 0x2 ;  /* 0x000000020b117836 */ /* 0x040fe40000000000 */
[----:B------:R-:W-:Y:S01]  /*52f0*/  VIADD R21, R11, 0x3 ;  /* 0x000000030b157836 */ /* 0x000fe20000000000 */
[C---:B------:R-:W-:Y:S02]  /*5300*/  ISETP.LT.AND P1, PT, R0.reuse, UR9, !P1 ;  /* 0x0000000900007c0c */ /* 0x040fe4000cf21270 */
[----:B------:R-:W-:Y:S02]  /*5310*/  ISETP.GE.AND P3, PT, R15, UR7, PT ;  /* 0x000000070f007c0c */ /* 0x000fe4000bf66270 */
[----:B------:R-:W-:Y:S02]  /*5320*/  ISETP.GE.AND P2, PT, R17, UR7, PT ;  /* 0x0000000711007c0c */ /* 0x000fe4000bf46270 */
[----:B------:R-:W-:-:S02]  /*5330*/  ISETP.GE.OR P4, PT, R0, UR9, P3 ;  /* 0x0000000900007c0c */ /* 0x000fc40009f86670 */
[----:B------:R-:W-:Y:S02]  /*5340*/  ISETP.GE.OR P5, PT, R0, UR9, P2 ;  /* 0x0000000900007c0c */ /* 0x000fe400097a6670 */
[----:B------:R-:W-:-:S03]  /*5350*/  ISETP.GE.AND P0, PT, R21, UR7, PT ;  /* 0x0000000715007c0c */ /* 0x000fc6000bf06270 */
[----:B------:R-:W0:Y:S01]  /*5360*/  @P1 LDC.64 R4, c[0x0][0x390] ;  /* 0x0000e400ff041b82 */ /* 0x000e220000000a00 */
[----:B------:R-:W-:Y:S01]  /*5370*/  ISETP.GE.OR P6, PT, R0, UR9, P0 ;  /* 0x0000000900007c0c */ /* 0x000fe200087c6670 */
[----:B------:R-:W-:-:S06]  /*5380*/  @P1 IMAD R13, R11, UR9, R0 ;  /* 0x000000090b0d1c24 */ /* 0x000fcc000f8e0200 */
[----:B------:R-:W1:Y:S01]  /*5390*/  @!P4 LDC.64 R6, c[0x0][0x390] ;  /* 0x0000e400ff06cb82 */ /* 0x000e620000000a00 */
[C---:B------:R-:W-:Y:S02]  /*53a0*/  @!P5 IMAD R19, R17.reuse, UR9, R0 ;  /* 0x000000091113dc24 */ /* 0x040fe4000f8e0200 */
[----:B------:R-:W-:-:S05]  /*53b0*/  IMAD R17, R17, UR9, RZ ;  /* 0x0000000911117c24 */ /* 0x000fca000f8e02ff */
[----:B------:R-:W3:Y:S08]  /*53c0*/  @!P5 LDC.64 R8, c[0x0][0x390] ;  /* 0x0000e400ff08db82 */ /* 0x000ef00000000a00 */
[----:B------:R-:W4:Y:S01]  /*53d0*/  @!P6 LDC.64 R2, c[0x0][0x390] ;  /* 0x0000e400ff02eb82 */ /* 0x000f220000000a00 */
[----:B0-----:R-:W-:-:S04]  /*53e0*/  @P1 IMAD.WIDE R4, R13, 0x4, R4 ;  /* 0x000000040d041825 */ /* 0x001fc800078e0204 */
[----:B------:R-:W-:Y:S01]  /*53f0*/  @!P4 IMAD R13, R15, UR9, R0 ;  /* 0x000000090f0dcc24 */ /* 0x000fe2000f8e0200 */
[----:B------:R2:W-:Y:S01]  /*5400*/  @P1 STG.E desc[UR10][R4.64], R49 ;  /* 0x0000003104001986 */ /* 0x0005e2000c10190a */
[----:B------:R-:W-:Y:S01]  /*5410*/  ISETP.GE.AND P1, PT, R11, UR7, PT ;  /* 0x000000070b007c0c */ /* 0x000fe2000bf26270 */
[----:B------:R-:W-:Y:S02]  /*5420*/  IMAD R15, R15, UR9, RZ ;  /* 0x000000090f0f7c24 */ /* 0x000fe4000f8e02ff */
[----:B-1----:R-:W-:-:S04]  /*5430*/  @!P4 IMAD.WIDE R6, R13, 0x4, R6 ;  /* 0x000000040d06c825 */ /* 0x002fc800078e0206 */
[----:B------:R-:W-:Y:S01]  /*5440*/  IMAD R13, R11, UR9, RZ ;  /* 0x000000090b0d7c24 */ /* 0x000fe2000f8e02ff */
[----:B------:R0:W-:Y:S01]  /*5450*/  @!P4 STG.E desc[UR10][R6.64], R50 ;  /* 0x000000320600c986 */ /* 0x0001e2000c10190a */
[----:B---3--:R-:W-:Y:S01]  /*5460*/  @!P5 IMAD.WIDE R8, R19, 0x4, R8 ;  /* 0x000000041308d825 */ /* 0x008fe200078e0208 */
[----:B------:R-:W-:-:S03]  /*5470*/  ISETP.GE.OR P4, PT, R10, UR9, P1 ;  /* 0x000000090a007c0c */ /* 0x000fc60008f86670 */
[C---:B------:R-:W-:Y:S01]  /*5480*/  @!P6 IMAD R11, R21.reuse, UR9, R0 ;  /* 0x00000009150bec24 */ /* 0x040fe2000f8e0200 */
[----:B------:R1:W-:Y:S01]  /*5490*/  @!P5 STG.E desc[UR10][R8.64], R47 ;  /* 0x0000002f0800d986 */ /* 0x0003e2000c10190a */
[----:B------:R-:W-:Y:S01]  /*54a0*/  IADD3 R14, P5, PT, R0, R13, RZ ;  /* 0x0000000d000e7210 */ /* 0x000fe20007fbe0ff */
[----:B------:R-:W-:Y:S02]  /*54b0*/  IMAD R21, R21, UR9, RZ ;  /* 0x0000000915157c24 */ /* 0x000fe4000f8e02ff */
[----:B----4-:R-:W-:Y:S01]  /*54c0*/  @!P6 IMAD.WIDE R2, R11, 0x4, R2 ;  /* 0x000000040b02e825 */ /* 0x010fe200078e0202 */
[----:B------:R-:W-:Y:S02]  /*54d0*/  LEA.HI.X.SX32 R13, R13, R12, 0x1, P5 ;  /* 0x0000000c0d0d7211 */ /* 0x000fe400028f0eff */
[----:B--2---:R-:W-:Y:S02]  /*54e0*/  LEA R4, P5, R14, UR4, 0x2 ;  /* 0x000000040e047c11 */ /* 0x004fe4000f8a10ff */
[----:B------:R2:W-:Y:S01]  /*54f0*/  @!P6 STG.E desc[UR10][R2.64], R53 ;  /* 0x000000350200e986 */ /* 0x0005e2000c10190a */
[----:B0-----:R-:W-:-:S02]  /*5500*/  IADD3 R7, P6, PT, R0, R15, RZ ;  /* 0x0000000f00077210 */ /* 0x001fc40007fde0ff */
[----:B------:R-:W-:Y:S02]  /*5510*/  LEA.HI.X R5, R14, UR5, R13, 0x2, P5 ;  /* 0x000000050e057c11 */ /* 0x000fe4000a8f140d */
[----:B------:R-:W-:Y:S02]  /*5520*/  ISETP.GE.OR P5, PT, R10, UR9, P3 ;  /* 0x000000090a007c0c */ /* 0x000fe40009fa6670 */
[----:B------:R-:W-:Y:S01]  /*5530*/  LEA.HI.X.SX32 R14, R15, R12, 0x1, P6 ;  /* 0x0000000c0f0e7211 */ /* 0x000fe200030f0eff */
[----:B------:R0:W-:Y:S01]  /*5540*/  @!P4 STG.E desc[UR10][R4.64+0x4], R42 ;  /* 0x0000042a0400c986 */ /* 0x0001e2000c10190a */
[C---:B------:R-:W-:Y:S02]  /*5550*/  LEA R6, P4, R7.reuse, UR4, 0x2 ;  /* 0x0000000407067c11 */ /* 0x040fe4000f8810ff */
[----:B-1----:R-:W-:Y:S02]  /*5560*/  IADD3 R8, P6, PT, R0, R17, RZ ;  /* 0x0000001100087210 */ /* 0x002fe40007fde0ff */
[----:B------:R-:W-:-:S02]  /*5570*/  LEA.HI.X R7, R7, UR5, R14, 0x2, P4 ;  /* 0x0000000507077c11 */ /* 0x000fc4000a0f140e */
[----:B------:R-:W-:Y:S02]  /*5580*/  ISETP.GE.OR P4, PT, R10, UR9, P2 ;  /* 0x000000090a007c0c */ /* 0x000fe40009786670 */
[----:B------:R-:W-:Y:S01]  /*5590*/  LEA.HI.X.SX32 R17, R17, R12, 0x1, P6 ;  /* 0x0000000c11117211 */ /* 0x000fe200030f0eff */
[----:B------:R0:W-:Y:S01]  /*55a0*/  @!P5 STG.E desc[UR10][R6.64+0x4], R43 ;  /* 0x0000042b0600d986 */ /* 0x0001e2000c10190a */
[----:B--2---:R-:W-:Y:S02]  /*55b0*/  LEA R2, P6, R8, UR4, 0x2 ;  /* 0x0000000408027c11 */ /* 0x004fe4000f8c10ff */
[----:B------:R-:W-:Y:S01]  /*55c0*/  ISETP.GE.OR P5, PT, R10, UR9, P0 ;  /* 0x000000090a007c0c */ /* 0x000fe200087a6670 */
[----:B------:R-:W-:Y:S01]  /*55d0*/  VIADD R10, R0, 0x2 ;  /* 0x00000002000a7836 */ /* 0x000fe20000000000 */
[----:B------:R-:W-:Y:S02]  /*55e0*/  LEA.HI.X R3, R8, UR5, R17, 0x2, P6 ;  /* 0x0000000508037c11 */ /* 0x000fe4000b0f1411 */
[C---:B------:R-:W-:Y:S01]  /*55f0*/  IADD3 R9, P6, PT, R0.reuse, R21, RZ ;  /* 0x0000001500097210 */ /* 0x040fe20007fde0ff */
[----:B------:R-:W-:-:S02]  /*5600*/  VIADD R0, R0, 0x3 ;  /* 0x0000000300007836 */ /* 0x000fc40000000000 */
[----:B------:R0:W-:Y:S01]  /*5610*/  @!P4 STG.E desc[UR10][R2.64+0x4], R46 ;  /* 0x0000042e0200c986 */ /* 0x0001e2000c10190a */
[----:B------:R-:W-:Y:S02]  /*5620*/  LEA.HI.X.SX32 R12, R21, R12, 0x1, P6 ;  /* 0x0000000c150c7211 */ /* 0x000fe400030f0eff */
[----:B------:R-:W-:Y:S02]  /*5630*/  ISETP.GE.OR P6, PT, R10, UR9, P1 ;  /* 0x000000090a007c0c */ /* 0x000fe40008fc6670 */
[C---:B------:R-:W-:Y:S02]  /*5640*/  LEA R8, P4, R9.reuse, UR4, 0x2 ;  /* 0x0000000409087c11 */ /* 0x040fe4000f8810ff */
[----:B------:R-:W-:Y:S02]  /*5650*/  ISETP.GE.OR P1, PT, R0, UR9, P1 ;  /* 0x0000000900007c0c */ /* 0x000fe40008f26670 */
[----:B------:R-:W-:Y:S02]  /*5660*/  LEA.HI.X R9, R9, UR5, R12, 0x2, P4 ;  /* 0x0000000509097c11 */ /* 0x000fe4000a0f140c */
[----:B------:R-:W-:-:S02]  /*5670*/  ISETP.GE.OR P4, PT, R10, UR9, P3 ;  /* 0x000000090a007c0c */ /* 0x000fc40009f86670 */
[----:B------:R-:W-:Y:S01]  /*5680*/  ISETP.GE.OR P3, PT, R0, UR9, P3 ;  /* 0x0000000900007c0c */ /* 0x000fe20009f66670 */
[----:B------:R0:W-:Y:S01]  /*5690*/  @!P5 STG.E desc[UR10][R8.64+0x4], R54 ;  /* 0x000004360800d986 */ /* 0x0001e2000c10190a */
[----:B------:R-:W-:Y:S02]  /*56a0*/  ISETP.GE.OR P5, PT, R10, UR9, P0 ;  /* 0x000000090a007c0c */ /* 0x000fe400087a6670 */
[----:B------:R-:W-:Y:S01]  /*56b0*/  ISETP.GE.OR P0, PT, R0, UR9, P0 ;  /* 0x0000000900007c0c */ /* 0x000fe20008706670 */
[----:B------:R0:W-:Y:S01]  /*56c0*/  @!P6 STG.E desc[UR10][R4.64+0x8], R44 ;  /* 0x0000082c0400e986 */ /* 0x0001e2000c10190a */
[----:B------:R-:W-:Y:S02]  /*56d0*/  ISETP.GE.OR P6, PT, R10, UR9, P2 ;  /* 0x000000090a007c0c */ /* 0x000fe400097c6670 */
[----:B------:R-:W-:-:S03]  /*56e0*/  ISETP.GE.OR P2, PT, R0, UR9, P2 ;  /* 0x0000000900007c0c */ /* 0x000fc60009746670 */
[----:B------:R0:W-:Y:S08]  /*56f0*/  @!P4 STG.E desc[UR10][R6.64+0x8], R56 ;  /* 0x000008380600c986 */ /* 0x0001f0000c10190a */
[----:B------:R0:W-:Y:S04]  /*5700*/  @!P6 STG.E desc[UR10][R2.64+0x8], R41 ;  /* 0x000008290200e986 */ /* 0x0001e8000c10190a */
[----:B------:R0:W-:Y:S04]  /*5710*/  @!P5 STG.E desc[UR10][R8.64+0x8], R51 ;  /* 0x000008330800d986 */ /* 0x0001e8000c10190a */
[----:B------:R0:W-:Y:S04]  /*5720*/  @!P1 STG.E desc[UR10][R4.64+0xc], R45 ;  /* 0x00000c2d04009986 */ /* 0x0001e8000c10190a */
[----:B------:R0:W-:Y:S04]  /*5730*/  @!P3 STG.E desc[UR10][R6.64+0xc], R55 ;  /* 0x00000c370600b986 */ /* 0x0001e8000c10190a */
[----:B------:R0:W-:Y:S01]  /*5740*/  @!P2 STG.E desc[UR10][R2.64+0xc], R52 ;  /* 0x00000c340200a986 */ /* 0x0001e2000c10190a */
[----:B------:R-:W-:Y:S05]  /*5750*/  @P0 EXIT ;  /* 0x000000000000094d */ /* 0x000fea0003800000 */
[----:B------:R-:W-:Y:S01]  /*5760*/  STG.E desc[UR10][R8.64+0xc], R48 ;  /* 0x00000c3008007986 */ /* 0x000fe2000c10190a */
[----:B------:R-:W-:Y:S05]  /*5770*/  EXIT ;  /* 0x000000000000794d */ /* 0x000fea0003800000 */
.L_x_264:
        /* <DEDUP_REMOVED lines=16> */
.L_x_455:


//--------------------- .text.tropical_minplus_i32_nn --------------------------
	.section	.text.tropical_minplus_i32_nn,"ax",@progbits
	.align	128
        .global         tropical_minplus_i32_nn
        .type           tropical_minplus_i32_nn,@function
        .size           tropical_minplus_i32_nn,(.L_x_456 - tropical_minplus_i32_nn)
        .other          tropical_minplus_i32_nn,@"STO_CUDA_ENTRY STV_DEFAULT"
tropical_minplus_i32_nn:
.text.tropical_minplus_i32_nn:
[----:B------:R-:W-:Y:S01]  /*0000*/  LDC R1, c[0x0][0x37c] ;  /* 0x0000df00ff017b82 */ /* 0x000fe20000000800 */
[----:B------:R-:W0:Y:S07]  /*0010*/  LDCU UR9, c[0x0][0x398] ;  /* 0x00007300ff0977ac */ /* 0x000e2e0008000800 */
[----:B------:R-:W1:Y:S01]  /*0020*/  S2UR UR7, SR_CTAID.X ;  /* 0x00000000000779c3 */ /* 0x000e620000002500 */
[----:B------:R-:W2:Y:S01]  /*0030*/  S2R R7, SR_TID.Y ;  /* 0x0000000000077919 */ /* 0x000ea20000002200 */
[----:B------:R-:W-:Y:S01]  /*0040*/  IMAD.MOV.U32 R35, RZ, RZ, 0xb504 ;  /* 0x0000b504ff237424 */ /* 0x000fe200078e00ff */
        /* <DEDUP_REMOVED lines=25> */
[----:B------:R-:W-:-:S07]  /*01e0*/  IMAD.MOV.U32 R48, RZ, RZ, 0xb504 ;  /* 0x0000b504ff307424 */ /* 0x000fce00078e00ff */
[----:B0-----:R-:W0:Y:S02]  /*01f0*/  MUFU.RCP R0, R0 ;  /* 0x0000000000007308 */ /* 0x001e240000001000 */
[----:B0-----:R-:W-:Y:S02]  /*0200*/  VIADD R2, R0, 0xffffffe ;  /* 0x0ffffffe00027836 */ /* 0x001fe40000000000 */
        /* <DEDUP_REMOVED lines=40> */
[----:B------:R-:W-:Y:S01]  /*0490*/  LEA R6, R7, UR7, 0x9 ;  /* 0x0000000707067c11 */ /* 0x000fe2000f8e48ff */
[----:B------:R-:W-:Y:S01]  /*04a0*/  IMAD R7, R12, 0x10, R9 ;  /* 0x000000100c077824 */ /* 0x000fe200078e0209 */
[----:B------:R-:W-:Y:S01]  /*04b0*/  LEA R37, R4, UR7, 0x2 ;  /* 0x0000000704257c11 */ /* 0x000fe2000f8e10ff */
[----:B------:R-:W-:Y:S01]  /*04c0*/  UMOV UR7, 0x10 ;  /* 0x0000001000077882 */ /* 0x000fe20000000000 */
[----:B------:R-:W-:Y:S01]  /*04d0*/  LEA R39, R39, UR4, 0x2 ;  /* 0x0000000427277c11 */ /* 0x000fe2000f8e10ff */
[----:B------:R-:W-:Y:S01]  /*04e0*/  IMAD R4, R12, 0x8, R7 ;  /* 0x000000080c047824 */ /* 0x000fe200078e0207 */
[----:B------:R-:W-:Y:S01]  /*04f0*/  LEA R5, R0, UR4, 0x4 ;  /* 0x0000000400057c11 */ /* 0x000fe2000f8e20ff */
[----:B-123--:R-:W-:-:S06]  /*0500*/  UMOV UR4, URZ ;  /* 0x000000ff00047c82 */ /* 0x00efcc0008000000 */
.L_x_266:
[----:B------:R-:W0:Y:S01]  /*0510*/  S2R R13, SR_TID.Y ;  /* 0x00000000000d7919 */ /* 0x000e220000002200 */
[C---:B------:R-:W-:Y:S02]  /*0520*/  VIADD R12, R3.reuse, 0xfffffff0 ;  /* 0xfffffff0030c7836 */ /* 0x040fe40000000000 */
[C---:B------:R-:W-:Y:S02]  /*0530*/  VIADD R20, R3.reuse, 0x4 ;  /* 0x0000000403147836 */ /* 0x040fe40000000000 */
[----:B------:R-:W-:Y:S01]  /*0540*/  IMAD.MOV.U32 R25, RZ, RZ, 0xb504 ;  /* 0x0000b504ff197424 */ /* 0x000fe200078e00ff */
[----:B------:R-:W-:Y:S01]  /*0550*/  ISETP.GE.AND P6, PT, R12, UR13, PT ;  /* 0x0000000d0c007c0c */ /* 0x000fe2000bfc6270 */
[----:B------:R-:W-:Y:S02]  /*0560*/  VIADD R12, R3, 0xfffffff4 ;  /* 0xfffffff4030c7836 */ /* 0x000fe40000000000 */
[----:B0-----:R-:W-:Y:S02]  /*0570*/  IMAD R24, R13, 0x10, R0 ;  /* 0x000000100d187824 */ /* 0x001fe400078e0200 */
[----:B------:R-:W-:-:S03]  /*0580*/  IMAD.U32 R13, RZ, RZ, UR6 ;  /* 0x00000006ff0d7e24 */ /* 0x000fc6000f8e00ff */
[C---:B------:R-:W-:Y:S02]  /*0590*/  LOP3.LUT R22, R24.reuse, 0x3f, RZ, 0xc0, !PT ;  /* 0x0000003f18167812 */ /* 0x040fe400078ec0ff */
[----:B------:R-:W-:-:S03]  /*05a0*/  LEA.HI R27, R24, UR4, RZ, 0x1a ;  /* 0x00000004181b7c11 */ /* 0x000fc6000f8fd0ff */
[----:B------:R-:W-:Y:S02]  /*05b0*/  IMAD R22, R13, 0x40, R22 ;  /* 0x000000400d167824 */ /* 0x000fe400078e0216 */
[----:B------:R-:W-:-:S03]  /*05c0*/  VIADD R13, R3, 0xfffffff8 ;  /* 0xfffffff8030d7836 */ /* 0x000fc60000000000 */
        /* <DEDUP_REMOVED lines=10> */
[C---:B------:R-:W-:Y:S02]  /*0670*/  @!P2 VIADD R23, R27.reuse, 0x8 ;  /* 0x000000081b17a836 */ /* 0x040fe40000000000 */
        /* <DEDUP_REMOVED lines=11> */
[----:B------:R-:W-:Y:S02]  /*0730*/  IMAD.MOV.U32 R23, RZ, RZ, 0xb504 ;  /* 0x0000b504ff177424 */ /* 0x000fe400078e00ff */
[----:B--2---:R-:W-:Y:S01]  /*0740*/  @!P1 IMAD.WIDE R50, R21, 0x4, R50 ;  /* 0x0000000415329825 */ /* 0x004fe200078e0232 */
[----:B------:R-:W-:Y:S02]  /*0750*/  ISETP.GE.OR P6, PT, R20, UR13, P0 ;  /* 0x0000000d14007c0c */ /* 0x000fe400087c6670 */
[----:B------:R-:W1:Y:S01]  /*0760*/  @!P5 LDC.64 R20, c[0x0][0x380] ;  /* 0x0000e000ff14db82 */ /* 0x000e620000000a00 */
[----:B------:R-:W-:Y:S01]  /*0770*/  @!P3 VIADD R49, R27, 0xc ;  /* 0x0000000c1b31b836 */ /* 0x000fe20000000000 */
[----:B------:R2:W4:Y:S01]  /*0780*/  @!P1 LDG.E.CONSTANT R23, desc[UR10][R50.64] ;  /* 0x0000000a32179981 */ /* 0x000522000c1e9900 */
[----:B------:R-:W-:Y:S01]  /*0790*/  IMAD.MOV.U32 R60, RZ, RZ, 0xb504 ;  /* 0x0000b504ff3c7424 */ /* 0x000fe200078e00ff */
[----:B------:R-:W-:Y:S01]  /*07a0*/  ISETP.GE.AND P1, PT, R2, UR13, PT ;  /* 0x0000000d02007c0c */ /* 0x000fe2000bf26270 */
[----:B------:R-:W-:-:S02]  /*07b0*/  VIADD R26, R3, 0xc ;  /* 0x0000000c031a7836 */ /* 0x000fc40000000000 */
[----:B------:R-:W-:Y:S02]  /*07c0*/  @!P3 IMAD R49, R49, UR9, R22 ;  /* 0x000000093131bc24 */ /* 0x000fe4000f8e0216 */
[----:B0-----:R-:W-:Y:S01]  /*07d0*/  @!P4 VIADD R19, R27, 0x10 ;  /* 0x000000101b13c836 */ /* 0x001fe20000000000 */
[----:B------:R0:W4:Y:S01]  /*07e0*/  @!P2 LDG.E.CONSTANT R60, desc[UR10][R16.64] ;  /* 0x0000000a103ca981 */ /* 0x000122000c1e9900 */
[----:B------:R-:W-:Y:S01]  /*07f0*/  ISETP.GE.OR P0, PT, R26, UR13, P0 ;  /* 0x0000000d1a007c0c */ /* 0x000fe20008706670 */
[----:B------:R-:W-:Y:S01]  /*0800*/  IMAD.MOV.U32 R58, RZ, RZ, 0xb504 ;  /* 0x0000b504ff3a7424 */ /* 0x000fe200078e00ff */
[----:B------:R-:W-:Y:S01]  /*0810*/  ISETP.GE.OR P2, PT, R40, UR12, P1 ;  /* 0x0000000c28007c0c */ /* 0x000fe20008f46670 */
[----:B---3--:R-:W-:-:S04]  /*0820*/  @!P3 IMAD.WIDE R14, R49, 0x4, R14 ;  /* 0x00000004310eb825 */ /* 0x008fc800078e020e */
[----:B------:R-:W-:Y:S01]  /*0830*/  @!P4 IMAD R19, R19, UR9, R22 ;  /* 0x000000091313cc24 */ /* 0x000fe2000f8e0216 */
[----:B------:R-:W3:Y:S01]  /*0840*/  @!P3 LDG.E.CONSTANT R58, desc[UR10][R14.64] ;  /* 0x0000000a0e3ab981 */ /* 0x000ee2000c1e9900 */
[----:B------:R-:W-:Y:S02]  /*0850*/  VIADD R26, R40, 0x8 ;  /* 0x00000008281a7836 */ /* 0x000fe40000000000 */
[----:B------:R-:W-:Y:S02]  /*0860*/  IMAD.MOV.U32 R56, RZ, RZ, 0xb504 ;  /* 0x0000b504ff387424 */ /* 0x000fe400078e00ff */
[----:B-----5:R-:W-:Y:S01]  /*0870*/  @!P4 IMAD.WIDE R12, R19, 0x4, R12 ;  /* 0x00000004130cc825 */ /* 0x020fe200078e020c */
[----:B------:R-:W-:Y:S01]  /*0880*/  ISETP.GE.OR P3, PT, R26, UR12, P1 ;  /* 0x0000000c1a007c0c */ /* 0x000fe20008f66670 */
[----:B------:R-:W5:Y:S02]  /*0890*/  @!P6 LDC.64 R18, c[0x0][0x380] ;  /* 0x0000e000ff12eb82 */ /* 0x000f640000000a00 */
[----:B------:R-:W-:Y:S01]  /*08a0*/  VIADD R26, R40, 0x10 ;  /* 0x00000010281a7836 */ /* 0x000fe20000000000 */
[----:B------:R0:W3:Y:S01]  /*08b0*/  @!P4 LDG.E.CONSTANT R56, desc[UR10][R12.64] ;  /* 0x0000000a0c38c981 */ /* 0x0000e2000c1e9900 */
[----:B------:R-:W-:-:S03]  /*08c0*/  @!P5 VIADD R49, R27, 0x14 ;  /* 0x000000141b31d836 */ /* 0x000fc60000000000 */
[----:B------:R-:W-:Y:S01]  /*08d0*/  ISETP.GE.OR P4, PT, R26, UR12, P1 ;  /* 0x0000000c1a007c0c */ /* 0x000fe20008f86670 */
[----:B------:R-:W-:Y:S01]  /*08e0*/  @!P5 IMAD R49, R49, UR9, R22 ;  /* 0x000000093131dc24 */ /* 0x000fe2000f8e0216 */
[----:B--2---:R-:W2:Y:S03]  /*08f0*/  @!P0 LDC.64 R50, c[0x0][0x380] ;  /* 0x0000e000ff328b82 */ /* 0x004ea60000000a00 */
[----:B-1----:R-:W-:-:S05]  /*0900*/  @!P5 IMAD.WIDE R20, R49, 0x4, R20 ;  /* 0x000000043114d825 */ /* 0x002fca00078e0214 */
[----:B0-----:R-:W0:Y:S01]  /*0910*/  @!P2 LDC.64 R16, c[0x0][0x388] ;  /* 0x0000e200ff10ab82 */ /* 0x001e220000000a00 */
[C---:B------:R-:W-:Y:S02]  /*0920*/  @!P6 VIADD R49, R27.reuse, 0x18 ;  /* 0x000000181b31e836 */ /* 0x040fe40000000000 */
[----:B------:R-:W-:-:S04]  /*0930*/  @!P0 VIADD R27, R27, 0x1c ;  /* 0x0000001c1b1b8836 */ /* 0x000fc80000000000 */
[--C-:B------:R-:W-:Y:S01]  /*0940*/  @!P0 IMAD R53, R27, UR9, R22.reuse ;  /* 0x000000091b358c24 */ /* 0x100fe2000f8e0216 */
[----:B------:R-:W-:Y:S01]  /*0950*/  LOP3.LUT R27, R24, 0x1f, RZ, 0xc0, !PT ;  /* 0x0000001f181b7812 */ /* 0x000fe200078ec0ff */
[----:B------:R-:W1:Y:S01]  /*0960*/  @!P4 LDC.64 R12, c[0x0][0x388] ;  /* 0x0000e200ff0ccb82 */ /* 0x000e620000000a00 */
[----:B------:R-:W-:Y:S02]  /*0970*/  IMAD.MOV.U32 R54, RZ, RZ, 0xb504 ;  /* 0x0000b504ff367424 */ /* 0x000fe400078e00ff */
[----:B------:R-:W-:Y:S02]  /*0980*/  @!P6 IMAD R49, R49, UR9, R22 ;  /* 0x000000093131ec24 */ /* 0x000fe4000f8e0216 */
[----:B------:R-:W-:-:S03]  /*0990*/  VIADD R27, R27, UR4 ;  /* 0x000000041b1b7c36 */ /* 0x000fc60008000000 */
[----:B------:R-:W1:Y:S01]  /*09a0*/  @!P3 LDC.64 R14, c[0x0][0x388] ;  /* 0x0000e200ff0ebb82 */ /* 0x000e620000000a00 */
[----:B------:R-:W-:Y:S01]  /*09b0*/  VIADD R22, R40, 0x18 ;  /* 0x0000001828167836 */ /* 0x000fe20000000000 */
[----:B------:R0:W3:Y:S01]  /*09c0*/  @!P5 LDG.E.CONSTANT R54, desc[UR10][R20.64] ;  /* 0x0000000a1436d981 */ /* 0x0000e2000c1e9900 */
[----:B-----5:R-:W-:-:S04]  /*09d0*/  @!P6 IMAD.WIDE R18, R49, 0x4, R18 ;  /* 0x000000043112e825 */ /* 0x020fc800078e0212 */
[----:B------:R-:W-:Y:S02]  /*09e0*/  IMAD.MOV.U32 R52, RZ, RZ, 0xb504 ;  /* 0x0000b504ff347424 */ /* 0x000fe400078e00ff */
[----:B------:R-:W-:Y:S01]  /*09f0*/  @!P2 IMAD.IADD R49, R38, 0x1, R27 ;  /* 0x000000012631a824 */ /* 0x000fe200078e021b */
[----:B------:R-:W-:Y:S01]  /*0a00*/  ISETP.GE.OR P5, PT, R22, UR12, P1 ;  /* 0x0000000c16007c0c */ /* 0x000fe20008fa6670 */
[----:B------:R-:W-:Y:S02]  /*0a10*/  VIADD R24, R40, 0x20 ;  /* 0x0000002028187836 */ /* 0x000fe40000000000 */
[----:B------:R-:W-:Y:S01]  /*0a20*/  IMAD.MOV.U32 R26, RZ, RZ, 0xb504 ;  /* 0x0000b504ff1a7424 */ /* 0x000fe200078e00ff */
[----:B------:R-:W5:Y:S01]  /*0a30*/  @!P6 LDG.E.CONSTANT R52, desc[UR10][R18.64] ;  /* 0x0000000a1234e981 */ /* 0x000f62000c1e9900 */
[----:B------:R-:W-:Y:S02]  /*0a40*/  IMAD.MOV.U32 R22, RZ, RZ, 0xb504 ;  /* 0x0000b504ff167424 */ /* 0x000fe400078e00ff */
[----:B--2---:R-:W-:Y:S01]  /*0a50*/  @!P0 IMAD.WIDE R50, R53, 0x4, R50 ;  /* 0x0000000435328825 */ /* 0x004fe200078e0232 */
[----:B------:R-:W-:-:S03]  /*0a60*/  ISETP.GE.OR P6, PT, R24, UR12, P1 ;  /* 0x0000000c18007c0c */ /* 0x000fc60008fc6670 */
[----:B0-----:R-:W-:Y:S01]  /*0a70*/  @!P2 IMAD.WIDE.U32 R16, R49, 0x4, R16 ;  /* 0x000000043110a825 */ /* 0x001fe200078e0010 */
[----:B------:R0:W2:Y:S03]  /*0a80*/  @!P0 LDG.E.CONSTANT R26, desc[UR10][R50.64] ;  /* 0x0000000a321a8981 */ /* 0x0000a6000c1e9900 */
[C---:B------:R-:W-:Y:S01]  /*0a90*/  VIADD R20, R40.reuse, 0x28 ;  /* 0x0000002828147836 */ /* 0x040fe20000000000 */
[----:B------:R1:W2:Y:S01]  /*0aa0*/  @!P2 LDG.E.CONSTANT R22, desc[UR10][R16.64] ;  /* 0x0000000a1016a981 */ /* 0x0002a2000c1e9900 */
[C---:B------:R-:W-:Y:S02]  /*0ab0*/  VIADD R55, R40.reuse, 0x30 ;  /* 0x0000003028377836 */ /* 0x040fe40000000000 */
[----:B------:R-:W-:Y:S01]  /*0ac0*/  VIADD R24, R40, 0x38 ;  /* 0x0000003828187836 */ /* 0x000fe20000000000 */
[----:B------:R-:W-:Y:S01]  /*0ad0*/  ISETP.GE.OR P0, PT, R20, UR12, P1 ;  /* 0x0000000c14007c0c */ /* 0x000fe20008f06670 */
[--C-:B------:R-:W-:Y:S01]  /*0ae0*/  @!P4 IMAD.IADD R53, R11, 0x1, R27.reuse ;  /* 0x000000010b35c824 */ /* 0x100fe200078e021b */
[----:B------:R-:W-:Y:S01]  /*0af0*/  ISETP.GE.OR P2, PT, R55, UR12, P1 ;  /* 0x0000000c37007c0c */ /* 0x000fe20008f46670 */
[----:B------:R-:W-:Y:S01]  /*0b00*/  @!P3 IMAD.IADD R49, R36, 0x1, R27 ;  /* 0x000000012431b824 */ /* 0x000fe200078e021b */
[----:B------:R-:W-:Y:S01]  /*0b10*/  ISETP.GE.OR P1, PT, R24, UR12, P1 ;  /* 0x0000000c18007c0c */ /* 0x000fe20008f26670 */
[----:B0-----:R-:W-:Y:S01]  /*0b20*/  IMAD.MOV.U32 R50, RZ, RZ, 0xb504 ;  /* 0x0000b504ff327424 */ /* 0x001fe200078e00ff */
[----:B------:R-:W0:Y:S01]  /*0b30*/  @!P5 LDC.64 R20, c[0x0][0x388] ;  /* 0x0000e200ff14db82 */ /* 0x000e220000000a00 */
[----:B-1----:R-:W-:-:S04]  /*0b40*/  @!P4 IMAD.WIDE R12, R53, 0x4, R12 ;  /* 0x00000004350cc825 */ /* 0x002fc800078e020c */
[----:B------:R-:W-:Y:S01]  /*0b50*/  IMAD.MOV.U32 R24, RZ, RZ, 0xb504 ;  /* 0x0000b504ff187424 */ /* 0x000fe200078e00ff */
[----:B------:R1:W2:Y:S01]  /*0b60*/  @!P4 LDG.E.CONSTANT R50, desc[UR10][R12.64] ;  /* 0x0000000a0c32c981 */ /* 0x0002a2000c1e9900 */
[----:B------:R-:W-:Y:S01]  /*0b70*/  @!P3 IMAD.WIDE R14, R49, 0x4, R14 ;  /* 0x00000004310eb825 */ /* 0x000fe200078e020e */
[----:B------:R-:W0:Y:S04]  /*0b80*/  @!P6 LDC.64 R18, c[0x0][0x388] ;  /* 0x0000e200ff12eb82 */ /* 0x000e280000000a00 */
[----:B------:R1:W2:Y:S04]  /*0b90*/  @!P3 LDG.E.CONSTANT R24, desc[UR10][R14.64] ;  /* 0x0000000a0e18b981 */ /* 0x0002a8000c1e9900 */
[----:B------:R-:W0:Y:S08]  /*0ba0*/  @!P0 LDC.64 R16, c[0x0][0x388] ;  /* 0x0000e200ff108b82 */ /* 0x000e300000000a00 */
[----:B-1----:R-:W1:Y:S08]  /*0bb0*/  @!P2 LDC.64 R12, c[0x0][0x388] ;  /* 0x0000e200ff0cab82 */ /* 0x002e700000000a00 */
[----:B------:R-:W1:Y:S01]  /*0bc0*/  @!P1 LDC.64 R14, c[0x0][0x388] ;  /* 0x0000e200ff0e9b82 */ /* 0x000e620000000a00 */
[----:B------:R-:W-:-:S02]  /*0bd0*/  @!P5 IMAD.IADD R49, R10, 0x1, R27 ;  /* 0x000000010a31d824 */ /* 0x000fc400078e021b */
[--C-:B------:R-:W-:Y:S02]  /*0be0*/  @!P6 IMAD.IADD R51, R9, 0x1, R27.reuse ;  /* 0x000000010933e824 */ /* 0x100fe400078e021b */
[--C-:B------:R-:W-:Y:S02]  /*0bf0*/  @!P0 IMAD.IADD R53, R8, 0x1, R27.reuse ;  /* 0x0000000108358824 */ /* 0x100fe400078e021b */
[--C-:B------:R-:W-:Y:S02]  /*0c00*/  @!P2 IMAD.IADD R55, R7, 0x1, R27.reuse ;  /* 0x000000010737a824 */ /* 0x100fe400078e021b */
[----:B------:R-:W-:Y:S02]  /*0c10*/  @!P1 IMAD.IADD R27, R4, 0x1, R27 ;  /* 0x00000001041b9824 */ /* 0x000fe400078e021b */
[----:B0-----:R-:W-:-:S04]  /*0c20*/  @!P5 IMAD.WIDE R20, R49, 0x4, R20 ;  /* 0x000000043114d825 */ /* 0x001fc800078e0214 */
[----:B------:R-:W-:-:S04]  /*0c30*/  @!P6 IMAD.WIDE R18, R51, 0x4, R18 ;  /* 0x000000043312e825 */ /* 0x000fc800078e0212 */
[----:B------:R-:W-:-:S04]  /*0c40*/  @!P0 IMAD.WIDE R16, R53, 0x4, R16 ;  /* 0x0000000435108825 */ /* 0x000fc800078e0210 */
[----:B-1----:R-:W-:-:S04]  /*0c50*/  @!P2 IMAD.WIDE R12, R55, 0x4, R12 ;  /* 0x00000004370ca825 */ /* 0x002fc800078e020c */
[----:B------:R-:W-:Y:S02]  /*0c60*/  IMAD.MOV.U32 R49, RZ, RZ, 0xb504 ;  /* 0x0000b504ff317424 */ /* 0x000fe400078e00ff */
[----:B------:R-:W-:Y:S02]  /*0c70*/  IMAD.MOV.U32 R51, RZ, RZ, 0xb504 ;  /* 0x0000b504ff337424 */ /* 0x000fe400078e00ff */
[----:B------:R-:W-:Y:S02]  /*0c80*/  IMAD.MOV.U32 R53, RZ, RZ, 0xb504 ;  /* 0x0000b504ff357424 */ /* 0x000fe400078e00ff */
[----:B------:R-:W-:Y:S01]  /*0c90*/  IMAD.MOV.U32 R55, RZ, RZ, 0xb504 ;  /* 0x0000b504ff377424 */ /* 0x000fe200078e00ff */
[----:B------:R-:W2:Y:S01]  /*0ca0*/  @!P5 LDG.E.CONSTANT R49, desc[UR10][R20.64] ;  /* 0x0000000a1431d981 */ /* 0x000ea2000c1e9900 */
[----:B------:R-:W-:Y:S02]  /*0cb0*/  IMAD.MOV.U32 R57, RZ, RZ, 0xb504 ;  /* 0x0000b504ff397424 */ /* 0x000fe400078e00ff */
[----:B------:R-:W-:Y:S01]  /*0cc0*/  @!P1 IMAD.WIDE R14, R27, 0x4, R14 ;  /* 0x000000041b0e9825 */ /* 0x000fe200078e020e */
[----:B------:R-:W2:Y:S04]  /*0cd0*/  @!P6 LDG.E.CONSTANT R51, desc[UR10][R18.64] ;  /* 0x0000000a1233e981 */ /* 0x000ea8000c1e9900 */
[----:B------:R-:W2:Y:S04]  /*0ce0*/  @!P0 LDG.E.CONSTANT R53, desc[UR10][R16.64] ;  /* 0x0000000a10358981 */ /* 0x000ea8000c1e9900 */
[----:B------:R-:W2:Y:S04]  /*0cf0*/  @!P2 LDG.E.CONSTANT R55, desc[UR10][R12.64] ;  /* 0x0000000a0c37a981 */ /* 0x000ea8000c1e9900 */
[----:B------:R-:W2:Y:S04]  /*0d00*/  @!P1 LDG.E.CONSTANT R57, desc[UR10][R14.64] ;  /* 0x0000000a0e399981 */ /* 0x000ea8000c1e9900 */
[----:B----4-:R-:W-:Y:S04]  /*0d10*/  STS [R39], R25 ;  /* 0x0000001927007388 */ /* 0x010fe80000000800 */
[----:B------:R-:W-:Y:S04]  /*0d20*/  STS [R39+0x400], R23 ;  /* 0x0004001727007388 */ /* 0x000fe80000000800 */
[----:B------:R-:W-:Y:S04]  /*0d30*/  STS [R39+0x800], R60 ;  /* 0x0008003c27007388 */ /* 0x000fe80000000800 */
[----:B---3--:R-:W-:Y:S04]  /*0d40*/  STS [R39+0xc00], R58 ;  /* 0x000c003a27007388 */ /* 0x008fe80000000800 */
[----:B------:R-:W-:Y:S04]  /*0d50*/  STS [R39+0x1000], R56 ;  /* 0x0010003827007388 */ /* 0x000fe80000000800 */
[----:B------:R-:W-:Y:S04]  /*0d60*/  STS [R39+0x1400], R54 ;  /* 0x0014003627007388 */ /* 0x000fe80000000800 */
[----:B-----5:R-:W-:Y:S04]  /*0d70*/  STS [R39+0x1800], R52 ;  /* 0x0018003427007388 */ /* 0x020fe80000000800 */
[----:B--2---:R-:W-:Y:S04]  /*0d80*/  STS [R39+0x1c00], R26 ;  /* 0x001c001a27007388 */ /* 0x004fe80000000800 */
[----:B------:R-:W-:Y:S04]  /*0d90*/  STS [R37], R22 ;  /* 0x0000001625007388 */ /* 0x000fe80000000800 */
[----:B------:R-:W-:Y:S04]  /*0da0*/  STS [R37+0x800], R50 ;  /* 0x0008003225007388 */ /* 0x000fe80000000800 */
[----:B------:R-:W-:Y:S04]  /*0db0*/  STS [R37+0x400], R24 ;  /* 0x0004001825007388 */ /* 0x000fe80000000800 */
[----:B------:R-:W-:Y:S04]  /*0dc0*/  STS [R37+0xc00], R49 ;  /* 0x000c003125007388 */ /* 0x000fe80000000800 */
[----:B------:R-:W-:Y:S04]  /*0dd0*/  STS [R37+0x1000], R51 ;  /* 0x0010003325007388 */ /* 0x000fe80000000800 */
[----:B------:R-:W-:Y:S04]  /*0de0*/  STS [R37+0x1400], R53 ;  /* 0x0014003525007388 */ /* 0x000fe80000000800 */
[----:B------:R-:W-:Y:S04]  /*0df0*/  STS [R37+0x1800], R55 ;  /* 0x0018003725007388 */ /* 0x000fe80000000800 */
[----:B------:R-:W-:Y:S01]  /*0e00*/  STS [R37+0x1c00], R57 ;  /* 0x001c003925007388 */ /* 0x000fe20000000800 */
[----:B------:R-:W-:Y:S06]  /*0e10*/  BAR.SYNC.DEFER_BLOCKING 0x0 ;  /* 0x0000000000007b1d */ /* 0x000fec0000010000 */
[----:B------:R-:W0:Y:S04]  /*0e20*/  LDS.128 R12, [R6] ;  /* 0x00000000060c7984 */ /* 0x000e280000000c00 */
[----:B------:R-:W1:Y:S04]  /*0e30*/  LDS.128 R16, [R5] ;  /* 0x0000000005107984 */ /* 0x000e680000000c00 */
[----:B------:R-:W2:Y:S04]  /*0e40*/  LDS.128 R20, [R6+0x80] ;  /* 0x0000800006147984 */ /* 0x000ea80000000c00 */
[----:B------:R-:W3:Y:S01]  /*0e50*/  LDS.128 R24, [R6+0x100] ;  /* 0x0001000006187984 */ /* 0x000ee20000000c00 */
[----:B0-----:R-:W-:Y:S01]  /*0e60*/  ISETP.NE.AND P4, PT, R12, 0xb504, PT ;  /* 0x0000b5040c00780c */ /* 0x001fe20003f85270 */
[----:B-1----:R-:W-:-:S02]  /*0e70*/  IMAD.IADD R49, R16, 0x1, R12 ;  /* 0x0000000110317824 */ /* 0x002fc400078e020c */
[----:B------:R-:W-:Y:S01]  /*0e80*/  IMAD.IADD R50, R12, 0x1, R17 ;  /* 0x000000010c327824 */ /* 0x000fe200078e0211 */
[----:B------:R-:W-:Y:S02]  /*0e90*/  ISETP.NE.AND P3, PT, R16, 0xb504, PT ;  /* 0x0000b5041000780c */ /* 0x000fe40003f65270 */
[----:B------:R-:W-:Y:S02]  /*0ea0*/  SEL R49, R49, 0xb504, P4 ;  /* 0x0000b50431317807 */ /* 0x000fe40002000000 */
[----:B------:R-:W-:Y:S02]  /*0eb0*/  SEL R51, R50, 0xb504, P4 ;  /* 0x0000b50432337807 */ /* 0x000fe40002000000 */
[----:B------:R-:W-:-:S04]  /*0ec0*/  SEL R50, R49, 0xb504, P3 ;  /* 0x0000b50431327807 */ /* 0x000fc80001800000 */
[----:B------:R-:W-:Y:S01]  /*0ed0*/  VIMNMX R50, PT, PT, R50, R29, PT ;  /* 0x0000001d32327248 */ /* 0x000fe20003fe0100 */
[C---:B------:R-:W-:Y:S01]  /*0ee0*/  IMAD.IADD R29, R12.reuse, 0x1, R18 ;  /* 0x000000010c1d7824 */ /* 0x040fe200078e0212 */
[----:B------:R-:W-:Y:S01]  /*0ef0*/  ISETP.NE.AND P2, PT, R17, 0xb504, PT ;  /* 0x0000b5041100780c */ /* 0x000fe20003f45270 */
[----:B------:R-:W-:Y:S01]  /*0f00*/  IMAD.IADD R12, R12, 0x1, R19 ;  /* 0x000000010c0c7824 */ /* 0x000fe200078e0213 */
[----:B------:R-:W-:Y:S02]  /*0f10*/  ISETP.NE.AND P1, PT, R18, 0xb504, PT ;  /* 0x0000b5041200780c */ /* 0x000fe40003f25270 */
[----:B------:R-:W-:Y:S02]  /*0f20*/  SEL R29, R29, 0xb504, P4 ;  /* 0x0000b5041d1d7807 */ /* 0x000fe40002000000 */
[----:B------:R-:W-:Y:S02]  /*0f30*/  SEL R49, R51, 0xb504, P2 ;  /* 0x0000b50433317807 */ /* 0x000fe40001000000 */
[----:B------:R-:W-:-:S02]  /*0f40*/  ISETP.NE.AND P0, PT, R19, 0xb504, PT ;  /* 0x0000b5041300780c */ /* 0x000fc40003f05270 */
[----:B------:R-:W-:Y:S01]  /*0f50*/  SEL R51, R12, 0xb504, P4 ;  /* 0x0000b5040c337807 */ /* 0x000fe20002000000 */
[----:B--2---:R-:W-:Y:S01]  /*0f60*/  IMAD.IADD R12, R16, 0x1, R20 ;  /* 0x00000001100c7824 */ /* 0x004fe200078e0214 */
[----:B------:R-:W-:Y:S02]  /*0f70*/  SEL R52, R29, 0xb504, P1 ;  /* 0x0000b5041d347807 */ /* 0x000fe40000800000 */
[C---:B------:R-:W-:Y:S02]  /*0f80*/  ISETP.NE.AND P5, PT, R20.reuse, 0xb504, PT ;  /* 0x0000b5041400780c */ /* 0x040fe40003fa5270 */
[----:B------:R-:W-:Y:S01]  /*0f90*/  VIMNMX R49, PT, PT, R49, R28, PT ;  /* 0x0000001c31317248 */ /* 0x000fe20003fe0100 */
[----:B------:R-:W-:Y:S01]  /*0fa0*/  IMAD.IADD R28, R20, 0x1, R17 ;  /* 0x00000001141c7824 */ /* 0x000fe200078e0211 */
[----:B------:R-:W-:Y:S02]  /*0fb0*/  SEL R29, R51, 0xb504, P0 ;  /* 0x0000b504331d7807 */ /* 0x000fe40000000000 */
[----:B------:R-:W-:-:S02]  /*0fc0*/  VIMNMX R51, PT, PT, R52, R31, PT ;  /* 0x0000001f34337248 */ /* 0x000fc40003fe0100 */
[----:B------:R-:W-:Y:S02]  /*0fd0*/  SEL R52, R12, 0xb504, P5 ;  /* 0x0000b5040c347807 */ /* 0x000fe40002800000 */
[----:B------:R-:W-:Y:S01]  /*0fe0*/  SEL R54, R28, 0xb504, P5 ;  /* 0x0000b5041c367807 */ /* 0x000fe20002800000 */
[----:B------:R-:W-:Y:S01]  /*0ff0*/  IMAD.IADD R55, R20, 0x1, R18 ;  /* 0x0000000114377824 */ /* 0x000fe200078e0212 */
[----:B------:R-:W-:Y:S01]  /*1000*/  SEL R53, R52, 0xb504, P3 ;  /* 0x0000b50434357807 */ /* 0x000fe20001800000 */
[----:B------:R-:W-:Y:S01]  /*1010*/  IMAD.IADD R56, R20, 0x1, R19 ;  /* 0x0000000114387824 */ /* 0x000fe200078e0213 */
[----:B------:R-:W-:Y:S02]  /*1020*/  VIMNMX R12, PT, PT, R29, R30, PT ;  /* 0x0000001e1d0c7248 */ /* 0x000fe40003fe0100 */
[----:B------:R-:W0:Y:S01]  /*1030*/  LDS.128 R28, [R6+0x180] ;  /* 0x00018000061c7984 */ /* 0x000e220000000c00 */
[----:B------:R-:W-:Y:S02]  /*1040*/  SEL R52, R54, 0xb504, P2 ;  /* 0x0000b50436347807 */ /* 0x000fe40001000000 */
[----:B------:R-:W-:Y:S01]  /*1050*/  VIMNMX R54, PT, PT, R53, R32, PT ;  /* 0x0000002035367248 */ /* 0x000fe20003fe0100 */
[----:B---3--:R-:W-:Y:S01]  /*1060*/  IMAD.IADD R32, R16, 0x1, R24 ;  /* 0x0000000110207824 */ /* 0x008fe200078e0218 */
[----:B------:R-:W-:-:S02]  /*1070*/  SEL R55, R55, 0xb504, P5 ;  /* 0x0000b50437377807 */ /* 0x000fc40002800000 */
[----:B------:R-:W-:Y:S02]  /*1080*/  SEL R56, R56, 0xb504, P5 ;  /* 0x0000b50438387807 */ /* 0x000fe40002800000 */
[----:B------:R-:W-:Y:S02]  /*1090*/  ISETP.NE.AND P4, PT, R24, 0xb504, PT ;  /* 0x0000b5041800780c */ /* 0x000fe40003f85270 */
[----:B------:R-:W-:Y:S01]  /*10a0*/  VIMNMX R20, PT, PT, R52, R33, PT ;  /* 0x0000002134147248 */ /* 0x000fe20003fe0100 */
[----:B------:R-:W-:Y:S01]  /*10b0*/  IMAD.IADD R33, R24, 0x1, R17 ;  /* 0x0000000118217824 */ /* 0x000fe200078e0211 */
[----:B------:R-:W-:Y:S02]  /*10c0*/  SEL R55, R55, 0xb504, P1 ;  /* 0x0000b50437377807 */ /* 0x000fe40000800000 */
[----:B------:R-:W-:Y:S02]  /*10d0*/  SEL R56, R56, 0xb504, P0 ;  /* 0x0000b50438387807 */ /* 0x000fe40000000000 */
[----:B------:R-:W-:-:S02]  /*10e0*/  SEL R32, R32, 0xb504, P4 ;  /* 0x0000b50420207807 */ /* 0x000fc40002000000 */
[----:B------:R-:W-:Y:S02]  /*10f0*/  VIMNMX R52, PT, PT, R55, R34, PT ;  /* 0x0000002237347248 */ /* 0x000fe40003fe0100 */
[----:B------:R-:W-:Y:S02]  /*1100*/  VIMNMX R53, PT, PT, R56, R35, PT ;  /* 0x0000002338357248 */ /* 0x000fe40003fe0100 */
[----:B------:R-:W-:Y:S02]  /*1110*/  SEL R55, R33, 0xb504, P4 ;  /* 0x0000b50421377807 */ /* 0x000fe40002000000 */
[----:B------:R-:W-:Y:S02]  /*1120*/  SEL R56, R32, 0xb504, P3 ;  /* 0x0000b50420387807 */ /* 0x000fe40001800000 */
[----:B------:R-:W1:Y:S01]  /*1130*/  LDS.128 R32, [R5+0x100] ;  /* 0x0001000005207984 */ /* 0x000e620000000c00 */
[----:B------:R-:W-:-:S04]  /*1140*/  SEL R55, R55, 0xb504, P2 ;  /* 0x0000b50437377807 */ /* 0x000fc80001000000 */
[----:B------:R-:W-:Y:S01]  /*1150*/  VIMNMX R42, PT, PT, R55, R42, PT ;  /* 0x0000002a372a7248 */ /* 0x000fe20003fe0100 */
[C-C-:B------:R-:W-:Y:S02]  /*1160*/  IMAD.IADD R55, R24.reuse, 0x1, R18.reuse ;  /* 0x0000000118377824 */ /* 0x140fe400078e0212 */
[--C-:B------:R-:W-:Y:S01]  /*1170*/  IMAD.IADD R24, R24, 0x1, R19.reuse ;  /* 0x0000000118187824 */ /* 0x100fe200078e0213 */
[----:B------:R-:W-:Y:S02]  /*1180*/  VIMNMX R41, PT, PT, R56, R41, PT ;  /* 0x0000002938297248 */ /* 0x000fe40003fe0100 */
[----:B------:R-:W-:Y:S02]  /*1190*/  SEL R55, R55, 0xb504, P4 ;  /* 0x0000b50437377807 */ /* 0x000fe40002000000 */
[----:B------:R-:W-:Y:S01]  /*11a0*/  SEL R56, R24, 0xb504, P4 ;  /* 0x0000b50418387807 */ /* 0x000fe20002000000 */
[C---:B0-----:R-:W-:Y:S01]  /*11b0*/  IMAD.IADD R18, R28.reuse, 0x1, R18 ;  /* 0x000000011c127824 */ /* 0x041fe200078e0212 */
[C---:B------:R-:W-:Y:S01]  /*11c0*/  ISETP.NE.AND P4, PT, R28.reuse, 0xb504, PT ;  /* 0x0000b5041c00780c */ /* 0x040fe20003f85270 */
[----:B------:R-:W-:-:S02]  /*11d0*/  IMAD.IADD R19, R28, 0x1, R19 ;  /* 0x000000011c137824 */ /* 0x000fc400078e0213 */
[----:B------:R-:W-:Y:S01]  /*11e0*/  IMAD.IADD R16, R16, 0x1, R28 ;  /* 0x0000000110107824 */ /* 0x000fe200078e021c */
[----:B------:R-:W-:Y:S01]  /*11f0*/  SEL R18, R18, 0xb504, P4 ;  /* 0x0000b50412127807 */ /* 0x000fe20002000000 */
[----:B------:R-:W-:Y:S01]  /*1200*/  IMAD.IADD R17, R28, 0x1, R17 ;  /* 0x000000011c117824 */ /* 0x000fe200078e0211 */
[----:B------:R-:W-:Y:S02]  /*1210*/  SEL R19, R19, 0xb504, P4 ;  /* 0x0000b50413137807 */ /* 0x000fe40002000000 */
[----:B------:R-:W-:Y:S02]  /*1220*/  SEL R18, R18, 0xb504, P1 ;  /* 0x0000b50412127807 */ /* 0x000fe40000800000 */
[----:B------:R-:W-:Y:S02]  /*1230*/  SEL R19, R19, 0xb504, P0 ;  /* 0x0000b50413137807 */ /* 0x000fe40000000000 */
[----:B------:R-:W-:Y:S02]  /*1240*/  SEL R16, R16, 0xb504, P4 ;  /* 0x0000b50410107807 */ /* 0x000fe40002000000 */
[----:B------:R-:W-:-:S02]  /*1250*/  SEL R17, R17, 0xb504, P4 ;  /* 0x0000b50411117807 */ /* 0x000fc40002000000 */
[----:B------:R-:W-:Y:S02]  /*1260*/  VIMNMX R47, PT, PT, R18, R47, PT ;  /* 0x0000002f122f7248 */ /* 0x000fe40003fe0100 */
[----:B------:R-:W-:Y:S02]  /*1270*/  VIMNMX R48, PT, PT, R19, R48, PT ;  /* 0x0000003013307248 */ /* 0x000fe40003fe0100 */
[----:B------:R-:W-:Y:S02]  /*1280*/  SEL R16, R16, 0xb504, P3 ;  /* 0x0000b50410107807 */ /* 0x000fe40001800000 */
[----:B------:R-:W-:Y:S02]  /*1290*/  SEL R17, R17, 0xb504, P2 ;  /* 0x0000b50411117807 */ /* 0x000fe40001000000 */
[----:B------:R-:W-:Y:S01]  /*12a0*/  SEL R24, R55, 0xb504, P1 ;  /* 0x0000b50437187807 */ /* 0x000fe20000800000 */
[C---:B-1----:R-:W-:Y:S01]  /*12b0*/  IMAD.IADD R18, R32.reuse, 0x1, R13 ;  /* 0x0000000120127824 */ /* 0x042fe200078e020d */
[C---:B------:R-:W-:Y:S01]  /*12c0*/  ISETP.NE.AND P6, PT, R32.reuse, 0xb504, PT ;  /* 0x0000b5042000780c */ /* 0x040fe20003fc5270 */
[C---:B------:R-:W-:Y:S01]  /*12d0*/  IMAD.IADD R19, R32.reuse, 0x1, R21 ;  /* 0x0000000120137824 */ /* 0x040fe200078e0215 */
[----:B------:R-:W-:Y:S01]  /*12e0*/  ISETP.NE.AND P4, PT, R13, 0xb504, PT ;  /* 0x0000b5040d00780c */ /* 0x000fe20003f85270 */
[C---:B------:R-:W-:Y:S01]  /*12f0*/  IMAD.IADD R57, R32.reuse, 0x1, R25 ;  /* 0x0000000120397824 */ /* 0x040fe200078e0219 */
[----:B------:R-:W-:Y:S01]  /*1300*/  ISETP.NE.AND P3, PT, R21, 0xb504, PT ;  /* 0x0000b5041500780c */ /* 0x000fe20003f65270 */
[----:B------:R-:W-:Y:S01]  /*1310*/  IMAD.IADD R32, R32, 0x1, R29 ;  /* 0x0000000120207824 */ /* 0x000fe200078e021d */
[----:B------:R-:W-:-:S02]  /*1320*/  ISETP.NE.AND P2, PT, R25, 0xb504, PT ;  /* 0x0000b5041900780c */ /* 0x000fc40003f45270 */
[----:B------:R-:W-:Y:S02]  /*1330*/  ISETP.NE.AND P1, PT, R29, 0xb504, PT ;  /* 0x0000b5041d00780c */ /* 0x000fe40003f25270 */
[----:B------:R-:W-:Y:S01]  /*1340*/  VIMNMX R46, PT, PT, R17, R46, PT ;  /* 0x0000002e112e7248 */ /* 0x000fe20003fe0100 */
[----:B------:R-:W-:Y:S01]  /*1350*/  IMAD.IADD R17, R34, 0x1, R13 ;  /* 0x0000000122117824 */ /* 0x000fe200078e020d */
[----:B------:R-:W-:Y:S02]  /*1360*/  SEL R18, R18, 0xb504, P4 ;  /* 0x0000b50412127807 */ /* 0x000fe40002000000 */
[----:B------:R-:W-:Y:S02]  /*1370*/  SEL R19, R19, 0xb504, P3 ;  /* 0x0000b50413137807 */ /* 0x000fe40001800000 */
[----:B------:R-:W-:Y:S02]  /*1380*/  SEL R55, R56, 0xb504, P0 ;  /* 0x0000b50438377807 */ /* 0x000fe40000000000 */
[----:B------:R-:W-:-:S02]  /*1390*/  SEL R58, R57, 0xb504, P2 ;  /* 0x0000b504393a7807 */ /* 0x000fc40001000000 */
[----:B------:R-:W-:Y:S01]  /*13a0*/  SEL R32, R32, 0xb504, P1 ;  /* 0x0000b50420207807 */ /* 0x000fe20000800000 */
[--C-:B------:R-:W-:Y:S01]  /*13b0*/  IMAD.IADD R28, R35, 0x1, R13.reuse ;  /* 0x00000001231c7824 */ /* 0x100fe200078e020d */
[----:B------:R-:W-:Y:S01]  /*13c0*/  VIMNMX R43, PT, PT, R24, R43, PT ;  /* 0x0000002b182b7248 */ /* 0x000fe20003fe0100 */
[----:B------:R-:W-:Y:S01]  /*13d0*/  IMAD.IADD R24, R33, 0x1, R13 ;  /* 0x0000000121187824 */ /* 0x000fe200078e020d */
[----:B------:R-:W-:Y:S02]  /*13e0*/  SEL R59, R18, 0xb504, P6 ;  /* 0x0000b504123b7807 */ /* 0x000fe40003000000 */
[----:B------:R-:W-:Y:S01]  /*13f0*/  SEL R57, R19, 0xb504, P6 ;  /* 0x0000b50413397807 */ /* 0x000fe20003000000 */
[--C-:B------:R-:W-:Y:S01]  /*1400*/  IMAD.IADD R13, R33, 0x1, R21.reuse ;  /* 0x00000001210d7824 */ /* 0x100fe200078e0215 */
[----:B------:R-:W-:Y:S01]  /*1410*/  VIMNMX R44, PT, PT, R55, R44, PT ;  /* 0x0000002c372c7248 */ /* 0x000fe20003fe0100 */
[--C-:B------:R-:W-:Y:S01]  /*1420*/  IMAD.IADD R55, R35, 0x1, R21.reuse ;  /* 0x0000000123377824 */ /* 0x100fe200078e0215 */
[----:B------:R-:W-:Y:S01]  /*1430*/  VIMNMX R16, PT, PT, R16, R45, PT ;  /* 0x0000002d10107248 */ /* 0x000fe20003fe0100 */
[----:B------:R-:W-:Y:S01]  /*1440*/  IMAD.IADD R45, R34, 0x1, R21 ;  /* 0x00000001222d7824 */ /* 0x000fe200078e0215 */
[----:B------:R-:W-:-:S02]  /*1450*/  SEL R18, R58, 0xb504, P6 ;  /* 0x0000b5043a127807 */ /* 0x000fc40003000000 */
[----:B------:R-:W-:Y:S02]  /*1460*/  SEL R19, R32, 0xb504, P6 ;  /* 0x0000b50420137807 */ /* 0x000fe40003000000 */
[----:B------:R-:W-:Y:S01]  /*1470*/  SEL R17, R17, 0xb504, P4 ;  /* 0x0000b50411117807 */ /* 0x000fe20002000000 */
[C-C-:B------:R-:W-:Y:S01]  /*1480*/  IMAD.IADD R21, R34.reuse, 0x1, R25.reuse ;  /* 0x0000000122157824 */ /* 0x140fe200078e0219 */
[C---:B------:R-:W-:Y:S01]  /*1490*/  ISETP.NE.AND P5, PT, R34.reuse, 0xb504, PT ;  /* 0x0000b5042200780c */ /* 0x040fe20003fa5270 */
[C-C-:B------:R-:W-:Y:S01]  /*14a0*/  IMAD.IADD R56, R33.reuse, 0x1, R25.reuse ;  /* 0x0000000121387824 */ /* 0x140fe200078e0219 */
[----:B------:R-:W-:Y:S01]  /*14b0*/  ISETP.NE.AND P0, PT, R33, 0xb504, PT ;  /* 0x0000b5042100780c */ /* 0x000fe20003f05270 */
[C---:B------:R-:W-:Y:S01]  /*14c0*/  IMAD.IADD R25, R35.reuse, 0x1, R25 ;  /* 0x0000000123197824 */ /* 0x040fe200078e0219 */
[----:B------:R-:W-:Y:S01]  /*14d0*/  ISETP.NE.AND P6, PT, R35, 0xb504, PT ;  /* 0x0000b5042300780c */ /* 0x000fe20003fc5270 */
[--C-:B------:R-:W-:Y:S01]  /*14e0*/  IMAD.IADD R34, R34, 0x1, R29.reuse ;  /* 0x0000000122227824 */ /* 0x100fe200078e021d */
[----:B------:R-:W-:Y:S01]  /*14f0*/  SEL R32, R17, 0xb504, P5 ;  /* 0x0000b50411207807 */ /* 0x000fe20002800000 */
[--C-:B------:R-:W-:Y:S01]  /*1500*/  IMAD.IADD R33, R33, 0x1, R29.reuse ;  /* 0x0000000121217824 */ /* 0x100fe200078e021d */
[----:B------:R-:W-:Y:S01]  /*1510*/  VIMNMX R41, PT, PT, R41, R18, PT ;  /* 0x0000001229297248 */ /* 0x000fe20003fe0100 */
[----:B------:R-:W-:Y:S01]  /*1520*/  IMAD.IADD R35, R35, 0x1, R29 ;  /* 0x0000000123237824 */ /* 0x000fe200078e021d */
[----:B------:R-:W-:-:S02]  /*1530*/  VIMNMX R29, PT, PT, R16, R19, PT ;  /* 0x00000013101d7248 */ /* 0x000fc40003fe0100 */
        /* <DEDUP_REMOVED lines=9> */
[----:B------:R-:W-:Y:S02]  /*15d0*/  VIMNMX R51, PT, PT, R51, R32, PT ;  /* 0x0000002033337248 */ /* 0x000fe40003fe0100 */
[----:B------:R-:W-:Y:S02]  /*15e0*/  SEL R13, R13, 0xb504, P3 ;  /* 0x0000b5040d0d7807 */ /* 0x000fe40001800000 */
[----:B------:R-:W-:Y:S02]  /*15f0*/  SEL R32, R21, 0xb504, P5 ;  /* 0x0000b50415207807 */ /* 0x000fe40002800000 */
[----:B------:R-:W-:-:S02]  /*1600*/  SEL R21, R28, 0xb504, P6 ;  /* 0x0000b5041c157807 */ /* 0x000fc40003000000 */
[----:B------:R-:W-:Y:S02]  /*1610*/  VIMNMX R52, PT, PT, R52, R45, PT ;  /* 0x0000002d34347248 */ /* 0x000fe40003fe0100 */
[----:B------:R-:W-:Y:S02]  /*1620*/  SEL R28, R55, 0xb504, P6 ;  /* 0x0000b504371c7807 */ /* 0x000fe40003000000 */
[----:B------:R-:W-:Y:S02]  /*1630*/  SEL R25, R25, 0xb504, P6 ;  /* 0x0000b50419197807 */ /* 0x000fe40003000000 */
[----:B------:R-:W-:Y:S02]  /*1640*/  VIMNMX R48, PT, PT, R48, R35, PT ;  /* 0x0000002330307248 */ /* 0x000fe40003fe0100 */
[----:B------:R-:W-:Y:S02]  /*1650*/  SEL R24, R24, 0xb504, P4 ;  /* 0x0000b50418187807 */ /* 0x000fe40002000000 */
[----:B------:R-:W-:-:S02]  /*1660*/  SEL R13, R13, 0xb504, P0 ;  /* 0x0000b5040d0d7807 */ /* 0x000fc40000000000 */
[----:B------:R-:W-:Y:S02]  /*1670*/  SEL R34, R34, 0xb504, P1 ;  /* 0x0000b50422227807 */ /* 0x000fe40000800000 */
[----:B------:R-:W-:Y:S01]  /*1680*/  SEL R56, R56, 0xb504, P2 ;  /* 0x0000b50438387807 */ /* 0x000fe20001000000 */
[C---:B0-----:R-:W-:Y:S01]  /*1690*/  IMAD.IADD R35, R16.reuse, 0x1, R14 ;  /* 0x0000000110237824 */ /* 0x041fe200078e020e */
[C---:B------:R-:W-:Y:S01]  /*16a0*/  ISETP.NE.AND P6, PT, R16.reuse, 0xb504, PT ;  /* 0x0000b5041000780c */ /* 0x040fe20003fc5270 */
[C---:B------:R-:W-:Y:S01]  /*16b0*/  IMAD.IADD R45, R16.reuse, 0x1, R22 ;  /* 0x00000001102d7824 */ /* 0x040fe200078e0216 */
[----:B------:R-:W-:Y:S01]  /*16c0*/  SEL R33, R33, 0xb504, P1 ;  /* 0x0000b50421217807 */ /* 0x000fe20000800000 */
[----:B------:R-:W-:Y:S01]  /*16d0*/  IMAD.IADD R55, R16, 0x1, R26 ;  /* 0x0000000110377824 */ /* 0x000fe200078e021a */
[----:B------:R-:W-:Y:S01]  /*16e0*/  ISETP.NE.AND P4, PT, R14, 0xb504, PT ;  /* 0x0000b5040e00780c */ /* 0x000fe20003f85270 */
[----:B------:R-:W-:Y:S01]  /*16f0*/  IMAD.IADD R16, R16, 0x1, R30 ;  /* 0x0000000110107824 */ /* 0x000fe200078e021e */
[----:B------:R-:W-:-:S02]  /*1700*/  ISETP.NE.AND P3, PT, R22, 0xb504, PT ;  /* 0x0000b5041600780c */ /* 0x000fc40003f65270 */
[----:B------:R-:W-:Y:S02]  /*1710*/  ISETP.NE.AND P2, PT, R26, 0xb504, PT ;  /* 0x0000b5041a00780c */ /* 0x000fe40003f45270 */
[----:B------:R-:W-:Y:S02]  /*1720*/  ISETP.NE.AND P1, PT, R30, 0xb504, PT ;  /* 0x0000b5041e00780c */ /* 0x000fe40003f25270 */
        /* <DEDUP_REMOVED lines=9> */
[----:B------:R-:W-:Y:S01]  /*17c0*/  VIMNMX R49, PT, PT, R49, R24, PT ;  /* 0x0000001831317248 */ /* 0x000fe20003fe0100 */
[--C-:B------:R-:W-:Y:S01]  /*17d0*/  IMAD.IADD R24, R19, 0x1, R14.reuse ;  /* 0x0000000113187824 */ /* 0x100fe200078e020e */
[----:B------:R-:W-:Y:S01]  /*17e0*/  VIMNMX R12, PT, PT, R12, R21, PT ;  /* 0x000000150c0c7248 */ /* 0x000fe20003fe0100 */
[--C-:B------:R-:W-:Y:S01]  /*17f0*/  IMAD.IADD R21, R17, 0x1, R14.reuse ;  /* 0x0000000111157824 */ /* 0x100fe200078e020e */
[----:B------:R-:W-:Y:S01]  /*1800*/  VIMNMX R44, PT, PT, R44, R25, PT ;  /* 0x000000192c2c7248 */ /* 0x000fe20003fe0100 */
[C---:B------:R-:W-:Y:S01]  /*1810*/  IMAD.IADD R25, R18.reuse, 0x1, R14 ;  /* 0x0000000112197824 */ /* 0x040fe200078e020e */
[----:B------:R-:W-:Y:S01]  /*1820*/  VIMNMX R43, PT, PT, R43, R32, PT ;  /* 0x000000202b2b7248 */ /* 0x000fe20003fe0100 */
[C-C-:B------:R-:W-:Y:S01]  /*1830*/  IMAD.IADD R32, R18.reuse, 0x1, R22.reuse ;  /* 0x0000000112207824 */ /* 0x140fe200078e0216 */
[----:B------:R-:W-:Y:S01]  /*1840*/  VIMNMX R47, PT, PT, R47, R34, PT ;  /* 0x000000222f2f7248 */ /* 0x000fe20003fe0100 */
[----:B------:R-:W-:Y:S01]  /*1850*/  IMAD.IADD R14, R17, 0x1, R22 ;  /* 0x00000001110e7824 */ /* 0x000fe200078e0216 */
[----:B------:R-:W-:Y:S01]  /*1860*/  VIMNMX R53, PT, PT, R53, R28, PT ;  /* 0x0000001c35357248 */ /* 0x000fe20003fe0100 */
[----:B------:R-:W-:Y:S01]  /*1870*/  IMAD.IADD R34, R18, 0x1, R30 ;  /* 0x0000000112227824 */ /* 0x000fe200078e021e */
[----:B------:R-:W-:Y:S01]  /*1880*/  VIMNMX R42, PT, PT, R42, R13, PT ;  /* 0x0000000d2a2a7248 */ /* 0x000fe20003fe0100 */
[--C-:B------:R-:W-:Y:S01]  /*1890*/  IMAD.IADD R13, R17, 0x1, R26.reuse ;  /* 0x00000001110d7824 */ /* 0x100fe200078e021a */
[----:B------:R-:W-:Y:S01]  /*18a0*/  VIMNMX R46, PT, PT, R46, R33, PT ;  /* 0x000000212e2e7248 */ /* 0x000fe20003fe0100 */
        /* <DEDUP_REMOVED lines=9> */
[----:B------:R-:W-:-:S02]  /*1940*/  ISETP.NE.AND P5, PT, R18, 0xb504, PT ;  /* 0x0000b5041200780c */ /* 0x000fc40003fa5270 */
[----:B------:R-:W-:Y:S02]  /*1950*/  ISETP.NE.AND P0, PT, R17, 0xb504, PT ;  /* 0x0000b5041100780c */ /* 0x000fe40003f05270 */
[----:B------:R-:W-:Y:S02]  /*1960*/  ISETP.NE.AND P6, PT, R19, 0xb504, PT ;  /* 0x0000b5041300780c */ /* 0x000fe40003fc5270 */
[----:B------:R-:W0:Y:S01]  /*1970*/  LDS.128 R16, [R5+0x300] ;  /* 0x0003000005107984 */ /* 0x000e220000000c00 */
[----:B------:R-:W-:Y:S02]  /*1980*/  VIMNMX R50, PT, PT, R50, R59, PT ;  /* 0x0000003b32327248 */ /* 0x000fe40003fe0100 */
[----:B------:R-:W-:Y:S02]  /*1990*/  SEL R25, R25, 0xb504, P4 ;  /* 0x0000b50419197807 */ /* 0x000fe40002000000 */
[----:B------:R-:W-:Y:S02]  /*19a0*/  VIMNMX R50, PT, PT, R50, R35, PT ;  /* 0x0000002332327248 */ /* 0x000fe40003fe0100 */
        /* <DEDUP_REMOVED lines=10> */
[----:B------:R-:W-:Y:S02]  /*1a50*/  VIMNMX R24, PT, PT, R20, R25, PT ;  /* 0x0000001914187248 */ /* 0x000fe40003fe0100 */
[----:B------:R-:W-:Y:S02]  /*1a60*/  SEL R13, R13, 0xb504, P0 ;  /* 0x0000b5040d0d7807 */ /* 0x000fe40000000000 */
[----:B------:R-:W-:-:S02]  /*1a70*/  VIMNMX R54, PT, PT, R54, R57, PT ;  /* 0x0000003936367248 */ /* 0x000fc40003fe0100 */
[----:B------:R-:W-:Y:S02]  /*1a80*/  VIMNMX R25, PT, PT, R12, R21, PT ;  /* 0x000000150c197248 */ /* 0x000fe40003fe0100 */
[----:B------:R-:W-:Y:S02]  /*1a90*/  SEL R30, R30, 0xb504, P1 ;  /* 0x0000b5041e1e7807 */ /* 0x000fe40000800000 */
[----:B------:R-:W-:Y:S02]  /*1aa0*/  SEL R28, R28, 0xb504, P1 ;  /* 0x0000b5041c1c7807 */ /* 0x000fe40000800000 */
[----:B------:R-:W-:Y:S01]  /*1ab0*/  ISETP.NE.AND P4, PT, R15, 0xb504, PT ;  /* 0x0000b5040f00780c */ /* 0x000fe20003f85270 */
[----:B0-----:R-:W-:Y:S01]  /*1ac0*/  IMAD.IADD R12, R16, 0x1, R15 ;  /* 0x00000001100c7824 */ /* 0x001fe200078e020f */
[----:B------:R-:W-:Y:S02]  /*1ad0*/  SEL R33, R33, 0xb504, P2 ;  /* 0x0000b50421217807 */ /* 0x000fe40001000000 */
[----:B------:R-:W-:-:S02]  /*1ae0*/  VIMNMX R52, PT, PT, R52, R35, PT ;  /* 0x0000002334347248 */ /* 0x000fc40003fe0100 */
[----:B------:R-:W-:Y:S01]  /*1af0*/  VIMNMX R49, PT, PT, R49, R14, PT ;  /* 0x0000000e31317248 */ /* 0x000fe20003fe0100 */
[----:B------:R-:W-:Y:S01]  /*1b00*/  IMAD.IADD R14, R16, 0x1, R27 ;  /* 0x00000001100e7824 */ /* 0x000fe200078e021b */
[----:B------:R-:W-:Y:S02]  /*1b10*/  SEL R26, R26, 0xb504, P2 ;  /* 0x0000b5041a1a7807 */ /* 0x000fe40001000000 */
[----:B------:R-:W-:Y:S01]  /*1b20*/  VIMNMX R42, PT, PT, R42, R13, PT ;  /* 0x0000000d2a2a7248 */ /* 0x000fe20003fe0100 */
[----:B------:R-:W-:Y:S01]  /*1b30*/  IMAD.IADD R13, R16, 0x1, R23 ;  /* 0x00000001100d7824 */ /* 0x000fe200078e0217 */
[----:B------:R-:W-:Y:S02]  /*1b40*/  VIMNMX R54, PT, PT, R54, R45, PT ;  /* 0x0000002d36367248 */ /* 0x000fe40003fe0100 */
[----:B------:R-:W-:Y:S02]  /*1b50*/  SEL R22, R22, 0xb504, P3 ;  /* 0x0000b50416167807 */ /* 0x000fe40001800000 */
[----:B------:R-:W-:-:S02]  /*1b60*/  SEL R35, R30, 0xb504, P6 ;  /* 0x0000b5041e237807 */ /* 0x000fc40003000000 */
[C---:B------:R-:W-:Y:S01]  /*1b70*/  ISETP.NE.AND P2, PT, R16.reuse, 0xb504, PT ;  /* 0x0000b5041000780c */ /* 0x040fe20003f45270 */
[----:B------:R-:W-:Y:S01]  /*1b80*/  IMAD.IADD R16, R16, 0x1, R31 ;  /* 0x0000000110107824 */ /* 0x000fe200078e021f */
[----:B------:R-:W-:Y:S02]  /*1b90*/  SEL R45, R34, 0xb504, P1 ;  /* 0x0000b504222d7807 */ /* 0x000fe40000800000 */
[----:B------:R-:W-:Y:S02]  /*1ba0*/  SEL R21, R28, 0xb504, P0 ;  /* 0x0000b5041c157807 */ /* 0x000fe40000000000 */
[----:B------:R-:W-:Y:S02]  /*1bb0*/  ISETP.NE.AND P3, PT, R23, 0xb504, PT ;  /* 0x0000b5041700780c */ /* 0x000fe40003f65270 */
[----:B------:R-:W-:Y:S02]  /*1bc0*/  ISETP.NE.AND P0, PT, R27, 0xb504, PT ;  /* 0x0000b5041b00780c */ /* 0x000fe40003f05270 */
[----:B------:R-:W-:-:S02]  /*1bd0*/  ISETP.NE.AND P1, PT, R31, 0xb504, PT ;  /* 0x0000b5041f00780c */ /* 0x000fc40003f25270 */
[----:B------:R-:W-:Y:S02]  /*1be0*/  SEL R12, R12, 0xb504, P4 ;  /* 0x0000b5040c0c7807 */ /* 0x000fe40002000000 */
[----:B------:R-:W-:Y:S01]  /*1bf0*/  SEL R34, R33, 0xb504, P5 ;  /* 0x0000b50421227807 */ /* 0x000fe20002800000 */
[----:B------:R-:W-:Y:S01]  /*1c00*/  IMAD.IADD R30, R17, 0x1, R23 ;  /* 0x00000001111e7824 */ /* 0x000fe200078e0217 */
[----:B------:R-:W-:Y:S01]  /*1c10*/  VIMNMX R41, PT, PT, R41, R56, PT ;  /* 0x0000003829297248 */ /* 0x000fe20003fe0100 */
[C---:B------:R-:W-:Y:S01]  /*1c20*/  IMAD.IADD R55, R17.reuse, 0x1, R31 ;  /* 0x0000000111377824 */ /* 0x040fe200078e021f */
[----:B------:R-:W-:Y:S02]  /*1c30*/  SEL R22, R22, 0xb504, P6 ;  /* 0x0000b50416167807 */ /* 0x000fe40003000000 */
[----:B------:R-:W-:Y:S01]  /*1c40*/  SEL R33, R26, 0xb504, P6 ;  /* 0x0000b5041a217807 */ /* 0x000fe20003000000 */
[C---:B------:R-:W-:Y:S01]  /*1c50*/  IMAD.IADD R26, R17.reuse, 0x1, R15 ;  /* 0x00000001111a7824 */ /* 0x040fe200078e020f */
[----:B------:R-:W-:Y:S01]  /*1c60*/  VIMNMX R48, PT, PT, R48, R35, PT ;  /* 0x0000002330307248 */ /* 0x000fe20003fe0100 */
[----:B------:R-:W-:Y:S01]  /*1c70*/  IMAD.IADD R35, R17, 0x1, R27 ;  /* 0x0000000111237824 */ /* 0x000fe200078e021b */
[----:B------:R-:W-:-:S02]  /*1c80*/  SEL R56, R45, 0xb504, P5 ;  /* 0x0000b5042d387807 */ /* 0x000fc40002800000 */
[----:B------:R-:W-:Y:S02]  /*1c90*/  ISETP.NE.AND P6, PT, R17, 0xb504, PT ;  /* 0x0000b5041100780c */ /* 0x000fe40003fc5270 */
[----:B------:R-:W-:Y:S02]  /*1ca0*/  SEL R13, R13, 0xb504, P3 ;  /* 0x0000b5040d0d7807 */ /* 0x000fe40001800000 */
[----:B------:R-:W-:Y:S02]  /*1cb0*/  SEL R14, R14, 0xb504, P0 ;  /* 0x0000b5040e0e7807 */ /* 0x000fe40000000000 */
[----:B------:R-:W-:Y:S02]  /*1cc0*/  SEL R16, R16, 0xb504, P1 ;  /* 0x0000b50410107807 */ /* 0x000fe40000800000 */
[----:B------:R-:W-:Y:S01]  /*1cd0*/  SEL R17, R12, 0xb504, P2 ;  /* 0x0000b5040c117807 */ /* 0x000fe20001000000 */
[--C-:B------:R-:W-:Y:S01]  /*1ce0*/  IMAD.IADD R28, R19, 0x1, R27.reuse ;  /* 0x00000001131c7824 */ /* 0x100fe200078e021b */
[----:B------:R-:W-:Y:S01]  /*1cf0*/  VIMNMX R43, PT, PT, R43, R34, PT ;  /* 0x000000222b2b7248 */ /* 0x000fe20003fe0100 */
[----:B------:R-:W-:Y:S01]  /*1d00*/  IMAD.IADD R34, R18, 0x1, R27 ;  /* 0x0000000112227824 */ /* 0x000fe200078e021b */
[----:B------:R-:W-:Y:S01]  /*1d10*/  VIMNMX R46, PT, PT, R46, R21, PT ;  /* 0x000000152e2e7248 */ /* 0x000fe20003fe0100 */
[--C-:B------:R-:W-:Y:S01]  /*1d20*/  IMAD.IADD R21, R18, 0x1, R23.reuse ;  /* 0x0000000112157824 */ /* 0x100fe200078e0217 */
[----:B------:R-:W-:Y:S01]  /*1d30*/  VIMNMX R44, PT, PT, R44, R33, PT ;  /* 0x000000212c2c7248 */ /* 0x000fe20003fe0100 */
[----:B------:R-:W-:Y:S01]  /*1d40*/  IMAD.IADD R33, R19, 0x1, R23 ;  /* 0x0000000113217824 */ /* 0x000fe200078e0217 */
[----:B------:R-:W-:Y:S01]  /*1d50*/  VIMNMX R47, PT, PT, R47, R56, PT ;  /* 0x000000382f2f7248 */ /* 0x000fe20003fe0100 */
[C---:B------:R-:W-:Y:S01]  /*1d60*/  IMAD.IADD R27, R18.reuse, 0x1, R31 ;  /* 0x00000001121b7824 */ /* 0x040fe200078e021f */
[----:B------:R-:W-:Y:S01]  /*1d70*/  VIMNMX R53, PT, PT, R53, R22, PT ;  /* 0x0000001635357248 */ /* 0x000fe20003fe0100 */
[--C-:B------:R-:W-:Y:S01]  /*1d80*/  IMAD.IADD R20, R18, 0x1, R15.reuse ;  /* 0x0000000112147824 */ /* 0x100fe200078e020f */
[----:B------:R-:W-:Y:S01]  /*1d90*/  VIMNMX R51, PT, PT, R51, R32, PT ;  /* 0x0000002033337248 */ /* 0x000fe20003fe0100 */
[----:B------:R-:W-:Y:S01]  /*1da0*/  IMAD.IADD R32, R19, 0x1, R15 ;  /* 0x0000000113207824 */ /* 0x000fe200078e020f */
[----:B------:R-:W-:Y:S01]  /*1db0*/  SEL R23, R13, 0xb504, P2 ;  /* 0x0000b5040d177807 */ /* 0x000fe20001000000 */
[----:B------:R-:W-:Y:S01]  /*1dc0*/  IMAD.IADD R31, R19, 0x1, R31 ;  /* 0x00000001131f7824 */ /* 0x000fe200078e021f */
[----:B------:R-:W-:-:S02]  /*1dd0*/  SEL R56, R14, 0xb504, P2 ;  /* 0x0000b5040e387807 */ /* 0x000fc40001000000 */
[----:B------:R-:W-:Y:S01]  /*1de0*/  SEL R22, R16, 0xb504, P2 ;  /* 0x0000b50410167807 */ /* 0x000fe20001000000 */
[----:B------:R-:W-:Y:S01]  /*1df0*/  LDS.128 R12, [R5+0x400] ;  /* 0x00040000050c7984 */ /* 0x000fe20000000c00 */
[----:B------:R-:W-:Y:S02]  /*1e00*/  ISETP.NE.AND P5, PT, R18, 0xb504, PT ;  /* 0x0000b5041200780c */ /* 0x000fe40003fa5270 */
[----:B------:R-:W-:Y:S02]  /*1e10*/  ISETP.NE.AND P2, PT, R19, 0xb504, PT ;  /* 0x0000b5041300780c */ /* 0x000fe40003f45270 */
[----:B------:R-:W-:Y:S02]  /*1e20*/  VIMNMX R50, PT, PT, R50, R17, PT ;  /* 0x0000001132327248 */ /* 0x000fe40003fe0100 */
[----:B------:R-:W0:Y:S01]  /*1e30*/  LDS.128 R16, [R6+0x10] ;  /* 0x0000100006107984 */ /* 0x000e220000000c00 */
[----:B------:R-:W-:Y:S02]  /*1e40*/  SEL R20, R20, 0xb504, P4 ;  /* 0x0000b50414147807 */ /* 0x000fe40002000000 */
[----:B------:R-:W-:-:S02]  /*1e50*/  SEL R21, R21, 0xb504, P3 ;  /* 0x0000b50415157807 */ /* 0x000fc40001800000 */
[----:B------:R-:W-:Y:S02]  /*1e60*/  SEL R20, R20, 0xb504, P5 ;  /* 0x0000b50414147807 */ /* 0x000fe40002800000 */
[----:B------:R-:W-:Y:S02]  /*1e70*/  SEL R21, R21, 0xb504, P5 ;  /* 0x0000b50415157807 */ /* 0x000fe40002800000 */
[----:B------:R-:W-:Y:S02]  /*1e80*/  VIMNMX R29, PT, PT, R29, R58, PT ;  /* 0x0000003a1d1d7248 */ /* 0x000fe40003fe0100 */
[----:B------:R-:W-:Y:S02]  /*1e90*/  VIMNMX R54, PT, PT, R54, R23, PT ;  /* 0x0000001736367248 */ /* 0x000fe40003fe0100 */
[----:B------:R-:W-:Y:S02]  /*1ea0*/  VIMNMX R45, PT, PT, R29, R22, PT ;  /* 0x000000161d2d7248 */ /* 0x000fe40003fe0100 */
[----:B------:R-:W-:-:S02]  /*1eb0*/  VIMNMX R51, PT, PT, R51, R20, PT ;  /* 0x0000001433337248 */ /* 0x000fc40003fe0100 */
[----:B------:R-:W-:Y:S02]  /*1ec0*/  VIMNMX R52, PT, PT, R52, R21, PT ;  /* 0x0000001534347248 */ /* 0x000fe40003fe0100 */
[----:B------:R-:W1:Y:S01]  /*1ed0*/  LDS.128 R20, [R6+0x90] ;  /* 0x0000900006147984 */ /* 0x000e620000000c00 */
        /* <DEDUP_REMOVED lines=10> */
[----:B------:R-:W-:-:S02]  /*1f80*/  VIMNMX R43, PT, PT, R43, R34, PT ;  /* 0x000000222b2b7248 */ /* 0x000fc40003fe0100 */
[----:B------:R-:W-:Y:S02]  /*1f90*/  VIMNMX R34, PT, PT, R24, R27, PT ;  /* 0x0000001b18227248 */ /* 0x000fe40003fe0100 */
[----:B------:R-:W-:Y:S02]  /*1fa0*/  SEL R26, R26, 0xb504, P6 ;  /* 0x0000b5041a1a7807 */ /* 0x000fe40003000000 */
[----:B------:R-:W-:Y:S02]  /*1fb0*/  SEL R24, R33, 0xb504, P2 ;  /* 0x0000b50421187807 */ /* 0x000fe40001000000 */
[----:B------:R-:W-:Y:S02]  /*1fc0*/  SEL R30, R32, 0xb504, P2 ;  /* 0x0000b504201e7807 */ /* 0x000fe40001000000 */
[----:B------:R-:W-:Y:S02]  /*1fd0*/  VIMNMX R29, PT, PT, R49, R26, PT ;  /* 0x0000001a311d7248 */ /* 0x000fe40003fe0100 */
[----:B------:R-:W-:-:S02]  /*1fe0*/  VIMNMX R30, PT, PT, R25, R30, PT ;  /* 0x0000001e191e7248 */ /* 0x000fc40003fe0100 */
[----:B------:R-:W-:Y:S02]  /*1ff0*/  VIMNMX R53, PT, PT, R53, R24, PT ;  /* 0x0000001835357248 */ /* 0x000fe40003fe0100 */
[----:B------:R-:W2:Y:S01]  /*2000*/  LDS.128 R24, [R6+0x110] ;  /* 0x0001100006187984 */ /* 0x000ea20000000c00 */
[----:B------:R-:W-:Y:S01]  /*2010*/  SEL R31, R31, 0xb504, P1 ;  /* 0x0000b5041f1f7807 */ /* 0x000fe20000800000 */
[----:B0-----:R-:W-:Y:S01]  /*2020*/  IMAD.IADD R33, R16, 0x1, R13 ;  /* 0x0000000110217824 */ /* 0x001fe200078e020d */
[----:B------:R-:W-:Y:S02]  /*2030*/  SEL R28, R28, 0xb504, P0 ;  /* 0x0000b5041c1c7807 */ /* 0x000fe40000000000 */
[----:B------:R-:W-:Y:S02]  /*2040*/  ISETP.NE.AND P3, PT, R16, 0xb504, PT ;  /* 0x0000b5041000780c */ /* 0x000fe40003f65270 */
[----:B------:R-:W-:Y:S01]  /*2050*/  SEL R31, R31, 0xb504, P2 ;  /* 0x0000b5041f1f7807 */ /* 0x000fe20001000000 */
[----:B------:R-:W-:Y:S01]  /*2060*/  IMAD.IADD R32, R12, 0x1, R16 ;  /* 0x000000010c207824 */ /* 0x000fe200078e0210 */
[----:B------:R-:W-:-:S02]  /*2070*/  SEL R49, R28, 0xb504, P2 ;  /* 0x0000b5041c317807 */ /* 0x000fc40001000000 */
[----:B------:R-:W-:Y:S02]  /*2080*/  ISETP.NE.AND P4, PT, R13, 0xb504, PT ;  /* 0x0000b5040d00780c */ /* 0x000fe40003f85270 */
[----:B------:R-:W-:Y:S02]  /*2090*/  SEL R28, R33, 0xb504, P3 ;  /* 0x0000b504211c7807 */ /* 0x000fe40001800000 */
[----:B------:R-:W-:Y:S01]  /*20a0*/  VIMNMX R48, PT, PT, R48, R31, PT ;  /* 0x0000001f30307248 */ /* 0x000fe20003fe0100 */
[----:B------:R-:W-:Y:S01]  /*20b0*/  IMAD.IADD R31, R16, 0x1, R14 ;  /* 0x00000001101f7824 */ /* 0x000fe200078e020e */
[----:B------:R-:W-:Y:S01]  /*20c0*/  SEL R28, R28, 0xb504, P4 ;  /* 0x0000b5041c1c7807 */ /* 0x000fe20002000000 */
[----:B------:R-:W-:Y:S01]  /*20d0*/  IMAD.IADD R16, R16, 0x1, R15 ;  /* 0x0000000110107824 */ /* 0x000fe200078e020f */
[----:B------:R-:W-:Y:S02]  /*20e0*/  SEL R55, R55, 0xb504, P1 ;  /* 0x0000b50437377807 */ /* 0x000fe40000800000 */
[----:B------:R-:W-:-:S02]  /*20f0*/  ISETP.NE.AND P5, PT, R12, 0xb504, PT ;  /* 0x0000b5040c00780c */ /* 0x000fc40003fa5270 */
[----:B------:R-:W-:Y:S02]  /*2100*/  SEL R32, R32, 0xb504, P3 ;  /* 0x0000b50420207807 */ /* 0x000fe40001800000 */
[----:B------:R-:W-:Y:S02]  /*2110*/  ISETP.NE.AND P1, PT, R14, 0xb504, PT ;  /* 0x0000b5040e00780c */ /* 0x000fe40003f25270 */
[----:B------:R-:W-:Y:S02]  /*2120*/  SEL R31, R31, 0xb504, P3 ;  /* 0x0000b5041f1f7807 */ /* 0x000fe40001800000 */
[----:B------:R-:W-:Y:S02]  /*2130*/  VIMNMX R49, PT, PT, R44, R49, PT ;  /* 0x000000312c317248 */ /* 0x000fe40003fe0100 */
[----:B------:R-:W-:Y:S02]  /*2140*/  VIMNMX R44, PT, PT, R29, R28, PT ;  /* 0x0000001c1d2c7248 */ /* 0x000fe40003fe0100 */
[----:B------:R-:W-:-:S02]  /*2150*/  SEL R33, R32, 0xb504, P5 ;  /* 0x0000b50420217807 */ /* 0x000fc40002800000 */
[----:B------:R-:W-:Y:S01]  /*2160*/  SEL R29, R16, 0xb504, P3 ;  /* 0x0000b504101d7807 */ /* 0x000fe20001800000 */
[----:B-1----:R-:W-:Y:S01]  /*2170*/  IMAD.IADD R16, R12, 0x1, R20 ;  /* 0x000000010c107824 */ /* 0x002fe200078e0214 */
[----:B------:R-:W-:Y:S02]  /*2180*/  SEL R32, R31, 0xb504, P1 ;  /* 0x0000b5041f207807 */ /* 0x000fe40000800000 */
[C---:B------:R-:W-:Y:S02]  /*2190*/  ISETP.NE.AND P2, PT, R20.reuse, 0xb504, PT ;  /* 0x0000b5041400780c */ /* 0x040fe40003f45270 */
[----:B------:R-:W-:Y:S02]  /*21a0*/  SEL R35, R35, 0xb504, P0 ;  /* 0x0000b50423237807 */ /* 0x000fe40000000000 */
[----:B------:R-:W-:Y:S02]  /*21b0*/  ISETP.NE.AND P0, PT, R15, 0xb504, PT ;  /* 0x0000b5040f00780c */ /* 0x000fe40003f05270 */
[----:B------:R-:W-:Y:S01]  /*21c0*/  VIMNMX R51, PT, PT, R51, R32, PT ;  /* 0x0000002033337248 */ /* 0x000fe20003fe0100 */
[----:B------:R-:W-:Y:S01]  /*21d0*/  IMAD.IADD R28, R20, 0x1, R13 ;  /* 0x00000001141c7824 */ /* 0x000fe200078e020d */
[----:B------:R-:W-:-:S02]  /*21e0*/  SEL R32, R16, 0xb504, P2 ;  /* 0x0000b50410207807 */ /* 0x000fc40001000000 */
[----:B------:R-:W-:Y:S02]  /*21f0*/  SEL R35, R35, 0xb504, P6 ;  /* 0x0000b50423237807 */ /* 0x000fe40003000000 */
[----:B------:R-:W-:Y:S02]  /*2200*/  SEL R55, R55, 0xb504, P6 ;  /* 0x0000b50437377807 */ /* 0x000fe40003000000 */
[----:B------:R-:W-:Y:S02]  /*2210*/  SEL R29, R29, 0xb504, P0 ;  /* 0x0000b5041d1d7807 */ /* 0x000fe40000000000 */
[----:B------:R-:W-:Y:S02]  /*2220*/  VIMNMX R50, PT, PT, R50, R33, PT ;  /* 0x0000002132327248 */ /* 0x000fe40003fe0100 */
[----:B------:R-:W-:Y:S01]  /*2230*/  SEL R33, R32, 0xb504, P5 ;  /* 0x0000b50420217807 */ /* 0x000fe20002800000 */
[----:B------:R-:W-:Y:S01]  /*2240*/  IMAD.IADD R32, R20, 0x1, R14 ;  /* 0x0000000114207824 */ /* 0x000fe200078e020e */
[----:B------:R-:W-:-:S02]  /*2250*/  VIMNMX R42, PT, PT, R42, R35, PT ;  /* 0x000000232a2a7248 */ /* 0x000fc40003fe0100 */
[----:B------:R-:W-:Y:S01]  /*2260*/  VIMNMX R46, PT, PT, R46, R55, PT ;  /* 0x000000372e2e7248 */ /* 0x000fe20003fe0100 */
[----:B------:R-:W-:Y:S01]  /*2270*/  IMAD.IADD R55, R20, 0x1, R15 ;  /* 0x0000000114377824 */ /* 0x000fe200078e020f */
[----:B------:R-:W-:Y:S02]  /*2280*/  SEL R35, R28, 0xb504, P2 ;  /* 0x0000b5041c237807 */ /* 0x000fe40001000000 */
[----:B------:R-:W-:Y:S02]  /*2290*/  VIMNMX R16, PT, PT, R30, R29, PT ;  /* 0x0000001d1e107248 */ /* 0x000fe40003fe0100 */
[----:B------:R-:W0:Y:S01]  /*22a0*/  LDS.128 R28, [R6+0x190] ;  /* 0x00019000061c7984 */ /* 0x000e220000000c00 */
[----:B------:R-:W-:Y:S02]  /*22b0*/  VIMNMX R54, PT, PT, R54, R33, PT ;  /* 0x0000002136367248 */ /* 0x000fe40003fe0100 */
[----:B------:R-:W-:Y:S02]  /*22c0*/  SEL R35, R35, 0xb504, P4 ;  /* 0x0000b50423237807 */ /* 0x000fe40002000000 */
[----:B------:R-:W-:Y:S01]  /*22d0*/  SEL R33, R32, 0xb504, P2 ;  /* 0x0000b50420217807 */ /* 0x000fe20001000000 */
[----:B--2---:R-:W-:Y:S01]  /*22e0*/  IMAD.IADD R32, R12, 0x1, R24 ;  /* 0x000000010c207824 */ /* 0x004fe200078e0218 */
[----:B------:R-:W-:-:S02]  /*22f0*/  SEL R55, R55, 0xb504, P2 ;  /* 0x0000b50437377807 */ /* 0x000fc40001000000 */
[----:B------:R-:W-:Y:S02]  /*2300*/  ISETP.NE.AND P2, PT, R24, 0xb504, PT ;  /* 0x0000b5041800780c */ /* 0x000fe40003f45270 */
[----:B------:R-:W-:Y:S02]  /*2310*/  VIMNMX R20, PT, PT, R34, R35, PT ;  /* 0x0000002322147248 */ /* 0x000fe40003fe0100 */
[----:B------:R-:W-:Y:S01]  /*2320*/  SEL R35, R33, 0xb504, P1 ;  /* 0x0000b50421237807 */ /* 0x000fe20000800000 */
[----:B------:R-:W-:Y:S01]  /*2330*/  IMAD.IADD R33, R24, 0x1, R13 ;  /* 0x0000000118217824 */ /* 0x000fe200078e020d */
[----:B------:R-:W-:Y:S02]  /*2340*/  SEL R34, R55, 0xb504, P0 ;  /* 0x0000b50437227807 */ /* 0x000fe40000000000 */
[----:B------:R-:W-:Y:S02]  /*2350*/  SEL R32, R32, 0xb504, P2 ;  /* 0x0000b50420207807 */ /* 0x000fe40001000000 */
[----:B------:R-:W-:-:S02]  /*2360*/  VIMNMX R47, PT, PT, R47, R56, PT ;  /* 0x000000382f2f7248 */ /* 0x000fc40003fe0100 */
        /* <DEDUP_REMOVED lines=10> */
[----:B------:R-:W-:Y:S01]  /*2410*/  SEL R55, R55, 0xb504, P2 ;  /* 0x0000b50437377807 */ /* 0x000fe20001000000 */
[----:B0-----:R-:W-:Y:S01]  /*2420*/  IMAD.IADD R14, R28, 0x1, R14 ;  /* 0x000000011c0e7824 */ /* 0x001fe200078e020e */
[----:B------:R-:W-:Y:S01]  /*2430*/  SEL R56, R24, 0xb504, P2 ;  /* 0x0000b50418387807 */ /* 0x000fe20001000000 */
[C---:B------:R-:W-:Y:S01]  /*2440*/  IMAD.IADD R15, R28.reuse, 0x1, R15 ;  /* 0x000000011c0f7824 */ /* 0x040fe200078e020f */
[C---:B------:R-:W-:Y:S01]  /*2450*/  ISETP.NE.AND P2, PT, R28.reuse, 0xb504, PT ;  /* 0x0000b5041c00780c */ /* 0x040fe20003f45270 */
[----:B------:R-:W-:-:S03]  /*2460*/  IMAD.IADD R13, R28, 0x1, R13 ;  /* 0x000000011c0d7824 */ /* 0x000fc600078e020d */
[----:B------:R-:W-:Y:S02]  /*2470*/  SEL R14, R14, 0xb504, P2 ;  /* 0x0000b5040e0e7807 */ /* 0x000fe40001000000 */
[----:B------:R-:W-:Y:S01]  /*2480*/  SEL R15, R15, 0xb504, P2 ;  /* 0x0000b5040f0f7807 */ /* 0x000fe20001000000 */
[----:B------:R-:W-:Y:S01]  /*2490*/  IMAD.IADD R12, R12, 0x1, R28 ;  /* 0x000000010c0c7824 */ /* 0x000fe200078e021c */
        /* <DEDUP_REMOVED lines=8> */
[----:B------:R-:W-:Y:S01]  /*2520*/  ISETP.NE.AND P4, PT, R17, 0xb504, PT ;  /* 0x0000b5041100780c */ /* 0x000fe20003f85270 */
        /* <DEDUP_REMOVED lines=8> */
[----:B------:R-:W-:Y:S01]  /*25b0*/  VIMNMX R46, PT, PT, R46, R13, PT ;  /* 0x0000000d2e2e7248 */ /* 0x000fe20003fe0100 */
[----:B------:R-:W-:Y:S01]  /*25c0*/  IMAD.IADD R13, R34, 0x1, R17 ;  /* 0x00000001220d7824 */ /* 0x000fe200078e0211 */
[----:B------:R-:W-:Y:S02]  /*25d0*/  SEL R14, R14, 0xb504, P4 ;  /* 0x0000b5040e0e7807 */ /* 0x000fe40002000000 */
[----:B------:R-:W-:Y:S02]  /*25e0*/  SEL R15, R15, 0xb504, P3 ;  /* 0x0000b5040f0f7807 */ /* 0x000fe40001800000 */
[----:B------:R-:W-:Y:S02]  /*25f0*/  SEL R12, R12, 0xb504, P5 ;  /* 0x0000b5040c0c7807 */ /* 0x000fe40002800000 */
[----:B------:R-:W-:Y:S02]  /*2600*/  SEL R58, R57, 0xb504, P2 ;  /* 0x0000b504393a7807 */ /* 0x000fe40001000000 */
[----:B------:R-:W-:-:S02]  /*2610*/  SEL R32, R32, 0xb504, P1 ;  /* 0x0000b50420207807 */ /* 0x000fc40000800000 */
[----:B------:R-:W-:Y:S02]  /*2620*/  SEL R56, R56, 0xb504, P0 ;  /* 0x0000b50438387807 */ /* 0x000fe40000000000 */
[----:B------:R-:W-:Y:S02]  /*2630*/  SEL R59, R14, 0xb504, P6 ;  /* 0x0000b5040e3b7807 */ /* 0x000fe40003000000 */
[----:B------:R-:W-:Y:S01]  /*2640*/  SEL R57, R15, 0xb504, P6 ;  /* 0x0000b5040f397807 */ /* 0x000fe20003000000 */
[--C-:B------:R-:W-:Y:S01]  /*2650*/  IMAD.IADD R28, R34, 0x1, R21.reuse ;  /* 0x00000001221c7824 */ /* 0x100fe200078e0215 */
[----:B------:R-:W-:Y:S01]  /*2660*/  VIMNMX R12, PT, PT, R45, R12, PT ;  /* 0x0000000c2d0c7248 */ /* 0x000fe20003fe0100 */
[--C-:B------:R-:W-:Y:S01]  /*2670*/  IMAD.IADD R45, R33, 0x1, R21.reuse ;  /* 0x00000001212d7824 */ /* 0x100fe200078e0215 */
[----:B------:R-:W-:Y:S01]  /*2680*/  SEL R14, R58, 0xb504, P6 ;  /* 0x0000b5043a0e7807 */ /* 0x000fe20003000000 */
[----:B------:R-:W-:Y:S01]  /*2690*/  IMAD.IADD R55, R35, 0x1, R21 ;  /* 0x0000000123377824 */ /* 0x000fe200078e0215 */
[----:B------:R-:W-:-:S02]  /*26a0*/  SEL R15, R32, 0xb504, P6 ;  /* 0x0000b504200f7807 */ /* 0x000fc40003000000 */
[----:B------:R-:W-:Y:S01]  /*26b0*/  SEL R13, R13, 0xb504, P4 ;  /* 0x0000b5040d0d7807 */ /* 0x000fe20002000000 */
[C---:B------:R-:W-:Y:S01]  /*26c0*/  IMAD.IADD R21, R34.reuse, 0x1, R25 ;  /* 0x0000000122157824 */ /* 0x040fe200078e0219 */
[----:B------:R-:W-:Y:S01]  /*26d0*/  VIMNMX R43, PT, PT, R43, R24, PT ;  /* 0x000000182b2b7248 */ /* 0x000fe20003fe0100 */
[----:B------:R-:W-:Y:S01]  /*26e0*/  IMAD.IADD R24, R33, 0x1, R17 ;  /* 0x0000000121187824 */ /* 0x000fe200078e0211 */
[----:B------:R-:W-:Y:S01]  /*26f0*/  VIMNMX R49, PT, PT, R49, R56, PT ;  /* 0x0000003831317248 */ /* 0x000fe20003fe0100 */
[----:B------:R-:W-:Y:S01]  /*2700*/  IMAD.IADD R56, R33, 0x1, R25 ;  /* 0x0000000121387824 */ /* 0x000fe200078e0219 */
[C---:B------:R-:W-:Y:S01]  /*2710*/  ISETP.NE.AND P5, PT, R34.reuse, 0xb504, PT ;  /* 0x0000b5042200780c */ /* 0x040fe20003fa5270 */
[----:B------:R-:W-:Y:S01]  /*2720*/  IMAD.IADD R17, R35, 0x1, R17 ;  /* 0x0000000123117824 */ /* 0x000fe200078e0211 */
        /* <DEDUP_REMOVED lines=11> */
[----:B------:R-:W-:Y:S02]  /*27e0*/  VIMNMX R51, PT, PT, R51, R32, PT ;  /* 0x0000002033337248 */ /* 0x000fe40003fe0100 */
[----:B------:R-:W-:Y:S02]  /*27f0*/  SEL R32, R21, 0xb504, P2 ;  /* 0x0000b50415207807 */ /* 0x000fe40001000000 */
[----:B------:R-:W-:Y:S02]  /*2800*/  SEL R21, R28, 0xb504, P5 ;  /* 0x0000b5041c157807 */ /* 0x000fe40002800000 */
[----:B------:R-:W-:Y:S02]  /*2810*/  SEL R24, R24, 0xb504, P4 ;  /* 0x0000b50418187807 */ /* 0x000fe40002000000 */
[----:B------:R-:W-:-:S02]  /*2820*/  SEL R55, R55, 0xb504, P3 ;  /* 0x0000b50437377807 */ /* 0x000fc40001800000 */
[----:B------:R-:W-:Y:S02]  /*2830*/  VIMNMX R52, PT, PT, R52, R21, PT ;  /* 0x0000001534347248 */ /* 0x000fe40003fe0100 */
        /* <DEDUP_REMOVED lines=11> */
[----:B------:R-:W-:Y:S02]  /*28f0*/  SEL R24, R25, 0xb504, P6 ;  /* 0x0000b50419187807 */ /* 0x000fe40003000000 */
[----:B------:R-:W-:Y:S01]  /*2900*/  VIMNMX R48, PT, PT, R48, R35, PT ;  /* 0x0000002330307248 */ /* 0x000fe20003fe0100 */
[C---:B0-----:R-:W-:Y:S01]  /*2910*/  IMAD.IADD R35, R12.reuse, 0x1, R18 ;  /* 0x000000010c237824 */ /* 0x041fe200078e0212 */
[C---:B------:R-:W-:Y:S01]  /*2920*/  ISETP.NE.AND P6, PT, R12.reuse, 0xb504, PT ;  /* 0x0000b5040c00780c */ /* 0x040fe20003fc5270 */
[----:B------:R-:W-:Y:S01]  /*2930*/  IMAD.IADD R45, R12, 0x1, R22 ;  /* 0x000000010c2d7824 */ /* 0x000fe200078e0216 */
[----:B------:R-:W-:Y:S01]  /*2940*/  SEL R34, R34, 0xb504, P1 ;  /* 0x0000b50422227807 */ /* 0x000fe20000800000 */
[----:B------:R-:W-:Y:S01]  /*2950*/  IMAD.IADD R55, R12, 0x1, R26 ;  /* 0x000000010c377824 */ /* 0x000fe200078e021a */
[----:B------:R-:W-:Y:S01]  /*2960*/  SEL R56, R56, 0xb504, P2 ;  /* 0x0000b50438387807 */ /* 0x000fe20001000000 */
[----:B------:R-:W-:Y:S01]  /*2970*/  IMAD.IADD R12, R12, 0x1, R30 ;  /* 0x000000010c0c7824 */ /* 0x000fe200078e021e */
[----:B------:R-:W-:-:S02]  /*2980*/  SEL R33, R33, 0xb504, P1 ;  /* 0x0000b50421217807 */ /* 0x000fc40000800000 */
[----:B------:R-:W-:Y:S02]  /*2990*/  ISETP.NE.AND P4, PT, R18, 0xb504, PT ;  /* 0x0000b5041200780c */ /* 0x000fe40003f85270 */
[----:B------:R-:W-:Y:S02]  /*29a0*/  ISETP.NE.AND P3, PT, R22, 0xb504, PT ;  /* 0x0000b5041600780c */ /* 0x000fe40003f65270 */
[----:B------:R-:W-:Y:S02]  /*29b0*/  ISETP.NE.AND P2, PT, R26, 0xb504, PT ;  /* 0x0000b5041a00780c */ /* 0x000fe40003f45270 */
[----:B------:R-:W-:Y:S02]  /*29c0*/  ISETP.NE.AND P1, PT, R30, 0xb504, PT ;  /* 0x0000b5041e00780c */ /* 0x000fe40003f25270 */
        /* <DEDUP_REMOVED lines=8> */
[----:B------:R-:W-:Y:S01]  /*2a50*/  SEL R12, R12, 0xb504, P1 ;  /* 0x0000b5040c0c7807 */ /* 0x000fe20000800000 */
[C---:B------:R-:W-:Y:S01]  /*2a60*/  IMAD.IADD R25, R14.reuse, 0x1, R18 ;  /* 0x000000010e197824 */ /* 0x040fe200078e0212 */
[----:B------:R-:W-:Y:S01]  /*2a70*/  VIMNMX R43, PT, PT, R43, R32, PT ;  /* 0x000000202b2b7248 */ /* 0x000fe20003fe0100 */
[C---:B------:R-:W-:Y:S01]  /*2a80*/  IMAD.IADD R32, R14.reuse, 0x1, R22 ;  /* 0x000000010e207824 */ /* 0x040fe200078e0216 */
        /* <DEDUP_REMOVED lines=17> */
[C---:B------:R-:W-:Y:S01]  /*2ba0*/  IMAD.IADD R26, R15.reuse, 0x1, R26 ;  /* 0x000000010f1a7824 */ /* 0x040fe200078e021a */
[----:B------:R-:W-:Y:S01]  /*2bb0*/  ISETP.NE.AND P5, PT, R14, 0xb504, PT ;  /* 0x0000b5040e00780c */ /* 0x000fe20003fa5270 */
[----:B------:R-:W-:Y:S01]  /*2bc0*/  IMAD.IADD R30, R15, 0x1, R30 ;  /* 0x000000010f1e7824 */ /* 0x000fe200078e021e */
[----:B------:R-:W-:-:S02]  /*2bd0*/  ISETP.NE.AND P0, PT, R13, 0xb504, PT ;  /* 0x0000b5040d00780c */ /* 0x000fc40003f05270 */
[----:B------:R-:W-:Y:S02]  /*2be0*/  ISETP.NE.AND P6, PT, R15, 0xb504, PT ;  /* 0x0000b5040f00780c */ /* 0x000fe40003fc5270 */
[----:B------:R-:W0:Y:S01]  /*2bf0*/  LDS.128 R12, [R5+0x700] ;  /* 0x00070000050c7984 */ /* 0x000e220000000c00 */
[----:B------:R-:W-:Y:S02]  /*2c00*/  VIMNMX R50, PT, PT, R50, R59, PT ;  /* 0x0000003b32327248 */ /* 0x000fe40003fe0100 */
[----:B------:R-:W-:Y:S02]  /*2c10*/  VIMNMX R54, PT, PT, R54, R57, PT ;  /* 0x0000003936367248 */ /* 0x000fe40003fe0100 */
[----:B------:R-:W-:Y:S02]  /*2c20*/  SEL R25, R25, 0xb504, P4 ;  /* 0x0000b50419197807 */ /* 0x000fe40002000000 */
[----:B------:R-:W-:Y:S02]  /*2c30*/  SEL R33, R33, 0xb504, P2 ;  /* 0x0000b50421217807 */ /* 0x000fe40001000000 */
[----:B------:R-:W-:-:S02]  /*2c40*/  SEL R24, R24, 0xb504, P3 ;  /* 0x0000b50418187807 */ /* 0x000fc40001800000 */
[----:B------:R-:W-:Y:S02]  /*2c50*/  VIMNMX R50, PT, PT, R50, R35, PT ;  /* 0x0000002332327248 */ /* 0x000fe40003fe0100 */
[----:B------:R-:W-:Y:S02]  /*2c60*/  SEL R18, R18, 0xb504, P4 ;  /* 0x0000b50412127807 */ /* 0x000fe40002000000 */
[----:B------:R-:W-:Y:S02]  /*2c70*/  VIMNMX R54, PT, PT, R54, R45, PT ;  /* 0x0000002d36367248 */ /* 0x000fe40003fe0100 */
        /* <DEDUP_REMOVED lines=9> */
[----:B------:R-:W-:Y:S02]  /*2d10*/  VIMNMX R24, PT, PT, R20, R25, PT ;  /* 0x0000001914187248 */ /* 0x000fe40003fe0100 */
[----:B------:R-:W-:Y:S02]  /*2d20*/  SEL R28, R28, 0xb504, P1 ;  /* 0x0000b5041c1c7807 */ /* 0x000fe40000800000 */
[----:B------:R-:W-:Y:S02]  /*2d30*/  SEL R17, R17, 0xb504, P0 ;  /* 0x0000b50411117807 */ /* 0x000fe40000000000 */
[----:B------:R-:W-:Y:S01]  /*2d40*/  VIMNMX R25, PT, PT, R16, R33, PT ;  /* 0x0000002110197248 */ /* 0x000fe20003fe0100 */
[----:B0-----:R-:W-:Y:S01]  /*2d50*/  IMAD.IADD R16, R12, 0x1, R19 ;  /* 0x000000010c107824 */ /* 0x001fe200078e0213 */
[----:B------:R-:W-:Y:S02]  /*2d60*/  VIMNMX R44, PT, PT, R44, R21, PT ;  /* 0x000000152c2c7248 */ /* 0x000fe40003fe0100 */
[----:B------:R-:W-:Y:S01]  /*2d70*/  ISETP.NE.AND P4, PT, R19, 0xb504, PT ;  /* 0x0000b5041300780c */ /* 0x000fe20003f85270 */
[----:B------:R-:W-:Y:S01]  /*2d80*/  IMAD.IADD R18, R12, 0x1, R27 ;  /* 0x000000010c127824 */ /* 0x000fe200078e021b */
[----:B------:R-:W-:-:S02]  /*2d90*/  SEL R26, R26, 0xb504, P2 ;  /* 0x0000b5041a1a7807 */ /* 0x000fc40001000000 */
[----:B------:R-:W-:Y:S02]  /*2da0*/  SEL R30, R30, 0xb504, P1 ;  /* 0x0000b5041e1e7807 */ /* 0x000fe40000800000 */
[----:B------:R-:W-:Y:S02]  /*2db0*/  SEL R21, R28, 0xb504, P0 ;  /* 0x0000b5041c157807 */ /* 0x000fe40000000000 */
[----:B------:R-:W-:Y:S01]  /*2dc0*/  VIMNMX R42, PT, PT, R42, R17, PT ;  /* 0x000000112a2a7248 */ /* 0x000fe20003fe0100 */
[----:B------:R-:W-:Y:S01]  /*2dd0*/  IMAD.IADD R17, R12, 0x1, R23 ;  /* 0x000000010c117824 */ /* 0x000fe200078e0217 */
[----:B------:R-:W-:Y:S02]  /*2de0*/  SEL R22, R22, 0xb504, P3 ;  /* 0x0000b50416167807 */ /* 0x000fe40001800000 */
[C---:B------:R-:W-:Y:S01]  /*2df0*/  ISETP.NE.AND P2, PT, R12.reuse, 0xb504, PT ;  /* 0x0000b5040c00780c */ /* 0x040fe20003f45270 */
[----:B------:R-:W-:Y:S01]  /*2e00*/  IMAD.IADD R12, R12, 0x1, R31 ;  /* 0x000000010c0c7824 */ /* 0x000fe200078e021f */
[----:B------:R-:W-:-:S02]  /*2e10*/  ISETP.NE.AND P3, PT, R23, 0xb504, PT ;  /* 0x0000b5041700780c */ /* 0x000fc40003f65270 */
[----:B------:R-:W-:Y:S02]  /*2e20*/  ISETP.NE.AND P0, PT, R27, 0xb504, PT ;  /* 0x0000b5041b00780c */ /* 0x000fe40003f05270 */
[----:B------:R-:W-:Y:S02]  /*2e30*/  ISETP.NE.AND P1, PT, R31, 0xb504, PT ;  /* 0x0000b5041f00780c */ /* 0x000fe40003f25270 */
[----:B------:R-:W-:Y:S01]  /*2e40*/  SEL R16, R16, 0xb504, P4 ;  /* 0x0000b50410107807 */ /* 0x000fe20002000000 */
[----:B------:R-:W-:Y:S01]  /*2e50*/  IMAD.IADD R20, R14, 0x1, R19 ;  /* 0x000000010e147824 */ /* 0x000fe200078e0213 */
[----:B------:R-:W-:Y:S01]  /*2e60*/  VIMNMX R43, PT, PT, R43, R34, PT ;  /* 0x000000222b2b7248 */ /* 0x000fe20003fe0100 */
[--C-:B------:R-:W-:Y:S01]  /*2e70*/  IMAD.IADD R34, R15, 0x1, R23.reuse ;  /* 0x000000010f227824 */ /* 0x100fe200078e0217 */
[----:B------:R-:W-:Y:S01]  /*2e80*/  SEL R33, R30, 0xb504, P6 ;  /* 0x0000b5041e217807 */ /* 0x000fe20003000000 */
[--C-:B------:R-:W-:Y:S01]  /*2e90*/  IMAD.IADD R30, R13, 0x1, R23.reuse ;  /* 0x000000010d1e7824 */ /* 0x100fe200078e0217 */
[----:B------:R-:W-:Y:S01]  /*2ea0*/  VIMNMX R46, PT, PT, R46, R21, PT ;  /* 0x000000152e2e7248 */ /* 0x000fe20003fe0100 */
[----:B------:R-:W-:Y:S01]  /*2eb0*/  IMAD.IADD R21, R14, 0x1, R23 ;  /* 0x000000010e157824 */ /* 0x000fe200078e0217 */
        /* <DEDUP_REMOVED lines=8> */
[----:B------:R-:W-:Y:S01]  /*2f40*/  SEL R17, R16, 0xb504, P2 ;  /* 0x0000b50410117807 */ /* 0x000fe20001000000 */
[--C-:B------:R-:W-:Y:S01]  /*2f50*/  IMAD.IADD R28, R15, 0x1, R27.reuse ;  /* 0x000000010f1c7824 */ /* 0x100fe200078e021b */
[----:B------:R-:W-:Y:S01]  /*2f60*/  VIMNMX R52, PT, PT, R52, R35, PT ;  /* 0x0000002334347248 */ /* 0x000fe20003fe0100 */
[--C-:B------:R-:W-:Y:S01]  /*2f70*/  IMAD.IADD R35, R14, 0x1, R27.reuse ;  /* 0x000000010e237824 */ /* 0x100fe200078e021b */
[----:B------:R-:W-:Y:S01]  /*2f80*/  VIMNMX R48, PT, PT, R48, R33, PT ;  /* 0x0000002130307248 */ /* 0x000fe20003fe0100 */
[----:B------:R-:W-:Y:S01]  /*2f90*/  IMAD.IADD R33, R13, 0x1, R27 ;  /* 0x000000010d217824 */ /* 0x000fe200078e021b */
[----:B------:R-:W-:Y:S01]  /*2fa0*/  VIMNMX R47, PT, PT, R47, R56, PT ;  /* 0x000000382f2f7248 */ /* 0x000fe20003fe0100 */
[C-C-:B------:R-:W-:Y:S01]  /*2fb0*/  IMAD.IADD R27, R14.reuse, 0x1, R31.reuse ;  /* 0x000000010e1b7824 */ /* 0x140fe200078e021f */
[----:B------:R-:W-:Y:S01]  /*2fc0*/  VIMNMX R53, PT, PT, R53, R22, PT ;  /* 0x0000001635357248 */ /* 0x000fe20003fe0100 */
[----:B------:R-:W-:Y:S01]  /*2fd0*/  IMAD.IADD R55, R13, 0x1, R31 ;  /* 0x000000010d377824 */ /* 0x000fe200078e021f */
[----:B------:R-:W-:-:S02]  /*2fe0*/  ISETP.NE.AND P5, PT, R14, 0xb504, PT ;  /* 0x0000b5040e00780c */ /* 0x000fc40003fa5270 */
[----:B------:R-:W-:Y:S02]  /*2ff0*/  SEL R20, R20, 0xb504, P4 ;  /* 0x0000b50414147807 */ /* 0x000fe40002000000 */
[----:B------:R-:W-:Y:S01]  /*3000*/  SEL R21, R21, 0xb504, P3 ;  /* 0x0000b50415157807 */ /* 0x000fe20001800000 */
[----:B------:R-:W-:Y:S01]  /*3010*/  IMAD.IADD R31, R15, 0x1, R31 ;  /* 0x000000010f1f7824 */ /* 0x000fe200078e021f */
[----:B------:R-:W-:Y:S01]  /*3020*/  VIMNMX R51, PT, PT, R51, R32, PT ;  /* 0x0000002033337248 */ /* 0x000fe20003fe0100 */
[--C-:B------:R-:W-:Y:S01]  /*3030*/  IMAD.IADD R32, R15, 0x1, R19.reuse ;  /* 0x000000010f207824 */ /* 0x100fe200078e0213 */
[----:B------:R-:W-:Y:S01]  /*3040*/  VIMNMX R49, PT, PT, R49, R26, PT ;  /* 0x0000001a31317248 */ /* 0x000fe20003fe0100 */
[----:B------:R-:W-:Y:S01]  /*3050*/  IMAD.IADD R26, R13, 0x1, R19 ;  /* 0x000000010d1a7824 */ /* 0x000fe200078e0213 */
[----:B------:R-:W-:Y:S02]  /*3060*/  SEL R23, R23, 0xb504, P2 ;  /* 0x0000b50417177807 */ /* 0x000fe40001000000 */
[----:B------:R-:W-:-:S02]  /*3070*/  SEL R56, R18, 0xb504, P2 ;  /* 0x0000b50412387807 */ /* 0x000fc40001000000 */
[----:B------:R-:W-:Y:S02]  /*3080*/  SEL R22, R12, 0xb504, P2 ;  /* 0x0000b5040c167807 */ /* 0x000fe40001000000 */
[----:B------:R-:W-:Y:S02]  /*3090*/  ISETP.NE.AND P6, PT, R13, 0xb504, PT ;  /* 0x0000b5040d00780c */ /* 0x000fe40003fc5270 */
[----:B------:R-:W-:Y:S02]  /*30a0*/  ISETP.NE.AND P2, PT, R15, 0xb504, PT ;  /* 0x0000b5040f00780c */ /* 0x000fe40003f45270 */
[----:B------:R-:W-:Y:S01]  /*30b0*/  VIMNMX R50, PT, PT, R50, R17, PT ;  /* 0x0000001132327248 */ /* 0x000fe20003fe0100 */
[----:B------:R-:W-:Y:S01]  /*30c0*/  LDS.128 R12, [R5+0x800] ;  /* 0x00080000050c7984 */ /* 0x000fe20000000c00 */
[----:B------:R-:W-:Y:S02]  /*30d0*/  SEL R20, R20, 0xb504, P5 ;  /* 0x0000b50414147807 */ /* 0x000fe40002800000 */
[----:B------:R-:W-:Y:S01]  /*30e0*/  SEL R21, R21, 0xb504, P5 ;  /* 0x0000b50415157807 */ /* 0x000fe20002800000 */
[----:B------:R-:W0:Y:S01]  /*30f0*/  LDS.128 R16, [R6+0x20] ;  /* 0x0000200006107984 */ /* 0x000e220000000c00 */
[----:B------:R-:W-:-:S02]  /*3100*/  VIMNMX R29, PT, PT, R29, R58, PT ;  /* 0x0000003a1d1d7248 */ /* 0x000fc40003fe0100 */
[----:B------:R-:W-:Y:S02]  /*3110*/  VIMNMX R54, PT, PT, R54, R23, PT ;  /* 0x0000001736367248 */ /* 0x000fe40003fe0100 */
[----:B------:R-:W-:Y:S02]  /*3120*/  VIMNMX R45, PT, PT, R29, R22, PT ;  /* 0x000000161d2d7248 */ /* 0x000fe40003fe0100 */
[----:B------:R-:W-:Y:S02]  /*3130*/  VIMNMX R51, PT, PT, R51, R20, PT ;  /* 0x0000001433337248 */ /* 0x000fe40003fe0100 */
[----:B------:R-:W-:Y:S02]  /*3140*/  VIMNMX R52, PT, PT, R52, R21, PT ;  /* 0x0000001534347248 */ /* 0x000fe40003fe0100 */
[----:B------:R-:W1:Y:S01]  /*3150*/  LDS.128 R20, [R6+0xa0] ;  /* 0x0000a00006147984 */ /* 0x000e620000000c00 */
[----:B------:R-:W-:Y:S02]  /*3160*/  SEL R27, R27, 0xb504, P1 ;  /* 0x0000b5041b1b7807 */ /* 0x000fe40000800000 */
[----:B------:R-:W-:-:S02]  /*3170*/  SEL R35, R35, 0xb504, P0 ;  /* 0x0000b50423237807 */ /* 0x000fc40000000000 */
[----:B------:R-:W-:Y:S02]  /*3180*/  SEL R26, R26, 0xb504, P4 ;  /* 0x0000b5041a1a7807 */ /* 0x000fe40002000000 */
        /* <DEDUP_REMOVED lines=8> */
[----:B------:R-:W-:Y:S02]  /*3210*/  VIMNMX R44, PT, PT, R44, R27, PT ;  /* 0x0000001b2c2c7248 */ /* 0x000fe40003fe0100 */
[----:B------:R-:W-:Y:S02]  /*3220*/  VIMNMX R35, PT, PT, R24, R35, PT ;  /* 0x0000002318237248 */ /* 0x000fe40003fe0100 */
[----:B------:R-:W-:-:S02]  /*3230*/  VIMNMX R29, PT, PT, R25, R32, PT ;  /* 0x00000020191d7248 */ /* 0x000fc40003fe0100 */
[----:B------:R-:W2:Y:S01]  /*3240*/  LDS.128 R24, [R6+0x120] ;  /* 0x0001200006187984 */ /* 0x000ea20000000c00 */
[----:B------:R-:W-:Y:S02]  /*3250*/  SEL R28, R28, 0xb504, P0 ;  /* 0x0000b5041c1c7807 */ /* 0x000fe40000000000 */
[----:B------:R-:W-:Y:S02]  /*3260*/  SEL R31, R31, 0xb504, P1 ;  /* 0x0000b5041f1f7807 */ /* 0x000fe40000800000 */
[----:B------:R-:W-:Y:S01]  /*3270*/  SEL R28, R28, 0xb504, P2 ;  /* 0x0000b5041c1c7807 */ /* 0x000fe20001000000 */
[----:B0-----:R-:W-:Y:S01]  /*3280*/  IMAD.IADD R30, R12, 0x1, R16 ;  /* 0x000000010c1e7824 */ /* 0x001fe200078e0210 */
[----:B------:R-:W-:Y:S01]  /*3290*/  SEL R34, R34, 0xb504, P3 ;  /* 0x0000b50422227807 */ /* 0x000fe20001800000 */
[C---:B------:R-:W-:Y:S01]  /*32a0*/  IMAD.IADD R32, R16.reuse, 0x1, R13 ;  /* 0x0000000110207824 */ /* 0x040fe200078e020d */
[----:B------:R-:W-:Y:S01]  /*32b0*/  VIMNMX R49, PT, PT, R49, R28, PT ;  /* 0x0000001c31317248 */ /* 0x000fe20003fe0100 */
[C---:B------:R-:W-:Y:S01]  /*32c0*/  IMAD.IADD R28, R16.reuse, 0x1, R14 ;  /* 0x00000001101c7824 */ /* 0x040fe200078e020e */
[C---:B------:R-:W-:Y:S01]  /*32d0*/  ISETP.NE.AND P3, PT, R16.reuse, 0xb504, PT ;  /* 0x0000b5041000780c */ /* 0x040fe20003f65270 */
[----:B------:R-:W-:Y:S01]  /*32e0*/  IMAD.IADD R16, R16, 0x1, R15 ;  /* 0x0000000110107824 */ /* 0x000fe200078e020f */
[----:B------:R-:W-:-:S02]  /*32f0*/  SEL R31, R31, 0xb504, P2 ;  /* 0x0000b5041f1f7807 */ /* 0x000fc40001000000 */
[----:B------:R-:W-:Y:S02]  /*3300*/  SEL R33, R33, 0xb504, P0 ;  /* 0x0000b50421217807 */ /* 0x000fe40000000000 */
[----:B------:R-:W-:Y:S02]  /*3310*/  SEL R55, R55, 0xb504, P1 ;  /* 0x0000b50437377807 */ /* 0x000fe40000800000 */
[----:B------:R-:W-:Y:S02]  /*3320*/  VIMNMX R48, PT, PT, R48, R31, PT ;  /* 0x0000001f30307248 */ /* 0x000fe40003fe0100 */
[----:B------:R-:W-:Y:S02]  /*3330*/  SEL R33, R33, 0xb504, P6 ;  /* 0x0000b50421217807 */ /* 0x000fe40003000000 */
[----:B------:R-:W-:Y:S02]  /*3340*/  SEL R55, R55, 0xb504, P6 ;  /* 0x0000b50437377807 */ /* 0x000fe40003000000 */
[----:B------:R-:W-:Y:S01]  /*3350*/  SEL R31, R16, 0xb504, P3 ;  /* 0x0000b504101f7807 */ /* 0x000fe20001800000 */
[----:B-1----:R-:W-:Y:S01]  /*3360*/  IMAD.IADD R16, R12, 0x1, R20 ;  /* 0x000000010c107824 */ /* 0x002fe200078e0214 */
[----:B------:R-:W-:-:S02]  /*3370*/  SEL R34, R34, 0xb504, P2 ;  /* 0x0000b50422227807 */ /* 0x000fc40001000000 */
[----:B------:R-:W-:Y:S02]  /*3380*/  ISETP.NE.AND P5, PT, R12, 0xb504, PT ;  /* 0x0000b5040c00780c */ /* 0x000fe40003fa5270 */
[----:B------:R-:W-:Y:S02]  /*3390*/  ISETP.NE.AND P4, PT, R13, 0xb504, PT ;  /* 0x0000b5040d00780c */ /* 0x000fe40003f85270 */
[----:B------:R-:W-:Y:S02]  /*33a0*/  SEL R30, R30, 0xb504, P3 ;  /* 0x0000b5041e1e7807 */ /* 0x000fe40001800000 */
[----:B------:R-:W-:Y:S02]  /*33b0*/  SEL R32, R32, 0xb504, P3 ;  /* 0x0000b50420207807 */ /* 0x000fe40001800000 */
[----:B------:R-:W-:Y:S02]  /*33c0*/  ISETP.NE.AND P1, PT, R14, 0xb504, PT ;  /* 0x0000b5040e00780c */ /* 0x000fe40003f25270 */
[----:B------:R-:W-:-:S02]  /*33d0*/  SEL R28, R28, 0xb504, P3 ;  /* 0x0000b5041c1c7807 */ /* 0x000fc40001800000 */
[----:B------:R-:W-:Y:S02]  /*33e0*/  ISETP.NE.AND P2, PT, R20, 0xb504, PT ;  /* 0x0000b5041400780c */ /* 0x000fe40003f45270 */
[----:B------:R-:W-:Y:S02]  /*33f0*/  VIMNMX R42, PT, PT, R42, R33, PT ;  /* 0x000000212a2a7248 */ /* 0x000fe40003fe0100 */
[----:B------:R-:W-:Y:S02]  /*3400*/  VIMNMX R46, PT, PT, R46, R55, PT ;  /* 0x000000372e2e7248 */ /* 0x000fe40003fe0100 */
[----:B------:R-:W-:Y:S02]  /*3410*/  SEL R33, R30, 0xb504, P5 ;  /* 0x0000b5041e217807 */ /* 0x000fe40002800000 */
[----:B------:R-:W-:Y:S02]  /*3420*/  SEL R55, R32, 0xb504, P4 ;  /* 0x0000b50420377807 */ /* 0x000fe40002000000 */
[----:B------:R-:W-:-:S02]  /*3430*/  ISETP.NE.AND P0, PT, R15, 0xb504, PT ;  /* 0x0000b5040f00780c */ /* 0x000fc40003f05270 */
[----:B------:R-:W-:Y:S01]  /*3440*/  SEL R30, R28, 0xb504, P1 ;  /* 0x0000b5041c1e7807 */ /* 0x000fe20000800000 */
[----:B------:R-:W-:Y:S01]  /*3450*/  IMAD.IADD R28, R20, 0x1, R13 ;  /* 0x00000001141c7824 */ /* 0x000fe200078e020d */
[----:B------:R-:W-:Y:S02]  /*3460*/  SEL R32, R16, 0xb504, P2 ;  /* 0x0000b50410207807 */ /* 0x000fe40001000000 */
[----:B------:R-:W-:Y:S02]  /*3470*/  VIMNMX R43, PT, PT, R43, R56, PT ;  /* 0x000000382b2b7248 */ /* 0x000fe40003fe0100 */
[----:B------:R-:W-:Y:S02]  /*3480*/  VIMNMX R50, PT, PT, R50, R33, PT ;  /* 0x0000002132327248 */ /* 0x000fe40003fe0100 */
[----:B------:R-:W-:Y:S02]  /*3490*/  SEL R56, R31, 0xb504, P0 ;  /* 0x0000b5041f387807 */ /* 0x000fe40000000000 */
[----:B------:R-:W-:Y:S01]  /*34a0*/  SEL R33, R32, 0xb504, P5 ;  /* 0x0000b50420217807 */ /* 0x000fe20002800000 */
[----:B------:R-:W-:Y:S01]  /*34b0*/  IMAD.IADD R32, R20, 0x1, R14 ;  /* 0x0000000114207824 */ /* 0x000fe200078e020e */
[----:B------:R-:W-:-:S02]  /*34c0*/  VIMNMX R53, PT, PT, R53, R34, PT ;  /* 0x0000002235357248 */ /* 0x000fc40003fe0100 */
[----:B------:R-:W-:Y:S01]  /*34d0*/  VIMNMX R44, PT, PT, R44, R55, PT ;  /* 0x000000372c2c7248 */ /* 0x000fe20003fe0100 */
[----:B------:R-:W-:Y:S01]  /*34e0*/  IMAD.IADD R55, R20, 0x1, R15 ;  /* 0x0000000114377824 */ /* 0x000fe200078e020f */
[----:B------:R-:W-:Y:S02]  /*34f0*/  SEL R34, R28, 0xb504, P2 ;  /* 0x0000b5041c227807 */ /* 0x000fe40001000000 */
[----:B------:R-:W-:Y:S02]  /*3500*/  VIMNMX R51, PT, PT, R51, R30, PT ;  /* 0x0000001e33337248 */ /* 0x000fe40003fe0100 */
[----:B------:R-:W-:Y:S02]  /*3510*/  VIMNMX R16, PT, PT, R29, R56, PT ;  /* 0x000000381d107248 */ /* 0x000fe40003fe0100 */
[----:B------:R-:W0:Y:S01]  /*3520*/  LDS.128 R28, [R6+0x1a0] ;  /* 0x0001a000061c7984 */ /* 0x000e220000000c00 */
[----:B------:R-:W-:Y:S02]  /*3530*/  VIMNMX R54, PT, PT, R54, R33, PT ;  /* 0x0000002136367248 */ /* 0x000fe40003fe0100 */
[----:B------:R-:W-:-:S02]  /*3540*/  SEL R34, R34, 0xb504, P4 ;  /* 0x0000b50422227807 */ /* 0x000fc40002000000 */
[----:B------:R-:W-:Y:S01]  /*3550*/  SEL R33, R32, 0xb504, P2 ;  /* 0x0000b50420217807 */ /* 0x000fe20001000000 */
[----:B--2---:R-:W-:Y:S01]  /*3560*/  IMAD.IADD R32, R12, 0x1, R24 ;  /* 0x000000010c207824 */ /* 0x004fe200078e0218 */
[----:B------:R-:W-:Y:S02]  /*3570*/  SEL R55, R55, 0xb504, P2 ;  /* 0x0000b50437377807 */ /* 0x000fe40001000000 */
[C---:B------:R-:W-:Y:S02]  /*3580*/  ISETP.NE.AND P2, PT, R24.reuse, 0xb504, PT ;  /* 0x0000b5041800780c */ /* 0x040fe40003f45270 */
[----:B------:R-:W-:Y:S02]  /*3590*/  VIMNMX R20, PT, PT, R35, R34, PT ;  /* 0x0000002223147248 */ /* 0x000fe40003fe0100 */
[----:B------:R-:W-:Y:S01]  /*35a0*/  SEL R35, R33, 0xb504, P1 ;  /* 0x0000b50421237807 */ /* 0x000fe20000800000 */
[----:B------:R-:W-:Y:S01]  /*35b0*/  IMAD.IADD R33, R24, 0x1, R13 ;  /* 0x0000000118217824 */ /* 0x000fe200078e020d */
[----:B------:R-:W-:-:S02]  /*35c0*/  SEL R34, R55, 0xb504, P0 ;  /* 0x0000b50437227807 */ /* 0x000fc40000000000 */
[----:B------:R-:W-:Y:S02]  /*35d0*/  SEL R32, R32, 0xb504, P2 ;  /* 0x0000b50420207807 */ /* 0x000fe40001000000 */
        /* <DEDUP_REMOVED lines=16> */
[----:B------:R-:W-:Y:S02]  /*36e0*/  SEL R14, R14, 0xb504, P2 ;  /* 0x0000b5040e0e7807 */ /* 0x000fe40001000000 */
[----:B------:R-:W-:Y:S01]  /*36f0*/  SEL R15, R15, 0xb504, P2 ;  /* 0x0000b5040f0f7807 */ /* 0x000fe20001000000 */
[----:B------:R-:W-:Y:S01]  /*3700*/  IMAD.IADD R12, R12, 0x1, R28 ;  /* 0x000000010c0c7824 */ /* 0x000fe200078e021c */
[----:B------:R-:W-:Y:S02]  /*3710*/  VIMNMX R47, PT, PT, R47, R58, PT ;  /* 0x0000003a2f2f7248 */ /* 0x000fe40003fe0100 */
        /* <DEDUP_REMOVED lines=10> */
[----:B------:R-:W-:Y:S01]  /*37c0*/  IMAD.IADD R15, R32, 0x1, R21 ;  /* 0x00000001200f7824 */ /* 0x000fe200078e0215 */
[----:B------:R-:W-:Y:S01]  /*37d0*/  SEL R56, R56, 0xb504, P0 ;  /* 0x0000b50438387807 */ /* 0x000fe20000000000 */
[C---:B------:R-:W-:Y:S01]  /*37e0*/  IMAD.IADD R57, R32.reuse, 0x1, R25 ;  /* 0x0000000120397824 */ /* 0x040fe200078e0219 */
[----:B------:R-:W-:Y:S01]  /*37f0*/  ISETP.NE.AND P3, PT, R17, 0xb504, PT ;  /* 0x0000b5041100780c */ /* 0x000fe20003f65270 */
[----:B------:R-:W-:Y:S01]  /*3800*/  IMAD.IADD R32, R32, 0x1, R29 ;  /* 0x0000000120207824 */ /* 0x000fe200078e021d */
[----:B------:R-:W-:-:S02]  /*3810*/  ISETP.NE.AND P2, PT, R21, 0xb504, PT ;  /* 0x0000b5041500780c */ /* 0x000fc40003f45270 */
[----:B------:R-:W-:Y:S02]  /*3820*/  ISETP.NE.AND P1, PT, R25, 0xb504, PT ;  /* 0x0000b5041900780c */ /* 0x000fe40003f25270 */
[----:B------:R-:W-:Y:S02]  /*3830*/  ISETP.NE.AND P0, PT, R29, 0xb504, PT ;  /* 0x0000b5041d00780c */ /* 0x000fe40003f05270 */
[----:B------:R-:W-:Y:S01]  /*3840*/  VIMNMX R46, PT, PT, R46, R13, PT ;  /* 0x0000000d2e2e7248 */ /* 0x000fe20003fe0100 */
[----:B------:R-:W-:Y:S01]  /*3850*/  IMAD.IADD R13, R34, 0x1, R17 ;  /* 0x00000001220d7824 */ /* 0x000fe200078e0211 */
[----:B------:R-:W-:Y:S02]  /*3860*/  SEL R14, R14, 0xb504, P3 ;  /* 0x0000b5040e0e7807 */ /* 0x000fe40001800000 */
[----:B------:R-:W-:Y:S02]  /*3870*/  SEL R15, R15, 0xb504, P2 ;  /* 0x0000b5040f0f7807 */ /* 0x000fe40001000000 */
[----:B------:R-:W-:-:S02]  /*3880*/  SEL R12, R12, 0xb504, P5 ;  /* 0x0000b5040c0c7807 */ /* 0x000fc40002800000 */
[----:B------:R-:W-:Y:S02]  /*3890*/  SEL R58, R57, 0xb504, P1 ;  /* 0x0000b504393a7807 */ /* 0x000fe40000800000 */
        /* <DEDUP_REMOVED lines=45> */
[----:B------:R-:W-:Y:S02]  /*3b70*/  SEL R17, R28, 0xb504, P6 ;  /* 0x0000b5041c117807 */ /* 0x000fe40003000000 */
[----:B------:R-:W-:Y:S01]  /*3b80*/  SEL R56, R56, 0xb504, P6 ;  /* 0x0000b50438387807 */ /* 0x000fe20003000000 */
[C---:B0-----:R-:W-:Y:S01]  /*3b90*/  IMAD.IADD R45, R12.reuse, 0x1, R22 ;  /* 0x000000010c2d7824 */ /* 0x041fe200078e0216 */
[----:B------:R-:W-:Y:S01]  /*3ba0*/  SEL R24, R25, 0xb504, P6 ;  /* 0x0000b50419187807 */ /* 0x000fe20003000000 */
[----:B------:R-:W-:Y:S01]  /*3bb0*/  IMAD.IADD R55, R12, 0x1, R26 ;  /* 0x000000010c377824 */ /* 0x000fe200078e021a */
[----:B------:R-:W-:Y:S01]  /*3bc0*/  VIMNMX R48, PT, PT, R48, R35, PT ;  /* 0x0000002330307248 */ /* 0x000fe20003fe0100 */
[C---:B------:R-:W-:Y:S01]  /*3bd0*/  IMAD.IADD R35, R12.reuse, 0x1, R18 ;  /* 0x000000010c237824 */ /* 0x040fe200078e0212 */
[C---:B------:R-:W-:Y:S01]  /*3be0*/  ISETP.NE.AND P6, PT, R12.reuse, 0xb504, PT ;  /* 0x0000b5040c00780c */ /* 0x040fe20003fc5270 */
[----:B------:R-:W-:Y:S01]  /*3bf0*/  IMAD.IADD R12, R12, 0x1, R30 ;  /* 0x000000010c0c7824 */ /* 0x000fe200078e021e */
[----:B------:R-:W-:-:S02]  /*3c00*/  SEL R34, R34, 0xb504, P0 ;  /* 0x0000b50422227807 */ /* 0x000fc40000000000 */
[----:B------:R-:W-:Y:S02]  /*3c10*/  SEL R33, R33, 0xb504, P0 ;  /* 0x0000b50421217807 */ /* 0x000fe40000000000 */
[----:B------:R-:W-:Y:S02]  /*3c20*/  ISETP.NE.AND P3, PT, R18, 0xb504, PT ;  /* 0x0000b5041200780c */ /* 0x000fe40003f65270 */
[----:B------:R-:W-:Y:S02]  /*3c30*/  ISETP.NE.AND P2, PT, R22, 0xb504, PT ;  /* 0x0000b5041600780c */ /* 0x000fe40003f45270 */
[----:B------:R-:W-:Y:S02]  /*3c40*/  ISETP.NE.AND P1, PT, R26, 0xb504, PT ;  /* 0x0000b5041a00780c */ /* 0x000fe40003f25270 */
[----:B------:R-:W-:Y:S02]  /*3c50*/  ISETP.NE.AND P0, PT, R30, 0xb504, PT ;  /* 0x0000b5041e00780c */ /* 0x000fe40003f05270 */
[----:B------:R-:W-:-:S02]  /*3c60*/  SEL R34, R34, 0xb504, P5 ;  /* 0x0000b50422227807 */ /* 0x000fc40002800000 */
[----:B------:R-:W-:Y:S02]  /*3c70*/  SEL R21, R21, 0xb504, P4 ;  /* 0x0000b50415157807 */ /* 0x000fe40002000000 */
[----:B------:R-:W-:Y:S02]  /*3c80*/  SEL R33, R33, 0xb504, P4 ;  /* 0x0000b50421217807 */ /* 0x000fe40002000000 */
[----:B------:R-:W-:Y:S02]  /*3c90*/  SEL R35, R35, 0xb504, P3 ;  /* 0x0000b50423237807 */ /* 0x000fe40001800000 */
[----:B------:R-:W-:Y:S02]  /*3ca0*/  SEL R45, R45, 0xb504, P2 ;  /* 0x0000b5042d2d7807 */ /* 0x000fe40001000000 */
[----:B------:R-:W-:Y:S02]  /*3cb0*/  SEL R55, R55, 0xb504, P1 ;  /* 0x0000b50437377807 */ /* 0x000fe40000800000 */
[----:B------:R-:W-:Y:S01]  /*3cc0*/  SEL R12, R12, 0xb504, P0 ;  /* 0x0000b5040c0c7807 */ /* 0x000fe20000000000 */
[----:B------:R-:W-:Y:S01]  /*3cd0*/  IMAD.IADD R25, R13, 0x1, R18 ;  /* 0x000000010d197824 */ /* 0x000fe200078e0212 */
[----:B------:R-:W-:Y:S01]  /*3ce0*/  VIMNMX R43, PT, PT, R43, R32, PT ;  /* 0x000000202b2b7248 */ /* 0x000fe20003fe0100 */
[----:B------:R-:W-:Y:S01]  /*3cf0*/  IMAD.IADD R28, R13, 0x1, R22 ;  /* 0x000000010d1c7824 */ /* 0x000fe200078e0216 */
[----:B------:R-:W-:Y:S01]  /*3d00*/  VIMNMX R47, PT, PT, R47, R34, PT ;  /* 0x000000222f2f7248 */ /* 0x000fe20003fe0100 */
[C---:B------:R-:W-:Y:S01]  /*3d10*/  IMAD.IADD R32, R13.reuse, 0x1, R26 ;  /* 0x000000010d207824 */ /* 0x040fe200078e021a */
[----:B------:R-:W-:Y:S01]  /*3d20*/  VIMNMX R20, PT, PT, R20, R21, PT ;  /* 0x0000001514147248 */ /* 0x000fe20003fe0100 */
[----:B------:R-:W-:Y:S01]  /*3d30*/  IMAD.IADD R21, R14, 0x1, R22 ;  /* 0x000000010e157824 */ /* 0x000fe200078e0216 */
[----:B------:R-:W-:Y:S01]  /*3d40*/  VIMNMX R46, PT, PT, R46, R33, PT ;  /* 0x000000212e2e7248 */ /* 0x000fe20003fe0100 */
[----:B------:R-:W-:Y:S01]  /*3d50*/  IMAD.IADD R34, R13, 0x1, R30 ;  /* 0x000000010d227824 */ /* 0x000fe200078e021e */
[----:B------:R-:W-:Y:S01]  /*3d60*/  VIMNMX R16, PT, PT, R16, R17, PT ;  /* 0x0000001110107248 */ /* 0x000fe20003fe0100 */
[C---:B------:R-:W-:Y:S01]  /*3d70*/  IMAD.IADD R17, R14.reuse, 0x1, R18 ;  /* 0x000000010e117824 */ /* 0x040fe200078e0212 */
[----:B------:R-:W-:Y:S01]  /*3d80*/  VIMNMX R53, PT, PT, R53, R56, PT ;  /* 0x0000003835357248 */ /* 0x000fe20003fe0100 */
[C---:B------:R-:W-:Y:S01]  /*3d90*/  IMAD.IADD R33, R14.reuse, 0x1, R30 ;  /* 0x000000010e217824 */ /* 0x040fe200078e021e */
        /* <DEDUP_REMOVED lines=14> */
[----:B------:R-:W-:Y:S02]  /*3e80*/  SEL R25, R25, 0xb504, P3 ;  /* 0x0000b50419197807 */ /* 0x000fe40001800000 */
[----:B------:R-:W-:Y:S02]  /*3e90*/  SEL R17, R17, 0xb504, P3 ;  /* 0x0000b50411117807 */ /* 0x000fe40001800000 */
[----:B------:R-:W-:Y:S02]  /*3ea0*/  SEL R25, R25, 0xb504, P5 ;  /* 0x0000b50419197807 */ /* 0x000fe40002800000 */
[----:B------:R-:W-:-:S02]  /*3eb0*/  SEL R18, R18, 0xb504, P3 ;  /* 0x0000b50412127807 */ /* 0x000fc40001800000 */
[----:B------:R-:W-:Y:S02]  /*3ec0*/  VIMNMX R44, PT, PT, R44, R25, PT ;  /* 0x000000192c2c7248 */ /* 0x000fe40003fe0100 */
[----:B------:R-:W-:Y:S02]  /*3ed0*/  SEL R25, R24, 0xb504, P1 ;  /* 0x0000b50418197807 */ /* 0x000fe40000800000 */
[----:B------:R-:W-:Y:S02]  /*3ee0*/  VIMNMX R50, PT, PT, R50, R59, PT ;  /* 0x0000003b32327248 */ /* 0x000fe40003fe0100 */
[----:B------:R-:W-:Y:S02]  /*3ef0*/  VIMNMX R54, PT, PT, R54, R57, PT ;  /* 0x0000003936367248 */ /* 0x000fe40003fe0100 */
[----:B------:R-:W-:Y:S02]  /*3f00*/  SEL R24, R17, 0xb504, P4 ;  /* 0x0000b50411187807 */ /* 0x000fe40002000000 */
[----:B------:R-:W-:-:S02]  /*3f10*/  SEL R28, R28, 0xb504, P2 ;  /* 0x0000b5041c1c7807 */ /* 0x000fc40001000000 */
[----:B------:R-:W-:Y:S02]  /*3f20*/  SEL R32, R32, 0xb504, P1 ;  /* 0x0000b50420207807 */ /* 0x000fe40000800000 */
[----:B------:R-:W-:Y:S02]  /*3f30*/  SEL R17, R18, 0xb504, P6 ;  /* 0x0000b50412117807 */ /* 0x000fe40003000000 */
[----:B------:R-:W-:Y:S02]  /*3f40*/  SEL R21, R21, 0xb504, P2 ;  /* 0x0000b50415157807 */ /* 0x000fe40001000000 */
[----:B------:R-:W-:Y:S02]  /*3f50*/  SEL R33, R33, 0xb504, P0 ;  /* 0x0000b50421217807 */ /* 0x000fe40000000000 */
[----:B------:R-:W-:Y:S02]  /*3f60*/  VIMNMX R50, PT, PT, R50, R35, PT ;  /* 0x0000002332327248 */ /* 0x000fe40003fe0100 */
[----:B------:R-:W-:-:S02]  /*3f70*/  VIMNMX R54, PT, PT, R54, R45, PT ;  /* 0x0000002d36367248 */ /* 0x000fc40003fe0100 */
[----:B------:R-:W-:Y:S02]  /*3f80*/  VIMNMX R51, PT, PT, R51, R24, PT ;  /* 0x0000001833337248 */ /* 0x000fe40003fe0100 */
[----:B------:R-:W-:Y:S02]  /*3f90*/  SEL R22, R22, 0xb504, P2 ;  /* 0x0000b50416167807 */ /* 0x000fe40001000000 */
[----:B------:R-:W-:Y:S02]  /*3fa0*/  SEL R26, R26, 0xb504, P1 ;  /* 0x0000b5041a1a7807 */ /* 0x000fe40000800000 */
[----:B------:R-:W-:Y:S02]  /*3fb0*/  SEL R35, R28, 0xb504, P5 ;  /* 0x0000b5041c237807 */ /* 0x000fe40002800000 */
[----:B------:R-:W-:Y:S02]  /*3fc0*/  SEL R45, R32, 0xb504, P5 ;  /* 0x0000b504202d7807 */ /* 0x000fe40002800000 */
[----:B------:R-:W-:Y:S01]  /*3fd0*/  VIMNMX R24, PT, PT, R16, R17, PT ;  /* 0x0000001110187248 */ /* 0x000fe20003fe0100 */
[----:B0-----:R-:W-:Y:S01]  /*3fe0*/  IMAD.IADD R16, R12, 0x1, R19 ;  /* 0x000000010c107824 */ /* 0x001fe200078e0213 */
[----:B------:R-:W-:-:S02]  /*3ff0*/  SEL R21, R21, 0xb504, P4 ;  /* 0x0000b50415157807 */ /* 0x000fc40002000000 */
[----:B------:R-:W-:Y:S02]  /*4000*/  SEL R28, R25, 0xb504, P4 ;  /* 0x0000b504191c7807 */ /* 0x000fe40002000000 */
[----:B------:R-:W-:Y:S02]  /*4010*/  SEL R32, R33, 0xb504, P4 ;  /* 0x0000b50421207807 */ /* 0x000fe40002000000 */
[----:B------:R-:W-:Y:S01]  /*4020*/  ISETP.NE.AND P4, PT, R19, 0xb504, PT ;  /* 0x0000b5041300780c */ /* 0x000fe20003f85270 */
[----:B------:R-:W-:Y:S01]  /*4030*/  IMAD.IADD R17, R12, 0x1, R23 ;  /* 0x000000010c117824 */ /* 0x000fe200078e0217 */
[----:B------:R-:W-:Y:S01]  /*4040*/  SEL R22, R22, 0xb504, P6 ;  /* 0x0000b50416167807 */ /* 0x000fe20003000000 */
[----:B------:R-:W-:Y:S01]  /*4050*/  IMAD.IADD R18, R12, 0x1, R27 ;  /* 0x000000010c127824 */ /* 0x000fe200078e021b */
[----:B------:R-:W-:Y:S02]  /*4060*/  SEL R26, R26, 0xb504, P6 ;  /* 0x0000b5041a1a7807 */ /* 0x000fe40003000000 */
[C---:B------:R-:W-:Y:S01]  /*4070*/  ISETP.NE.AND P2, PT, R12.reuse, 0xb504, PT ;  /* 0x0000b5040c00780c */ /* 0x040fe20003f45270 */
[----:B------:R-:W-:Y:S01]  /*4080*/  IMAD.IADD R12, R12, 0x1, R31 ;  /* 0x000000010c0c7824 */ /* 0x000fe200078e021f */
[----:B------:R-:W-:-:S02]  /*4090*/  SEL R34, R34, 0xb504, P0 ;  /* 0x0000b50422227807 */ /* 0x000fc40000000000 */
[----:B------:R-:W-:Y:S02]  /*40a0*/  SEL R30, R30, 0xb504, P0 ;  /* 0x0000b5041e1e7807 */ /* 0x000fe40000000000 */
[----:B------:R-:W-:Y:S02]  /*40b0*/  ISETP.NE.AND P3, PT, R23, 0xb504, PT ;  /* 0x0000b5041700780c */ /* 0x000fe40003f65270 */
[----:B------:R-:W-:Y:S02]  /*40c0*/  ISETP.NE.AND P0, PT, R27, 0xb504, PT ;  /* 0x0000b5041b00780c */ /* 0x000fe40003f05270 */
[----:B------:R-:W-:Y:S02]  /*40d0*/  ISETP.NE.AND P1, PT, R31, 0xb504, PT ;  /* 0x0000b5041f00780c */ /* 0x000fe40003f25270 */
[----:B------:R-:W-:Y:S01]  /*40e0*/  SEL R16, R16, 0xb504, P4 ;  /* 0x0000b50410107807 */ /* 0x000fe20002000000 */
[--C-:B------:R-:W-:Y:S01]  /*40f0*/  IMAD.IADD R33, R15, 0x1, R23.reuse ;  /* 0x000000010f217824 */ /* 0x100fe200078e0217 */
[----:B------:R-:W-:Y:S01]  /*4100*/  VIMNMX R53, PT, PT, R53, R22, PT ;  /* 0x0000001635357248 */ /* 0x000fe20003fe0100 */
        /* <DEDUP_REMOVED lines=16> */
[----:B------:R-:W-:Y:S01]  /*4210*/  IMAD.IADD R27, R13, 0x1, R31 ;  /* 0x000000010d1b7824 */ /* 0x000fe200078e021f */
[----:B------:R-:W-:-:S02]  /*4220*/  VIMNMX R29, PT, PT, R29, R58, PT ;  /* 0x0000003a1d1d7248 */ /* 0x000fc40003fe0100 */
[----:B------:R-:W-:Y:S01]  /*4230*/  VIMNMX R20, PT, PT, R20, R35, PT ;  /* 0x0000002314147248 */ /* 0x000fe20003fe0100 */
[----:B------:R-:W-:Y:S01]  /*4240*/  IMAD.IADD R35, R14, 0x1, R31 ;  /* 0x000000010e237824 */ /* 0x000fe200078e021f */
[----:B------:R-:W-:Y:S01]  /*4250*/  VIMNMX R48, PT, PT, R48, R21, PT ;  /* 0x0000001530307248 */ /* 0x000fe20003fe0100 */
[--C-:B------:R-:W-:Y:S01]  /*4260*/  IMAD.IADD R21, R13, 0x1, R19.reuse ;  /* 0x000000010d157824 */ /* 0x100fe200078e0213 */
[----:B------:R-:W-:Y:S01]  /*4270*/  SEL R23, R23, 0xb504, P2 ;  /* 0x0000b50417177807 */ /* 0x000fe20001000000 */
[--C-:B------:R-:W-:Y:S01]  /*4280*/  IMAD.IADD R25, R14, 0x1, R19.reuse ;  /* 0x000000010e197824 */ /* 0x100fe200078e0213 */
[----:B------:R-:W-:Y:S01]  /*4290*/  SEL R58, R18, 0xb504, P2 ;  /* 0x0000b504123a7807 */ /* 0x000fe20001000000 */
[C---:B------:R-:W-:Y:S01]  /*42a0*/  IMAD.IADD R30, R15.reuse, 0x1, R19 ;  /* 0x000000010f1e7824 */ /* 0x040fe200078e0213 */
[----:B------:R-:W-:Y:S01]  /*42b0*/  SEL R56, R12, 0xb504, P2 ;  /* 0x0000b5040c387807 */ /* 0x000fe20001000000 */
[----:B------:R-:W-:Y:S01]  /*42c0*/  IMAD.IADD R31, R15, 0x1, R31 ;  /* 0x000000010f1f7824 */ /* 0x000fe200078e021f */
[----:B------:R-:W-:-:S02]  /*42d0*/  ISETP.NE.AND P5, PT, R13, 0xb504, PT ;  /* 0x0000b5040d00780c */ /* 0x000fc40003fa5270 */
[----:B------:R-:W-:Y:S02]  /*42e0*/  ISETP.NE.AND P6, PT, R14, 0xb504, PT ;  /* 0x0000b5040e00780c */ /* 0x000fe40003fc5270 */
[----:B------:R-:W-:Y:S02]  /*42f0*/  ISETP.NE.AND P2, PT, R15, 0xb504, PT ;  /* 0x0000b5040f00780c */ /* 0x000fe40003f45270 */
[----:B------:R-:W-:Y:S01]  /*4300*/  VIMNMX R50, PT, PT, R50, R17, PT ;  /* 0x0000001132327248 */ /* 0x000fe20003fe0100 */
[----:B------:R-:W-:Y:S04]  /*4310*/  LDS.128 R12, [R5+0xc00] ;  /* 0x000c0000050c7984 */ /* 0x000fe80000000c00 */
[----:B------:R-:W0:Y:S01]  /*4320*/  LDS.128 R16, [R6+0x30] ;  /* 0x0000300006107984 */ /* 0x000e220000000c00 */
[----:B------:R-:W-:-:S02]  /*4330*/  SEL R21, R21, 0xb504, P4 ;  /* 0x0000b50415157807 */ /* 0x000fc40002000000 */
[----:B------:R-:W-:Y:S02]  /*4340*/  SEL R22, R22, 0xb504, P3 ;  /* 0x0000b50416167807 */ /* 0x000fe40001800000 */
[----:B------:R-:W-:Y:S02]  /*4350*/  VIMNMX R54, PT, PT, R54, R23, PT ;  /* 0x0000001736367248 */ /* 0x000fe40003fe0100 */
[----:B------:R-:W-:Y:S02]  /*4360*/  SEL R21, R21, 0xb504, P5 ;  /* 0x0000b50415157807 */ /* 0x000fe40002800000 */
[----:B------:R-:W-:Y:S02]  /*4370*/  SEL R23, R22, 0xb504, P5 ;  /* 0x0000b50416177807 */ /* 0x000fe40002800000 */
[----:B------:R-:W-:Y:S02]  /*4380*/  VIMNMX R42, PT, PT, R42, R45, PT ;  /* 0x0000002d2a2a7248 */ /* 0x000fe40003fe0100 */
[----:B------:R-:W-:-:S02]  /*4390*/  VIMNMX R45, PT, PT, R29, R56, PT ;  /* 0x000000381d2d7248 */ /* 0x000fc40003fe0100 */
[----:B------:R-:W-:Y:S02]  /*43a0*/  VIMNMX R29, PT, PT, R44, R21, PT ;  /* 0x000000152c1d7248 */ /* 0x000fe40003fe0100 */
[----:B------:R-:W-:Y:S02]  /*43b0*/  VIMNMX R44, PT, PT, R20, R23, PT ;  /* 0x00000017142c7248 */ /* 0x000fe40003fe0100 */
[----:B------:R-:W1:Y:S01]  /*43c0*/  LDS.128 R20, [R6+0xb0] ;  /* 0x0000b00006147984 */ /* 0x000e620000000c00 */
        /* <DEDUP_REMOVED lines=17> */
[----:B------:R-:W-:Y:S01]  /*44e0*/  SEL R33, R33, 0xb504, P3 ;  /* 0x0000b50421217807 */ /* 0x000fe20001800000 */
[----:B------:R-:W2:Y:S01]  /*44f0*/  LDS.128 R24, [R6+0x130] ;  /* 0x0001300006187984 */ /* 0x000ea20000000c00 */
[----:B------:R-:W-:Y:S02]  /*4500*/  SEL R34, R34, 0xb504, P0 ;  /* 0x0000b50422227807 */ /* 0x000fe40000000000 */
[----:B------:R-:W-:Y:S02]  /*4510*/  SEL R28, R28, 0xb504, P0 ;  /* 0x0000b5041c1c7807 */ /* 0x000fe40000000000 */
[----:B------:R-:W-:Y:S01]  /*4520*/  SEL R32, R33, 0xb504, P2 ;  /* 0x0000b50421207807 */ /* 0x000fe20001000000 */
[----:B0-----:R-:W-:Y:S01]  /*4530*/  IMAD.IADD R33, R16, 0x1, R13 ;  /* 0x0000000110217824 */ /* 0x001fe200078e020d */
[----:B------:R-:W-:-:S02]  /*4540*/  SEL R34, R34, 0xb504, P6 ;  /* 0x0000b50422227807 */ /* 0x000fc40003000000 */
[----:B------:R-:W-:Y:S02]  /*4550*/  ISETP.NE.AND P3, PT, R16, 0xb504, PT ;  /* 0x0000b5041000780c */ /* 0x000fe40003f65270 */
[----:B------:R-:W-:Y:S02]  /*4560*/  SEL R28, R28, 0xb504, P2 ;  /* 0x0000b5041c1c7807 */ /* 0x000fe40001000000 */
[----:B------:R-:W-:Y:S02]  /*4570*/  VIMNMX R43, PT, PT, R43, R34, PT ;  /* 0x000000222b2b7248 */ /* 0x000fe40003fe0100 */
[----:B------:R-:W-:Y:S01]  /*4580*/  VIMNMX R53, PT, PT, R53, R32, PT ;  /* 0x0000002035357248 */ /* 0x000fe20003fe0100 */
[----:B------:R-:W-:Y:S01]  /*4590*/  IMAD.IADD R32, R12, 0x1, R16 ;  /* 0x000000010c207824 */ /* 0x000fe200078e0210 */
[----:B------:R-:W-:Y:S02]  /*45a0*/  ISETP.NE.AND P4, PT, R13, 0xb504, PT ;  /* 0x0000b5040d00780c */ /* 0x000fe40003f85270 */
[----:B------:R-:W-:-:S02]  /*45b0*/  SEL R34, R33, 0xb504, P3 ;  /* 0x0000b50421227807 */ /* 0x000fc40001800000 */
[----:B------:R-:W-:Y:S01]  /*45c0*/  VIMNMX R49, PT, PT, R49, R28, PT ;  /* 0x0000001c31317248 */ /* 0x000fe20003fe0100 */
[----:B------:R-:W-:Y:S01]  /*45d0*/  IMAD.IADD R28, R16, 0x1, R14 ;  /* 0x00000001101c7824 */ /* 0x000fe200078e020e */
[----:B------:R-:W-:Y:S01]  /*45e0*/  SEL R55, R56, 0xb504, P6 ;  /* 0x0000b50438377807 */ /* 0x000fe20003000000 */
[----:B------:R-:W-:Y:S01]  /*45f0*/  IMAD.IADD R16, R16, 0x1, R15 ;  /* 0x0000000110107824 */ /* 0x000fe200078e020f */
[----:B------:R-:W-:Y:S02]  /*4600*/  SEL R34, R34, 0xb504, P4 ;  /* 0x0000b50422227807 */ /* 0x000fe40002000000 */
[----:B------:R-:W-:Y:S02]  /*4610*/  ISETP.NE.AND P5, PT, R12, 0xb504, PT ;  /* 0x0000b5040c00780c */ /* 0x000fe40003fa5270 */
[----:B------:R-:W-:Y:S02]  /*4620*/  SEL R31, R31, 0xb504, P1 ;  /* 0x0000b5041f1f7807 */ /* 0x000fe40000800000 */
[----:B------:R-:W-:-:S02]  /*4630*/  SEL R32, R32, 0xb504, P3 ;  /* 0x0000b50420207807 */ /* 0x000fc40001800000 */
[----:B------:R-:W-:Y:S02]  /*4640*/  ISETP.NE.AND P1, PT, R14, 0xb504, PT ;  /* 0x0000b5040e00780c */ /* 0x000fe40003f25270 */
[----:B------:R-:W-:Y:S02]  /*4650*/  SEL R28, R28, 0xb504, P3 ;  /* 0x0000b5041c1c7807 */ /* 0x000fe40001800000 */
[----:B------:R-:W-:Y:S02]  /*4660*/  VIMNMX R52, PT, PT, R52, R55, PT ;  /* 0x0000003734347248 */ /* 0x000fe40003fe0100 */
[----:B------:R-:W-:Y:S02]  /*4670*/  VIMNMX R55, PT, PT, R29, R34, PT ;  /* 0x000000221d377248 */ /* 0x000fe40003fe0100 */
[----:B------:R-:W-:Y:S02]  /*4680*/  SEL R33, R32, 0xb504, P5 ;  /* 0x0000b50420217807 */ /* 0x000fe40002800000 */
[----:B------:R-:W-:Y:S01]  /*4690*/  SEL R29, R16, 0xb504, P3 ;  /* 0x0000b504101d7807 */ /* 0x000fe20001800000 */
[----:B-1----:R-:W-:Y:S01]  /*46a0*/  IMAD.IADD R16, R12, 0x1, R20 ;  /* 0x000000010c107824 */ /* 0x002fe200078e0214 */
[----:B------:R-:W-:-:S02]  /*46b0*/  SEL R31, R31, 0xb504, P2 ;  /* 0x0000b5041f1f7807 */ /* 0x000fc40001000000 */
[----:B------:R-:W-:Y:S02]  /*46c0*/  SEL R32, R28, 0xb504, P1 ;  /* 0x0000b5041c207807 */ /* 0x000fe40000800000 */
[C---:B------:R-:W-:Y:S02]  /*46d0*/  ISETP.NE.AND P2, PT, R20.reuse, 0xb504, PT ;  /* 0x0000b5041400780c */ /* 0x040fe40003f45270 */
[----:B------:R-:W-:Y:S02]  /*46e0*/  ISETP.NE.AND P0, PT, R15, 0xb504, PT ;  /* 0x0000b5040f00780c */ /* 0x000fe40003f05270 */
[----:B------:R-:W-:Y:S01]  /*46f0*/  VIMNMX R51, PT, PT, R51, R32, PT ;  /* 0x0000002033337248 */ /* 0x000fe20003fe0100 */
[----:B------:R-:W-:Y:S01]  /*4700*/  IMAD.IADD R28, R20, 0x1, R13 ;  /* 0x00000001141c7824 */ /* 0x000fe200078e020d */
[----:B------:R-:W-:Y:S02]  /*4710*/  SEL R32, R16, 0xb504, P2 ;  /* 0x0000b50410207807 */ /* 0x000fe40001000000 */
[----:B------:R-:W-:-:S02]  /*4720*/  SEL R29, R29, 0xb504, P0 ;  /* 0x0000b5041d1d7807 */ /* 0x000fc40000000000 */
[----:B------:R-:W-:Y:S02]  /*4730*/  VIMNMX R50, PT, PT, R50, R33, PT ;  /* 0x0000002132327248 */ /* 0x000fe40003fe0100 */
[----:B------:R-:W-:Y:S01]  /*4740*/  SEL R33, R32, 0xb504, P5 ;  /* 0x0000b50420217807 */ /* 0x000fe20002800000 */
[----:B------:R-:W-:Y:S01]  /*4750*/  IMAD.IADD R32, R20, 0x1, R14 ;  /* 0x0000000114207824 */ /* 0x000fe200078e020e */
[----:B------:R-:W-:Y:S01]  /*4760*/  VIMNMX R48, PT, PT, R48, R31, PT ;  /* 0x0000001f30307248 */ /* 0x000fe20003fe0100 */
[----:B------:R-:W-:Y:S01]  /*4770*/  IMAD.IADD R20, R20, 0x1, R15 ;  /* 0x0000000114147824 */ /* 0x000fe200078e020f */
[----:B------:R-:W-:Y:S02]  /*4780*/  SEL R34, R28, 0xb504, P2 ;  /* 0x0000b5041c227807 */ /* 0x000fe40001000000 */
[----:B------:R-:W-:Y:S02]  /*4790*/  VIMNMX R16, PT, PT, R30, R29, PT ;  /* 0x0000001d1e107248 */ /* 0x000fe40003fe0100 */
[----:B------:R-:W0:Y:S01]  /*47a0*/  LDS.128 R28, [R6+0x1b0] ;  /* 0x0001b000061c7984 */ /* 0x000e220000000c00 */
[----:B------:R-:W-:-:S02]  /*47b0*/  SEL R35, R34, 0xb504, P4 ;  /* 0x0000b50422237807 */ /* 0x000fc40002000000 */
[----:B------:R-:W-:Y:S02]  /*47c0*/  SEL R32, R32, 0xb504, P2 ;  /* 0x0000b50420207807 */ /* 0x000fe40001000000 */
[----:B------:R-:W-:Y:S02]  /*47d0*/  SEL R34, R20, 0xb504, P2 ;  /* 0x0000b50414227807 */ /* 0x000fe40001000000 */
[----:B------:R-:W-:Y:S02]  /*47e0*/  VIMNMX R54, PT, PT, R54, R33, PT ;  /* 0x0000002136367248 */ /* 0x000fe40003fe0100 */
[----:B------:R-:W-:Y:S01]  /*47f0*/  SEL R33, R32, 0xb504, P1 ;  /* 0x0000b50420217807 */ /* 0x000fe20000800000 */
[----:B--2---:R-:W-:Y:S01]  /*4800*/  IMAD.IADD R32, R24, 0x1, R13 ;  /* 0x0000000118207824 */ /* 0x004fe200078e020d */
[----:B------:R-:W-:Y:S02]  /*4810*/  SEL R34, R34, 0xb504, P0 ;  /* 0x0000b50422227807 */ /* 0x000fe40000000000 */
[----:B------:R-:W-:-:S02]  /*4820*/  ISETP.NE.AND P2, PT, R24, 0xb504, PT ;  /* 0x0000b5041800780c */ /* 0x000fc40003f45270 */
[----:B------:R-:W-:Y:S02]  /*4830*/  VIMNMX R44, PT, PT, R44, R35, PT ;  /* 0x000000232c2c7248 */ /* 0x000fe40003fe0100 */
[----:B------:R-:W-:Y:S02]  /*4840*/  VIMNMX R52, PT, PT, R52, R33, PT ;  /* 0x0000002134347248 */ /* 0x000fe40003fe0100 */
[----:B------:R-:W-:Y:S02]  /*4850*/  VIMNMX R53, PT, PT, R53, R34, PT ;  /* 0x0000002235357248 */ /* 0x000fe40003fe0100 */
[----:B------:R-:W-:Y:S02]  /*4860*/  SEL R56, R32, 0xb504, P2 ;  /* 0x0000b50420387807 */ /* 0x000fe40001000000 */
[----:B------:R-:W1:Y:S01]  /*4870*/  LDS.128 R32, [R5+0xd00] ;  /* 0x000d000005207984 */ /* 0x000e620000000c00 */
[----:B------:R-:W-:Y:S01]  /*4880*/  IMAD.IADD R20, R12, 0x1, R24 ;  /* 0x000000010c147824 */ /* 0x000fe200078e0218 */
[----:B------:R-:W-:-:S04]  /*4890*/  VIMNMX R41, PT, PT, R41, R58, PT ;  /* 0x0000003a29297248 */ /* 0x000fc80003fe0100 */
[----:B------:R-:W-:-:S04]  /*48a0*/  SEL R20, R20, 0xb504, P2 ;  /* 0x0000b50414147807 */ /* 0x000fc80001000000 */
[----:B------:R-:W-:-:S04]  /*48b0*/  SEL R20, R20, 0xb504, P5 ;  /* 0x0000b50414147807 */ /* 0x000fc80002800000 */
[----:B------:R-:W-:Y:S01]  /*48c0*/  VIMNMX R41, PT, PT, R41, R20, PT ;  /* 0x0000001429297248 */ /* 0x000fe20003fe0100 */
[C-C-:B------:R-:W-:Y:S02]  /*48d0*/  IMAD.IADD R20, R24.reuse, 0x1, R14.reuse ;  /* 0x0000000118147824 */ /* 0x140fe400078e020e */
[----:B------:R-:W-:Y:S02]  /*48e0*/  IMAD.IADD R24, R24, 0x1, R15 ;  /* 0x0000000118187824 */ /* 0x000fe400078e020f */
[----:B0-----:R-:W-:Y:S01]  /*48f0*/  IMAD.IADD R13, R28, 0x1, R13 ;  /* 0x000000011c0d7824 */ /* 0x001fe200078e020d */
[----:B------:R-:W-:Y:S01]  /*4900*/  SEL R20, R20, 0xb504, P2 ;  /* 0x0000b50414147807 */ /* 0x000fe20001000000 */
[----:B------:R-:W-:Y:S01]  /*4910*/  IMAD.IADD R14, R28, 0x1, R14 ;  /* 0x000000011c0e7824 */ /* 0x000fe200078e020e */
[----:B------:R-:W-:Y:S01]  /*4920*/  SEL R24, R24, 0xb504, P2 ;  /* 0x0000b50418187807 */ /* 0x000fe20001000000 */
[C---:B------:R-:W-:Y:S01]  /*4930*/  IMAD.IADD R15, R28.reuse, 0x1, R15 ;  /* 0x000000011c0f7824 */ /* 0x040fe200078e020f */
[----:B------:R-:W-:Y:S01]  /*4940*/  ISETP.NE.AND P2, PT, R28, 0xb504, PT ;  /* 0x0000b5041c00780c */ /* 0x000fe20003f45270 */
[----:B------:R-:W-:-:S03]  /*4950*/  IMAD.IADD R12, R12, 0x1, R28 ;  /* 0x000000010c0c7824 */ /* 0x000fc600078e021c */
        /* <DEDUP_REMOVED lines=8> */
[----:B------:R-:W-:Y:S01]  /*49e0*/  VIMNMX R46, PT, PT, R46, R13, PT ;  /* 0x0000000d2e2e7248 */ /* 0x000fe20003fe0100 */
[C---:B-1----:R-:W-:Y:S01]  /*49f0*/  IMAD.IADD R13, R32.reuse, 0x1, R17 ;  /* 0x00000001200d7824 */ /* 0x042fe200078e0211 */
[----:B------:R-:W-:Y:S01]  /*4a00*/  VIMNMX R47, PT, PT, R47, R14, PT ;  /* 0x0000000e2f2f7248 */ /* 0x000fe20003fe0100 */
[----:B------:R-:W-:Y:S01]  /*4a10*/  IMAD.IADD R14, R32, 0x1, R21 ;  /* 0x00000001200e7824 */ /* 0x000fe200078e0215 */
[----:B------:R-:W-:Y:S01]  /*4a20*/  VIMNMX R48, PT, PT, R48, R15, PT ;  /* 0x0000000f30307248 */ /* 0x000fe20003fe0100 */
[----:B------:R-:W-:Y:S01]  /*4a30*/  IMAD.IADD R15, R32, 0x1, R25 ;  /* 0x00000001200f7824 */ /* 0x000fe200078e0219 */
[----:B------:R-:W-:Y:S01]  /*4a40*/  VIMNMX R45, PT, PT, R45, R12, PT ;  /* 0x0000000c2d2d7248 */ /* 0x000fe20003fe0100 */
[----:B------:R-:W-:Y:S01]  /*4a50*/  IMAD.IADD R12, R33, 0x1, R17 ;  /* 0x00000001210c7824 */ /* 0x000fe200078e0211 */
[----:B------:R-:W-:-:S02]  /*4a60*/  ISETP.NE.AND P3, PT, R17, 0xb504, PT ;  /* 0x0000b5041100780c */ /* 0x000fc40003f65270 */
[C---:B------:R-:W-:Y:S01]  /*4a70*/  ISETP.NE.AND P6, PT, R32.reuse, 0xb504, PT ;  /* 0x0000b5042000780c */ /* 0x040fe20003fc5270 */
[----:B------:R-:W-:Y:S01]  /*4a80*/  IMAD.IADD R32, R32, 0x1, R29 ;  /* 0x0000000120207824 */ /* 0x000fe200078e021d */
[----:B------:R-:W-:Y:S02]  /*4a90*/  SEL R24, R24, 0xb504, P0 ;  /* 0x0000b50418187807 */ /* 0x000fe40000000000 */
[----:B------:R-:W-:Y:S02]  /*4aa0*/  ISETP.NE.AND P2, PT, R21, 0xb504, PT ;  /* 0x0000b5041500780c */ /* 0x000fe40003f45270 */
[----:B------:R-:W-:Y:S02]  /*4ab0*/  SEL R20, R20, 0xb504, P1 ;  /* 0x0000b50414147807 */ /* 0x000fe40000800000 */
[----:B------:R-:W-:Y:S02]  /*4ac0*/  ISETP.NE.AND P0, PT, R29, 0xb504, PT ;  /* 0x0000b5041d00780c */ /* 0x000fe40003f05270 */
[----:B------:R-:W-:-:S02]  /*4ad0*/  ISETP.NE.AND P1, PT, R25, 0xb504, PT ;  /* 0x0000b5041900780c */ /* 0x000fc40003f25270 */
[----:B------:R-:W-:Y:S02]  /*4ae0*/  SEL R13, R13, 0xb504, P3 ;  /* 0x0000b5040d0d7807 */ /* 0x000fe40001800000 */
[----:B------:R-:W-:Y:S02]  /*4af0*/  SEL R14, R14, 0xb504, P2 ;  /* 0x0000b5040e0e7807 */ /* 0x000fe40001000000 */
[----:B------:R-:W-:Y:S02]  /*4b00*/  ISETP.NE.AND P5, PT, R33, 0xb504, PT ;  /* 0x0000b5042100780c */ /* 0x000fe40003fa5270 */
[----:B------:R-:W-:Y:S02]  /*4b10*/  SEL R59, R32, 0xb504, P0 ;  /* 0x0000b504203b7807 */ /* 0x000fe40000000000 */
        /* <DEDUP_REMOVED lines=9> */
[----:B------:R-:W-:Y:S02]  /*4bb0*/  VIMNMX R55, PT, PT, R55, R12, PT ;  /* 0x0000000c37377248 */ /* 0x000fe40003fe0100 */
[----:B------:R-:W0:Y:S01]  /*4bc0*/  LDS.128 R12, [R5+0xe00] ;  /* 0x000e0000050c7984 */ /* 0x000e220000000c00 */
[----:B------:R-:W-:Y:S01]  /*4bd0*/  SEL R57, R56, 0xb504, P4 ;  /* 0x0000b50438397807 */ /* 0x000fe20002000000 */
[--C-:B------:R-:W-:Y:S01]  /*4be0*/  IMAD.IADD R28, R35, 0x1, R17.reuse ;  /* 0x00000001231c7824 */ /* 0x100fe200078e0211 */
[----:B------:R-:W-:Y:S01]  /*4bf0*/  VIMNMX R43, PT, PT, R43, R20, PT ;  /* 0x000000142b2b7248 */ /* 0x000fe20003fe0100 */
[C---:B------:R-:W-:Y:S01]  /*4c00*/  IMAD.IADD R20, R34.reuse, 0x1, R17 ;  /* 0x0000000122147824 */ /* 0x040fe200078e0211 */
[C---:B------:R-:W-:Y:S01]  /*4c10*/  ISETP.NE.AND P4, PT, R34.reuse, 0xb504, PT ;  /* 0x0000b5042200780c */ /* 0x040fe20003f85270 */
[----:B------:R-:W-:Y:S01]  /*4c20*/  IMAD.IADD R17, R34, 0x1, R21 ;  /* 0x0000000122117824 */ /* 0x000fe200078e0215 */
[----:B------:R-:W-:Y:S01]  /*4c30*/  VIMNMX R42, PT, PT, R42, R57, PT ;  /* 0x000000392a2a7248 */ /* 0x000fe20003fe0100 */
[C---:B------:R-:W-:Y:S01]  /*4c40*/  IMAD.IADD R56, R34.reuse, 0x1, R25 ;  /* 0x0000000122387824 */ /* 0x040fe200078e0219 */
[----:B------:R-:W-:Y:S01]  /*4c50*/  VIMNMX R49, PT, PT, R49, R24, PT ;  /* 0x0000001831317248 */ /* 0x000fe20003fe0100 */
[----:B------:R-:W-:-:S02]  /*4c60*/  IMAD.IADD R34, R34, 0x1, R29 ;  /* 0x0000000122227824 */ /* 0x000fc400078e021d */
[--C-:B------:R-:W-:Y:S02]  /*4c70*/  IMAD.IADD R24, R33, 0x1, R21.reuse ;  /* 0x0000000121187824 */ /* 0x100fe400078e0215 */
[----:B------:R-:W-:Y:S01]  /*4c80*/  IMAD.IADD R57, R35, 0x1, R21 ;  /* 0x0000000123397824 */ /* 0x000fe200078e0215 */
[----:B------:R-:W-:Y:S01]  /*4c90*/  SEL R32, R58, 0xb504, P6 ;  /* 0x0000b5043a207807 */ /* 0x000fe20003000000 */
[C---:B------:R-:W-:Y:S02]  /*4ca0*/  IMAD.IADD R21, R33.reuse, 0x1, R25 ;  /* 0x0000000121157824 */ /* 0x040fe400078e0219 */
[----:B------:R-:W-:Y:S01]  /*4cb0*/  IMAD.IADD R33, R33, 0x1, R29 ;  /* 0x0000000121217824 */ /* 0x000fe200078e021d */
[----:B------:R-:W-:Y:S01]  /*4cc0*/  SEL R34, R34, 0xb504, P0 ;  /* 0x0000b50422227807 */ /* 0x000fe20000000000 */
[C---:B------:R-:W-:Y:S01]  /*4cd0*/  IMAD.IADD R25, R35.reuse, 0x1, R25 ;  /* 0x0000000123197824 */ /* 0x040fe200078e0219 */
[C---:B------:R-:W-:Y:S01]  /*4ce0*/  ISETP.NE.AND P6, PT, R35.reuse, 0xb504, PT ;  /* 0x0000b5042300780c */ /* 0x040fe20003fc5270 */
        /* <DEDUP_REMOVED lines=17> */
[----:B0-----:R-:W-:Y:S01]  /*4e00*/  IMAD.IADD R34, R12, 0x1, R22 ;  /* 0x000000010c227824 */ /* 0x001fe200078e0216 */
[----:B------:R-:W-:Y:S02]  /*4e10*/  SEL R21, R24, 0xb504, P5 ;  /* 0x0000b50418157807 */ /* 0x000fe40002800000 */
[----:B------:R-:W-:Y:S02]  /*4e20*/  VIMNMX R51, PT, PT, R51, R20, PT ;  /* 0x0000001433337248 */ /* 0x000fe40003fe0100 */
[----:B------:R-:W-:-:S02]  /*4e30*/  VIMNMX R52, PT, PT, R52, R17, PT ;  /* 0x0000001134347248 */ /* 0x000fc40003fe0100 */
[----:B------:R-:W-:Y:S02]  /*4e40*/  ISETP.NE.AND P2, PT, R22, 0xb504, PT ;  /* 0x0000b5041600780c */ /* 0x000fe40003f45270 */
[----:B------:R-:W-:Y:S01]  /*4e50*/  VIMNMX R42, PT, PT, R42, R33, PT ;  /* 0x000000212a2a7248 */ /* 0x000fe20003fe0100 */
[----:B------:R-:W-:Y:S01]  /*4e60*/  IMAD.IADD R33, R12, 0x1, R18 ;  /* 0x000000010c217824 */ /* 0x000fe200078e0212 */
[----:B------:R-:W-:Y:S01]  /*4e70*/  VIMNMX R46, PT, PT, R46, R35, PT ;  /* 0x000000232e2e7248 */ /* 0x000fe20003fe0100 */
[----:B------:R-:W-:Y:S01]  /*4e80*/  IMAD.IADD R35, R12, 0x1, R26 ;  /* 0x000000010c237824 */ /* 0x000fe200078e021a */
[----:B------:R-:W-:Y:S02]  /*4e90*/  SEL R17, R28, 0xb504, P6 ;  /* 0x0000b5041c117807 */ /* 0x000fe40003000000 */
[----:B------:R-:W-:Y:S02]  /*4ea0*/  SEL R20, R57, 0xb504, P6 ;  /* 0x0000b50439147807 */ /* 0x000fe40003000000 */
[----:B------:R-:W-:-:S02]  /*4eb0*/  SEL R24, R25, 0xb504, P6 ;  /* 0x0000b50419187807 */ /* 0x000fc40003000000 */
[----:B------:R-:W-:Y:S02]  /*4ec0*/  SEL R29, R29, 0xb504, P6 ;  /* 0x0000b5041d1d7807 */ /* 0x000fe40003000000 */
[C---:B------:R-:W-:Y:S01]  /*4ed0*/  ISETP.NE.AND P6, PT, R12.reuse, 0xb504, PT ;  /* 0x0000b5040c00780c */ /* 0x040fe20003fc5270 */
[----:B------:R-:W-:Y:S01]  /*4ee0*/  IMAD.IADD R12, R12, 0x1, R30 ;  /* 0x000000010c0c7824 */ /* 0x000fe200078e021e */
[----:B------:R-:W-:Y:S02]  /*4ef0*/  SEL R56, R56, 0xb504, P1 ;  /* 0x0000b50438387807 */ /* 0x000fe40000800000 */
[----:B------:R-:W-:Y:S02]  /*4f00*/  ISETP.NE.AND P3, PT, R18, 0xb504, PT ;  /* 0x0000b5041200780c */ /* 0x000fe40003f65270 */
[----:B------:R-:W-:Y:S02]  /*4f10*/  ISETP.NE.AND P1, PT, R26, 0xb504, PT ;  /* 0x0000b5041a00780c */ /* 0x000fe40003f25270 */
[----:B------:R-:W-:-:S02]  /*4f20*/  ISETP.NE.AND P0, PT, R30, 0xb504, PT ;  /* 0x0000b5041e00780c */ /* 0x000fc40003f05270 */
[----:B------:R-:W-:Y:S01]  /*4f30*/  SEL R34, R34, 0xb504, P2 ;  /* 0x0000b50422227807 */ /* 0x000fe20001000000 */
[----:B------:R-:W-:Y:S01]  /*4f40*/  IMAD.IADD R25, R13, 0x1, R22 ;  /* 0x000000010d197824 */ /* 0x000fe200078e0216 */
[----:B------:R-:W-:Y:S01]  /*4f50*/  VIMNMX R49, PT, PT, R49, R24, PT ;  /* 0x0000001831317248 */ /* 0x000fe20003fe0100 */
[C---:B------:R-:W-:Y:S01]  /*4f60*/  IMAD.IADD R24, R13.reuse, 0x1, R18 ;  /* 0x000000010d187824 */ /* 0x040fe200078e0212 */
[----:B------:R-:W-:Y:S01]  /*4f70*/  SEL R56, R56, 0xb504, P4 ;  /* 0x0000b50438387807 */ /* 0x000fe20002000000 */
[C---:B------:R-:W-:Y:S01]  /*4f80*/  IMAD.IADD R28, R13.reuse, 0x1, R26 ;  /* 0x000000010d1c7824 */ /* 0x040fe200078e021a */
[C---:B------:R-:W-:Y:S01]  /*4f90*/  ISETP.NE.AND P5, PT, R13.reuse, 0xb504, PT ;  /* 0x0000b5040d00780c */ /* 0x040fe20003fa5270 */
[----:B------:R-:W-:Y:S01]  /*4fa0*/  IMAD.IADD R32, R13, 0x1, R30 ;  /* 0x000000010d207824 */ /* 0x000fe200078e021e */
[----:B------:R-:W-:Y:S02]  /*4fb0*/  SEL R33, R33, 0xb504, P3 ;  /* 0x0000b50421217807 */ /* 0x000fe40001800000 */
[----:B------:R-:W-:-:S02]  /*4fc0*/  SEL R35, R35, 0xb504, P1 ;  /* 0x0000b50423237807 */ /* 0x000fc40000800000 */
[----:B------:R-:W-:Y:S02]  /*4fd0*/  SEL R12, R12, 0xb504, P0 ;  /* 0x0000b5040c0c7807 */ /* 0x000fe40000000000 */
[----:B------:R-:W-:Y:S02]  /*4fe0*/  SEL R13, R34, 0xb504, P6 ;  /* 0x0000b504220d7807 */ /* 0x000fe40003000000 */
[----:B------:R-:W-:Y:S01]  /*4ff0*/  VIMNMX R44, PT, PT, R44, R21, PT ;  /* 0x000000152c2c7248 */ /* 0x000fe20003fe0100 */
[----:B------:R-:W-:Y:S01]  /*5000*/  IMAD.IADD R21, R14, 0x1, R26 ;  /* 0x000000010e157824 */ /* 0x000fe200078e021a */
[----:B------:R-:W-:Y:S02]  /*5010*/  VIMNMX R43, PT, PT, R43, R56, PT ;  /* 0x000000382b2b7248 */ /* 0x000fe40003fe0100 */
[----:B------:R-:W-:Y:S01]  /*5020*/  VIMNMX R16, PT, PT, R16, R17, PT ;  /* 0x0000001110107248 */ /* 0x000fe20003fe0100 */
[C---:B------:R-:W-:Y:S01]  /*5030*/  IMAD.IADD R17, R14.reuse, 0x1, R18 ;  /* 0x000000010e117824 */ /* 0x040fe200078e0212 */
[----:B------:R-:W-:Y:S01]  /*5040*/  VIMNMX R53, PT, PT, R53, R20, PT ;  /* 0x0000001435357248 */ /* 0x000fe20003fe0100 */
[----:B------:R-:W-:Y:S01]  /*5050*/  IMAD.IADD R20, R14, 0x1, R22 ;  /* 0x000000010e147824 */ /* 0x000fe200078e0216 */
[----:B------:R-:W-:Y:S01]  /*5060*/  VIMNMX R48, PT, PT, R48, R29, PT ;  /* 0x0000001d30307248 */ /* 0x000fe20003fe0100 */
        /* <DEDUP_REMOVED lines=8> */
[C---:B------:R-:W-:Y:S01]  /*50f0*/  IMAD.IADD R30, R15.reuse, 0x1, R30 ;  /* 0x000000010f1e7824 */ /* 0x040fe200078e021e */
[----:B------:R-:W-:-:S02]  /*5100*/  ISETP.NE.AND P6, PT, R15, 0xb504, PT ;  /* 0x0000b5040f00780c */ /* 0x000fc40003fc5270 */
[----:B------:R-:W-:Y:S02]  /*5110*/  VIMNMX R54, PT, PT, R54, R13, PT ;  /* 0x0000000d36367248 */ /* 0x000fe40003fe0100 */
[----:B------:R-:W0:Y:S01]  /*5120*/  LDS.128 R12, [R5+0xf00] ;  /* 0x000f0000050c7984 */ /* 0x000e220000000c00 */
[----:B------:R-:W-:-:S04]  /*5130*/  SEL R24, R24, 0xb504, P3 ;  /* 0x0000b50418187807 */ /* 0x000fc80001800000 */
        /* <DEDUP_REMOVED lines=13> */
[----:B------:R-:W-:Y:S02]  /*5210*/  VIMNMX R50, PT, PT, R50, R33, PT ;  /* 0x0000002132327248 */ /* 0x000fe40003fe0100 */
[----:B------:R-:W-:Y:S02]  /*5220*/  VIMNMX R43, PT, PT, R43, R24, PT ;  /* 0x000000182b2b7248 */ /* 0x000fe40003fe0100 */
[----:B------:R-:W-:Y:S02]  /*5230*/  SEL R26, R26, 0xb504, P1 ;  /* 0x0000b5041a1a7807 */ /* 0x000fe40000800000 */
[----:B------:R-:W-:Y:S02]  /*5240*/  SEL R30, R30, 0xb504, P0 ;  /* 0x0000b5041e1e7807 */ /* 0x000fe40000000000 */
[----:B------:R-:W-:-:S02]  /*5250*/  SEL R33, R28, 0xb504, P5 ;  /* 0x0000b5041c217807 */ /* 0x000fc40002800000 */
[----:B------:R-:W-:Y:S01]  /*5260*/  VIMNMX R24, PT, PT, R16, R17, PT ;  /* 0x0000001110187248 */ /* 0x000fe20003fe0100 */
[C---:B0-----:R-:W-:Y:S01]  /*5270*/  IMAD.IADD R16, R12.reuse, 0x1, R19 ;  /* 0x000000010c107824 */ /* 0x041fe200078e0213 */
[----:B------:R-:W-:Y:S02]  /*5280*/  SEL R28, R29, 0xb504, P4 ;  /* 0x0000b5041d1c7807 */ /* 0x000fe40002000000 */
[----:B------:R-:W-:Y:S01]  /*5290*/  ISETP.NE.AND P4, PT, R19, 0xb504, PT ;  /* 0x0000b5041300780c */ /* 0x000fe20003f85270 */
        /* <DEDUP_REMOVED lines=9> */
[----:B------:R-:W-:Y:S02]  /*5330*/  ISETP.NE.AND P3, PT, R23, 0xb504, PT ;  /* 0x0000b5041700780c */ /* 0x000fe40003f65270 */
[----:B------:R-:W-:Y:S02]  /*5340*/  ISETP.NE.AND P0, PT, R27, 0xb504, PT ;  /* 0x0000b5041b00780c */ /* 0x000fe40003f05270 */
[----:B------:R-:W-:-:S02]  /*5350*/  ISETP.NE.AND P1, PT, R31, 0xb504, PT ;  /* 0x0000b5041f00780c */ /* 0x000fc40003f25270 */
        /* <DEDUP_REMOVED lines=9> */
[----:B------:R-:W-:-:S02]  /*53f0*/  SEL R22, R22, 0xb504, P6 ;  /* 0x0000b50416167807 */ /* 0x000fc40003000000 */
        /* <DEDUP_REMOVED lines=20> */
[----:B------:R-:W-:-:S02]  /*5540*/  SEL R56, R18, 0xb504, P2 ;  /* 0x0000b50412387807 */ /* 0x000fc40001000000 */
[----:B------:R-:W-:Y:S02]  /*5550*/  SEL R22, R12, 0xb504, P2 ;  /* 0x0000b5040c167807 */ /* 0x000fe40001000000 */
[----:B------:R-:W-:Y:S02]  /*5560*/  ISETP.NE.AND P5, PT, R13, 0xb504, PT ;  /* 0x0000b5040d00780c */ /* 0x000fe40003fa5270 */
[----:B------:R-:W-:Y:S02]  /*5570*/  ISETP.NE.AND P6, PT, R14, 0xb504, PT ;  /* 0x0000b5040e00780c */ /* 0x000fe40003fc5270 */
[----:B------:R-:W-:Y:S02]  /*5580*/  ISETP.NE.AND P2, PT, R15, 0xb504, PT ;  /* 0x0000b5040f00780c */ /* 0x000fe40003f45270 */
[----:B------:R-:W-:Y:S01]  /*5590*/  VIMNMX R50, PT, PT, R50, R17, PT ;  /* 0x0000001132327248 */ /* 0x000fe20003fe0100 */
[----:B------:R-:W-:Y:S01]  /*55a0*/  LDS.128 R12, [R5+0x1000] ;  /* 0x00100000050c7984 */ /* 0x000fe20000000c00 */
[----:B------:R-:W-:-:S02]  /*55b0*/  SEL R20, R20, 0xb504, P4 ;  /* 0x0000b50414147807 */ /* 0x000fc40002000000 */
[----:B------:R-:W-:Y:S01]  /*55c0*/  SEL R21, R21, 0xb504, P3 ;  /* 0x0000b50415157807 */ /* 0x000fe20001800000 */
[----:B------:R-:W0:Y:S01]  /*55d0*/  LDS.128 R16, [R6+0x40] ;  /* 0x0000400006107984 */ /* 0x000e220000000c00 */
[----:B------:R-:W-:Y:S02]  /*55e0*/  SEL R20, R20, 0xb504, P5 ;  /* 0x0000b50414147807 */ /* 0x000fe40002800000 */
[----:B------:R-:W-:Y:S02]  /*55f0*/  SEL R21, R21, 0xb504, P5 ;  /* 0x0000b50415157807 */ /* 0x000fe40002800000 */
        /* <DEDUP_REMOVED lines=19> */
[----:B------:R-:W-:Y:S02]  /*5730*/  SEL R28, R28, 0xb504, P0 ;  /* 0x0000b5041c1c7807 */ /* 0x000fe40000000000 */
[----:B------:R-:W-:Y:S02]  /*5740*/  SEL R32, R32, 0xb504, P2 ;  /* 0x0000b50420207807 */ /* 0x000fe40001000000 */
[----:B------:R-:W-:Y:S02]  /*5750*/  SEL R30, R30, 0xb504, P6 ;  /* 0x0000b5041e1e7807 */ /* 0x000fe40003000000 */
[----:B------:R-:W-:-:S02]  /*5760*/  SEL R28, R28, 0xb504, P2 ;  /* 0x0000b5041c1c7807 */ /* 0x000fc40001000000 */
[----:B------:R-:W-:Y:S01]  /*5770*/  VIMNMX R53, PT, PT, R53, R32, PT ;  /* 0x0000002035357248 */ /* 0x000fe20003fe0100 */
[----:B0-----:R-:W-:Y:S01]  /*5780*/  IMAD.IADD R32, R16, 0x1, R13 ;  /* 0x0000000110207824 */ /* 0x001fe200078e020d */
[----:B------:R-:W-:Y:S02]  /*5790*/  SEL R31, R31, 0xb504, P1 ;  /* 0x0000b5041f1f7807 */ /* 0x000fe40000800000 */
[----:B------:R-:W-:Y:S01]  /*57a0*/  VIMNMX R43, PT, PT, R43, R30, PT ;  /* 0x0000001e2b2b7248 */ /* 0x000fe20003fe0100 */
[----:B------:R-:W-:Y:S01]  /*57b0*/  IMAD.IADD R30, R12, 0x1, R16 ;  /* 0x000000010c1e7824 */ /* 0x000fe200078e0210 */
[C---:B------:R-:W-:Y:S02]  /*57c0*/  ISETP.NE.AND P3, PT, R16.reuse, 0xb504, PT ;  /* 0x0000b5041000780c */ /* 0x040fe40003f65270 */
[----:B------:R-:W-:Y:S01]  /*57d0*/  VIMNMX R49, PT, PT, R49, R28, PT ;  /* 0x0000001c31317248 */ /* 0x000fe20003fe0100 */
[C---:B------:R-:W-:Y:S01]  /*57e0*/  IMAD.IADD R28, R16.reuse, 0x1, R14 ;  /* 0x00000001101c7824 */ /* 0x040fe200078e020e */
[----:B------:R-:W-:Y:S01]  /*57f0*/  SEL R31, R31, 0xb504, P2 ;  /* 0x0000b5041f1f7807 */ /* 0x000fe20001000000 */
[----:B------:R-:W-:Y:S01]  /*5800*/  IMAD.IADD R16, R16, 0x1, R15 ;  /* 0x0000000110107824 */ /* 0x000fe200078e020f */
[----:B------:R-:W-:-:S02]  /*5810*/  SEL R33, R33, 0xb504, P0 ;  /* 0x0000b50421217807 */ /* 0x000fc40000000000 */
[----:B------:R-:W-:Y:S02]  /*5820*/  ISETP.NE.AND P4, PT, R13, 0xb504, PT ;  /* 0x0000b5040d00780c */ /* 0x000fe40003f85270 */
[----:B------:R-:W-:Y:S02]  /*5830*/  SEL R32, R32, 0xb504, P3 ;  /* 0x0000b50420207807 */ /* 0x000fe40001800000 */
[----:B------:R-:W-:Y:S02]  /*5840*/  VIMNMX R48, PT, PT, R48, R31, PT ;  /* 0x0000001f30307248 */ /* 0x000fe40003fe0100 */
[----:B------:R-:W-:Y:S02]  /*5850*/  SEL R33, R33, 0xb504, P5 ;  /* 0x0000b50421217807 */ /* 0x000fe40002800000 */
[----:B------:R-:W-:Y:S01]  /*5860*/  SEL R31, R16, 0xb504, P3 ;  /* 0x0000b504101f7807 */ /* 0x000fe20001800000 */
[----:B-1----:R-:W-:Y:S01]  /*5870*/  IMAD.IADD R16, R12, 0x1, R20 ;  /* 0x000000010c107824 */ /* 0x002fe200078e0214 */
[----:B------:R-:W-:-:S02]  /*5880*/  SEL R34, R34, 0xb504, P1 ;  /* 0x0000b50422227807 */ /* 0x000fc40000800000 */
[----:B------:R-:W-:Y:S02]  /*5890*/  ISETP.NE.AND P5, PT, R12, 0xb504, PT ;  /* 0x0000b5040c00780c */ /* 0x000fe40003fa5270 */
[----:B------:R-:W-:Y:S02]  /*58a0*/  SEL R30, R30, 0xb504, P3 ;  /* 0x0000b5041e1e7807 */ /* 0x000fe40001800000 */
[----:B------:R-:W-:Y:S02]  /*58b0*/  SEL R32, R32, 0xb504, P4 ;  /* 0x0000b50420207807 */ /* 0x000fe40002000000 */
[----:B------:R-:W-:Y:S02]  /*58c0*/  ISETP.NE.AND P1, PT, R14, 0xb504, PT ;  /* 0x0000b5040e00780c */ /* 0x000fe40003f25270 */
[----:B------:R-:W-:Y:S02]  /*58d0*/  SEL R28, R28, 0xb504, P3 ;  /* 0x0000b5041c1c7807 */ /* 0x000fe40001800000 */
[----:B------:R-:W-:-:S02]  /*58e0*/  ISETP.NE.AND P2, PT, R20, 0xb504, PT ;  /* 0x0000b5041400780c */ /* 0x000fc40003f45270 */
[----:B------:R-:W-:Y:S02]  /*58f0*/  VIMNMX R42, PT, PT, R42, R33, PT ;  /* 0x000000212a2a7248 */ /* 0x000fe40003fe0100 */
[----:B------:R-:W-:Y:S02]  /*5900*/  ISETP.NE.AND P0, PT, R15, 0xb504, PT ;  /* 0x0000b5040f00780c */ /* 0x000fe40003f05270 */
[----:B------:R-:W-:Y:S02]  /*5910*/  SEL R33, R30, 0xb504, P5 ;  /* 0x0000b5041e217807 */ /* 0x000fe40002800000 */
[----:B------:R-:W-:Y:S02]  /*5920*/  VIMNMX R55, PT, PT, R55, R32, PT ;  /* 0x0000002037377248 */ /* 0x000fe40003fe0100 */
[----:B------:R-:W-:Y:S01]  /*5930*/  SEL R30, R28, 0xb504, P1 ;  /* 0x0000b5041c1e7807 */ /* 0x000fe20000800000 */
[----:B------:R-:W-:Y:S01]  /*5940*/  IMAD.IADD R28, R20, 0x1, R13 ;  /* 0x00000001141c7824 */ /* 0x000fe200078e020d */
[----:B------:R-:W-:-:S02]  /*5950*/  SEL R32, R16, 0xb504, P2 ;  /* 0x0000b50410207807 */ /* 0x000fc40001000000 */
[----:B------:R-:W-:Y:S02]  /*5960*/  VIMNMX R41, PT, PT, R41, R56, PT ;  /* 0x0000003829297248 */ /* 0x000fe40003fe0100 */
[----:B------:R-:W-:Y:S02]  /*5970*/  SEL R34, R34, 0xb504, P6 ;  /* 0x0000b50422227807 */ /* 0x000fe40003000000 */
[----:B------:R-:W-:Y:S02]  /*5980*/  SEL R56, R31, 0xb504, P0 ;  /* 0x0000b5041f387807 */ /* 0x000fe40000000000 */
[----:B------:R-:W-:Y:S02]  /*5990*/  VIMNMX R50, PT, PT, R50, R33, PT ;  /* 0x0000002132327248 */ /* 0x000fe40003fe0100 */
[----:B------:R-:W-:Y:S01]  /*59a0*/  SEL R33, R32, 0xb504, P5 ;  /* 0x0000b50420217807 */ /* 0x000fe20002800000 */
[C---:B------:R-:W-:Y:S01]  /*59b0*/  IMAD.IADD R32, R20.reuse, 0x1, R14 ;  /* 0x0000000114207824 */ /* 0x040fe200078e020e */
[----:B------:R-:W-:Y:S01]  /*59c0*/  SEL R35, R35, 0xb504, P6 ;  /* 0x0000b50423237807 */ /* 0x000fe20003000000 */
[----:B------:R-:W-:Y:S01]  /*59d0*/  IMAD.IADD R20, R20, 0x1, R15 ;  /* 0x0000000114147824 */ /* 0x000fe200078e020f */
[----:B------:R-:W-:-:S02]  /*59e0*/  VIMNMX R47, PT, PT, R47, R34, PT ;  /* 0x000000222f2f7248 */ /* 0x000fc40003fe0100 */
[----:B------:R-:W-:Y:S02]  /*59f0*/  VIMNMX R51, PT, PT, R51, R30, PT ;  /* 0x0000001e33337248 */ /* 0x000fe40003fe0100 */
[----:B------:R-:W-:Y:S02]  /*5a00*/  SEL R34, R28, 0xb504, P2 ;  /* 0x0000b5041c227807 */ /* 0x000fe40001000000 */
[----:B------:R-:W-:Y:S02]  /*5a10*/  VIMNMX R16, PT, PT, R29, R56, PT ;  /* 0x000000381d107248 */ /* 0x000fe40003fe0100 */
[----:B------:R-:W0:Y:S01]  /*5a20*/  LDS.128 R28, [R6+0x1c0] ;  /* 0x0001c000061c7984 */ /* 0x000e220000000c00 */
[----:B------:R-:W-:Y:S02]  /*5a30*/  VIMNMX R52, PT, PT, R52, R35, PT ;  /* 0x0000002334347248 */ /* 0x000fe40003fe0100 */
[----:B------:R-:W-:Y:S02]  /*5a40*/  SEL R35, R34, 0xb504, P4 ;  /* 0x0000b50422237807 */ /* 0x000fe40002000000 */
[----:B------:R-:W-:-:S02]  /*5a50*/  SEL R32, R32, 0xb504, P2 ;  /* 0x0000b50420207807 */ /* 0x000fc40001000000 */
[----:B------:R-:W-:Y:S02]  /*5a60*/  SEL R34, R20, 0xb504, P2 ;  /* 0x0000b50414227807 */ /* 0x000fe40001000000 */
[----:B------:R-:W-:Y:S02]  /*5a70*/  VIMNMX R54, PT, PT, R54, R33, PT ;  /* 0x0000002136367248 */ /* 0x000fe40003fe0100 */
[----:B------:R-:W-:Y:S01]  /*5a80*/  SEL R33, R32, 0xb504, P1 ;  /* 0x0000b50420217807 */ /* 0x000fe20000800000 */
[----:B--2---:R-:W-:Y:S01]  /*5a90*/  IMAD.IADD R32, R24, 0x1, R13 ;  /* 0x0000000118207824 */ /* 0x004fe200078e020d */
[----:B------:R-:W-:Y:S02]  /*5aa0*/  SEL R34, R34, 0xb504, P0 ;  /* 0x0000b50422227807 */ /* 0x000fe40000000000 */
[----:B------:R-:W-:Y:S02]  /*5ab0*/  ISETP.NE.AND P2, PT, R24, 0xb504, PT ;  /* 0x0000b5041800780c */ /* 0x000fe40003f45270 */
[----:B------:R-:W-:-:S02]  /*5ac0*/  VIMNMX R44, PT, PT, R44, R35, PT ;  /* 0x000000232c2c7248 */ /* 0x000fc40003fe0100 */
[----:B------:R-:W-:Y:S02]  /*5ad0*/  VIMNMX R52, PT, PT, R52, R33, PT ;  /* 0x0000002134347248 */ /* 0x000fe40003fe0100 */
[----:B------:R-:W-:Y:S02]  /*5ae0*/  VIMNMX R53, PT, PT, R53, R34, PT ;  /* 0x0000002235357248 */ /* 0x000fe40003fe0100 */
[----:B------:R-:W-:Y:S02]  /*5af0*/  SEL R56, R32, 0xb504, P2 ;  /* 0x0000b50420387807 */ /* 0x000fe40001000000 */
[----:B------:R-:W1:Y:S01]  /*5b00*/  LDS.128 R32, [R5+0x1100] ;  /* 0x0011000005207984 */ /* 0x000e620000000c00 */
[----:B------:R-:W-:-:S05]  /*5b10*/  IMAD.IADD R20, R12, 0x1, R24 ;  /* 0x000000010c147824 */ /* 0x000fca00078e0218 */
        /* <DEDUP_REMOVED lines=9> */
[----:B------:R-:W-:Y:S01]  /*5bb0*/  IMAD.IADD R12, R12, 0x1, R28 ;  /* 0x000000010c0c7824 */ /* 0x000fe200078e021c */
[C---:B------:R-:W-:Y:S01]  /*5bc0*/  ISETP.NE.AND P2, PT, R28.reuse, 0xb504, PT ;  /* 0x0000b5041c00780c */ /* 0x040fe20003f45270 */
        /* <DEDUP_REMOVED lines=18> */
[----:B------:R-:W-:Y:S02]  /*5cf0*/  SEL R20, R20, 0xb504, P1 ;  /* 0x0000b50414147807 */ /* 0x000fe40000800000 */
[----:B------:R-:W-:Y:S02]  /*5d00*/  ISETP.NE.AND P2, PT, R21, 0xb504, PT ;  /* 0x0000b5041500780c */ /* 0x000fe40003f45270 */
[----:B------:R-:W-:Y:S02]  /*5d10*/  ISETP.NE.AND P1, PT, R25, 0xb504, PT ;  /* 0x0000b5041900780c */ /* 0x000fe40003f25270 */
[----:B------:R-:W-:Y:S02]  /*5d20*/  ISETP.NE.AND P6, PT, R32, 0xb504, PT ;  /* 0x0000b5042000780c */ /* 0x000fe40003fc5270 */
[----:B------:R-:W-:Y:S02]  /*5d30*/  SEL R13, R13, 0xb504, P3 ;  /* 0x0000b5040d0d7807 */ /* 0x000fe40001800000 */
[----:B------:R-:W-:-:S02]  /*5d40*/  SEL R14, R14, 0xb504, P2 ;  /* 0x0000b5040e0e7807 */ /* 0x000fc40001000000 */
[----:B------:R-:W-:Y:S02]  /*5d50*/  ISETP.NE.AND P5, PT, R33, 0xb504, PT ;  /* 0x0000b5042100780c */ /* 0x000fe40003fa5270 */
[----:B------:R-:W-:Y:S02]  /*5d60*/  SEL R58, R15, 0xb504, P1 ;  /* 0x0000b5040f3a7807 */ /* 0x000fe40000800000 */
[----:B------:R-:W-:Y:S02]  /*5d70*/  SEL R12, R12, 0xb504, P3 ;  /* 0x0000b5040c0c7807 */ /* 0x000fe40001800000 */
[----:B------:R-:W-:Y:S02]  /*5d80*/  SEL R15, R13, 0xb504, P6 ;  /* 0x0000b5040d0f7807 */ /* 0x000fe40003000000 */
[----:B------:R-:W-:Y:S02]  /*5d90*/  SEL R13, R14, 0xb504, P6 ;  /* 0x0000b5040e0d7807 */ /* 0x000fe40003000000 */
[----:B------:R-:W-:-:S02]  /*5da0*/  SEL R14, R58, 0xb504, P6 ;  /* 0x0000b5043a0e7807 */ /* 0x000fc40003000000 */
[----:B------:R-:W-:Y:S02]  /*5db0*/  SEL R12, R12, 0xb504, P5 ;  /* 0x0000b5040c0c7807 */ /* 0x000fe40002800000 */
[----:B------:R-:W-:Y:S02]  /*5dc0*/  VIMNMX R50, PT, PT, R50, R15, PT ;  /* 0x0000000f32327248 */ /* 0x000fe40003fe0100 */
[----:B------:R-:W-:Y:S02]  /*5dd0*/  VIMNMX R54, PT, PT, R54, R13, PT ;  /* 0x0000000d36367248 */ /* 0x000fe40003fe0100 */
[----:B------:R-:W-:Y:S02]  /*5de0*/  VIMNMX R41, PT, PT, R41, R14, PT ;  /* 0x0000000e29297248 */ /* 0x000fe40003fe0100 */
[----:B------:R-:W-:Y:S02]  /*5df0*/  VIMNMX R55, PT, PT, R55, R12, PT ;  /* 0x0000000c37377248 */ /* 0x000fe40003fe0100 */
[----:B------:R-:W0:Y:S01]  /*5e00*/  LDS.128 R12, [R5+0x1200] ;  /* 0x00120000050c7984 */ /* 0x000e220000000c00 */
[----:B------:R-:W-:Y:S01]  /*5e10*/  SEL R24, R24, 0xb504, P0 ;  /* 0x0000b50418187807 */ /* 0x000fe20000000000 */
[----:B------:R-:W-:Y:S01]  /*5e20*/  IMAD.IADD R32, R32, 0x1, R29 ;  /* 0x0000000120207824 */ /* 0x000fe200078e021d */
[----:B------:R-:W-:-:S02]  /*5e30*/  ISETP.NE.AND P0, PT, R29, 0xb504, PT ;  /* 0x0000b5041d00780c */ /* 0x000fc40003f05270 */
[----:B------:R-:W-:Y:S01]  /*5e40*/  SEL R57, R56, 0xb504, P4 ;  /* 0x0000b50438397807 */ /* 0x000fe20002000000 */
[--C-:B------:R-:W-:Y:S01]  /*5e50*/  IMAD.IADD R28, R35, 0x1, R17.reuse ;  /* 0x00000001231c7824 */ /* 0x100fe200078e0211 */
[----:B------:R-:W-:Y:S01]  /*5e60*/  VIMNMX R43, PT, PT, R43, R20, PT ;  /* 0x000000142b2b7248 */ /* 0x000fe20003fe0100 */
[C---:B------:R-:W-:Y:S01]  /*5e70*/  IMAD.IADD R20, R34.reuse, 0x1, R17 ;  /* 0x0000000122147824 */ /* 0x040fe200078e0211 */
[C---:B------:R-:W-:Y:S01]  /*5e80*/  ISETP.NE.AND P4, PT, R34.reuse, 0xb504, PT ;  /* 0x0000b5042200780c */ /* 0x040fe20003f85270 */
[----:B------:R-:W-:Y:S01]  /*5e90*/  IMAD.IADD R17, R34, 0x1, R21 ;  /* 0x0000000122117824 */ /* 0x000fe200078e0215 */
[----:B------:R-:W-:Y:S01]  /*5ea0*/  SEL R32, R32, 0xb504, P0 ;  /* 0x0000b50420207807 */ /* 0x000fe20000000000 */
[----:B------:R-:W-:Y:S01]  /*5eb0*/  IMAD.IADD R56, R34, 0x1, R25 ;  /* 0x0000000122387824 */ /* 0x000fe200078e0219 */
[----:B------:R-:W-:Y:S01]  /*5ec0*/  VIMNMX R42, PT, PT, R42, R57, PT ;  /* 0x000000392a2a7248 */ /* 0x000fe20003fe0100 */
[----:B------:R-:W-:Y:S01]  /*5ed0*/  IMAD.IADD R34, R34, 0x1, R29 ;  /* 0x0000000122227824 */ /* 0x000fe200078e021d */
[----:B------:R-:W-:Y:S01]  /*5ee0*/  VIMNMX R49, PT, PT, R49, R24, PT ;  /* 0x0000001831317248 */ /* 0x000fe20003fe0100 */
[----:B------:R-:W-:-:S02]  /*5ef0*/  IMAD.IADD R24, R33, 0x1, R21 ;  /* 0x0000000121187824 */ /* 0x000fc400078e0215 */
        /* <DEDUP_REMOVED lines=23> */
[----:B------:R-:W-:Y:S01]  /*6070*/  VIMNMX R47, PT, PT, R47, R34, PT ;  /* 0x000000222f2f7248 */ /* 0x000fe20003fe0100 */
[----:B0-----:R-:W-:Y:S01]  /*6080*/  IMAD.IADD R34, R12, 0x1, R22 ;  /* 0x000000010c227824 */ /* 0x001fe200078e0216 */
[----:B------:R-:W-:Y:S02]  /*6090*/  SEL R21, R24, 0xb504, P5 ;  /* 0x0000b50418157807 */ /* 0x000fe40002800000 */
[----:B------:R-:W-:Y:S02]  /*60a0*/  VIMNMX R51, PT, PT, R51, R20, PT ;  /* 0x0000001433337248 */ /* 0x000fe40003fe0100 */
[----:B------:R-:W-:Y:S02]  /*60b0*/  VIMNMX R52, PT, PT, R52, R17, PT ;  /* 0x0000001134347248 */ /* 0x000fe40003fe0100 */
[----:B------:R-:W-:-:S02]  /*60c0*/  ISETP.NE.AND P2, PT, R22, 0xb504, PT ;  /* 0x0000b5041600780c */ /* 0x000fc40003f45270 */
[----:B------:R-:W-:Y:S01]  /*60d0*/  VIMNMX R42, PT, PT, R42, R33, PT ;  /* 0x000000212a2a7248 */ /* 0x000fe20003fe0100 */
[----:B------:R-:W-:Y:S01]  /*60e0*/  IMAD.IADD R33, R12, 0x1, R18 ;  /* 0x000000010c217824 */ /* 0x000fe200078e0212 */
[----:B------:R-:W-:Y:S01]  /*60f0*/  VIMNMX R46, PT, PT, R46, R35, PT ;  /* 0x000000232e2e7248 */ /* 0x000fe20003fe0100 */
[----:B------:R-:W-:Y:S01]  /*6100*/  IMAD.IADD R35, R12, 0x1, R26 ;  /* 0x000000010c237824 */ /* 0x000fe200078e021a */
[----:B------:R-:W-:Y:S02]  /*6110*/  SEL R17, R28, 0xb504, P6 ;  /* 0x0000b5041c117807 */ /* 0x000fe40003000000 */
[----:B------:R-:W-:Y:S02]  /*6120*/  SEL R20, R57, 0xb504, P6 ;  /* 0x0000b50439147807 */ /* 0x000fe40003000000 */
[----:B------:R-:W-:Y:S02]  /*6130*/  SEL R24, R25, 0xb504, P6 ;  /* 0x0000b50419187807 */ /* 0x000fe40003000000 */
[----:B------:R-:W-:-:S02]  /*6140*/  SEL R29, R29, 0xb504, P6 ;  /* 0x0000b5041d1d7807 */ /* 0x000fc40003000000 */
[C---:B------:R-:W-:Y:S01]  /*6150*/  ISETP.NE.AND P6, PT, R12.reuse, 0xb504, PT ;  /* 0x0000b5040c00780c */ /* 0x040fe20003fc5270 */
[----:B------:R-:W-:Y:S01]  /*6160*/  IMAD.IADD R12, R12, 0x1, R30 ;  /* 0x000000010c0c7824 */ /* 0x000fe200078e021e */
[----:B------:R-:W-:Y:S02]  /*6170*/  SEL R56, R56, 0xb504, P1 ;  /* 0x0000b50438387807 */ /* 0x000fe40000800000 */
[----:B------:R-:W-:Y:S02]  /*6180*/  ISETP.NE.AND P3, PT, R18, 0xb504, PT ;  /* 0x0000b5041200780c */ /* 0x000fe40003f65270 */
[----:B------:R-:W-:Y:S02]  /*6190*/  ISETP.NE.AND P1, PT, R26, 0xb504, PT ;  /* 0x0000b5041a00780c */ /* 0x000fe40003f25270 */
[----:B------:R-:W-:Y:S02]  /*61a0*/  ISETP.NE.AND P0, PT, R30, 0xb504, PT ;  /* 0x0000b5041e00780c */ /* 0x000fe40003f05270 */
        /* <DEDUP_REMOVED lines=8> */
[----:B------:R-:W-:-:S02]  /*6230*/  SEL R33, R33, 0xb504, P3 ;  /* 0x0000b50421217807 */ /* 0x000fc40001800000 */
[----:B------:R-:W-:Y:S02]  /*6240*/  SEL R35, R35, 0xb504, P1 ;  /* 0x0000b50423237807 */ /* 0x000fe40000800000 */
        /* <DEDUP_REMOVED lines=74> */
[C-C-:B------:R-:W-:Y:S01]  /*66f0*/  IMAD.IADD R33, R14.reuse, 0x1, R27.reuse ;  /* 0x000000010e217824 */ /* 0x140fe200078e021b */
        /* <DEDUP_REMOVED lines=29> */
[----:B------:R-:W-:Y:S02]  /*68d0*/  VIMNMX R46, PT, PT, R46, R35, PT ;  /* 0x000000232e2e7248 */ /* 0x000fe40003fe0100 */
        /* <DEDUP_REMOVED lines=16> */
[----:B------:R-:W-:Y:S02]  /*69e0*/  VIMNMX R29, PT, PT, R24, R29, PT ;  /* 0x0000001d181d7248 */ /* 0x000fe40003fe0100 */
[----:B------:R-:W2:Y:S01]  /*69f0*/  LDS.128 R24, [R6+0x150] ;  /* 0x0001500006187984 */ /* 0x000ea20000000c00 */
[----:B------:R-:W-:Y:S02]  /*6a00*/  SEL R32, R32, 0xb504, P3 ;  /* 0x0000b50420207807 */ /* 0x000fe40001800000 */
[----:B------:R-:W-:Y:S02]  /*6a10*/  SEL R28, R28, 0xb504, P0 ;  /* 0x0000b5041c1c7807 */ /* 0x000fe40000000000 */
[----:B------:R-:W-:Y:S02]  /*6a20*/  SEL R32, R32, 0xb504, P2 ;  /* 0x0000b50420207807 */ /* 0x000fe40001000000 */
[----:B------:R-:W-:Y:S02]  /*6a30*/  SEL R28, R28, 0xb504, P2 ;  /* 0x0000b5041c1c7807 */ /* 0x000fe40001000000 */
[----:B------:R-:W-:Y:S01]  /*6a40*/  VIMNMX R53, PT, PT, R53, R32, PT ;  /* 0x0000002035357248 */ /* 0x000fe20003fe0100 */
[----:B0-----:R-:W-:Y:S01]  /*6a50*/  IMAD.IADD R32, R16, 0x1, R13 ;  /* 0x0000000110207824 */ /* 0x001fe200078e020d */
[----:B------:R-:W-:Y:S01]  /*6a60*/  SEL R31, R31, 0xb504, P1 ;  /* 0x0000b5041f1f7807 */ /* 0x000fe20000800000 */
[----:B------:R-:W-:Y:S01]  /*6a70*/  IMAD.IADD R30, R12, 0x1, R16 ;  /* 0x000000010c1e7824 */ /* 0x000fe200078e0210 */
[----:B------:R-:W-:-:S02]  /*6a80*/  ISETP.NE.AND P3, PT, R16, 0xb504, PT ;  /* 0x0000b5041000780c */ /* 0x000fc40003f65270 */
[----:B------:R-:W-:Y:S01]  /*6a90*/  VIMNMX R49, PT, PT, R49, R28, PT ;  /* 0x0000001c31317248 */ /* 0x000fe20003fe0100 */
[C---:B------:R-:W-:Y:S01]  /*6aa0*/  IMAD.IADD R28, R16.reuse, 0x1, R14 ;  /* 0x00000001101c7824 */ /* 0x040fe200078e020e */
[----:B------:R-:W-:Y:S01]  /*6ab0*/  SEL R31, R31, 0xb504, P2 ;  /* 0x0000b5041f1f7807 */ /* 0x000fe20001000000 */
[----:B------:R-:W-:Y:S01]  /*6ac0*/  IMAD.IADD R16, R16, 0x1, R15 ;  /* 0x0000000110107824 */ /* 0x000fe200078e020f */
[----:B------:R-:W-:Y:S02]  /*6ad0*/  ISETP.NE.AND P4, PT, R13, 0xb504, PT ;  /* 0x0000b5040d00780c */ /* 0x000fe40003f85270 */
[----:B------:R-:W-:Y:S02]  /*6ae0*/  SEL R32, R32, 0xb504, P3 ;  /* 0x0000b50420207807 */ /* 0x000fe40001800000 */
[----:B------:R-:W-:Y:S02]  /*6af0*/  VIMNMX R48, PT, PT, R48, R31, PT ;  /* 0x0000001f30307248 */ /* 0x000fe40003fe0100 */
        /* <DEDUP_REMOVED lines=9> */
[----:B------:R-:W-:Y:S02]  /*6b90*/  ISETP.NE.AND P0, PT, R15, 0xb504, PT ;  /* 0x0000b5040f00780c */ /* 0x000fe40003f05270 */
[----:B------:R-:W-:Y:S02]  /*6ba0*/  SEL R33, R30, 0xb504, P5 ;  /* 0x0000b5041e217807 */ /* 0x000fe40002800000 */
[----:B------:R-:W-:Y:S02]  /*6bb0*/  VIMNMX R55, PT, PT, R55, R32, PT ;  /* 0x0000002037377248 */ /* 0x000fe40003fe0100 */
[----:B------:R-:W-:Y:S01]  /*6bc0*/  SEL R30, R28, 0xb504, P1 ;  /* 0x0000b5041c1e7807 */ /* 0x000fe20000800000 */
[----:B------:R-:W-:Y:S01]  /*6bd0*/  IMAD.IADD R28, R20, 0x1, R13 ;  /* 0x00000001141c7824 */ /* 0x000fe200078e020d */
[----:B------:R-:W-:Y:S02]  /*6be0*/  SEL R32, R16, 0xb504, P2 ;  /* 0x0000b50410207807 */ /* 0x000fe40001000000 */
[----:B------:R-:W-:-:S02]  /*6bf0*/  SEL R35, R56, 0xb504, P6 ;  /* 0x0000b50438237807 */ /* 0x000fc40003000000 */
[----:B------:R-:W-:Y:S02]  /*6c00*/  SEL R34, R34, 0xb504, P6 ;  /* 0x0000b50422227807 */ /* 0x000fe40003000000 */
[----:B------:R-:W-:Y:S02]  /*6c10*/  SEL R56, R31, 0xb504, P0 ;  /* 0x0000b5041f387807 */ /* 0x000fe40000000000 */
[----:B------:R-:W-:Y:S02]  /*6c20*/  VIMNMX R50, PT, PT, R50, R33, PT ;  /* 0x0000002132327248 */ /* 0x000fe40003fe0100 */
[----:B------:R-:W-:Y:S01]  /*6c30*/  SEL R33, R32, 0xb504, P5 ;  /* 0x0000b50420217807 */ /* 0x000fe20002800000 */
[C---:B------:R-:W-:Y:S01]  /*6c40*/  IMAD.IADD R32, R20.reuse, 0x1, R14 ;  /* 0x0000000114207824 */ /* 0x040fe200078e020e */
[----:B------:R-:W-:Y:S01]  /*6c50*/  VIMNMX R47, PT, PT, R47, R34, PT ;  /* 0x000000222f2f7248 */ /* 0x000fe20003fe0100 */
[----:B------:R-:W-:Y:S01]  /*6c60*/  IMAD.IADD R20, R20, 0x1, R15 ;  /* 0x0000000114147824 */ /* 0x000fe200078e020f */
[----:B------:R-:W-:-:S02]  /*6c70*/  VIMNMX R51, PT, PT, R51, R30, PT ;  /* 0x0000001e33337248 */ /* 0x000fc40003fe0100 */
[----:B------:R-:W-:Y:S02]  /*6c80*/  SEL R34, R28, 0xb504, P2 ;  /* 0x0000b5041c227807 */ /* 0x000fe40001000000 */
[----:B------:R-:W-:Y:S02]  /*6c90*/  VIMNMX R16, PT, PT, R29, R56, PT ;  /* 0x000000381d107248 */ /* 0x000fe40003fe0100 */
[----:B------:R-:W0:Y:S01]  /*6ca0*/  LDS.128 R28, [R6+0x1d0] ;  /* 0x0001d000061c7984 */ /* 0x000e220000000c00 */
[----:B------:R-:W-:Y:S02]  /*6cb0*/  VIMNMX R52, PT, PT, R52, R35, PT ;  /* 0x0000002334347248 */ /* 0x000fe40003fe0100 */
[----:B------:R-:W-:Y:S02]  /*6cc0*/  SEL R35, R34, 0xb504, P4 ;  /* 0x0000b50422237807 */ /* 0x000fe40002000000 */
[----:B------:R-:W-:Y:S02]  /*6cd0*/  SEL R32, R32, 0xb504, P2 ;  /* 0x0000b50420207807 */ /* 0x000fe40001000000 */
[----:B------:R-:W-:-:S02]  /*6ce0*/  SEL R34, R20, 0xb504, P2 ;  /* 0x0000b50414227807 */ /* 0x000fc40001000000 */
[----:B------:R-:W-:Y:S02]  /*6cf0*/  VIMNMX R54, PT, PT, R54, R33, PT ;  /* 0x0000002136367248 */ /* 0x000fe40003fe0100 */
[----:B------:R-:W-:Y:S01]  /*6d00*/  SEL R33, R32, 0xb504, P1 ;  /* 0x0000b50420217807 */ /* 0x000fe20000800000 */
[----:B--2---:R-:W-:Y:S01]  /*6d10*/  IMAD.IADD R32, R24, 0x1, R13 ;  /* 0x0000000118207824 */ /* 0x004fe200078e020d */
[----:B------:R-:W-:Y:S02]  /*6d20*/  SEL R34, R34, 0xb504, P0 ;  /* 0x0000b50422227807 */ /* 0x000fe40000000000 */
[----:B------:R-:W-:Y:S02]  /*6d30*/  ISETP.NE.AND P2, PT, R24, 0xb504, PT ;  /* 0x0000b5041800780c */ /* 0x000fe40003f45270 */
[----:B------:R-:W-:Y:S02]  /*6d40*/  VIMNMX R44, PT, PT, R44, R35, PT ;  /* 0x000000232c2c7248 */ /* 0x000fe40003fe0100 */
[----:B------:R-:W-:-:S02]  /*6d50*/  VIMNMX R52, PT, PT, R52, R33, PT ;  /* 0x0000002134347248 */ /* 0x000fc40003fe0100 */
        /* <DEDUP_REMOVED lines=176> */
[----:B------:R-:W-:Y:S02]  /*7860*/  SEL R16, R16, 0xb504, P4 ;  /* 0x0000b50410107807 */ /* 0x000fe40002000000 */
[----:B------:R-:W-:Y:S01]  /*7870*/  VIMNMX R42, PT, PT, R42, R33, PT ;  /* 0x000000212a2a7248 */ /* 0x000fe20003fe0100 */
        /* <DEDUP_REMOVED lines=14> */
[----:B------:R-:W-:Y:S01]  /*7960*/  SEL R35, R32, 0xb504, P5 ;  /* 0x0000b50420237807 */ /* 0x000fe20002800000 */
        /* <DEDUP_REMOVED lines=287> */
[----:B------:R-:W-:Y:S02]  /*8b60*/  SEL R22, R22, 0xb504, P6 ;  /* 0x0000b50416167807 */ /* 0x000fe40003000000 */
        /* <DEDUP_REMOVED lines=60> */
[----:B------:R-:W-:Y:S01]  /*8f30*/  SEL R28, R28, 0xb504, P2 ;  /* 0x0000b5041c1c7807 */ /* 0x000fe20001000000 */
[----:B0-----:R-:W-:Y:S01]  /*8f40*/  IMAD.IADD R32, R16, 0x1, R13 ;  /* 0x0000000110207824 */ /* 0x001fe200078e020d */
[----:B------:R-:W-:-:S02]  /*8f50*/  SEL R31, R31, 0xb504, P1 ;  /* 0x0000b5041f1f7807 */ /* 0x000fc40000800000 */
[----:B------:R-:W-:Y:S01]  /*8f60*/  VIMNMX R53, PT, PT, R53, R30, PT ;  /* 0x0000001e35357248 */ /* 0x000fe20003fe0100 */
[----:B------:R-:W-:Y:S01]  /*8f70*/  IMAD.IADD R30, R12, 0x1, R16 ;  /* 0x000000010c1e7824 */ /* 0x000fe200078e0210 */
[C---:B------:R-:W-:Y:S02]  /*8f80*/  ISETP.NE.AND P3, PT, R16.reuse, 0xb504, PT ;  /* 0x0000b5041000780c */ /* 0x040fe40003f65270 */
[----:B------:R-:W-:Y:S01]  /*8f90*/  VIMNMX R49, PT, PT, R49, R28, PT ;  /* 0x0000001c31317248 */ /* 0x000fe20003fe0100 */
[C---:B------:R-:W-:Y:S01]  /*8fa0*/  IMAD.IADD R28, R16.reuse, 0x1, R14 ;  /* 0x00000001101c7824 */ /* 0x040fe200078e020e */
[----:B------:R-:W-:Y:S01]  /*8fb0*/  SEL R31, R31, 0xb504, P2 ;  /* 0x0000b5041f1f7807 */ /* 0x000fe20001000000 */
[----:B------:R-:W-:Y:S01]  /*8fc0*/  IMAD.IADD R16, R16, 0x1, R15 ;  /* 0x0000000110107824 */ /* 0x000fe200078e020f */
[----:B------:R-:W-:Y:S02]  /*8fd0*/  ISETP.NE.AND P4, PT, R13, 0xb504, PT ;  /* 0x0000b5040d00780c */ /* 0x000fe40003f85270 */
[----:B------:R-:W-:-:S02]  /*8fe0*/  SEL R32, R32, 0xb504, P3 ;  /* 0x0000b50420207807 */ /* 0x000fc40001800000 */
[----:B------:R-:W-:Y:S02]  /*8ff0*/  VIMNMX R48, PT, PT, R48, R31, PT ;  /* 0x0000001f30307248 */ /* 0x000fe40003fe0100 */
[----:B------:R-:W-:Y:S01]  /*9000*/  SEL R31, R16, 0xb504, P3 ;  /* 0x0000b504101f7807 */ /* 0x000fe20001800000 */
[----:B-1----:R-:W-:Y:S01]  /*9010*/  IMAD.IADD R16, R12, 0x1, R20 ;  /* 0x000000010c107824 */ /* 0x002fe200078e0214 */
[----:B------:R-:W-:Y:S02]  /*9020*/  SEL R34, R34, 0xb504, P1 ;  /* 0x0000b50422227807 */ /* 0x000fe40000800000 */
[----:B------:R-:W-:Y:S02]  /*9030*/  ISETP.NE.AND P5, PT, R12, 0xb504, PT ;  /* 0x0000b5040c00780c */ /* 0x000fe40003fa5270 */
[----:B------:R-:W-:Y:S02]  /*9040*/  SEL R30, R30, 0xb504, P3 ;  /* 0x0000b5041e1e7807 */ /* 0x000fe40001800000 */
[----:B------:R-:W-:-:S02]  /*9050*/  SEL R32, R32, 0xb504, P4 ;  /* 0x0000b50420207807 */ /* 0x000fc40002000000 */
[----:B------:R-:W-:Y:S02]  /*9060*/  ISETP.NE.AND P1, PT, R14, 0xb504, PT ;  /* 0x0000b5040e00780c */ /* 0x000fe40003f25270 */
[----:B------:R-:W-:Y:S02]  /*9070*/  SEL R28, R28, 0xb504, P3 ;  /* 0x0000b5041c1c7807 */ /* 0x000fe40001800000 */
[----:B------:R-:W-:Y:S02]  /*9080*/  ISETP.NE.AND P2, PT, R20, 0xb504, PT ;  /* 0x0000b5041400780c */ /* 0x000fe40003f45270 */
[----:B------:R-:W-:Y:S02]  /*9090*/  ISETP.NE.AND P0, PT, R15, 0xb504, PT ;  /* 0x0000b5040f00780c */ /* 0x000fe40003f05270 */
[----:B------:R-:W-:Y:S02]  /*90a0*/  SEL R33, R30, 0xb504, P5 ;  /* 0x0000b5041e217807 */ /* 0x000fe40002800000 */
[----:B------:R-:W-:-:S02]  /*90b0*/  VIMNMX R55, PT, PT, R55, R32, PT ;  /* 0x0000002037377248 */ /* 0x000fc40003fe0100 */
[----:B------:R-:W-:Y:S01]  /*90c0*/  SEL R30, R28, 0xb504, P1 ;  /* 0x0000b5041c1e7807 */ /* 0x000fe20000800000 */
[----:B------:R-:W-:Y:S01]  /*90d0*/  IMAD.IADD R28, R20, 0x1, R13 ;  /* 0x00000001141c7824 */ /* 0x000fe200078e020d */
[----:B------:R-:W-:Y:S02]  /*90e0*/  SEL R32, R16, 0xb504, P2 ;  /* 0x0000b50410207807 */ /* 0x000fe40001000000 */
[----:B------:R-:W-:Y:S02]  /*90f0*/  SEL R35, R56, 0xb504, P6 ;  /* 0x0000b50438237807 */ /* 0x000fe40003000000 */
[----:B------:R-:W-:Y:S02]  /*9100*/  SEL R34, R34, 0xb504, P6 ;  /* 0x0000b50422227807 */ /* 0x000fe40003000000 */
[----:B------:R-:W-:Y:S02]  /*9110*/  SEL R56, R31, 0xb504, P0 ;  /* 0x0000b5041f387807 */ /* 0x000fe40000000000 */
[----:B------:R-:W-:-:S02]  /*9120*/  VIMNMX R50, PT, PT, R50, R33, PT ;  /* 0x0000002132327248 */ /* 0x000fc40003fe0100 */
[----:B------:R-:W-:Y:S01]  /*9130*/  SEL R33, R32, 0xb504, P5 ;  /* 0x0000b50420217807 */ /* 0x000fe20002800000 */
[C---:B------:R-:W-:Y:S01]  /*9140*/  IMAD.IADD R32, R20.reuse, 0x1, R14 ;  /* 0x0000000114207824 */ /* 0x040fe200078e020e */
[----:B------:R-:W-:Y:S01]  /*9150*/  VIMNMX R47, PT, PT, R47, R34, PT ;  /* 0x000000222f2f7248 */ /* 0x000fe20003fe0100 */
[----:B------:R-:W-:Y:S01]  /*9160*/  IMAD.IADD R20, R20, 0x1, R15 ;  /* 0x0000000114147824 */ /* 0x000fe200078e020f */
[----:B------:R-:W-:Y:S02]  /*9170*/  VIMNMX R51, PT, PT, R51, R30, PT ;  /* 0x0000001e33337248 */ /* 0x000fe40003fe0100 */
[----:B------:R-:W-:Y:S02]  /*9180*/  SEL R34, R28, 0xb504, P2 ;  /* 0x0000b5041c227807 */ /* 0x000fe40001000000 */
[----:B------:R-:W-:Y:S02]  /*9190*/  VIMNMX R16, PT, PT, R29, R56, PT ;  /* 0x000000381d107248 */ /* 0x000fe40003fe0100 */
[----:B------:R-:W0:Y:S01]  /*91a0*/  LDS.128 R28, [R6+0x1f0] ;  /* 0x0001f000061c7984 */ /* 0x000e220000000c00 */
[----:B------:R-:W-:-:S02]  /*91b0*/  VIMNMX R52, PT, PT, R52, R35, PT ;  /* 0x0000002334347248 */ /* 0x000fc40003fe0100 */
[----:B------:R-:W-:Y:S02]  /*91c0*/  SEL R35, R34, 0xb504, P4 ;  /* 0x0000b50422237807 */ /* 0x000fe40002000000 */
[----:B------:R-:W-:Y:S02]  /*91d0*/  SEL R32, R32, 0xb504, P2 ;  /* 0x0000b50420207807 */ /* 0x000fe40001000000 */
[----:B------:R-:W-:Y:S02]  /*91e0*/  SEL R34, R20, 0xb504, P2 ;  /* 0x0000b50414227807 */ /* 0x000fe40001000000 */
[----:B------:R-:W-:Y:S02]  /*91f0*/  VIMNMX R54, PT, PT, R54, R33, PT ;  /* 0x0000002136367248 */ /* 0x000fe40003fe0100 */
[----:B------:R-:W-:Y:S01]  /*9200*/  SEL R33, R32, 0xb504, P1 ;  /* 0x0000b50420217807 */ /* 0x000fe20000800000 */
[----:B--2---:R-:W-:Y:S01]  /*9210*/  IMAD.IADD R32, R24, 0x1, R13 ;  /* 0x0000000118207824 */ /* 0x004fe200078e020d */
[----:B------:R-:W-:-:S02]  /*9220*/  SEL R34, R34, 0xb504, P0 ;  /* 0x0000b50422227807 */ /* 0x000fc40000000000 */
[----:B------:R-:W-:Y:S02]  /*9230*/  ISETP.NE.AND P2, PT, R24, 0xb504, PT ;  /* 0x0000b5041800780c */ /* 0x000fe40003f45270 */
[----:B------:R-:W-:Y:S02]  /*9240*/  VIMNMX R44, PT, PT, R44, R35, PT ;  /* 0x000000232c2c7248 */ /* 0x000fe40003fe0100 */
        /* <DEDUP_REMOVED lines=164> */
[----:B------:R-:W-:Y:S01]  /*9c90*/  VIMNMX R44, PT, PT, R44, R25, PT ;  /* 0x000000192c2c7248 */ /* 0x000fe20003fe0100 */
[C---:B0-----:R-:W-:Y:S01]  /*9ca0*/  IMAD.IADD R25, R12.reuse, 0x1, R19 ;  /* 0x000000010c197824 */ /* 0x041fe200078e0213 */
[----:B------:R-:W-:Y:S01]  /*9cb0*/  VIMNMX R47, PT, PT, R47, R28, PT ;  /* 0x0000001c2f2f7248 */ /* 0x000fe20003fe0100 */
[----:B------:R-:W-:Y:S01]  /*9cc0*/  IMAD.IADD R28, R12, 0x1, R27 ;  /* 0x000000010c1c7824 */ /* 0x000fe200078e021b */
[----:B------:R-:W-:-:S02]  /*9cd0*/  SEL R17, R18, 0xb504, P6 ;  /* 0x0000b50412117807 */ /* 0x000fc40003000000 */
[----:B------:R-:W-:Y:S02]  /*9ce0*/  SEL R22, R22, 0xb504, P6 ;  /* 0x0000b50416167807 */ /* 0x000fe40003000000 */
[----:B------:R-:W-:Y:S02]  /*9cf0*/  SEL R21, R30, 0xb504, P6 ;  /* 0x0000b5041e157807 */ /* 0x000fe40003000000 */
[----:B------:R-:W-:Y:S01]  /*9d00*/  VIMNMX R49, PT, PT, R49, R26, PT ;  /* 0x0000001a31317248 */ /* 0x000fe20003fe0100 */
[C---:B------:R-:W-:Y:S01]  /*9d10*/  IMAD.IADD R26, R12.reuse, 0x1, R23 ;  /* 0x000000010c1a7824 */ /* 0x040fe200078e0217 */
[C---:B------:R-:W-:Y:S01]  /*9d20*/  ISETP.NE.AND P6, PT, R12.reuse, 0xb504, PT ;  /* 0x0000b5040c00780c */ /* 0x040fe20003fc5270 */
[----:B------:R-:W-:Y:S01]  /*9d30*/  IMAD.IADD R12, R12, 0x1, R31 ;  /* 0x000000010c0c7824 */ /* 0x000fe200078e021f */
[----:B------:R-:W-:Y:S02]  /*9d40*/  SEL R32, R32, 0xb504, P0 ;  /* 0x0000b50420207807 */ /* 0x000fe40000000000 */
[----:B------:R-:W-:-:S02]  /*9d50*/  ISETP.NE.AND P4, PT, R19, 0xb504, PT ;  /* 0x0000b5041300780c */ /* 0x000fc40003f85270 */
[----:B------:R-:W-:Y:S02]  /*9d60*/  ISETP.NE.AND P2, PT, R23, 0xb504, PT ;  /* 0x0000b5041700780c */ /* 0x000fe40003f45270 */
[----:B------:R-:W-:Y:S02]  /*9d70*/  ISETP.NE.AND P1, PT, R27, 0xb504, PT ;  /* 0x0000b5041b00780c */ /* 0x000fe40003f25270 */
[----:B------:R-:W-:Y:S02]  /*9d80*/  ISETP.NE.AND P0, PT, R31, 0xb504, PT ;  /* 0x0000b5041f00780c */ /* 0x000fe40003f05270 */
[----:B------:R-:W-:Y:S02]  /*9d90*/  SEL R35, R32, 0xb504, P5 ;  /* 0x0000b50420237807 */ /* 0x000fe40002800000 */
[----:B------:R-:W-:Y:S01]  /*9da0*/  VIMNMX R43, PT, PT, R43, R24, PT ;  /* 0x000000182b2b7248 */ /* 0x000fe20003fe0100 */
[----:B------:R-:W-:Y:S01]  /*9db0*/  IMAD.IADD R24, R13, 0x1, R19 ;  /* 0x000000010d187824 */ /* 0x000fe200078e0213 */
[----:B------:R-:W-:Y:S01]  /*9dc0*/  VIMNMX R53, PT, PT, R53, R22, PT ;  /* 0x0000001635357248 */ /* 0x000fe20003fe0100 */
[C---:B------:R-:W-:Y:S01]  /*9dd0*/  IMAD.IADD R22, R13.reuse, 0x1, R23 ;  /* 0x000000010d167824 */ /* 0x040fe200078e0217 */
[----:B------:R-:W-:Y:S01]  /*9de0*/  VIMNMX R48, PT, PT, R48, R21, PT ;  /* 0x0000001530307248 */ /* 0x000fe20003fe0100 */
[C-C-:B------:R-:W-:Y:S01]  /*9df0*/  IMAD.IADD R21, R13.reuse, 0x1, R27.reuse ;  /* 0x000000010d157824 */ /* 0x140fe200078e021b */
[----:B------:R-:W-:Y:S01]  /*9e00*/  VIMNMX R16, PT, PT, R16, R17, PT ;  /* 0x0000001110107248 */ /* 0x000fe20003fe0100 */
[----:B------:R-:W-:Y:S01]  /*9e10*/  IMAD.IADD R17, R14, 0x1, R27 ;  /* 0x000000010e117824 */ /* 0x000fe200078e021b */
[C---:B------:R-:W-:Y:S01]  /*9e20*/  ISETP.NE.AND P5, PT, R13.reuse, 0xb504, PT ;  /* 0x0000b5040d00780c */ /* 0x040fe20003fa5270 */
[----:B------:R-:W-:Y:S01]  /*9e30*/  IMAD.IADD R13, R13, 0x1, R31 ;  /* 0x000000010d0d7824 */ /* 0x000fe200078e021f */
[----:B------:R-:W-:-:S02]  /*9e40*/  SEL R25, R25, 0xb504, P4 ;  /* 0x0000b50419197807 */ /* 0x000fc40002000000 */
[----:B------:R-:W-:Y:S02]  /*9e50*/  SEL R26, R26, 0xb504, P2 ;  /* 0x0000b5041a1a7807 */ /* 0x000fe40001000000 */
[----:B------:R-:W-:Y:S02]  /*9e60*/  SEL R28, R28, 0xb504, P1 ;  /* 0x0000b5041c1c7807 */ /* 0x000fe40000800000 */
[----:B------:R-:W-:Y:S01]  /*9e70*/  SEL R12, R12, 0xb504, P0 ;  /* 0x0000b5040c0c7807 */ /* 0x000fe20000000000 */
[----:B------:R-:W-:Y:S01]  /*9e80*/  UIADD3 UR8, UPT, UPT, UR7, 0x20, URZ ;  /* 0x0000002007087890 */ /* 0x000fe2000fffe0ff */
[----:B------:R-:W-:Y:S01]  /*9e90*/  VIMNMX R42, PT, PT, R42, R33, PT ;  /* 0x000000212a2a7248 */ /* 0x000fe20003fe0100 */
[C---:B------:R-:W-:Y:S01]  /*9ea0*/  IMAD.IADD R18, R14.reuse, 0x1, R23 ;  /* 0x000000010e127824 */ /* 0x040fe200078e0217 */
[----:B------:R-:W-:Y:S01]  /*9eb0*/  VIMNMX R51, PT, PT, R51, R20, PT ;  /* 0x0000001433337248 */ /* 0x000fe20003fe0100 */
[--C-:B------:R-:W-:Y:S01]  /*9ec0*/  IMAD.IADD R20, R14, 0x1, R19.reuse ;  /* 0x000000010e147824 */ /* 0x100fe200078e0213 */
[----:B------:R-:W-:Y:S01]  /*9ed0*/  SEL R25, R25, 0xb504, P6 ;  /* 0x0000b50419197807 */ /* 0x000fe20003000000 */
[----:B------:R-:W-:Y:S01]  /*9ee0*/  UIADD3 UR7, UPT, UPT, UR7, 0x10, URZ ;  /* 0x0000001007077890 */ /* 0x000fe2000fffe0ff */
[----:B------:R-:W-:Y:S01]  /*9ef0*/  SEL R33, R26, 0xb504, P6 ;  /* 0x0000b5041a217807 */ /* 0x000fe20003000000 */
[C---:B------:R-:W-:Y:S01]  /*9f00*/  IMAD.IADD R19, R15.reuse, 0x1, R19 ;  /* 0x000000010f137824 */ /* 0x040fe200078e0213 */
[----:B------:R-:W-:Y:S01]  /*9f10*/  SEL R28, R28, 0xb504, P6 ;  /* 0x0000b5041c1c7807 */ /* 0x000fe20003000000 */
[C---:B------:R-:W-:Y:S01]  /*9f20*/  IMAD.IADD R23, R15.reuse, 0x1, R23 ;  /* 0x000000010f177824 */ /* 0x040fe200078e0217 */
[----:B------:R-:W-:Y:S01]  /*9f30*/  SEL R12, R12, 0xb504, P6 ;  /* 0x0000b5040c0c7807 */ /* 0x000fe20003000000 */
[----:B------:R-:W-:Y:S01]  /*9f40*/  IMAD.IADD R27, R15, 0x1, R27 ;  /* 0x000000010f1b7824 */ /* 0x000fe200078e021b */
[----:B------:R-:W-:-:S02]  /*9f50*/  VIMNMX R45, PT, PT, R45, R56, PT ;  /* 0x000000382d2d7248 */ /* 0x000fc40003fe0100 */
[C---:B------:R-:W-:Y:S01]  /*9f60*/  ISETP.NE.AND P3, PT, R14.reuse, 0xb504, PT ;  /* 0x0000b5040e00780c */ /* 0x040fe20003f65270 */
[--C-:B------:R-:W-:Y:S01]  /*9f70*/  IMAD.IADD R14, R14, 0x1, R31.reuse ;  /* 0x000000010e0e7824 */ /* 0x100fe200078e021f */
[C---:B------:R-:W-:Y:S01]  /*9f80*/  ISETP.NE.AND P6, PT, R15.reuse, 0xb504, PT ;  /* 0x0000b5040f00780c */ /* 0x040fe20003fc5270 */
[----:B------:R-:W-:Y:S01]  /*9f90*/  IMAD.IADD R15, R15, 0x1, R31 ;  /* 0x000000010f0f7824 */ /* 0x000fe200078e021f */
[----:B------:R-:W-:Y:S02]  /*9fa0*/  SEL R22, R22, 0xb504, P2 ;  /* 0x0000b50416167807 */ /* 0x000fe40001000000 */
[----:B------:R-:W-:Y:S02]  /*9fb0*/  SEL R13, R13, 0xb504, P0 ;  /* 0x0000b5040d0d7807 */ /* 0x000fe40000000000 */
[----:B------:R-:W-:Y:S01]  /*9fc0*/  SEL R17, R17, 0xb504, P1 ;  /* 0x0000b50411117807 */ /* 0x000fe20000800000 */
[----:B------:R-:W-:Y:S01]  /*9fd0*/  UISETP.GE.AND UP0, UPT, UR7, UR13, UPT ;  /* 0x0000000d0700728c */ /* 0x000fe2000bf06270 */
[----:B------:R-:W-:-:S02]  /*9fe0*/  VIMNMX R32, PT, PT, R54, R33, PT ;  /* 0x0000002136207248 */ /* 0x000fc40003fe0100 */
[----:B------:R-:W-:Y:S02]  /*9ff0*/  VIMNMX R45, PT, PT, R45, R12, PT ;  /* 0x0000000c2d2d7248 */ /* 0x000fe40003fe0100 */
[----:B------:R-:W-:Y:S02]  /*a000*/  VIMNMX R46, PT, PT, R46, R35, PT ;  /* 0x000000232e2e7248 */ /* 0x000fe40003fe0100 */
        /* <DEDUP_REMOVED lines=25> */
[----:B------:R-:W-:Y:S01]  /*a1a0*/  VIADD R2, R2, 0x20 ;  /* 0x0000002002027836 */ /* 0x000fe20000000000 */
[----:B------:R-:W-:Y:S01]  /*a1b0*/  VIMNMX R41, PT, PT, R41, R28, PT ;  /* 0x0000001c29297248 */ /* 0x000fe20003fe0100 */
[----:B------:R-:W-:Y:S01]  /*a1c0*/  VIADD R3, R3, 0x20 ;  /* 0x0000002003037836 */ /* 0x000fe20000000000 */
        /* <DEDUP_REMOVED lines=8> */
[----:B------:R-:W-:Y:S02]  /*a250*/  VIMNMX R44, PT, PT, R49, R44, PT ;  /* 0x0000002c312c7248 */ /* 0x000fe40003fe0100 */
[----:B------:R-:W-:Y:S01]  /*a260*/  VIMNMX R48, PT, PT, R48, R15, PT ;  /* 0x0000000f30307248 */ /* 0x000fe20003fe0100 */
[----:B------:R-:W-:Y:S01]  /*a270*/  UIADD3 UR4, UPT, UPT, UR4, 0x20, URZ ;  /* 0x0000002004047890 */ /* 0x000fe2000fffe0ff */
[----:B------:R-:W-:Y:S01]  /*a280*/  UMOV UR7, UR8 ;  /* 0x0000000800077c82 */ /* 0x000fe20008000000 */
[----:B------:R-:W-:Y:S06]  /*a290*/  BAR.SYNC.DEFER_BLOCKING 0x0 ;  /* 0x0000000000007b1d */ /* 0x000fec0000010000 */
[----:B------:R-:W-:Y:S05]  /*a2a0*/  BRA.U !UP0, `(.L_x_266) ;  /* 0xffffff6108987547 */ /* 0x000fea000b83ffff */
.L_x_265:
[----:B------:R-:W0:Y:S01]  /*a2b0*/  S2R R11, SR_TID.Y ;  /* 0x00000000000b7919 */ /* 0x000e220000002200 */
[----:B------:R-:W1:Y:S01]  /*a2c0*/  LDCU UR7, c[0x0][0x39c] ;  /* 0x00007380ff0777ac */ /* 0x000e620008000800 */
[----:B------:R-:W-:Y:S02]  /*a2d0*/  IMAD.U32 R2, RZ, RZ, UR5 ;  /* 0x00000005ff027e24 */ /* 0x000fe4000f8e00ff */
[----:B------:R-:W-:Y:S01]  /*a2e0*/  IMAD.U32 R3, RZ, RZ, UR6 ;  /* 0x00000006ff037e24 */ /* 0x000fe2000f8e00ff */
[----:B------:R-:W2:Y:S03]  /*a2f0*/  LDCU.64 UR4, c[0x0][0x390] ;  /* 0x00007200ff0477ac */ /* 0x000ea60008000a00 */
[----:B------:R-:W-:-:S04]  /*a300*/  IMAD R0, R3, 0x10, R0 ;  /* 0x0000001003007824 */ /* 0x000fc800078e0200 */
[----:B------:R-:W-:-:S04]  /*a310*/  IMAD.SHL.U32 R0, R0, 0x4, RZ ;  /* 0x0000000400007824 */ /* 0x000fc800078e00ff */
[----:B------:R-:W-:Y:S01]  /*a320*/  VIADD R10, R0, 0x1 ;  /* 0x00000001000a7836 */ /* 0x000fe20000000000 */
        /* <DEDUP_REMOVED lines=79> */
.L_x_267:
        /* <DEDUP_REMOVED lines=14> */
.L_x_456:


//--------------------- .text.tropical_maxplus_i32_nn --------------------------
	.section	.text.tropical_maxplus_i32_nn,"ax",@progbits
	.align	128
        .global         tropical_maxplus_i32_nn
        .type           tropical_maxplus_i32_nn,@function
        .size           tropical_maxplus_i32_nn,(.L_x_457 - tropical_maxplus_i32_nn)
        .other          tropical_maxplus_i32_nn,@"STO_CUDA_ENTRY STV_DEFAULT"
tropical_maxplus_i32_nn:
.text.tropical_maxplus_i32_nn:
[----:B------:R-:W-:Y:S01]  /*0000*/  LDC R1, c[0x0][0x37c] ;  /* 0x0000df00ff017b82 */ /* 0x000fe20000000800 */
[----:B------:R-:W0:Y:S07]  /*0010*/  LDCU UR9, c[0x0][0x398] ;  /* 0x00007300ff0977ac */ /* 0x000e2e0008000800 */
[----:B------:R-:W1:Y:S01]  /*0020*/  S2UR UR7, SR_CTAID.X ;  /* 0x00000000000779c3 */ /* 0x000e620000002500 */
[----:B------:R-:W2:Y:S01]  /*0030*/  S2R R7, SR_TID.Y ;  /* 0x0000000000077919 */ /* 0x000ea20000002200 */
[----:B------:R-:W-:Y:S01]  /*0040*/  IMAD.MOV.U32 R35, RZ, RZ, -0xb504 ;  /* 0xffff4afcff237424 */ /* 0x000fe200078e00ff */
        /* <DEDUP_REMOVED lines=25> */
[----:B------:R-:W-:-:S07]  /*01e0*/  IMAD.MOV.U32 R48, RZ, RZ, -0xb504 ;  /* 0xffff4afcff307424 */ /* 0x000fce00078e00ff */
        /* <DEDUP_REMOVED lines=50> */
.L_x_269:
[----:B------:R-:W0:Y:S01]  /*0510*/  S2R R13, SR_TID.Y ;  /* 0x00000000000d7919 */ /* 0x000e220000002200 */
[C---:B------:R-:W-:Y:S02]  /*0520*/  VIADD R12, R3.reuse, 0xfffffff0 ;  /* 0xfffffff0030c7836 */ /* 0x040fe40000000000 */
[C---:B------:R-:W-:Y:S02]  /*0530*/  VIADD R20, R3.reuse, 0x4 ;  /* 0x0000000403147836 */ /* 0x040fe40000000000 */
[----:B------:R-:W-:Y:S01]  /*0540*/  IMAD.MOV.U32 R25, RZ, RZ, -0xb504 ;  /* 0xffff4afcff197424 */ /* 0x000fe200078e00ff */
        /* <DEDUP_REMOVED lines=30> */
[----:B------:R-:W-:Y:S02]  /*0730*/  IMAD.MOV.U32 R23, RZ, RZ, -0xb504 ;  /* 0xffff4afcff177424 */ /* 0x000fe400078e00ff */
[----:B--2---:R-:W-:Y:S01]  /*0740*/  @!P1 IMAD.WIDE R50, R21, 0x4, R50 ;  /* 0x0000000415329825 */ /* 0x004fe200078e0232 */
[----:B------:R-:W-:Y:S02]  /*0750*/  ISETP.GE.OR P6, PT, R20, UR13, P0 ;  /* 0x0000000d14007c0c */ /* 0x000fe400087c6670 */
[----:B------:R-:W1:Y:S01]  /*0760*/  @!P5 LDC.64 R20, c[0x0][0x380] ;  /* 0x0000e000ff14db82 */ /* 0x000e620000000a00 */
[----:B------:R-:W-:Y:S01]  /*0770*/  @!P3 VIADD R49, R27, 0xc ;  /* 0x0000000c1b31b836 */ /* 0x000fe20000000000 */
[----:B------:R2:W4:Y:S01]  /*0780*/  @!P1 LDG.E.CONSTANT R23, desc[UR10][R50.64] ;  /* 0x0000000a32179981 */ /* 0x000522000c1e9900 */
[----:B------:R-:W-:Y:S01]  /*0790*/  IMAD.MOV.U32 R60, RZ, RZ, -0xb504 ;  /* 0xffff4afcff3c7424 */ /* 0x000fe200078e00ff */
[----:B------:R-:W-:Y:S01]  /*07a0*/  ISETP.GE.AND P1, PT, R2, UR13, PT ;  /* 0x0000000d02007c0c */ /* 0x000fe2000bf26270 */
[----:B------:R-:W-:-:S02]  /*07b0*/  VIADD R26, R3, 0xc ;  /* 0x0000000c031a7836 */ /* 0x000fc40000000000 */
[----:B------:R-:W-:Y:S02]  /*07c0*/  @!P3 IMAD R49, R49, UR9, R22 ;  /* 0x000000093131bc24 */ /* 0x000fe4000f8e0216 */
[----:B0-----:R-:W-:Y:S01]  /*07d0*/  @!P4 VIADD R19, R27, 0x10 ;  /* 0x000000101b13c836 */ /* 0x001fe20000000000 */
[----:B------:R0:W4:Y:S01]  /*07e0*/  @!P2 LDG.E.CONSTANT R60, desc[UR10][R16.64] ;  /* 0x0000000a103ca981 */ /* 0x000122000c1e9900 */
[----:B------:R-:W-:Y:S01]  /*07f0*/  ISETP.GE.OR P0, PT, R26, UR13, P0 ;  /* 0x0000000d1a007c0c */ /* 0x000fe20008706670 */
[----:B------:R-:W-:Y:S01]  /*0800*/  IMAD.MOV.U32 R58, RZ, RZ, -0xb504 ;  /* 0xffff4afcff3a7424 */ /* 0x000fe200078e00ff */
[----:B------:R-:W-:Y:S01]  /*0810*/  ISETP.GE.OR P2, PT, R40, UR12, P1 ;  /* 0x0000000c28007c0c */ /* 0x000fe20008f46670 */
[----:B---3--:R-:W-:-:S04]  /*0820*/  @!P3 IMAD.WIDE R14, R49, 0x4, R14 ;  /* 0x00000004310eb825 */ /* 0x008fc800078e020e */
[----:B------:R-:W-:Y:S01]  /*0830*/  @!P4 IMAD R19, R19, UR9, R22 ;  /* 0x000000091313cc24 */ /* 0x000fe2000f8e0216 */
[----:B------:R-:W3:Y:S01]  /*0840*/  @!P3 LDG.E.CONSTANT R58, desc[UR10][R14.64] ;  /* 0x0000000a0e3ab981 */ /* 0x000ee2000c1e9900 */
[----:B------:R-:W-:Y:S02]  /*0850*/  VIADD R26, R40, 0x8 ;  /* 0x00000008281a7836 */ /* 0x000fe40000000000 */
[----:B------:R-:W-:Y:S02]  /*0860*/  IMAD.MOV.U32 R56, RZ, RZ, -0xb504 ;  /* 0xffff4afcff387424 */ /* 0x000fe400078e00ff */
        /* <DEDUP_REMOVED lines=16> */
[----:B------:R-:W-:Y:S02]  /*0970*/  IMAD.MOV.U32 R54, RZ, RZ, -0xb504 ;  /* 0xffff4afcff367424 */ /* 0x000fe400078e00ff */
[----:B------:R-:W-:Y:S02]  /*0980*/  @!P6 IMAD R49, R49, UR9, R22 ;  /* 0x000000093131ec24 */ /* 0x000fe4000f8e0216 */
[----:B------:R-:W-:-:S03]  /*0990*/  VIADD R27, R27, UR4 ;  /* 0x000000041b1b7c36 */ /* 0x000fc60008000000 */
[----:B------:R-:W1:Y:S01]  /*09a0*/  @!P3 LDC.64 R14, c[0x0][0x388] ;  /* 0x0000e200ff0ebb82 */ /* 0x000e620000000a00 */
[----:B------:R-:W-:Y:S01]  /*09b0*/  VIADD R22, R40, 0x18 ;  /* 0x0000001828167836 */ /* 0x000fe20000000000 */
[----:B------:R0:W3:Y:S01]  /*09c0*/  @!P5 LDG.E.CONSTANT R54, desc[UR10][R20.64] ;  /* 0x0000000a1436d981 */ /* 0x0000e2000c1e9900 */
[----:B-----5:R-:W-:-:S04]  /*09d0*/  @!P6 IMAD.WIDE R18, R49, 0x4, R18 ;  /* 0x000000043112e825 */ /* 0x020fc800078e0212 */
[----:B------:R-:W-:Y:S02]  /*09e0*/  IMAD.MOV.U32 R52, RZ, RZ, -0xb504 ;  /* 0xffff4afcff347424 */ /* 0x000fe400078e00ff */
[----:B------:R-:W-:Y:S01]  /*09f0*/  @!P2 IMAD.IADD R49, R38, 0x1, R27 ;  /* 0x000000012631a824 */ /* 0x000fe200078e021b */
[----:B------:R-:W-:Y:S01]  /*0a00*/  ISETP.GE.OR P5, PT, R22, UR12, P1 ;  /* 0x0000000c16007c0c */ /* 0x000fe20008fa6670 */
[----:B------:R-:W-:Y:S02]  /*0a10*/  VIADD R24, R40, 0x20 ;  /* 0x0000002028187836 */ /* 0x000fe40000000000 */
[----:B------:R-:W-:Y:S01]  /*0a20*/  IMAD.MOV.U32 R26, RZ, RZ, -0xb504 ;  /* 0xffff4afcff1a7424 */ /* 0x000fe200078e00ff */
[----:B------:R-:W5:Y:S01]  /*0a30*/  @!P6 LDG.E.CONSTANT R52, desc[UR10][R18.64] ;  /* 0x0000000a1234e981 */ /* 0x000f62000c1e9900 */
[----:B------:R-:W-:Y:S02]  /*0a40*/  IMAD.MOV.U32 R22, RZ, RZ, -0xb504 ;  /* 0xffff4afcff167424 */ /* 0x000fe400078e00ff */
        /* <DEDUP_REMOVED lines=13> */
[----:B0-----:R-:W-:Y:S01]  /*0b20*/  IMAD.MOV.U32 R50, RZ, RZ, -0xb504 ;  /* 0xffff4afcff327424 */ /* 0x001fe200078e00ff */
[----:B------:R-:W0:Y:S01]  /*0b30*/  @!P5 LDC.64 R20, c[0x0][0x388] ;  /* 0x0000e200ff14db82 */ /* 0x000e220000000a00 */
[----:B-1----:R-:W-:-:S04]  /*0b40*/  @!P4 IMAD.WIDE R12, R53, 0x4, R12 ;  /* 0x00000004350cc825 */ /* 0x002fc800078e020c */
[----:B------:R-:W-:Y:S01]  /*0b50*/  IMAD.MOV.U32 R24, RZ, RZ, -0xb504 ;  /* 0xffff4afcff187424 */ /* 0x000fe200078e00ff */
        /* <DEDUP_REMOVED lines=16> */
[----:B------:R-:W-:Y:S02]  /*0c60*/  IMAD.MOV.U32 R49, RZ, RZ, -0xb504 ;  /* 0xffff4afcff317424 */ /* 0x000fe400078e00ff */
[----:B------:R-:W-:Y:S02]  /*0c70*/  IMAD.MOV.U32 R51, RZ, RZ, -0xb504 ;  /* 0xffff4afcff337424 */ /* 0x000fe400078e00ff */
[----:B------:R-:W-:Y:S02]  /*0c80*/  IMAD.MOV.U32 R53, RZ, RZ, -0xb504 ;  /* 0xffff4afcff357424 */ /* 0x000fe400078e00ff */
[----:B------:R-:W-:Y:S01]  /*0c90*/  IMAD.MOV.U32 R55, RZ, RZ, -0xb504 ;  /* 0xffff4afcff377424 */ /* 0x000fe200078e00ff */
[----:B------:R-:W2:Y:S01]  /*0ca0*/  @!P5 LDG.E.CONSTANT R49, desc[UR10][R20.64] ;  /* 0x0000000a1431d981 */ /* 0x000ea2000c1e9900 */
[----:B------:R-:W-:Y:S02]  /*0cb0*/  IMAD.MOV.U32 R57, RZ, RZ, -0xb504 ;  /* 0xffff4afcff397424 */ /* 0x000fe400078e00ff */
        /* <DEDUP_REMOVED lines=26> */
[----:B0-----:R-:W-:Y:S01]  /*0e60*/  ISETP.NE.AND P4, PT, R12, -0xb504, PT ;  /* 0xffff4afc0c00780c */ /* 0x001fe20003f85270 */
[----:B-1----:R-:W-:-:S02]  /*0e70*/  IMAD.IADD R49, R16, 0x1, R12 ;  /* 0x0000000110317824 */ /* 0x002fc400078e020c */
[----:B------:R-:W-:Y:S01]  /*0e80*/  IMAD.IADD R50, R12, 0x1, R17 ;  /* 0x000000010c327824 */ /* 0x000fe200078e0211 */
[----:B------:R-:W-:Y:S02]  /*0e90*/  ISETP.NE.AND P3, PT, R16, -0xb504, PT ;  /* 0xffff4afc1000780c */ /* 0x000fe40003f65270 */
[----:B------:R-:W-:Y:S02]  /*0ea0*/  SEL R49, R49, 0xffff4afc, P4 ;  /* 0xffff4afc31317807 */ /* 0x000fe40002000000 */
[----:B------:R-:W-:Y:S02]  /*0eb0*/  SEL R51, R50, 0xffff4afc, P4 ;  /* 0xffff4afc32337807 */ /* 0x000fe40002000000 */
[----:B------:R-:W-:-:S04]  /*0ec0*/  SEL R50, R49, 0xffff4afc, P3 ;  /* 0xffff4afc31327807 */ /* 0x000fc80001800000 */
[----:B------:R-:W-:Y:S01]  /*0ed0*/  VIMNMX R50, PT, PT, R50, R29, !PT ;  /* 0x0000001d32327248 */ /* 0x000fe20007fe0100 */
[C---:B------:R-:W-:Y:S01]  /*0ee0*/  IMAD.IADD R29, R12.reuse, 0x1, R18 ;  /* 0x000000010c1d7824 */ /* 0x040fe200078e0212 */
[----:B------:R-:W-:Y:S01]  /*0ef0*/  ISETP.NE.AND P2, PT, R17, -0xb504, PT ;  /* 0xffff4afc1100780c */ /* 0x000fe20003f45270 */
[----:B------:R-:W-:Y:S01]  /*0f00*/  IMAD.IADD R12, R12, 0x1, R19 ;  /* 0x000000010c0c7824 */ /* 0x000fe200078e0213 */
[----:B------:R-:W-:Y:S02]  /*0f10*/  ISETP.NE.AND P1, PT, R18, -0xb504, PT ;  /* 0xffff4afc1200780c */ /* 0x000fe40003f25270 */
[----:B------:R-:W-:Y:S02]  /*0f20*/  SEL R29, R29, 0xffff4afc, P4 ;  /* 0xffff4afc1d1d7807 */ /* 0x000fe40002000000 */
[----:B------:R-:W-:Y:S02]  /*0f30*/  SEL R49, R51, 0xffff4afc, P2 ;  /* 0xffff4afc33317807 */ /* 0x000fe40001000000 */
[----:B------:R-:W-:-:S02]  /*0f40*/  ISETP.NE.AND P0, PT, R19, -0xb504, PT ;  /* 0xffff4afc1300780c */ /* 0x000fc40003f05270 */
[----:B------:R-:W-:Y:S01]  /*0f50*/  SEL R51, R12, 0xffff4afc, P4 ;  /* 0xffff4afc0c337807 */ /* 0x000fe20002000000 */
[----:B--2---:R-:W-:Y:S01]  /*0f60*/  IMAD.IADD R12, R16, 0x1, R20 ;  /* 0x00000001100c7824 */ /* 0x004fe200078e0214 */
[----:B------:R-:W-:Y:S02]  /*0f70*/  SEL R52, R29, 0xffff4afc, P1 ;  /* 0xffff4afc1d347807 */ /* 0x000fe40000800000 */
[C---:B------:R-:W-:Y:S02]  /*0f80*/  ISETP.NE.AND P5, PT, R20.reuse, -0xb504, PT ;  /* 0xffff4afc1400780c */ /* 0x040fe40003fa5270 */
[----:B------:R-:W-:Y:S01]  /*0f90*/  VIMNMX R49, PT, PT, R49, R28, !PT ;  /* 0x0000001c31317248 */ /* 0x000fe20007fe0100 */
[----:B------:R-:W-:Y:S01]  /*0fa0*/  IMAD.IADD R28, R20, 0x1, R17 ;  /* 0x00000001141c7824 */ /* 0x000fe200078e0211 */
[----:B------:R-:W-:Y:S02]  /*0fb0*/  SEL R29, R51, 0xffff4afc, P0 ;  /* 0xffff4afc331d7807 */ /* 0x000fe40000000000 */
[----:B------:R-:W-:-:S02]  /*0fc0*/  VIMNMX R51, PT, PT, R52, R31, !PT ;  /* 0x0000001f34337248 */ /* 0x000fc40007fe0100 */
[----:B------:R-:W-:Y:S02]  /*0fd0*/  SEL R52, R12, 0xffff4afc, P5 ;  /* 0xffff4afc0c347807 */ /* 0x000fe40002800000 */
[----:B------:R-:W-:Y:S01]  /*0fe0*/  SEL R54, R28, 0xffff4afc, P5 ;  /* 0xffff4afc1c367807 */ /* 0x000fe20002800000 */
[----:B------:R-:W-:Y:S01]  /*0ff0*/  IMAD.IADD R55, R20, 0x1, R18 ;  /* 0x0000000114377824 */ /* 0x000fe200078e0212 */
[----:B------:R-:W-:Y:S01]  /*1000*/  SEL R53, R52, 0xffff4afc, P3 ;  /* 0xffff4afc34357807 */ /* 0x000fe20001800000 */
[----:B------:R-:W-:Y:S01]  /*1010*/  IMAD.IADD R56, R20, 0x1, R19 ;  /* 0x0000000114387824 */ /* 0x000fe200078e0213 */
[----:B------:R-:W-:Y:S02]  /*1020*/  VIMNMX R12, PT, PT, R29, R30, !PT ;  /* 0x0000001e1d0c7248 */ /* 0x000fe40007fe0100 */
[----:B------:R-:W0:Y:S01]  /*1030*/  LDS.128 R28, [R6+0x180] ;  /* 0x00018000061c7984 */ /* 0x000e220000000c00 */
[----:B------:R-:W-:Y:S02]  /*1040*/  SEL R52, R54, 0xffff4afc, P2 ;  /* 0xffff4afc36347807 */ /* 0x000fe40001000000 */
[----:B------:R-:W-:Y:S01]  /*1050*/  VIMNMX R54, PT, PT, R53, R32, !PT ;  /* 0x0000002035367248 */ /* 0x000fe20007fe0100 */
[----:B---3--:R-:W-:Y:S01]  /*1060*/  IMAD.IADD R32, R16, 0x1, R24 ;  /* 0x0000000110207824 */ /* 0x008fe200078e0218 */
[----:B------:R-:W-:-:S02]  /*1070*/  SEL R55, R55, 0xffff4afc, P5 ;  /* 0xffff4afc37377807 */ /* 0x000fc40002800000 */
[----:B------:R-:W-:Y:S02]  /*1080*/  SEL R56, R56, 0xffff4afc, P5 ;  /* 0xffff4afc38387807 */ /* 0x000fe40002800000 */
[----:B------:R-:W-:Y:S02]  /*1090*/  ISETP.NE.AND P4, PT, R24, -0xb504, PT ;  /* 0xffff4afc1800780c */ /* 0x000fe40003f85270 */
[----:B------:R-:W-:Y:S01]  /*10a0*/  VIMNMX R20, PT, PT, R52, R33, !PT ;  /* 0x0000002134147248 */ /* 0x000fe20007fe0100 */
[----:B------:R-:W-:Y:S01]  /*10b0*/  IMAD.IADD R33, R24, 0x1, R17 ;  /* 0x0000000118217824 */ /* 0x000fe200078e0211 */
[----:B------:R-:W-:Y:S02]  /*10c0*/  SEL R55, R55, 0xffff4afc, P1 ;  /* 0xffff4afc37377807 */ /* 0x000fe40000800000 */
[----:B------:R-:W-:Y:S02]  /*10d0*/  SEL R56, R56, 0xffff4afc, P0 ;  /* 0xffff4afc38387807 */ /* 0x000fe40000000000 */
[----:B------:R-:W-:-:S02]  /*10e0*/  SEL R32, R32, 0xffff4afc, P4 ;  /* 0xffff4afc20207807 */ /* 0x000fc40002000000 */
[----:B------:R-:W-:Y:S02]  /*10f0*/  VIMNMX R52, PT, PT, R55, R34, !PT ;  /* 0x0000002237347248 */ /* 0x000fe40007fe0100 */
[----:B------:R-:W-:Y:S02]  /*1100*/  VIMNMX R53, PT, PT, R56, R35, !PT ;  /* 0x0000002338357248 */ /* 0x000fe40007fe0100 */
[----:B------:R-:W-:Y:S02]  /*1110*/  SEL R55, R33, 0xffff4afc, P4 ;  /* 0xffff4afc21377807 */ /* 0x000fe40002000000 */
[----:B------:R-:W-:Y:S02]  /*1120*/  SEL R56, R32, 0xffff4afc, P3 ;  /* 0xffff4afc20387807 */ /* 0x000fe40001800000 */
[----:B------:R-:W1:Y:S01]  /*1130*/  LDS.128 R32, [R5+0x100] ;  /* 0x0001000005207984 */ /* 0x000e620000000c00 */
[----:B------:R-:W-:-:S04]  /*1140*/  SEL R55, R55, 0xffff4afc, P2 ;  /* 0xffff4afc37377807 */ /* 0x000fc80001000000 */
[----:B------:R-:W-:Y:S01]  /*1150*/  VIMNMX R42, PT, PT, R55, R42, !PT ;  /* 0x0000002a372a7248 */ /* 0x000fe20007fe0100 */
[C-C-:B------:R-:W-:Y:S02]  /*1160*/  IMAD.IADD R55, R24.reuse, 0x1, R18.reuse ;  /* 0x0000000118377824 */ /* 0x140fe400078e0212 */
[--C-:B------:R-:W-:Y:S01]  /*1170*/  IMAD.IADD R24, R24, 0x1, R19.reuse ;  /* 0x0000000118187824 */ /* 0x100fe200078e0213 */
[----:B------:R-:W-:Y:S02]  /*1180*/  VIMNMX R41, PT, PT, R56, R41, !PT ;  /* 0x0000002938297248 */ /* 0x000fe40007fe0100 */
[----:B------:R-:W-:Y:S02]  /*1190*/  SEL R55, R55, 0xffff4afc, P4 ;  /* 0xffff4afc37377807 */ /* 0x000fe40002000000 */
[----:B------:R-:W-:Y:S01]  /*11a0*/  SEL R56, R24, 0xffff4afc, P4 ;  /* 0xffff4afc18387807 */ /* 0x000fe20002000000 */
[C---:B0-----:R-:W-:Y:S01]  /*11b0*/  IMAD.IADD R18, R28.reuse, 0x1, R18 ;  /* 0x000000011c127824 */ /* 0x041fe200078e0212 */
[C---:B------:R-:W-:Y:S01]  /*11c0*/  ISETP.NE.AND P4, PT, R28.reuse, -0xb504, PT ;  /* 0xffff4afc1c00780c */ /* 0x040fe20003f85270 */
        /* <DEDUP_REMOVED lines=9> */
[----:B------:R-:W-:Y:S02]  /*1260*/  VIMNMX R47, PT, PT, R18, R47, !PT ;  /* 0x0000002f122f7248 */ /* 0x000fe40007fe0100 */
[----:B------:R-:W-:Y:S02]  /*1270*/  VIMNMX R48, PT, PT, R19, R48, !PT ;  /* 0x0000003013307248 */ /* 0x000fe40007fe0100 */
[----:B------:R-:W-:Y:S02]  /*1280*/  SEL R16, R16, 0xffff4afc, P3 ;  /* 0xffff4afc10107807 */ /* 0x000fe40001800000 */
[----:B------:R-:W-:Y:S02]  /*1290*/  SEL R17, R17, 0xffff4afc, P2 ;  /* 0xffff4afc11117807 */ /* 0x000fe40001000000 */
[----:B------:R-:W-:Y:S01]  /*12a0*/  SEL R24, R55, 0xffff4afc, P1 ;  /* 0xffff4afc37187807 */ /* 0x000fe20000800000 */
[C---:B-1----:R-:W-:Y:S01]  /*12b0*/  IMAD.IADD R18, R32.reuse, 0x1, R13 ;  /* 0x0000000120127824 */ /* 0x042fe200078e020d */
[C---:B------:R-:W-:Y:S01]  /*12c0*/  ISETP.NE.AND P6, PT, R32.reuse, -0xb504, PT ;  /* 0xffff4afc2000780c */ /* 0x040fe20003fc5270 */
[C---:B------:R-:W-:Y:S01]  /*12d0*/  IMAD.IADD R19, R32.reuse, 0x1, R21 ;  /* 0x0000000120137824 */ /* 0x040fe200078e0215 */
[----:B------:R-:W-:Y:S01]  /*12e0*/  ISETP.NE.AND P4, PT, R13, -0xb504, PT ;  /* 0xffff4afc0d00780c */ /* 0x000fe20003f85270 */
[C---:B------:R-:W-:Y:S01]  /*12f0*/  IMAD.IADD R57, R32.reuse, 0x1, R25 ;  /* 0x0000000120397824 */ /* 0x040fe200078e0219 */
[----:B------:R-:W-:Y:S01]  /*1300*/  ISETP.NE.AND P3, PT, R21, -0xb504, PT ;  /* 0xffff4afc1500780c */ /* 0x000fe20003f65270 */
[----:B------:R-:W-:Y:S01]  /*1310*/  IMAD.IADD R32, R32, 0x1, R29 ;  /* 0x0000000120207824 */ /* 0x000fe200078e021d */
[----:B------:R-:W-:-:S02]  /*1320*/  ISETP.NE.AND P2, PT, R25, -0xb504, PT ;  /* 0xffff4afc1900780c */ /* 0x000fc40003f45270 */
[----:B------:R-:W-:Y:S02]  /*1330*/  ISETP.NE.AND P1, PT, R29, -0xb504, PT ;  /* 0xffff4afc1d00780c */ /* 0x000fe40003f25270 */
[----:B------:R-:W-:Y:S01]  /*1340*/  VIMNMX R46, PT, PT, R17, R46, !PT ;  /* 0x0000002e112e7248 */ /* 0x000fe20007fe0100 */
[----:B------:R-:W-:Y:S01]  /*1350*/  IMAD.IADD R17, R34, 0x1, R13 ;  /* 0x0000000122117824 */ /* 0x000fe200078e020d */
[----:B------:R-:W-:Y:S02]  /*1360*/  SEL R18, R18, 0xffff4afc, P4 ;  /* 0xffff4afc12127807 */ /* 0x000fe40002000000 */
[----:B------:R-:W-:Y:S02]  /*1370*/  SEL R19, R19, 0xffff4afc, P3 ;  /* 0xffff4afc13137807 */ /* 0x000fe40001800000 */
[----:B------:R-:W-:Y:S02]  /*1380*/  SEL R55, R56, 0xffff4afc, P0 ;  /* 0xffff4afc38377807 */ /* 0x000fe40000000000 */
[----:B------:R-:W-:-:S02]  /*1390*/  SEL R58, R57, 0xffff4afc, P2 ;  /* 0xffff4afc393a7807 */ /* 0x000fc40001000000 */
[----:B------:R-:W-:Y:S01]  /*13a0*/  SEL R32, R32, 0xffff4afc, P1 ;  /* 0xffff4afc20207807 */ /* 0x000fe20000800000 */
[--C-:B------:R-:W-:Y:S01]  /*13b0*/  IMAD.IADD R28, R35, 0x1, R13.reuse ;  /* 0x00000001231c7824 */ /* 0x100fe200078e020d */
[----:B------:R-:W-:Y:S01]  /*13c0*/  VIMNMX R43, PT, PT, R24, R43, !PT ;  /* 0x0000002b182b7248 */ /* 0x000fe20007fe0100 */
[----:B------:R-:W-:Y:S01]  /*13d0*/  IMAD.IADD R24, R33, 0x1, R13 ;  /* 0x0000000121187824 */ /* 0x000fe200078e020d */
[----:B------:R-:W-:Y:S02]  /*13e0*/  SEL R59, R18, 0xffff4afc, P6 ;  /* 0xffff4afc123b7807 */ /* 0x000fe40003000000 */
[----:B------:R-:W-:Y:S01]  /*13f0*/  SEL R57, R19, 0xffff4afc, P6 ;  /* 0xffff4afc13397807 */ /* 0x000fe20003000000 */
[--C-:B------:R-:W-:Y:S01]  /*1400*/  IMAD.IADD R13, R33, 0x1, R21.reuse ;  /* 0x00000001210d7824 */ /* 0x100fe200078e0215 */
[----:B------:R-:W-:Y:S01]  /*1410*/  VIMNMX R44, PT, PT, R55, R44, !PT ;  /* 0x0000002c372c7248 */ /* 0x000fe20007fe0100 */
[--C-:B------:R-:W-:Y:S01]  /*1420*/  IMAD.IADD R55, R35, 0x1, R21.reuse ;  /* 0x0000000123377824 */ /* 0x100fe200078e0215 */
[----:B------:R-:W-:Y:S01]  /*1430*/  VIMNMX R16, PT, PT, R16, R45, !PT ;  /* 0x0000002d10107248 */ /* 0x000fe20007fe0100 */
[----:B------:R-:W-:Y:S01]  /*1440*/  IMAD.IADD R45, R34, 0x1, R21 ;  /* 0x00000001222d7824 */ /* 0x000fe200078e0215 */
[----:B------:R-:W-:-:S02]  /*1450*/  SEL R18, R58, 0xffff4afc, P6 ;  /* 0xffff4afc3a127807 */ /* 0x000fc40003000000 */
[----:B------:R-:W-:Y:S02]  /*1460*/  SEL R19, R32, 0xffff4afc, P6 ;  /* 0xffff4afc20137807 */ /* 0x000fe40003000000 */
[----:B------:R-:W-:Y:S01]  /*1470*/  SEL R17, R17, 0xffff4afc, P4 ;  /* 0xffff4afc11117807 */ /* 0x000fe20002000000 */
[C-C-:B------:R-:W-:Y:S01]  /*1480*/  IMAD.IADD R21, R34.reuse, 0x1, R25.reuse ;  /* 0x0000000122157824 */ /* 0x140fe200078e0219 */
[C---:B------:R-:W-:Y:S01]  /*1490*/  ISETP.NE.AND P5, PT, R34.reuse, -0xb504, PT ;  /* 0xffff4afc2200780c */ /* 0x040fe20003fa5270 */
[C-C-:B------:R-:W-:Y:S01]  /*14a0*/  IMAD.IADD R56, R33.reuse, 0x1, R25.reuse ;  /* 0x0000000121387824 */ /* 0x140fe200078e0219 */
[----:B------:R-:W-:Y:S01]  /*14b0*/  ISETP.NE.AND P0, PT, R33, -0xb504, PT ;  /* 0xffff4afc2100780c */ /* 0x000fe20003f05270 */
[C---:B------:R-:W-:Y:S01]  /*14c0*/  IMAD.IADD R25, R35.reuse, 0x1, R25 ;  /* 0x0000000123197824 */ /* 0x040fe200078e0219 */
[----:B------:R-:W-:Y:S01]  /*14d0*/  ISETP.NE.AND P6, PT, R35, -0xb504, PT ;  /* 0xffff4afc2300780c */ /* 0x000fe20003fc5270 */
[--C-:B------:R-:W-:Y:S01]  /*14e0*/  IMAD.IADD R34, R34, 0x1, R29.reuse ;  /* 0x0000000122227824 */ /* 0x100fe200078e021d */
[----:B------:R-:W-:Y:S01]  /*14f0*/  SEL R32, R17, 0xffff4afc, P5 ;  /* 0xffff4afc11207807 */ /* 0x000fe20002800000 */
[--C-:B------:R-:W-:Y:S01]  /*1500*/  IMAD.IADD R33, R33, 0x1, R29.reuse ;  /* 0x0000000121217824 */ /* 0x100fe200078e021d */
[----:B------:R-:W-:Y:S01]  /*1510*/  VIMNMX R41, PT, PT, R41, R18, !PT ;  /* 0x0000001229297248 */ /* 0x000fe20007fe0100 */
[----:B------:R-:W-:Y:S01]  /*1520*/  IMAD.IADD R35, R35, 0x1, R29 ;  /* 0x0000000123237824 */ /* 0x000fe200078e021d */
[----:B------:R-:W-:-:S02]  /*1530*/  VIMNMX R29, PT, PT, R16, R19, !PT ;  /* 0x00000013101d7248 */ /* 0x000fc40007fe0100 */
        /* <DEDUP_REMOVED lines=9> */
[----:B------:R-:W-:Y:S02]  /*15d0*/  VIMNMX R51, PT, PT, R51, R32, !PT ;  /* 0x0000002033337248 */ /* 0x000fe40007fe0100 */
[----:B------:R-:W-:Y:S02]  /*15e0*/  SEL R13, R13, 0xffff4afc, P3 ;  /* 0xffff4afc0d0d7807 */ /* 0x000fe40001800000 */
[----:B------:R-:W-:Y:S02]  /*15f0*/  SEL R32, R21, 0xffff4afc, P5 ;  /* 0xffff4afc15207807 */ /* 0x000fe40002800000 */
[----:B------:R-:W-:-:S02]  /*1600*/  SEL R21, R28, 0xffff4afc, P6 ;  /* 0xffff4afc1c157807 */ /* 0x000fc40003000000 */
[----:B------:R-:W-:Y:S02]  /*1610*/  VIMNMX R52, PT, PT, R52, R45, !PT ;  /* 0x0000002d34347248 */ /* 0x000fe40007fe0100 */
[----:B------:R-:W-:Y:S02]  /*1620*/  SEL R28, R55, 0xffff4afc, P6 ;  /* 0xffff4afc371c7807 */ /* 0x000fe40003000000 */
[----:B------:R-:W-:Y:S02]  /*1630*/  SEL R25, R25, 0xffff4afc, P6 ;  /* 0xffff4afc19197807 */ /* 0x000fe40003000000 */
[----:B------:R-:W-:Y:S02]  /*1640*/  VIMNMX R48, PT, PT, R48, R35, !PT ;  /* 0x0000002330307248 */ /* 0x000fe40007fe0100 */
[----:B------:R-:W-:Y:S02]  /*1650*/  SEL R24, R24, 0xffff4afc, P4 ;  /* 0xffff4afc18187807 */ /* 0x000fe40002000000 */
[----:B------:R-:W-:-:S02]  /*1660*/  SEL R13, R13, 0xffff4afc, P0 ;  /* 0xffff4afc0d0d7807 */ /* 0x000fc40000000000 */
[----:B------:R-:W-:Y:S02]  /*1670*/  SEL R34, R34, 0xffff4afc, P1 ;  /* 0xffff4afc22227807 */ /* 0x000fe40000800000 */
[----:B------:R-:W-:Y:S01]  /*1680*/  SEL R56, R56, 0xffff4afc, P2 ;  /* 0xffff4afc38387807 */ /* 0x000fe20001000000 */
[C---:B0-----:R-:W-:Y:S01]  /*1690*/  IMAD.IADD R35, R16.reuse, 0x1, R14 ;  /* 0x0000000110237824 */ /* 0x041fe200078e020e */
[C---:B------:R-:W-:Y:S01]  /*16a0*/  ISETP.NE.AND P6, PT, R16.reuse, -0xb504, PT ;  /* 0xffff4afc1000780c */ /* 0x040fe20003fc5270 */
[C---:B------:R-:W-:Y:S01]  /*16b0*/  IMAD.IADD R45, R16.reuse, 0x1, R22 ;  /* 0x00000001102d7824 */ /* 0x040fe200078e0216 */
[----:B------:R-:W-:Y:S01]  /*16c0*/  SEL R33, R33, 0xffff4afc, P1 ;  /* 0xffff4afc21217807 */ /* 0x000fe20000800000 */
[----:B------:R-:W-:Y:S01]  /*16d0*/  IMAD.IADD R55, R16, 0x1, R26 ;  /* 0x0000000110377824 */ /* 0x000fe200078e021a */
[----:B------:R-:W-:Y:S01]  /*16e0*/  ISETP.NE.AND P4, PT, R14, -0xb504, PT ;  /* 0xffff4afc0e00780c */ /* 0x000fe20003f85270 */
[----:B------:R-:W-:Y:S01]  /*16f0*/  IMAD.IADD R16, R16, 0x1, R30 ;  /* 0x0000000110107824 */ /* 0x000fe200078e021e */
[----:B------:R-:W-:-:S02]  /*1700*/  ISETP.NE.AND P3, PT, R22, -0xb504, PT ;  /* 0xffff4afc1600780c */ /* 0x000fc40003f65270 */
[----:B------:R-:W-:Y:S02]  /*1710*/  ISETP.NE.AND P2, PT, R26, -0xb504, PT ;  /* 0xffff4afc1a00780c */ /* 0x000fe40003f45270 */
[----:B------:R-:W-:Y:S02]  /*1720*/  ISETP.NE.AND P1, PT, R30, -0xb504, PT ;  /* 0xffff4afc1e00780c */ /* 0x000fe40003f25270 */
        /* <DEDUP_REMOVED lines=9> */
[----:B------:R-:W-:Y:S01]  /*17c0*/  VIMNMX R49, PT, PT, R49, R24, !PT ;  /* 0x0000001831317248 */ /* 0x000fe20007fe0100 */
[--C-:B------:R-:W-:Y:S01]  /*17d0*/  IMAD.IADD R24, R19, 0x1, R14.reuse ;  /* 0x0000000113187824 */ /* 0x100fe200078e020e */
[----:B------:R-:W-:Y:S01]  /*17e0*/  VIMNMX R12, PT, PT, R12, R21, !PT ;  /* 0x000000150c0c7248 */ /* 0x000fe20007fe0100 */
[--C-:B------:R-:W-:Y:S01]  /*17f0*/  IMAD.IADD R21, R17, 0x1, R14.reuse ;  /* 0x0000000111157824 */ /* 0x100fe200078e020e */
[----:B------:R-:W-:Y:S01]  /*1800*/  VIMNMX R44, PT, PT, R44, R25, !PT ;  /* 0x000000192c2c7248 */ /* 0x000fe20007fe0100 */
[C---:B------:R-:W-:Y:S01]  /*1810*/  IMAD.IADD R25, R18.reuse, 0x1, R14 ;  /* 0x0000000112197824 */ /* 0x040fe200078e020e */
[----:B------:R-:W-:Y:S01]  /*1820*/  VIMNMX R43, PT, PT, R43, R32, !PT ;  /* 0x000000202b2b7248 */ /* 0x000fe20007fe0100 */
[C-C-:B------:R-:W-:Y:S01]  /*1830*/  IMAD.IADD R32, R18.reuse, 0x1, R22.reuse ;  /* 0x0000000112207824 */ /* 0x140fe200078e0216 */
[----:B------:R-:W-:Y:S01]  /*1840*/  VIMNMX R47, PT, PT, R47, R34, !PT ;  /* 0x000000222f2f7248 */ /* 0x000fe20007fe0100 */
[----:B------:R-:W-:Y:S01]  /*1850*/  IMAD.IADD R14, R17, 0x1, R22 ;  /* 0x00000001110e7824 */ /* 0x000fe200078e0216 */
[----:B------:R-:W-:Y:S01]  /*1860*/  VIMNMX R53, PT, PT, R53, R28, !PT ;  /* 0x0000001c35357248 */ /* 0x000fe20007fe0100 */
[----:B------:R-:W-:Y:S01]  /*1870*/  IMAD.IADD R34, R18, 0x1, R30 ;  /* 0x0000000112227824 */ /* 0x000fe200078e021e */
[----:B------:R-:W-:Y:S01]  /*1880*/  VIMNMX R42, PT, PT, R42, R13, !PT ;  /* 0x0000000d2a2a7248 */ /* 0x000fe20007fe0100 */
[--C-:B------:R-:W-:Y:S01]  /*1890*/  IMAD.IADD R13, R17, 0x1, R26.reuse ;  /* 0x00000001110d7824 */ /* 0x100fe200078e021a */
[----:B------:R-:W-:Y:S01]  /*18a0*/  VIMNMX R46, PT, PT, R46, R33, !PT ;  /* 0x000000212e2e7248 */ /* 0x000fe20007fe0100 */
        /* <DEDUP_REMOVED lines=9> */
[----:B------:R-:W-:-:S02]  /*1940*/  ISETP.NE.AND P5, PT, R18, -0xb504, PT ;  /* 0xffff4afc1200780c */ /* 0x000fc40003fa5270 */
[----:B------:R-:W-:Y:S02]  /*1950*/  ISETP.NE.AND P0, PT, R17, -0xb504, PT ;  /* 0xffff4afc1100780c */ /* 0x000fe40003f05270 */
[----:B------:R-:W-:Y:S02]  /*1960*/  ISETP.NE.AND P6, PT, R19, -0xb504, PT ;  /* 0xffff4afc1300780c */ /* 0x000fe40003fc5270 */
[----:B------:R-:W0:Y:S01]  /*1970*/  LDS.128 R16, [R5+0x300] ;  /* 0x0003000005107984 */ /* 0x000e220000000c00 */
[----:B------:R-:W-:Y:S02]  /*1980*/  VIMNMX R50, PT, PT, R50, R59, !PT ;  /* 0x0000003b32327248 */ /* 0x000fe40007fe0100 */
[----:B------:R-:W-:Y:S02]  /*1990*/  SEL R25, R25, 0xffff4afc, P4 ;  /* 0xffff4afc19197807 */ /* 0x000fe40002000000 */
[----:B------:R-:W-:Y:S02]  /*19a0*/  VIMNMX R50, PT, PT, R50, R35, !PT ;  /* 0x0000002332327248 */ /* 0x000fe40007fe0100 */
        /* <DEDUP_REMOVED lines=10> */
[----:B------:R-:W-:Y:S02]  /*1a50*/  VIMNMX R24, PT, PT, R20, R25, !PT ;  /* 0x0000001914187248 */ /* 0x000fe40007fe0100 */
[----:B------:R-:W-:Y:S02]  /*1a60*/  SEL R13, R13, 0xffff4afc, P0 ;  /* 0xffff4afc0d0d7807 */ /* 0x000fe40000000000 */
[----:B------:R-:W-:-:S02]  /*1a70*/  VIMNMX R54, PT, PT, R54, R57, !PT ;  /* 0x0000003936367248 */ /* 0x000fc40007fe0100 */
[----:B------:R-:W-:Y:S02]  /*1a80*/  VIMNMX R25, PT, PT, R12, R21, !PT ;  /* 0x000000150c197248 */ /* 0x000fe40007fe0100 */
[----:B------:R-:W-:Y:S02]  /*1a90*/  SEL R30, R30, 0xffff4afc, P1 ;  /* 0xffff4afc1e1e7807 */ /* 0x000fe40000800000 */
[----:B------:R-:W-:Y:S02]  /*1aa0*/  SEL R28, R28, 0xffff4afc, P1 ;  /* 0xffff4afc1c1c7807 */ /* 0x000fe40000800000 */
[----:B------:R-:W-:Y:S01]  /*1ab0*/  ISETP.NE.AND P4, PT, R15, -0xb504, PT ;  /* 0xffff4afc0f00780c */ /* 0x000fe20003f85270 */
[----:B0-----:R-:W-:Y:S01]  /*1ac0*/  IMAD.IADD R12, R16, 0x1, R15 ;  /* 0x00000001100c7824 */ /* 0x001fe200078e020f */
[----:B------:R-:W-:Y:S02]  /*1ad0*/  SEL R33, R33, 0xffff4afc, P2 ;  /* 0xffff4afc21217807 */ /* 0x000fe40001000000 */
[----:B------:R-:W-:-:S02]  /*1ae0*/  VIMNMX R52, PT, PT, R52, R35, !PT ;  /* 0x0000002334347248 */ /* 0x000fc40007fe0100 */
[----:B------:R-:W-:Y:S01]  /*1af0*/  VIMNMX R49, PT, PT, R49, R14, !PT ;  /* 0x0000000e31317248 */ /* 0x000fe20007fe0100 */
[----:B------:R-:W-:Y:S01]  /*1b00*/  IMAD.IADD R14, R16, 0x1, R27 ;  /* 0x00000001100e7824 */ /* 0x000fe200078e021b */
[----:B------:R-:W-:Y:S02]  /*1b10*/  SEL R26, R26, 0xffff4afc, P2 ;  /* 0xffff4afc1a1a7807 */ /* 0x000fe40001000000 */
[----:B------:R-:W-:Y:S01]  /*1b20*/  VIMNMX R42, PT, PT, R42, R13, !PT ;  /* 0x0000000d2a2a7248 */ /* 0x000fe20007fe0100 */
[----:B------:R-:W-:Y:S01]  /*1b30*/  IMAD.IADD R13, R16, 0x1, R23 ;  /* 0x00000001100d7824 */ /* 0x000fe200078e0217 */
[----:B------:R-:W-:Y:S02]  /*1b40*/  VIMNMX R54, PT, PT, R54, R45, !PT ;  /* 0x0000002d36367248 */ /* 0x000fe40007fe0100 */
[----:B------:R-:W-:Y:S02]  /*1b50*/  SEL R22, R22, 0xffff4afc, P3 ;  /* 0xffff4afc16167807 */ /* 0x000fe40001800000 */
[----:B------:R-:W-:-:S02]  /*1b60*/  SEL R35, R30, 0xffff4afc, P6 ;  /* 0xffff4afc1e237807 */ /* 0x000fc40003000000 */
[C---:B------:R-:W-:Y:S01]  /*1b70*/  ISETP.NE.AND P2, PT, R16.reuse, -0xb504, PT ;  /* 0xffff4afc1000780c */ /* 0x040fe20003f45270 */
[----:B------:R-:W-:Y:S01]  /*1b80*/  IMAD.IADD R16, R16, 0x1, R31 ;  /* 0x0000000110107824 */ /* 0x000fe200078e021f */
[----:B------:R-:W-:Y:S02]  /*1b90*/  SEL R45, R34, 0xffff4afc, P1 ;  /* 0xffff4afc222d7807 */ /* 0x000fe40000800000 */
[----:B------:R-:W-:Y:S02]  /*1ba0*/  SEL R21, R28, 0xffff4afc, P0 ;  /* 0xffff4afc1c157807 */ /* 0x000fe40000000000 */
[----:B------:R-:W-:Y:S02]  /*1bb0*/  ISETP.NE.AND P3, PT, R23, -0xb504, PT ;  /* 0xffff4afc1700780c */ /* 0x000fe40003f65270 */
[----:B------:R-:W-:Y:S02]  /*1bc0*/  ISETP.NE.AND P0, PT, R27, -0xb504, PT ;  /* 0xffff4afc1b00780c */ /* 0x000fe40003f05270 */
[----:B------:R-:W-:-:S02]  /*1bd0*/  ISETP.NE.AND P1, PT, R31, -0xb504, PT ;  /* 0xffff4afc1f00780c */ /* 0x000fc40003f25270 */
[----:B------:R-:W-:Y:S02]  /*1be0*/  SEL R12, R12, 0xffff4afc, P4 ;  /* 0xffff4afc0c0c7807 */ /* 0x000fe40002000000 */
[----:B------:R-:W-:Y:S01]  /*1bf0*/  SEL R34, R33, 0xffff4afc, P5 ;  /* 0xffff4afc21227807 */ /* 0x000fe20002800000 */
[----:B------:R-:W-:Y:S01]  /*1c00*/  IMAD.IADD R30, R17, 0x1, R23 ;  /* 0x00000001111e7824 */ /* 0x000fe200078e0217 */
[----:B------:R-:W-:Y:S01]  /*1c10*/  VIMNMX R41, PT, PT, R41, R56, !PT ;  /* 0x0000003829297248 */ /* 0x000fe20007fe0100 */
[C---:B------:R-:W-:Y:S01]  /*1c20*/  IMAD.IADD R55, R17.reuse, 0x1, R31 ;  /* 0x0000000111377824 */ /* 0x040fe200078e021f */
[----:B------:R-:W-:Y:S02]  /*1c30*/  SEL R22, R22, 0xffff4afc, P6 ;  /* 0xffff4afc16167807 */ /* 0x000fe40003000000 */
[----:B------:R-:W-:Y:S01]  /*1c40*/  SEL R33, R26, 0xffff4afc, P6 ;  /* 0xffff4afc1a217807 */ /* 0x000fe20003000000 */
[C---:B------:R-:W-:Y:S01]  /*1c50*/  IMAD.IADD R26, R17.reuse, 0x1, R15 ;  /* 0x00000001111a7824 */ /* 0x040fe200078e020f */
[----:B------:R-:W-:Y:S01]  /*1c60*/  VIMNMX R48, PT, PT, R48, R35, !PT ;  /* 0x0000002330307248 */ /* 0x000fe20007fe0100 */
[----:B------:R-:W-:Y:S01]  /*1c70*/  IMAD.IADD R35, R17, 0x1, R27 ;  /* 0x0000000111237824 */ /* 0x000fe200078e021b */
[----:B------:R-:W-:-:S02]  /*1c80*/  SEL R56, R45, 0xffff4afc, P5 ;  /* 0xffff4afc2d387807 */ /* 0x000fc40002800000 */
[----:B------:R-:W-:Y:S02]  /*1c90*/  ISETP.NE.AND P6, PT, R17, -0xb504, PT ;  /* 0xffff4afc1100780c */ /* 0x000fe40003fc5270 */
[----:B------:R-:W-:Y:S02]  /*1ca0*/  SEL R13, R13, 0xffff4afc, P3 ;  /* 0xffff4afc0d0d7807 */ /* 0x000fe40001800000 */
[----:B------:R-:W-:Y:S02]  /*1cb0*/  SEL R14, R14, 0xffff4afc, P0 ;  /* 0xffff4afc0e0e7807 */ /* 0x000fe40000000000 */
[----:B------:R-:W-:Y:S02]  /*1cc0*/  SEL R16, R16, 0xffff4afc, P1 ;  /* 0xffff4afc10107807 */ /* 0x000fe40000800000 */
[----:B------:R-:W-:Y:S01]  /*1cd0*/  SEL R17, R12, 0xffff4afc, P2 ;  /* 0xffff4afc0c117807 */ /* 0x000fe20001000000 */
[--C-:B------:R-:W-:Y:S01]  /*1ce0*/  IMAD.IADD R28, R19, 0x1, R27.reuse ;  /* 0x00000001131c7824 */ /* 0x100fe200078e021b */
[----:B------:R-:W-:Y:S01]  /*1cf0*/  VIMNMX R43, PT, PT, R43, R34, !PT ;  /* 0x000000222b2b7248 */ /* 0x000fe20007fe0100 */
[----:B------:R-:W-:Y:S01]  /*1d00*/  IMAD.IADD R34, R18, 0x1, R27 ;  /* 0x0000000112227824 */ /* 0x000fe200078e021b */
[----:B------:R-:W-:Y:S01]  /*1d10*/  VIMNMX R46, PT, PT, R46, R21, !PT ;  /* 0x000000152e2e7248 */ /* 0x000fe20007fe0100 */
[--C-:B------:R-:W-:Y:S01]  /*1d20*/  IMAD.IADD R21, R18, 0x1, R23.reuse ;  /* 0x0000000112157824 */ /* 0x100fe200078e0217 */
[----:B------:R-:W-:Y:S01]  /*1d30*/  VIMNMX R44, PT, PT, R44, R33, !PT ;  /* 0x000000212c2c7248 */ /* 0x000fe20007fe0100 */
[----:B------:R-:W-:Y:S01]  /*1d40*/  IMAD.IADD R33, R19, 0x1, R23 ;  /* 0x0000000113217824 */ /* 0x000fe200078e0217 */
[----:B------:R-:W-:Y:S01]  /*1d50*/  VIMNMX R47, PT, PT, R47, R56, !PT ;  /* 0x000000382f2f7248 */ /* 0x000fe20007fe0100 */
[C---:B------:R-:W-:Y:S01]  /*1d60*/  IMAD.IADD R27, R18.reuse, 0x1, R31 ;  /* 0x00000001121b7824 */ /* 0x040fe200078e021f */
[----:B------:R-:W-:Y:S01]  /*1d70*/  VIMNMX R53, PT, PT, R53, R22, !PT ;  /* 0x0000001635357248 */ /* 0x000fe20007fe0100 */
[--C-:B------:R-:W-:Y:S01]  /*1d80*/  IMAD.IADD R20, R18, 0x1, R15.reuse ;  /* 0x0000000112147824 */ /* 0x100fe200078e020f */
[----:B------:R-:W-:Y:S01]  /*1d90*/  VIMNMX R51, PT, PT, R51, R32, !PT ;  /* 0x0000002033337248 */ /* 0x000fe20007fe0100 */
[----:B------:R-:W-:Y:S01]  /*1da0*/  IMAD.IADD R32, R19, 0x1, R15 ;  /* 0x0000000113207824 */ /* 0x000fe200078e020f */
[----:B------:R-:W-:Y:S01]  /*1db0*/  SEL R23, R13, 0xffff4afc, P2 ;  /* 0xffff4afc0d177807 */ /* 0x000fe20001000000 */
[----:B------:R-:W-:Y:S01]  /*1dc0*/  IMAD.IADD R31, R19, 0x1, R31 ;  /* 0x00000001131f7824 */ /* 0x000fe200078e021f */
[----:B------:R-:W-:-:S02]  /*1dd0*/  SEL R56, R14, 0xffff4afc, P2 ;  /* 0xffff4afc0e387807 */ /* 0x000fc40001000000 */
[----:B------:R-:W-:Y:S01]  /*1de0*/  SEL R22, R16, 0xffff4afc, P2 ;  /* 0xffff4afc10167807 */ /* 0x000fe20001000000 */
[----:B------:R-:W-:Y:S01]  /*1df0*/  LDS.128 R12, [R5+0x400] ;  /* 0x00040000050c7984 */ /* 0x000fe20000000c00 */
[----:B------:R-:W-:Y:S02]  /*1e00*/  ISETP.NE.AND P5, PT, R18, -0xb504, PT ;  /* 0xffff4afc1200780c */ /* 0x000fe40003fa5270 */
[----:B------:R-:W-:Y:S02]  /*1e10*/  ISETP.NE.AND P2, PT, R19, -0xb504, PT ;  /* 0xffff4afc1300780c */ /* 0x000fe40003f45270 */
[----:B------:R-:W-:Y:S02]  /*1e20*/  VIMNMX R50, PT, PT, R50, R17, !PT ;  /* 0x0000001132327248 */ /* 0x000fe40007fe0100 */
[----:B------:R-:W0:Y:S01]  /*1e30*/  LDS.128 R16, [R6+0x10] ;  /* 0x0000100006107984 */ /* 0x000e220000000c00 */
[----:B------:R-:W-:Y:S02]  /*1e40*/  SEL R20, R20, 0xffff4afc, P4 ;  /* 0xffff4afc14147807 */ /* 0x000fe40002000000 */
[----:B------:R-:W-:-:S02]  /*1e50*/  SEL R21, R21, 0xffff4afc, P3 ;  /* 0xffff4afc15157807 */ /* 0x000fc40001800000 */
[----:B------:R-:W-:Y:S02]  /*1e60*/  SEL R20, R20, 0xffff4afc, P5 ;  /* 0xffff4afc14147807 */ /* 0x000fe40002800000 */
[----:B------:R-:W-:Y:S02]  /*1e70*/  SEL R21, R21, 0xffff4afc, P5 ;  /* 0xffff4afc15157807 */ /* 0x000fe40002800000 */
[----:B------:R-:W-:Y:S02]  /*1e80*/  VIMNMX R29, PT, PT, R29, R58, !PT ;  /* 0x0000003a1d1d7248 */ /* 0x000fe40007fe0100 */
[----:B------:R-:W-:Y:S02]  /*1e90*/  VIMNMX R54, PT, PT, R54, R23, !PT ;  /* 0x0000001736367248 */ /* 0x000fe40007fe0100 */
[----:B------:R-:W-:Y:S02]  /*1ea0*/  VIMNMX R45, PT, PT, R29, R22, !PT ;  /* 0x000000161d2d7248 */ /* 0x000fe40007fe0100 */
[----:B------:R-:W-:-:S02]  /*1eb0*/  VIMNMX R51, PT, PT, R51, R20, !PT ;  /* 0x0000001433337248 */ /* 0x000fc40007fe0100 */
[----:B------:R-:W-:Y:S02]  /*1ec0*/  VIMNMX R52, PT, PT, R52, R21, !PT ;  /* 0x0000001534347248 */ /* 0x000fe40007fe0100 */
[----:B------:R-:W1:Y:S01]  /*1ed0*/  LDS.128 R20, [R6+0x90] ;  /* 0x0000900006147984 */ /* 0x000e620000000c00 */
        /* <DEDUP_REMOVED lines=10> */
[----:B------:R-:W-:-:S02]  /*1f80*/  VIMNMX R43, PT, PT, R43, R34, !PT ;  /* 0x000000222b2b7248 */ /* 0x000fc40007fe0100 */
[----:B------:R-:W-:Y:S02]  /*1f90*/  VIMNMX R34, PT, PT, R24, R27, !PT ;  /* 0x0000001b18227248 */ /* 0x000fe40007fe0100 */
[----:B------:R-:W-:Y:S02]  /*1fa0*/  SEL R26, R26, 0xffff4afc, P6 ;  /* 0xffff4afc1a1a7807 */ /* 0x000fe40003000000 */
[----:B------:R-:W-:Y:S02]  /*1fb0*/  SEL R24, R33, 0xffff4afc, P2 ;  /* 0xffff4afc21187807 */ /* 0x000fe40001000000 */
[----:B------:R-:W-:Y:S02]  /*1fc0*/  SEL R30, R32, 0xffff4afc, P2 ;  /* 0xffff4afc201e7807 */ /* 0x000fe40001000000 */
[----:B------:R-:W-:Y:S02]  /*1fd0*/  VIMNMX R29, PT, PT, R49, R26, !PT ;  /* 0x0000001a311d7248 */ /* 0x000fe40007fe0100 */
[----:B------:R-:W-:-:S02]  /*1fe0*/  VIMNMX R30, PT, PT, R25, R30, !PT ;  /* 0x0000001e191e7248 */ /* 0x000fc40007fe0100 */
[----:B------:R-:W-:Y:S02]  /*1ff0*/  VIMNMX R53, PT, PT, R53, R24, !PT ;  /* 0x0000001835357248 */ /* 0x000fe40007fe0100 */
[----:B------:R-:W2:Y:S01]  /*2000*/  LDS.128 R24, [R6+0x110] ;  /* 0x0001100006187984 */ /* 0x000ea20000000c00 */
[----:B------:R-:W-:Y:S01]  /*2010*/  SEL R31, R31, 0xffff4afc, P1 ;  /* 0xffff4afc1f1f7807 */ /* 0x000fe20000800000 */
[----:B0-----:R-:W-:Y:S01]  /*2020*/  IMAD.IADD R33, R16, 0x1, R13 ;  /* 0x0000000110217824 */ /* 0x001fe200078e020d */
[----:B------:R-:W-:Y:S02]  /*2030*/  SEL R28, R28, 0xffff4afc, P0 ;  /* 0xffff4afc1c1c7807 */ /* 0x000fe40000000000 */
[----:B------:R-:W-:Y:S02]  /*2040*/  ISETP.NE.AND P3, PT, R16, -0xb504, PT ;  /* 0xffff4afc1000780c */ /* 0x000fe40003f65270 */
[----:B------:R-:W-:Y:S01]  /*2050*/  SEL R31, R31, 0xffff4afc, P2 ;  /* 0xffff4afc1f1f7807 */ /* 0x000fe20001000000 */
[----:B------:R-:W-:Y:S01]  /*2060*/  IMAD.IADD R32, R12, 0x1, R16 ;  /* 0x000000010c207824 */ /* 0x000fe200078e0210 */
[----:B------:R-:W-:-:S02]  /*2070*/  SEL R49, R28, 0xffff4afc, P2 ;  /* 0xffff4afc1c317807 */ /* 0x000fc40001000000 */
[----:B------:R-:W-:Y:S02]  /*2080*/  ISETP.NE.AND P4, PT, R13, -0xb504, PT ;  /* 0xffff4afc0d00780c */ /* 0x000fe40003f85270 */
[----:B------:R-:W-:Y:S02]  /*2090*/  SEL R28, R33, 0xffff4afc, P3 ;  /* 0xffff4afc211c7807 */ /* 0x000fe40001800000 */
[----:B------:R-:W-:Y:S01]  /*20a0*/  VIMNMX R48, PT, PT, R48, R31, !PT ;  /* 0x0000001f30307248 */ /* 0x000fe20007fe0100 */
[----:B------:R-:W-:Y:S01]  /*20b0*/  IMAD.IADD R31, R16, 0x1, R14 ;  /* 0x00000001101f7824 */ /* 0x000fe200078e020e */
[----:B------:R-:W-:Y:S01]  /*20c0*/  SEL R28, R28, 0xffff4afc, P4 ;  /* 0xffff4afc1c1c7807 */ /* 0x000fe20002000000 */
[----:B------:R-:W-:Y:S01]  /*20d0*/  IMAD.IADD R16, R16, 0x1, R15 ;  /* 0x0000000110107824 */ /* 0x000fe200078e020f */
[----:B------:R-:W-:Y:S02]  /*20e0*/  SEL R55, R55, 0xffff4afc, P1 ;  /* 0xffff4afc37377807 */ /* 0x000fe40000800000 */
[----:B------:R-:W-:-:S02]  /*20f0*/  ISETP.NE.AND P5, PT, R12, -0xb504, PT ;  /* 0xffff4afc0c00780c */ /* 0x000fc40003fa5270 */
[----:B------:R-:W-:Y:S02]  /*2100*/  SEL R32, R32, 0xffff4afc, P3 ;  /* 0xffff4afc20207807 */ /* 0x000fe40001800000 */
[----:B------:R-:W-:Y:S02]  /*2110*/  ISETP.NE.AND P1, PT, R14, -0xb504, PT ;  /* 0xffff4afc0e00780c */ /* 0x000fe40003f25270 */
[----:B------:R-:W-:Y:S02]  /*2120*/  SEL R31, R31, 0xffff4afc, P3 ;  /* 0xffff4afc1f1f7807 */ /* 0x000fe40001800000 */
[----:B------:R-:W-:Y:S02]  /*2130*/  VIMNMX R49, PT, PT, R44, R49, !PT ;  /* 0x000000312c317248 */ /* 0x000fe40007fe0100 */
[----:B------:R-:W-:Y:S02]  /*2140*/  VIMNMX R44, PT, PT, R29, R28, !PT ;  /* 0x0000001c1d2c7248 */ /* 0x000fe40007fe0100 */
[----:B------:R-:W-:-:S02]  /*2150*/  SEL R33, R32, 0xffff4afc, P5 ;  /* 0xffff4afc20217807 */ /* 0x000fc40002800000 */
[----:B------:R-:W-:Y:S01]  /*2160*/  SEL R29, R16, 0xffff4afc, P3 ;  /* 0xffff4afc101d7807 */ /* 0x000fe20001800000 */
[----:B-1----:R-:W-:Y:S01]  /*2170*/  IMAD.IADD R16, R12, 0x1, R20 ;  /* 0x000000010c107824 */ /* 0x002fe200078e0214 */
[----:B------:R-:W-:Y:S02]  /*2180*/  SEL R32, R31, 0xffff4afc, P1 ;  /* 0xffff4afc1f207807 */ /* 0x000fe40000800000 */
[C---:B------:R-:W-:Y:S02]  /*2190*/  ISETP.NE.AND P2, PT, R20.reuse, -0xb504, PT ;  /* 0xffff4afc1400780c */ /* 0x040fe40003f45270 */
[----:B------:R-:W-:Y:S02]  /*21a0*/  SEL R35, R35, 0xffff4afc, P0 ;  /* 0xffff4afc23237807 */ /* 0x000fe40000000000 */
[----:B------:R-:W-:Y:S02]  /*21b0*/  ISETP.NE.AND P0, PT, R15, -0xb504, PT ;  /* 0xffff4afc0f00780c */ /* 0x000fe40003f05270 */
[----:B------:R-:W-:Y:S01]  /*21c0*/  VIMNMX R51, PT, PT, R51, R32, !PT ;  /* 0x0000002033337248 */ /* 0x000fe20007fe0100 */
[----:B------:R-:W-:Y:S01]  /*21d0*/  IMAD.IADD R28, R20, 0x1, R13 ;  /* 0x00000001141c7824 */ /* 0x000fe200078e020d */
[----:B------:R-:W-:-:S02]  /*21e0*/  SEL R32, R16, 0xffff4afc, P2 ;  /* 0xffff4afc10207807 */ /* 0x000fc40001000000 */
[----:B------:R-:W-:Y:S02]  /*21f0*/  SEL R35, R35, 0xffff4afc, P6 ;  /* 0xffff4afc23237807 */ /* 0x000fe40003000000 */
[----:B------:R-:W-:Y:S02]  /*2200*/  SEL R55, R55, 0xffff4afc, P6 ;  /* 0xffff4afc37377807 */ /* 0x000fe40003000000 */
[----:B------:R-:W-:Y:S02]  /*2210*/  SEL R29, R29, 0xffff4afc, P0 ;  /* 0xffff4afc1d1d7807 */ /* 0x000fe40000000000 */
[----:B------:R-:W-:Y:S02]  /*2220*/  VIMNMX R50, PT, PT, R50, R33, !PT ;  /* 0x0000002132327248 */ /* 0x000fe40007fe0100 */
[----:B------:R-:W-:Y:S01]  /*2230*/  SEL R33, R32, 0xffff4afc, P5 ;  /* 0xffff4afc20217807 */ /* 0x000fe20002800000 */
[----:B------:R-:W-:Y:S01]  /*2240*/  IMAD.IADD R32, R20, 0x1, R14 ;  /* 0x0000000114207824 */ /* 0x000fe200078e020e */
[----:B------:R-:W-:-:S02]  /*2250*/  VIMNMX R42, PT, PT, R42, R35, !PT ;  /* 0x000000232a2a7248 */ /* 0x000fc40007fe0100 */
[----:B------:R-:W-:Y:S01]  /*2260*/  VIMNMX R46, PT, PT, R46, R55, !PT ;  /* 0x000000372e2e7248 */ /* 0x000fe20007fe0100 */
[----:B------:R-:W-:Y:S01]  /*2270*/  IMAD.IADD R55, R20, 0x1, R15 ;  /* 0x0000000114377824 */ /* 0x000fe200078e020f */
[----:B------:R-:W-:Y:S02]  /*2280*/  SEL R35, R28, 0xffff4afc, P2 ;  /* 0xffff4afc1c237807 */ /* 0x000fe40001000000 */
[----:B------:R-:W-:Y:S02]  /*2290*/  VIMNMX R16, PT, PT, R30, R29, !PT ;  /* 0x0000001d1e107248 */ /* 0x000fe40007fe0100 */
[----:B------:R-:W0:Y:S01]  /*22a0*/  LDS.128 R28, [R6+0x190] ;  /* 0x00019000061c7984 */ /* 0x000e220000000c00 */
[----:B------:R-:W-:Y:S02]  /*22b0*/  VIMNMX R54, PT, PT, R54, R33, !PT ;  /* 0x0000002136367248 */ /* 0x000fe40007fe0100 */
[----:B------:R-:W-:Y:S02]  /*22c0*/  SEL R35, R35, 0xffff4afc, P4 ;  /* 0xffff4afc23237807 */ /* 0x000fe40002000000 */
[----:B------:R-:W-:Y:S01]  /*22d0*/  SEL R33, R32, 0xffff4afc, P2 ;  /* 0xffff4afc20217807 */ /* 0x000fe20001000000 */
[----:B--2---:R-:W-:Y:S01]  /*22e0*/  IMAD.IADD R32, R12, 0x1, R24 ;  /* 0x000000010c207824 */ /* 0x004fe200078e0218 */
[----:B------:R-:W-:-:S02]  /*22f0*/  SEL R55, R55, 0xffff4afc, P2 ;  /* 0xffff4afc37377807 */ /* 0x000fc40001000000 */
[----:B------:R-:W-:Y:S02]  /*2300*/  ISETP.NE.AND P2, PT, R24, -0xb504, PT ;  /* 0xffff4afc1800780c */ /* 0x000fe40003f45270 */
[----:B------:R-:W-:Y:S02]  /*2310*/  VIMNMX R20, PT, PT, R34, R35, !PT ;  /* 0x0000002322147248 */ /* 0x000fe40007fe0100 */
[----:B------:R-:W-:Y:S01]  /*2320*/  SEL R35, R33, 0xffff4afc, P1 ;  /* 0xffff4afc21237807 */ /* 0x000fe20000800000 */
[----:B------:R-:W-:Y:S01]  /*2330*/  IMAD.IADD R33, R24, 0x1, R13 ;  /* 0x0000000118217824 */ /* 0x000fe200078e020d */
[----:B------:R-:W-:Y:S02]  /*2340*/  SEL R34, R55, 0xffff4afc, P0 ;  /* 0xffff4afc37227807 */ /* 0x000fe40000000000 */
[----:B------:R-:W-:Y:S02]  /*2350*/  SEL R32, R32, 0xffff4afc, P2 ;  /* 0xffff4afc20207807 */ /* 0x000fe40001000000 */
[----:B------:R-:W-:-:S02]  /*2360*/  VIMNMX R47, PT, PT, R47, R56, !PT ;  /* 0x000000382f2f7248 */ /* 0x000fc40007fe0100 */
        /* <DEDUP_REMOVED lines=10> */
[----:B------:R-:W-:Y:S01]  /*2410*/  SEL R55, R55, 0xffff4afc, P2 ;  /* 0xffff4afc37377807 */ /* 0x000fe20001000000 */
[----:B0-----:R-:W-:Y:S01]  /*2420*/  IMAD.IADD R14, R28, 0x1, R14 ;  /* 0x000000011c0e7824 */ /* 0x001fe200078e020e */
[----:B------:R-:W-:Y:S01]  /*2430*/  SEL R56, R24, 0xffff4afc, P2 ;  /* 0xffff4afc18387807 */ /* 0x000fe20001000000 */
[C---:B------:R-:W-:Y:S01]  /*2440*/  IMAD.IADD R15, R28.reuse, 0x1, R15 ;  /* 0x000000011c0f7824 */ /* 0x040fe200078e020f */
[C---:B------:R-:W-:Y:S01]  /*2450*/  ISETP.NE.AND P2, PT, R28.reuse, -0xb504, PT ;  /* 0xffff4afc1c00780c */ /* 0x040fe20003f45270 */
[----:B------:R-:W-:-:S03]  /*2460*/  IMAD.IADD R13, R28, 0x1, R13 ;  /* 0x000000011c0d7824 */ /* 0x000fc600078e020d */
[----:B------:R-:W-:Y:S02]  /*2470*/  SEL R14, R14, 0xffff4afc, P2 ;  /* 0xffff4afc0e0e7807 */ /* 0x000fe40001000000 */
[----:B------:R-:W-:Y:S01]  /*2480*/  SEL R15, R15, 0xffff4afc, P2 ;  /* 0xffff4afc0f0f7807 */ /* 0x000fe20001000000 */
[----:B------:R-:W-:Y:S01]  /*2490*/  IMAD.IADD R12, R12, 0x1, R28 ;  /* 0x000000010c0c7824 */ /* 0x000fe200078e021c */
        /* <DEDUP_REMOVED lines=8> */
[----:B------:R-:W-:Y:S01]  /*2520*/  ISETP.NE.AND P4, PT, R17, -0xb504, PT ;  /* 0xffff4afc1100780c */ /* 0x000fe20003f85270 */
        /* <DEDUP_REMOVED lines=8> */
[----:B------:R-:W-:Y:S01]  /*25b0*/  VIMNMX R46, PT, PT, R46, R13, !PT ;  /* 0x0000000d2e2e7248 */ /* 0x000fe20007fe0100 */
        /* <DEDUP_REMOVED lines=10> */
[----:B------:R-:W-:Y:S01]  /*2660*/  VIMNMX R12, PT, PT, R45, R12, !PT ;  /* 0x0000000c2d0c7248 */ /* 0x000fe20007fe0100 */
[--C-:B------:R-:W-:Y:S01]  /*2670*/  IMAD.IADD R45, R33, 0x1, R21.reuse ;  /* 0x00000001212d7824 */ /* 0x100fe200078e0215 */
[----:B------:R-:W-:Y:S01]  /*2680*/  SEL R14, R58, 0xffff4afc, P6 ;  /* 0xffff4afc3a0e7807 */ /* 0x000fe20003000000 */
[----:B------:R-:W-:Y:S01]  /*2690*/  IMAD.IADD R55, R35, 0x1, R21 ;  /* 0x0000000123377824 */ /* 0x000fe200078e0215 */
[----:B------:R-:W-:-:S02]  /*26a0*/  SEL R15, R32, 0xffff4afc, P6 ;  /* 0xffff4afc200f7807 */ /* 0x000fc40003000000 */
[----:B------:R-:W-:Y:S01]  /*26b0*/  SEL R13, R13, 0xffff4afc, P4 ;  /* 0xffff4afc0d0d7807 */ /* 0x000fe20002000000 */
[C---:B------:R-:W-:Y:S01]  /*26c0*/  IMAD.IADD R21, R34.reuse, 0x1, R25 ;  /* 0x0000000122157824 */ /* 0x040fe200078e0219 */
[----:B------:R-:W-:Y:S01]  /*26d0*/  VIMNMX R43, PT, PT, R43, R24, !PT ;  /* 0x000000182b2b7248 */ /* 0x000fe20007fe0100 */
[----:B------:R-:W-:Y:S01]  /*26e0*/  IMAD.IADD R24, R33, 0x1, R17 ;  /* 0x0000000121187824 */ /* 0x000fe200078e0211 */
[----:B------:R-:W-:Y:S01]  /*26f0*/  VIMNMX R49, PT, PT, R49, R56, !PT ;  /* 0x0000003831317248 */ /* 0x000fe20007fe0100 */
[----:B------:R-:W-:Y:S01]  /*2700*/  IMAD.IADD R56, R33, 0x1, R25 ;  /* 0x0000000121387824 */ /* 0x000fe200078e0219 */
[C---:B------:R-:W-:Y:S01]  /*2710*/  ISETP.NE.AND P5, PT, R34.reuse, -0xb504, PT ;  /* 0xffff4afc2200780c */ /* 0x040fe20003fa5270 */
[----:B------:R-:W-:Y:S01]  /*2720*/  IMAD.IADD R17, R35, 0x1, R17 ;  /* 0x0000000123117824 */ /* 0x000fe200078e0211 */
        /* <DEDUP_REMOVED lines=11> */
[----:B------:R-:W-:Y:S02]  /*27e0*/  VIMNMX R51, PT, PT, R51, R32, !PT ;  /* 0x0000002033337248 */ /* 0x000fe40007fe0100 */
[----:B------:R-:W-:Y:S02]  /*27f0*/  SEL R32, R21, 0xffff4afc, P2 ;  /* 0xffff4afc15207807 */ /* 0x000fe40001000000 */
[----:B------:R-:W-:Y:S02]  /*2800*/  SEL R21, R28, 0xffff4afc, P5 ;  /* 0xffff4afc1c157807 */ /* 0x000fe40002800000 */
[----:B------:R-:W-:Y:S02]  /*2810*/  SEL R24, R24, 0xffff4afc, P4 ;  /* 0xffff4afc18187807 */ /* 0x000fe40002000000 */
[----:B------:R-:W-:-:S02]  /*2820*/  SEL R55, R55, 0xffff4afc, P3 ;  /* 0xffff4afc37377807 */ /* 0x000fc40001800000 */
[----:B------:R-:W-:Y:S02]  /*2830*/  VIMNMX R52, PT, PT, R52, R21, !PT ;  /* 0x0000001534347248 */ /* 0x000fe40007fe0100 */
        /* <DEDUP_REMOVED lines=11> */
[----:B------:R-:W-:Y:S02]  /*28f0*/  SEL R24, R25, 0xffff4afc, P6 ;  /* 0xffff4afc19187807 */ /* 0x000fe40003000000 */
[----:B------:R-:W-:Y:S01]  /*2900*/  VIMNMX R48, PT, PT, R48, R35, !PT ;  /* 0x0000002330307248 */ /* 0x000fe20007fe0100 */
[C---:B0-----:R-:W-:Y:S01]  /*2910*/  IMAD.IADD R35, R12.reuse, 0x1, R18 ;  /* 0x000000010c237824 */ /* 0x041fe200078e0212 */
[C---:B------:R-:W-:Y:S01]  /*2920*/  ISETP.NE.AND P6, PT, R12.reuse, -0xb504, PT ;  /* 0xffff4afc0c00780c */ /* 0x040fe20003fc5270 */
[----:B------:R-:W-:Y:S01]  /*2930*/  IMAD.IADD R45, R12, 0x1, R22 ;  /* 0x000000010c2d7824 */ /* 0x000fe200078e0216 */
[----:B------:R-:W-:Y:S01]  /*2940*/  SEL R34, R34, 0xffff4afc, P1 ;  /* 0xffff4afc22227807 */ /* 0x000fe20000800000 */
[----:B------:R-:W-:Y:S01]  /*2950*/  IMAD.IADD R55, R12, 0x1, R26 ;  /* 0x000000010c377824 */ /* 0x000fe200078e021a */
[----:B------:R-:W-:Y:S01]  /*2960*/  SEL R56, R56, 0xffff4afc, P2 ;  /* 0xffff4afc38387807 */ /* 0x000fe20001000000 */
[----:B------:R-:W-:Y:S01]  /*2970*/  IMAD.IADD R12, R12, 0x1, R30 ;  /* 0x000000010c0c7824 */ /* 0x000fe200078e021e */
[----:B------:R-:W-:-:S02]  /*2980*/  SEL R33, R33, 0xffff4afc, P1 ;  /* 0xffff4afc21217807 */ /* 0x000fc40000800000 */
[----:B------:R-:W-:Y:S02]  /*2990*/  ISETP.NE.AND P4, PT, R18, -0xb504, PT ;  /* 0xffff4afc1200780c */ /* 0x000fe40003f85270 */
[----:B------:R-:W-:Y:S02]  /*29a0*/  ISETP.NE.AND P3, PT, R22, -0xb504, PT ;  /* 0xffff4afc1600780c */ /* 0x000fe40003f65270 */
[----:B------:R-:W-:Y:S02]  /*29b0*/  ISETP.NE.AND P2, PT, R26, -0xb504, PT ;  /* 0xffff4afc1a00780c */ /* 0x000fe40003f45270 */
[----:B------:R-:W-:Y:S02]  /*29c0*/  ISETP.NE.AND P1, PT, R30, -0xb504, PT ;  /* 0xffff4afc1e00780c */ /* 0x000fe40003f25270 */
        /* <DEDUP_REMOVED lines=10> */
[----:B------:R-:W-:Y:S01]  /*2a70*/  VIMNMX R43, PT, PT, R43, R32, !PT ;  /* 0x000000202b2b7248 */ /* 0x000fe20007fe0100 */
[C---:B------:R-:W-:Y:S01]  /*2a80*/  IMAD.IADD R32, R14.reuse, 0x1, R22 ;  /* 0x000000010e207824 */ /* 0x040fe200078e0216 */
        /* <DEDUP_REMOVED lines=18> */
[----:B------:R-:W-:Y:S01]  /*2bb0*/  ISETP.NE.AND P5, PT, R14, -0xb504, PT ;  /* 0xffff4afc0e00780c */ /* 0x000fe20003fa5270 */
[----:B------:R-:W-:Y:S01]  /*2bc0*/  IMAD.IADD R30, R15, 0x1, R30 ;  /* 0x000000010f1e7824 */ /* 0x000fe200078e021e */
[----:B------:R-:W-:-:S02]  /*2bd0*/  ISETP.NE.AND P0, PT, R13, -0xb504, PT ;  /* 0xffff4afc0d00780c */ /* 0x000fc40003f05270 */
[----:B------:R-:W-:Y:S02]  /*2be0*/  ISETP.NE.AND P6, PT, R15, -0xb504, PT ;  /* 0xffff4afc0f00780c */ /* 0x000fe40003fc5270 */
[----:B------:R-:W0:Y:S01]  /*2bf0*/  LDS.128 R12, [R5+0x700] ;  /* 0x00070000050c7984 */ /* 0x000e220000000c00 */
[----:B------:R-:W-:Y:S02]  /*2c00*/  VIMNMX R50, PT, PT, R50, R59, !PT ;  /* 0x0000003b32327248 */ /* 0x000fe40007fe0100 */
[----:B------:R-:W-:Y:S02]  /*2c10*/  VIMNMX R54, PT, PT, R54, R57, !PT ;  /* 0x0000003936367248 */ /* 0x000fe40007fe0100 */
[----:B------:R-:W-:Y:S02]  /*2c20*/  SEL R25, R25, 0xffff4afc, P4 ;  /* 0xffff4afc19197807 */ /* 0x000fe40002000000 */
[----:B------:R-:W-:Y:S02]  /*2c30*/  SEL R33, R33, 0xffff4afc, P2 ;  /* 0xffff4afc21217807 */ /* 0x000fe40001000000 */
[----:B------:R-:W-:-:S02]  /*2c40*/  SEL R24, R24, 0xffff4afc, P3 ;  /* 0xffff4afc18187807 */ /* 0x000fc40001800000 */
[----:B------:R-:W-:Y:S02]  /*2c50*/  VIMNMX R50, PT, PT, R50, R35, !PT ;  /* 0x0000002332327248 */ /* 0x000fe40007fe0100 */
[----:B------:R-:W-:Y:S02]  /*2c60*/  SEL R18, R18, 0xffff4afc, P4 ;  /* 0xffff4afc12127807 */ /* 0x000fe40002000000 */
[----:B------:R-:W-:Y:S02]  /*2c70*/  VIMNMX R54, PT, PT, R54, R45, !PT ;  /* 0x0000002d36367248 */ /* 0x000fe40007fe0100 */
        /* <DEDUP_REMOVED lines=9> */
[----:B------:R-:W-:Y:S02]  /*2d10*/  VIMNMX R24, PT, PT, R20, R25, !PT ;  /* 0x0000001914187248 */ /* 0x000fe40007fe0100 */
[----:B------:R-:W-:Y:S02]  /*2d20*/  SEL R28, R28, 0xffff4afc, P1 ;  /* 0xffff4afc1c1c7807 */ /* 0x000fe40000800000 */
[----:B------:R-:W-:Y:S02]  /*2d30*/  SEL R17, R17, 0xffff4afc, P0 ;  /* 0xffff4afc11117807 */ /* 0x000fe40000000000 */
[----:B------:R-:W-:Y:S01]  /*2d40*/  VIMNMX R25, PT, PT, R16, R33, !PT ;  /* 0x0000002110197248 */ /* 0x000fe20007fe0100 */
[----:B0-----:R-:W-:Y:S01]  /*2d50*/  IMAD.IADD R16, R12, 0x1, R19 ;  /* 0x000000010c107824 */ /* 0x001fe200078e0213 */
[----:B------:R-:W-:Y:S02]  /*2d60*/  VIMNMX R44, PT, PT, R44, R21, !PT ;  /* 0x000000152c2c7248 */ /* 0x000fe40007fe0100 */
[----:B------:R-:W-:Y:S01]  /*2d70*/  ISETP.NE.AND P4, PT, R19, -0xb504, PT ;  /* 0xffff4afc1300780c */ /* 0x000fe20003f85270 */
[----:B------:R-:W-:Y:S01]  /*2d80*/  IMAD.IADD R18, R12, 0x1, R27 ;  /* 0x000000010c127824 */ /* 0x000fe200078e021b */
[----:B------:R-:W-:-:S02]  /*2d90*/  SEL R26, R26, 0xffff4afc, P2 ;  /* 0xffff4afc1a1a7807 */ /* 0x000fc40001000000 */
[----:B------:R-:W-:Y:S02]  /*2da0*/  SEL R30, R30, 0xffff4afc, P1 ;  /* 0xffff4afc1e1e7807 */ /* 0x000fe40000800000 */
[----:B------:R-:W-:Y:S02]  /*2db0*/  SEL R21, R28, 0xffff4afc, P0 ;  /* 0xffff4afc1c157807 */ /* 0x000fe40000000000 */
[----:B------:R-:W-:Y:S01]  /*2dc0*/  VIMNMX R42, PT, PT, R42, R17, !PT ;  /* 0x000000112a2a7248 */ /* 0x000fe20007fe0100 */
[----:B------:R-:W-:Y:S01]  /*2dd0*/  IMAD.IADD R17, R12, 0x1, R23 ;  /* 0x000000010c117824 */ /* 0x000fe200078e0217 */
[----:B------:R-:W-:Y:S02]  /*2de0*/  SEL R22, R22, 0xffff4afc, P3 ;  /* 0xffff4afc16167807 */ /* 0x000fe40001800000 */
[C---:B------:R-:W-:Y:S01]  /*2df0*/  ISETP.NE.AND P2, PT, R12.reuse, -0xb504, PT ;  /* 0xffff4afc0c00780c */ /* 0x040fe20003f45270 */
[----:B------:R-:W-:Y:S01]  /*2e00*/  IMAD.IADD R12, R12, 0x1, R31 ;  /* 0x000000010c0c7824 */ /* 0x000fe200078e021f */
[----:B------:R-:W-:-:S02]  /*2e10*/  ISETP.NE.AND P3, PT, R23, -0xb504, PT ;  /* 0xffff4afc1700780c */ /* 0x000fc40003f65270 */
[----:B------:R-:W-:Y:S02]  /*2e20*/  ISETP.NE.AND P0, PT, R27, -0xb504, PT ;  /* 0xffff4afc1b00780c */ /* 0x000fe40003f05270 */
[----:B------:R-:W-:Y:S02]  /*2e30*/  ISETP.NE.AND P1, PT, R31, -0xb504, PT ;  /* 0xffff4afc1f00780c */ /* 0x000fe40003f25270 */
[----:B------:R-:W-:Y:S01]  /*2e40*/  SEL R16, R16, 0xffff4afc, P4 ;  /* 0xffff4afc10107807 */ /* 0x000fe20002000000 */
[----:B------:R-:W-:Y:S01]  /*2e50*/  IMAD.IADD R20, R14, 0x1, R19 ;  /* 0x000000010e147824 */ /* 0x000fe200078e0213 */
[----:B------:R-:W-:Y:S01]  /*2e60*/  VIMNMX R43, PT, PT, R43, R34, !PT ;  /* 0x000000222b2b7248 */ /* 0x000fe20007fe0100 */
[--C-:B------:R-:W-:Y:S01]  /*2e70*/  IMAD.IADD R34, R15, 0x1, R23.reuse ;  /* 0x000000010f227824 */ /* 0x100fe200078e0217 */
[----:B------:R-:W-:Y:S01]  /*2e80*/  SEL R33, R30, 0xffff4afc, P6 ;  /* 0xffff4afc1e217807 */ /* 0x000fe20003000000 */
[--C-:B------:R-:W-:Y:S01]  /*2e90*/  IMAD.IADD R30, R13, 0x1, R23.reuse ;  /* 0x000000010d1e7824 */ /* 0x100fe200078e0217 */
[----:B------:R-:W-:Y:S01]  /*2ea0*/  VIMNMX R46, PT, PT, R46, R21, !PT ;  /* 0x000000152e2e7248 */ /* 0x000fe20007fe0100 */
[----:B------:R-:W-:Y:S01]  /*2eb0*/  IMAD.IADD R21, R14, 0x1, R23 ;  /* 0x000000010e157824 */ /* 0x000fe200078e0217 */
        /* <DEDUP_REMOVED lines=10> */
[----:B------:R-:W-:Y:S01]  /*2f60*/  VIMNMX R52, PT, PT, R52, R35, !PT ;  /* 0x0000002334347248 */ /* 0x000fe20007fe0100 */
[--C-:B------:R-:W-:Y:S01]  /*2f70*/  IMAD.IADD R35, R14, 0x1, R27.reuse ;  /* 0x000000010e237824 */ /* 0x100fe200078e021b */
[----:B------:R-:W-:Y:S01]  /*2f80*/  VIMNMX R48, PT, PT, R48, R33, !PT ;  /* 0x0000002130307248 */ /* 0x000fe20007fe0100 */
[----:B------:R-:W-:Y:S01]  /*2f90*/  IMAD.IADD R33, R13, 0x1, R27 ;  /* 0x000000010d217824 */ /* 0x000fe200078e021b */
[----:B------:R-:W-:Y:S01]  /*2fa0*/  VIMNMX R47, PT, PT, R47, R56, !PT ;  /* 0x000000382f2f7248 */ /* 0x000fe20007fe0100 */
[C-C-:B------:R-:W-:Y:S01]  /*2fb0*/  IMAD.IADD R27, R14.reuse, 0x1, R31.reuse ;  /* 0x000000010e1b7824 */ /* 0x140fe200078e021f */
[----:B------:R-:W-:Y:S01]  /*2fc0*/  VIMNMX R53, PT, PT, R53, R22, !PT ;  /* 0x0000001635357248 */ /* 0x000fe20007fe0100 */
[----:B------:R-:W-:Y:S01]  /*2fd0*/  IMAD.IADD R55, R13, 0x1, R31 ;  /* 0x000000010d377824 */ /* 0x000fe200078e021f */
[----:B------:R-:W-:-:S02]  /*2fe0*/  ISETP.NE.AND P5, PT, R14, -0xb504, PT ;  /* 0xffff4afc0e00780c */ /* 0x000fc40003fa5270 */
[----:B------:R-:W-:Y:S02]  /*2ff0*/  SEL R20, R20, 0xffff4afc, P4 ;  /* 0xffff4afc14147807 */ /* 0x000fe40002000000 */
[----:B------:R-:W-:Y:S01]  /*3000*/  SEL R21, R21, 0xffff4afc, P3 ;  /* 0xffff4afc15157807 */ /* 0x000fe20001800000 */
[----:B------:R-:W-:Y:S01]  /*3010*/  IMAD.IADD R31, R15, 0x1, R31 ;  /* 0x000000010f1f7824 */ /* 0x000fe200078e021f */
[----:B------:R-:W-:Y:S01]  /*3020*/  VIMNMX R51, PT, PT, R51, R32, !PT ;  /* 0x0000002033337248 */ /* 0x000fe20007fe0100 */
[--C-:B------:R-:W-:Y:S01]  /*3030*/  IMAD.IADD R32, R15, 0x1, R19.reuse ;  /* 0x000000010f207824 */ /* 0x100fe200078e0213 */
[----:B------:R-:W-:Y:S01]  /*3040*/  VIMNMX R49, PT, PT, R49, R26, !PT ;  /* 0x0000001a31317248 */ /* 0x000fe20007fe0100 */
[----:B------:R-:W-:Y:S01]  /*3050*/  IMAD.IADD R26, R13, 0x1, R19 ;  /* 0x000000010d1a7824 */ /* 0x000fe200078e0213 */
[----:B------:R-:W-:Y:S02]  /*3060*/  SEL R23, R23, 0xffff4afc, P2 ;  /* 0xffff4afc17177807 */ /* 0x000fe40001000000 */
[----:B------:R-:W-:-:S02]  /*3070*/  SEL R56, R18, 0xffff4afc, P2 ;  /* 0xffff4afc12387807 */ /* 0x000fc40001000000 */
[----:B------:R-:W-:Y:S02]  /*3080*/  SEL R22, R12, 0xffff4afc, P2 ;  /* 0xffff4afc0c167807 */ /* 0x000fe40001000000 */
[----:B------:R-:W-:Y:S02]  /*3090*/  ISETP.NE.AND P6, PT, R13, -0xb504, PT ;  /* 0xffff4afc0d00780c */ /* 0x000fe40003fc5270 */
[----:B------:R-:W-:Y:S02]  /*30a0*/  ISETP.NE.AND P2, PT, R15, -0xb504, PT ;  /* 0xffff4afc0f00780c */ /* 0x000fe40003f45270 */
[----:B------:R-:W-:Y:S01]  /*30b0*/  VIMNMX R50, PT, PT, R50, R17, !PT ;  /* 0x0000001132327248 */ /* 0x000fe20007fe0100 */
[----:B------:R-:W-:Y:S01]  /*30c0*/  LDS.128 R12, [R5+0x800] ;  /* 0x00080000050c7984 */ /* 0x000fe20000000c00 */
[----:B------:R-:W-:Y:S02]  /*30d0*/  SEL R20, R20, 0xffff4afc, P5 ;  /* 0xffff4afc14147807 */ /* 0x000fe40002800000 */
[----:B------:R-:W-:Y:S01]  /*30e0*/  SEL R21, R21, 0xffff4afc, P5 ;  /* 0xffff4afc15157807 */ /* 0x000fe20002800000 */
[----:B------:R-:W0:Y:S01]  /*30f0*/  LDS.128 R16, [R6+0x20] ;  /* 0x0000200006107984 */ /* 0x000e220000000c00 */
[----:B------:R-:W-:-:S02]  /*3100*/  VIMNMX R29, PT, PT, R29, R58, !PT ;  /* 0x0000003a1d1d7248 */ /* 0x000fc40007fe0100 */
[----:B------:R-:W-:Y:S02]  /*3110*/  VIMNMX R54, PT, PT, R54, R23, !PT ;  /* 0x0000001736367248 */ /* 0x000fe40007fe0100 */
[----:B------:R-:W-:Y:S02]  /*3120*/  VIMNMX R45, PT, PT, R29, R22, !PT ;  /* 0x000000161d2d7248 */ /* 0x000fe40007fe0100 */
[----:B------:R-:W-:Y:S02]  /*3130*/  VIMNMX R51, PT, PT, R51, R20, !PT ;  /* 0x0000001433337248 */ /* 0x000fe40007fe0100 */
[----:B------:R-:W-:Y:S02]  /*3140*/  VIMNMX R52, PT, PT, R52, R21, !PT ;  /* 0x0000001534347248 */ /* 0x000fe40007fe0100 */
[----:B------:R-:W1:Y:S01]  /*3150*/  LDS.128 R20, [R6+0xa0] ;  /* 0x0000a00006147984 */ /* 0x000e620000000c00 */
[----:B------:R-:W-:Y:S02]  /*3160*/  SEL R27, R27, 0xffff4afc, P1 ;  /* 0xffff4afc1b1b7807 */ /* 0x000fe40000800000 */
[----:B------:R-:W-:-:S02]  /*3170*/  SEL R35, R35, 0xffff4afc, P0 ;  /* 0xffff4afc23237807 */ /* 0x000fc40000000000 */
[----:B------:R-:W-:Y:S02]  /*3180*/  SEL R26, R26, 0xffff4afc, P4 ;  /* 0xffff4afc1a1a7807 */ /* 0x000fe40002000000 */
        /* <DEDUP_REMOVED lines=8> */
[----:B------:R-:W-:Y:S02]  /*3210*/  VIMNMX R44, PT, PT, R44, R27, !PT ;  /* 0x0000001b2c2c7248 */ /* 0x000fe40007fe0100 */
[----:B------:R-:W-:Y:S02]  /*3220*/  VIMNMX R35, PT, PT, R24, R35, !PT ;  /* 0x0000002318237248 */ /* 0x000fe40007fe0100 */
[----:B------:R-:W-:-:S02]  /*3230*/  VIMNMX R29, PT, PT, R25, R32, !PT ;  /* 0x00000020191d7248 */ /* 0x000fc40007fe0100 */
[----:B------:R-:W2:Y:S01]  /*3240*/  LDS.128 R24, [R6+0x120] ;  /* 0x0001200006187984 */ /* 0x000ea20000000c00 */
[----:B------:R-:W-:Y:S02]  /*3250*/  SEL R28, R28, 0xffff4afc, P0 ;  /* 0xffff4afc1c1c7807 */ /* 0x000fe40000000000 */
[----:B------:R-:W-:Y:S02]  /*3260*/  SEL R31, R31, 0xffff4afc, P1 ;  /* 0xffff4afc1f1f7807 */ /* 0x000fe40000800000 */
[----:B------:R-:W-:Y:S01]  /*3270*/  SEL R28, R28, 0xffff4afc, P2 ;  /* 0xffff4afc1c1c7807 */ /* 0x000fe20001000000 */
[----:B0-----:R-:W-:Y:S01]  /*3280*/  IMAD.IADD R30, R12, 0x1, R16 ;  /* 0x000000010c1e7824 */ /* 0x001fe200078e0210 */
[----:B------:R-:W-:Y:S01]  /*3290*/  SEL R34, R34, 0xffff4afc, P3 ;  /* 0xffff4afc22227807 */ /* 0x000fe20001800000 */
[C---:B------:R-:W-:Y:S01]  /*32a0*/  IMAD.IADD R32, R16.reuse, 0x1, R13 ;  /* 0x0000000110207824 */ /* 0x040fe200078e020d */
[----:B------:R-:W-:Y:S01]  /*32b0*/  VIMNMX R49, PT, PT, R49, R28, !PT ;  /* 0x0000001c31317248 */ /* 0x000fe20007fe0100 */
[C---:B------:R-:W-:Y:S01]  /*32c0*/  IMAD.IADD R28, R16.reuse, 0x1, R14 ;  /* 0x00000001101c7824 */ /* 0x040fe200078e020e */
[C---:B------:R-:W-:Y:S01]  /*32d0*/  ISETP.NE.AND P3, PT, R16.reuse, -0xb504, PT ;  /* 0xffff4afc1000780c */ /* 0x040fe20003f65270 */
[----:B------:R-:W-:Y:S01]  /*32e0*/  IMAD.IADD R16, R16, 0x1, R15 ;  /* 0x0000000110107824 */ /* 0x000fe200078e020f */
[----:B------:R-:W-:-:S02]  /*32f0*/  SEL R31, R31, 0xffff4afc, P2 ;  /* 0xffff4afc1f1f7807 */ /* 0x000fc40001000000 */
[----:B------:R-:W-:Y:S02]  /*3300*/  SEL R33, R33, 0xffff4afc, P0 ;  /* 0xffff4afc21217807 */ /* 0x000fe40000000000 */
[----:B------:R-:W-:Y:S02]  /*3310*/  SEL R55, R55, 0xffff4afc, P1 ;  /* 0xffff4afc37377807 */ /* 0x000fe40000800000 */
[----:B------:R-:W-:Y:S02]  /*3320*/  VIMNMX R48, PT, PT, R48, R31, !PT ;  /* 0x0000001f30307248 */ /* 0x000fe40007fe0100 */
[----:B------:R-:W-:Y:S02]  /*3330*/  SEL R33, R33, 0xffff4afc, P6 ;  /* 0xffff4afc21217807 */ /* 0x000fe40003000000 */
[----:B------:R-:W-:Y:S02]  /*3340*/  SEL R55, R55, 0xffff4afc, P6 ;  /* 0xffff4afc37377807 */ /* 0x000fe40003000000 */
[----:B------:R-:W-:Y:S01]  /*3350*/  SEL R31, R16, 0xffff4afc, P3 ;  /* 0xffff4afc101f7807 */ /* 0x000fe20001800000 */
[----:B-1----:R-:W-:Y:S01]  /*3360*/  IMAD.IADD R16, R12, 0x1, R20 ;  /* 0x000000010c107824 */ /* 0x002fe200078e0214 */
[----:B------:R-:W-:-:S02]  /*3370*/  SEL R34, R34, 0xffff4afc, P2 ;  /* 0xffff4afc22227807 */ /* 0x000fc40001000000 */
[----:B------:R-:W-:Y:S02]  /*3380*/  ISETP.NE.AND P5, PT, R12, -0xb504, PT ;  /* 0xffff4afc0c00780c */ /* 0x000fe40003fa5270 */
[----:B------:R-:W-:Y:S02]  /*3390*/  ISETP.NE.AND P4, PT, R13, -0xb504, PT ;  /* 0xffff4afc0d00780c */ /* 0x000fe40003f85270 */
[----:B------:R-:W-:Y:S02]  /*33a0*/  SEL R30, R30, 0xffff4afc, P3 ;  /* 0xffff4afc1e1e7807 */ /* 0x000fe40001800000 */
[----:B------:R-:W-:Y:S02]  /*33b0*/  SEL R32, R32, 0xffff4afc, P3 ;  /* 0xffff4afc20207807 */ /* 0x000fe40001800000 */
[----:B------:R-:W-:Y:S02]  /*33c0*/  ISETP.NE.AND P1, PT, R14, -0xb504, PT ;  /* 0xffff4afc0e00780c */ /* 0x000fe40003f25270 */
[----:B------:R-:W-:-:S02]  /*33d0*/  SEL R28, R28, 0xffff4afc, P3 ;  /* 0xffff4afc1c1c7807 */ /* 0x000fc40001800000 */
[----:B------:R-:W-:Y:S02]  /*33e0*/  ISETP.NE.AND P2, PT, R20, -0xb504, PT ;  /* 0xffff4afc1400780c */ /* 0x000fe40003f45270 */
[----:B------:R-:W-:Y:S02]  /*33f0*/  VIMNMX R42, PT, PT, R42, R33, !PT ;  /* 0x000000212a2a7248 */ /* 0x000fe40007fe0100 */
[----:B------:R-:W-:Y:S02]  /*3400*/  VIMNMX R46, PT, PT, R46, R55, !PT ;  /* 0x000000372e2e7248 */ /* 0x000fe40007fe0100 */
[----:B------:R-:W-:Y:S02]  /*3410*/  SEL R33, R30, 0xffff4afc, P5 ;  /* 0xffff4afc1e217807 */ /* 0x000fe40002800000 */
[----:B------:R-:W-:Y:S02]  /*3420*/  SEL R55, R32, 0xffff4afc, P4 ;  /* 0xffff4afc20377807 */ /* 0x000fe40002000000 */
[----:B------:R-:W-:-:S02]  /*3430*/  ISETP.NE.AND P0, PT, R15, -0xb504, PT ;  /* 0xffff4afc0f00780c */ /* 0x000fc40003f05270 */
[----:B------:R-:W-:Y:S01]  /*3440*/  SEL R30, R28, 0xffff4afc, P1 ;  /* 0xffff4afc1c1e7807 */ /* 0x000fe20000800000 */
[----:B------:R-:W-:Y:S01]  /*3450*/  IMAD.IADD R28, R20, 0x1, R13 ;  /* 0x00000001141c7824 */ /* 0x000fe200078e020d */
[----:B------:R-:W-:Y:S02]  /*3460*/  SEL R32, R16, 0xffff4afc, P2 ;  /* 0xffff4afc10207807 */ /* 0x000fe40001000000 */
[----:B------:R-:W-:Y:S02]  /*3470*/  VIMNMX R43, PT, PT, R43, R56, !PT ;  /* 0x000000382b2b7248 */ /* 0x000fe40007fe0100 */
[----:B------:R-:W-:Y:S02]  /*3480*/  VIMNMX R50, PT, PT, R50, R33, !PT ;  /* 0x0000002132327248 */ /* 0x000fe40007fe0100 */
[----:B------:R-:W-:Y:S02]  /*3490*/  SEL R56, R31, 0xffff4afc, P0 ;  /* 0xffff4afc1f387807 */ /* 0x000fe40000000000 */
[----:B------:R-:W-:Y:S01]  /*34a0*/  SEL R33, R32, 0xffff4afc, P5 ;  /* 0xffff4afc20217807 */ /* 0x000fe20002800000 */
[----:B------:R-:W-:Y:S01]  /*34b0*/  IMAD.IADD R32, R20, 0x1, R14 ;  /* 0x0000000114207824 */ /* 0x000fe200078e020e */
[----:B------:R-:W-:-:S02]  /*34c0*/  VIMNMX R53, PT, PT, R53, R34, !PT ;  /* 0x0000002235357248 */ /* 0x000fc40007fe0100 */
[----:B------:R-:W-:Y:S01]  /*34d0*/  VIMNMX R44, PT, PT, R44, R55, !PT ;  /* 0x000000372c2c7248 */ /* 0x000fe20007fe0100 */
[----:B------:R-:W-:Y:S01]  /*34e0*/  IMAD.IADD R55, R20, 0x1, R15 ;  /* 0x0000000114377824 */ /* 0x000fe200078e020f */
[----:B------:R-:W-:Y:S02]  /*34f0*/  SEL R34, R28, 0xffff4afc, P2 ;  /* 0xffff4afc1c227807 */ /* 0x000fe40001000000 */
[----:B------:R-:W-:Y:S02]  /*3500*/  VIMNMX R51, PT, PT, R51, R30, !PT ;  /* 0x0000001e33337248 */ /* 0x000fe40007fe0100 */
[----:B------:R-:W-:Y:S02]  /*3510*/  VIMNMX R16, PT, PT, R29, R56, !PT ;  /* 0x000000381d107248 */ /* 0x000fe40007fe0100 */
[----:B------:R-:W0:Y:S01]  /*3520*/  LDS.128 R28, [R6+0x1a0] ;  /* 0x0001a000061c7984 */ /* 0x000e220000000c00 */
[----:B------:R-:W-:Y:S02]  /*3530*/  VIMNMX R54, PT, PT, R54, R33, !PT ;  /* 0x0000002136367248 */ /* 0x000fe40007fe0100 */
[----:B------:R-:W-:-:S02]  /*3540*/  SEL R34, R34, 0xffff4afc, P4 ;  /* 0xffff4afc22227807 */ /* 0x000fc40002000000 */
[----:B------:R-:W-:Y:S01]  /*3550*/  SEL R33, R32, 0xffff4afc, P2 ;  /* 0xffff4afc20217807 */ /* 0x000fe20001000000 */
[----:B--2---:R-:W-:Y:S01]  /*3560*/  IMAD.IADD R32, R12, 0x1, R24 ;  /* 0x000000010c207824 */ /* 0x004fe200078e0218 */
[----:B------:R-:W-:Y:S02]  /*3570*/  SEL R55, R55, 0xffff4afc, P2 ;  /* 0xffff4afc37377807 */ /* 0x000fe40001000000 */
[C---:B------:R-:W-:Y:S02]  /*3580*/  ISETP.NE.AND P2, PT, R24.reuse, -0xb504, PT ;  /* 0xffff4afc1800780c */ /* 0x040fe40003f45270 */
[----:B------:R-:W-:Y:S02]  /*3590*/  VIMNMX R20, PT, PT, R35, R34, !PT ;  /* 0x0000002223147248 */ /* 0x000fe40007fe0100 */
[----:B------:R-:W-:Y:S01]  /*35a0*/  SEL R35, R33, 0xffff4afc, P1 ;  /* 0xffff4afc21237807 */ /* 0x000fe20000800000 */
[----:B------:R-:W-:Y:S01]  /*35b0*/  IMAD.IADD R33, R24, 0x1, R13 ;  /* 0x0000000118217824 */ /* 0x000fe200078e020d */
[----:B------:R-:W-:-:S02]  /*35c0*/  SEL R34, R55, 0xffff4afc, P0 ;  /* 0xffff4afc37227807 */ /* 0x000fc40000000000 */
[----:B------:R-:W-:Y:S02]  /*35d0*/  SEL R32, R32, 0xffff4afc, P2 ;  /* 0xffff4afc20207807 */ /* 0x000fe40001000000 */
        /* <DEDUP_REMOVED lines=16> */
[----:B------:R-:W-:Y:S02]  /*36e0*/  SEL R14, R14, 0xffff4afc, P2 ;  /* 0xffff4afc0e0e7807 */ /* 0x000fe40001000000 */
[----:B------:R-:W-:Y:S01]  /*36f0*/  SEL R15, R15, 0xffff4afc, P2 ;  /* 0xffff4afc0f0f7807 */ /* 0x000fe20001000000 */
[----:B------:R-:W-:Y:S01]  /*3700*/  IMAD.IADD R12, R12, 0x1, R28 ;  /* 0x000000010c0c7824 */ /* 0x000fe200078e021c */
[----:B------:R-:W-:Y:S02]  /*3710*/  VIMNMX R47, PT, PT, R47, R58, !PT ;  /* 0x0000003a2f2f7248 */ /* 0x000fe40007fe0100 */
        /* <DEDUP_REMOVED lines=10> */
[----:B------:R-:W-:Y:S01]  /*37c0*/  IMAD.IADD R15, R32, 0x1, R21 ;  /* 0x00000001200f7824 */ /* 0x000fe200078e0215 */
[----:B------:R-:W-:Y:S01]  /*37d0*/  SEL R56, R56, 0xffff4afc, P0 ;  /* 0xffff4afc38387807 */ /* 0x000fe20000000000 */
[C---:B------:R-:W-:Y:S01]  /*37e0*/  IMAD.IADD R57, R32.reuse, 0x1, R25 ;  /* 0x0000000120397824 */ /* 0x040fe200078e0219 */
[----:B------:R-:W-:Y:S01]  /*37f0*/  ISETP.NE.AND P3, PT, R17, -0xb504, PT ;  /* 0xffff4afc1100780c */ /* 0x000fe20003f65270 */
[----:B------:R-:W-:Y:S01]  /*3800*/  IMAD.IADD R32, R32, 0x1, R29 ;  /* 0x0000000120207824 */ /* 0x000fe200078e021d */
[----:B------:R-:W-:-:S02]  /*3810*/  ISETP.NE.AND P2, PT, R21, -0xb504, PT ;  /* 0xffff4afc1500780c */ /* 0x000fc40003f45270 */
[----:B------:R-:W-:Y:S02]  /*3820*/  ISETP.NE.AND P1, PT, R25, -0xb504, PT ;  /* 0xffff4afc1900780c */ /* 0x000fe40003f25270 */
[----:B------:R-:W-:Y:S02]  /*3830*/  ISETP.NE.AND P0, PT, R29, -0xb504, PT ;  /* 0xffff4afc1d00780c */ /* 0x000fe40003f05270 */
[----:B------:R-:W-:Y:S01]  /*3840*/  VIMNMX R46, PT, PT, R46, R13, !PT ;  /* 0x0000000d2e2e7248 */ /* 0x000fe20007fe0100 */
[----:B------:R-:W-:Y:S01]  /*3850*/  IMAD.IADD R13, R34, 0x1, R17 ;  /* 0x00000001220d7824 */ /* 0x000fe200078e0211 */
[----:B------:R-:W-:Y:S02]  /*3860*/  SEL R14, R14, 0xffff4afc, P3 ;  /* 0xffff4afc0e0e7807 */ /* 0x000fe40001800000 */
[----:B------:R-:W-:Y:S02]  /*3870*/  SEL R15, R15, 0xffff4afc, P2 ;  /* 0xffff4afc0f0f7807 */ /* 0x000fe40001000000 */
[----:B------:R-:W-:-:S02]  /*3880*/  SEL R12, R12, 0xffff4afc, P5 ;  /* 0xffff4afc0c0c7807 */ /* 0x000fc40002800000 */
[----:B------:R-:W-:Y:S02]  /*3890*/  SEL R58, R57, 0xffff4afc, P1 ;  /* 0xffff4afc393a7807 */ /* 0x000fe40000800000 */
        /* <DEDUP_REMOVED lines=45> */
[----:B------:R-:W-:Y:S02]  /*3b70*/  SEL R17, R28, 0xffff4afc, P6 ;  /* 0xffff4afc1c117807 */ /* 0x000fe40003000000 */
[----:B------:R-:W-:Y:S01]  /*3b80*/  SEL R56, R56, 0xffff4afc, P6 ;  /* 0xffff4afc38387807 */ /* 0x000fe20003000000 */
[C---:B0-----:R-:W-:Y:S01]  /*3b90*/  IMAD.IADD R45, R12.reuse, 0x1, R22 ;  /* 0x000000010c2d7824 */ /* 0x041fe200078e0216 */
[----:B------:R-:W-:Y:S01]  /*3ba0*/  SEL R24, R25, 0xffff4afc, P6 ;  /* 0xffff4afc19187807 */ /* 0x000fe20003000000 */
[----:B------:R-:W-:Y:S01]  /*3bb0*/  IMAD.IADD R55, R12, 0x1, R26 ;  /* 0x000000010c377824 */ /* 0x000fe200078e021a */
[----:B------:R-:W-:Y:S01]  /*3bc0*/  VIMNMX R48, PT, PT, R48, R35, !PT ;  /* 0x0000002330307248 */ /* 0x000fe20007fe0100 */
[C---:B------:R-:W-:Y:S01]  /*3bd0*/  IMAD.IADD R35, R12.reuse, 0x1, R18 ;  /* 0x000000010c237824 */ /* 0x040fe200078e0212 */
[C---:B------:R-:W-:Y:S01]  /*3be0*/  ISETP.NE.AND P6, PT, R12.reuse, -0xb504, PT ;  /* 0xffff4afc0c00780c */ /* 0x040fe20003fc5270 */
[----:B------:R-:W-:Y:S01]  /*3bf0*/  IMAD.IADD R12, R12, 0x1, R30 ;  /* 0x000000010c0c7824 */ /* 0x000fe200078e021e */
[----:B------:R-:W-:-:S02]  /*3c00*/  SEL R34, R34, 0xffff4afc, P0 ;  /* 0xffff4afc22227807 */ /* 0x000fc40000000000 */
[----:B------:R-:W-:Y:S02]  /*3c10*/  SEL R33, R33, 0xffff4afc, P0 ;  /* 0xffff4afc21217807 */ /* 0x000fe40000000000 */
[----:B------:R-:W-:Y:S02]  /*3c20*/  ISETP.NE.AND P3, PT, R18, -0xb504, PT ;  /* 0xffff4afc1200780c */ /* 0x000fe40003f65270 */
[----:B------:R-:W-:Y:S02]  /*3c30*/  ISETP.NE.AND P2, PT, R22, -0xb504, PT ;  /* 0xffff4afc1600780c */ /* 0x000fe40003f45270 */
[----:B------:R-:W-:Y:S02]  /*3c40*/  ISETP.NE.AND P1, PT, R26, -0xb504, PT ;  /* 0xffff4afc1a00780c */ /* 0x000fe40003f25270 */
[----:B------:R-:W-:Y:S02]  /*3c50*/  ISETP.NE.AND P0, PT, R30, -0xb504, PT ;  /* 0xffff4afc1e00780c */ /* 0x000fe40003f05270 */
        /* <DEDUP_REMOVED lines=8> */
[----:B------:R-:W-:Y:S01]  /*3ce0*/  VIMNMX R43, PT, PT, R43, R32, !PT ;  /* 0x000000202b2b7248 */ /* 0x000fe20007fe0100 */
[----:B------:R-:W-:Y:S01]  /*3cf0*/  IMAD.IADD R28, R13, 0x1, R22 ;  /* 0x000000010d1c7824 */ /* 0x000fe200078e0216 */
[----:B------:R-:W-:Y:S01]  /*3d00*/  VIMNMX R47, PT, PT, R47, R34, !PT ;  /* 0x000000222f2f7248 */ /* 0x000fe20007fe0100 */
[C---:B------:R-:W-:Y:S01]  /*3d10*/  IMAD.IADD R32, R13.reuse, 0x1, R26 ;  /* 0x000000010d207824 */ /* 0x040fe200078e021a */
[----:B------:R-:W-:Y:S01]  /*3d20*/  VIMNMX R20, PT, PT, R20, R21, !PT ;  /* 0x0000001514147248 */ /* 0x000fe20007fe0100 */
[----:B------:R-:W-:Y:S01]  /*3d30*/  IMAD.IADD R21, R14, 0x1, R22 ;  /* 0x000000010e157824 */ /* 0x000fe200078e0216 */
[----:B------:R-:W-:Y:S01]  /*3d40*/  VIMNMX R46, PT, PT, R46, R33, !PT ;  /* 0x000000212e2e7248 */ /* 0x000fe20007fe0100 */
[----:B------:R-:W-:Y:S01]  /*3d50*/  IMAD.IADD R34, R13, 0x1, R30 ;  /* 0x000000010d227824 */ /* 0x000fe200078e021e */
[----:B------:R-:W-:Y:S01]  /*3d60*/  VIMNMX R16, PT, PT, R16, R17, !PT ;  /* 0x0000001110107248 */ /* 0x000fe20007fe0100 */
[C---:B------:R-:W-:Y:S01]  /*3d70*/  IMAD.IADD R17, R14.reuse, 0x1, R18 ;  /* 0x000000010e117824 */ /* 0x040fe200078e0212 */
[----:B------:R-:W-:Y:S01]  /*3d80*/  VIMNMX R53, PT, PT, R53, R56, !PT ;  /* 0x0000003835357248 */ /* 0x000fe20007fe0100 */
[C---:B------:R-:W-:Y:S01]  /*3d90*/  IMAD.IADD R33, R14.reuse, 0x1, R30 ;  /* 0x000000010e217824 */ /* 0x040fe200078e021e */
        /* <DEDUP_REMOVED lines=14> */
[----:B------:R-:W-:Y:S02]  /*3e80*/  SEL R25, R25, 0xffff4afc, P3 ;  /* 0xffff4afc19197807 */ /* 0x000fe40001800000 */
[----:B------:R-:W-:Y:S02]  /*3e90*/  SEL R17, R17, 0xffff4afc, P3 ;  /* 0xffff4afc11117807 */ /* 0x000fe40001800000 */
[----:B------:R-:W-:Y:S02]  /*3ea0*/  SEL R25, R25, 0xffff4afc, P5 ;  /* 0xffff4afc19197807 */ /* 0x000fe40002800000 */
[----:B------:R-:W-:-:S02]  /*3eb0*/  SEL R18, R18, 0xffff4afc, P3 ;  /* 0xffff4afc12127807 */ /* 0x000fc40001800000 */
[----:B------:R-:W-:Y:S02]  /*3ec0*/  VIMNMX R44, PT, PT, R44, R25, !PT ;  /* 0x000000192c2c7248 */ /* 0x000fe40007fe0100 */
[----:B------:R-:W-:Y:S02]  /*3ed0*/  SEL R25, R24, 0xffff4afc, P1 ;  /* 0xffff4afc18197807 */ /* 0x000fe40000800000 */
[----:B------:R-:W-:Y:S02]  /*3ee0*/  VIMNMX R50, PT, PT, R50, R59, !PT ;  /* 0x0000003b32327248 */ /* 0x000fe40007fe0100 */
[----:B------:R-:W-:Y:S02]  /*3ef0*/  VIMNMX R54, PT, PT, R54, R57, !PT ;  /* 0x0000003936367248 */ /* 0x000fe40007fe0100 */
[----:B------:R-:W-:Y:S02]  /*3f00*/  SEL R24, R17, 0xffff4afc, P4 ;  /* 0xffff4afc11187807 */ /* 0x000fe40002000000 */
[----:B------:R-:W-:-:S02]  /*3f10*/  SEL R28, R28, 0xffff4afc, P2 ;  /* 0xffff4afc1c1c7807 */ /* 0x000fc40001000000 */
[----:B------:R-:W-:Y:S02]  /*3f20*/  SEL R32, R32, 0xffff4afc, P1 ;  /* 0xffff4afc20207807 */ /* 0x000fe40000800000 */
[----:B------:R-:W-:Y:S02]  /*3f30*/  SEL R17, R18, 0xffff4afc, P6 ;  /* 0xffff4afc12117807 */ /* 0x000fe40003000000 */
[----:B------:R-:W-:Y:S02]  /*3f40*/  SEL R21, R21, 0xffff4afc, P2 ;  /* 0xffff4afc15157807 */ /* 0x000fe40001000000 */
[----:B------:R-:W-:Y:S02]  /*3f50*/  SEL R33, R33, 0xffff4afc, P0 ;  /* 0xffff4afc21217807 */ /* 0x000fe40000000000 */
[----:B------:R-:W-:Y:S02]  /*3f60*/  VIMNMX R50, PT, PT, R50, R35, !PT ;  /* 0x0000002332327248 */ /* 0x000fe40007fe0100 */
[----:B------:R-:W-:-:S02]  /*3f70*/  VIMNMX R54, PT, PT, R54, R45, !PT ;  /* 0x0000002d36367248 */ /* 0x000fc40007fe0100 */
[----:B------:R-:W-:Y:S02]  /*3f80*/  VIMNMX R51, PT, PT, R51, R24, !PT ;  /* 0x0000001833337248 */ /* 0x000fe40007fe0100 */
[----:B------:R-:W-:Y:S02]  /*3f90*/  SEL R22, R22, 0xffff4afc, P2 ;  /* 0xffff4afc16167807 */ /* 0x000fe40001000000 */
[----:B------:R-:W-:Y:S02]  /*3fa0*/  SEL R26, R26, 0xffff4afc, P1 ;  /* 0xffff4afc1a1a7807 */ /* 0x000fe40000800000 */
[----:B------:R-:W-:Y:S02]  /*3fb0*/  SEL R35, R28, 0xffff4afc, P5 ;  /* 0xffff4afc1c237807 */ /* 0x000fe40002800000 */
[----:B------:R-:W-:Y:S02]  /*3fc0*/  SEL R45, R32, 0xffff4afc, P5 ;  /* 0xffff4afc202d7807 */ /* 0x000fe40002800000 */
[----:B------:R-:W-:Y:S01]  /*3fd0*/  VIMNMX R24, PT, PT, R16, R17, !PT ;  /* 0x0000001110187248 */ /* 0x000fe20007fe0100 */
[----:B0-----:R-:W-:Y:S01]  /*3fe0*/  IMAD.IADD R16, R12, 0x1, R19 ;  /* 0x000000010c107824 */ /* 0x001fe200078e0213 */
[----:B------:R-:W-:-:S02]  /*3ff0*/  SEL R21, R21, 0xffff4afc, P4 ;  /* 0xffff4afc15157807 */ /* 0x000fc40002000000 */
[----:B------:R-:W-:Y:S02]  /*4000*/  SEL R28, R25, 0xffff4afc, P4 ;  /* 0xffff4afc191c7807 */ /* 0x000fe40002000000 */
[----:B------:R-:W-:Y:S02]  /*4010*/  SEL R32, R33, 0xffff4afc, P4 ;  /* 0xffff4afc21207807 */ /* 0x000fe40002000000 */
[----:B------:R-:W-:Y:S01]  /*4020*/  ISETP.NE.AND P4, PT, R19, -0xb504, PT ;  /* 0xffff4afc1300780c */ /* 0x000fe20003f85270 */
[----:B------:R-:W-:Y:S01]  /*4030*/  IMAD.IADD R17, R12, 0x1, R23 ;  /* 0x000000010c117824 */ /* 0x000fe200078e0217 */
[----:B------:R-:W-:Y:S01]  /*4040*/  SEL R22, R22, 0xffff4afc, P6 ;  /* 0xffff4afc16167807 */ /* 0x000fe20003000000 */
[----:B------:R-:W-:Y:S01]  /*4050*/  IMAD.IADD R18, R12, 0x1, R27 ;  /* 0x000000010c127824 */ /* 0x000fe200078e021b */
[----:B------:R-:W-:Y:S02]  /*4060*/  SEL R26, R26, 0xffff4afc, P6 ;  /* 0xffff4afc1a1a7807 */ /* 0x000fe40003000000 */
[C---:B------:R-:W-:Y:S01]  /*4070*/  ISETP.NE.AND P2, PT, R12.reuse, -0xb504, PT ;  /* 0xffff4afc0c00780c */ /* 0x040fe20003f45270 */
[----:B------:R-:W-:Y:S01]  /*4080*/  IMAD.IADD R12, R12, 0x1, R31 ;  /* 0x000000010c0c7824 */ /* 0x000fe200078e021f */
[----:B------:R-:W-:-:S02]  /*4090*/  SEL R34, R34, 0xffff4afc, P0 ;  /* 0xffff4afc22227807 */ /* 0x000fc40000000000 */
[----:B------:R-:W-:Y:S02]  /*40a0*/  SEL R30, R30, 0xffff4afc, P0 ;  /* 0xffff4afc1e1e7807 */ /* 0x000fe40000000000 */
[----:B------:R-:W-:Y:S02]  /*40b0*/  ISETP.NE.AND P3, PT, R23, -0xb504, PT ;  /* 0xffff4afc1700780c */ /* 0x000fe40003f65270 */
[----:B------:R-:W-:Y:S02]  /*40c0*/  ISETP.NE.AND P0, PT, R27, -0xb504, PT ;  /* 0xffff4afc1b00780c */ /* 0x000fe40003f05270 */
[----:B------:R-:W-:Y:S02]  /*40d0*/  ISETP.NE.AND P1, PT, R31, -0xb504, PT ;  /* 0xffff4afc1f00780c */ /* 0x000fe40003f25270 */
[----:B------:R-:W-:Y:S01]  /*40e0*/  SEL R16, R16, 0xffff4afc, P4 ;  /* 0xffff4afc10107807 */ /* 0x000fe20002000000 */
[--C-:B------:R-:W-:Y:S01]  /*40f0*/  IMAD.IADD R33, R15, 0x1, R23.reuse ;  /* 0x000000010f217824 */ /* 0x100fe200078e0217 */
[----:B------:R-:W-:Y:S01]  /*4100*/  VIMNMX R53, PT, PT, R53, R22, !PT ;  /* 0x0000001635357248 */ /* 0x000fe20007fe0100 */
        /* <DEDUP_REMOVED lines=16> */
[----:B------:R-:W-:Y:S01]  /*4210*/  IMAD.IADD R27, R13, 0x1, R31 ;  /* 0x000000010d1b7824 */ /* 0x000fe200078e021f */
[----:B------:R-:W-:-:S02]  /*4220*/  VIMNMX R29, PT, PT, R29, R58, !PT ;  /* 0x0000003a1d1d7248 */ /* 0x000fc40007fe0100 */
[----:B------:R-:W-:Y:S01]  /*4230*/  VIMNMX R20, PT, PT, R20, R35, !PT ;  /* 0x0000002314147248 */ /* 0x000fe20007fe0100 */
[----:B------:R-:W-:Y:S01]  /*4240*/  IMAD.IADD R35, R14, 0x1, R31 ;  /* 0x000000010e237824 */ /* 0x000fe200078e021f */
[----:B------:R-:W-:Y:S01]  /*4250*/  VIMNMX R48, PT, PT, R48, R21, !PT ;  /* 0x0000001530307248 */ /* 0x000fe20007fe0100 */
[--C-:B------:R-:W-:Y:S01]  /*4260*/  IMAD.IADD R21, R13, 0x1, R19.reuse ;  /* 0x000000010d157824 */ /* 0x100fe200078e0213 */
[----:B------:R-:W-:Y:S01]  /*4270*/  SEL R23, R23, 0xffff4afc, P2 ;  /* 0xffff4afc17177807 */ /* 0x000fe20001000000 */
[--C-:B------:R-:W-:Y:S01]  /*4280*/  IMAD.IADD R25, R14, 0x1, R19.reuse ;  /* 0x000000010e197824 */ /* 0x100fe200078e0213 */
[----:B------:R-:W-:Y:S01]  /*4290*/  SEL R58, R18, 0xffff4afc, P2 ;  /* 0xffff4afc123a7807 */ /* 0x000fe20001000000 */
[C---:B------:R-:W-:Y:S01]  /*42a0*/  IMAD.IADD R30, R15.reuse, 0x1, R19 ;  /* 0x000000010f1e7824 */ /* 0x040fe200078e0213 */
[----:B------:R-:W-:Y:S01]  /*42b0*/  SEL R56, R12, 0xffff4afc, P2 ;  /* 0xffff4afc0c387807 */ /* 0x000fe20001000000 */
[----:B------:R-:W-:Y:S01]  /*42c0*/  IMAD.IADD R31, R15, 0x1, R31 ;  /* 0x000000010f1f7824 */ /* 0x000fe200078e021f */
[----:B------:R-:W-:-:S02]  /*42d0*/  ISETP.NE.AND P5, PT, R13, -0xb504, PT ;  /* 0xffff4afc0d00780c */ /* 0x000fc40003fa5270 */
[----:B------:R-:W-:Y:S02]  /*42e0*/  ISETP.NE.AND P6, PT, R14, -0xb504, PT ;  /* 0xffff4afc0e00780c */ /* 0x000fe40003fc5270 */
[----:B------:R-:W-:Y:S02]  /*42f0*/  ISETP.NE.AND P2, PT, R15, -0xb504, PT ;  /* 0xffff4afc0f00780c */ /* 0x000fe40003f45270 */
[----:B------:R-:W-:Y:S01]  /*4300*/  VIMNMX R50, PT, PT, R50, R17, !PT ;  /* 0x0000001132327248 */ /* 0x000fe20007fe0100 */
[----:B------:R-:W-:Y:S04]  /*4310*/  LDS.128 R12, [R5+0xc00] ;  /* 0x000c0000050c7984 */ /* 0x000fe80000000c00 */
[----:B------:R-:W0:Y:S01]  /*4320*/  LDS.128 R16, [R6+0x30] ;  /* 0x0000300006107984 */ /* 0x000e220000000c00 */
[----:B------:R-:W-:-:S02]  /*4330*/  SEL R21, R21, 0xffff4afc, P4 ;  /* 0xffff4afc15157807 */ /* 0x000fc40002000000 */
[----:B------:R-:W-:Y:S02]  /*4340*/  SEL R22, R22, 0xffff4afc, P3 ;  /* 0xffff4afc16167807 */ /* 0x000fe40001800000 */
[----:B------:R-:W-:Y:S02]  /*4350*/  VIMNMX R54, PT, PT, R54, R23, !PT ;  /* 0x0000001736367248 */ /* 0x000fe40007fe0100 */
[----:B------:R-:W-:Y:S02]  /*4360*/  SEL R21, R21, 0xffff4afc, P5 ;  /* 0xffff4afc15157807 */ /* 0x000fe40002800000 */
[----:B------:R-:W-:Y:S02]  /*4370*/  SEL R23, R22, 0xffff4afc, P5 ;  /* 0xffff4afc16177807 */ /* 0x000fe40002800000 */
[----:B------:R-:W-:Y:S02]  /*4380*/  VIMNMX R42, PT, PT, R42, R45, !PT ;  /* 0x0000002d2a2a7248 */ /* 0x000fe40007fe0100 */
[----:B------:R-:W-:-:S02]  /*4390*/  VIMNMX R45, PT, PT, R29, R56, !PT ;  /* 0x000000381d2d7248 */ /* 0x000fc40007fe0100 */
[----:B------:R-:W-:Y:S02]  /*43a0*/  VIMNMX R29, PT, PT, R44, R21, !PT ;  /* 0x000000152c1d7248 */ /* 0x000fe40007fe0100 */
[----:B------:R-:W-:Y:S02]  /*43b0*/  VIMNMX R44, PT, PT, R20, R23, !PT ;  /* 0x00000017142c7248 */ /* 0x000fe40007fe0100 */
[----:B------:R-:W1:Y:S01]  /*43c0*/  LDS.128 R20, [R6+0xb0] ;  /* 0x0000b00006147984 */ /* 0x000e620000000c00 */
        /* <DEDUP_REMOVED lines=17> */
[----:B------:R-:W-:Y:S01]  /*44e0*/  SEL R33, R33, 0xffff4afc, P3 ;  /* 0xffff4afc21217807 */ /* 0x000fe20001800000 */
[----:B------:R-:W2:Y:S01]  /*44f0*/  LDS.128 R24, [R6+0x130] ;  /* 0x0001300006187984 */ /* 0x000ea20000000c00 */
[----:B------:R-:W-:Y:S02]  /*4500*/  SEL R34, R34, 0xffff4afc, P0 ;  /* 0xffff4afc22227807 */ /* 0x000fe40000000000 */
[----:B------:R-:W-:Y:S02]  /*4510*/  SEL R28, R28, 0xffff4afc, P0 ;  /* 0xffff4afc1c1c7807 */ /* 0x000fe40000000000 */
[----:B------:R-:W-:Y:S01]  /*4520*/  SEL R32, R33, 0xffff4afc, P2 ;  /* 0xffff4afc21207807 */ /* 0x000fe20001000000 */
[----:B0-----:R-:W-:Y:S01]  /*4530*/  IMAD.IADD R33, R16, 0x1, R13 ;  /* 0x0000000110217824 */ /* 0x001fe200078e020d */
[----:B------:R-:W-:-:S02]  /*4540*/  SEL R34, R34, 0xffff4afc, P6 ;  /* 0xffff4afc22227807 */ /* 0x000fc40003000000 */
[----:B------:R-:W-:Y:S02]  /*4550*/  ISETP.NE.AND P3, PT, R16, -0xb504, PT ;  /* 0xffff4afc1000780c */ /* 0x000fe40003f65270 */
[----:B------:R-:W-:Y:S02]  /*4560*/  SEL R28, R28, 0xffff4afc, P2 ;  /* 0xffff4afc1c1c7807 */ /* 0x000fe40001000000 */
[----:B------:R-:W-:Y:S02]  /*4570*/  VIMNMX R43, PT, PT, R43, R34, !PT ;  /* 0x000000222b2b7248 */ /* 0x000fe40007fe0100 */
[----:B------:R-:W-:Y:S01]  /*4580*/  VIMNMX R53, PT, PT, R53, R32, !PT ;  /* 0x0000002035357248 */ /* 0x000fe20007fe0100 */
[----:B------:R-:W-:Y:S01]  /*4590*/  IMAD.IADD R32, R12, 0x1, R16 ;  /* 0x000000010c207824 */ /* 0x000fe200078e0210 */
[----:B------:R-:W-:Y:S02]  /*45a0*/  ISETP.NE.AND P4, PT, R13, -0xb504, PT ;  /* 0xffff4afc0d00780c */ /* 0x000fe40003f85270 */
[----:B------:R-:W-:-:S02]  /*45b0*/  SEL R34, R33, 0xffff4afc, P3 ;  /* 0xffff4afc21227807 */ /* 0x000fc40001800000 */
[----:B------:R-:W-:Y:S01]  /*45c0*/  VIMNMX R49, PT, PT, R49, R28, !PT ;  /* 0x0000001c31317248 */ /* 0x000fe20007fe0100 */
[----:B------:R-:W-:Y:S01]  /*45d0*/  IMAD.IADD R28, R16, 0x1, R14 ;  /* 0x00000001101c7824 */ /* 0x000fe200078e020e */
[----:B------:R-:W-:Y:S01]  /*45e0*/  SEL R55, R56, 0xffff4afc, P6 ;  /* 0xffff4afc38377807 */ /* 0x000fe20003000000 */
[----:B------:R-:W-:Y:S01]  /*45f0*/  IMAD.IADD R16, R16, 0x1, R15 ;  /* 0x0000000110107824 */ /* 0x000fe200078e020f */
[----:B------:R-:W-:Y:S02]  /*4600*/  SEL R34, R34, 0xffff4afc, P4 ;  /* 0xffff4afc22227807 */ /* 0x000fe40002000000 */
[----:B------:R-:W-:Y:S02]  /*4610*/  ISETP.NE.AND P5, PT, R12, -0xb504, PT ;  /* 0xffff4afc0c00780c */ /* 0x000fe40003fa5270 */
[----:B------:R-:W-:Y:S02]  /*4620*/  SEL R31, R31, 0xffff4afc, P1 ;  /* 0xffff4afc1f1f7807 */ /* 0x000fe40000800000 */
[----:B------:R-:W-:-:S02]  /*4630*/  SEL R32, R32, 0xffff4afc, P3 ;  /* 0xffff4afc20207807 */ /* 0x000fc40001800000 */
[----:B------:R-:W-:Y:S02]  /*4640*/  ISETP.NE.AND P1, PT, R14, -0xb504, PT ;  /* 0xffff4afc0e00780c */ /* 0x000fe40003f25270 */
[----:B------:R-:W-:Y:S02]  /*4650*/  SEL R28, R28, 0xffff4afc, P3 ;  /* 0xffff4afc1c1c7807 */ /* 0x000fe40001800000 */
[----:B------:R-:W-:Y:S02]  /*4660*/  VIMNMX R52, PT, PT, R52, R55, !PT ;  /* 0x0000003734347248 */ /* 0x000fe40007fe0100 */
[----:B------:R-:W-:Y:S02]  /*4670*/  VIMNMX R55, PT, PT, R29, R34, !PT ;  /* 0x000000221d377248 */ /* 0x000fe40007fe0100 */
[----:B------:R-:W-:Y:S02]  /*4680*/  SEL R33, R32, 0xffff4afc, P5 ;  /* 0xffff4afc20217807 */ /* 0x000fe40002800000 */
[----:B------:R-:W-:Y:S01]  /*4690*/  SEL R29, R16, 0xffff4afc, P3 ;  /* 0xffff4afc101d7807 */ /* 0x000fe20001800000 */
[----:B-1----:R-:W-:Y:S01]  /*46a0*/  IMAD.IADD R16, R12, 0x1, R20 ;  /* 0x000000010c107824 */ /* 0x002fe200078e0214 */
[----:B------:R-:W-:-:S02]  /*46b0*/  SEL R31, R31, 0xffff4afc, P2 ;  /* 0xffff4afc1f1f7807 */ /* 0x000fc40001000000 */
[----:B------:R-:W-:Y:S02]  /*46c0*/  SEL R32, R28, 0xffff4afc, P1 ;  /* 0xffff4afc1c207807 */ /* 0x000fe40000800000 */
[C---:B------:R-:W-:Y:S02]  /*46d0*/  ISETP.NE.AND P2, PT, R20.reuse, -0xb504, PT ;  /* 0xffff4afc1400780c */ /* 0x040fe40003f45270 */
[----:B------:R-:W-:Y:S02]  /*46e0*/  ISETP.NE.AND P0, PT, R15, -0xb504, PT ;  /* 0xffff4afc0f00780c */ /* 0x000fe40003f05270 */
[----:B------:R-:W-:Y:S01]  /*46f0*/  VIMNMX R51, PT, PT, R51, R32, !PT ;  /* 0x0000002033337248 */ /* 0x000fe20007fe0100 */
[----:B------:R-:W-:Y:S01]  /*4700*/  IMAD.IADD R28, R20, 0x1, R13 ;  /* 0x00000001141c7824 */ /* 0x000fe200078e020d */
[----:B------:R-:W-:Y:S02]  /*4710*/  SEL R32, R16, 0xffff4afc, P2 ;  /* 0xffff4afc10207807 */ /* 0x000fe40001000000 */
[----:B------:R-:W-:-:S02]  /*4720*/  SEL R29, R29, 0xffff4afc, P0 ;  /* 0xffff4afc1d1d7807 */ /* 0x000fc40000000000 */
[----:B------:R-:W-:Y:S02]  /*4730*/  VIMNMX R50, PT, PT, R50, R33, !PT ;  /* 0x0000002132327248 */ /* 0x000fe40007fe0100 */
[----:B------:R-:W-:Y:S01]  /*4740*/  SEL R33, R32, 0xffff4afc, P5 ;  /* 0xffff4afc20217807 */ /* 0x000fe20002800000 */
[----:B------:R-:W-:Y:S01]  /*4750*/  IMAD.IADD R32, R20, 0x1, R14 ;  /* 0x0000000114207824 */ /* 0x000fe200078e020e */
[----:B------:R-:W-:Y:S01]  /*4760*/  VIMNMX R48, PT, PT, R48, R31, !PT ;  /* 0x0000001f30307248 */ /* 0x000fe20007fe0100 */
[----:B------:R-:W-:Y:S01]  /*4770*/  IMAD.IADD R20, R20, 0x1, R15 ;  /* 0x0000000114147824 */ /* 0x000fe200078e020f */
[----:B------:R-:W-:Y:S02]  /*4780*/  SEL R34, R28, 0xffff4afc, P2 ;  /* 0xffff4afc1c227807 */ /* 0x000fe40001000000 */
[----:B------:R-:W-:Y:S02]  /*4790*/  VIMNMX R16, PT, PT, R30, R29, !PT ;  /* 0x0000001d1e107248 */ /* 0x000fe40007fe0100 */
[----:B------:R-:W0:Y:S01]  /*47a0*/  LDS.128 R28, [R6+0x1b0] ;  /* 0x0001b000061c7984 */ /* 0x000e220000000c00 */
[----:B------:R-:W-:-:S02]  /*47b0*/  SEL R35, R34, 0xffff4afc, P4 ;  /* 0xffff4afc22237807 */ /* 0x000fc40002000000 */
[----:B------:R-:W-:Y:S02]  /*47c0*/  SEL R32, R32, 0xffff4afc, P2 ;  /* 0xffff4afc20207807 */ /* 0x000fe40001000000 */
[----:B------:R-:W-:Y:S02]  /*47d0*/  SEL R34, R20, 0xffff4afc, P2 ;  /* 0xffff4afc14227807 */ /* 0x000fe40001000000 */
[----:B------:R-:W-:Y:S02]  /*47e0*/  VIMNMX R54, PT, PT, R54, R33, !PT ;  /* 0x0000002136367248 */ /* 0x000fe40007fe0100 */
[----:B------:R-:W-:Y:S01]  /*47f0*/  SEL R33, R32, 0xffff4afc, P1 ;  /* 0xffff4afc20217807 */ /* 0x000fe20000800000 */
[----:B--2---:R-:W-:Y:S01]  /*4800*/  IMAD.IADD R32, R24, 0x1, R13 ;  /* 0x0000000118207824 */ /* 0x004fe200078e020d */
[----:B------:R-:W-:Y:S02]  /*4810*/  SEL R34, R34, 0xffff4afc, P0 ;  /* 0xffff4afc22227807 */ /* 0x000fe40000000000 */
[----:B------:R-:W-:-:S02]  /*4820*/  ISETP.NE.AND P2, PT, R24, -0xb504, PT ;  /* 0xffff4afc1800780c */ /* 0x000fc40003f45270 */
[----:B------:R-:W-:Y:S02]  /*4830*/  VIMNMX R44, PT, PT, R44, R35, !PT ;  /* 0x000000232c2c7248 */ /* 0x000fe40007fe0100 */
[----:B------:R-:W-:Y:S02]  /*4840*/  VIMNMX R52, PT, PT, R52, R33, !PT ;  /* 0x0000002134347248 */ /* 0x000fe40007fe0100 */
[----:B------:R-:W-:Y:S02]  /*4850*/  VIMNMX R53, PT, PT, R53, R34, !PT ;  /* 0x0000002235357248 */ /* 0x000fe40007fe0100 */
[----:B------:R-:W-:Y:S02]  /*4860*/  SEL R56, R32, 0xffff4afc, P2 ;  /* 0xffff4afc20387807 */ /* 0x000fe40001000000 */
[----:B------:R-:W1:Y:S01]  /*4870*/  LDS.128 R32, [R5+0xd00] ;  /* 0x000d000005207984 */ /* 0x000e620000000c00 */
[----:B------:R-:W-:Y:S01]  /*4880*/  IMAD.IADD R20, R12, 0x1, R24 ;  /* 0x000000010c147824 */ /* 0x000fe200078e0218 */
[----:B------:R-:W-:-:S04]  /*4890*/  VIMNMX R41, PT, PT, R41, R58, !PT ;  /* 0x0000003a29297248 */ /* 0x000fc80007fe0100 */
[----:B------:R-:W-:-:S04]  /*48a0*/  SEL R20, R20, 0xffff4afc, P2 ;  /* 0xffff4afc14147807 */ /* 0x000fc80001000000 */
[----:B------:R-:W-:-:S04]  /*48b0*/  SEL R20, R20, 0xffff4afc, P5 ;  /* 0xffff4afc14147807 */ /* 0x000fc80002800000 */
[----:B------:R-:W-:Y:S01]  /*48c0*/  VIMNMX R41, PT, PT, R41, R20, !PT ;  /* 0x0000001429297248 */ /* 0x000fe20007fe0100 */
[C-C-:B------:R-:W-:Y:S02]  /*48d0*/  IMAD.IADD R20, R24.reuse, 0x1, R14.reuse ;  /* 0x0000000118147824 */ /* 0x140fe400078e020e */
[----:B------:R-:W-:Y:S02]  /*48e0*/  IMAD.IADD R24, R24, 0x1, R15 ;  /* 0x0000000118187824 */ /* 0x000fe400078e020f */
[----:B0-----:R-:W-:Y:S01]  /*48f0*/  IMAD.IADD R13, R28, 0x1, R13 ;  /* 0x000000011c0d7824 */ /* 0x001fe200078e020d */
[----:B------:R-:W-:Y:S01]  /*4900*/  SEL R20, R20, 0xffff4afc, P2 ;  /* 0xffff4afc14147807 */ /* 0x000fe20001000000 */
[----:B------:R-:W-:Y:S01]  /*4910*/  IMAD.IADD R14, R28, 0x1, R14 ;  /* 0x000000011c0e7824 */ /* 0x000fe200078e020e */
[----:B------:R-:W-:Y:S01]  /*4920*/  SEL R24, R24, 0xffff4afc, P2 ;  /* 0xffff4afc18187807 */ /* 0x000fe20001000000 */
[C---:B------:R-:W-:Y:S01]  /*4930*/  IMAD.IADD R15, R28.reuse, 0x1, R15 ;  /* 0x000000011c0f7824 */ /* 0x040fe200078e020f */
[----:B------:R-:W-:Y:S01]  /*4940*/  ISETP.NE.AND P2, PT, R28, -0xb504, PT ;  /* 0xffff4afc1c00780c */ /* 0x000fe20003f45270 */
        /* <DEDUP_REMOVED lines=9> */
[----:B------:R-:W-:Y:S01]  /*49e0*/  VIMNMX R46, PT, PT, R46, R13, !PT ;  /* 0x0000000d2e2e7248 */ /* 0x000fe20007fe0100 */
[C---:B-1----:R-:W-:Y:S01]  /*49f0*/  IMAD.IADD R13, R32.reuse, 0x1, R17 ;  /* 0x00000001200d7824 */ /* 0x042fe200078e0211 */
[----:B------:R-:W-:Y:S01]  /*4a00*/  VIMNMX R47, PT, PT, R47, R14, !PT ;  /* 0x0000000e2f2f7248 */ /* 0x000fe20007fe0100 */
[----:B------:R-:W-:Y:S01]  /*4a10*/  IMAD.IADD R14, R32, 0x1, R21 ;  /* 0x00000001200e7824 */ /* 0x000fe200078e0215 */
[----:B------:R-:W-:Y:S01]  /*4a20*/  VIMNMX R48, PT, PT, R48, R15, !PT ;  /* 0x0000000f30307248 */ /* 0x000fe20007fe0100 */
[----:B------:R-:W-:Y:S01]  /*4a30*/  IMAD.IADD R15, R32, 0x1, R25 ;  /* 0x00000001200f7824 */ /* 0x000fe200078e0219 */
[----:B------:R-:W-:Y:S01]  /*4a40*/  VIMNMX R45, PT, PT, R45, R12, !PT ;  /* 0x0000000c2d2d7248 */ /* 0x000fe20007fe0100 */
[----:B------:R-:W-:Y:S01]  /*4a50*/  IMAD.IADD R12, R33, 0x1, R17 ;  /* 0x00000001210c7824 */ /* 0x000fe200078e0211 */
[----:B------:R-:W-:-:S02]  /*4a60*/  ISETP.NE.AND P3, PT, R17, -0xb504, PT ;  /* 0xffff4afc1100780c */ /* 0x000fc40003f65270 */
[C---:B------:R-:W-:Y:S01]  /*4a70*/  ISETP.NE.AND P6, PT, R32.reuse, -0xb504, PT ;  /* 0xffff4afc2000780c */ /* 0x040fe20003fc5270 */
[----:B------:R-:W-:Y:S01]  /*4a80*/  IMAD.IADD R32, R32, 0x1, R29 ;  /* 0x0000000120207824 */ /* 0x000fe200078e021d */
[----:B------:R-:W-:Y:S02]  /*4a90*/  SEL R24, R24, 0xffff4afc, P0 ;  /* 0xffff4afc18187807 */ /* 0x000fe40000000000 */
[----:B------:R-:W-:Y:S02]  /*4aa0*/  ISETP.NE.AND P2, PT, R21, -0xb504, PT ;  /* 0xffff4afc1500780c */ /* 0x000fe40003f45270 */
[----:B------:R-:W-:Y:S02]  /*4ab0*/  SEL R20, R20, 0xffff4afc, P1 ;  /* 0xffff4afc14147807 */ /* 0x000fe40000800000 */
[----:B------:R-:W-:Y:S02]  /*4ac0*/  ISETP.NE.AND P0, PT, R29, -0xb504, PT ;  /* 0xffff4afc1d00780c */ /* 0x000fe40003f05270 */
[----:B------:R-:W-:-:S02]  /*4ad0*/  ISETP.NE.AND P1, PT, R25, -0xb504, PT ;  /* 0xffff4afc1900780c */ /* 0x000fc40003f25270 */
[----:B------:R-:W-:Y:S02]  /*4ae0*/  SEL R13, R13, 0xffff4afc, P3 ;  /* 0xffff4afc0d0d7807 */ /* 0x000fe40001800000 */
[----:B------:R-:W-:Y:S02]  /*4af0*/  SEL R14, R14, 0xffff4afc, P2 ;  /* 0xffff4afc0e0e7807 */ /* 0x000fe40001000000 */
[----:B------:R-:W-:Y:S02]  /*4b00*/  ISETP.NE.AND P5, PT, R33, -0xb504, PT ;  /* 0xffff4afc2100780c */ /* 0x000fe40003fa5270 */
[----:B------:R-:W-:Y:S02]  /*4b10*/  SEL R59, R32, 0xffff4afc, P0 ;  /* 0xffff4afc203b7807 */ /* 0x000fe40000000000 */
        /* <DEDUP_REMOVED lines=9> */
[----:B------:R-:W-:Y:S02]  /*4bb0*/  VIMNMX R55, PT, PT, R55, R12, !PT ;  /* 0x0000000c37377248 */ /* 0x000fe40007fe0100 */
[----:B------:R-:W0:Y:S01]  /*4bc0*/  LDS.128 R12, [R5+0xe00] ;  /* 0x000e0000050c7984 */ /* 0x000e220000000c00 */
[----:B------:R-:W-:Y:S01]  /*4bd0*/  SEL R57, R56, 0xffff4afc, P4 ;  /* 0xffff4afc38397807 */ /* 0x000fe20002000000 */
[--C-:B------:R-:W-:Y:S01]  /*4be0*/  IMAD.IADD R28, R35, 0x1, R17.reuse ;  /* 0x00000001231c7824 */ /* 0x100fe200078e0211 */
[----:B------:R-:W-:Y:S01]  /*4bf0*/  VIMNMX R43, PT, PT, R43, R20, !PT ;  /* 0x000000142b2b7248 */ /* 0x000fe20007fe0100 */
[C---:B------:R-:W-:Y:S01]  /*4c00*/  IMAD.IADD R20, R34.reuse, 0x1, R17 ;  /* 0x0000000122147824 */ /* 0x040fe200078e0211 */
[C---:B------:R-:W-:Y:S01]  /*4c10*/  ISETP.NE.AND P4, PT, R34.reuse, -0xb504, PT ;  /* 0xffff4afc2200780c */ /* 0x040fe20003f85270 */
[----:B------:R-:W-:Y:S01]  /*4c20*/  IMAD.IADD R17, R34, 0x1, R21 ;  /* 0x0000000122117824 */ /* 0x000fe200078e0215 */
[----:B------:R-:W-:Y:S01]  /*4c30*/  VIMNMX R42, PT, PT, R42, R57, !PT ;  /* 0x000000392a2a7248 */ /* 0x000fe20007fe0100 */
[C---:B------:R-:W-:Y:S01]  /*4c40*/  IMAD.IADD R56, R34.reuse, 0x1, R25 ;  /* 0x0000000122387824 */ /* 0x040fe200078e0219 */
[----:B------:R-:W-:Y:S01]  /*4c50*/  VIMNMX R49, PT, PT, R49, R24, !PT ;  /* 0x0000001831317248 */ /* 0x000fe20007fe0100 */
        /* <DEDUP_REMOVED lines=8> */
[C---:B------:R-:W-:Y:S01]  /*4ce0*/  ISETP.NE.AND P6, PT, R35.reuse, -0xb504, PT ;  /* 0xffff4afc2300780c */ /* 0x040fe20003fc5270 */
        /* <DEDUP_REMOVED lines=17> */
[----:B0-----:R-:W-:Y:S01]  /*4e00*/  IMAD.IADD R34, R12, 0x1, R22 ;  /* 0x000000010c227824 */ /* 0x001fe200078e0216 */
[----:B------:R-:W-:Y:S02]  /*4e10*/  SEL R21, R24, 0xffff4afc, P5 ;  /* 0xffff4afc18157807 */ /* 0x000fe40002800000 */
[----:B------:R-:W-:Y:S02]  /*4e20*/  VIMNMX R51, PT, PT, R51, R20, !PT ;  /* 0x0000001433337248 */ /* 0x000fe40007fe0100 */
[----:B------:R-:W-:-:S02]  /*4e30*/  VIMNMX R52, PT, PT, R52, R17, !PT ;  /* 0x0000001134347248 */ /* 0x000fc40007fe0100 */
[----:B------:R-:W-:Y:S02]  /*4e40*/  ISETP.NE.AND P2, PT, R22, -0xb504, PT ;  /* 0xffff4afc1600780c */ /* 0x000fe40003f45270 */
[----:B------:R-:W-:Y:S01]  /*4e50*/  VIMNMX R42, PT, PT, R42, R33, !PT ;  /* 0x000000212a2a7248 */ /* 0x000fe20007fe0100 */
[----:B------:R-:W-:Y:S01]  /*4e60*/  IMAD.IADD R33, R12, 0x1, R18 ;  /* 0x000000010c217824 */ /* 0x000fe200078e0212 */
[----:B------:R-:W-:Y:S01]  /*4e70*/  VIMNMX R46, PT, PT, R46, R35, !PT ;  /* 0x000000232e2e7248 */ /* 0x000fe20007fe0100 */
[----:B------:R-:W-:Y:S01]  /*4e80*/  IMAD.IADD R35, R12, 0x1, R26 ;  /* 0x000000010c237824 */ /* 0x000fe200078e021a */
[----:B------:R-:W-:Y:S02]  /*4e90*/  SEL R17, R28, 0xffff4afc, P6 ;  /* 0xffff4afc1c117807 */ /* 0x000fe40003000000 */
[----:B------:R-:W-:Y:S02]  /*4ea0*/  SEL R20, R57, 0xffff4afc, P6 ;  /* 0xffff4afc39147807 */ /* 0x000fe40003000000 */
[----:B------:R-:W-:-:S02]  /*4eb0*/  SEL R24, R25, 0xffff4afc, P6 ;  /* 0xffff4afc19187807 */ /* 0x000fc40003000000 */
[----:B------:R-:W-:Y:S02]  /*4ec0*/  SEL R29, R29, 0xffff4afc, P6 ;  /* 0xffff4afc1d1d7807 */ /* 0x000fe40003000000 */
[C---:B------:R-:W-:Y:S01]  /*4ed0*/  ISETP.NE.AND P6, PT, R12.reuse, -0xb504, PT ;  /* 0xffff4afc0c00780c */ /* 0x040fe20003fc5270 */
[----:B------:R-:W-:Y:S01]  /*4ee0*/  IMAD.IADD R12, R12, 0x1, R30 ;  /* 0x000000010c0c7824 */ /* 0x000fe200078e021e */
[----:B------:R-:W-:Y:S02]  /*4ef0*/  SEL R56, R56, 0xffff4afc, P1 ;  /* 0xffff4afc38387807 */ /* 0x000fe40000800000 */
[----:B------:R-:W-:Y:S02]  /*4f00*/  ISETP.NE.AND P3, PT, R18, -0xb504, PT ;  /* 0xffff4afc1200780c */ /* 0x000fe40003f65270 */
[----:B------:R-:W-:Y:S02]  /*4f10*/  ISETP.NE.AND P1, PT, R26, -0xb504, PT ;  /* 0xffff4afc1a00780c */ /* 0x000fe40003f25270 */
[----:B------:R-:W-:-:S02]  /*4f20*/  ISETP.NE.AND P0, PT, R30, -0xb504, PT ;  /* 0xffff4afc1e00780c */ /* 0x000fc40003f05270 */
[----:B------:R-:W-:Y:S01]  /*4f30*/  SEL R34, R34, 0xffff4afc, P2 ;  /* 0xffff4afc22227807 */ /* 0x000fe20001000000 */
[----:B------:R-:W-:Y:S01]  /*4f40*/  IMAD.IADD R25, R13, 0x1, R22 ;  /* 0x000000010d197824 */ /* 0x000fe200078e0216 */
[----:B------:R-:W-:Y:S01]  /*4f50*/  VIMNMX R49, PT, PT, R49, R24, !PT ;  /* 0x0000001831317248 */ /* 0x000fe20007fe0100 */
[C---:B------:R-:W-:Y:S01]  /*4f60*/  IMAD.IADD R24, R13.reuse, 0x1, R18 ;  /* 0x000000010d187824 */ /* 0x040fe200078e0212 */
[----:B------:R-:W-:Y:S01]  /*4f70*/  SEL R56, R56, 0xffff4afc, P4 ;  /* 0xffff4afc38387807 */ /* 0x000fe20002000000 */
[C---:B------:R-:W-:Y:S01]  /*4f80*/  IMAD.IADD R28, R13.reuse, 0x1, R26 ;  /* 0x000000010d1c7824 */ /* 0x040fe200078e021a */
[C---:B------:R-:W-:Y:S01]  /*4f90*/  ISETP.NE.AND P5, PT, R13.reuse, -0xb504, PT ;  /* 0xffff4afc0d00780c */ /* 0x040fe20003fa5270 */
[----:B------:R-:W-:Y:S01]  /*4fa0*/  IMAD.IADD R32, R13, 0x1, R30 ;  /* 0x000000010d207824 */ /* 0x000fe200078e021e */
[----:B------:R-:W-:Y:S02]  /*4fb0*/  SEL R33, R33, 0xffff4afc, P3 ;  /* 0xffff4afc21217807 */ /* 0x000fe40001800000 */
[----:B------:R-:W-:-:S02]  /*4fc0*/  SEL R35, R35, 0xffff4afc, P1 ;  /* 0xffff4afc23237807 */ /* 0x000fc40000800000 */
[----:B------:R-:W-:Y:S02]  /*4fd0*/  SEL R12, R12, 0xffff4afc, P0 ;  /* 0xffff4afc0c0c7807 */ /* 0x000fe40000000000 */
[----:B------:R-:W-:Y:S02]  /*4fe0*/  SEL R13, R34, 0xffff4afc, P6 ;  /* 0xffff4afc220d7807 */ /* 0x000fe40003000000 */
[----:B------:R-:W-:Y:S01]  /*4ff0*/  VIMNMX R44, PT, PT, R44, R21, !PT ;  /* 0x000000152c2c7248 */ /* 0x000fe20007fe0100 */
[----:B------:R-:W-:Y:S01]  /*5000*/  IMAD.IADD R21, R14, 0x1, R26 ;  /* 0x000000010e157824 */ /* 0x000fe200078e021a */
[----:B------:R-:W-:Y:S02]  /*5010*/  VIMNMX R43, PT, PT, R43, R56, !PT ;  /* 0x000000382b2b7248 */ /* 0x000fe40007fe0100 */
[----:B------:R-:W-:Y:S01]  /*5020*/  VIMNMX R16, PT, PT, R16, R17, !PT ;  /* 0x0000001110107248 */ /* 0x000fe20007fe0100 */
[C---:B------:R-:W-:Y:S01]  /*5030*/  IMAD.IADD R17, R14.reuse, 0x1, R18 ;  /* 0x000000010e117824 */ /* 0x040fe200078e0212 */
[----:B------:R-:W-:Y:S01]  /*5040*/  VIMNMX R53, PT, PT, R53, R20, !PT ;  /* 0x0000001435357248 */ /* 0x000fe20007fe0100 */
[----:B------:R-:W-:Y:S01]  /*5050*/  IMAD.IADD R20, R14, 0x1, R22 ;  /* 0x000000010e147824 */ /* 0x000fe200078e0216 */
[----:B------:R-:W-:Y:S01]  /*5060*/  VIMNMX R48, PT, PT, R48, R29, !PT ;  /* 0x0000001d30307248 */ /* 0x000fe20007fe0100 */
        /* <DEDUP_REMOVED lines=8> */
[C---:B------:R-:W-:Y:S01]  /*50f0*/  IMAD.IADD R30, R15.reuse, 0x1, R30 ;  /* 0x000000010f1e7824 */ /* 0x040fe200078e021e */
[----:B------:R-:W-:-:S02]  /*5100*/  ISETP.NE.AND P6, PT, R15, -0xb504, PT ;  /* 0xffff4afc0f00780c */ /* 0x000fc40003fc5270 */
[----:B------:R-:W-:Y:S02]  /*5110*/  VIMNMX R54, PT, PT, R54, R13, !PT ;  /* 0x0000000d36367248 */ /* 0x000fe40007fe0100 */
[----:B------:R-:W0:Y:S01]  /*5120*/  LDS.128 R12, [R5+0xf00] ;  /* 0x000f0000050c7984 */ /* 0x000e220000000c00 */
[----:B------:R-:W-:-:S04]  /*5130*/  SEL R24, R24, 0xffff4afc, P3 ;  /* 0xffff4afc18187807 */ /* 0x000fc80001800000 */
        /* <DEDUP_REMOVED lines=13> */
[----:B------:R-:W-:Y:S02]  /*5210*/  VIMNMX R50, PT, PT, R50, R33, !PT ;  /* 0x0000002132327248 */ /* 0x000fe40007fe0100 */
[----:B------:R-:W-:Y:S02]  /*5220*/  VIMNMX R43, PT, PT, R43, R24, !PT ;  /* 0x000000182b2b7248 */ /* 0x000fe40007fe0100 */
[----:B------:R-:W-:Y:S02]  /*5230*/  SEL R26, R26, 0xffff4afc, P1 ;  /* 0xffff4afc1a1a7807 */ /* 0x000fe40000800000 */
[----:B------:R-:W-:Y:S02]  /*5240*/  SEL R30, R30, 0xffff4afc, P0 ;  /* 0xffff4afc1e1e7807 */ /* 0x000fe40000000000 */
[----:B------:R-:W-:-:S02]  /*5250*/  SEL R33, R28, 0xffff4afc, P5 ;  /* 0xffff4afc1c217807 */ /* 0x000fc40002800000 */
[----:B------:R-:W-:Y:S01]  /*5260*/  VIMNMX R24, PT, PT, R16, R17, !PT ;  /* 0x0000001110187248 */ /* 0x000fe20007fe0100 */
[C---:B0-----:R-:W-:Y:S01]  /*5270*/  IMAD.IADD R16, R12.reuse, 0x1, R19 ;  /* 0x000000010c107824 */ /* 0x041fe200078e0213 */
[----:B------:R-:W-:Y:S02]  /*5280*/  SEL R28, R29, 0xffff4afc, P4 ;  /* 0xffff4afc1d1c7807 */ /* 0x000fe40002000000 */
[----:B------:R-:W-:Y:S01]  /*5290*/  ISETP.NE.AND P4, PT, R19, -0xb504, PT ;  /* 0xffff4afc1300780c */ /* 0x000fe20003f85270 */
        /* <DEDUP_REMOVED lines=9> */
[----:B------:R-:W-:Y:S02]  /*5330*/  ISETP.NE.AND P3, PT, R23, -0xb504, PT ;  /* 0xffff4afc1700780c */ /* 0x000fe40003f65270 */
[----:B------:R-:W-:Y:S02]  /*5340*/  ISETP.NE.AND P0, PT, R27, -0xb504, PT ;  /* 0xffff4afc1b00780c */ /* 0x000fe40003f05270 */
[----:B------:R-:W-:-:S02]  /*5350*/  ISETP.NE.AND P1, PT, R31, -0xb504, PT ;  /* 0xffff4afc1f00780c */ /* 0x000fc40003f25270 */
        /* <DEDUP_REMOVED lines=30> */
[----:B------:R-:W-:-:S02]  /*5540*/  SEL R56, R18, 0xffff4afc, P2 ;  /* 0xffff4afc12387807 */ /* 0x000fc40001000000 */
[----:B------:R-:W-:Y:S02]  /*5550*/  SEL R22, R12, 0xffff4afc, P2 ;  /* 0xffff4afc0c167807 */ /* 0x000fe40001000000 */
[----:B------:R-:W-:Y:S02]  /*5560*/  ISETP.NE.AND P5, PT, R13, -0xb504, PT ;  /* 0xffff4afc0d00780c */ /* 0x000fe40003fa5270 */
[----:B------:R-:W-:Y:S02]  /*5570*/  ISETP.NE.AND P6, PT, R14, -0xb504, PT ;  /* 0xffff4afc0e00780c */ /* 0x000fe40003fc5270 */
[----:B------:R-:W-:Y:S02]  /*5580*/  ISETP.NE.AND P2, PT, R15, -0xb504, PT ;  /* 0xffff4afc0f00780c */ /* 0x000fe40003f45270 */
[----:B------:R-:W-:Y:S01]  /*5590*/  VIMNMX R50, PT, PT, R50, R17, !PT ;  /* 0x0000001132327248 */ /* 0x000fe20007fe0100 */
[----:B------:R-:W-:Y:S01]  /*55a0*/  LDS.128 R12, [R5+0x1000] ;  /* 0x00100000050c7984 */ /* 0x000fe20000000c00 */
[----:B------:R-:W-:-:S02]  /*55b0*/  SEL R20, R20, 0xffff4afc, P4 ;  /* 0xffff4afc14147807 */ /* 0x000fc40002000000 */
[----:B------:R-:W-:Y:S01]  /*55c0*/  SEL R21, R21, 0xffff4afc, P3 ;  /* 0xffff4afc15157807 */ /* 0x000fe20001800000 */
[----:B------:R-:W0:Y:S01]  /*55d0*/  LDS.128 R16, [R6+0x40] ;  /* 0x0000400006107984 */ /* 0x000e220000000c00 */
[----:B------:R-:W-:Y:S02]  /*55e0*/  SEL R20, R20, 0xffff4afc, P5 ;  /* 0xffff4afc14147807 */ /* 0x000fe40002800000 */
[----:B------:R-:W-:Y:S02]  /*55f0*/  SEL R21, R21, 0xffff4afc, P5 ;  /* 0xffff4afc15157807 */ /* 0x000fe40002800000 */
        /* <DEDUP_REMOVED lines=19> */
[----:B------:R-:W-:Y:S02]  /*5730*/  SEL R28, R28, 0xffff4afc, P0 ;  /* 0xffff4afc1c1c7807 */ /* 0x000fe40000000000 */
[----:B------:R-:W-:Y:S02]  /*5740*/  SEL R32, R32, 0xffff4afc, P2 ;  /* 0xffff4afc20207807 */ /* 0x000fe40001000000 */
[----:B------:R-:W-:Y:S02]  /*5750*/  SEL R30, R30, 0xffff4afc, P6 ;  /* 0xffff4afc1e1e7807 */ /* 0x000fe40003000000 */
[----:B------:R-:W-:-:S02]  /*5760*/  SEL R28, R28, 0xffff4afc, P2 ;  /* 0xffff4afc1c1c7807 */ /* 0x000fc40001000000 */
[----:B------:R-:W-:Y:S01]  /*5770*/  VIMNMX R53, PT, PT, R53, R32, !PT ;  /* 0x0000002035357248 */ /* 0x000fe20007fe0100 */
[----:B0-----:R-:W-:Y:S01]  /*5780*/  IMAD.IADD R32, R16, 0x1, R13 ;  /* 0x0000000110207824 */ /* 0x001fe200078e020d */
[----:B------:R-:W-:Y:S02]  /*5790*/  SEL R31, R31, 0xffff4afc, P1 ;  /* 0xffff4afc1f1f7807 */ /* 0x000fe40000800000 */
[----:B------:R-:W-:Y:S01]  /*57a0*/  VIMNMX R43, PT, PT, R43, R30, !PT ;  /* 0x0000001e2b2b7248 */ /* 0x000fe20007fe0100 */
[----:B------:R-:W-:Y:S01]  /*57b0*/  IMAD.IADD R30, R12, 0x1, R16 ;  /* 0x000000010c1e7824 */ /* 0x000fe200078e0210 */
[C---:B------:R-:W-:Y:S02]  /*57c0*/  ISETP.NE.AND P3, PT, R16.reuse, -0xb504, PT ;  /* 0xffff4afc1000780c */ /* 0x040fe40003f65270 */
[----:B------:R-:W-:Y:S01]  /*57d0*/  VIMNMX R49, PT, PT, R49, R28, !PT ;  /* 0x0000001c31317248 */ /* 0x000fe20007fe0100 */
[C---:B------:R-:W-:Y:S01]  /*57e0*/  IMAD.IADD R28, R16.reuse, 0x1, R14 ;  /* 0x00000001101c7824 */ /* 0x040fe200078e020e */
[----:B------:R-:W-:Y:S01]  /*57f0*/  SEL R31, R31, 0xffff4afc, P2 ;  /* 0xffff4afc1f1f7807 */ /* 0x000fe20001000000 */
[----:B------:R-:W-:Y:S01]  /*5800*/  IMAD.IADD R16, R16, 0x1, R15 ;  /* 0x0000000110107824 */ /* 0x000fe200078e020f */
[----:B------:R-:W-:-:S02]  /*5810*/  SEL R33, R33, 0xffff4afc, P0 ;  /* 0xffff4afc21217807 */ /* 0x000fc40000000000 */
[----:B------:R-:W-:Y:S02]  /*5820*/  ISETP.NE.AND P4, PT, R13, -0xb504, PT ;  /* 0xffff4afc0d00780c */ /* 0x000fe40003f85270 */
[----:B------:R-:W-:Y:S02]  /*5830*/  SEL R32, R32, 0xffff4afc, P3 ;  /* 0xffff4afc20207807 */ /* 0x000fe40001800000 */
[----:B------:R-:W-:Y:S02]  /*5840*/  VIMNMX R48, PT, PT, R48, R31, !PT ;  /* 0x0000001f30307248 */ /* 0x000fe40007fe0100 */
[----:B------:R-:W-:Y:S02]  /*5850*/  SEL R33, R33, 0xffff4afc, P5 ;  /* 0xffff4afc21217807 */ /* 0x000fe40002800000 */
[----:B------:R-:W-:Y:S01]  /*5860*/  SEL R31, R16, 0xffff4afc, P3 ;  /* 0xffff4afc101f7807 */ /* 0x000fe20001800000 */
[----:B-1----:R-:W-:Y:S01]  /*5870*/  IMAD.IADD R16, R12, 0x1, R20 ;  /* 0x000000010c107824 */ /* 0x002fe200078e0214 */
[----:B------:R-:W-:-:S02]  /*5880*/  SEL R34, R34, 0xffff4afc, P1 ;  /* 0xffff4afc22227807 */ /* 0x000fc40000800000 */
[----:B------:R-:W-:Y:S02]  /*5890*/  ISETP.NE.AND P5, PT, R12, -0xb504, PT ;  /* 0xffff4afc0c00780c */ /* 0x000fe40003fa5270 */
[----:B------:R-:W-:Y:S02]  /*58a0*/  SEL R30, R30, 0xffff4afc, P3 ;  /* 0xffff4afc1e1e7807 */ /* 0x000fe40001800000 */
[----:B------:R-:W-:Y:S02]  /*58b0*/  SEL R32, R32, 0xffff4afc, P4 ;  /* 0xffff4afc20207807 */ /* 0x000fe40002000000 */
[----:B------:R-:W-:Y:S02]  /*58c0*/  ISETP.NE.AND P1, PT, R14, -0xb504, PT ;  /* 0xffff4afc0e00780c */ /* 0x000fe40003f25270 */
[----:B------:R-:W-:Y:S02]  /*58d0*/  SEL R28, R28, 0xffff4afc, P3 ;  /* 0xffff4afc1c1c7807 */ /* 0x000fe40001800000 */
[----:B------:R-:W-:-:S02]  /*58e0*/  ISETP.NE.AND P2, PT, R20, -0xb504, PT ;  /* 0xffff4afc1400780c */ /* 0x000fc40003f45270 */
[----:B------:R-:W-:Y:S02]  /*58f0*/  VIMNMX R42, PT, PT, R42, R33, !PT ;  /* 0x000000212a2a7248 */ /* 0x000fe40007fe0100 */
[----:B------:R-:W-:Y:S02]  /*5900*/  ISETP.NE.AND P0, PT, R15, -0xb504, PT ;  /* 0xffff4afc0f00780c */ /* 0x000fe40003f05270 */
[----:B------:R-:W-:Y:S02]  /*5910*/  SEL R33, R30, 0xffff4afc, P5 ;  /* 0xffff4afc1e217807 */ /* 0x000fe40002800000 */
[----:B------:R-:W-:Y:S02]  /*5920*/  VIMNMX R55, PT, PT, R55, R32, !PT ;  /* 0x0000002037377248 */ /* 0x000fe40007fe0100 */
[----:B------:R-:W-:Y:S01]  /*5930*/  SEL R30, R28, 0xffff4afc, P1 ;  /* 0xffff4afc1c1e7807 */ /* 0x000fe20000800000 */
[----:B------:R-:W-:Y:S01]  /*5940*/  IMAD.IADD R28, R20, 0x1, R13 ;  /* 0x00000001141c7824 */ /* 0x000fe200078e020d */
[----:B------:R-:W-:-:S02]  /*5950*/  SEL R32, R16, 0xffff4afc, P2 ;  /* 0xffff4afc10207807 */ /* 0x000fc40001000000 */
[----:B------:R-:W-:Y:S02]  /*5960*/  VIMNMX R41, PT, PT, R41, R56, !PT ;  /* 0x0000003829297248 */ /* 0x000fe40007fe0100 */
[----:B------:R-:W-:Y:S02]  /*5970*/  SEL R34, R34, 0xffff4afc, P6 ;  /* 0xffff4afc22227807 */ /* 0x000fe40003000000 */
[----:B------:R-:W-:Y:S02]  /*5980*/  SEL R56, R31, 0xffff4afc, P0 ;  /* 0xffff4afc1f387807 */ /* 0x000fe40000000000 */
[----:B------:R-:W-:Y:S02]  /*5990*/  VIMNMX R50, PT, PT, R50, R33, !PT ;  /* 0x0000002132327248 */ /* 0x000fe40007fe0100 */
[----:B------:R-:W-:Y:S01]  /*59a0*/  SEL R33, R32, 0xffff4afc, P5 ;  /* 0xffff4afc20217807 */ /* 0x000fe20002800000 */
[C---:B------:R-:W-:Y:S01]  /*59b0*/  IMAD.IADD R32, R20.reuse, 0x1, R14 ;  /* 0x0000000114207824 */ /* 0x040fe200078e020e */
[----:B------:R-:W-:Y:S01]  /*59c0*/  SEL R35, R35, 0xffff4afc, P6 ;  /* 0xffff4afc23237807 */ /* 0x000fe20003000000 */
[----:B------:R-:W-:Y:S01]  /*59d0*/  IMAD.IADD R20, R20, 0x1, R15 ;  /* 0x0000000114147824 */ /* 0x000fe200078e020f */
[----:B------:R-:W-:-:S02]  /*59e0*/  VIMNMX R47, PT, PT, R47, R34, !PT ;  /* 0x000000222f2f7248 */ /* 0x000fc40007fe0100 */
[----:B------:R-:W-:Y:S02]  /*59f0*/  VIMNMX R51, PT, PT, R51, R30, !PT ;  /* 0x0000001e33337248 */ /* 0x000fe40007fe0100 */
[----:B------:R-:W-:Y:S02]  /*5a00*/  SEL R34, R28, 0xffff4afc, P2 ;  /* 0xffff4afc1c227807 */ /* 0x000fe40001000000 */
[----:B------:R-:W-:Y:S02]  /*5a10*/  VIMNMX R16, PT, PT, R29, R56, !PT ;  /* 0x000000381d107248 */ /* 0x000fe40007fe0100 */
[----:B------:R-:W0:Y:S01]  /*5a20*/  LDS.128 R28, [R6+0x1c0] ;  /* 0x0001c000061c7984 */ /* 0x000e220000000c00 */
[----:B------:R-:W-:Y:S02]  /*5a30*/  VIMNMX R52, PT, PT, R52, R35, !PT ;  /* 0x0000002334347248 */ /* 0x000fe40007fe0100 */
[----:B------:R-:W-:Y:S02]  /*5a40*/  SEL R35, R34, 0xffff4afc, P4 ;  /* 0xffff4afc22237807 */ /* 0x000fe40002000000 */
[----:B------:R-:W-:-:S02]  /*5a50*/  SEL R32, R32, 0xffff4afc, P2 ;  /* 0xffff4afc20207807 */ /* 0x000fc40001000000 */
[----:B------:R-:W-:Y:S02]  /*5a60*/  SEL R34, R20, 0xffff4afc, P2 ;  /* 0xffff4afc14227807 */ /* 0x000fe40001000000 */
[----:B------:R-:W-:Y:S02]  /*5a70*/  VIMNMX R54, PT, PT, R54, R33, !PT ;  /* 0x0000002136367248 */ /* 0x000fe40007fe0100 */
[----:B------:R-:W-:Y:S01]  /*5a80*/  SEL R33, R32, 0xffff4afc, P1 ;  /* 0xffff4afc20217807 */ /* 0x000fe20000800000 */
[----:B--2---:R-:W-:Y:S01]  /*5a90*/  IMAD.IADD R32, R24, 0x1, R13 ;  /* 0x0000000118207824 */ /* 0x004fe200078e020d */
[----:B------:R-:W-:Y:S02]  /*5aa0*/  SEL R34, R34, 0xffff4afc, P0 ;  /* 0xffff4afc22227807 */ /* 0x000fe40000000000 */
[----:B------:R-:W-:Y:S02]  /*5ab0*/  ISETP.NE.AND P2, PT, R24, -0xb504, PT ;  /* 0xffff4afc1800780c */ /* 0x000fe40003f45270 */
[----:B------:R-:W-:-:S02]  /*5ac0*/  VIMNMX R44, PT, PT, R44, R35, !PT ;  /* 0x000000232c2c7248 */ /* 0x000fc40007fe0100 */
[----:B------:R-:W-:Y:S02]  /*5ad0*/  VIMNMX R52, PT, PT, R52, R33, !PT ;  /* 0x0000002134347248 */ /* 0x000fe40007fe0100 */
[----:B------:R-:W-:Y:S02]  /*5ae0*/  VIMNMX R53, PT, PT, R53, R34, !PT ;  /* 0x0000002235357248 */ /* 0x000fe40007fe0100 */
[----:B------:R-:W-:Y:S02]  /*5af0*/  SEL R56, R32, 0xffff4afc, P2 ;  /* 0xffff4afc20387807 */ /* 0x000fe40001000000 */
[----:B------:R-:W1:Y:S01]  /*5b00*/  LDS.128 R32, [R5+0x1100] ;  /* 0x0011000005207984 */ /* 0x000e620000000c00 */
[----:B------:R-:W-:-:S05]  /*5b10*/  IMAD.IADD R20, R12, 0x1, R24 ;  /* 0x000000010c147824 */ /* 0x000fca00078e0218 */
        /* <DEDUP_REMOVED lines=9> */
[----:B------:R-:W-:Y:S01]  /*5bb0*/  IMAD.IADD R12, R12, 0x1, R28 ;  /* 0x000000010c0c7824 */ /* 0x000fe200078e021c */
[C---:B------:R-:W-:Y:S01]  /*5bc0*/  ISETP.NE.AND P2, PT, R28.reuse, -0xb504, PT ;  /* 0xffff4afc1c00780c */ /* 0x040fe20003f45270 */
        /* <DEDUP_REMOVED lines=18> */
[----:B------:R-:W-:Y:S02]  /*5cf0*/  SEL R20, R20, 0xffff4afc, P1 ;  /* 0xffff4afc14147807 */ /* 0x000fe40000800000 */
[----:B------:R-:W-:Y:S02]  /*5d00*/  ISETP.NE.AND P2, PT, R21, -0xb504, PT ;  /* 0xffff4afc1500780c */ /* 0x000fe40003f45270 */
[----:B------:R-:W-:Y:S02]  /*5d10*/  ISETP.NE.AND P1, PT, R25, -0xb504, PT ;  /* 0xffff4afc1900780c */ /* 0x000fe40003f25270 */
[----:B------:R-:W-:Y:S02]  /*5d20*/  ISETP.NE.AND P6, PT, R32, -0xb504, PT ;  /* 0xffff4afc2000780c */ /* 0x000fe40003fc5270 */
[----:B------:R-:W-:Y:S02]  /*5d30*/  SEL R13, R13, 0xffff4afc, P3 ;  /* 0xffff4afc0d0d7807 */ /* 0x000fe40001800000 */
[----:B------:R-:W-:-:S02]  /*5d40*/  SEL R14, R14, 0xffff4afc, P2 ;  /* 0xffff4afc0e0e7807 */ /* 0x000fc40001000000 */
[----:B------:R-:W-:Y:S02]  /*5d50*/  ISETP.NE.AND P5, PT, R33, -0xb504, PT ;  /* 0xffff4afc2100780c */ /* 0x000fe40003fa5270 */
[----:B------:R-:W-:Y:S02]  /*5d60*/  SEL R58, R15, 0xffff4afc, P1 ;  /* 0xffff4afc0f3a7807 */ /* 0x000fe40000800000 */
[----:B------:R-:W-:Y:S02]  /*5d70*/  SEL R12, R12, 0xffff4afc, P3 ;  /* 0xffff4afc0c0c7807 */ /* 0x000fe40001800000 */
[----:B------:R-:W-:Y:S02]  /*5d80*/  SEL R15, R13, 0xffff4afc, P6 ;  /* 0xffff4afc0d0f7807 */ /* 0x000fe40003000000 */
[----:B------:R-:W-:Y:S02]  /*5d90*/  SEL R13, R14, 0xffff4afc, P6 ;  /* 0xffff4afc0e0d7807 */ /* 0x000fe40003000000 */
[----:B------:R-:W-:-:S02]  /*5da0*/  SEL R14, R58, 0xffff4afc, P6 ;  /* 0xffff4afc3a0e7807 */ /* 0x000fc40003000000 */
[----:B------:R-:W-:Y:S02]  /*5db0*/  SEL R12, R12, 0xffff4afc, P5 ;  /* 0xffff4afc0c0c7807 */ /* 0x000fe40002800000 */
[----:B------:R-:W-:Y:S02]  /*5dc0*/  VIMNMX R50, PT, PT, R50, R15, !PT ;  /* 0x0000000f32327248 */ /* 0x000fe40007fe0100 */
[----:B------:R-:W-:Y:S02]  /*5dd0*/  VIMNMX R54, PT, PT, R54, R13, !PT ;  /* 0x0000000d36367248 */ /* 0x000fe40007fe0100 */
[----:B------:R-:W-:Y:S02]  /*5de0*/  VIMNMX R41, PT, PT, R41, R14, !PT ;  /* 0x0000000e29297248 */ /* 0x000fe40007fe0100 */
[----:B------:R-:W-:Y:S02]  /*5df0*/  VIMNMX R55, PT, PT, R55, R12, !PT ;  /* 0x0000000c37377248 */ /* 0x000fe40007fe0100 */
[----:B------:R-:W0:Y:S01]  /*5e00*/  LDS.128 R12, [R5+0x1200] ;  /* 0x00120000050c7984 */ /* 0x000e220000000c00 */
[----:B------:R-:W-:Y:S01]  /*5e10*/  SEL R24, R24, 0xffff4afc, P0 ;  /* 0xffff4afc18187807 */ /* 0x000fe20000000000 */
[----:B------:R-:W-:Y:S01]  /*5e20*/  IMAD.IADD R32, R32, 0x1, R29 ;  /* 0x0000000120207824 */ /* 0x000fe200078e021d */
[----:B------:R-:W-:-:S02]  /*5e30*/  ISETP.NE.AND P0, PT, R29, -0xb504, PT ;  /* 0xffff4afc1d00780c */ /* 0x000fc40003f05270 */
[----:B------:R-:W-:Y:S01]  /*5e40*/  SEL R57, R56, 0xffff4afc, P4 ;  /* 0xffff4afc38397807 */ /* 0x000fe20002000000 */
[--C-:B------:R-:W-:Y:S01]  /*5e50*/  IMAD.IADD R28, R35, 0x1, R17.reuse ;  /* 0x00000001231c7824 */ /* 0x100fe200078e0211 */
[----:B------:R-:W-:Y:S01]  /*5e60*/  VIMNMX R43, PT, PT, R43, R20, !PT ;  /* 0x000000142b2b7248 */ /* 0x000fe20007fe0100 */
[C---:B------:R-:W-:Y:S01]  /*5e70*/  IMAD.IADD R20, R34.reuse, 0x1, R17 ;  /* 0x0000000122147824 */ /* 0x040fe200078e0211 */
[C---:B------:R-:W-:Y:S01]  /*5e80*/  ISETP.NE.AND P4, PT, R34.reuse, -0xb504, PT ;  /* 0xffff4afc2200780c */ /* 0x040fe20003f85270 */
[----:B------:R-:W-:Y:S01]  /*5e90*/  IMAD.IADD R17, R34, 0x1, R21 ;  /* 0x0000000122117824 */ /* 0x000fe200078e0215 */
[----:B------:R-:W-:Y:S01]  /*5ea0*/  SEL R32, R32, 0xffff4afc, P0 ;  /* 0xffff4afc20207807 */ /* 0x000fe20000000000 */
[----:B------:R-:W-:Y:S01]  /*5eb0*/  IMAD.IADD R56, R34, 0x1, R25 ;  /* 0x0000000122387824 */ /* 0x000fe200078e0219 */
[----:B------:R-:W-:Y:S01]  /*5ec0*/  VIMNMX R42, PT, PT, R42, R57, !PT ;  /* 0x000000392a2a7248 */ /* 0x000fe20007fe0100 */
[----:B------:R-:W-:Y:S01]  /*5ed0*/  IMAD.IADD R34, R34, 0x1, R29 ;  /* 0x0000000122227824 */ /* 0x000fe200078e021d */
[----:B------:R-:W-:Y:S01]  /*5ee0*/  VIMNMX R49, PT, PT, R49, R24, !PT ;  /* 0x0000001831317248 */ /* 0x000fe20007fe0100 */
[----:B------:R-:W-:-:S02]  /*5ef0*/  IMAD.IADD R24, R33, 0x1, R21 ;  /* 0x0000000121187824 */ /* 0x000fc400078e0215 */
        /* <DEDUP_REMOVED lines=23> */
[----:B------:R-:W-:Y:S01]  /*6070*/  VIMNMX R47, PT, PT, R47, R34, !PT ;  /* 0x000000222f2f7248 */ /* 0x000fe20007fe0100 */
[----:B0-----:R-:W-:Y:S01]  /*6080*/  IMAD.IADD R34, R12, 0x1, R22 ;  /* 0x000000010c227824 */ /* 0x001fe200078e0216 */
[----:B------:R-:W-:Y:S02]  /*6090*/  SEL R21, R24, 0xffff4afc, P5 ;  /* 0xffff4afc18157807 */ /* 0x000fe40002800000 */
[----:B------:R-:W-:Y:S02]  /*60a0*/  VIMNMX R51, PT, PT, R51, R20, !PT ;  /* 0x0000001433337248 */ /* 0x000fe40007fe0100 */
[----:B------:R-:W-:Y:S02]  /*60b0*/  VIMNMX R52, PT, PT, R52, R17, !PT ;  /* 0x0000001134347248 */ /* 0x000fe40007fe0100 */
[----:B------:R-:W-:-:S02]  /*60c0*/  ISETP.NE.AND P2, PT, R22, -0xb504, PT ;  /* 0xffff4afc1600780c */ /* 0x000fc40003f45270 */
[----:B------:R-:W-:Y:S01]  /*60d0*/  VIMNMX R42, PT, PT, R42, R33, !PT ;  /* 0x000000212a2a7248 */ /* 0x000fe20007fe0100 */
[----:B------:R-:W-:Y:S01]  /*60e0*/  IMAD.IADD R33, R12, 0x1, R18 ;  /* 0x000000010c217824 */ /* 0x000fe200078e0212 */
[----:B------:R-:W-:Y:S01]  /*60f0*/  VIMNMX R46, PT, PT, R46, R35, !PT ;  /* 0x000000232e2e7248 */ /* 0x000fe20007fe0100 */
[----:B------:R-:W-:Y:S01]  /*6100*/  IMAD.IADD R35, R12, 0x1, R26 ;  /* 0x000000010c237824 */ /* 0x000fe200078e021a */
[----:B------:R-:W-:Y:S02]  /*6110*/  SEL R17, R28, 0xffff4afc, P6 ;  /* 0xffff4afc1c117807 */ /* 0x000fe40003000000 */
[----:B------:R-:W-:Y:S02]  /*6120*/  SEL R20, R57, 0xffff4afc, P6 ;  /* 0xffff4afc39147807 */ /* 0x000fe40003000000 */
[----:B------:R-:W-:Y:S02]  /*6130*/  SEL R24, R25, 0xffff4afc, P6 ;  /* 0xffff4afc19187807 */ /* 0x000fe40003000000 */
[----:B------:R-:W-:-:S02]  /*6140*/  SEL R29, R29, 0xffff4afc, P6 ;  /* 0xffff4afc1d1d7807 */ /* 0x000fc40003000000 */
[C---:B------:R-:W-:Y:S01]  /*6150*/  ISETP.NE.AND P6, PT, R12.reuse, -0xb504, PT ;  /* 0xffff4afc0c00780c */ /* 0x040fe20003fc5270 */
[----:B------:R-:W-:Y:S01]  /*6160*/  IMAD.IADD R12, R12, 0x1, R30 ;  /* 0x000000010c0c7824 */ /* 0x000fe200078e021e */
[----:B------:R-:W-:Y:S02]  /*6170*/  SEL R56, R56, 0xffff4afc, P1 ;  /* 0xffff4afc38387807 */ /* 0x000fe40000800000 */
[----:B------:R-:W-:Y:S02]  /*6180*/  ISETP.NE.AND P3, PT, R18, -0xb504, PT ;  /* 0xffff4afc1200780c */ /* 0x000fe40003f65270 */
[----:B------:R-:W-:Y:S02]  /*6190*/  ISETP.NE.AND P1, PT, R26, -0xb504, PT ;  /* 0xffff4afc1a00780c */ /* 0x000fe40003f25270 */
[----:B------:R-:W-:Y:S02]  /*61a0*/  ISETP.NE.AND P0, PT, R30, -0xb504, PT ;  /* 0xffff4afc1e00780c */ /* 0x000fe40003f05270 */
        /* <DEDUP_REMOVED lines=8> */
[----:B------:R-:W-:-:S02]  /*6230*/  SEL R33, R33, 0xffff4afc, P3 ;  /* 0xffff4afc21217807 */ /* 0x000fc40001800000 */
[----:B------:R-:W-:Y:S02]  /*6240*/  SEL R35, R35, 0xffff4afc, P1 ;  /* 0xffff4afc23237807 */ /* 0x000fe40000800000 */
        /* <DEDUP_REMOVED lines=74> */
[C-C-:B------:R-:W-:Y:S01]  /*66f0*/  IMAD.IADD R33, R14.reuse, 0x1, R27.reuse ;  /* 0x000000010e217824 */ /* 0x140fe200078e021b */
        /* <DEDUP_REMOVED lines=29> */
[----:B------:R-:W-:Y:S02]  /*68d0*/  VIMNMX R46, PT, PT, R46, R35, !PT ;  /* 0x000000232e2e7248 */ /* 0x000fe40007fe0100 */
        /* <DEDUP_REMOVED lines=16> */
[----:B------:R-:W-:Y:S02]  /*69e0*/  VIMNMX R29, PT, PT, R24, R29, !PT ;  /* 0x0000001d181d7248 */ /* 0x000fe40007fe0100 */
[----:B------:R-:W2:Y:S01]  /*69f0*/  LDS.128 R24, [R6+0x150] ;  /* 0x0001500006187984 */ /* 0x000ea20000000c00 */
[----:B------:R-:W-:Y:S02]  /*6a00*/  SEL R32, R32, 0xffff4afc, P3 ;  /* 0xffff4afc20207807 */ /* 0x000fe40001800000 */
[----:B------:R-:W-:Y:S02]  /*6a10*/  SEL R28, R28, 0xffff4afc, P0 ;  /* 0xffff4afc1c1c7807 */ /* 0x000fe40000000000 */
[----:B------:R-:W-:Y:S02]  /*6a20*/  SEL R32, R32, 0xffff4afc, P2 ;  /* 0xffff4afc20207807 */ /* 0x000fe40001000000 */
[----:B------:R-:W-:Y:S02]  /*6a30*/  SEL R28, R28, 0xffff4afc, P2 ;  /* 0xffff4afc1c1c7807 */ /* 0x000fe40001000000 */
[----:B------:R-:W-:Y:S01]  /*6a40*/  VIMNMX R53, PT, PT, R53, R32, !PT ;  /* 0x0000002035357248 */ /* 0x000fe20007fe0100 */
[----:B0-----:R-:W-:Y:S01]  /*6a50*/  IMAD.IADD R32, R16, 0x1, R13 ;  /* 0x0000000110207824 */ /* 0x001fe200078e020d */
[----:B------:R-:W-:Y:S01]  /*6a60*/  SEL R31, R31, 0xffff4afc, P1 ;  /* 0xffff4afc1f1f7807 */ /* 0x000fe20000800000 */
[----:B------:R-:W-:Y:S01]  /*6a70*/  IMAD.IADD R30, R12, 0x1, R16 ;  /* 0x000000010c1e7824 */ /* 0x000fe200078e0210 */
[----:B------:R-:W-:-:S02]  /*6a80*/  ISETP.NE.AND P3, PT, R16, -0xb504, PT ;  /* 0xffff4afc1000780c */ /* 0x000fc40003f65270 */
[----:B------:R-:W-:Y:S01]  /*6a90*/  VIMNMX R49, PT, PT, R49, R28, !PT ;  /* 0x0000001c31317248 */ /* 0x000fe20007fe0100 */
[C---:B------:R-:W-:Y:S01]  /*6aa0*/  IMAD.IADD R28, R16.reuse, 0x1, R14 ;  /* 0x00000001101c7824 */ /* 0x040fe200078e020e */
[----:B------:R-:W-:Y:S01]  /*6ab0*/  SEL R31, R31, 0xffff4afc, P2 ;  /* 0xffff4afc1f1f7807 */ /* 0x000fe20001000000 */
[----:B------:R-:W-:Y:S01]  /*6ac0*/  IMAD.IADD R16, R16, 0x1, R15 ;  /* 0x0000000110107824 */ /* 0x000fe200078e020f */
[----:B------:R-:W-:Y:S02]  /*6ad0*/  ISETP.NE.AND P4, PT, R13, -0xb504, PT ;  /* 0xffff4afc0d00780c */ /* 0x000fe40003f85270 */
[----:B------:R-:W-:Y:S02]  /*6ae0*/  SEL R32, R32, 0xffff4afc, P3 ;  /* 0xffff4afc20207807 */ /* 0x000fe40001800000 */
[----:B------:R-:W-:Y:S02]  /*6af0*/  VIMNMX R48, PT, PT, R48, R31, !PT ;  /* 0x0000001f30307248 */ /* 0x000fe40007fe0100 */
        /* <DEDUP_REMOVED lines=9> */
[----:B------:R-:W-:Y:S02]  /*6b90*/  ISETP.NE.AND P0, PT, R15, -0xb504, PT ;  /* 0xffff4afc0f00780c */ /* 0x000fe40003f05270 */
[----:B------:R-:W-:Y:S02]  /*6ba0*/  SEL R33, R30, 0xffff4afc, P5 ;  /* 0xffff4afc1e217807 */ /* 0x000fe40002800000 */
[----:B------:R-:W-:Y:S02]  /*6bb0*/  VIMNMX R55, PT, PT, R55, R32, !PT ;  /* 0x0000002037377248 */ /* 0x000fe40007fe0100 */
[----:B------:R-:W-:Y:S01]  /*6bc0*/  SEL R30, R28, 0xffff4afc, P1 ;  /* 0xffff4afc1c1e7807 */ /* 0x000fe20000800000 */
[----:B------:R-:W-:Y:S01]  /*6bd0*/  IMAD.IADD R28, R20, 0x1, R13 ;  /* 0x00000001141c7824 */ /* 0x000fe200078e020d */
[----:B------:R-:W-:Y:S02]  /*6be0*/  SEL R32, R16, 0xffff4afc, P2 ;  /* 0xffff4afc10207807 */ /* 0x000fe40001000000 */
[----:B------:R-:W-:-:S02]  /*6bf0*/  SEL R35, R56, 0xffff4afc, P6 ;  /* 0xffff4afc38237807 */ /* 0x000fc40003000000 */
[----:B------:R-:W-:Y:S02]  /*6c00*/  SEL R34, R34, 0xffff4afc, P6 ;  /* 0xffff4afc22227807 */ /* 0x000fe40003000000 */
[----:B------:R-:W-:Y:S02]  /*6c10*/  SEL R56, R31, 0xffff4afc, P0 ;  /* 0xffff4afc1f387807 */ /* 0x000fe40000000000 */
[----:B------:R-:W-:Y:S02]  /*6c20*/  VIMNMX R50, PT, PT, R50, R33, !PT ;  /* 0x0000002132327248 */ /* 0x000fe40007fe0100 */
[----:B------:R-:W-:Y:S01]  /*6c30*/  SEL R33, R32, 0xffff4afc, P5 ;  /* 0xffff4afc20217807 */ /* 0x000fe20002800000 */
[C---:B------:R-:W-:Y:S01]  /*6c40*/  IMAD.IADD R32, R20.reuse, 0x1, R14 ;  /* 0x0000000114207824 */ /* 0x040fe200078e020e */
[----:B------:R-:W-:Y:S01]  /*6c50*/  VIMNMX R47, PT, PT, R47, R34, !PT ;  /* 0x000000222f2f7248 */ /* 0x000fe20007fe0100 */
[----:B------:R-:W-:Y:S01]  /*6c60*/  IMAD.IADD R20, R20, 0x1, R15 ;  /* 0x0000000114147824 */ /* 0x000fe200078e020f */
[----:B------:R-:W-:-:S02]  /*6c70*/  VIMNMX R51, PT, PT, R51, R30, !PT ;  /* 0x0000001e33337248 */ /* 0x000fc40007fe0100 */
[----:B------:R-:W-:Y:S02]  /*6c80*/  SEL R34, R28, 0xffff4afc, P2 ;  /* 0xffff4afc1c227807 */ /* 0x000fe40001000000 */
[----:B------:R-:W-:Y:S02]  /*6c90*/  VIMNMX R16, PT, PT, R29, R56, !PT ;  /* 0x000000381d107248 */ /* 0x000fe40007fe0100 */
[----:B------:R-:W0:Y:S01]  /*6ca0*/  LDS.128 R28, [R6+0x1d0] ;  /* 0x0001d000061c7984 */ /* 0x000e220000000c00 */
[----:B------:R-:W-:Y:S02]  /*6cb0*/  VIMNMX R52, PT, PT, R52, R35, !PT ;  /* 0x0000002334347248 */ /* 0x000fe40007fe0100 */
[----:B------:R-:W-:Y:S02]  /*6cc0*/  SEL R35, R34, 0xffff4afc, P4 ;  /* 0xffff4afc22237807 */ /* 0x000fe40002000000 */
[----:B------:R-:W-:Y:S02]  /*6cd0*/  SEL R32, R32, 0xffff4afc, P2 ;  /* 0xffff4afc20207807 */ /* 0x000fe40001000000 */
[----:B------:R-:W-:-:S02]  /*6ce0*/  SEL R34, R20, 0xffff4afc, P2 ;  /* 0xffff4afc14227807 */ /* 0x000fc40001000000 */
[----:B------:R-:W-:Y:S02]  /*6cf0*/  VIMNMX R54, PT, PT, R54, R33, !PT ;  /* 0x0000002136367248 */ /* 0x000fe40007fe0100 */
[----:B------:R-:W-:Y:S01]  /*6d00*/  SEL R33, R32, 0xffff4afc, P1 ;  /* 0xffff4afc20217807 */ /* 0x000fe20000800000 */
[----:B--2---:R-:W-:Y:S01]  /*6d10*/  IMAD.IADD R32, R24, 0x1, R13 ;  /* 0x0000000118207824 */ /* 0x004fe200078e020d */
[----:B------:R-:W-:Y:S02]  /*6d20*/  SEL R34, R34, 0xffff4afc, P0 ;  /* 0xffff4afc22227807 */ /* 0x000fe40000000000 */
[----:B------:R-:W-:Y:S02]  /*6d30*/  ISETP.NE.AND P2, PT, R24, -0xb504, PT ;  /* 0xffff4afc1800780c */ /* 0x000fe40003f45270 */
[----:B------:R-:W-:Y:S02]  /*6d40*/  VIMNMX R44, PT, PT, R44, R35, !PT ;  /* 0x000000232c2c7248 */ /* 0x000fe40007fe0100 */
[----:B------:R-:W-:-:S02]  /*6d50*/  VIMNMX R52, PT, PT, R52, R33, !PT ;  /* 0x0000002134347248 */ /* 0x000fc40007fe0100 */
        /* <DEDUP_REMOVED lines=176> */
[----:B------:R-:W-:Y:S02]  /*7860*/  SEL R16, R16, 0xffff4afc, P4 ;  /* 0xffff4afc10107807 */ /* 0x000fe40002000000 */
[----:B------:R-:W-:Y:S01]  /*7870*/  VIMNMX R42, PT, PT, R42, R33, !PT ;  /* 0x000000212a2a7248 */ /* 0x000fe20007fe0100 */
        /* <DEDUP_REMOVED lines=363> */
[----:B------:R-:W-:Y:S01]  /*8f30*/  SEL R28, R28, 0xffff4afc, P2 ;  /* 0xffff4afc1c1c7807 */ /* 0x000fe20001000000 */
[----:B0-----:R-:W-:Y:S01]  /*8f40*/  IMAD.IADD R32, R16, 0x1, R13 ;  /* 0x0000000110207824 */ /* 0x001fe200078e020d */
[----:B------:R-:W-:-:S02]  /*8f50*/  SEL R31, R31, 0xffff4afc, P1 ;  /* 0xffff4afc1f1f7807 */ /* 0x000fc40000800000 */
[----:B------:R-:W-:Y:S01]  /*8f60*/  VIMNMX R53, PT, PT, R53, R30, !PT ;  /* 0x0000001e35357248 */ /* 0x000fe20007fe0100 */
[----:B------:R-:W-:Y:S01]  /*8f70*/  IMAD.IADD R30, R12, 0x1, R16 ;  /* 0x000000010c1e7824 */ /* 0x000fe200078e0210 */
[C---:B------:R-:W-:Y:S02]  /*8f80*/  ISETP.NE.AND P3, PT, R16.reuse, -0xb504, PT ;  /* 0xffff4afc1000780c */ /* 0x040fe40003f65270 */
[----:B------:R-:W-:Y:S01]  /*8f90*/  VIMNMX R49, PT, PT, R49, R28, !PT ;  /* 0x0000001c31317248 */ /* 0x000fe20007fe0100 */
[C---:B------:R-:W-:Y:S01]  /*8fa0*/  IMAD.IADD R28, R16.reuse, 0x1, R14 ;  /* 0x00000001101c7824 */ /* 0x040fe200078e020e */
[----:B------:R-:W-:Y:S01]  /*8fb0*/  SEL R31, R31, 0xffff4afc, P2 ;  /* 0xffff4afc1f1f7807 */ /* 0x000fe20001000000 */
[----:B------:R-:W-:Y:S01]  /*8fc0*/  IMAD.IADD R16, R16, 0x1, R15 ;  /* 0x0000000110107824 */ /* 0x000fe200078e020f */
[----:B------:R-:W-:Y:S02]  /*8fd0*/  ISETP.NE.AND P4, PT, R13, -0xb504, PT ;  /* 0xffff4afc0d00780c */ /* 0x000fe40003f85270 */
[----:B------:R-:W-:-:S02]  /*8fe0*/  SEL R32, R32, 0xffff4afc, P3 ;  /* 0xffff4afc20207807 */ /* 0x000fc40001800000 */
[----:B------:R-:W-:Y:S02]  /*8ff0*/  VIMNMX R48, PT, PT, R48, R31, !PT ;  /* 0x0000001f30307248 */ /* 0x000fe40007fe0100 */
[----:B------:R-:W-:Y:S01]  /*9000*/  SEL R31, R16, 0xffff4afc, P3 ;  /* 0xffff4afc101f7807 */ /* 0x000fe20001800000 */
[----:B-1----:R-:W-:Y:S01]  /*9010*/  IMAD.IADD R16, R12, 0x1, R20 ;  /* 0x000000010c107824 */ /* 0x002fe200078e0214 */
[----:B------:R-:W-:Y:S02]  /*9020*/  SEL R34, R34, 0xffff4afc, P1 ;  /* 0xffff4afc22227807 */ /* 0x000fe40000800000 */
[----:B------:R-:W-:Y:S02]  /*9030*/  ISETP.NE.AND P5, PT, R12, -0xb504, PT ;  /* 0xffff4afc0c00780c */ /* 0x000fe40003fa5270 */
[----:B------:R-:W-:Y:S02]  /*9040*/  SEL R30, R30, 0xffff4afc, P3 ;  /* 0xffff4afc1e1e7807 */ /* 0x000fe40001800000 */
[----:B------:R-:W-:-:S02]  /*9050*/  SEL R32, R32, 0xffff4afc, P4 ;  /* 0xffff4afc20207807 */ /* 0x000fc40002000000 */
[----:B------:R-:W-:Y:S02]  /*9060*/  ISETP.NE.AND P1, PT, R14, -0xb504, PT ;  /* 0xffff4afc0e00780c */ /* 0x000fe40003f25270 */
[----:B------:R-:W-:Y:S02]  /*9070*/  SEL R28, R28, 0xffff4afc, P3 ;  /* 0xffff4afc1c1c7807 */ /* 0x000fe40001800000 */
[----:B------:R-:W-:Y:S02]  /*9080*/  ISETP.NE.AND P2, PT, R20, -0xb504, PT ;  /* 0xffff4afc1400780c */ /* 0x000fe40003f45270 */
[----:B------:R-:W-:Y:S02]  /*9090*/  ISETP.NE.AND P0, PT, R15, -0xb504, PT ;  /* 0xffff4afc0f00780c */ /* 0x000fe40003f05270 */
[----:B------:R-:W-:Y:S02]  /*90a0*/  SEL R33, R30, 0xffff4afc, P5 ;  /* 0xffff4afc1e217807 */ /* 0x000fe40002800000 */
[----:B------:R-:W-:-:S02]  /*90b0*/  VIMNMX R55, PT, PT, R55, R32, !PT ;  /* 0x0000002037377248 */ /* 0x000fc40007fe0100 */
[----:B------:R-:W-:Y:S01]  /*90c0*/  SEL R30, R28, 0xffff4afc, P1 ;  /* 0xffff4afc1c1e7807 */ /* 0x000fe20000800000 */
[----:B------:R-:W-:Y:S01]  /*90d0*/  IMAD.IADD R28, R20, 0x1, R13 ;  /* 0x00000001141c7824 */ /* 0x000fe200078e020d */
[----:B------:R-:W-:Y:S02]  /*90e0*/  SEL R32, R16, 0xffff4afc, P2 ;  /* 0xffff4afc10207807 */ /* 0x000fe40001000000 */
[----:B------:R-:W-:Y:S02]  /*90f0*/  SEL R35, R56, 0xffff4afc, P6 ;  /* 0xffff4afc38237807 */ /* 0x000fe40003000000 */
[----:B------:R-:W-:Y:S02]  /*9100*/  SEL R34, R34, 0xffff4afc, P6 ;  /* 0xffff4afc22227807 */ /* 0x000fe40003000000 */
[----:B------:R-:W-:Y:S02]  /*9110*/  SEL R56, R31, 0xffff4afc, P0 ;  /* 0xffff4afc1f387807 */ /* 0x000fe40000000000 */
[----:B------:R-:W-:-:S02]  /*9120*/  VIMNMX R50, PT, PT, R50, R33, !PT ;  /* 0x0000002132327248 */ /* 0x000fc40007fe0100 */
[----:B------:R-:W-:Y:S01]  /*9130*/  SEL R33, R32, 0xffff4afc, P5 ;  /* 0xffff4afc20217807 */ /* 0x000fe20002800000 */
[C---:B------:R-:W-:Y:S01]  /*9140*/  IMAD.IADD R32, R20.reuse, 0x1, R14 ;  /* 0x0000000114207824 */ /* 0x040fe200078e020e */
[----:B------:R-:W-:Y:S01]  /*9150*/  VIMNMX R47, PT, PT, R47, R34, !PT ;  /* 0x000000222f2f7248 */ /* 0x000fe20007fe0100 */
[----:B------:R-:W-:Y:S01]  /*9160*/  IMAD.IADD R20, R20, 0x1, R15 ;  /* 0x0000000114147824 */ /* 0x000fe200078e020f */
[----:B------:R-:W-:Y:S02]  /*9170*/  VIMNMX R51, PT, PT, R51, R30, !PT ;  /* 0x0000001e33337248 */ /* 0x000fe40007fe0100 */
[----:B------:R-:W-:Y:S02]  /*9180*/  SEL R34, R28, 0xffff4afc, P2 ;  /* 0xffff4afc1c227807 */ /* 0x000fe40001000000 */
[----:B------:R-:W-:Y:S02]  /*9190*/  VIMNMX R16, PT, PT, R29, R56, !PT ;  /* 0x000000381d107248 */ /* 0x000fe40007fe0100 */
[----:B------:R-:W0:Y:S01]  /*91a0*/  LDS.128 R28, [R6+0x1f0] ;  /* 0x0001f000061c7984 */ /* 0x000e220000000c00 */
[----:B------:R-:W-:-:S02]  /*91b0*/  VIMNMX R52, PT, PT, R52, R35, !PT ;  /* 0x0000002334347248 */ /* 0x000fc40007fe0100 */
[----:B------:R-:W-:Y:S02]  /*91c0*/  SEL R35, R34, 0xffff4afc, P4 ;  /* 0xffff4afc22237807 */ /* 0x000fe40002000000 */
[----:B------:R-:W-:Y:S02]  /*91d0*/  SEL R32, R32, 0xffff4afc, P2 ;  /* 0xffff4afc20207807 */ /* 0x000fe40001000000 */
[----:B------:R-:W-:Y:S02]  /*91e0*/  SEL R34, R20, 0xffff4afc, P2 ;  /* 0xffff4afc14227807 */ /* 0x000fe40001000000 */
[----:B------:R-:W-:Y:S02]  /*91f0*/  VIMNMX R54, PT, PT, R54, R33, !PT ;  /* 0x0000002136367248 */ /* 0x000fe40007fe0100 */
[----:B------:R-:W-:Y:S01]  /*9200*/  SEL R33, R32, 0xffff4afc, P1 ;  /* 0xffff4afc20217807 */ /* 0x000fe20000800000 */
[----:B--2---:R-:W-:Y:S01]  /*9210*/  IMAD.IADD R32, R24, 0x1, R13 ;  /* 0x0000000118207824 */ /* 0x004fe200078e020d */
[----:B------:R-:W-:-:S02]  /*9220*/  SEL R34, R34, 0xffff4afc, P0 ;  /* 0xffff4afc22227807 */ /* 0x000fc40000000000 */
[----:B------:R-:W-:Y:S02]  /*9230*/  ISETP.NE.AND P2, PT, R24, -0xb504, PT ;  /* 0xffff4afc1800780c */ /* 0x000fe40003f45270 */
[----:B------:R-:W-:Y:S02]  /*9240*/  VIMNMX R44, PT, PT, R44, R35, !PT ;  /* 0x000000232c2c7248 */ /* 0x000fe40007fe0100 */
        /* <DEDUP_REMOVED lines=164> */
[----:B------:R-:W-:Y:S01]  /*9c90*/  VIMNMX R44, PT, PT, R44, R25, !PT ;  /* 0x000000192c2c7248 */ /* 0x000fe20007fe0100 */
[C---:B0-----:R-:W-:Y:S01]  /*9ca0*/  IMAD.IADD R25, R12.reuse, 0x1, R19 ;  /* 0x000000010c197824 */ /* 0x041fe200078e0213 */
[----:B------:R-:W-:Y:S01]  /*9cb0*/  VIMNMX R47, PT, PT, R47, R28, !PT ;  /* 0x0000001c2f2f7248 */ /* 0x000fe20007fe0100 */
[----:B------:R-:W-:Y:S01]  /*9cc0*/  IMAD.IADD R28, R12, 0x1, R27 ;  /* 0x000000010c1c7824 */ /* 0x000fe200078e021b */
[----:B------:R-:W-:-:S02]  /*9cd0*/  SEL R17, R18, 0xffff4afc, P6 ;  /* 0xffff4afc12117807 */ /* 0x000fc40003000000 */
[----:B------:R-:W-:Y:S02]  /*9ce0*/  SEL R22, R22, 0xffff4afc, P6 ;  /* 0xffff4afc16167807 */ /* 0x000fe40003000000 */
[----:B------:R-:W-:Y:S02]  /*9cf0*/  SEL R21, R30, 0xffff4afc, P6 ;  /* 0xffff4afc1e157807 */ /* 0x000fe40003000000 */
[----:B------:R-:W-:Y:S01]  /*9d00*/  VIMNMX R49, PT, PT, R49, R26, !PT ;  /* 0x0000001a31317248 */ /* 0x000fe20007fe0100 */
[C---:B------:R-:W-:Y:S01]  /*9d10*/  IMAD.IADD R26, R12.reuse, 0x1, R23 ;  /* 0x000000010c1a7824 */ /* 0x040fe200078e0217 */
[C---:B------:R-:W-:Y:S01]  /*9d20*/  ISETP.NE.AND P6, PT, R12.reuse, -0xb504, PT ;  /* 0xffff4afc0c00780c */ /* 0x040fe20003fc5270 */
[----:B------:R-:W-:Y:S01]  /*9d30*/  IMAD.IADD R12, R12, 0x1, R31 ;  /* 0x000000010c0c7824 */ /* 0x000fe200078e021f */
[----:B------:R-:W-:Y:S02]  /*9d40*/  SEL R32, R32, 0xffff4afc, P0 ;  /* 0xffff4afc20207807 */ /* 0x000fe40000000000 */
[----:B------:R-:W-:-:S02]  /*9d50*/  ISETP.NE.AND P4, PT, R19, -0xb504, PT ;  /* 0xffff4afc1300780c */ /* 0x000fc40003f85270 */
[----:B------:R-:W-:Y:S02]  /*9d60*/  ISETP.NE.AND P2, PT, R23, -0xb504, PT ;  /* 0xffff4afc1700780c */ /* 0x000fe40003f45270 */
[----:B------:R-:W-:Y:S02]  /*9d70*/  ISETP.NE.AND P1, PT, R27, -0xb504, PT ;  /* 0xffff4afc1b00780c */ /* 0x000fe40003f25270 */
[----:B------:R-:W-:Y:S02]  /*9d80*/  ISETP.NE.AND P0, PT, R31, -0xb504, PT ;  /* 0xffff4afc1f00780c */ /* 0x000fe40003f05270 */
[----:B------:R-:W-:Y:S02]  /*9d90*/  SEL R35, R32, 0xffff4afc, P5 ;  /* 0xffff4afc20237807 */ /* 0x000fe40002800000 */
[----:B------:R-:W-:Y:S01]  /*9da0*/  VIMNMX R43, PT, PT, R43, R24, !PT ;  /* 0x000000182b2b7248 */ /* 0x000fe20007fe0100 */
[----:B------:R-:W-:Y:S01]  /*9db0*/  IMAD.IADD R24, R13, 0x1, R19 ;  /* 0x000000010d187824 */ /* 0x000fe200078e0213 */
[----:B------:R-:W-:Y:S01]  /*9dc0*/  VIMNMX R53, PT, PT, R53, R22, !PT ;  /* 0x0000001635357248 */ /* 0x000fe20007fe0100 */
[C---:B------:R-:W-:Y:S01]  /*9dd0*/  IMAD.IADD R22, R13.reuse, 0x1, R23 ;  /* 0x000000010d167824 */ /* 0x040fe200078e0217 */
[----:B------:R-:W-:Y:S01]  /*9de0*/  VIMNMX R48, PT, PT, R48, R21, !PT ;  /* 0x0000001530307248 */ /* 0x000fe20007fe0100 */
[C-C-:B------:R-:W-:Y:S01]  /*9df0*/  IMAD.IADD R21, R13.reuse, 0x1, R27.reuse ;  /* 0x000000010d157824 */ /* 0x140fe200078e021b */
[----:B------:R-:W-:Y:S01]  /*9e00*/  VIMNMX R16, PT, PT, R16, R17, !PT ;  /* 0x0000001110107248 */ /* 0x000fe20007fe0100 */
[----:B------:R-:W-:Y:S01]  /*9e10*/  IMAD.IADD R17, R14, 0x1, R27 ;  /* 0x000000010e117824 */ /* 0x000fe200078e021b */
[C---:B------:R-:W-:Y:S01]  /*9e20*/  ISETP.NE.AND P5, PT, R13.reuse, -0xb504, PT ;  /* 0xffff4afc0d00780c */ /* 0x040fe20003fa5270 */
[----:B------:R-:W-:Y:S01]  /*9e30*/  IMAD.IADD R13, R13, 0x1, R31 ;  /* 0x000000010d0d7824 */ /* 0x000fe200078e021f */
[----:B------:R-:W-:-:S02]  /*9e40*/  SEL R25, R25, 0xffff4afc, P4 ;  /* 0xffff4afc19197807 */ /* 0x000fc40002000000 */
[----:B------:R-:W-:Y:S02]  /*9e50*/  SEL R26, R26, 0xffff4afc, P2 ;  /* 0xffff4afc1a1a7807 */ /* 0x000fe40001000000 */
[----:B------:R-:W-:Y:S02]  /*9e60*/  SEL R28, R28, 0xffff4afc, P1 ;  /* 0xffff4afc1c1c7807 */ /* 0x000fe40000800000 */
[----:B------:R-:W-:Y:S01]  /*9e70*/  SEL R12, R12, 0xffff4afc, P0 ;  /* 0xffff4afc0c0c7807 */ /* 0x000fe20000000000 */
[----:B------:R-:W-:Y:S01]  /*9e80*/  UIADD3 UR8, UPT, UPT, UR7, 0x20, URZ ;  /* 0x0000002007087890 */ /* 0x000fe2000fffe0ff */
[----:B------:R-:W-:Y:S01]  /*9e90*/  VIMNMX R42, PT, PT, R42, R33, !PT ;  /* 0x000000212a2a7248 */ /* 0x000fe20007fe0100 */
[C---:B------:R-:W-:Y:S01]  /*9ea0*/  IMAD.IADD R18, R14.reuse, 0x1, R23 ;  /* 0x000000010e127824 */ /* 0x040fe200078e0217 */
[----:B------:R-:W-:Y:S01]  /*9eb0*/  VIMNMX R51, PT, PT, R51, R20, !PT ;  /* 0x0000001433337248 */ /* 0x000fe20007fe0100 */
        /* <DEDUP_REMOVED lines=9> */
[----:B------:R-:W-:-:S02]  /*9f50*/  VIMNMX R45, PT, PT, R45, R56, !PT ;  /* 0x000000382d2d7248 */ /* 0x000fc40007fe0100 */
[C---:B------:R-:W-:Y:S01]  /*9f60*/  ISETP.NE.AND P3, PT, R14.reuse, -0xb504, PT ;  /* 0xffff4afc0e00780c */ /* 0x040fe20003f65270 */
[--C-:B------:R-:W-:Y:S01]  /*9f70*/  IMAD.IADD R14, R14, 0x1, R31.reuse ;  /* 0x000000010e0e7824 */ /* 0x100fe200078e021f */
[C---:B------:R-:W-:Y:S01]  /*9f80*/  ISETP.NE.AND P6, PT, R15.reuse, -0xb504, PT ;  /* 0xffff4afc0f00780c */ /* 0x040fe20003fc5270 */
[----:B------:R-:W-:Y:S01]  /*9f90*/  IMAD.IADD R15, R15, 0x1, R31 ;  /* 0x000000010f0f7824 */ /* 0x000fe200078e021f */
[----:B------:R-:W-:Y:S02]  /*9fa0*/  SEL R22, R22, 0xffff4afc, P2 ;  /* 0xffff4afc16167807 */ /* 0x000fe40001000000 */
[----:B------:R-:W-:Y:S02]  /*9fb0*/  SEL R13, R13, 0xffff4afc, P0 ;  /* 0xffff4afc0d0d7807 */ /* 0x000fe40000000000 */
[----:B------:R-:W-:Y:S01]  /*9fc0*/  SEL R17, R17, 0xffff4afc, P1 ;  /* 0xffff4afc11117807 */ /* 0x000fe20000800000 */
[----:B------:R-:W-:Y:S01]  /*9fd0*/  UISETP.GE.AND UP0, UPT, UR7, UR13, UPT ;  /* 0x0000000d0700728c */ /* 0x000fe2000bf06270 */
[----:B------:R-:W-:-:S02]  /*9fe0*/  VIMNMX R32, PT, PT, R54, R33, !PT ;  /* 0x0000002136207248 */ /* 0x000fc40007fe0100 */
[----:B------:R-:W-:Y:S02]  /*9ff0*/  VIMNMX R45, PT, PT, R45, R12, !PT ;  /* 0x0000000c2d2d7248 */ /* 0x000fe40007fe0100 */
[----:B------:R-:W-:Y:S02]  /*a000*/  VIMNMX R46, PT, PT, R46, R35, !PT ;  /* 0x000000232e2e7248 */ /* 0x000fe40007fe0100 */
        /* <DEDUP_REMOVED lines=26> */
[----:B------:R-:W-:Y:S01]  /*a1b0*/  VIMNMX R41, PT, PT, R41, R28, !PT ;  /* 0x0000001c29297248 */ /* 0x000fe20007fe0100 */
[----:B------:R-:W-:Y:S01]  /*a1c0*/  VIADD R3, R3, 0x20 ;  /* 0x0000002003037836 */ /* 0x000fe20000000000 */
        /* <DEDUP_REMOVED lines=10> */
[----:B------:R-:W-:Y:S01]  /*a270*/  UIADD3 UR4, UPT, UPT, UR4, 0x20, URZ ;  /* 0x0000002004047890 */ /* 0x000fe2000fffe0ff */
[----:B------:R-:W-:Y:S01]  /*a280*/  UMOV UR7, UR8 ;  /* 0x0000000800077c82 */ /* 0x000fe20008000000 */
[----:B------:R-:W-:Y:S06]  /*a290*/  BAR.SYNC.DEFER_BLOCKING 0x0 ;  /* 0x0000000000007b1d */ /* 0x000fec0000010000 */
[----:B------:R-:W-:Y:S05]  /*a2a0*/  BRA.U !UP0, `(.L_x_269) ;  /* 0xffffff6108987547 */ /* 0x000fea000b83ffff */
.L_x_268:
        /* <DEDUP_REMOVED lines=87> */
.L_x_270:
        /* <DEDUP_REMOVED lines=14> */
.L_x_457:


//--------------------- .text.tropical_maxmul_f64_nn_with_argmax --------------------------
	.section	.text.tropical_maxmul_f64_nn_with_argmax,"ax",@progbits
	.align	128
        .global         tropical_maxmul_f64_nn_with_argmax
        .type           tropical_maxmul_f64_nn_with_argmax,@function
        .size           tropical_maxmul_f64_nn_with_argmax,(.L_x_458 - tropical_maxmul_f64_nn_with_argmax)
        .other          tropical_maxmul_f64_nn_with_argmax,@"STO_CUDA_ENTRY STV_DEFAULT"
tropical_maxmul_f64_nn_with_argmax:
.text.tropical_maxmul_f64_nn_with_argmax:
[----:B------:R-:W-:Y:S01]  /*0000*/  LDC R1, c[0x0][0x37c] ;  /* 0x0000df00ff017b82 */ /* 0x000fe20000000800 */
[----:B------:R-:W0:Y:S07]  /*0010*/  LDCU UR6, c[0x0][0x3a0] ;  /* 0x00007400ff0677ac */ /* 0x000e2e0008000800 */
[----:B------:R-:W1:Y:S01]  /*0020*/  S2UR UR8, SR_CTAID.X ;  /* 0x00000000000879c3 */ /* 0x000e620000002500 */
[----:B------:R-:W2:Y:S01]  /*0030*/  S2R R3, SR_TID.X ;  /* 0x0000000000037919 */ /* 0x000ea20000002100 */
[----:B------:R-:W-:Y:S01]  /*0040*/  IMAD.MOV.U32 R73, RZ, RZ, RZ ;  /* 0x000000ffff497224 */ /* 0x000fe200078e00ff */
[----:B------:R-:W-:Y:S01]  /*0050*/  CS2R R36, SRZ ;  /* 0x0000000000247805 */ /* 0x000fe2000001ff00 */
        /* <DEDUP_REMOVED lines=13> */
[----:B0-----:R-:W-:Y:S01]  /*0130*/  UIADD3 UR4, UPT, UPT, UR6, 0x1f, URZ ;  /* 0x0000001f06047890 */ /* 0x001fe2000fffe0ff */
[----:B------:R-:W-:Y:S01]  /*0140*/  IMAD.MOV.U32 R39, RZ, RZ, RZ ;  /* 0x000000ffff277224 */ /* 0x000fe200078e00ff */
[----:B------:R-:W-:Y:S01]  /*0150*/  CS2R R34, SRZ ;  /* 0x0000000000227805 */ /* 0x000fe2000001ff00 */
[----:B------:R-:W-:Y:S01]  /*0160*/  IMAD.MOV.U32 R61, RZ, RZ, RZ ;  /* 0x000000ffff3d7224 */ /* 0x000fe200078e00ff */
[----:B------:R-:W-:Y:S01]  /*0170*/  USHF.R.S32.HI UR5, URZ, 0x1f, UR4 ;  /* 0x0000001fff057899 */ /* 0x000fe20008011404 */
[----:B------:R-:W-:Y:S01]  /*0180*/  IMAD.MOV.U32 R85, RZ, RZ, RZ ;  /* 0x000000ffff557224 */ /* 0x000fe200078e00ff */
[----:B------:R-:W-:Y:S01]  /*0190*/  CS2R R62, SRZ ;  /* 0x00000000003e7805 */ /* 0x000fe2000001ff00 */
[----:B------:R-:W-:Y:S01]  /*01a0*/  IMAD.MOV.U32 R95, RZ, RZ, RZ ;  /* 0x000000ffff5f7224 */ /* 0x000fe200078e00ff */
[----:B------:R-:W-:Y:S01]  /*01b0*/  ULEA.HI UR5, UR5, UR4, URZ, 0x5 ;  /* 0x0000000405057291 */ /* 0x000fe2000f8f28ff */
[----:B------:R-:W-:Y:S01]  /*01c0*/  IMAD.MOV.U32 R69, RZ, RZ, RZ ;  /* 0x000000ffff457224 */ /* 0x000fe200078e00ff */
[----:B------:R-:W-:Y:S01]  /*01d0*/  CS2R R90, SRZ ;  /* 0x00000000005a7805 */ /* 0x000fe2000001ff00 */
[----:B------:R-:W-:Y:S01]  /*01e0*/  UMOV UR4, URZ ;  /* 0x000000ff00047c82 */ /* 0x000fe20008000000 */
[----:B------:R-:W-:Y:S01]  /*01f0*/  USHF.R.S32.HI UR7, URZ, 0x5, UR5 ;  /* 0x00000005ff077899 */ /* 0x000fe20008011405 */
[----:B------:R-:W-:Y:S01]  /*0200*/  IMAD.MOV.U32 R65, RZ, RZ, RZ ;  /* 0x000000ffff417224 */ /* 0x000fe200078e00ff */
[----:B------:R-:W-:Y:S01]  /*0210*/  CS2R R40, SRZ ;  /* 0x0000000000287805 */ /* 0x000fe2000001ff00 */
[----:B------:R-:W-:Y:S01]  /*0220*/  IMAD.MOV.U32 R87, RZ, RZ, RZ ;  /* 0x000000ffff577224 */ /* 0x000fe200078e00ff */
[----:B------:R-:W-:Y:S01]  /*0230*/  UIADD3 UR9, UPT, UPT, URZ, -UR7, URZ ;  /* 0x80000007ff097290 */ /* 0x000fe2000fffe0ff */
[----:B------:R-:W-:Y:S01]  /*0240*/  IMAD.MOV.U32 R59, RZ, RZ, RZ ;  /* 0x000000ffff3b7224 */ /* 0x000fe200078e00ff */
[----:B------:R-:W-:Y:S01]  /*0250*/  UISETP.NE.U32.AND UP2, UPT, UR7, URZ, UPT ;  /* 0x000000ff0700728c */ /* 0x000fe2000bf45070 */
[----:B------:R-:W-:-:S02]  /*0260*/  CS2R R32, SRZ ;  /* 0x0000000000207805 */ /* 0x000fc4000001ff00 */
[----:B------:R-:W-:Y:S01]  /*0270*/  CS2R R66, SRZ ;  /* 0x0000000000427805 */ /* 0x000fe2000001ff00 */
[----:B------:R-:W0:Y:S01]  /*0280*/  I2F.U32.RP R0, UR7 ;  /* 0x0000000700007d06 */ /* 0x000e220008209000 */
[----:B------:R-:W-:Y:S02]  /*0290*/  CS2R R82, SRZ ;  /* 0x0000000000527805 */ /* 0x000fe4000001ff00 */
[----:B------:R-:W-:Y:S02]  /*02a0*/  CS2R R14, SRZ ;  /* 0x00000000000e7805 */ /* 0x000fe4000001ff00 */
[----:B------:R-:W-:Y:S01]  /*02b0*/  CS2R R12, SRZ ;  /* 0x00000000000c7805 */ /* 0x000fe2000001ff00 */
[----:B------:R-:W3:Y:S02]  /*02c0*/  LDCU.64 UR10, c[0x0][0x358] ;  /* 0x00006b00ff0a77ac */ /* 0x000ee40008000a00 */
[----:B0-----:R-:W0:Y:S02]  /*02d0*/  MUFU.RCP R0, R0 ;  /* 0x0000000000007308 */ /* 0x001e240000001000 */
[----:B0-----:R-:W-:-:S06]  /*02e0*/  VIADD R2, R0, 0xffffffe ;  /* 0x0ffffffe00027836 */ /* 0x001fcc0000000000 */
[----:B------:R-:W0:Y:S02]  /*02f0*/  F2I.FTZ.U32.TRUNC.NTZ R2, R2 ;  /* 0x0000000200027305 */ /* 0x000e24000021f000 */
[----:B0-----:R-:W-:Y:S02]  /*0300*/  R2UR UR5, R2 ;  /* 0x00000000020572ca */ /* 0x001fe400000e0000 */
[----:B------:R-:W2:Y:S11]  /*0310*/  S2R R2, SR_TID.Y ;  /* 0x0000000000027919 */ /* 0x000eb60000002200 */
[----:B------:R-:W-:-:S04]  /*0320*/  UIMAD UR9, UR9, UR5, URZ ;  /* 0x00000005090972a4 */ /* 0x000fc8000f8e02ff */
[----:B------:R-:W-:-:S04]  /*0330*/  UIMAD.WIDE.U32 UR4, UR5, UR9, UR4 ;  /* 0x00000009050472a5 */ /* 0x000fc8000f8e0004 */
[----:B-1----:R-:W-:-:S03]  /*0340*/  UIMAD.WIDE.U32 UR4, UR5, UR8, URZ ;  /* 0x00000008050472a5 */ /* 0x002fc6000f8e00ff */
[----:B------:R-:W0:Y:S01]  /*0350*/  LDCU UR9, c[0x0][0x3a8] ;  /* 0x00007500ff0977ac */ /* 0x000e220008000800 */
[----:B------:R-:W-:-:S04]  /*0360*/  UIADD3 UR4, UPT, UPT, -UR5, URZ, URZ ;  /* 0x000000ff05047290 */ /* 0x000fc8000fffe1ff */
[----:B------:R-:W-:Y:S01]  /*0370*/  UIMAD UR4, UR7, UR4, UR8 ;  /* 0x00000004070472a4 */ /* 0x000fe2000f8e0208 */
[----:B--2---:R-:W-:-:S03]  /*0380*/  IMAD R29, R2, 0x8, R3 ;  /* 0x00000008021d7824 */ /* 0x004fc600078e0203 */
[----:B------:R-:W-:-:S11]  /*0390*/  UISETP.GE.U32.AND UP0, UPT, UR4, UR7, UPT ;  /* 0x000000070400728c */ /* 0x000fd6000bf06070 */
[----:B------:R-:W-:Y:S02]  /*03a0*/  @UP0 UIADD3 UR4, UPT, UPT, -UR7, UR4, URZ ;  /* 0x0000000407040290 */ /* 0x000fe4000fffe1ff */
[----:B------:R-:W-:Y:S02]  /*03b0*/  @UP0 UIADD3 UR5, UPT, UPT, UR5, 0x1, URZ ;  /* 0x0000000105050890 */ /* 0x000fe4000fffe0ff */
[----:B------:R-:W-:Y:S02]  /*03c0*/  UISETP.GE.U32.AND UP1, UPT, UR4, UR7, UPT ;  /* 0x000000070400728c */ /* 0x000fe4000bf26070 */
[----:B0-----:R-:W-:-:S09]  /*03d0*/  UISETP.GE.AND UP0, UPT, UR9, 0x1, UPT ;  /* 0x000000010900788c */ /* 0x001fd2000bf06270 */
[----:B------:R-:W-:Y:S02]  /*03e0*/  @UP1 UIADD3 UR5, UPT, UPT, UR5, 0x1, URZ ;  /* 0x0000000105051890 */ /* 0x000fe4000fffe0ff */
[----:B------:R-:W-:-:S04]  /*03f0*/  @!UP2 ULOP3.LUT UR5, URZ, UR7, URZ, 0x33, !UPT ;  /* 0x00000007ff05a292 */ /* 0x000fc8000f8e33ff */
[----:B------:R-:W-:-:S04]  /*0400*/  UIADD3 UR4, UPT, UPT, -UR5, URZ, URZ ;  /* 0x000000ff05047290 */ /* 0x000fc8000fffe1ff */
[----:B------:R-:W-:Y:S01]  /*0410*/  UIMAD UR7, UR7, UR4, UR8 ;  /* 0x00000004070772a4 */ /* 0x000fe2000f8e0208 */
[----:B---3--:R-:W-:Y:S11]  /*0420*/  BRA.U !UP0, `(.L_x_271) ;  /* 0x0000006108607547 */ /* 0x008ff6000b800000 */
        /* <DEDUP_REMOVED lines=9> */
.L_x_272:
        /* <DEDUP_REMOVED lines=12> */
[----:B------:R-:W-:Y:S01]  /*0580*/  ISETP.GE.OR P2, PT, R26, UR13, P0 ;  /* 0x0000000d1a007c0c */ /* 0x000fe20008746670 */
[----:B------:R-:W-:Y:S01]  /*0590*/  VIADD R28, R24, 0x8 ;  /* 0x00000008181c7836 */ /* 0x000fe20000000000 */
[----:B------:R-:W-:-:S04]  /*05a0*/  ISETP.GE.OR P4, PT, R6, UR13, P0 ;  /* 0x0000000d06007c0c */ /* 0x000fc80008786670 */
[----:B------:R-:W-:Y:S01]  /*05b0*/  ISETP.GE.OR P3, PT, R28, UR13, P0 ;  /* 0x0000000d1c007c0c */ /* 0x000fe20008766670 */
[----:B------:R-:W0:Y:S01]  /*05c0*/  @P5 LDC.64 R16, c[0x0][0x380] ;  /* 0x0000e000ff105b82 */ /* 0x000e220000000a00 */
[--C-:B------:R-:W-:Y:S02]  /*05d0*/  @P5 IMAD R5, R24, UR6, R7.reuse ;  /* 0x0000000618055c24 */ /* 0x100fe4000f8e0207 */
[----:B------:R-:W-:-:S05]  /*05e0*/  @!P6 IMAD R9, R8, UR6, R7 ;  /* 0x000000060809ec24 */ /* 0x000fca000f8e0207 */
[----:B------:R-:W1:Y:S08]  /*05f0*/  @!P6 LDC.64 R20, c[0x0][0x380] ;  /* 0x0000e000ff14eb82 */ /* 0x000e700000000a00 */
[----:B------:R-:W3:Y:S01]  /*0600*/  @!P1 LDC.64 R2, c[0x0][0x380] ;  /* 0x0000e000ff029b82 */ /* 0x000ee20000000a00 */
[----:B0-----:R-:W-:-:S07]  /*0610*/  @P5 IMAD.WIDE R16, R5, 0x8, R16 ;  /* 0x0000000805105825 */ /* 0x001fce00078e0210 */
[----:B------:R-:W0:Y:S01]  /*0620*/  @!P2 LDC.64 R18, c[0x0][0x380] ;  /* 0x0000e000ff12ab82 */ /* 0x000e220000000a00 */
[----:B------:R-:W-:Y:S01]  /*0630*/  @!P1 IMAD R5, R0, UR6, R7 ;  /* 0x0000000600059c24 */ /* 0x000fe2000f8e0207 */
[----:B------:R4:W5:Y:S01]  /*0640*/  @P5 LDG.E.64.CONSTANT R104, desc[UR10][R16.64] ;  /* 0x0000000a10685981 */ /* 0x000962000c1e9b00 */
[----:B------:R-:W-:Y:S01]  /*0650*/  ISETP.GE.OR P5, PT, R22, UR13, P0 ;  /* 0x0000000d16007c0c */ /* 0x000fe200087a6670 */
[----:B-1----:R-:W-:Y:S01]  /*0660*/  @!P6 IMAD.WIDE R20, R9, 0x8, R20 ;  /* 0x000000080914e825 */ /* 0x002fe200078e0214 */
[----:B------:R-:W-:-:S03]  /*0670*/  LOP3.LUT R27, R29, 0xf, RZ, 0xc0, !PT ;  /* 0x0000000f1d1b7812 */ /* 0x000fc600078ec0ff */
[----:B------:R-:W1:Y:S01]  /*0680*/  @!P4 LDC.64 R8, c[0x0][0x380] ;  /* 0x0000e000ff08cb82 */ /* 0x000e620000000a00 */
[----:B------:R-:W-:Y:S02]  /*0690*/  VIADD R24, R24, 0xe ;  /* 0x0000000e18187836 */ /* 0x000fe40000000000 */
[----:B------:R-:W-:Y:S02]  /*06a0*/  IMAD.U32 R0, RZ, RZ, UR5 ;  /* 0x00000005ff007e24 */ /* 0x000fe4000f8e00ff */
[----:B---3--:R-:W-:Y:S01]  /*06b0*/  @!P1 IMAD.WIDE R2, R5, 0x8, R2 ;  /* 0x0000000805029825 */ /* 0x008fe200078e0202 */
[----:B------:R-:W-:Y:S02]  /*06c0*/  SHF.R.U32.HI R5, RZ, 0x4, R29 ;  /* 0x00000004ff057819 */ /* 0x000fe4000001161d */
[----:B------:R-:W-:Y:S01]  /*06d0*/  CS2R R96, SRZ ;  /* 0x0000000000607805 */ /* 0x000fe2000001ff00 */
[----:B----4-:R-:W3:Y:S01]  /*06e0*/  @!P5 LDC.64 R16, c[0x0][0x380] ;  /* 0x0000e000ff10db82 */ /* 0x010ee20000000a00 */
[----:B------:R-:W-:-:S02]  /*06f0*/  ISETP.GE.OR P0, PT, R24, UR13, P0 ;  /* 0x0000000d18007c0c */ /* 0x000fc40008706670 */
[----:B------:R-:W-:Y:S01]  /*0700*/  CS2R R46, SRZ ;  /* 0x00000000002e7805 */ /* 0x000fe2000001ff00 */
[----:B------:R-:W-:Y:S02]  /*0710*/  IMAD R5, R0, 0x20, R5 ;  /* 0x0000002000057824 */ /* 0x000fe400078e0205 */
[----:B------:R-:W-:Y:S01]  /*0720*/  @!P2 IMAD R23, R26, UR6, R7 ;  /* 0x000000061a17ac24 */ /* 0x000fe2000f8e0207 */
[----:B------:R-:W-:Y:S01]  /*0730*/  CS2R R44, SRZ ;  /* 0x00000000002c7805 */ /* 0x000fe2000001ff00 */
[----:B------:R-:W-:Y:S01]  /*0740*/  IMAD.IADD R0, R27, 0x1, R4 ;  /* 0x000000011b007824 */ /* 0x000fe200078e0204 */
[----:B------:R-:W4:Y:S01]  /*0750*/  @!P3 LDC.64 R10, c[0x0][0x380] ;  /* 0x0000e000ff0abb82 */ /* 0x000f220000000a00 */
[----:B0-----:R-:W-:Y:S01]  /*0760*/  @!P2 IMAD.WIDE R18, R23, 0x8, R18 ;  /* 0x000000081712a825 */ /* 0x001fe200078e0212 */
[----:B------:R0:W5:Y:S02]  /*0770*/  @!P1 LDG.E.64.CONSTANT R96, desc[UR10][R2.64] ;  /* 0x0000000a02609981 */ /* 0x000164000c1e9b00 */
[----:B------:R-:W-:Y:S01]  /*0780*/  ISETP.GE.AND P1, PT, R0, UR13, PT ;  /* 0x0000000d00007c0c */ /* 0x000fe2000bf26270 */
[----:B------:R-:W-:Y:S01]  /*0790*/  VIADD R23, R5, 0x8 ;  /* 0x0000000805177836 */ /* 0x000fe20000000000 */
[----:B------:R1:W5:Y:S04]  /*07a0*/  @!P6 LDG.E.64.CONSTANT R46, desc[UR10][R20.64] ;  /* 0x0000000a142ee981 */ /* 0x000368000c1e9b00 */
[----:B------:R-:W5:Y:S01]  /*07b0*/  @!P2 LDG.E.64.CONSTANT R44, desc[UR10][R18.64] ;  /* 0x0000000a122ca981 */ /* 0x000f62000c1e9b00 */
[----:B--2---:R-:W-:Y:S01]  /*07c0*/  ISETP.GE.OR P2, PT, R23, UR12, P1 ;  /* 0x0000000c17007c0c */ /* 0x004fe20008f46670 */
[----:B0-----:R-:W0:Y:S01]  /*07d0*/  @!P0 LDC.64 R2, c[0x0][0x380] ;  /* 0x0000e000ff028b82 */ /* 0x001e220000000a00 */
[----:B-1----:R-:W-:-:S02]  /*07e0*/  VIADD R20, R5, 0x4 ;  /* 0x0000000405147836 */ /* 0x002fc40000000000 */
[----:B------:R-:W-:Y:S01]  /*07f0*/  @!P4 IMAD R21, R6, UR6, R7 ;  /* 0x000000060615cc24 */ /* 0x000fe2000f8e0207 */
[----:B------:R-:W-:Y:S02]  /*0800*/  CS2R R26, SRZ ;  /* 0x00000000001a7805 */ /* 0x000fe4000001ff00 */
[----:B------:R-:W-:Y:S01]  /*0810*/  ISETP.GE.OR P6, PT, R20, UR12, P1 ;  /* 0x0000000c14007c0c */ /* 0x000fe20008fc6670 */
[----:B------:R-:W-:Y:S01]  /*0820*/  @!P4 IMAD.WIDE R20, R21, 0x8, R8 ;  /* 0x000000081514c825 */ /* 0x000fe200078e0208 */
[----:B------:R-:W-:-:S04]  /*0830*/  CS2R R30, SRZ ;  /* 0x00000000001e7805 */ /* 0x000fc8000001ff00 */
[----:B------:R-:W1:Y:S01]  /*0840*/  @!P2 LDC.64 R52, c[0x0][0x388] ;  /* 0x0000e200ff34ab82 */ /* 0x000e620000000a00 */
[----:B------:R-:W-:Y:S01]  /*0850*/  @!P5 IMAD R9, R22, UR6, R7 ;  /* 0x000000061609dc24 */ /* 0x000fe2000f8e0207 */
[----:B------:R-:W2:Y:S01]  /*0860*/  @!P4 LDG.E.64.CONSTANT R26, desc[UR10][R20.64] ;  /* 0x0000000a141ac981 */ /* 0x000ea2000c1e9b00 */
[----:B------:R-:W-:Y:S02]  /*0870*/  VIADD R6, R5, 0xc ;  /* 0x0000000c05067836 */ /* 0x000fe40000000000 */
[----:B---3--:R-:W-:Y:S01]  /*0880*/  @!P5 IMAD.WIDE R16, R9, 0x8, R16 ;  /* 0x000000080910d825 */ /* 0x008fe200078e0210 */
[----:B------:R-:W-:Y:S02]  /*0890*/  CS2R R8, SRZ ;  /* 0x0000000000087805 */ /* 0x000fe4000001ff00 */
[----:B------:R-:W-:Y:S01]  /*08a0*/  ISETP.GE.OR P4, PT, R6, UR12, P1 ;  /* 0x0000000c06007c0c */ /* 0x000fe20008f86670 */
[----:B------:R-:W-:Y:S01]  /*08b0*/  @!P3 IMAD R25, R28, UR6, R7 ;  /* 0x000000061c19bc24 */ /* 0x000fe2000f8e0207 */
[----:B------:R-:W3:Y:S01]  /*08c0*/  @!P6 LDC.64 R54, c[0x0][0x388] ;  /* 0x0000e200ff36eb82 */ /* 0x000ee20000000a00 */
[----:B------:R-:W-:Y:S01]  /*08d0*/  VIADD R6, R5, 0x10 ;  /* 0x0000001005067836 */ /* 0x000fe20000000000 */
[----:B------:R-:W2:Y:S01]  /*08e0*/  @!P5 LDG.E.64.CONSTANT R8, desc[UR10][R16.64] ;  /* 0x0000000a1008d981 */ /* 0x000ea2000c1e9b00 */
[----:B----4-:R-:W-:-:S03]  /*08f0*/  @!P3 IMAD.WIDE R10, R25, 0x8, R10 ;  /* 0x00000008190ab825 */ /* 0x010fc600078e020a */
[----:B------:R-:W-:Y:S01]  /*0900*/  ISETP.GE.OR P5, PT, R6, UR12, P1 ;  /* 0x0000000c06007c0c */ /* 0x000fe20008fa6670 */
[----:B------:R-:W-:Y:S01]  /*0910*/  IMAD.U32 R6, RZ, RZ, UR13 ;  /* 0x0000000dff067e24 */ /* 0x000fe2000f8e00ff */
[----:B------:R4:W2:Y:S01]  /*0920*/  @!P3 LDG.E.64.CONSTANT R30, desc[UR10][R10.64] ;  /* 0x0000000a0a1eb981 */ /* 0x0008a2000c1e9b00 */
[----:B------:R-:W-:Y:S02]  /*0930*/  USHF.L.U32 UR4, UR13, 0x3, URZ ;  /* 0x000000030d047899 */ /* 0x000fe400080006ff */
[----:B------:R-:W-:Y:S01]  /*0940*/  @!P6 IMAD.SHL.U32 R6, R6, 0x4, RZ ;  /* 0x000000040606e824 */ /* 0x000fe200078e00ff */
[----:B------:R-:W-:Y:S01]  /*0950*/  ISETP.GE.OR P3, PT, R5, UR12, P1 ;  /* 0x0000000c05007c0c */ /* 0x000fe20008f66670 */
[----:B------:R-:W3:Y:S01]  /*0960*/  @!P4 LDC.64 R42, c[0x0][0x388] ;  /* 0x0000e200ff2acb82 */ /* 0x000ee20000000a00 */
[----:B----4-:R-:W-:Y:S02]  /*0970*/  @!P0 IMAD R11, R24, UR6, R7 ;  /* 0x00000006180b8c24 */ /* 0x010fe4000f8e0207 */
[----:B------:R-:W-:-:S02]  /*0980*/  IMAD.U32 R18, RZ, RZ, UR13 ;  /* 0x0000000dff127e24 */ /* 0x000fc4000f8e00ff */
[----:B0-----:R-:W-:Y:S01]  /*0990*/  @!P0 IMAD.WIDE R2, R11, 0x8, R2 ;  /* 0x000000080b028825 */ /* 0x001fe200078e0202 */
[----:B------:R-:W-:-:S06]  /*09a0*/  CS2R R10, SRZ ;  /* 0x00000000000a7805 */ /* 0x000fcc000001ff00 */
[----:B------:R-:W0:Y:S01]  /*09b0*/  @!P3 LDC.64 R106, c[0x0][0x388] ;  /* 0x0000e200ff6abb82 */ /* 0x000e220000000a00 */
[C---:B------:R-:W-:Y:S02]  /*09c0*/  @!P6 IMAD R19, R5.reuse, UR13, R6 ;  /* 0x0000000d0513ec24 */ /* 0x040fe4000f8e0206 */
[C---:B------:R-:W-:Y:S01]  /*09d0*/  VIADD R6, R5.reuse, 0x14 ;  /* 0x0000001405067836 */ /* 0x040fe20000000000 */
[----:B------:R4:W2:Y:S01]  /*09e0*/  @!P0 LDG.E.64.CONSTANT R10, desc[UR10][R2.64] ;  /* 0x0000000a020a8981 */ /* 0x0008a2000c1e9b00 */
[----:B------:R-:W-:Y:S02]  /*09f0*/  @!P2 IMAD R21, R5, R18, UR4 ;  /* 0x000000040515ae24 */ /* 0x000fe4000f8e0212 */
[----:B------:R-:W-:Y:S01]  /*0a00*/  IMAD.U32 R20, RZ, RZ, UR13 ;  /* 0x0000000dff147e24 */ /* 0x000fe2000f8e00ff */
[----:B------:R-:W-:Y:S01]  /*0a10*/  ISETP.GE.OR P0, PT, R6, UR12, P1 ;  /* 0x0000000c06007c0c */ /* 0x000fe20008f06670 */
[----:B------:R-:W-:Y:S02]  /*0a20*/  @!P2 IMAD.IADD R21, R0, 0x1, R21 ;  /* 0x000000010015a824 */ /* 0x000fe400078e0215 */
[----:B------:R-:W-:-:S02]  /*0a30*/  IMAD.U32 R23, RZ, RZ, UR13 ;  /* 0x0000000dff177e24 */ /* 0x000fc4000f8e00ff */
[----:B------:R-:W-:Y:S02]  /*0a40*/  @!P4 IMAD R16, R5, R20, UR4 ;  /* 0x000000040510ce24 */ /* 0x000fe4000f8e0214 */
[C---:B------:R-:W-:Y:S02]  /*0a50*/  @!P6 IMAD.IADD R19, R0.reuse, 0x1, R19 ;  /* 0x000000010013e824 */ /* 0x040fe400078e0213 */
[----:B-1----:R-:W-:Y:S01]  /*0a60*/  @!P2 IMAD.WIDE R52, R21, 0x8, R52 ;  /* 0x000000081534a825 */ /* 0x002fe200078e0234 */
[----:B------:R-:W-:Y:S01]  /*0a70*/  CS2R R20, SRZ ;  /* 0x0000000000147805 */ /* 0x000fe2000001ff00 */
[----:B------:R-:W-:Y:S02]  /*0a80*/  USHF.L.U32 UR4, UR13, 0x4, URZ ;  /* 0x000000040d047899 */ /* 0x000fe400080006ff */
[----:B----4-:R-:W-:Y:S02]  /*0a90*/  @!P4 IMAD R3, R23, 0x4, R16 ;  /* 0x000000041703c824 */ /* 0x010fe400078e0210 */
[----:B---3--:R-:W-:Y:S01]  /*0aa0*/  @!P6 IMAD.WIDE R54, R19, 0x8, R54 ;  /* 0x000000081336e825 */ /* 0x008fe200078e0236 */
[----:B------:R-:W-:Y:S01]  /*0ab0*/  CS2R R22, SRZ ;  /* 0x0000000000167805 */ /* 0x000fe2000001ff00 */
[----:B------:R-:W1:Y:S02]  /*0ac0*/  @!P5 LDC.64 R18, c[0x0][0x388] ;  /* 0x0000e200ff12db82 */ /* 0x000e640000000a00 */
[----:B------:R-:W-:Y:S01]  /*0ad0*/  IMAD.U32 R6, RZ, RZ, UR13 ;  /* 0x0000000dff067e24 */ /* 0x000fe2000f8e00ff */
[----:B------:R3:W4:Y:S01]  /*0ae0*/  @!P6 LDG.E.64.CONSTANT R20, desc[UR10][R54.64] ;  /* 0x0000000a3614e981 */ /* 0x000722000c1e9b00 */
[----:B------:R-:W-:-:S02]  /*0af0*/  @!P4 IMAD.IADD R3, R0, 0x1, R3 ;  /* 0x000000010003c824 */ /* 0x000fc400078e0203 */
[----:B------:R-:W-:Y:S01]  /*0b00*/  @!P0 IMAD R6, R5, R6, UR4 ;  /* 0x0000000405068e24 */ /* 0x000fe2000f8e0206 */
[----:B------:R3:W4:Y:S01]  /*0b10*/  @!P2 LDG.E.64.CONSTANT R22, desc[UR10][R52.64] ;  /* 0x0000000a3416a981 */ /* 0x000722000c1e9b00 */
[----:B------:R-:W-:Y:S02]  /*0b20*/  IMAD.U32 R28, RZ, RZ, UR13 ;  /* 0x0000000dff1c7e24 */ /* 0x000fe4000f8e00ff */
[----:B------:R-:W-:Y:S02]  /*0b30*/  @!P4 IMAD.WIDE R42, R3, 0x8, R42 ;  /* 0x00000008032ac825 */ /* 0x000fe400078e022a */
[----:B------:R-:W1:Y:S02]  /*0b40*/  @!P0 LDC.64 R2, c[0x0][0x388] ;  /* 0x0000e200ff028b82 */ /* 0x000e640000000a00 */
[----:B---3--:R-:W-:Y:S02]  /*0b50*/  IMAD.U32 R55, RZ, RZ, UR13 ;  /* 0x0000000dff377e24 */ /* 0x008fe4000f8e00ff */
[----:B------:R-:W-:-:S02]  /*0b60*/  @!P5 IMAD R53, R5, R28, UR4 ;  /* 0x000000040535de24 */ /* 0x000fc4000f8e021c */
[----:B------:R-:W-:Y:S02]  /*0b70*/  @!P0 IMAD R55, R55, 0x4, R6 ;  /* 0x0000000437378824 */ /* 0x000fe400078e0206 */
[C---:B------:R-:W-:Y:S02]  /*0b80*/  VIADD R6, R5.reuse, 0x18 ;  /* 0x0000001805067836 */ /* 0x040fe40000000000 */
[----:B------:R-:W-:-:S03]  /*0b90*/  VIADD R28, R5, 0x1c ;  /* 0x0000001c051c7836 */ /* 0x000fc60000000000 */
[----:B------:R-:W-:Y:S01]  /*0ba0*/  ISETP.GE.OR P2, PT, R6, UR12, P1 ;  /* 0x0000000c06007c0c */ /* 0x000fe20008f46670 */
[----:B------:R-:W-:Y:S01]  /*0bb0*/  @!P3 IMAD R17, R5, UR13, R0 ;  /* 0x0000000d0511bc24 */ /* 0x000fe2000f8e0200 */
[----:B------:R-:W-:-:S03]  /*0bc0*/  ISETP.GE.OR P1, PT, R28, UR12, P1 ;  /* 0x0000000c1c007c0c */ /* 0x000fc60008f26670 */
[----:B0-----:R-:W-:Y:S01]  /*0bd0*/  @!P3 IMAD.WIDE.U32 R106, R17, 0x8, R106 ;  /* 0x00000008116ab825 */ /* 0x001fe200078e006a */
[----:B------:R-:W-:Y:S02]  /*0be0*/  CS2R R16, SRZ ;  /* 0x0000000000107805 */ /* 0x000fe4000001ff00 */
[----:B------:R-:W-:Y:S01]  /*0bf0*/  CS2R R24, SRZ ;  /* 0x0000000000187805 */ /* 0x000fe2000001ff00 */
[----:B------:R-:W-:-:S03]  /*0c00*/  @!P0 IMAD.IADD R55, R0, 0x1, R55 ;  /* 0x0000000100378824 */ /* 0x000fc600078e0237 */
[----:B------:R0:W3:Y:S01]  /*0c10*/  @!P3 LDG.E.64.CONSTANT R16, desc[UR10][R106.64] ;  /* 0x0000000a6a10b981 */ /* 0x0000e2000c1e9b00 */
[----:B------:R-:W0:Y:S01]  /*0c20*/  @!P2 LDC.64 R108, c[0x0][0x388] ;  /* 0x0000e200ff6cab82 */ /* 0x000e220000000a00 */
[----:B-1----:R-:W-:Y:S01]  /*0c30*/  @!P0 IMAD.WIDE R2, R55, 0x8, R2 ;  /* 0x0000000837028825 */ /* 0x002fe200078e0202 */
[----:B------:R-:W-:Y:S01]  /*0c40*/  CS2R R54, SRZ ;  /* 0x0000000000367805 */ /* 0x000fe2000001ff00 */
[----:B------:R1:W3:Y:S02]  /*0c50*/  @!P4 LDG.E.64.CONSTANT R24, desc[UR10][R42.64] ;  /* 0x0000000a2a18c981 */ /* 0x0002e4000c1e9b00 */
[----:B------:R-:W-:Y:S02]  /*0c60*/  IMAD.U32 R28, RZ, RZ, UR13 ;  /* 0x0000000dff1c7e24 */ /* 0x000fe4000f8e00ff */
[----:B------:R-:W-:Y:S01]  /*0c70*/  IMAD.U32 R6, RZ, RZ, UR13 ;  /* 0x0000000dff067e24 */ /* 0x000fe2000f8e00ff */
[----:B------:R1:W3:Y:S01]  /*0c80*/  @!P0 LDG.E.64.CONSTANT R54, desc[UR10][R2.64] ;  /* 0x0000000a02368981 */ /* 0x0002e2000c1e9b00 */
[----:B0-----:R-:W0:Y:S01]  /*0c90*/  @!P1 LDC.64 R106, c[0x0][0x388] ;  /* 0x0000e200ff6a9b82 */ /* 0x001e220000000a00 */
[----:B------:R-:W-:-:S02]  /*0ca0*/  @!P1 IMAD R28, R5, R28, UR4 ;  /* 0x00000004051c9e24 */ /* 0x000fc4000f8e021c */
[----:B-1----:R-:W-:Y:S02]  /*0cb0*/  IMAD.U32 R43, RZ, RZ, UR13 ;  /* 0x0000000dff2b7e24 */ /* 0x002fe4000f8e00ff */
[----:B------:R-:W-:Y:S02]  /*0cc0*/  @!P5 IMAD.IADD R53, R0, 0x1, R53 ;  /* 0x000000010035d824 */ /* 0x000fe400078e0235 */
[----:B------:R-:W-:Y:S02]  /*0cd0*/  @!P2 IMAD R6, R5, R6, UR4 ;  /* 0x000000040506ae24 */ /* 0x000fe4000f8e0206 */
[----:B------:R-:W-:Y:S02]  /*0ce0*/  IMAD.U32 R5, RZ, RZ, UR13 ;  /* 0x0000000dff057e24 */ /* 0x000fe4000f8e00ff */
[----:B------:R-:W-:Y:S02]  /*0cf0*/  @!P1 IMAD R28, R43, 0x8, R28 ;  /* 0x000000082b1c9824 */ /* 0x000fe400078e021c */
[----:B------:R-:W-:-:S02]  /*0d00*/  IMAD.U32 R3, RZ, RZ, UR13 ;  /* 0x0000000dff037e24 */ /* 0x000fc4000f8e00ff */
[----:B------:R-:W-:Y:S01]  /*0d10*/  @!P5 IMAD.WIDE R18, R53, 0x8, R18 ;  /* 0x000000083512d825 */ /* 0x000fe200078e0212 */
[----:B------:R-:W-:-:S03]  /*0d20*/  CS2R R52, SRZ ;  /* 0x0000000000347805 */ /* 0x000fc6000001ff00 */
[----:B------:R-:W-:Y:S02]  /*0d30*/  @!P2 IMAD R5, R5, 0x8, R6 ;  /* 0x000000080505a824 */ /* 0x000fe400078e0206 */
[----:B------:R-:W-:Y:S01]  /*0d40*/  @!P1 IMAD R3, R3, 0x4, R28 ;  /* 0x0000000403039824 */ /* 0x000fe200078e021c */
[----:B------:R1:W3:Y:S01]  /*0d50*/  @!P5 LDG.E.64.CONSTANT R52, desc[UR10][R18.64] ;  /* 0x0000000a1234d981 */ /* 0x0002e2000c1e9b00 */
[C---:B------:R-:W-:Y:S02]  /*0d60*/  @!P2 IMAD.IADD R5, R0.reuse, 0x1, R5 ;  /* 0x000000010005a824 */ /* 0x040fe400078e0205 */
[----:B------:R-:W-:Y:S01]  /*0d70*/  @!P1 IMAD.IADD R3, R0, 0x1, R3 ;  /* 0x0000000100039824 */ /* 0x000fe200078e0203 */
[----:B------:R-:W-:Y:S01]  /*0d80*/  CS2R R42, SRZ ;  /* 0x00000000002a7805 */ /* 0x000fe2000001ff00 */
[----:B------:R-:W-:-:S04]  /*0d90*/  @!P2 IMAD.WIDE R108, R5, 0x8, R108 ;  /* 0x00000008056ca825 */ /* 0x000fc800078e026c */
[----:B0-----:R-:W-:Y:S01]  /*0da0*/  @!P1 IMAD.WIDE R106, R3, 0x8, R106 ;  /* 0x00000008036a9825 */ /* 0x001fe200078e026a */
[----:B-1----:R-:W-:-:S04]  /*0db0*/  CS2R R18, SRZ ;  /* 0x0000000000127805 */ /* 0x002fc8000001ff00 */
[----:B------:R0:W3:Y:S04]  /*0dc0*/  @!P1 LDG.E.64.CONSTANT R42, desc[UR10][R106.64] ;  /* 0x0000000a6a2a9981 */ /* 0x0000e8000c1e9b00 */
[----:B------:R-:W3:Y:S01]  /*0dd0*/  @!P2 LDG.E.64.CONSTANT R18, desc[UR10][R108.64] ;  /* 0x0000000a6c12a981 */ /* 0x000ee2000c1e9b00 */
[----:B------:R-:W1:Y:S01]  /*0de0*/  S2UR UR8, SR_CgaCtaId ;  /* 0x00000000000879c3 */ /* 0x000e620000008800 */
[----:B------:R-:W-:Y:S01]  /*0df0*/  UMOV UR4, 0x400 ;  /* 0x0000040000047882 */ /* 0x000fe20000000000 */
[----:B------:R-:W0:Y:S01]  /*0e00*/  S2R R3, SR_TID.X ;  /* 0x0000000000037919 */ /* 0x000e220000002100 */
[----:B------:R-:W0:Y:S01]  /*0e10*/  S2R R2, SR_TID.Y ;  /* 0x0000000000027919 */ /* 0x000e220000002200 */
[----:B-1----:R-:W-:Y:S02]  /*0e20*/  ULEA UR9, UR8, UR4, 0x18 ;  /* 0x0000000408097291 */ /* 0x002fe4000f8ec0ff */
[----:B------:R-:W-:-:S04]  /*0e30*/  UIADD3 UR4, UPT, UPT, UR4, 0x1000, URZ ;  /* 0x0000100004047890 */ /* 0x000fc8000fffe0ff */
[----:B------:R-:W-:Y:S01]  /*0e40*/  ULEA UR4, UR8, UR4, 0x18 ;  /* 0x0000000408047291 */ /* 0x000fe2000f8ec0ff */
[----:B------:R-:W-:-:S05]  /*0e50*/  LEA R111, R29, UR9, 0x3 ;  /* 0x000000091d6f7c11 */ /* 0x000fca000f8e18ff */
[----:B0-----:R-:W-:Y:S02]  /*0e60*/  LEA R107, R29, UR4, 0x3 ;  /* 0x000000041d6b7c11 */ /* 0x001fe4000f8e18ff */
[----:B------:R-:W-:Y:S02]  /*0e70*/  LEA R5, R3, UR9, 0x5 ;  /* 0x0000000903057c11 */ /* 0x000fe4000f8e28ff */
[----:B------:R-:W-:Y:S01]  /*0e80*/  LEA R6, R2, UR4, 0x9 ;  /* 0x0000000402067c11 */ /* 0x000fe2000f8e48ff */
[----:B-----5:R-:W-:Y:S04]  /*0e90*/  STS.64 [R111], R104 ;  /* 0x000000686f007388 */ /* 0x020fe80000000a00 */
[----:B------:R-:W-:Y:S04]  /*0ea0*/  STS.64 [R111+0x200], R96 ;  /* 0x000200606f007388 */ /* 0x000fe80000000a00 */
[----:B------:R-:W-:Y:S04]  /*0eb0*/  STS.64 [R111+0x400], R46 ;  /* 0x0004002e6f007388 */ /* 0x000fe80000000a00 */
[----:B------:R-:W-:Y:S04]  /*0ec0*/  STS.64 [R111+0x600], R44 ;  /* 0x0006002c6f007388 */ /* 0x000fe80000000a00 */
[----:B--2---:R-:W-:Y:S04]  /*0ed0*/  STS.64 [R111+0xa00], R26 ;  /* 0x000a001a6f007388 */ /* 0x004fe80000000a00 */
[----:B------:R-:W-:Y:S04]  /*0ee0*/  STS.64 [R111+0xc00], R8 ;  /* 0x000c00086f007388 */ /* 0x000fe80000000a00 */
[----:B------:R-:W-:Y:S04]  /*0ef0*/  STS.64 [R111+0x800], R30 ;  /* 0x0008001e6f007388 */ /* 0x000fe80000000a00 */
[----:B------:R-:W-:Y:S04]  /*0f00*/  STS.64 [R111+0xe00], R10 ;  /* 0x000e000a6f007388 */ /* 0x000fe80000000a00 */
[----:B----4-:R-:W-:Y:S04]  /*0f10*/  STS.64 [R107+0x200], R20 ;  /* 0x000200146b007388 */ /* 0x010fe80000000a00 */
[----:B------:R-:W-:Y:S04]  /*0f20*/  STS.64 [R107+0x400], R22 ;  /* 0x000400166b007388 */ /* 0x000fe80000000a00 */
[----:B---3--:R-:W-:Y:S04]  /*0f30*/  STS.64 [R107], R16 ;  /* 0x000000106b007388 */ /* 0x008fe80000000a00 */
        /* <DEDUP_REMOVED lines=9> */
[----:B------:R-:W2:Y:S04]  /*0fd0*/  LDS.128 R24, [R6+0x100] ;  /* 0x0001000006187984 */ /* 0x000ea80000000c00 */
[----:B------:R-:W3:Y:S01]  /*0fe0*/  LDS.128 R20, [R6+0x180] ;  /* 0x0001800006147984 */ /* 0x000ee20000000c00 */
[----:B0-----:R-:W-:-:S02]  /*0ff0*/  DMUL R96, R44, R8 ;  /* 0x000000082c607228 */ /* 0x001fc40000000000 */
[----:B------:R-:W-:-:S06]  /*1000*/  DMUL R52, R8, R46 ;  /* 0x0000002e08347228 */ /* 0x000fcc0000000000 */
[----:B------:R-:W-:Y:S02]  /*1010*/  DSETP.GT.AND P4, PT, R96, R12, PT ;  /* 0x0000000c6000722a */ /* 0x000fe40003f84000 */
[----:B------:R-:W-:-:S04]  /*1020*/  DSETP.GT.AND P6, PT, R52, R14, PT ;  /* 0x0000000e3400722a */ /* 0x000fc80003fc4000 */
[----:B------:R-:W-:Y:S02]  /*1030*/  FSEL R18, R96, R12, P4 ;  /* 0x0000000c60127208 */ /* 0x000fe40002000000 */
[----:B------:R-:W-:Y:S02]  /*1040*/  FSEL R19, R97, R13, P4 ;  /* 0x0000000d61137208 */ /* 0x000fe40002000000 */
[----:B------:R-:W-:Y:S02]  /*1050*/  FSEL R52, R52, R14, P6 ;  /* 0x0000000e34347208 */ /* 0x000fe40003000000 */
[----:B------:R-:W-:Y:S02]  /*1060*/  FSEL R53, R53, R15, P6 ;  /* 0x0000000f35357208 */ /* 0x000fe40003000000 */
[----:B------:R-:W0:Y:S01]  /*1070*/  LDS.128 R12, [R5+0x10] ;  /* 0x00001000050c7984 */ /* 0x000e220000000c00 */
[----:B-1----:R-:W-:Y:S02]  /*1080*/  DMUL R16, R44, R28 ;  /* 0x0000001c2c107228 */ /* 0x002fe40000000000 */
[----:B------:R-:W-:-:S06]  /*1090*/  DMUL R42, R28, R46 ;  /* 0x0000002e1c2a7228 */ /* 0x000fcc0000000000 */
[----:B------:R-:W-:Y:S02]  /*10a0*/  DSETP.GT.AND P5, PT, R16, R32, PT ;  /* 0x000000201000722a */ /* 0x000fe40003fa4000 */
[----:B--2---:R-:W-:-:S04]  /*10b0*/  DMUL R54, R44, R24 ;  /* 0x000000182c367228 */ /* 0x004fc80000000000 */
[----:B------:R-:W-:Y:S02]  /*10c0*/  FSEL R16, R16, R32, P5 ;  /* 0x0000002010107208 */ /* 0x000fe40002800000 */
[----:B------:R-:W-:Y:S01]  /*10d0*/  FSEL R17, R17, R33, P5 ;  /* 0x0000002111117208 */ /* 0x000fe20002800000 */
[----:B------:R-:W-:Y:S02]  /*10e0*/  DMUL R32, R24, R46 ;  /* 0x0000002e18207228 */ /* 0x000fe40000000000 */
[----:B------:R-:W-:Y:S02]  /*10f0*/  DSETP.GT.AND P2, PT, R42, R40, PT ;  /* 0x000000282a00722a */ /* 0x000fe40003f44000 */
[----:B------:R-:W-:-:S04]  /*1100*/  DSETP.GT.AND P0, PT, R54, R34, PT ;  /* 0x000000223600722a */ /* 0x000fc80003f04000 */
[----:B------:R-:W-:Y:S01]  /*1110*/  DSETP.GT.AND P1, PT, R32, R92, PT ;  /* 0x0000005c2000722a */ /* 0x000fe20003f24000 */
[----:B------:R-:W-:Y:S02]  /*1120*/  FSEL R42, R42, R40, P2 ;  /* 0x000000282a2a7208 */ /* 0x000fe40001000000 */
[----:B------:R-:W-:Y:S02]  /*1130*/  FSEL R43, R43, R41, P2 ;  /* 0x000000292b2b7208 */ /* 0x000fe40001000000 */
[----:B------:R-:W-:Y:S02]  /*1140*/  FSEL R54, R54, R34, P0 ;  /* 0x0000002236367208 */ /* 0x000fe40000000000 */
[----:B------:R-:W-:Y:S02]  /*1150*/  FSEL R55, R55, R35, P0 ;  /* 0x0000002337377208 */ /* 0x000fe40000000000 */
[----:B------:R-:W-:Y:S02]  /*1160*/  FSEL R40, R32, R92, P1 ;  /* 0x0000005c20287208 */ /* 0x000fe40000800000 */
[----:B------:R-:W-:-:S02]  /*1170*/  FSEL R41, R33, R93, P1 ;  /* 0x0000005d21297208 */ /* 0x000fc40000800000 */
[----:B------:R-:W1:Y:S01]  /*1180*/  LDS.128 R32, [R5+0x100] ;  /* 0x0001000005207984 */ /* 0x000e620000000c00 */
[----:B---3--:R-:W-:Y:S02]  /*1190*/  DMUL R92, R44, R20 ;  /* 0x000000142c5c7228 */ /* 0x008fe40000000000 */
[----:B------:R-:W-:Y:S02]  /*11a0*/  DMUL R44, R20, R46 ;  /* 0x0000002e142c7228 */ /* 0x000fe40000000000 */
[----:B0-----:R-:W-:Y:S02]  /*11b0*/  DMUL R104, R12, R8 ;  /* 0x000000080c687228 */ /* 0x001fe40000000000 */
[----:B------:R-:W-:Y:S02]  /*11c0*/  DMUL R46, R8, R14 ;  /* 0x0000000e082e7228 */ /* 0x000fe40000000000 */
[C---:B------:R-:W-:Y:S02]  /*11d0*/  DMUL R96, R12.reuse, R28 ;  /* 0x0000001c0c607228 */ /* 0x040fe40000000000 */
[----:B------:R-:W-:-:S02]  /*11e0*/  DMUL R8, R12, R24 ;  /* 0x000000180c087228 */ /* 0x000fc40000000000 */
[----:B------:R-:W-:Y:S01]  /*11f0*/  DMUL R12, R12, R20 ;  /* 0x000000140c0c7228 */ /* 0x000fe20000000000 */
[C---:B------:R-:W-:Y:S01]  /*1200*/  SEL R59, R4.reuse, R59, P4 ;  /* 0x0000003b043b7207 */ /* 0x040fe20002000000 */
[----:B------:R-:W-:Y:S01]  /*1210*/  DSETP.GT.AND P4, PT, R44, R70, PT ;  /* 0x000000462c00722a */ /* 0x000fe20003f84000 */
[----:B------:R-:W-:Y:S01]  /*1220*/  SEL R87, R4, R87, P6 ;  /* 0x0000005704577207 */ /* 0x000fe20003000000 */
[----:B------:R-:W-:-:S04]  /*1230*/  DSETP.GT.AND P3, PT, R92, R56, PT ;  /* 0x000000385c00722a */ /* 0x000fc80003f64000 */
[----:B------:R-:W-:Y:S01]  /*1240*/  DSETP.GT.AND P6, PT, R12, R48, PT ;  /* 0x000000300c00722a */ /* 0x000fe20003fc4000 */
[----:B------:R-:W-:Y:S02]  /*1250*/  FSEL R70, R44, R70, P4 ;  /* 0x000000462c467208 */ /* 0x000fe40002000000 */
[----:B------:R-:W-:Y:S01]  /*1260*/  FSEL R71, R45, R71, P4 ;  /* 0x000000472d477208 */ /* 0x000fe20002000000 */
[-C--:B------:R-:W-:Y:S01]  /*1270*/  DMUL R44, R28, R14.reuse ;  /* 0x0000000e1c2c7228 */ /* 0x080fe20000000000 */
[----:B------:R-:W-:Y:S01]  /*1280*/  FSEL R56, R92, R56, P3 ;  /* 0x000000385c387208 */ /* 0x000fe20001800000 */
[-C--:B------:R-:W-:Y:S01]  /*1290*/  DMUL R28, R24, R14.reuse ;  /* 0x0000000e181c7228 */ /* 0x080fe20000000000 */
[----:B------:R-:W-:Y:S01]  /*12a0*/  FSEL R57, R93, R57, P3 ;  /* 0x000000395d397208 */ /* 0x000fe20001800000 */
[----:B------:R-:W-:Y:S01]  /*12b0*/  DMUL R92, R20, R14 ;  /* 0x0000000e145c7228 */ /* 0x000fe20000000000 */
[----:B------:R-:W-:Y:S02]  /*12c0*/  FSEL R48, R12, R48, P6 ;  /* 0x000000300c307208 */ /* 0x000fe40003000000 */
[----:B------:R-:W-:-:S02]  /*12d0*/  FSEL R49, R13, R49, P6 ;  /* 0x000000310d317208 */ /* 0x000fc40003000000 */
[----:B------:R-:W0:Y:S01]  /*12e0*/  LDS.128 R12, [R5+0x110] ;  /* 0x00011000050c7984 */ /* 0x000e220000000c00 */
[C---:B------:R-:W-:Y:S01]  /*12f0*/  SEL R99, R4.reuse, R99, P3 ;  /* 0x0000006304637207 */ /* 0x040fe20001800000 */
[----:B------:R-:W-:Y:S01]  /*1300*/  DSETP.GT.AND P3, PT, R8, R50, PT ;  /* 0x000000320800722a */ /* 0x000fe20003f64000 */
[C---:B------:R-:W-:Y:S01]  /*1310*/  SEL R101, R4.reuse, R101, P0 ;  /* 0x0000006504657207 */ /* 0x040fe20000000000 */
[----:B------:R-:W-:Y:S01]  /*1320*/  DSETP.GT.AND P0, PT, R96, R90, PT ;  /* 0x0000005a6000722a */ /* 0x000fe20003f04000 */
[----:B------:R-:W-:Y:S01]  /*1330*/  SEL R85, R4, R85, P2 ;  /* 0x0000005504557207 */ /* 0x000fe20001000000 */
[----:B------:R-:W-:Y:S02]  /*1340*/  DSETP.GT.AND P2, PT, R46, R66, PT ;  /* 0x000000422e00722a */ /* 0x000fe40003f44000 */
[----:B------:R-:W-:Y:S02]  /*1350*/  FSEL R50, R8, R50, P3 ;  /* 0x0000003208327208 */ /* 0x000fe40001800000 */
[----:B------:R-:W-:Y:S01]  /*1360*/  FSEL R51, R9, R51, P3 ;  /* 0x0000003309337208 */ /* 0x000fe20001800000 */
[----:B-1----:R-:W-:Y:S01]  /*1370*/  DMUL R8, R32, R10 ;  /* 0x0000000a20087228 */ /* 0x002fe20000000000 */
[----:B------:R-:W-:-:S02]  /*1380*/  FSEL R24, R96, R90, P0 ;  /* 0x0000005a60187208 */ /* 0x000fc40000000000 */
[----:B------:R-:W-:Y:S02]  /*1390*/  FSEL R25, R97, R91, P0 ;  /* 0x0000005b61197208 */ /* 0x000fe40000000000 */
[C---:B------:R-:W-:Y:S01]  /*13a0*/  SEL R61, R4.reuse, R61, P0 ;  /* 0x0000003d043d7207 */ /* 0x040fe20000000000 */
[----:B------:R-:W-:Y:S01]  /*13b0*/  DSETP.GT.AND P0, PT, R44, R62, PT ;  /* 0x0000003e2c00722a */ /* 0x000fe20003f04000 */
[C---:B------:R-:W-:Y:S01]  /*13c0*/  SEL R79, R4.reuse, R79, P3 ;  /* 0x0000004f044f7207 */ /* 0x040fe20001800000 */
[----:B------:R-:W-:Y:S01]  /*13d0*/  DSETP.GT.AND P3, PT, R28, R102, PT ;  /* 0x000000661c00722a */ /* 0x000fe20003f64000 */
[----:B------:R-:W-:Y:S01]  /*13e0*/  FSEL R47, R47, R67, P2 ;  /* 0x000000432f2f7208 */ /* 0x000fe20001000000 */
[----:B------:R-:W-:Y:S01]  /*13f0*/  DMUL R96, R32, R30 ;  /* 0x0000001e20607228 */ /* 0x000fe20000000000 */
[C---:B------:R-:W-:Y:S01]  /*1400*/  SEL R81, R4.reuse, R81, P1 ;  /* 0x0000005104517207 */ /* 0x040fe20000800000 */
[----:B------:R-:W-:Y:S01]  /*1410*/  DSETP.GT.AND P1, PT, R8, R18, PT ;  /* 0x000000120800722a */ /* 0x000fe20003f24000 */
[----:B------:R-:W-:Y:S01]  /*1420*/  SEL R67, R4, R89, P4 ;  /* 0x0000005904437207 */ /* 0x000fe20002000000 */
[C---:B------:R-:W-:Y:S01]  /*1430*/  DMUL R90, R32.reuse, R26 ;  /* 0x0000001a205a7228 */ /* 0x040fe20000000000 */
[----:B------:R-:W-:Y:S01]  /*1440*/  FSEL R44, R44, R62, P0 ;  /* 0x0000003e2c2c7208 */ /* 0x000fe20000000000 */
[----:B------:R-:W-:Y:S01]  /*1450*/  DMUL R88, R32, R22 ;  /* 0x0000001620587228 */ /* 0x000fe20000000000 */
[----:B------:R-:W-:Y:S01]  /*1460*/  FSEL R45, R45, R63, P0 ;  /* 0x0000003f2d2d7208 */ /* 0x000fe20000000000 */
[C---:B------:R-:W-:Y:S01]  /*1470*/  DMUL R62, R34.reuse, R10 ;  /* 0x0000000a223e7228 */ /* 0x040fe20000000000 */
[----:B------:R-:W-:Y:S01]  /*1480*/  FSEL R20, R28, R102, P3 ;  /* 0x000000661c147208 */ /* 0x000fe20001800000 */
[C---:B------:R-:W-:Y:S01]  /*1490*/  DMUL R32, R34.reuse, R30 ;  /* 0x0000001e22207228 */ /* 0x040fe20000000000 */
[----:B------:R-:W-:Y:S01]  /*14a0*/  FSEL R21, R29, R103, P3 ;  /* 0x000000671d157208 */ /* 0x000fe20001800000 */
[----:B------:R-:W-:Y:S01]  /*14b0*/  DMUL R28, R34, R26 ;  /* 0x0000001a221c7228 */ /* 0x000fe20000000000 */
[----:B------:R-:W-:Y:S01]  /*14c0*/  VIADD R0, R4, 0x1 ;  /* 0x0000000104007836 */ /* 0x000fe20000000000 */
[----:B------:R-:W-:Y:S01]  /*14d0*/  FSEL R19, R9, R19, P1 ;  /* 0x0000001309137208 */ /* 0x000fe20000800000 */
[----:B------:R-:W-:Y:S01]  /*14e0*/  DSETP.GT.AND P4, PT, R96, R16, PT ;  /* 0x000000106000722a */ /* 0x000fe20003f84000 */
[----:B------:R-:W-:-:S02]  /*14f0*/  FSEL R46, R46, R66, P2 ;  /* 0x000000422e2e7208 */ /* 0x000fc40001000000 */
[----:B------:R-:W-:Y:S02]  /*1500*/  FSEL R18, R8, R18, P1 ;  /* 0x0000001208127208 */ /* 0x000fe40000800000 */
[----:B------:R-:W-:Y:S01]  /*1510*/  SEL R9, R4, R69, P2 ;  /* 0x0000004504097207 */ /* 0x000fe20001000000 */
[----:B------:R-:W-:Y:S01]  /*1520*/  DSETP.GT.AND P2, PT, R62, R52, PT ;  /* 0x000000343e00722a */ /* 0x000fe20003f44000 */
[----:B------:R-:W-:Y:S01]  /*1530*/  SEL R72, R0, R59, P1 ;  /* 0x0000003b00487207 */ /* 0x000fe20000800000 */
[----:B------:R-:W-:Y:S01]  /*1540*/  DSETP.GT.AND P1, PT, R92, R36, PT ;  /* 0x000000245c00722a */ /* 0x000fe20003f24000 */
[C---:B------:R-:W-:Y:S01]  /*1550*/  SEL R39, R4.reuse, R39, P0 ;  /* 0x0000002704277207 */ /* 0x040fe20000000000 */
[----:B------:R-:W-:Y:S01]  /*1560*/  DSETP.GT.AND P0, PT, R32, R42, PT ;  /* 0x0000002a2000722a */ /* 0x000fe20003f04000 */
[----:B------:R-:W-:Y:S01]  /*1570*/  SEL R75, R4, R75, P3 ;  /* 0x0000004b044b7207 */ /* 0x000fe20001800000 */
[----:B------:R-:W-:Y:S01]  /*1580*/  DSETP.GT.AND P3, PT, R28, R40, PT ;  /* 0x000000281c00722a */ /* 0x000fe20003f64000 */
[----:B------:R-:W-:Y:S01]  /*1590*/  FSEL R16, R96, R16, P4 ;  /* 0x0000001060107208 */ /* 0x000fe20002000000 */
[-C--:B0-----:R-:W-:Y:S01]  /*15a0*/  DMUL R102, R12, R10.reuse ;  /* 0x0000000a0c667228 */ /* 0x081fe20000000000 */
[----:B------:R-:W-:Y:S01]  /*15b0*/  FSEL R17, R97, R17, P4 ;  /* 0x0000001161117208 */ /* 0x000fe20002000000 */
[----:B------:R-:W-:Y:S01]  /*15c0*/  DMUL R58, R14, R10 ;  /* 0x0000000a0e3a7228 */ /* 0x000fe20000000000 */
[----:B------:R-:W-:Y:S01]  /*15d0*/  FSEL R36, R92, R36, P1 ;  /* 0x000000245c247208 */ /* 0x000fe20000800000 */
[-C--:B------:R-:W-:Y:S01]  /*15e0*/  DMUL R96, R12, R30.reuse ;  /* 0x0000001e0c607228 */ /* 0x080fe20000000000 */
[----:B------:R-:W-:Y:S01]  /*15f0*/  FSEL R37, R93, R37, P1 ;  /* 0x000000255d257208 */ /* 0x000fe20000800000 */
[----:B------:R-:W-:Y:S01]  /*1600*/  DMUL R92, R14, R30 ;  /* 0x0000001e0e5c7228 */ /* 0x000fe20000000000 */
[----:B------:R-:W-:-:S02]  /*1610*/  FSEL R10, R62, R52, P2 ;  /* 0x000000343e0a7208 */ /* 0x000fc40001000000 */
[----:B------:R-:W-:Y:S02]  /*1620*/  FSEL R11, R63, R53, P2 ;  /* 0x000000353f0b7208 */ /* 0x000fe40001000000 */
[----:B------:R-:W-:Y:S02]  /*1630*/  FSEL R52, R32, R42, P0 ;  /* 0x0000002a20347208 */ /* 0x000fe40000000000 */
[----:B------:R-:W-:Y:S02]  /*1640*/  FSEL R53, R33, R43, P0 ;  /* 0x0000002b21357208 */ /* 0x000fe40000000000 */
[----:B------:R-:W-:Y:S02]  /*1650*/  FSEL R68, R28, R40, P3 ;  /* 0x000000281c447208 */ /* 0x000fe40001800000 */
[----:B------:R-:W-:Y:S01]  /*1660*/  FSEL R69, R29, R41, P3 ;  /* 0x000000291d457208 */ /* 0x000fe20001800000 */
[----:B------:R-:W-:Y:S01]  /*1670*/  DMUL R34, R34, R22 ;  /* 0x0000001622227228 */ /* 0x000fe20000000000 */
[----:B------:R-:W-:Y:S01]  /*1680*/  LDS.128 R40, [R5+0x200] ;  /* 0x0002000005287984 */ /* 0x000fe20000000c00 */
[----:B------:R-:W-:Y:S01]  /*1690*/  SEL R95, R4, R95, P5 ;  /* 0x0000005f045f7207 */ /* 0x000fe20002800000 */
[----:B------:R-:W-:-:S02]  /*16a0*/  DSETP.GT.AND P5, PT, R104, R82, PT ;  /* 0x000000526800722a */ /* 0x000fc40003fa4000 */
[----:B------:R-:W0:Y:S01]  /*16b0*/  LDS.128 R28, [R6+0x10] ;  /* 0x00001000061c7984 */ /* 0x000e220000000c00 */
[----:B------:R-:W-:Y:S02]  /*16c0*/  SEL R80, R0, R95, P4 ;  /* 0x0000005f00507207 */ /* 0x000fe40002000000 */
[----:B------:R-:W-:Y:S01]  /*16d0*/  DSETP.GT.AND P4, PT, R34, R70, PT ;  /* 0x000000462200722a */ /* 0x000fe20003f84000 */
[----:B------:R-:W-:Y:S02]  /*16e0*/  FSEL R82, R104, R82, P5 ;  /* 0x0000005268527208 */ /* 0x000fe40002800000 */
[----:B------:R-:W-:Y:S02]  /*16f0*/  FSEL R83, R105, R83, P5 ;  /* 0x0000005369537208 */ /* 0x000fe40002800000 */
[C---:B------:R-:W-:Y:S01]  /*1700*/  SEL R65, R4.reuse, R65, P5 ;  /* 0x0000004104417207 */ /* 0x040fe20002800000 */
[----:B------:R-:W-:Y:S01]  /*1710*/  DSETP.GT.AND P5, PT, R90, R54, PT ;  /* 0x000000365a00722a */ /* 0x000fe20003fa4000 */
[----:B------:R-:W-:Y:S01]  /*1720*/  SEL R77, R4, R77, P6 ;  /* 0x0000004d044d7207 */ /* 0x000fe20003000000 */
[----:B------:R-:W-:Y:S01]  /*1730*/  DSETP.GT.AND P6, PT, R88, R56, PT ;  /* 0x000000385800722a */ /* 0x000fe20003fc4000 */
[----:B------:R-:W-:Y:S01]  /*1740*/  FSEL R70, R34, R70, P4 ;  /* 0x0000004622467208 */ /* 0x000fe20002000000 */
[C---:B------:R-:W-:Y:S01]  /*1750*/  DMUL R62, R12.reuse, R26 ;  /* 0x0000001a0c3e7228 */ /* 0x040fe20000000000 */
[----:B------:R-:W-:Y:S01]  /*1760*/  FSEL R71, R35, R71, P4 ;  /* 0x0000004723477208 */ /* 0x000fe20002000000 */
[----:B------:R-:W-:Y:S01]  /*1770*/  DMUL R94, R12, R22 ;  /* 0x000000160c5e7228 */ /* 0x000fe20000000000 */
[----:B------:R-:W-:Y:S01]  /*1780*/  FSEL R54, R90, R54, P5 ;  /* 0x000000365a367208 */ /* 0x000fe20002800000 */
[----:B------:R-:W1:Y:S01]  /*1790*/  LDS.128 R32, [R6+0x90] ;  /* 0x0000900006207984 */ /* 0x000e620000000c00 */
[----:B------:R-:W-:Y:S01]  /*17a0*/  FSEL R55, R91, R55, P5 ;  /* 0x000000375b377208 */ /* 0x000fe20002800000 */
[----:B------:R-:W-:Y:S01]  /*17b0*/  DMUL R90, R14, R26 ;  /* 0x0000001a0e5a7228 */ /* 0x000fe20000000000 */
[----:B------:R-:W-:Y:S01]  /*17c0*/  SEL R13, R0, R101, P5 ;  /* 0x00000065000d7207 */ /* 0x000fe20002800000 */
[----:B------:R-:W-:Y:S01]  /*17d0*/  DSETP.GT.AND P5, PT, R102, R82, PT ;  /* 0x000000526600722a */ /* 0x000fe20003fa4000 */
[----:B------:R-:W-:-:S02]  /*17e0*/  FSEL R56, R88, R56, P6 ;  /* 0x0000003858387208 */ /* 0x000fc40003000000 */
[----:B------:R-:W-:Y:S01]  /*17f0*/  FSEL R57, R89, R57, P6 ;  /* 0x0000003959397208 */ /* 0x000fe20003000000 */
[----:B------:R-:W-:Y:S01]  /*1800*/  DMUL R88, R14, R22 ;  /* 0x000000160e587228 */ /* 0x000fe20000000000 */
[C---:B------:R-:W-:Y:S01]  /*1810*/  SEL R78, R0.reuse, R99, P6 ;  /* 0x00000063004e7207 */ /* 0x040fe20003000000 */
[----:B------:R-:W-:Y:S01]  /*1820*/  DSETP.GT.AND P6, PT, R96, R24, PT ;  /* 0x000000186000722a */ /* 0x000fe20003fc4000 */
[C---:B------:R-:W-:Y:S01]  /*1830*/  SEL R15, R0.reuse, R85, P0 ;  /* 0x00000055000f7207 */ /* 0x040fe20000000000 */
[----:B------:R-:W-:Y:S01]  /*1840*/  DSETP.GT.AND P0, PT, R94, R48, PT ;  /* 0x000000305e00722a */ /* 0x000fe20003f04000 */
[----:B------:R-:W-:Y:S02]  /*1850*/  SEL R14, R0, R67, P4 ;  /* 0x00000043000e7207 */ /* 0x000fe40002000000 */
[----:B------:R-:W-:Y:S02]  /*1860*/  FSEL R66, R102, R82, P5 ;  /* 0x0000005266427208 */ /* 0x000fe40002800000 */
[----:B------:R-:W-:-:S02]  /*1870*/  FSEL R67, R103, R83, P5 ;  /* 0x0000005367437208 */ /* 0x000fc40002800000 */
[C---:B------:R-:W-:Y:S01]  /*1880*/  SEL R86, R0.reuse, R65, P5 ;  /* 0x0000004100567207 */ /* 0x040fe20002800000 */
[----:B------:R-:W-:Y:S01]  /*1890*/  DSETP.GT.AND P5, PT, R90, R20, PT ;  /* 0x000000145a00722a */ /* 0x000fe20003fa4000 */
[----:B------:R-:W-:Y:S02]  /*18a0*/  SEL R82, R0, R61, P6 ;  /* 0x0000003d00527207 */ /* 0x000fe40003000000 */
[----:B------:R-:W-:Y:S02]  /*18b0*/  FSEL R60, R94, R48, P0 ;  /* 0x000000305e3c7208 */ /* 0x000fe40000000000 */
[----:B------:R-:W-:Y:S02]  /*18c0*/  FSEL R61, R95, R49, P0 ;  /* 0x000000315f3d7208 */ /* 0x000fe40000000000 */
[----:B------:R-:W-:Y:S02]  /*18d0*/  FSEL R64, R96, R24, P6 ;  /* 0x0000001860407208 */ /* 0x000fe40003000000 */
[----:B------:R-:W-:-:S02]  /*18e0*/  FSEL R65, R97, R25, P6 ;  /* 0x0000001961417208 */ /* 0x000fc40003000000 */
[----:B------:R-:W-:Y:S01]  /*18f0*/  FSEL R48, R90, R20, P5 ;  /* 0x000000145a307208 */ /* 0x000fe20002800000 */
[----:B------:R-:W2:Y:S01]  /*1900*/  LDS.128 R24, [R6+0x110] ;  /* 0x0001100006187984 */ /* 0x000ea20000000c00 */
[----:B------:R-:W-:Y:S02]  /*1910*/  FSEL R49, R91, R21, P5 ;  /* 0x000000155b317208 */ /* 0x000fe40002800000 */
[----:B------:R-:W-:Y:S01]  /*1920*/  SEL R12, R0, R87, P2 ;  /* 0x00000057000c7207 */ /* 0x000fe20001000000 */
[----:B------:R-:W3:Y:S01]  /*1930*/  LDS.128 R20, [R6+0x190] ;  /* 0x0001900006147984 */ /* 0x000ee20000000c00 */
[----:B------:R-:W-:Y:S02]  /*1940*/  DSETP.GT.AND P2, PT, R62, R50, PT ;  /* 0x000000323e00722a */ /* 0x000fe40003f44000 */
[----:B------:R-:W-:Y:S02]  /*1950*/  DSETP.GT.AND P4, PT, R92, R44, PT ;  /* 0x0000002c5c00722a */ /* 0x000fe40003f84000 */
[----:B0-----:R-:W-:-:S02]  /*1960*/  DMUL R94, R40, R28 ;  /* 0x0000001c285e7228 */ /* 0x001fc40000000000 */
[----:B------:R-:W-:Y:S02]  /*1970*/  FSEL R62, R62, R50, P2 ;  /* 0x000000323e3e7208 */ /* 0x000fe40001000000 */
[----:B------:R-:W-:Y:S02]  /*1980*/  FSEL R63, R63, R51, P2 ;  /* 0x000000333f3f7208 */ /* 0x000fe40001000000 */
[----:B------:R-:W-:Y:S02]  /*1990*/  FSEL R50, R92, R44, P4 ;  /* 0x0000002c5c327208 */ /* 0x000fe40002000000 */
[----:B------:R-:W-:Y:S01]  /*19a0*/  FSEL R51, R93, R45, P4 ;  /* 0x0000002d5d337208 */ /* 0x000fe20002000000 */
[----:B------:R-:W-:Y:S01]  /*19b0*/  DMUL R92, R28, R42 ;  /* 0x0000002a1c5c7228 */ /* 0x000fe20000000000 */
[C---:B------:R-:W-:Y:S01]  /*19c0*/  SEL R84, R0.reuse, R81, P3 ;  /* 0x0000005100547207 */ /* 0x040fe20001800000 */
[----:B------:R-:W-:Y:S01]  /*19d0*/  DSETP.GT.AND P3, PT, R58, R46, PT ;  /* 0x0000002e3a00722a */ /* 0x000fe20003f64000 */
[C---:B------:R-:W-:Y:S01]  /*19e0*/  SEL R76, R0.reuse, R79, P2 ;  /* 0x0000004f004c7207 */ /* 0x040fe20001000000 */
[----:B------:R-:W-:Y:S01]  /*19f0*/  DSETP.GT.AND P2, PT, R94, R18, PT ;  /* 0x000000125e00722a */ /* 0x000fe20003f44000 */
[----:B------:R-:W-:Y:S01]  /*1a00*/  SEL R8, R0, R77, P0 ;  /* 0x0000004d00087207 */ /* 0x000fe20000000000 */
[----:B------:R-:W-:-:S02]  /*1a10*/  DSETP.GT.AND P6, PT, R88, R36, PT ;  /* 0x000000245800722a */ /* 0x000fc40003fc4000 */
[----:B------:R-:W-:Y:S01]  /*1a20*/  DSETP.GT.AND P0, PT, R92, R10, PT ;  /* 0x0000000a5c00722a */ /* 0x000fe20003f04000 */
[----:B------:R-:W-:Y:S02]  /*1a30*/  FSEL R58, R58, R46, P3 ;  /* 0x0000002e3a3a7208 */ /* 0x000fe40001800000 */
[----:B------:R-:W-:Y:S02]  /*1a40*/  FSEL R59, R59, R47, P3 ;  /* 0x0000002f3b3b7208 */ /* 0x000fe40001800000 */
[----:B------:R-:W-:Y:S02]  /*1a50*/  FSEL R44, R94, R18, P2 ;  /* 0x000000125e2c7208 */ /* 0x000fe40001000000 */
[----:B------:R-:W-:Y:S02]  /*1a60*/  FSEL R46, R88, R36, P6 ;  /* 0x00000024582e7208 */ /* 0x000fe40003000000 */
[----:B------:R-:W-:Y:S01]  /*1a70*/  FSEL R47, R89, R37, P6 ;  /* 0x00000025592f7208 */ /* 0x000fe20003000000 */
[----:B-1----:R-:W-:Y:S01]  /*1a80*/  DMUL R88, R40, R32 ;  /* 0x0000002028587228 */ /* 0x002fe20000000000 */
[----:B------:R-:W-:-:S02]  /*1a90*/  FSEL R18, R92, R10, P0 ;  /* 0x0000000a5c127208 */ /* 0x000fc40000000000 */
[C---:B------:R-:W-:Y:S02]  /*1aa0*/  SEL R10, R0.reuse, R39, P4 ;  /* 0x00000027000a7207 */ /* 0x040fe40002000000 */
[----:B------:R-:W0:Y:S01]  /*1ab0*/  LDS.128 R36, [R5+0x210] ;  /* 0x0002100005247984 */ /* 0x000e220000000c00 */
[C---:B------:R-:W-:Y:S02]  /*1ac0*/  SEL R9, R0.reuse, R9, P3 ;  /* 0x0000000900097207 */ /* 0x040fe40001800000 */
[----:B------:R-:W-:Y:S01]  /*1ad0*/  DSETP.GT.AND P3, PT, R88, R16, PT ;  /* 0x000000105800722a */ /* 0x000fe20003f64000 */
[----:B------:R-:W-:Y:S02]  /*1ae0*/  FSEL R45, R95, R19, P2 ;  /* 0x000000135f2d7208 */ /* 0x000fe40001000000 */
[----:B------:R-:W-:Y:S01]  /*1af0*/  FSEL R19, R93, R11, P0 ;  /* 0x0000000b5d137208 */ /* 0x000fe20000000000 */
[----:B------:R-:W-:Y:S01]  /*1b00*/  DMUL R90, R32, R42 ;  /* 0x0000002a205a7228 */ /* 0x000fe20000000000 */
[----:B------:R-:W-:Y:S01]  /*1b10*/  SEL R11, R0, R75, P5 ;  /* 0x0000004b000b7207 */ /* 0x000fe20002800000 */
[----:B--2---:R-:W-:Y:S01]  /*1b20*/  DMUL R92, R40, R24 ;  /* 0x00000018285c7228 */ /* 0x004fe20000000000 */
[----:B------:R-:W-:Y:S01]  /*1b30*/  FSEL R16, R88, R16, P3 ;  /* 0x0000001058107208 */ /* 0x000fe20001800000 */
[----:B------:R-:W-:Y:S01]  /*1b40*/  DMUL R94, R24, R42 ;  /* 0x0000002a185e7228 */ /* 0x000fe20000000000 */
[----:B------:R-:W-:Y:S01]  /*1b50*/  FSEL R17, R89, R17, P3 ;  /* 0x0000001159117208 */ /* 0x000fe20001800000 */
[----:B---3--:R-:W-:-:S02]  /*1b60*/  DMUL R88, R40, R20 ;  /* 0x0000001428587228 */ /* 0x008fc40000000000 */
[----:B------:R-:W-:Y:S01]  /*1b70*/  DMUL R74, R20, R42 ;  /* 0x0000002a144a7228 */ /* 0x000fe20000000000 */
[----:B------:R-:W1:Y:S01]  /*1b80*/  LDS.128 R40, [R5+0x300] ;  /* 0x0003000005287984 */ /* 0x000e620000000c00 */
[C---:B------:R-:W-:Y:S01]  /*1b90*/  VIADD R79, R4.reuse, 0x2 ;  /* 0x00000002044f7836 */ /* 0x040fe20000000000 */
[----:B------:R-:W-:-:S03]  /*1ba0*/  @!P6 SEL R0, R4, R73, P1 ;  /* 0x000000490400e207 */ /* 0x000fc60000800000 */
[----:B------:R-:W-:Y:S01]  /*1bb0*/  DSETP.GT.AND P1, PT, R88, R56, PT ;  /* 0x000000385800722a */ /* 0x000fe20003f24000 */
[----:B------:R-:W-:Y:S01]  /*1bc0*/  SEL R77, R79, R72, P2 ;  /* 0x000000484f4d7207 */ /* 0x000fe20001000000 */
[----:B------:R-:W-:Y:S02]  /*1bd0*/  DSETP.GT.AND P2, PT, R74, R70, PT ;  /* 0x000000464a00722a */ /* 0x000fe40003f44000 */
[----:B------:R-:W-:Y:S02]  /*1be0*/  DSETP.GT.AND P4, PT, R90, R52, PT ;  /* 0x000000345a00722a */ /* 0x000fe40003f84000 */
[----:B------:R-:W-:Y:S01]  /*1bf0*/  FSEL R56, R88, R56, P1 ;  /* 0x0000003858387208 */ /* 0x000fe20000800000 */
[----:B------:R-:W-:Y:S01]  /*1c00*/  DSETP.GT.AND P5, PT, R92, R54, PT ;  /* 0x000000365c00722a */ /* 0x000fe20003fa4000 */
[----:B------:R-:W-:Y:S02]  /*1c10*/  FSEL R57, R89, R57, P1 ;  /* 0x0000003959397208 */ /* 0x000fe40000800000 */
[----:B------:R-:W-:-:S02]  /*1c20*/  SEL R81, R79, R12, P0 ;  /* 0x0000000c4f517207 */ /* 0x000fc40000000000 */
[C---:B------:R-:W-:Y:S02]  /*1c30*/  SEL R83, R79.reuse, R15, P4 ;  /* 0x0000000f4f537207 */ /* 0x040fe40002000000 */
[C---:B------:R-:W-:Y:S01]  /*1c40*/  SEL R87, R79.reuse, R13, P5 ;  /* 0x0000000d4f577207 */ /* 0x040fe20002800000 */
[----:B0-----:R-:W-:Y:S02]  /*1c50*/  DMUL R88, R36, R28 ;  /* 0x0000001c24587228 */ /* 0x001fe40000000000 */
[----:B------:R-:W-:Y:S01]  /*1c60*/  DMUL R72, R28, R38 ;  /* 0x000000261c487228 */ /* 0x000fe20000000000 */
[----:B------:R-:W-:Y:S02]  /*1c70*/  SEL R85, R79, R14, P2 ;  /* 0x0000000e4f557207 */ /* 0x000fe40001000000 */
[----:B------:R-:W-:Y:S01]  /*1c80*/  FSEL R28, R74, R70, P2 ;  /* 0x000000464a1c7208 */ /* 0x000fe20001000000 */
[----:B------:R-:W0:Y:S01]  /*1c90*/  LDS.128 R12, [R5+0x310] ;  /* 0x00031000050c7984 */ /* 0x000e220000000c00 */
[----:B------:R-:W-:Y:S01]  /*1ca0*/  FSEL R29, R75, R71, P2 ;  /* 0x000000474b1d7208 */ /* 0x000fe20001000000 */
[----:B------:R-:W-:-:S02]  /*1cb0*/  DMUL R70, R36, R32 ;  /* 0x0000002024467228 */ /* 0x000fc40000000000 */
[C---:B------:R-:W-:Y:S02]  /*1cc0*/  DMUL R74, R36.reuse, R24 ;  /* 0x00000018244a7228 */ /* 0x040fe40000000000 */
[----:B------:R-:W-:Y:S02]  /*1cd0*/  DMUL R36, R36, R20 ;  /* 0x0000001424247228 */ /* 0x000fe40000000000 */
[----:B------:R-:W-:Y:S02]  /*1ce0*/  DSETP.GT.AND P6, PT, R94, R68, PT ;  /* 0x000000445e00722a */ /* 0x000fe40003fc4000 */
[-C--:B------:R-:W-:Y:S02]  /*1cf0*/  DMUL R24, R24, R38.reuse ;  /* 0x0000002618187228 */ /* 0x080fe40000000000 */
[----:B------:R-:W-:Y:S02]  /*1d00*/  DMUL R32, R32, R38 ;  /* 0x0000002620207228 */ /* 0x000fe40000000000 */
[----:B------:R-:W-:-:S02]  /*1d10*/  DSETP.GT.AND P0, PT, R88, R66, PT ;  /* 0x000000425800722a */ /* 0x000fc40003f04000 */
[----:B------:R-:W-:Y:S01]  /*1d20*/  DMUL R20, R20, R38 ;  /* 0x0000002614147228 */ /* 0x000fe20000000000 */
[----:B------:R-:W-:Y:S02]  /*1d30*/  FSEL R54, R92, R54, P5 ;  /* 0x000000365c367208 */ /* 0x000fe40002800000 */
[----:B------:R-:W-:Y:S01]  /*1d40*/  FSEL R55, R93, R55, P5 ;  /* 0x000000375d377208 */ /* 0x000fe20002800000 */
[----:B------:R-:W-:Y:S01]  /*1d50*/  DSETP.GT.AND P5, PT, R36, R60, PT ;  /* 0x0000003c2400722a */ /* 0x000fe20003fa4000 */
[----:B------:R-:W-:Y:S02]  /*1d60*/  FSEL R68, R94, R68, P6 ;  /* 0x000000445e447208 */ /* 0x000fe40003000000 */
[----:B------:R-:W-:Y:S02]  /*1d70*/  FSEL R69, R95, R69, P6 ;  /* 0x000000455f457208 */ /* 0x000fe40003000000 */
[C---:B------:R-:W-:Y:S01]  /*1d80*/  SEL R80, R79.reuse, R80, P3 ;  /* 0x000000504f507207 */ /* 0x040fe20001800000 */
[----:B------:R-:W-:Y:S01]  /*1d90*/  DSETP.GT.AND P3, PT, R70, R64, PT ;  /* 0x000000404600722a */ /* 0x000fe20003f64000 */
[C---:B------:R-:W-:Y:S01]  /*1da0*/  SEL R84, R79.reuse, R84, P6 ;  /* 0x000000544f547207 */ /* 0x040fe20003000000 */
[----:B------:R-:W-:Y:S01]  /*1db0*/  DSETP.GT.AND P6, PT, R72, R58, PT ;  /* 0x0000003a4800722a */ /* 0x000fe20003fc4000 */
[----:B------:R-:W-:Y:S01]  /*1dc0*/  SEL R78, R79, R78, P1 ;  /* 0x0000004e4f4e7207 */ /* 0x000fe20000800000 */
[----:B------:R-:W-:Y:S01]  /*1dd0*/  DSETP.GT.AND P2, PT, R24, R48, PT ;  /* 0x000000301800722a */ /* 0x000fe20003f44000 */
[----:B------:R-:W-:Y:S01]  /*1de0*/  FSEL R38, R88, R66, P0 ;  /* 0x0000004258267208 */ /* 0x000fe20000000000 */
[----:B------:R-:W-:Y:S01]  /*1df0*/  DSETP.GT.AND P1, PT, R32, R50, PT ;  /* 0x000000322000722a */ /* 0x000fe20003f24000 */
[----:B------:R-:W-:Y:S01]  /*1e00*/  FSEL R39, R89, R67, P0 ;  /* 0x0000004359277208 */ /* 0x000fe20000000000 */
[----:B-1----:R-:W-:Y:S01]  /*1e10*/  DMUL R66, R40, R30 ;  /* 0x0000001e28427228 */ /* 0x002fe20000000000 */
[----:B------:R-:W-:Y:S01]  /*1e20*/  SEL R86, R79, R86, P0 ;  /* 0x000000564f567207 */ /* 0x000fe20000000000 */
[----:B------:R-:W-:Y:S01]  /*1e30*/  DSETP.GT.AND P0, PT, R20, R46, PT ;  /* 0x0000002e1400722a */ /* 0x000fe20003f04000 */
[----:B------:R-:W-:-:S02]  /*1e40*/  FSEL R64, R70, R64, P3 ;  /* 0x0000004046407208 */ /* 0x000fc40001800000 */
[----:B------:R-:W-:Y:S01]  /*1e50*/  FSEL R65, R71, R65, P3 ;  /* 0x0000004147417208 */ /* 0x000fe20001800000 */
[C---:B------:R-:W-:Y:S01]  /*1e60*/  DMUL R70, R40.reuse, R34 ;  /* 0x0000002228467228 */ /* 0x040fe20000000000 */
[----:B------:R-:W-:Y:S02]  /*1e70*/  FSEL R36, R36, R60, P5 ;  /* 0x0000003c24247208 */ /* 0x000fe40002800000 */
[----:B------:R-:W-:Y:S01]  /*1e80*/  FSEL R37, R37, R61, P5 ;  /* 0x0000003d25257208 */ /* 0x000fe20002800000 */
[C---:B------:R-:W-:Y:S01]  /*1e90*/  DMUL R60, R40.reuse, R26 ;  /* 0x0000001a283c7228 */ /* 0x040fe20000000000 */
[----:B------:R-:W-:Y:S02]  /*1ea0*/  FSEL R58, R72, R58, P6 ;  /* 0x0000003a483a7208 */ /* 0x000fe40003000000 */
[----:B------:R-:W-:Y:S01]  /*1eb0*/  FSEL R59, R73, R59, P6 ;  /* 0x0000003b493b7208 */ /* 0x000fe20003000000 */
[----:B------:R-:W-:Y:S01]  /*1ec0*/  DMUL R72, R40, R22 ;  /* 0x0000001628487228 */ /* 0x000fe20000000000 */
[----:B------:R-:W-:-:S02]  /*1ed0*/  FSEL R24, R24, R48, P2 ;  /* 0x0000003018187208 */ /* 0x000fc40001000000 */
[----:B------:R-:W-:Y:S02]  /*1ee0*/  FSEL R25, R25, R49, P2 ;  /* 0x0000003119197208 */ /* 0x000fe40001000000 */
[C---:B------:R-:W-:Y:S02]  /*1ef0*/  SEL R40, R79.reuse, R8, P5 ;  /* 0x000000084f287207 */ /* 0x040fe40002800000 */
[C---:B------:R-:W-:Y:S01]  /*1f00*/  SEL R41, R79.reuse, R9, P6 ;  /* 0x000000094f297207 */ /* 0x040fe20003000000 */
[C---:B------:R-:W-:Y:S01]  /*1f10*/  DMUL R8, R42.reuse, R30 ;  /* 0x0000001e2a087228 */ /* 0x040fe20000000000 */
[C---:B------:R-:W-:Y:S02]  /*1f20*/  SEL R48, R79.reuse, R10, P1 ;  /* 0x0000000a4f307207 */ /* 0x040fe40000800000 */
[----:B------:R-:W-:Y:S01]  /*1f30*/  SEL R49, R79, R11, P2 ;  /* 0x0000000b4f317207 */ /* 0x000fe20001000000 */
[----:B------:R-:W-:Y:S01]  /*1f40*/  DMUL R10, R42, R26 ;  /* 0x0000001a2a0a7228 */ /* 0x000fe20000000000 */
[----:B------:R-:W-:-:S02]  /*1f50*/  FSEL R52, R90, R52, P4 ;  /* 0x000000345a347208 */ /* 0x000fc40002000000 */
[----:B------:R-:W-:Y:S01]  /*1f60*/  FSEL R53, R91, R53, P4 ;  /* 0x000000355b357208 */ /* 0x000fe20002000000 */
[----:B------:R-:W-:Y:S01]  /*1f70*/  DSETP.GT.AND P4, PT, R74, R62, PT ;  /* 0x0000003e4a00722a */ /* 0x000fe20003f84000 */
[----:B------:R-:W-:Y:S01]  /*1f80*/  SEL R82, R79, R82, P3 ;  /* 0x000000524f527207 */ /* 0x000fe20001800000 */
[----:B------:R-:W-:Y:S01]  /*1f90*/  DSETP.GT.AND P3, PT, R66, R44, PT ;  /* 0x0000002c4200722a */ /* 0x000fe20003f64000 */
[----:B------:R-:W-:Y:S01]  /*1fa0*/  FSEL R47, R21, R47, P0 ;  /* 0x0000002f152f7208 */ /* 0x000fe20000000000 */
[----:B------:R-:W-:Y:S01]  /*1fb0*/  VIADD R21, R4, 0x3 ;  /* 0x0000000304157836 */ /* 0x000fe20000000000 */
[----:B------:R-:W-:Y:S01]  /*1fc0*/  DSETP.GT.AND P5, PT, R60, R54, PT ;  /* 0x000000363c00722a */ /* 0x000fe20003fa4000 */
[----:B------:R-:W-:Y:S01]  /*1fd0*/  FSEL R62, R74, R62, P4 ;  /* 0x0000003e4a3e7208 */ /* 0x000fe20002000000 */
[----:B------:R-:W-:Y:S01]  /*1fe0*/  DSETP.GT.AND P6, PT, R72, R56, PT ;  /* 0x000000384800722a */ /* 0x000fe20003fc4000 */
[----:B------:R-:W-:Y:S02]  /*1ff0*/  FSEL R63, R75, R63, P4 ;  /* 0x0000003f4b3f7208 */ /* 0x000fe40002000000 */
[----:B------:R-:W-:Y:S01]  /*2000*/  SEL R76, R79, R76, P4 ;  /* 0x0000004c4f4c7207 */ /* 0x000fe20002000000 */
[----:B------:R-:W-:Y:S01]  /*2010*/  DSETP.GT.AND P4, PT, R70, R16, PT ;  /* 0x000000104600722a */ /* 0x000fe20003f84000 */
[----:B------:R-:W-:-:S02]  /*2020*/  FSEL R32, R32, R50, P1 ;  /* 0x0000003220207208 */ /* 0x000fc40000800000 */
[----:B------:R-:W-:Y:S01]  /*2030*/  FSEL R33, R33, R51, P1 ;  /* 0x0000003321217208 */ /* 0x000fe20000800000 */
[----:B------:R-:W-:Y:S01]  /*2040*/  DSETP.GT.AND P1, PT, R8, R18, PT ;  /* 0x000000120800722a */ /* 0x000fe20003f24000 */
[----:B------:R-:W-:Y:S02]  /*2050*/  FSEL R44, R66, R44, P3 ;  /* 0x0000002c422c7208 */ /* 0x000fe40001800000 */
[----:B------:R-:W-:Y:S02]  /*2060*/  FSEL R45, R67, R45, P3 ;  /* 0x0000002d432d7208 */ /* 0x000fe40001800000 */
[----:B------:R-:W-:Y:S01]  /*2070*/  SEL R77, R21, R77, P3 ;  /* 0x0000004d154d7207 */ /* 0x000fe20001800000 */
[----:B------:R-:W-:Y:S01]  /*2080*/  DSETP.GT.AND P3, PT, R10, R68, PT ;  /* 0x000000440a00722a */ /* 0x000fe20003f64000 */
[----:B------:R-:W-:Y:S01]  /*2090*/  FSEL R50, R60, R54, P5 ;  /* 0x000000363c327208 */ /* 0x000fe20002800000 */
[C---:B------:R-:W-:Y:S01]  /*20a0*/  DMUL R74, R42.reuse, R34 ;  /* 0x000000222a4a7228 */ /* 0x040fe20000000000 */
[----:B------:R-:W-:Y:S01]  /*20b0*/  FSEL R51, R61, R55, P5 ;  /* 0x000000373d337208 */ /* 0x000fe20002800000 */
[----:B------:R-:W-:Y:S01]  /*20c0*/  DMUL R66, R42, R22 ;  /* 0x000000162a427228 */ /* 0x000fe20000000000 */
[----:B------:R-:W-:-:S02]  /*20d0*/  FSEL R54, R72, R56, P6 ;  /* 0x0000003848367208 */ /* 0x000fc40003000000 */
[----:B------:R-:W-:Y:S02]  /*20e0*/  FSEL R55, R73, R57, P6 ;  /* 0x0000003949377208 */ /* 0x000fe40003000000 */
[----:B------:R-:W-:Y:S02]  /*20f0*/  FSEL R42, R70, R16, P4 ;  /* 0x00000010462a7208 */ /* 0x000fe40002000000 */
[----:B------:R-:W-:Y:S02]  /*2100*/  FSEL R43, R71, R17, P4 ;  /* 0x00000011472b7208 */ /* 0x000fe40002000000 */
[----:B------:R-:W-:Y:S02]  /*2110*/  FSEL R56, R8, R18, P1 ;  /* 0x0000001208387208 */ /* 0x000fe40000800000 */
[----:B------:R-:W-:Y:S02]  /*2120*/  FSEL R57, R9, R19, P1 ;  /* 0x0000001309397208 */ /* 0x000fe40000800000 */
[----:B------:R-:W-:Y:S01]  /*2130*/  FSEL R60, R10, R68, P3 ;  /* 0x000000440a3c7208 */ /* 0x000fe20001800000 */
[----:B------:R-:W-:Y:S01]  /*2140*/  LDS.128 R16, [R6+0x20] ;  /* 0x0000200006107984 */ /* 0x000fe20000000c00 */
[----:B------:R-:W-:-:S03]  /*2150*/  FSEL R61, R11, R69, P3 ;  /* 0x000000450b3d7208 */ /* 0x000fc60001800000 */
[----:B------:R-:W1:Y:S01]  /*2160*/  LDS.128 R8, [R5+0x400] ;  /* 0x0004000005087984 */ /* 0x000e620000000c00 */
[----:B------:R-:W-:Y:S01]  /*2170*/  SEL R80, R21, R80, P4 ;  /* 0x0000005015507207 */ /* 0x000fe20002000000 */
[----:B------:R-:W-:Y:S02]  /*2180*/  DSETP.GT.AND P4, PT, R66, R28, PT ;  /* 0x0000001c4200722a */ /* 0x000fe40003f84000 */
[----:B------:R-:W-:Y:S02]  /*2190*/  DSETP.GT.AND P2, PT, R74, R52, PT ;  /* 0x000000344a00722a */ /* 0x000fe40003f44000 */
[-C--:B0-----:R-:W-:Y:S02]  /*21a0*/  DMUL R70, R12, R30.reuse ;  /* 0x0000001e0c467228 */ /* 0x081fe40000000000 */
[----:B------:R-:W-:Y:S01]  /*21b0*/  DMUL R68, R14, R30 ;  /* 0x0000001e0e447228 */ /* 0x000fe20000000000 */
[----:B------:R-:W-:Y:S01]  /*21c0*/  FSEL R66, R66, R28, P4 ;  /* 0x0000001c42427208 */ /* 0x000fe20002000000 */
[C---:B------:R-:W-:Y:S01]  /*21d0*/  DMUL R30, R12.reuse, R34 ;  /* 0x000000220c1e7228 */ /* 0x040fe20000000000 */
[----:B------:R-:W-:Y:S01]  /*21e0*/  FSEL R67, R67, R29, P4 ;  /* 0x0000001d43437208 */ /* 0x000fe20002000000 */
[----:B------:R-:W-:Y:S01]  /*21f0*/  DMUL R28, R12, R26 ;  /* 0x0000001a0c1c7228 */ /* 0x000fe20000000000 */
[----:B------:R-:W-:Y:S01]  /*2200*/  FSEL R52, R74, R52, P2 ;  /* 0x000000344a347208 */ /* 0x000fe20001000000 */
[C---:B------:R-:W-:Y:S01]  /*2210*/  DMUL R34, R14.reuse, R34 ;  /* 0x000000220e227228 */ /* 0x040fe20000000000 */
[----:B------:R-:W-:Y:S01]  /*2220*/  FSEL R53, R75, R53, P2 ;  /* 0x000000354b357208 */ /* 0x000fe20001000000 */
[----:B------:R-:W-:Y:S01]  /*2230*/  DMUL R26, R14, R26 ;  /* 0x0000001a0e1a7228 */ /* 0x000fe20000000000 */
[----:B------:R-:W-:Y:S01]  /*2240*/  SEL R87, R21, R87, P5 ;  /* 0x0000005715577207 */ /* 0x000fe20002800000 */
[----:B------:R-:W-:-:S02]  /*2250*/  DMUL R74, R12, R22 ;  /* 0x000000160c4a7228 */ /* 0x000fc40000000000 */
[----:B------:R-:W-:Y:S01]  /*2260*/  DMUL R72, R14, R22 ;  /* 0x000000160e487228 */ /* 0x000fe20000000000 */
[----:B------:R-:W0:Y:S01]  /*2270*/  LDS.128 R12, [R6+0xa0] ;  /* 0x0000a000060c7984 */ /* 0x000e220000000c00 */
[----:B------:R-:W-:Y:S01]  /*2280*/  DSETP.GT.AND P5, PT, R70, R38, PT ;  /* 0x000000264600722a */ /* 0x000fe20003fa4000 */
[C---:B------:R-:W-:Y:S01]  /*2290*/  SEL R78, R21.reuse, R78, P6 ;  /* 0x0000004e154e7207 */ /* 0x040fe20003000000 */
[----:B------:R-:W-:Y:S01]  /*22a0*/  DSETP.GT.AND P6, PT, R30, R64, PT ;  /* 0x000000401e00722a */ /* 0x000fe20003fc4000 */
[C---:B------:R-:W-:Y:S01]  /*22b0*/  SEL R81, R21.reuse, R81, P1 ;  /* 0x0000005115517207 */ /* 0x040fe20000800000 */
[----:B------:R-:W-:Y:S01]  /*22c0*/  DSETP.GT.AND P1, PT, R28, R62, PT ;  /* 0x0000003e1c00722a */ /* 0x000fe20003f24000 */
[----:B------:R-:W-:Y:S01]  /*22d0*/  SEL R84, R21, R84, P3 ;  /* 0x0000005415547207 */ /* 0x000fe20001800000 */
[----:B------:R-:W-:Y:S01]  /*22e0*/  DSETP.GT.AND P3, PT, R68, R58, PT ;  /* 0x0000003a4400722a */ /* 0x000fe20003f64000 */
[----:B------:R-:W-:Y:S02]  /*22f0*/  FSEL R22, R70, R38, P5 ;  /* 0x0000002646167208 */ /* 0x000fe40002800000 */
[----:B------:R-:W-:-:S02]  /*2300*/  FSEL R23, R71, R39, P5 ;  /* 0x0000002747177208 */ /* 0x000fc40002800000 */
[----:B------:R-:W-:Y:S01]  /*2310*/  SEL R86, R21, R86, P5 ;  /* 0x0000005615567207 */ /* 0x000fe20002800000 */
[----:B------:R-:W-:Y:S01]  /*2320*/  DSETP.GT.AND P5, PT, R26, R24, PT ;  /* 0x000000181a00722a */ /* 0x000fe20003fa4000 */
[----:B------:R-:W-:Y:S02]  /*2330*/  FSEL R38, R30, R64, P6 ;  /* 0x000000401e267208 */ /* 0x000fe40003000000 */
[----:B------:R-:W-:Y:S02]  /*2340*/  FSEL R39, R31, R65, P6 ;  /* 0x000000411f277208 */ /* 0x000fe40003000000 */
[----:B------:R-:W-:Y:S02]  /*2350*/  FSEL R62, R28, R62, P1 ;  /* 0x0000003e1c3e7208 */ /* 0x000fe40000800000 */
[----:B------:R-:W-:Y:S02]  /*2360*/  FSEL R63, R29, R63, P1 ;  /* 0x0000003f1d3f7208 */ /* 0x000fe40000800000 */
[----:B------:R-:W-:Y:S01]  /*2370*/  FSEL R58, R68, R58, P3 ;  /* 0x0000003a443a7208 */ /* 0x000fe20001800000 */
[----:B------:R-:W2:Y:S01]  /*2380*/  LDS.128 R28, [R6+0x120] ;  /* 0x00012000061c7984 */ /* 0x000ea20000000c00 */
[----:B------:R-:W-:-:S02]  /*2390*/  FSEL R59, R69, R59, P3 ;  /* 0x0000003b453b7208 */ /* 0x000fc40001800000 */
[----:B------:R-:W-:Y:S02]  /*23a0*/  FSEL R68, R26, R24, P5 ;  /* 0x000000181a447208 */ /* 0x000fe40002800000 */
[----:B------:R-:W-:Y:S02]  /*23b0*/  FSEL R69, R27, R25, P5 ;  /* 0x000000191b457208 */ /* 0x000fe40002800000 */
[----:B------:R-:W3:Y:S01]  /*23c0*/  LDS.128 R24, [R6+0x1a0] ;  /* 0x0001a00006187984 */ /* 0x000ee20000000c00 */
[C---:B------:R-:W-:Y:S01]  /*23d0*/  SEL R83, R21.reuse, R83, P2 ;  /* 0x0000005315537207 */ /* 0x040fe20001000000 */
[----:B------:R-:W-:Y:S01]  /*23e0*/  DSETP.GT.AND P2, PT, R74, R36, PT ;  /* 0x000000244a00722a */ /* 0x000fe20003f44000 */
[----:B------:R-:W-:Y:S01]  /*23f0*/  SEL R85, R21, R85, P4 ;  /* 0x0000005515557207 */ /* 0x000fe20002000000 */
[----:B------:R-:W-:Y:S01]  /*2400*/  DSETP.GT.AND P4, PT, R34, R32, PT ;  /* 0x000000202200722a */ /* 0x000fe20003f84000 */
[----:B------:R-:W-:-:S03]  /*2410*/  FSEL R46, R20, R46, P0 ;  /* 0x0000002e142e7208 */ /* 0x000fc60000000000 */
[----:B------:R-:W-:Y:S02]  /*2420*/  FSEL R36, R74, R36, P2 ;  /* 0x000000244a247208 */ /* 0x000fe40001000000 */
[----:B------:R-:W-:Y:S01]  /*2430*/  FSEL R37, R75, R37, P2 ;  /* 0x000000254b257208 */ /* 0x000fe20001000000 */
[----:B-1----:R-:W-:Y:S01]  /*2440*/  DMUL R74, R8, R16 ;  /* 0x00000010084a7228 */ /* 0x002fe20000000000 */
[----:B------:R-:W-:Y:S02]  /*2450*/  FSEL R64, R34, R32, P4 ;  /* 0x0000002022407208 */ /* 0x000fe40002000000 */
[----:B------:R-:W-:Y:S02]  /*2460*/  FSEL R65, R35, R33, P4 ;  /* 0x0000002123417208 */ /* 0x000fe40002000000 */
[----:B------:R-:W1:Y:S01]  /*2470*/  LDS.128 R32, [R5+0x410] ;  /* 0x0004100005207984 */ /* 0x000e620000000c00 */
[C---:B------:R-:W-:Y:S01]  /*2480*/  SEL R82, R21.reuse, R82, P6 ;  /* 0x0000005215527207 */ /* 0x040fe20003000000 */
[----:B------:R-:W-:Y:S01]  /*2490*/  DSETP.GT.AND P6, PT, R72, R46, PT ;  /* 0x0000002e4800722a */ /* 0x000fe20003fc4000 */
[C---:B------:R-:W-:Y:S01]  /*24a0*/  SEL R76, R21.reuse, R76, P1 ;  /* 0x0000004c154c7207 */ /* 0x040fe20000800000 */
[----:B------:R-:W-:Y:S01]  /*24b0*/  DSETP.GT.AND P1, PT, R74, R44, PT ;  /* 0x0000002c4a00722a */ /* 0x000fe20003f24000 */
[C---:B------:R-:W-:Y:S01]  /*24c0*/  SEL R20, R21.reuse, R40, P2 ;  /* 0x0000002815147207 */ /* 0x040fe20001000000 */
[----:B------:R-:W-:Y:S01]  /*24d0*/  DMUL R88, R16, R10 ;  /* 0x0000000a10587228 */ /* 0x000fe20000000000 */
[----:B------:R-:W-:-:S02]  /*24e0*/  SEL R70, R21, R41, P3 ;  /* 0x0000002915467207 */ /* 0x000fc40001800000 */
[----:B------:R-:W-:Y:S02]  /*24f0*/  FSEL R46, R72, R46, P6 ;  /* 0x0000002e482e7208 */ /* 0x000fe40003000000 */
[----:B------:R-:W-:Y:S01]  /*2500*/  FSEL R47, R73, R47, P6 ;  /* 0x0000002f492f7208 */ /* 0x000fe20003000000 */
[----:B0-----:R-:W-:Y:S01]  /*2510*/  DMUL R72, R8, R12 ;  /* 0x0000000c08487228 */ /* 0x001fe20000000000 */
[----:B------:R-:W-:Y:S02]  /*2520*/  FSEL R40, R74, R44, P1 ;  /* 0x0000002c4a287208 */ /* 0x000fe40000800000 */
[----:B------:R-:W-:Y:S01]  /*2530*/  FSEL R41, R75, R45, P1 ;  /* 0x0000002d4b297208 */ /* 0x000fe20000800000 */
[----:B------:R-:W-:Y:S01]  /*2540*/  DMUL R74, R12, R10 ;  /* 0x0000000a0c4a7228 */ /* 0x000fe20000000000 */
[C---:B------:R-:W-:Y:S02]  /*2550*/  SEL R48, R21.reuse, R48, P4 ;  /* 0x0000003015307207 */ /* 0x040fe40002000000 */
[----:B------:R-:W-:-:S02]  /*2560*/  SEL R49, R21, R49, P5 ;  /* 0x0000003115317207 */ /* 0x000fc40002800000 */
[----:B------:R-:W-:Y:S01]  /*2570*/  @!P6 SEL R21, R79, R0, P0 ;  /* 0x000000004f15e207 */ /* 0x000fe20000000000 */
[----:B------:R-:W-:Y:S02]  /*2580*/  DSETP.GT.AND P0, PT, R88, R56, PT ;  /* 0x000000385800722a */ /* 0x000fe40003f04000 */
[----:B------:R-:W-:Y:S02]  /*2590*/  DSETP.GT.AND P3, PT, R72, R42, PT ;  /* 0x0000002a4800722a */ /* 0x000fe40003f64000 */
[----:B------:R-:W-:Y:S02]  /*25a0*/  DSETP.GT.AND P4, PT, R74, R52, PT ;  /* 0x000000344a00722a */ /* 0x000fe40003f84000 */
[----:B------:R-:W-:Y:S02]  /*25b0*/  FSEL R44, R88, R56, P0 ;  /* 0x00000038582c7208 */ /* 0x000fe40000000000 */
[----:B------:R-:W-:Y:S01]  /*25c0*/  FSEL R45, R89, R57, P0 ;  /* 0x00000039592d7208 */ /* 0x000fe20000000000 */
[----:B--2---:R-:W-:Y:S01]  /*25d0*/  DMUL R56, R28, R10 ;  /* 0x0000000a1c387228 */ /* 0x004fe20000000000 */
[----:B------:R-:W-:-:S02]  /*25e0*/  FSEL R42, R72, R42, P3 ;  /* 0x0000002a482a7208 */ /* 0x000fc40001800000 */
[----:B------:R-:W-:Y:S01]  /*25f0*/  FSEL R43, R73, R43, P3 ;  /* 0x0000002b492b7208 */ /* 0x000fe20001800000 */
[----:B---3--:R-:W-:Y:S01]  /*2600*/  DMUL R72, R8, R24 ;  /* 0x0000001808487228 */ /* 0x008fe20000000000 */
[----:B------:R-:W-:Y:S02]  /*2610*/  FSEL R52, R74, R52, P4 ;  /* 0x000000344a347208 */ /* 0x000fe40002000000 */
[----:B------:R-:W-:Y:S01]  /*2620*/  FSEL R53, R75, R53, P4 ;  /* 0x000000354b357208 */ /* 0x000fe20002000000 */
[----:B------:R-:W-:Y:S01]  /*2630*/  DMUL R74, R24, R10 ;  /* 0x0000000a184a7228 */ /* 0x000fe20000000000 */
[----:B------:R-:W-:Y:S01]  /*2640*/  VIADD R71, R4, 0x4 ;  /* 0x0000000404477836 */ /* 0x000fe20000000000 */
[----:B------:R-:W-:Y:S02]  /*2650*/  DSETP.GT.AND P6, PT, R56, R60, PT ;  /* 0x0000003c3800722a */ /* 0x000fe40003fc4000 */
[----:B------:R-:W-:Y:S02]  /*2660*/  DSETP.GT.AND P2, PT, R72, R54, PT ;  /* 0x000000364800722a */ /* 0x000fe40003f44000 */
[----:B------:R-:W-:Y:S01]  /*2670*/  SEL R77, R71, R77, P1 ;  /* 0x0000004d474d7207 */ /* 0x000fe20000800000 */
[----:B------:R-:W-:-:S02]  /*2680*/  DMUL R88, R8, R28 ;  /* 0x0000001c08587228 */ /* 0x000fc40000000000 */
[----:B------:R-:W-:Y:S01]  /*2690*/  DSETP.GT.AND P1, PT, R74, R66, PT ;  /* 0x000000424a00722a */ /* 0x000fe20003f24000 */
[----:B------:R-:W-:Y:S01]  /*26a0*/  FSEL R56, R56, R60, P6 ;  /* 0x0000003c38387208 */ /* 0x000fe20003000000 */
[----:B------:R-:W0:Y:S01]  /*26b0*/  LDS.128 R8, [R5+0x500] ;  /* 0x0005000005087984 */ /* 0x000e220000000c00 */
[----:B------:R-:W-:Y:S02]  /*26c0*/  FSEL R57, R57, R61, P6 ;  /* 0x0000003d39397208 */ /* 0x000fe40003000000 */
[----:B------:R-:W-:Y:S02]  /*26d0*/  FSEL R54, R72, R54, P2 ;  /* 0x0000003648367208 */ /* 0x000fe40001000000 */
[----:B------:R-:W-:Y:S01]  /*26e0*/  FSEL R55, R73, R55, P2 ;  /* 0x0000003749377208 */ /* 0x000fe20001000000 */
[C---:B-1----:R-:W-:Y:S01]  /*26f0*/  DMUL R72, R32.reuse, R16 ;  /* 0x0000001020487228 */ /* 0x042fe20000000000 */
[----:B------:R-:W-:Y:S02]  /*2700*/  FSEL R60, R74, R66, P1 ;  /* 0x000000424a3c7208 */ /* 0x000fe40000800000 */
[----:B------:R-:W-:Y:S01]  /*2710*/  FSEL R61, R75, R67, P1 ;  /* 0x000000434b3d7208 */ /* 0x000fe20000800000 */
[----:B------:R-:W-:-:S02]  /*2720*/  DMUL R74, R32, R12 ;  /* 0x0000000c204a7228 */ /* 0x000fc40000000000 */
[C---:B------:R-:W-:Y:S02]  /*2730*/  DMUL R66, R32.reuse, R28 ;  /* 0x0000001c20427228 */ /* 0x040fe40000000000 */
[----:B------:R-:W-:Y:S02]  /*2740*/  DMUL R32, R32, R24 ;  /* 0x0000001820207228 */ /* 0x000fe40000000000 */
[----:B------:R-:W-:-:S06]  /*2750*/  DSETP.GT.AND P5, PT, R88, R50, PT ;  /* 0x000000325800722a */ /* 0x000fcc0003fa4000 */
[----:B------:R-:W-:Y:S02]  /*2760*/  FSEL R50, R88, R50, P5 ;  /* 0x0000003258327208 */ /* 0x000fe40002800000 */
[----:B------:R-:W-:Y:S02]  /*2770*/  FSEL R51, R89, R51, P5 ;  /* 0x0000003359337208 */ /* 0x000fe40002800000 */
[----:B------:R-:W-:Y:S01]  /*2780*/  SEL R87, R71, R87, P5 ;  /* 0x0000005747577207 */ /* 0x000fe20002800000 */
[----:B------:R-:W-:Y:S02]  /*2790*/  DSETP.GT.AND P5, PT, R32, R36, PT ;  /* 0x000000242000722a */ /* 0x000fe40003fa4000 */
[-C--:B------:R-:W-:Y:S02]  /*27a0*/  DMUL R16, R16, R34.reuse ;  /* 0x0000002210107228 */ /* 0x080fe40000000000 */
[-C--:B------:R-:W-:Y:S02]  /*27b0*/  DMUL R12, R12, R34.reuse ;  /* 0x000000220c0c7228 */ /* 0x080fe40000000000 */
[-C--:B------:R-:W-:Y:S01]  /*27c0*/  DMUL R28, R28, R34.reuse ;  /* 0x000000221c1c7228 */ /* 0x080fe20000000000 */
[----:B------:R-:W-:Y:S01]  /*27d0*/  FSEL R36, R32, R36, P5 ;  /* 0x0000002420247208 */ /* 0x000fe20002800000 */
[----:B------:R-:W-:Y:S01]  /*27e0*/  DMUL R24, R24, R34 ;  /* 0x0000002218187228 */ /* 0x000fe20000000000 */
[----:B------:R-:W-:-:S02]  /*27f0*/  FSEL R37, R33, R37, P5 ;  /* 0x0000002521257208 */ /* 0x000fc40002800000 */
[----:B------:R-:W1:Y:S01]  /*2800*/  LDS.128 R32, [R5+0x510] ;  /* 0x0005100005207984 */ /* 0x000e620000000c00 */
[C---:B------:R-:W-:Y:S01]  /*2810*/  SEL R81, R71.reuse, R81, P0 ;  /* 0x0000005147517207 */ /* 0x040fe20000000000 */
[----:B------:R-:W-:Y:S01]  /*2820*/  DSETP.GT.AND P0, PT, R72, R22, PT ;  /* 0x000000164800722a */ /* 0x000fe20003f04000 */
[C---:B------:R-:W-:Y:S01]  /*2830*/  SEL R80, R71.reuse, R80, P3 ;  /* 0x0000005047507207 */ /* 0x040fe20001800000 */
[----:B------:R-:W-:Y:S01]  /*2840*/  DSETP.GT.AND P3, PT, R74, R38, PT ;  /* 0x000000264a00722a */ /* 0x000fe20003f64000 */
[C---:B------:R-:W-:Y:S01]  /*2850*/  SEL R83, R71.reuse, R83, P4 ;  /* 0x0000005347537207 */ /* 0x040fe20002000000 */
[----:B------:R-:W-:Y:S01]  /*2860*/  DSETP.GT.AND P4, PT, R66, R62, PT ;  /* 0x0000003e4200722a */ /* 0x000fe20003f84000 */
[C---:B------:R-:W-:Y:S01]  /*2870*/  SEL R85, R71.reuse, R85, P1 ;  /* 0x0000005547557207 */ /* 0x040fe20000800000 */
[----:B------:R-:W-:Y:S01]  /*2880*/  DSETP.GT.AND P1, PT, R28, R68, PT ;  /* 0x000000441c00722a */ /* 0x000fe20003f24000 */
[----:B------:R-:W-:Y:S01]  /*2890*/  SEL R84, R71, R84, P6 ;  /* 0x0000005447547207 */ /* 0x000fe20003000000 */
[----:B------:R-:W-:Y:S01]  /*28a0*/  DSETP.GT.AND P6, PT, R16, R58, PT ;  /* 0x0000003a1000722a */ /* 0x000fe20003fc4000 */
[----:B------:R-:W-:-:S02]  /*28b0*/  FSEL R22, R72, R22, P0 ;  /* 0x0000001648167208 */ /* 0x000fc40000000000 */
[----:B------:R-:W-:Y:S01]  /*28c0*/  FSEL R23, R73, R23, P0 ;  /* 0x0000001749177208 */ /* 0x000fe20000000000 */
[C---:B0-----:R-:W-:Y:S01]  /*28d0*/  DMUL R72, R8.reuse, R18 ;  /* 0x0000001208487228 */ /* 0x041fe20000000000 */
[----:B------:R-:W-:Y:S02]  /*28e0*/  FSEL R38, R74, R38, P3 ;  /* 0x000000264a267208 */ /* 0x000fe40001800000 */
[----:B------:R-:W-:Y:S01]  /*28f0*/  FSEL R39, R75, R39, P3 ;  /* 0x000000274b277208 */ /* 0x000fe20001800000 */
[C---:B------:R-:W-:Y:S01]  /*2900*/  DMUL R74, R8.reuse, R14 ;  /* 0x0000000e084a7228 */ /* 0x040fe20000000000 */
[----:B------:R-:W-:Y:S02]  /*2910*/  FSEL R62, R66, R62, P4 ;  /* 0x0000003e423e7208 */ /* 0x000fe40002000000 */
[----:B------:R-:W-:Y:S01]  /*2920*/  FSEL R63, R67, R63, P4 ;  /* 0x0000003f433f7208 */ /* 0x000fe20002000000 */
[----:B------:R-:W-:Y:S01]  /*2930*/  DMUL R66, R8, R30 ;  /* 0x0000001e08427228 */ /* 0x000fe20000000000 */
[----:B------:R-:W-:-:S02]  /*2940*/  FSEL R28, R28, R68, P1 ;  /* 0x000000441c1c7208 */ /* 0x000fc40000800000 */
[----:B------:R-:W-:Y:S01]  /*2950*/  FSEL R29, R29, R69, P1 ;  /* 0x000000451d1d7208 */ /* 0x000fe20000800000 */
[----:B------:R-:W-:Y:S01]  /*2960*/  DMUL R68, R10, R14 ;  /* 0x0000000e0a447228 */ /* 0x000fe20000000000 */
[----:B------:R-:W-:Y:S01]  /*2970*/  FSEL R58, R16, R58, P6 ;  /* 0x0000003a103a7208 */ /* 0x000fe20003000000 */
[----:B------:R-:W-:Y:S01]  /*2980*/  DMUL R8, R8, R26 ;  /* 0x0000001a08087228 */ /* 0x000fe20000000000 */
[----:B------:R-:W-:Y:S01]  /*2990*/  FSEL R59, R17, R59, P6 ;  /* 0x0000003b113b7208 */ /* 0x000fe20003000000 */
[----:B------:R-:W-:Y:S01]  /*29a0*/  DMUL R16, R10, R18 ;  /* 0x000000120a107228 */ /* 0x000fe20000000000 */
        /* <DEDUP_REMOVED lines=11> */
[----:B------:R-:W-:Y:S02]  /*2a60*/  FSEL R65, R13, R65, P2 ;  /* 0x000000410d417208 */ /* 0x000fe40001000000 */
[C---:B------:R-:W-:Y:S01]  /*2a70*/  SEL R48, R71.reuse, R48, P2 ;  /* 0x0000003047307207 */ /* 0x040fe20001000000 */
[----:B------:R-:W-:Y:S01]  /*2a80*/  DSETP.GT.AND P2, PT, R16, R44, PT ;  /* 0x0000002c1000722a */ /* 0x000fe20003f44000 */
[----:B------:R-:W-:Y:S01]  /*2a90*/  SEL R76, R71, R76, P4 ;  /* 0x0000004c474c7207 */ /* 0x000fe20002000000 */
[----:B------:R-:W-:Y:S01]  /*2aa0*/  DMUL R12, R10, R26 ;  /* 0x0000001a0a0c7228 */ /* 0x000fe20000000000 */
[----:B------:R-:W-:Y:S01]  /*2ab0*/  FSEL R47, R25, R47, P0 ;  /* 0x0000002f192f7208 */ /* 0x000fe20000000000 */
[----:B------:R-:W-:Y:S01]  /*2ac0*/  DSETP.GT.AND P4, PT, R74, R42, PT ;  /* 0x0000002a4a00722a */ /* 0x000fe20003f84000 */
[----:B------:R-:W-:Y:S01]  /*2ad0*/  VIADD R25, R4, 0x5 ;  /* 0x0000000504197836 */ /* 0x000fe20000000000 */
[----:B------:R-:W-:Y:S01]  /*2ae0*/  FSEL R50, R66, R50, P5 ;  /* 0x0000003242327208 */ /* 0x000fe20002800000 */
[----:B------:R-:W-:Y:S01]  /*2af0*/  DMUL R88, R10, R30 ;  /* 0x0000001e0a587228 */ /* 0x000fe20000000000 */
[----:B------:R-:W-:Y:S01]  /*2b00*/  FSEL R51, R67, R51, P5 ;  /* 0x0000003343337208 */ /* 0x000fe20002800000 */
[----:B-1----:R-:W-:Y:S01]  /*2b10*/  DMUL R66, R32, R18 ;  /* 0x0000001220427228 */ /* 0x002fe20000000000 */
[----:B------:R-:W-:-:S02]  /*2b20*/  FSEL R52, R68, R52, P1 ;  /* 0x0000003444347208 */ /* 0x000fc40000800000 */
[----:B------:R-:W-:Y:S01]  /*2b30*/  FSEL R53, R69, R53, P1 ;  /* 0x0000003545357208 */ /* 0x000fe20000800000 */
[----:B------:R-:W-:Y:S01]  /*2b40*/  DMUL R68, R34, R18 ;  /* 0x0000001222447228 */ /* 0x000fe20000000000 */
[----:B------:R-:W-:Y:S02]  /*2b50*/  FSEL R54, R8, R54, P6 ;  /* 0x0000003608367208 */ /* 0x000fe40003000000 */
[----:B------:R-:W-:Y:S02]  /*2b60*/  FSEL R55, R9, R55, P6 ;  /* 0x0000003709377208 */ /* 0x000fe40003000000 */
[----:B------:R-:W-:Y:S01]  /*2b70*/  FSEL R44, R16, R44, P2 ;  /* 0x0000002c102c7208 */ /* 0x000fe20001000000 */
[----:B------:R-:W-:Y:S01]  /*2b80*/  LDS.128 R8, [R5+0x600] ;  /* 0x0006000005087984 */ /* 0x000fe20000000c00 */
[----:B------:R-:W-:Y:S02]  /*2b90*/  FSEL R45, R17, R45, P2 ;  /* 0x0000002d112d7208 */ /* 0x000fe40001000000 */
[----:B------:R-:W-:Y:S01]  /*2ba0*/  SEL R82, R71, R82, P3 ;  /* 0x0000005247527207 */ /* 0x000fe20001800000 */
[----:B------:R-:W0:Y:S01]  /*2bb0*/  LDS.128 R16, [R6+0x30] ;  /* 0x0000300006107984 */ /* 0x000e220000000c00 */
[----:B------:R-:W-:Y:S01]  /*2bc0*/  DSETP.GT.AND P3, PT, R72, R40, PT ;  /* 0x000000284800722a */ /* 0x000fe20003f64000 */
[----:B------:R-:W-:-:S02]  /*2bd0*/  FSEL R42, R74, R42, P4 ;  /* 0x0000002a4a2a7208 */ /* 0x000fc40002000000 */
[----:B------:R-:W-:Y:S02]  /*2be0*/  FSEL R43, R75, R43, P4 ;  /* 0x0000002b4b2b7208 */ /* 0x000fe40002000000 */
[----:B------:R-:W-:Y:S01]  /*2bf0*/  SEL R80, R25, R80, P4 ;  /* 0x0000005019507207 */ /* 0x000fe20002000000 */
[----:B------:R-:W-:Y:S01]  /*2c00*/  DSETP.GT.AND P4, PT, R12, R60, PT ;  /* 0x0000003c0c00722a */ /* 0x000fe20003f84000 */
[----:B------:R-:W-:Y:S01]  /*2c10*/  FSEL R40, R72, R40, P3 ;  /* 0x0000002848287208 */ /* 0x000fe20001800000 */
[-C--:B------:R-:W-:Y:S01]  /*2c20*/  DMUL R74, R32, R14.reuse ;  /* 0x0000000e204a7228 */ /* 0x080fe20000000000 */
[----:B------:R-:W-:Y:S01]  /*2c30*/  FSEL R41, R73, R41, P3 ;  /* 0x0000002949297208 */ /* 0x000fe20001800000 */
[----:B------:R-:W-:Y:S02]  /*2c40*/  DMUL R72, R34, R14 ;  /* 0x0000000e22487228 */ /* 0x000fe40000000000 */
[----:B------:R-:W-:Y:S02]  /*2c50*/  FSEL R60, R12, R60, P4 ;  /* 0x0000003c0c3c7208 */ /* 0x000fe40002000000 */
[----:B------:R-:W-:-:S02]  /*2c60*/  FSEL R61, R13, R61, P4 ;  /* 0x0000003d0d3d7208 */ /* 0x000fc40002000000 */
[----:B------:R-:W1:Y:S01]  /*2c70*/  LDS.128 R12, [R6+0xb0] ;  /* 0x0000b000060c7984 */ /* 0x000e620000000c00 */
[C---:B------:R-:W-:Y:S01]  /*2c80*/  SEL R77, R25.reuse, R77, P3 ;  /* 0x0000004d194d7207 */ /* 0x040fe20001800000 */
[----:B------:R-:W-:Y:S02]  /*2c90*/  DSETP.GT.AND P3, PT, R88, R56, PT ;  /* 0x000000385800722a */ /* 0x000fe40003f64000 */
[-C--:B------:R-:W-:Y:S01]  /*2ca0*/  DMUL R92, R32, R30.reuse ;  /* 0x0000001e205c7228 */ /* 0x080fe20000000000 */
[----:B------:R-:W-:Y:S01]  /*2cb0*/  SEL R87, R25, R87, P5 ;  /* 0x0000005719577207 */ /* 0x000fe20002800000 */
[----:B------:R-:W-:Y:S02]  /*2cc0*/  DMUL R30, R34, R30 ;  /* 0x0000001e221e7228 */ /* 0x000fe40000000000 */
[----:B------:R-:W-:Y:S01]  /*2cd0*/  FSEL R56, R88, R56, P3 ;  /* 0x0000003858387208 */ /* 0x000fe20001800000 */
[-C--:B------:R-:W-:Y:S01]  /*2ce0*/  DMUL R90, R32, R26.reuse ;  /* 0x0000001a205a7228 */ /* 0x080fe20000000000 */
[----:B------:R-:W-:Y:S01]  /*2cf0*/  FSEL R57, R89, R57, P3 ;  /* 0x0000003959397208 */ /* 0x000fe20001800000 */
[----:B------:R-:W-:Y:S01]  /*2d00*/  DMUL R88, R34, R26 ;  /* 0x0000001a22587228 */ /* 0x000fe20000000000 */
[----:B------:R-:W2:Y:S01]  /*2d10*/  LDS.128 R32, [R6+0x130] ;  /* 0x0001300006207984 */ /* 0x000ea20000000c00 */
[----:B------:R-:W-:Y:S01]  /*2d20*/  DSETP.GT.AND P5, PT, R66, R22, PT ;  /* 0x000000164200722a */ /* 0x000fe20003fa4000 */
[----:B------:R-:W-:Y:S01]  /*2d30*/  SEL R78, R25, R78, P6 ;  /* 0x0000004e194e7207 */ /* 0x000fe20003000000 */
[----:B------:R-:W-:Y:S01]  /*2d40*/  DSETP.GT.AND P6, PT, R74, R38, PT ;  /* 0x000000264a00722a */ /* 0x000fe20003fc4000 */
[----:B------:R-:W-:-:S03]  /*2d50*/  FSEL R46, R24, R46, P0 ;  /* 0x0000002e182e7208 */ /* 0x000fc60000000000 */
[----:B------:R-:W-:Y:S02]  /*2d60*/  FSEL R26, R66, R22, P5 ;  /* 0x00000016421a7208 */ /* 0x000fe40002800000 */
[----:B------:R-:W-:Y:S02]  /*2d70*/  FSEL R27, R67, R23, P5 ;  /* 0x00000017431b7208 */ /* 0x000fe40002800000 */
[----:B------:R-:W-:Y:S01]  /*2d80*/  SEL R86, R25, R86, P5 ;  /* 0x0000005619567207 */ /* 0x000fe20002800000 */
[----:B------:R-:W-:Y:S01]  /*2d90*/  DSETP.GT.AND P5, PT, R30, R28, PT ;  /* 0x0000001c1e00722a */ /* 0x000fe20003fa4000 */
[----:B------:R-:W-:Y:S01]  /*2da0*/  FSEL R38, R74, R38, P6 ;  /* 0x000000264a267208 */ /* 0x000fe20003000000 */
[----:B0-----:R-:W-:Y:S01]  /*2db0*/  DMUL R22, R8, R16 ;  /* 0x0000001008167228 */ /* 0x001fe20000000000 */
[----:B------:R-:W-:Y:S02]  /*2dc0*/  FSEL R39, R75, R39, P6 ;  /* 0x000000274b277208 */ /* 0x000fe40003000000 */
[----:B------:R-:W-:Y:S01]  /*2dd0*/  SEL R82, R25, R82, P6 ;  /* 0x0000005219527207 */ /* 0x000fe20003000000 */
[----:B------:R-:W-:Y:S01]  /*2de0*/  DSETP.GT.AND P6, PT, R88, R46, PT ;  /* 0x0000002e5800722a */ /* 0x000fe20003fc4000 */
[----:B------:R-:W-:-:S02]  /*2df0*/  FSEL R66, R30, R28, P5 ;  /* 0x0000001c1e427208 */ /* 0x000fc40002800000 */
[----:B------:R-:W-:Y:S02]  /*2e00*/  FSEL R67, R31, R29, P5 ;  /* 0x0000001d1f437208 */ /* 0x000fe40002800000 */
[C---:B------:R-:W-:Y:S01]  /*2e10*/  SEL R81, R25.reuse, R81, P2 ;  /* 0x0000005119517207 */ /* 0x040fe20001000000 */
        /* <DEDUP_REMOVED lines=10> */
[----:B------:R-:W-:Y:S01]  /*2ec0*/  SEL R76, R25, R76, P2 ;  /* 0x0000004c194c7207 */ /* 0x000fe20001000000 */
[----:B------:R-:W-:Y:S01]  /*2ed0*/  DSETP.GT.AND P2, PT, R22, R40, PT ;  /* 0x000000281600722a */ /* 0x000fe20003f44000 */
[----:B------:R-:W-:Y:S02]  /*2ee0*/  FSEL R64, R72, R64, P4 ;  /* 0x0000004048407208 */ /* 0x000fe40002000000 */
[----:B------:R-:W-:Y:S01]  /*2ef0*/  FSEL R65, R73, R65, P4 ;  /* 0x0000004149417208 */ /* 0x000fe20002000000 */
[----:B-1----:R-:W-:Y:S01]  /*2f00*/  DMUL R72, R8, R12 ;  /* 0x0000000c08487228 */ /* 0x002fe20000000000 */
[C---:B------:R-:W-:Y:S02]  /*2f10*/  SEL R0, R25.reuse, R20, P1 ;  /* 0x0000001419007207 */ /* 0x040fe40000800000 */
[----:B------:R-:W-:-:S02]  /*2f20*/  SEL R70, R25, R70, P3 ;  /* 0x0000004619467207 */ /* 0x000fc40001800000 */
[C---:B------:R-:W-:Y:S02]  /*2f30*/  SEL R48, R25.reuse, R48, P4 ;  /* 0x0000003019307207 */ /* 0x040fe40002000000 */
[----:B------:R-:W-:Y:S02]  /*2f40*/  SEL R49, R25, R49, P5 ;  /* 0x0000003119317207 */ /* 0x000fe40002800000 */
[----:B------:R-:W-:Y:S02]  /*2f50*/  @!P6 SEL R25, R71, R21, P0 ;  /* 0x000000154719e207 */ /* 0x000fe40000000000 */
[----:B------:R-:W-:Y:S02]  /*2f60*/  FSEL R40, R22, R40, P2 ;  /* 0x0000002816287208 */ /* 0x000fe40001000000 */
[----:B------:R-:W-:Y:S02]  /*2f70*/  FSEL R41, R23, R41, P2 ;  /* 0x0000002917297208 */ /* 0x000fe40001000000 */
[----:B------:R-:W1:Y:S01]  /*2f80*/  LDS.128 R20, [R5+0x610] ;  /* 0x0006100005147984 */ /* 0x000e620000000c00 */
[----:B------:R-:W-:-:S02]  /*2f90*/  FSEL R36, R90, R36, P1 ;  /* 0x000000245a247208 */ /* 0x000fc40000800000 */
[----:B------:R-:W-:Y:S01]  /*2fa0*/  FSEL R37, R91, R37, P1 ;  /* 0x000000255b257208 */ /* 0x000fe20000800000 */
[----:B------:R-:W-:Y:S01]  /*2fb0*/  DSETP.GT.AND P1, PT, R72, R42, PT ;  /* 0x0000002a4800722a */ /* 0x000fe20003f24000 */
[----:B------:R-:W-:Y:S02]  /*2fc0*/  FSEL R58, R68, R58, P3 ;  /* 0x0000003a443a7208 */ /* 0x000fe40001800000 */
[----:B------:R-:W-:Y:S01]  /*2fd0*/  FSEL R59, R69, R59, P3 ;  /* 0x0000003b453b7208 */ /* 0x000fe20001800000 */
[----:B------:R-:W-:Y:S02]  /*2fe0*/  DMUL R68, R16, R10 ;  /* 0x0000000a10447228 */ /* 0x000fe40000000000 */
[----:B------:R-:W-:Y:S02]  /*2ff0*/  FSEL R42, R72, R42, P1 ;  /* 0x0000002a482a7208 */ /* 0x000fe40000800000 */
[----:B------:R-:W-:Y:S01]  /*3000*/  FSEL R43, R73, R43, P1 ;  /* 0x0000002b492b7208 */ /* 0x000fe20000800000 */
[----:B--2---:R-:W-:-:S03]  /*3010*/  DMUL R72, R8, R32 ;  /* 0x0000002008487228 */ /* 0x004fc60000000000 */
[----:B------:R-:W-:-:S05]  /*3020*/  DSETP.GT.AND P0, PT, R68, R44, PT ;  /* 0x0000002c4400722a */ /* 0x000fca0003f04000 */
[----:B------:R-:W-:Y:S01]  /*3030*/  DSETP.GT.AND P5, PT, R72, R50, PT ;  /* 0x000000324800722a */ /* 0x000fe20003fa4000 */
[----:B------:R-:W-:Y:S01]  /*3040*/  FSEL R44, R68, R44, P0 ;  /* 0x0000002c442c7208 */ /* 0x000fe20000000000 */
[----:B------:R-:W-:Y:S01]  /*3050*/  DMUL R74, R32, R10 ;  /* 0x0000000a204a7228 */ /* 0x000fe20000000000 */
[----:B------:R-:W-:Y:S01]  /*3060*/  FSEL R45, R69, R45, P0 ;  /* 0x0000002d452d7208 */ /* 0x000fe20000000000 */
[----:B0-----:R-:W-:Y:S02]  /*3070*/  DMUL R68, R8, R28 ;  /* 0x0000001c08447228 */ /* 0x001fe40000000000 */
[----:B------:R-:W-:Y:S02]  /*3080*/  FSEL R50, R72, R50, P5 ;  /* 0x0000003248327208 */ /* 0x000fe40002800000 */
[----:B------:R-:W-:Y:S01]  /*3090*/  FSEL R51, R73, R51, P5 ;  /* 0x0000003349337208 */ /* 0x000fe20002800000 */
[----:B------:R-:W-:Y:S01]  /*30a0*/  DMUL R72, R28, R10 ;  /* 0x0000000a1c487228 */ /* 0x000fe20000000000 */
[----:B------:R-:W-:Y:S01]  /*30b0*/  VIADD R71, R4, 0x6 ;  /* 0x0000000604477836 */ /* 0x000fe20000000000 */
[----:B------:R-:W-:-:S02]  /*30c0*/  DSETP.GT.AND P4, PT, R74, R56, PT ;  /* 0x000000384a00722a */ /* 0x000fc40003f84000 */
[----:B------:R-:W-:Y:S02]  /*30d0*/  DSETP.GT.AND P3, PT, R68, R54, PT ;  /* 0x000000364400722a */ /* 0x000fe40003f64000 */
[----:B------:R-:W-:Y:S02]  /*30e0*/  SEL R77, R71, R77, P2 ;  /* 0x0000004d474d7207 */ /* 0x000fe40001000000 */
[----:B------:R-:W-:Y:S01]  /*30f0*/  DSETP.GT.AND P2, PT, R72, R60, PT ;  /* 0x0000003c4800722a */ /* 0x000fe20003f44000 */
[----:B------:R-:W-:Y:S02]  /*3100*/  FSEL R46, R88, R46, P6 ;  /* 0x0000002e582e7208 */ /* 0x000fe40003000000 */
[----:B------:R-:W-:Y:S01]  /*3110*/  FSEL R47, R89, R47, P6 ;  /* 0x0000002f592f7208 */ /* 0x000fe20003000000 */
[----:B------:R-:W-:Y:S01]  /*3120*/  DMUL R88, R12, R10 ;  /* 0x0000000a0c587228 */ /* 0x000fe20000000000 */
[----:B------:R-:W-:Y:S01]  /*3130*/  FSEL R56, R74, R56, P4 ;  /* 0x000000384a387208 */ /* 0x000fe20002000000 */
[----:B------:R-:W0:Y:S01]  /*3140*/  LDS.128 R8, [R5+0x700] ;  /* 0x0007000005087984 */ /* 0x000e220000000c00 */
[----:B------:R-:W-:Y:S01]  /*3150*/  FSEL R57, R75, R57, P4 ;  /* 0x000000394b397208 */ /* 0x000fe20002000000 */
[----:B-1----:R-:W-:Y:S01]  /*3160*/  DMUL R74, R20, R12 ;  /* 0x0000000c144a7228 */ /* 0x002fe20000000000 */
[----:B------:R-:W-:-:S02]  /*3170*/  FSEL R54, R68, R54, P3 ;  /* 0x0000003644367208 */ /* 0x000fc40001800000 */
[----:B------:R-:W-:Y:S01]  /*3180*/  FSEL R55, R69, R55, P3 ;  /* 0x0000003745377208 */ /* 0x000fe20001800000 */
[C---:B------:R-:W-:Y:S01]  /*3190*/  DMUL R68, R20.reuse, R16 ;  /* 0x0000001014447228 */ /* 0x040fe20000000000 */
[----:B------:R-:W-:Y:S02]  /*31a0*/  FSEL R60, R72, R60, P2 ;  /* 0x0000003c483c7208 */ /* 0x000fe40001000000 */
[----:B------:R-:W-:Y:S01]  /*31b0*/  FSEL R61, R73, R61, P2 ;  /* 0x0000003d493d7208 */ /* 0x000fe20001000000 */
[C---:B------:R-:W-:Y:S02]  /*31c0*/  DMUL R72, R20.reuse, R32 ;  /* 0x0000002014487228 */ /* 0x040fe40000000000 */
[----:B------:R-:W-:Y:S01]  /*31d0*/  DMUL R20, R20, R28 ;  /* 0x0000001c14147228 */ /* 0x000fe20000000000 */
[----:B------:R-:W-:Y:S01]  /*31e0*/  SEL R87, R71, R87, P5 ;  /* 0x0000005747577207 */ /* 0x000fe20002800000 */
[----:B------:R-:W-:-:S06]  /*31f0*/  DMUL R16, R16, R22 ;  /* 0x0000001610107228 */ /* 0x000fcc0000000000 */
[----:B------:R-:W-:Y:S02]  /*3200*/  DSETP.GT.AND P5, PT, R20, R36, PT ;  /* 0x000000241400722a */ /* 0x000fe40003fa4000 */
[-C--:B------:R-:W-:Y:S02]  /*3210*/  DMUL R12, R12, R22.reuse ;  /* 0x000000160c0c7228 */ /* 0x080fe40000000000 */
[-C--:B------:R-:W-:Y:S02]  /*3220*/  DMUL R32, R32, R22.reuse ;  /* 0x0000001620207228 */ /* 0x080fe40000000000 */
[----:B------:R-:W-:Y:S01]  /*3230*/  DMUL R28, R28, R22 ;  /* 0x000000161c1c7228 */ /* 0x000fe20000000000 */
[----:B------:R-:W-:Y:S02]  /*3240*/  FSEL R36, R20, R36, P5 ;  /* 0x0000002414247208 */ /* 0x000fe40002800000 */
[----:B------:R-:W-:Y:S02]  /*3250*/  FSEL R37, R21, R37, P5 ;  /* 0x0000002515257208 */ /* 0x000fe40002800000 */
[----:B------:R-:W1:Y:S01]  /*3260*/  LDS.128 R20, [R5+0x710] ;  /* 0x0007100005147984 */ /* 0x000e620000000c00 */
[----:B------:R-:W-:Y:S01]  /*3270*/  DSETP.GT.AND P6, PT, R88, R52, PT ;  /* 0x000000345800722a */ /* 0x000fe20003fc4000 */
[C---:B------:R-:W-:Y:S01]  /*3280*/  SEL R81, R71.reuse, R81, P0 ;  /* 0x0000005147517207 */ /* 0x040fe20000000000 */
[----:B------:R-:W-:Y:S01]  /*3290*/  DSETP.GT.AND P0, PT, R68, R26, PT ;  /* 0x0000001a4400722a */ /* 0x000fe20003f04000 */
[C---:B------:R-:W-:Y:S01]  /*32a0*/  SEL R80, R71.reuse, R80, P1 ;  /* 0x0000005047507207 */ /* 0x040fe20000800000 */
[----:B------:R-:W-:Y:S01]  /*32b0*/  DSETP.GT.AND P1, PT, R74, R38, PT ;  /* 0x000000264a00722a */ /* 0x000fe20003f24000 */
[----:B------:R-:W-:-:S02]  /*32c0*/  SEL R84, R71, R84, P4 ;  /* 0x0000005447547207 */ /* 0x000fc40002000000 */
[----:B------:R-:W-:Y:S02]  /*32d0*/  FSEL R52, R88, R52, P6 ;  /* 0x0000003458347208 */ /* 0x000fe40003000000 */
[----:B------:R-:W-:Y:S02]  /*32e0*/  FSEL R53, R89, R53, P6 ;  /* 0x0000003559357208 */ /* 0x000fe40003000000 */
[----:B------:R-:W-:Y:S01]  /*32f0*/  SEL R83, R71, R83, P6 ;  /* 0x0000005347537207 */ /* 0x000fe20003000000 */
[----:B------:R-:W-:Y:S02]  /*3300*/  DSETP.GT.AND P6, PT, R72, R62, PT ;  /* 0x0000003e4800722a */ /* 0x000fe40003fc4000 */
[----:B------:R-:W-:Y:S01]  /*3310*/  DSETP.GT.AND P4, PT, R16, R58, PT ;  /* 0x0000003a1000722a */ /* 0x000fe20003f84000 */
[----:B------:R-:W-:Y:S02]  /*3320*/  FSEL R26, R68, R26, P0 ;  /* 0x0000001a441a7208 */ /* 0x000fe40000000000 */
[----:B------:R-:W-:Y:S01]  /*3330*/  FSEL R27, R69, R27, P0 ;  /* 0x0000001b451b7208 */ /* 0x000fe20000000000 */
[----:B0-----:R-:W-:Y:S01]  /*3340*/  DMUL R68, R8, R18 ;  /* 0x0000001208447228 */ /* 0x001fe20000000000 */
[----:B------:R-:W-:-:S02]  /*3350*/  FSEL R38, R74, R38, P1 ;  /* 0x000000264a267208 */ /* 0x000fc40000800000 */
[----:B------:R-:W-:Y:S01]  /*3360*/  FSEL R39, R75, R39, P1 ;  /* 0x000000274b277208 */ /* 0x000fe20000800000 */
[C---:B------:R-:W-:Y:S01]  /*3370*/  DMUL R74, R8.reuse, R14 ;  /* 0x0000000e084a7228 */ /* 0x040fe20000000000 */
[----:B------:R-:W-:Y:S02]  /*3380*/  FSEL R62, R72, R62, P6 ;  /* 0x0000003e483e7208 */ /* 0x000fe40003000000 */
[----:B------:R-:W-:Y:S01]  /*3390*/  FSEL R63, R73, R63, P6 ;  /* 0x0000003f493f7208 */ /* 0x000fe20003000000 */
[C---:B------:R-:W-:Y:S01]  /*33a0*/  DMUL R72, R8.reuse, R34 ;  /* 0x0000002208487228 */ /* 0x040fe20000000000 */
        /* <DEDUP_REMOVED lines=24> */
[C---:B------:R-:W-:Y:S01]  /*3530*/  DMUL R88, R10.reuse, R14 ;  /* 0x0000000e0a587228 */ /* 0x040fe20000000000 */
[----:B------:R-:W-:Y:S01]  /*3540*/  FSEL R33, R33, R67, P2 ;  /* 0x0000004321217208 */ /* 0x000fe20001000000 */
[----:B------:R-:W-:Y:S01]  /*3550*/  DMUL R90, R10, R34 ;  /* 0x000000220a5a7228 */ /* 0x000fe20000000000 */
[----:B------:R-:W-:Y:S01]  /*3560*/  FSEL R40, R68, R40, P1 ;  /* 0x0000002844287208 */ /* 0x000fe20000800000 */
[-C--:B-1----:R-:W-:Y:S01]  /*3570*/  DMUL R66, R20, R18.reuse ;  /* 0x0000001214427228 */ /* 0x082fe20000000000 */
[----:B------:R-:W-:Y:S01]  /*3580*/  FSEL R41, R69, R41, P1 ;  /* 0x0000002945297208 */ /* 0x000fe20000800000 */
[----:B------:R-:W-:Y:S01]  /*3590*/  DMUL R68, R22, R18 ;  /* 0x0000001216447228 */ /* 0x000fe20000000000 */
[----:B------:R-:W-:-:S02]  /*35a0*/  FSEL R54, R8, R54, P4 ;  /* 0x0000003608367208 */ /* 0x000fc40002000000 */
[----:B------:R-:W-:Y:S02]  /*35b0*/  FSEL R55, R9, R55, P4 ;  /* 0x0000003709377208 */ /* 0x000fe40002000000 */
[----:B------:R-:W-:Y:S01]  /*35c0*/  FSEL R44, R16, R44, P3 ;  /* 0x0000002c102c7208 */ /* 0x000fe20001800000 */
[----:B------:R-:W-:Y:S01]  /*35d0*/  LDS.128 R8, [R5+0x800] ;  /* 0x0008000005087984 */ /* 0x000fe20000000c00 */
[----:B------:R-:W-:Y:S02]  /*35e0*/  FSEL R45, R17, R45, P3 ;  /* 0x0000002d112d7208 */ /* 0x000fe40001800000 */
[----:B------:R-:W-:Y:S01]  /*35f0*/  SEL R0, R71, R0, P5 ;  /* 0x0000000047007207 */ /* 0x000fe20002800000 */
[----:B------:R-:W0:Y:S01]  /*3600*/  LDS.128 R16, [R6+0x40] ;  /* 0x0000400006107984 */ /* 0x000e220000000c00 */
[----:B------:R-:W-:Y:S01]  /*3610*/  DSETP.GT.AND P5, PT, R72, R50, PT ;  /* 0x000000324800722a */ /* 0x000fe20003fa4000 */
[----:B------:R-:W-:Y:S02]  /*3620*/  FSEL R42, R74, R42, P6 ;  /* 0x0000002a4a2a7208 */ /* 0x000fe40003000000 */
[----:B------:R-:W-:-:S02]  /*3630*/  FSEL R43, R75, R43, P6 ;  /* 0x0000002b4b2b7208 */ /* 0x000fc40003000000 */
[----:B------:R-:W-:Y:S01]  /*3640*/  SEL R80, R29, R80, P6 ;  /* 0x000000501d507207 */ /* 0x000fe20003000000 */
[----:B------:R-:W-:Y:S01]  /*3650*/  DSETP.GT.AND P6, PT, R12, R60, PT ;  /* 0x0000003c0c00722a */ /* 0x000fe20003fc4000 */
[----:B------:R-:W-:Y:S01]  /*3660*/  FSEL R50, R72, R50, P5 ;  /* 0x0000003248327208 */ /* 0x000fe20002800000 */
[-C--:B------:R-:W-:Y:S01]  /*3670*/  DMUL R74, R20, R14.reuse ;  /* 0x0000000e144a7228 */ /* 0x080fe20000000000 */
[----:B------:R-:W-:Y:S01]  /*3680*/  FSEL R51, R73, R51, P5 ;  /* 0x0000003349337208 */ /* 0x000fe20002800000 */
[----:B------:R-:W-:Y:S02]  /*3690*/  DMUL R72, R22, R14 ;  /* 0x0000000e16487228 */ /* 0x000fe40000000000 */
[----:B------:R-:W-:Y:S02]  /*36a0*/  FSEL R60, R12, R60, P6 ;  /* 0x0000003c0c3c7208 */ /* 0x000fe40003000000 */
[----:B------:R-:W-:Y:S02]  /*36b0*/  FSEL R61, R13, R61, P6 ;  /* 0x0000003d0d3d7208 */ /* 0x000fe40003000000 */
[----:B------:R-:W1:Y:S01]  /*36c0*/  LDS.128 R12, [R6+0xc0] ;  /* 0x0000c000060c7984 */ /* 0x000e620000000c00 */
[----:B------:R-:W-:Y:S01]  /*36d0*/  SEL R49, R71, R49, P2 ;  /* 0x0000003147317207 */ /* 0x000fe20001000000 */
[----:B------:R-:W-:Y:S01]  /*36e0*/  DSETP.GT.AND P2, PT, R88, R52, PT ;  /* 0x000000345800722a */ /* 0x000fe20003f44000 */
[----:B------:R-:W-:Y:S01]  /*36f0*/  SEL R77, R29, R77, P1 ;  /* 0x0000004d1d4d7207 */ /* 0x000fe20000800000 */
[----:B------:R-:W-:-:S02]  /*3700*/  DSETP.GT.AND P1, PT, R90, R56, PT ;  /* 0x000000385a00722a */ /* 0x000fc40003f24000 */
[-C--:B------:R-:W-:Y:S02]  /*3710*/  DMUL R92, R20, R34.reuse ;  /* 0x00000022145c7228 */ /* 0x080fe40000000000 */
[----:B------:R-:W-:Y:S01]  /*3720*/  FSEL R52, R88, R52, P2 ;  /* 0x0000003458347208 */ /* 0x000fe20001000000 */
[C---:B------:R-:W-:Y:S01]  /*3730*/  DMUL R34, R22.reuse, R34 ;  /* 0x0000002216227228 */ /* 0x040fe20000000000 */
[----:B------:R-:W-:Y:S01]  /*3740*/  FSEL R53, R89, R53, P2 ;  /* 0x0000003559357208 */ /* 0x000fe20001000000 */
[-C--:B------:R-:W-:Y:S01]  /*3750*/  DMUL R88, R22, R30.reuse ;  /* 0x0000001e16587228 */ /* 0x080fe20000000000 */
[----:B------:R-:W-:Y:S02]  /*3760*/  FSEL R56, R90, R56, P1 ;  /* 0x000000385a387208 */ /* 0x000fe40000800000 */
[----:B------:R-:W-:Y:S01]  /*3770*/  FSEL R57, R91, R57, P1 ;  /* 0x000000395b397208 */ /* 0x000fe20000800000 */
[----:B------:R-:W-:Y:S01]  /*3780*/  DMUL R90, R20, R30 ;  /* 0x0000001e145a7228 */ /* 0x000fe20000000000 */
[C---:B------:R-:W-:Y:S01]  /*3790*/  SEL R87, R29.reuse, R87, P5 ;  /* 0x000000571d577207 */ /* 0x040fe20002800000 */
        /* <DEDUP_REMOVED lines=48> */
[----:B--2---:R-:W-:Y:S01]  /*3aa0*/  DMUL R72, R8, R20 ;  /* 0x0000001408487228 */ /* 0x004fe20000000000 */
[----:B------:R-:W-:-:S02]  /*3ab0*/  FSEL R36, R90, R36, P2 ;  /* 0x000000245a247208 */ /* 0x000fc40001000000 */
[----:B------:R-:W-:Y:S01]  /*3ac0*/  FSEL R37, R91, R37, P2 ;  /* 0x000000255b257208 */ /* 0x000fe20001000000 */
[----:B------:R-:W-:-:S04]  /*3ad0*/  DSETP.GT.AND P6, PT, R68, R44, PT ;  /* 0x0000002c4400722a */ /* 0x000fc80003fc4000 */
[----:B------:R-:W-:Y:S02]  /*3ae0*/  DSETP.GT.AND P2, PT, R72, R50, PT ;  /* 0x000000324800722a */ /* 0x000fe40003f44000 */
[----:B------:R-:W-:Y:S01]  /*3af0*/  FSEL R44, R68, R44, P6 ;  /* 0x0000002c442c7208 */ /* 0x000fe20003000000 */
[----:B------:R-:W-:Y:S01]  /*3b00*/  DMUL R74, R20, R10 ;  /* 0x0000000a144a7228 */ /* 0x000fe20000000000 */
[----:B------:R-:W-:Y:S01]  /*3b10*/  FSEL R45, R69, R45, P6 ;  /* 0x0000002d452d7208 */ /* 0x000fe20003000000 */
[----:B0-----:R-:W-:Y:S01]  /*3b20*/  DMUL R68, R8, R32 ;  /* 0x0000002008447228 */ /* 0x001fe20000000000 */
        /* <DEDUP_REMOVED lines=8> */
[----:B------:R-:W-:Y:S01]  /*3bb0*/  FSEL R56, R74, R56, P0 ;  /* 0x000000384a387208 */ /* 0x000fe20000000000 */
[----:B------:R-:W-:Y:S01]  /*3bc0*/  DMUL R88, R12, R10 ;  /* 0x0000000a0c587228 */ /* 0x000fe20000000000 */
[----:B------:R-:W-:Y:S01]  /*3bd0*/  FSEL R57, R75, R57, P0 ;  /* 0x000000394b397208 */ /* 0x000fe20000000000 */
[C---:B-1----:R-:W-:Y:S01]  /*3be0*/  DMUL R74, R24.reuse, R12 ;  /* 0x0000000c184a7228 */ /* 0x042fe20000000000 */
[----:B------:R-:W-:Y:S01]  /*3bf0*/  FSEL R54, R68, R54, P5 ;  /* 0x0000003644367208 */ /* 0x000fe20002800000 */
[----:B------:R-:W0:Y:S01]  /*3c00*/  LDS.128 R8, [R5+0x900] ;  /* 0x0009000005087984 */ /* 0x000e220000000c00 */
[----:B------:R-:W-:Y:S01]  /*3c10*/  FSEL R55, R69, R55, P5 ;  /* 0x0000003745377208 */ /* 0x000fe20002800000 */
[----:B------:R-:W-:Y:S01]  /*3c20*/  DMUL R68, R24, R16 ;  /* 0x0000001018447228 */ /* 0x000fe20000000000 */
[----:B------:R-:W-:-:S02]  /*3c30*/  FSEL R60, R72, R60, P3 ;  /* 0x0000003c483c7208 */ /* 0x000fc40001800000 */
        /* <DEDUP_REMOVED lines=154> */
[----:B------:R-:W-:Y:S01]  /*45e0*/  FSEL R46, R88, R46, P0 ;  /* 0x0000002e582e7208 */ /* 0x000fe20000000000 */
[----:B------:R-:W-:Y:S01]  /*45f0*/  DSETP.GT.AND P4, PT, R68, R54, PT ;  /* 0x000000364400722a */ /* 0x000fe20003f84000 */
[----:B------:R-:W-:Y:S01]  /*4600*/  FSEL R47, R89, R47, P0 ;  /* 0x0000002f592f7208 */ /* 0x000fe20000000000 */
[----:B------:R-:W-:Y:S01]  /*4610*/  DSETP.GT.AND P0, PT, R74, R56, PT ;  /* 0x000000384a00722a */ /* 0x000fe20003f04000 */
[----:B------:R-:W-:-:S02]  /*4620*/  SEL R77, R71, R77, P5 ;  /* 0x0000004d474d7207 */ /* 0x000fc40002800000 */
[----:B------:R-:W-:Y:S01]  /*4630*/  DSETP.GT.AND P5, PT, R72, R60, PT ;  /* 0x0000003c4800722a */ /* 0x000fe20003fa4000 */
[----:B------:R-:W-:Y:S01]  /*4640*/  FSEL R54, R68, R54, P4 ;  /* 0x0000003644367208 */ /* 0x000fe20002000000 */
[----:B------:R-:W-:Y:S01]  /*4650*/  DMUL R88, R12, R10 ;  /* 0x0000000a0c587228 */ /* 0x000fe20000000000 */
[----:B------:R-:W-:Y:S01]  /*4660*/  FSEL R56, R74, R56, P0 ;  /* 0x000000384a387208 */ /* 0x000fe20000000000 */
[----:B------:R-:W0:Y:S01]  /*4670*/  LDS.128 R8, [R5+0xb00] ;  /* 0x000b000005087984 */ /* 0x000e220000000c00 */
[----:B------:R-:W-:Y:S01]  /*4680*/  FSEL R57, R75, R57, P0 ;  /* 0x000000394b397208 */ /* 0x000fe20000000000 */
[C---:B-1----:R-:W-:Y:S01]  /*4690*/  DMUL R74, R28.reuse, R12 ;  /* 0x0000000c1c4a7228 */ /* 0x042fe20000000000 */
[----:B------:R-:W-:Y:S01]  /*46a0*/  FSEL R55, R69, R55, P4 ;  /* 0x0000003745377208 */ /* 0x000fe20002000000 */
[C---:B------:R-:W-:Y:S01]  /*46b0*/  DMUL R68, R28.reuse, R16 ;  /* 0x000000101c447228 */ /* 0x040fe20000000000 */
[----:B------:R-:W-:Y:S02]  /*46c0*/  FSEL R60, R72, R60, P5 ;  /* 0x0000003c483c7208 */ /* 0x000fe40002800000 */
[----:B------:R-:W-:Y:S01]  /*46d0*/  FSEL R61, R73, R61, P5 ;  /* 0x0000003d493d7208 */ /* 0x000fe20002800000 */
[----:B------:R-:W-:-:S02]  /*46e0*/  DMUL R72, R28, R24 ;  /* 0x000000181c487228 */ /* 0x000fc40000000000 */
        /* <DEDUP_REMOVED lines=50> */
[----:B------:R-:W-:Y:S01]  /*4a10*/  FSEL R64, R12, R64, P4 ;  /* 0x000000400c407208 */ /* 0x000fe20002000000 */
[C---:B------:R-:W-:Y:S01]  /*4a20*/  DMUL R88, R10.reuse, R26 ;  /* 0x0000001a0a587228 */ /* 0x040fe20000000000 */
[----:B------:R-:W-:Y:S01]  /*4a30*/  FSEL R65, R13, R65, P4 ;  /* 0x000000410d417208 */ /* 0x000fe20002000000 */
[C---:B------:R-:W-:Y:S01]  /*4a40*/  DMUL R12, R10.reuse, R18 ;  /* 0x000000120a0c7228 */ /* 0x040fe20000000000 */
[----:B------:R-:W-:Y:S02]  /*4a50*/  FSEL R66, R20, R46, P6 ;  /* 0x0000002e14427208 */ /* 0x000fe40003000000 */
[----:B------:R-:W-:Y:S01]  /*4a60*/  FSEL R67, R21, R47, P6 ;  /* 0x0000002f15437208 */ /* 0x000fe20003000000 */
[----:B------:R-:W-:Y:S01]  /*4a70*/  DMUL R20, R10, R22 ;  /* 0x000000160a147228 */ /* 0x000fe20000000000 */
[----:B------:R-:W-:-:S02]  /*4a80*/  FSEL R40, R68, R40, P3 ;  /* 0x0000002844287208 */ /* 0x000fc40001800000 */
[----:B------:R-:W-:Y:S01]  /*4a90*/  FSEL R41, R69, R41, P3 ;  /* 0x0000002945297208 */ /* 0x000fe20001800000 */
[-C--:B-1----:R-:W-:Y:S01]  /*4aa0*/  DMUL R68, R28, R18.reuse ;  /* 0x000000121c447228 */ /* 0x082fe20000000000 */
[----:B------:R-:W-:Y:S02]  /*4ab0*/  FSEL R50, R72, R50, P2 ;  /* 0x0000003248327208 */ /* 0x000fe40001000000 */
[----:B------:R-:W-:Y:S01]  /*4ac0*/  FSEL R51, R73, R51, P2 ;  /* 0x0000003349337208 */ /* 0x000fe20001000000 */
[----:B------:R-:W-:Y:S01]  /*4ad0*/  DMUL R72, R30, R18 ;  /* 0x000000121e487228 */ /* 0x000fe20000000000 */
[----:B------:R-:W-:Y:S02]  /*4ae0*/  FSEL R54, R8, R54, P0 ;  /* 0x0000003608367208 */ /* 0x000fe40000000000 */
[----:B------:R-:W-:Y:S02]  /*4af0*/  FSEL R55, R9, R55, P0 ;  /* 0x0000003709377208 */ /* 0x000fe40000000000 */
[----:B------:R-:W-:Y:S01]  /*4b00*/  FSEL R52, R16, R52, P5 ;  /* 0x0000003410347208 */ /* 0x000fe20002800000 */
[----:B------:R-:W-:Y:S01]  /*4b10*/  LDS.128 R8, [R5+0xc00] ;  /* 0x000c000005087984 */ /* 0x000fe20000000c00 */
[----:B------:R-:W-:-:S03]  /*4b20*/  FSEL R53, R17, R53, P5 ;  /* 0x0000003511357208 */ /* 0x000fc60002800000 */
[----:B------:R-:W0:Y:S01]  /*4b30*/  LDS.128 R16, [R6+0x60] ;  /* 0x0000600006107984 */ /* 0x000e220000000c00 */
[----:B------:R-:W-:Y:S01]  /*4b40*/  SEL R76, R71, R76, P1 ;  /* 0x0000004c474c7207 */ /* 0x000fe20000800000 */
[----:B------:R-:W-:Y:S01]  /*4b50*/  DSETP.GT.AND P1, PT, R74, R42, PT ;  /* 0x0000002a4a00722a */ /* 0x000fe20003f24000 */
[----:B------:R-:W-:-:S05]  /*4b60*/  VIADD R47, R4, 0xb ;  /* 0x0000000b042f7836 */ /* 0x000fca0000000000 */
[----:B------:R-:W-:Y:S02]  /*4b70*/  FSEL R42, R74, R42, P1 ;  /* 0x0000002a4a2a7208 */ /* 0x000fe40000800000 */
[----:B------:R-:W-:Y:S02]  /*4b80*/  FSEL R43, R75, R43, P1 ;  /* 0x0000002b4b2b7208 */ /* 0x000fe40000800000 */
[C---:B------:R-:W-:Y:S01]  /*4b90*/  SEL R80, R47.reuse, R80, P1 ;  /* 0x000000502f507207 */ /* 0x040fe20000800000 */
[----:B------:R-:W-:Y:S01]  /*4ba0*/  DSETP.GT.AND P1, PT, R20, R60, PT ;  /* 0x0000003c1400722a */ /* 0x000fe20003f24000 */
[----:B------:R-:W-:Y:S01]  /*4bb0*/  SEL R77, R47, R77, P3 ;  /* 0x0000004d2f4d7207 */ /* 0x000fe20001800000 */
[----:B------:R-:W-:Y:S01]  /*4bc0*/  DSETP.GT.AND P3, PT, R88, R56, PT ;  /* 0x000000385800722a */ /* 0x000fe20003f64000 */
[----:B------:R-:W-:Y:S01]  /*4bd0*/  SEL R48, R71, R48, P4 ;  /* 0x0000003047307207 */ /* 0x000fe20002000000 */
[----:B------:R-:W-:Y:S02]  /*4be0*/  DSETP.GT.AND P4, PT, R12, R44, PT ;  /* 0x0000002c0c00722a */ /* 0x000fe40003f84000 */
[----:B------:R-:W-:-:S02]  /*4bf0*/  FSEL R60, R20, R60, P1 ;  /* 0x0000003c143c7208 */ /* 0x000fc40000800000 */
[----:B------:R-:W-:Y:S01]  /*4c00*/  FSEL R61, R21, R61, P1 ;  /* 0x0000003d153d7208 */ /* 0x000fe20000800000 */
[-C--:B------:R-:W-:Y:S01]  /*4c10*/  DMUL R20, R28, R26.reuse ;  /* 0x0000001a1c147228 */ /* 0x080fe20000000000 */
[----:B------:R-:W-:Y:S01]  /*4c20*/  SEL R87, R47, R87, P2 ;  /* 0x000000572f577207 */ /* 0x000fe20001000000 */
[----:B------:R-:W-:Y:S02]  /*4c30*/  DMUL R26, R30, R26 ;  /* 0x0000001a1e1a7228 */ /* 0x000fe40000000000 */
[----:B------:R-:W-:Y:S01]  /*4c40*/  DSETP.GT.AND P2, PT, R68, R34, PT ;  /* 0x000000224400722a */ /* 0x000fe20003f44000 */
[----:B------:R-:W-:Y:S01]  /*4c50*/  FSEL R56, R88, R56, P3 ;  /* 0x0000003858387208 */ /* 0x000fe20001800000 */
[-C--:B------:R-:W-:Y:S01]  /*4c60*/  DMUL R74, R30, R14.reuse ;  /* 0x0000000e1e4a7228 */ /* 0x080fe20000000000 */
[----:B------:R-:W-:Y:S01]  /*4c70*/  FSEL R57, R89, R57, P3 ;  /* 0x0000003959397208 */ /* 0x000fe20001800000 */
[C---:B------:R-:W-:Y:S01]  /*4c80*/  DMUL R88, R28.reuse, R14 ;  /* 0x0000000e1c587228 */ /* 0x040fe20000000000 */
[----:B------:R-:W-:Y:S01]  /*4c90*/  FSEL R44, R12, R44, P4 ;  /* 0x0000002c0c2c7208 */ /* 0x000fe20002000000 */
[----:B------:R-:W-:Y:S01]  /*4ca0*/  DMUL R28, R28, R22 ;  /* 0x000000161c1c7228 */ /* 0x000fe20000000000 */
[----:B------:R-:W-:-:S02]  /*4cb0*/  FSEL R45, R13, R45, P4 ;  /* 0x0000002d0d2d7208 */ /* 0x000fc40002000000 */
[----:B------:R-:W1:Y:S01]  /*4cc0*/  LDS.128 R12, [R6+0xe0] ;  /* 0x0000e000060c7984 */ /* 0x000e620000000c00 */
[----:B------:R-:W-:Y:S01]  /*4cd0*/  SEL R81, R47, R81, P4 ;  /* 0x000000512f517207 */ /* 0x000fe20002000000 */
[----:B------:R-:W-:Y:S01]  /*4ce0*/  DSETP.GT.AND P4, PT, R20, R62, PT ;  /* 0x0000003e1400722a */ /* 0x000fe20003f84000 */
[----:B------:R-:W-:Y:S02]  /*4cf0*/  FSEL R34, R68, R34, P2 ;  /* 0x0000002244227208 */ /* 0x000fe40001000000 */
[----:B------:R-:W-:Y:S02]  /*4d00*/  FSEL R35, R69, R35, P2 ;  /* 0x0000002345237208 */ /* 0x000fe40001000000 */
[C---:B------:R-:W-:Y:S01]  /*4d10*/  SEL R86, R47.reuse, R86, P2 ;  /* 0x000000562f567207 */ /* 0x040fe20001000000 */
[----:B------:R-:W-:Y:S01]  /*4d20*/  DSETP.GT.AND P2, PT, R26, R24, PT ;  /* 0x000000181a00722a */ /* 0x000fe20003f44000 */
[C---:B------:R-:W-:Y:S01]  /*4d30*/  SEL R78, R47.reuse, R78, P0 ;  /* 0x0000004e2f4e7207 */ /* 0x040fe20000000000 */
[----:B------:R-:W-:Y:S01]  /*4d40*/  DMUL R30, R30, R22 ;  /* 0x000000161e1e7228 */ /* 0x000fe20000000000 */
[----:B------:R-:W-:Y:S01]  /*4d50*/  SEL R83, R47, R83, P5 ;  /* 0x000000532f537207 */ /* 0x000fe20002800000 */
[----:B------:R-:W-:Y:S01]  /*4d60*/  DSETP.GT.AND P0, PT, R88, R38, PT ;  /* 0x000000265800722a */ /* 0x000fe20003f04000 */
[----:B------:R-:W-:Y:S01]  /*4d70*/  FSEL R62, R20, R62, P4 ;  /* 0x0000003e143e7208 */ /* 0x000fe20002000000 */
[----:B------:R-:W-:Y:S01]  /*4d80*/  DSETP.GT.AND P5, PT, R28, R36, PT ;  /* 0x000000241c00722a */ /* 0x000fe20003fa4000 */
[----:B------:R-:W-:-:S02]  /*4d90*/  FSEL R63, R21, R63, P4 ;  /* 0x0000003f153f7208 */ /* 0x000fc40002000000 */
[----:B------:R-:W2:Y:S01]  /*4da0*/  LDS.128 R20, [R6+0x160] ;  /* 0x0001600006147984 */ /* 0x000ea20000000c00 */
[----:B------:R-:W-:Y:S02]  /*4db0*/  FSEL R68, R26, R24, P2 ;  /* 0x000000181a447208 */ /* 0x000fe40001000000 */
[----:B------:R-:W-:Y:S02]  /*4dc0*/  FSEL R69, R27, R25, P2 ;  /* 0x000000191b457208 */ /* 0x000fe40001000000 */
[----:B------:R-:W3:Y:S01]  /*4dd0*/  LDS.128 R24, [R6+0x1e0] ;  /* 0x0001e00006187984 */ /* 0x000ee20000000c00 */
[----:B------:R-:W-:Y:S02]  /*4de0*/  FSEL R38, R88, R38, P0 ;  /* 0x0000002658267208 */ /* 0x000fe40000000000 */
[----:B------:R-:W-:Y:S02]  /*4df0*/  FSEL R39, R89, R39, P0 ;  /* 0x0000002759277208 */ /* 0x000fe40000000000 */
[----:B------:R-:W-:Y:S01]  /*4e00*/  SEL R82, R47, R82, P0 ;  /* 0x000000522f527207 */ /* 0x000fe20000000000 */
[----:B------:R-:W-:Y:S01]  /*4e10*/  DSETP.GT.AND P0, PT, R30, R66, PT ;  /* 0x000000421e00722a */ /* 0x000fe20003f04000 */
[----:B------:R-:W-:-:S02]  /*4e20*/  FSEL R36, R28, R36, P5 ;  /* 0x000000241c247208 */ /* 0x000fc40002800000 */
[----:B------:R-:W-:Y:S01]  /*4e30*/  FSEL R37, R29, R37, P5 ;  /* 0x000000251d257208 */ /* 0x000fe20002800000 */
[----:B0-----:R-:W-:Y:S01]  /*4e40*/  DMUL R28, R8, R16 ;  /* 0x00000010081c7228 */ /* 0x001fe20000000000 */
[C---:B------:R-:W-:Y:S01]  /*4e50*/  SEL R84, R47.reuse, R84, P3 ;  /* 0x000000542f547207 */ /* 0x040fe20001800000 */
[----:B------:R-:W-:Y:S01]  /*4e60*/  DSETP.GT.AND P3, PT, R72, R58, PT ;  /* 0x0000003a4800722a */ /* 0x000fe20003f64000 */
[C---:B------:R-:W-:Y:S01]  /*4e70*/  SEL R85, R47.reuse, R85, P1 ;  /* 0x000000552f557207 */ /* 0x040fe20000800000 */
[----:B------:R-:W-:Y:S01]  /*4e80*/  DSETP.GT.AND P1, PT, R74, R64, PT ;  /* 0x000000404a00722a */ /* 0x000fe20003f24000 */
[----:B------:R-:W-:-:S03]  /*4e90*/  SEL R76, R47, R76, P4 ;  /* 0x0000004c2f4c7207 */ /* 0x000fc60002000000 */
[----:B------:R-:W-:Y:S01]  /*4ea0*/  DSETP.GT.AND P4, PT, R28, R40, PT ;  /* 0x000000281c00722a */ /* 0x000fe20003f84000 */
[C---:B------:R-:W-:Y:S02]  /*4eb0*/  SEL R0, R47.reuse, R0, P5 ;  /* 0x000000002f007207 */ /* 0x040fe40002800000 */
[C---:B------:R-:W-:Y:S02]  /*4ec0*/  SEL R70, R47.reuse, R70, P3 ;  /* 0x000000462f467207 */ /* 0x040fe40001800000 */
[C---:B------:R-:W-:Y:S02]  /*4ed0*/  SEL R48, R47.reuse, R48, P1 ;  /* 0x000000302f307207 */ /* 0x040fe40000800000 */
[----:B------:R-:W-:Y:S02]  /*4ee0*/  SEL R49, R47, R49, P2 ;  /* 0x000000312f317207 */ /* 0x000fe40001000000 */
[----:B------:R-:W-:Y:S02]  /*4ef0*/  @!P0 SEL R47, R71, R33, P6 ;  /* 0x00000021472f8207 */ /* 0x000fe40003000000 */
[----:B------:R-:W-:-:S02]  /*4f00*/  FSEL R66, R30, R66, P0 ;  /* 0x000000421e427208 */ /* 0x000fc40000000000 */
[----:B------:R-:W-:Y:S02]  /*4f10*/  FSEL R67, R31, R67, P0 ;  /* 0x000000431f437208 */ /* 0x000fe40000000000 */
[----:B------:R-:W-:Y:S02]  /*4f20*/  FSEL R32, R28, R40, P4 ;  /* 0x000000281c207208 */ /* 0x000fe40002000000 */
[----:B------:R-:W-:Y:S02]  /*4f30*/  FSEL R33, R29, R41, P4 ;  /* 0x000000291d217208 */ /* 0x000fe40002000000 */
[----:B------:R-:W0:Y:S01]  /*4f40*/  LDS.128 R28, [R5+0xc10] ;  /* 0x000c1000051c7984 */ /* 0x000e220000000c00 */
[----:B------:R-:W-:Y:S02]  /*4f50*/  FSEL R58, R72, R58, P3 ;  /* 0x0000003a483a7208 */ /* 0x000fe40001800000 */
[----:B------:R-:W-:Y:S01]  /*4f60*/  FSEL R59, R73, R59, P3 ;  /* 0x0000003b493b7208 */ /* 0x000fe20001800000 */
[----:B------:R-:W-:Y:S01]  /*4f70*/  DMUL R72, R16, R10 ;  /* 0x0000000a10487228 */ /* 0x000fe20000000000 */
[----:B------:R-:W-:-:S02]  /*4f80*/  FSEL R64, R74, R64, P1 ;  /* 0x000000404a407208 */ /* 0x000fc40000800000 */
[----:B------:R-:W-:Y:S01]  /*4f90*/  FSEL R65, R75, R65, P1 ;  /* 0x000000414b417208 */ /* 0x000fe20000800000 */
[C---:B-1----:R-:W-:Y:S02]  /*4fa0*/  DMUL R74, R8.reuse, R12 ;  /* 0x0000000c084a7228 */ /* 0x042fe40000000000 */
[----:B--2---:R-:W-:Y:S02]  /*4fb0*/  DMUL R90, R8, R20 ;  /* 0x00000014085a7228 */ /* 0x004fe40000000000 */
[----:B------:R-:W-:Y:S02]  /*4fc0*/  DSETP.GT.AND P6, PT, R72, R44, PT ;  /* 0x0000002c4800722a */ /* 0x000fe40003fc4000 */
[----:B---3--:R-:W-:Y:S02]  /*4fd0*/  DMUL R8, R8, R24 ;  /* 0x0000001808087228 */ /* 0x008fe40000000000 */
[----:B------:R-:W-:Y:S02]  /*4fe0*/  DSETP.GT.AND P2, PT, R74, R42, PT ;  /* 0x0000002a4a00722a */ /* 0x000fe40003f44000 */
[----:B------:R-:W-:Y:S01]  /*4ff0*/  DMUL R88, R12, R10 ;  /* 0x0000000a0c587228 */ /* 0x000fe20000000000 */
[----:B------:R-:W-:-:S02]  /*5000*/  FSEL R40, R72, R44, P6 ;  /* 0x0000002c48287208 */ /* 0x000fc40003000000 */
[----:B------:R-:W-:Y:S01]  /*5010*/  FSEL R41, R73, R45, P6 ;  /* 0x0000002d49297208 */ /* 0x000fe20003000000 */
[-C--:B------:R-:W-:Y:S01]  /*5020*/  DMUL R72, R20, R10.reuse ;  /* 0x0000000a14487228 */ /* 0x080fe20000000000 */
[----:B------:R-:W-:Y:S02]  /*5030*/  FSEL R42, R74, R42, P2 ;  /* 0x0000002a4a2a7208 */ /* 0x000fe40001000000 */
[----:B------:R-:W-:Y:S01]  /*5040*/  FSEL R43, R75, R43, P2 ;  /* 0x0000002b4b2b7208 */ /* 0x000fe20001000000 */
[----:B------:R-:W-:Y:S01]  /*5050*/  DMUL R74, R24, R10 ;  /* 0x0000000a184a7228 */ /* 0x000fe20000000000 */
[----:B------:R-:W-:Y:S01]  /*5060*/  VIADD R71, R4, 0xc ;  /* 0x0000000c04477836 */ /* 0x000fe20000000000 */
[----:B------:R-:W-:Y:S02]  /*5070*/  DSETP.GT.AND P3, PT, R8, R54, PT ;  /* 0x000000360800722a */ /* 0x000fe40003f64000 */
[----:B------:R-:W-:Y:S02]  /*5080*/  DSETP.GT.AND P0, PT, R88, R52, PT ;  /* 0x000000345800722a */ /* 0x000fe40003f04000 */
[----:B------:R-:W-:Y:S01]  /*5090*/  DSETP.GT.AND P5, PT, R72, R56, PT ;  /* 0x000000384800722a */ /* 0x000fe20003fa4000 */
[----:B------:R-:W-:Y:S01]  /*50a0*/  SEL R77, R71, R77, P4 ;  /* 0x0000004d474d7207 */ /* 0x000fe20002000000 */
[----:B------:R-:W-:Y:S01]  /*50b0*/  DSETP.GT.AND P4, PT, R74, R60, PT ;  /* 0x0000003c4a00722a */ /* 0x000fe20003f84000 */
[----:B------:R-:W-:-:S02]  /*50c0*/  FSEL R54, R8, R54, P3 ;  /* 0x0000003608367208 */ /* 0x000fc40001800000 */
[----:B------:R-:W-:Y:S02]  /*50d0*/  FSEL R55, R9, R55, P3 ;  /* 0x0000003709377208 */ /* 0x000fe40001800000 */
[----:B------:R-:W1:Y:S01]  /*50e0*/  LDS.128 R8, [R5+0xd00] ;  /* 0x000d000005087984 */ /* 0x000e620000000c00 */
[----:B------:R-:W-:Y:S02]  /*50f0*/  FSEL R44, R88, R52, P0 ;  /* 0x00000034582c7208 */ /* 0x000fe40000000000 */
[----:B------:R-:W-:Y:S02]  /*5100*/  FSEL R45, R89, R53, P0 ;  /* 0x00000035592d7208 */ /* 0x000fe40000000000 */
[----:B------:R-:W-:Y:S02]  /*5110*/  FSEL R52, R72, R56, P5 ;  /* 0x0000003848347208 */ /* 0x000fe40002800000 */
[----:B------:R-:W-:Y:S01]  /*5120*/  FSEL R53, R73, R57, P5 ;  /* 0x0000003949357208 */ /* 0x000fe20002800000 */
[----:B0-----:R-:W-:Y:S01]  /*5130*/  DMUL R72, R28, R16 ;  /* 0x000000101c487228 */ /* 0x001fe20000000000 */
[----:B------:R-:W-:-:S02]  /*5140*/  FSEL R56, R74, R60, P4 ;  /* 0x0000003c4a387208 */ /* 0x000fc40002000000 */
[----:B------:R-:W-:Y:S01]  /*5150*/  FSEL R57, R75, R61, P4 ;  /* 0x0000003d4b397208 */ /* 0x000fe20002000000 */
[C---:B------:R-:W-:Y:S02]  /*5160*/  DMUL R74, R28.reuse, R12 ;  /* 0x0000000c1c4a7228 */ /* 0x040fe40000000000 */
        /* <DEDUP_REMOVED lines=13> */
[----:B------:R-:W0:Y:S01]  /*5240*/  LDS.128 R28, [R5+0xd10] ;  /* 0x000d1000051c7984 */ /* 0x000e220000000c00 */
        /* <DEDUP_REMOVED lines=15> */
[----:B------:R-:W-:Y:S02]  /*5340*/  DSETP.GT.AND P6, PT, R24, R66, PT ;  /* 0x000000421800722a */ /* 0x000fe40003fc4000 */
[----:B-1----:R-:W-:Y:S01]  /*5350*/  DMUL R72, R8, R14 ;  /* 0x0000000e08487228 */ /* 0x002fe20000000000 */
[----:B------:R-:W-:Y:S02]  /*5360*/  FSEL R16, R16, R58, P5 ;  /* 0x0000003a10107208 */ /* 0x000fe40002800000 */
[----:B------:R-:W-:Y:S02]  /*5370*/  FSEL R17, R17, R59, P5 ;  /* 0x0000003b11117208 */ /* 0x000fe40002800000 */
[----:B------:R-:W-:-:S02]  /*5380*/  FSEL R58, R12, R64, P3 ;  /* 0x000000400c3a7208 */ /* 0x000fc40001800000 */
[----:B------:R-:W-:Y:S02]  /*5390*/  FSEL R59, R13, R65, P3 ;  /* 0x000000410d3b7208 */ /* 0x000fe40001800000 */
[----:B------:R-:W-:Y:S02]  /*53a0*/  FSEL R64, R20, R68, P4 ;  /* 0x0000004414407208 */ /* 0x000fe40002000000 */
[----:B------:R-:W-:Y:S01]  /*53b0*/  FSEL R65, R21, R69, P4 ;  /* 0x0000004515417208 */ /* 0x000fe20002000000 */
[C---:B------:R-:W-:Y:S01]  /*53c0*/  DMUL R12, R10.reuse, R18 ;  /* 0x000000120a0c7228 */ /* 0x040fe20000000000 */
[----:B------:R-:W-:Y:S01]  /*53d0*/  FSEL R38, R74, R38, P2 ;  /* 0x000000264a267208 */ /* 0x000fe20001000000 */
[----:B------:R-:W-:Y:S01]  /*53e0*/  DMUL R20, R10, R14 ;  /* 0x0000000e0a147228 */ /* 0x000fe20000000000 */
[----:B------:R-:W-:Y:S01]  /*53f0*/  FSEL R39, R75, R39, P2 ;  /* 0x000000274b277208 */ /* 0x000fe20001000000 */
[----:B------:R-:W-:Y:S01]  /*5400*/  DMUL R74, R8, R22 ;  /* 0x00000016084a7228 */ /* 0x000fe20000000000 */
[----:B------:R-:W-:-:S02]  /*5410*/  FSEL R60, R60, R62, P0 ;  /* 0x0000003e3c3c7208 */ /* 0x000fc40000000000 */
[----:B------:R-:W-:Y:S01]  /*5420*/  FSEL R61, R61, R63, P0 ;  /* 0x0000003f3d3d7208 */ /* 0x000fe20000000000 */
[----:B------:R-:W-:Y:S01]  /*5430*/  DMUL R62, R8, R18 ;  /* 0x00000012083e7228 */ /* 0x000fe20000000000 */
[----:B------:R-:W-:Y:S02]  /*5440*/  FSEL R68, R24, R66, P6 ;  /* 0x0000004218447208 */ /* 0x000fe40003000000 */
[----:B------:R-:W-:Y:S01]  /*5450*/  FSEL R69, R25, R67, P6 ;  /* 0x0000004319457208 */ /* 0x000fe20003000000 */
[----:B------:R-:W-:Y:S01]  /*5460*/  DMUL R24, R10, R22 ;  /* 0x000000160a187228 */ /* 0x000fe20000000000 */
[C---:B------:R-:W-:Y:S01]  /*5470*/  SEL R76, R71.reuse, R76, P0 ;  /* 0x0000004c474c7207 */ /* 0x040fe20000000000 */
[-C--:B------:R-:W-:Y:S02]  /*5480*/  DMUL R8, R8, R26.reuse ;  /* 0x0000001a08087228 */ /* 0x080fe40000000000 */
[----:B------:R-:W-:Y:S01]  /*5490*/  DMUL R10, R10, R26 ;  /* 0x0000001a0a0a7228 */ /* 0x000fe20000000000 */
[----:B------:R-:W-:Y:S01]  /*54a0*/  VIADD R67, R4, 0xd ;  /* 0x0000000d04437836 */ /* 0x000fe20000000000 */
        /* <DEDUP_REMOVED lines=11> */
[----:B------:R-:W-:Y:S01]  /*5560*/  SEL R82, R71, R82, P2 ;  /* 0x0000005247527207 */ /* 0x000fe20001000000 */
[----:B------:R-:W-:Y:S01]  /*5570*/  DSETP.GT.AND P2, PT, R62, R32, PT ;  /* 0x000000203e00722a */ /* 0x000fe20003f44000 */
[----:B------:R-:W-:Y:S01]  /*5580*/  FSEL R50, R74, R50, P1 ;  /* 0x000000324a327208 */ /* 0x000fe20000800000 */
[-C--:B0-----:R-:W-:Y:S01]  /*5590*/  DMUL R72, R28, R14.reuse ;  /* 0x0000000e1c487228 */ /* 0x081fe20000000000 */
[----:B------:R-:W-:Y:S01]  /*55a0*/  FSEL R51, R75, R51, P1 ;  /* 0x000000334b337208 */ /* 0x000fe20000800000 */
[----:B------:R-:W-:Y:S01]  /*55b0*/  DMUL R74, R30, R14 ;  /* 0x0000000e1e4a7228 */ /* 0x000fe20000000000 */
[----:B------:R-:W-:-:S02]  /*55c0*/  FSEL R54, R8, R54, P5 ;  /* 0x0000003608367208 */ /* 0x000fc40002800000 */
[----:B------:R-:W-:Y:S02]  /*55d0*/  FSEL R55, R9, R55, P5 ;  /* 0x0000003709377208 */ /* 0x000fe40002800000 */
[----:B------:R-:W-:Y:S02]  /*55e0*/  FSEL R40, R12, R40, P3 ;  /* 0x000000280c287208 */ /* 0x000fe40001800000 */
[----:B------:R-:W-:Y:S02]  /*55f0*/  FSEL R41, R13, R41, P3 ;  /* 0x000000290d297208 */ /* 0x000fe40001800000 */
[----:B------:R-:W-:Y:S01]  /*5600*/  FSEL R56, R10, R56, P0 ;  /* 0x000000380a387208 */ /* 0x000fe20000000000 */
[----:B------:R-:W-:Y:S01]  /*5610*/  LDS.128 R12, [R5+0xe00] ;  /* 0x000e0000050c7984 */ /* 0x000fe20000000c00 */
[----:B------:R-:W-:-:S03]  /*5620*/  FSEL R57, R11, R57, P0 ;  /* 0x000000390b397208 */ /* 0x000fc60000000000 */
[----:B------:R-:W0:Y:S01]  /*5630*/  LDS.128 R8, [R6+0x70] ;  /* 0x0000700006087984 */ /* 0x000e220000000c00 */
[----:B------:R-:W-:Y:S02]  /*5640*/  FSEL R32, R62, R32, P2 ;  /* 0x000000203e207208 */ /* 0x000fe40001000000 */
[----:B------:R-:W-:Y:S02]  /*5650*/  FSEL R33, R63, R33, P2 ;  /* 0x000000213f217208 */ /* 0x000fe40001000000 */
[----:B------:R-:W-:Y:S01]  /*5660*/  SEL R77, R67, R77, P2 ;  /* 0x0000004d434d7207 */ /* 0x000fe20001000000 */
[----:B------:R-:W-:-:S06]  /*5670*/  DSETP.GT.AND P2, PT, R24, R52, PT ;  /* 0x000000341800722a */ /* 0x000fcc0003f44000 */
[----:B------:R-:W-:Y:S02]  /*5680*/  FSEL R52, R24, R52, P2 ;  /* 0x0000003418347208 */ /* 0x000fe40001000000 */
[----:B------:R-:W-:Y:S01]  /*5690*/  FSEL R53, R25, R53, P2 ;  /* 0x0000003519357208 */ /* 0x000fe20001000000 */
[----:B------:R-:W-:Y:S01]  /*56a0*/  DMUL R24, R28, R22 ;  /* 0x000000161c187228 */ /* 0x000fe20000000000 */
[----:B------:R-:W-:Y:S01]  /*56b0*/  SEL R49, R71, R49, P4 ;  /* 0x0000003147317207 */ /* 0x000fe20002000000 */
[----:B------:R-:W-:Y:S01]  /*56c0*/  DSETP.GT.AND P4, PT, R20, R44, PT ;  /* 0x0000002c1400722a */ /* 0x000fe20003f84000 */
[----:B------:R-:W-:Y:S01]  /*56d0*/  SEL R81, R67, R81, P3 ;  /* 0x0000005143517207 */ /* 0x000fe20001800000 */
[----:B------:R-:W-:-:S04]  /*56e0*/  DMUL R62, R28, R18 ;  /* 0x000000121c3e7228 */ /* 0x000fc80000000000 */
[----:B------:R-:W-:Y:S01]  /*56f0*/  DSETP.GT.AND P3, PT, R24, R60, PT ;  /* 0x0000003c1800722a */ /* 0x000fe20003f64000 */
[----:B------:R-:W-:Y:S01]  /*5700*/  FSEL R44, R20, R44, P4 ;  /* 0x0000002c142c7208 */ /* 0x000fe20002000000 */
[C---:B------:R-:W-:Y:S01]  /*5710*/  DMUL R88, R30.reuse, R22 ;  /* 0x000000161e587228 */ /* 0x040fe20000000000 */
[----:B------:R-:W-:Y:S01]  /*5720*/  FSEL R45, R21, R45, P4 ;  /* 0x0000002d152d7208 */ /* 0x000fe20002000000 */
[----:B------:R-:W-:Y:S01]  /*5730*/  DMUL R18, R30, R18 ;  /* 0x000000121e127228 */ /* 0x000fe20000000000 */
[----:B------:R-:W1:Y:S01]  /*5740*/  LDS.128 R20, [R6+0xf0] ;  /* 0x0000f00006147984 */ /* 0x000e620000000c00 */
[-C--:B------:R-:W-:Y:S01]  /*5750*/  DMUL R28, R28, R26.reuse ;  /* 0x0000001a1c1c7228 */ /* 0x080fe20000000000 */
[----:B------:R-:W-:Y:S01]  /*5760*/  FSEL R60, R24, R60, P3 ;  /* 0x0000003c183c7208 */ /* 0x000fe20001800000 */
[----:B------:R-:W-:Y:S01]  /*5770*/  DMUL R30, R30, R26 ;  /* 0x0000001a1e1e7228 */ /* 0x000fe20000000000 */
[----:B------:R-:W-:Y:S02]  /*5780*/  FSEL R61, R25, R61, P3 ;  /* 0x0000003d193d7208 */ /* 0x000fe40001800000 */
[----:B------:R-:W2:Y:S01]  /*5790*/  LDS.128 R24, [R6+0x170] ;  /* 0x0001700006187984 */ /* 0x000ea20000000c00 */
[C---:B------:R-:W-:Y:S01]  /*57a0*/  SEL R87, R67.reuse, R87, P1 ;  /* 0x0000005743577207 */ /* 0x040fe20000800000 */
[----:B------:R-:W-:Y:S01]  /*57b0*/  DSETP.GT.AND P1, PT, R62, R34, PT ;  /* 0x000000223e00722a */ /* 0x000fe20003f24000 */
[C---:B------:R-:W-:Y:S01]  /*57c0*/  SEL R83, R67.reuse, R83, P4 ;  /* 0x0000005343537207 */ /* 0x040fe20002000000 */
[----:B------:R-:W-:Y:S01]  /*57d0*/  DSETP.GT.AND P4, PT, R28, R36, PT ;  /* 0x000000241c00722a */ /* 0x000fe20003f84000 */
[----:B------:R-:W-:Y:S01]  /*57e0*/  SEL R84, R67, R84, P2 ;  /* 0x0000005443547207 */ /* 0x000fe20001000000 */
[----:B------:R-:W-:-:S02]  /*57f0*/  DSETP.GT.AND P2, PT, R18, R16, PT ;  /* 0x000000101200722a */ /* 0x000fc40003f44000 */
[----:B------:R-:W-:Y:S02]  /*5800*/  FSEL R34, R62, R34, P1 ;  /* 0x000000223e227208 */ /* 0x000fe40000800000 */
[----:B------:R-:W-:Y:S02]  /*5810*/  FSEL R35, R63, R35, P1 ;  /* 0x000000233f237208 */ /* 0x000fe40000800000 */
[----:B------:R-:W-:Y:S02]  /*5820*/  FSEL R36, R28, R36, P4 ;  /* 0x000000241c247208 */ /* 0x000fe40002000000 */
[----:B------:R-:W-:Y:S01]  /*5830*/  FSEL R37, R29, R37, P4 ;  /* 0x000000251d257208 */ /* 0x000fe20002000000 */
[----:B0-----:R-:W-:Y:S01]  /*5840*/  DMUL R28, R12, R8 ;  /* 0x000000080c1c7228 */ /* 0x001fe20000000000 */
[----:B------:R-:W-:Y:S02]  /*5850*/  FSEL R62, R18, R16, P2 ;  /* 0x00000010123e7208 */ /* 0x000fe40001000000 */
[----:B------:R-:W-:-:S02]  /*5860*/  FSEL R63, R19, R17, P2 ;  /* 0x00000011133f7208 */ /* 0x000fc40001000000 */
[C---:B------:R-:W-:Y:S01]  /*5870*/  SEL R78, R67.reuse, R78, P5 ;  /* 0x0000004e434e7207 */ /* 0x040fe20002800000 */
[----:B------:R-:W0:Y:S01]  /*5880*/  LDS.128 R16, [R6+0x1f0] ;  /* 0x0001f00006107984 */ /* 0x000e220000000c00 */
[----:B------:R-:W-:Y:S01]  /*5890*/  DSETP.GT.AND P5, PT, R72, R38, PT ;  /* 0x000000264800722a */ /* 0x000fe20003fa4000 */
[----:B------:R-:W-:Y:S01]  /*58a0*/  SEL R70, R67, R70, P2 ;  /* 0x0000004643467207 */ /* 0x000fe20001000000 */
[----:B------:R-:W-:-:S04]  /*58b0*/  DSETP.GT.AND P2, PT, R28, R32, PT ;  /* 0x000000201c00722a */ /* 0x000fc80003f44000 */
[----:B------:R-:W-:Y:S02]  /*58c0*/  FSEL R38, R72, R38, P5 ;  /* 0x0000002648267208 */ /* 0x000fe40002800000 */
[----:B------:R-:W-:Y:S02]  /*58d0*/  FSEL R39, R73, R39, P5 ;  /* 0x0000002749277208 */ /* 0x000fe40002800000 */
[----:B------:R-:W-:Y:S01]  /*58e0*/  SEL R82, R67, R82, P5 ;  /* 0x0000005243527207 */ /* 0x000fe20002800000 */
[----:B------:R-:W-:Y:S01]  /*58f0*/  DSETP.GT.AND P5, PT, R30, R68, PT ;  /* 0x000000441e00722a */ /* 0x000fe20003fa4000 */
[----:B------:R-:W-:Y:S02]  /*5900*/  FSEL R32, R28, R32, P2 ;  /* 0x000000201c207208 */ /* 0x000fe40001000000 */
[----:B------:R-:W-:-:S03]  /*5910*/  FSEL R33, R29, R33, P2 ;  /* 0x000000211d217208 */ /* 0x000fc60001000000 */
[----:B------:R-:W-:Y:S02]  /*5920*/  FSEL R68, R30, R68, P5 ;  /* 0x000000441e447208 */ /* 0x000fe40002800000 */
[----:B------:R-:W-:Y:S02]  /*5930*/  FSEL R69, R31, R69, P5 ;  /* 0x000000451f457208 */ /* 0x000fe40002800000 */
[----:B------:R-:W3:Y:S01]  /*5940*/  LDS.128 R28, [R5+0xe10] ;  /* 0x000e1000051c7984 */ /* 0x000ee20000000c00 */
        /* <DEDUP_REMOVED lines=9> */
[----:B-1----:R-:W-:Y:S01]  /*59e0*/  DMUL R74, R12, R20 ;  /* 0x000000140c4a7228 */ /* 0x002fe20000000000 */
[C---:B------:R-:W-:Y:S02]  /*59f0*/  SEL R48, R67.reuse, R48, P0 ;  /* 0x0000003043307207 */ /* 0x040fe40000000000 */
[----:B------:R-:W-:Y:S02]  /*5a00*/  SEL R49, R67, R49, P1 ;  /* 0x0000003143317207 */ /* 0x000fe40000800000 */
[----:B------:R-:W-:Y:S01]  /*5a10*/  @!P5 SEL R67, R71, R47, P6 ;  /* 0x0000002f4743d207 */ /* 0x000fe20003000000 */
[----:B------:R-:W-:Y:S02]  /*5a20*/  DMUL R46, R20, R14 ;  /* 0x0000000e142e7228 */ /* 0x000fe40000000000 */
[----:B--2---:R-:W-:Y:S01]  /*5a30*/  DMUL R90, R12, R24 ;  /* 0x000000180c5a7228 */ /* 0x004fe20000000000 */
[----:B------:R-:W-:Y:S01]  /*5a40*/  FSEL R64, R88, R64, P1 ;  /* 0x0000004058407208 */ /* 0x000fe20000800000 */
[----:B------:R-:W-:Y:S01]  /*5a50*/  DSETP.GT.AND P0, PT, R72, R40, PT ;  /* 0x000000284800722a */ /* 0x000fe20003f04000 */
[----:B------:R-:W-:Y:S01]  /*5a60*/  FSEL R65, R89, R65, P1 ;  /* 0x0000004159417208 */ /* 0x000fe20000800000 */
[----:B------:R-:W-:-:S02]  /*5a70*/  DSETP.GT.AND P1, PT, R74, R42, PT ;  /* 0x0000002a4a00722a */ /* 0x000fc40003f24000 */
[----:B------:R-:W-:Y:S02]  /*5a80*/  DSETP.GT.AND P4, PT, R46, R44, PT ;  /* 0x0000002c2e00722a */ /* 0x000fe40003f84000 */
[----:B------:R-:W-:Y:S01]  /*5a90*/  DSETP.GT.AND P3, PT, R90, R50, PT ;  /* 0x000000325a00722a */ /* 0x000fe20003f64000 */
[----:B------:R-:W-:Y:S01]  /*5aa0*/  FSEL R40, R72, R40, P0 ;  /* 0x0000002848287208 */ /* 0x000fe20000000000 */
[----:B0-----:R-:W-:Y:S01]  /*5ab0*/  DMUL R88, R12, R16 ;  /* 0x000000100c587228 */ /* 0x001fe20000000000 */
[----:B------:R-:W-:Y:S01]  /*5ac0*/  FSEL R41, R73, R41, P0 ;  /* 0x0000002949297208 */ /* 0x000fe20000000000 */
[-C--:B------:R-:W-:Y:S01]  /*5ad0*/  DMUL R72, R24, R14.reuse ;  /* 0x0000000e18487228 */ /* 0x080fe20000000000 */
[----:B------:R-:W-:Y:S02]  /*5ae0*/  FSEL R42, R74, R42, P1 ;  /* 0x0000002a4a2a7208 */ /* 0x000fe40000800000 */
[----:B------:R-:W-:Y:S01]  /*5af0*/  FSEL R43, R75, R43, P1 ;  /* 0x0000002b4b2b7208 */ /* 0x000fe20000800000 */
[----:B------:R-:W-:Y:S01]  /*5b00*/  DMUL R74, R16, R14 ;  /* 0x0000000e104a7228 */ /* 0x000fe20000000000 */
[----:B------:R-:W-:Y:S01]  /*5b10*/  FSEL R45, R47, R45, P4 ;  /* 0x0000002d2f2d7208 */ /* 0x000fe20002000000 */
[----:B------:R-:W-:Y:S01]  /*5b20*/  DSETP.GT.AND P6, PT, R88, R54, PT ;  /* 0x000000365800722a */ /* 0x000fe20003fc4000 */
[----:B------:R-:W-:Y:S01]  /*5b30*/  FSEL R47, R91, R51, P3 ;  /* 0x000000335b2f7208 */ /* 0x000fe20001800000 */
[----:B------:R-:W-:Y:S01]  /*5b40*/  VIADD R51, R4, 0xe ;  /* 0x0000000e04337836 */ /* 0x000fe20000000000 */
[----:B------:R-:W-:Y:S01]  /*5b50*/  DSETP.GT.AND P5, PT, R72, R52, PT ;  /* 0x000000344800722a */ /* 0x000fe20003fa4000 */
[----:B------:R-:W0:Y:S03]  /*5b60*/  LDS.128 R12, [R5+0xf00] ;  /* 0x000f0000050c7984 */ /* 0x000e260000000c00 */
[----:B------:R-:W-:Y:S01]  /*5b70*/  SEL R6, R51, R77, P2 ;  /* 0x0000004d33067207 */ /* 0x000fe20001000000 */
[----:B------:R-:W-:Y:S01]  /*5b80*/  DSETP.GT.AND P2, PT, R74, R56, PT ;  /* 0x000000384a00722a */ /* 0x000fe20003f44000 */
[----:B------:R-:W-:-:S02]  /*5b90*/  FSEL R52, R72, R52, P5 ;  /* 0x0000003448347208 */ /* 0x000fc40002800000 */
[----:B------:R-:W-:Y:S01]  /*5ba0*/  FSEL R53, R73, R53, P5 ;  /* 0x0000003549357208 */ /* 0x000fe20002800000 */
[C---:B---3--:R-:W-:Y:S01]  /*5bb0*/  DMUL R72, R28.reuse, R8 ;  /* 0x000000081c487228 */ /* 0x048fe20000000000 */
[----:B------:R-:W-:Y:S02]  /*5bc0*/  FSEL R54, R88, R54, P6 ;  /* 0x0000003658367208 */ /* 0x000fe40003000000 */
[----:B------:R-:W-:Y:S01]  /*5bd0*/  FSEL R55, R89, R55, P6 ;  /* 0x0000003759377208 */ /* 0x000fe20003000000 */
[C---:B------:R-:W-:Y:S01]  /*5be0*/  DMUL R88, R28.reuse, R20 ;  /* 0x000000141c587228 */ /* 0x040fe20000000000 */
[----:B------:R-:W-:Y:S02]  /*5bf0*/  FSEL R56, R74, R56, P2 ;  /* 0x000000384a387208 */ /* 0x000fe40001000000 */
[----:B------:R-:W-:Y:S01]  /*5c00*/  FSEL R57, R75, R57, P2 ;  /* 0x000000394b397208 */ /* 0x000fe20001000000 */
[C---:B------:R-:W-:Y:S02]  /*5c10*/  DMUL R74, R28.reuse, R24 ;  /* 0x000000181c4a7228 */ /* 0x040fe40000000000 */
[----:B------:R-:W-:Y:S01]  /*5c20*/  DMUL R28, R28, R16 ;  /* 0x000000101c1c7228 */ /* 0x000fe20000000000 */
[----:B------:R-:W-:-:S02]  /*5c30*/  FSEL R44, R46, R44, P4 ;  /* 0x0000002c2e2c7208 */ /* 0x000fc40002000000 */
[----:B------:R-:W-:Y:S02]  /*5c40*/  FSEL R46, R90, R50, P3 ;  /* 0x000000325a2e7208 */ /* 0x000fe40001800000 */
[----:B------:R-:W-:-:S03]  /*5c50*/  SEL R90, R51, R87, P3 ;  /* 0x00000057335a7207 */ /* 0x000fc60001800000 */
[----:B------:R-:W-:Y:S02]  /*5c60*/  DSETP.GT.AND P3, PT, R28, R36, PT ;  /* 0x000000241c00722a */ /* 0x000fe40003f64000 */
[-C--:B------:R-:W-:Y:S02]  /*5c70*/  DMUL R8, R8, R30.reuse ;  /* 0x0000001e08087228 */ /* 0x080fe40000000000 */
[-C--:B------:R-:W-:Y:S02]  /*5c80*/  DMUL R20, R20, R30.reuse ;  /* 0x0000001e14147228 */ /* 0x080fe40000000000 */
[-C--:B------:R-:W-:Y:S01]  /*5c90*/  DMUL R24, R24, R30.reuse ;  /* 0x0000001e18187228 */ /* 0x080fe20000000000 */
[----:B------:R-:W-:Y:S01]  /*5ca0*/  FSEL R36, R28, R36, P3 ;  /* 0x000000241c247208 */ /* 0x000fe20001800000 */
[----:B------:R-:W-:Y:S01]  /*5cb0*/  DMUL R16, R16, R30 ;  /* 0x0000001e10107228 */ /* 0x000fe20000000000 */
[----:B------:R-:W-:Y:S02]  /*5cc0*/  FSEL R37, R29, R37, P3 ;  /* 0x000000251d257208 */ /* 0x000fe40001800000 */
[----:B------:R-:W1:Y:S01]  /*5cd0*/  LDS.128 R28, [R5+0xf10] ;  /* 0x000f1000051c7984 */ /* 0x000e620000000c00 */
        /* <DEDUP_REMOVED lines=8> */
[----:B------:R-:W-:Y:S01]  /*5d60*/  FSEL R38, R88, R38, P1 ;  /* 0x0000002658267208 */ /* 0x000fe20000800000 */
[C---:B0-----:R-:W-:Y:S01]  /*5d70*/  DMUL R94, R12.reuse, R10 ;  /* 0x0000000a0c5e7228 */ /* 0x041fe20000000000 */
[----:B------:R-:W-:Y:S01]  /*5d80*/  FSEL R39, R89, R39, P1 ;  /* 0x0000002759277208 */ /* 0x000fe20000800000 */
[----:B------:R-:W-:Y:S01]  /*5d90*/  DMUL R88, R12, R26 ;  /* 0x0000001a0c587228 */ /* 0x000fe20000000000 */
[----:B------:R-:W-:Y:S01]  /*5da0*/  SEL R84, R51, R84, P5 ;  /* 0x0000005433547207 */ /* 0x000fe20002800000 */
[----:B------:R-:W-:Y:S01]  /*5db0*/  DSETP.GT.AND P5, PT, R20, R58, PT ;  /* 0x0000003a1400722a */ /* 0x000fe20003fa4000 */
[----:B------:R-:W-:-:S02]  /*5dc0*/  FSEL R74, R74, R60, P4 ;  /* 0x0000003c4a4a7208 */ /* 0x000fc40002000000 */
[----:B------:R-:W-:Y:S01]  /*5dd0*/  FSEL R75, R75, R61, P4 ;  /* 0x0000003d4b4b7208 */ /* 0x000fe20002000000 */
[----:B------:R-:W-:Y:S01]  /*5de0*/  DMUL R60, R12, R22 ;  /* 0x000000160c3c7228 */ /* 0x000fe20000000000 */
[----:B------:R-:W-:Y:S01]  /*5df0*/  SEL R78, R51, R85, P2 ;  /* 0x00000055334e7207 */ /* 0x000fe20001000000 */
[----:B------:R-:W-:Y:S01]  /*5e00*/  DSETP.GT.AND P2, PT, R24, R64, PT ;  /* 0x000000401800722a */ /* 0x000fe20003f44000 */
[----:B------:R-:W-:Y:S02]  /*5e10*/  FSEL R8, R8, R62, P6 ;  /* 0x0000003e08087208 */ /* 0x000fe40003000000 */
[----:B------:R-:W-:Y:S01]  /*5e20*/  FSEL R9, R9, R63, P6 ;  /* 0x0000003f09097208 */ /* 0x000fe20003000000 */
[----:B------:R-:W-:Y:S01]  /*5e30*/  DMUL R62, R12, R18 ;  /* 0x000000120c3e7228 */ /* 0x000fe20000000000 */
[----:B------:R-:W-:Y:S01]  /*5e40*/  FSEL R34, R72, R34, P0 ;  /* 0x0000002248227208 */ /* 0x000fe20000000000 */
[----:B------:R-:W-:Y:S01]  /*5e50*/  DMUL R98, R14, R26 ;  /* 0x0000001a0e627228 */ /* 0x000fe20000000000 */
[----:B------:R-:W-:-:S02]  /*5e60*/  FSEL R35, R73, R35, P0 ;  /* 0x0000002349237208 */ /* 0x000fc40000000000 */
[C---:B------:R-:W-:Y:S01]  /*5e70*/  SEL R86, R51.reuse, R86, P0 ;  /* 0x0000005633567207 */ /* 0x040fe20000000000 */
[----:B------:R-:W-:Y:S01]  /*5e80*/  DSETP.GT.AND P0, PT, R16, R68, PT ;  /* 0x000000441000722a */ /* 0x000fe20003f04000 */
[C---:B------:R-:W-:Y:S01]  /*5e90*/  SEL R82, R51.reuse, R82, P1 ;  /* 0x0000005233527207 */ /* 0x040fe20000800000 */
[----:B------:R-:W-:Y:S01]  /*5ea0*/  DSETP.GT.AND P1, PT, R94, R32, PT ;  /* 0x000000205e00722a */ /* 0x000fe20003f24000 */
[----:B------:R-:W-:Y:S01]  /*5eb0*/  SEL R0, R51, R0, P3 ;  /* 0x0000000033007207 */ /* 0x000fe20001800000 */
[----:B------:R-:W-:Y:S01]  /*5ec0*/  DSETP.GT.AND P3, PT, R88, R46, PT ;  /* 0x0000002e5800722a */ /* 0x000fe20003f64000 */
[----:B------:R-:W-:Y:S01]  /*5ed0*/  VIADD R73, R4, 0xf ;  /* 0x0000000f04497836 */ /* 0x000fe20000000000 */
[----:B------:R-:W-:Y:S02]  /*5ee0*/  FSEL R12, R20, R58, P5 ;  /* 0x0000003a140c7208 */ /* 0x000fe40002800000 */
[----:B------:R-:W-:Y:S01]  /*5ef0*/  FSEL R13, R21, R59, P5 ;  /* 0x0000003b150d7208 */ /* 0x000fe20002800000 */
[----:B------:R-:W-:Y:S01]  /*5f00*/  DMUL R96, R14, R10 ;  /* 0x0000000a0e607228 */ /* 0x000fe20000000000 */
[----:B------:R-:W-:Y:S01]  /*5f10*/  SEL R76, R51, R76, P4 ;  /* 0x0000004c334c7207 */ /* 0x000fe20002000000 */
[----:B------:R-:W-:Y:S01]  /*5f20*/  DSETP.GT.AND P4, PT, R60, R42, PT ;  /* 0x0000002a3c00722a */ /* 0x000fe20003f84000 */
[----:B------:R-:W-:Y:S01]  /*5f30*/  FSEL R20, R24, R64, P2 ;  /* 0x0000004018147208 */ /* 0x000fe20001000000 */
[C---:B------:R-:W-:Y:S01]  /*5f40*/  DMUL R100, R14.reuse, R18 ;  /* 0x000000120e647228 */ /* 0x040fe20000000000 */
[----:B------:R-:W-:Y:S01]  /*5f50*/  FSEL R21, R25, R65, P2 ;  /* 0x0000004119157208 */ /* 0x000fe20001000000 */
[----:B------:R-:W-:Y:S01]  /*5f60*/  DMUL R64, R14, R22 ;  /* 0x000000160e407228 */ /* 0x000fe20000000000 */
[----:B------:R-:W-:Y:S01]  /*5f70*/  SEL R70, R51, R70, P6 ;  /* 0x0000004633467207 */ /* 0x000fe20003000000 */
[----:B------:R-:W-:Y:S01]  /*5f80*/  DSETP.GT.AND P6, PT, R62, R54, PT ;  /* 0x000000363e00722a */ /* 0x000fe20003fc4000 */
[----:B------:R-:W-:-:S02]  /*5f90*/  FSEL R14, R16, R68, P0 ;  /* 0x00000044100e7208 */ /* 0x000fc40000000000 */
[----:B------:R-:W-:Y:S02]  /*5fa0*/  FSEL R15, R17, R69, P0 ;  /* 0x00000045110f7208 */ /* 0x000fe40000000000 */
[----:B------:R-:W-:Y:S02]  /*5fb0*/  FSEL R24, R94, R32, P1 ;  /* 0x000000205e187208 */ /* 0x000fe40000800000 */
[----:B------:R-:W-:Y:S02]  /*5fc0*/  FSEL R25, R95, R33, P1 ;  /* 0x000000215f197208 */ /* 0x000fe40000800000 */
[----:B------:R-:W-:Y:S01]  /*5fd0*/  SEL R59, R73, R6, P1 ;  /* 0x00000006493b7207 */ /* 0x000fe20000800000 */
[----:B------:R-:W-:Y:S01]  /*5fe0*/  DSETP.GT.AND P1, PT, R98, R52, PT ;  /* 0x000000346200722a */ /* 0x000fe20003f24000 */
[----:B------:R-:W-:Y:S02]  /*5ff0*/  FSEL R16, R88, R46, P3 ;  /* 0x0000002e58107208 */ /* 0x000fe40001800000 */
[----:B------:R-:W-:Y:S01]  /*6000*/  FSEL R17, R89, R47, P3 ;  /* 0x0000002f59117208 */ /* 0x000fe20001800000 */
[C---:B-1----:R-:W-:Y:S01]  /*6010*/  DMUL R46, R28.reuse, R22 ;  /* 0x000000161c2e7228 */ /* 0x042fe20000000000 */
[----:B------:R-:W-:Y:S01]  /*6020*/  FSEL R6, R60, R42, P4 ;  /* 0x0000002a3c067208 */ /* 0x000fe20002000000 */
[----:B------:R-:W-:Y:S01]  /*6030*/  DMUL R32, R28, R10 ;  /* 0x0000000a1c207228 */ /* 0x000fe20000000000 */
[----:B------:R-:W-:-:S02]  /*6040*/  FSEL R42, R62, R54, P6 ;  /* 0x000000363e2a7208 */ /* 0x000fc40003000000 */
[----:B------:R-:W-:Y:S01]  /*6050*/  FSEL R55, R63, R55, P6 ;  /* 0x000000373f377208 */ /* 0x000fe20003000000 */
[C---:B------:R-:W-:Y:S01]  /*6060*/  DMUL R62, R28.reuse, R26 ;  /* 0x0000001a1c3e7228 */ /* 0x040fe20000000000 */
[----:B------:R-:W-:Y:S01]  /*6070*/  FSEL R43, R61, R43, P4 ;  /* 0x0000002b3d2b7208 */ /* 0x000fe20002000000 */
[-C--:B------:R-:W-:Y:S01]  /*6080*/  DMUL R28, R28, R18.reuse ;  /* 0x000000121c1c7228 */ /* 0x080fe20000000000 */
[----:B------:R-:W-:Y:S01]  /*6090*/  SEL R95, R73, R80, P4 ;  /* 0x00000050495f7207 */ /* 0x000fe20002000000 */
[----:B------:R-:W-:Y:S01]  /*60a0*/  DSETP.GT.AND P4, PT, R100, R56, PT ;  /* 0x000000386400722a */ /* 0x000fe20003f84000 */
[----:B------:R-:W-:Y:S01]  /*60b0*/  FSEL R53, R99, R53, P1 ;  /* 0x0000003563357208 */ /* 0x000fe20000800000 */
[----:B------:R-:W-:Y:S01]  /*60c0*/  DMUL R18, R30, R18 ;  /* 0x000000121e127228 */ /* 0x000fe20000000000 */
[----:B------:R-:W-:Y:S01]  /*60d0*/  SEL R99, R73, R92, P6 ;  /* 0x0000005c49637207 */ /* 0x000fe20003000000 */
[----:B------:R-:W-:Y:S01]  /*60e0*/  DSETP.GT.AND P6, PT, R46, R38, PT ;  /* 0x000000262e00722a */ /* 0x000fe20003fc4000 */
[----:B------:R-:W-:-:S02]  /*60f0*/  SEL R48, R51, R48, P5 ;  /* 0x0000003033307207 */ /* 0x000fc40002800000 */
[----:B------:R-:W-:Y:S01]  /*6100*/  FSEL R5, R101, R57, P4 ;  /* 0x0000003965057208 */ /* 0x000fe20002000000 */
[----:B------:R-:W-:Y:S01]  /*6110*/  DSETP.GT.AND P5, PT, R96, R40, PT ;  /* 0x000000286000722a */ /* 0x000fe20003fa4000 */
[----:B------:R-:W-:Y:S01]  /*6120*/  SEL R58, R51, R49, P2 ;  /* 0x00000031333a7207 */ /* 0x000fe20001000000 */
[----:B------:R-:W-:Y:S01]  /*6130*/  DSETP.GT.AND P2, PT, R64, R44, PT ;  /* 0x0000002c4000722a */ /* 0x000fe20003f44000 */
[----:B------:R-:W-:Y:S01]  /*6140*/  SEL R101, R73, R90, P3 ;  /* 0x0000005a49657207 */ /* 0x000fe20001800000 */
[C---:B------:R-:W-:Y:S01]  /*6150*/  DMUL R10, R30.reuse, R10 ;  /* 0x0000000a1e0a7228 */ /* 0x040fe20000000000 */
[----:B------:R-:W-:Y:S01]  /*6160*/  FSEL R90, R46, R38, P6 ;  /* 0x000000262e5a7208 */ /* 0x000fe20003000000 */
[C---:B------:R-:W-:Y:S01]  /*6170*/  DMUL R22, R30.reuse, R22 ;  /* 0x000000161e167228 */ /* 0x040fe20000000000 */
[----:B------:R-:W-:Y:S01]  /*6180*/  FSEL R91, R47, R39, P6 ;  /* 0x000000272f5b7208 */ /* 0x000fe20003000000 */
[----:B------:R-:W-:Y:S01]  /*6190*/  DMUL R26, R30, R26 ;  /* 0x0000001a1e1a7228 */ /* 0x000fe20000000000 */
[----:B------:R-:W-:Y:S01]  /*61a0*/  SEL R61, R73, R82, P6 ;  /* 0x00000052493d7207 */ /* 0x000fe20003000000 */
[----:B------:R-:W-:-:S02]  /*61b0*/  DSETP.GT.AND P3, PT, R32, R34, PT ;  /* 0x000000222000722a */ /* 0x000fc40003f64000 */
[----:B------:R-:W-:Y:S01]  /*61c0*/  DSETP.GT.AND P6, PT, R18, R14, PT ;  /* 0x0000000e1200722a */ /* 0x000fe20003fc4000 */
[----:B------:R-:W-:Y:S02]  /*61d0*/  FSEL R40, R96, R40, P5 ;  /* 0x0000002860287208 */ /* 0x000fe40002800000 */
[----:B------:R-:W-:Y:S02]  /*61e0*/  FSEL R41, R97, R41, P5 ;  /* 0x0000002961297208 */ /* 0x000fe40002800000 */
[----:B------:R-:W-:Y:S02]  /*61f0*/  FSEL R45, R65, R45, P2 ;  /* 0x0000002d412d7208 */ /* 0x000fe40001000000 */
[----:B------:R-:W-:Y:S01]  /*6200*/  SEL R87, R73, R50, P5 ;  /* 0x0000003249577207 */ /* 0x000fe20002800000 */
[----:B------:R-:W-:Y:S01]  /*6210*/  DSETP.GT.AND P5, PT, R62, R74, PT ;  /* 0x0000004a3e00722a */ /* 0x000fe20003fa4000 */
[----:B------:R-:W-:Y:S02]  /*6220*/  FSEL R44, R64, R44, P2 ;  /* 0x0000002c402c7208 */ /* 0x000fe40001000000 */
[----:B------:R-:W-:-:S02]  /*6230*/  FSEL R52, R98, R52, P1 ;  /* 0x0000003462347208 */ /* 0x000fc40000800000 */
[----:B------:R-:W-:Y:S02]  /*6240*/  FSEL R54, R100, R56, P4 ;  /* 0x0000003864367208 */ /* 0x000fe40002000000 */
        /* <DEDUP_REMOVED lines=10> */
[----:B------:R-:W-:Y:S01]  /*62f0*/  VIADD R4, R4, 0x10 ;  /* 0x0000001004047836 */ /* 0x000fe20000000000 */
[----:B------:R-:W-:Y:S02]  /*6300*/  FSEL R63, R63, R75, P5 ;  /* 0x0000004b3f3f7208 */ /* 0x000fe40002800000 */
[C---:B------:R-:W-:Y:S02]  /*6310*/  SEL R79, R73.reuse, R76, P5 ;  /* 0x0000004c494f7207 */ /* 0x040fe40002800000 */
[C---:B------:R-:W-:Y:S02]  /*6320*/  SEL R77, R73.reuse, R0, P2 ;  /* 0x00000000494d7207 */ /* 0x040fe40001000000 */
[C---:B------:R-:W-:Y:S02]  /*6330*/  SEL R69, R73.reuse, R70, P1 ;  /* 0x0000004649457207 */ /* 0x040fe40000800000 */
[----:B------:R-:W-:-:S02]  /*6340*/  SEL R39, R73, R48, P4 ;  /* 0x0000003049277207 */ /* 0x000fc40002000000 */
[----:B------:R-:W-:Y:S02]  /*6350*/  SEL R75, R73, R58, P3 ;  /* 0x0000003a494b7207 */ /* 0x000fe40001800000 */
[----:B------:R-:W-:Y:S02]  /*6360*/  @!P6 SEL R73, R51, R67, P0 ;  /* 0x000000433349e207 */ /* 0x000fe40000000000 */
[----:B------:R-:W-:Y:S02]  /*6370*/  ISETP.GE.AND P0, PT, R4, UR13, PT ;  /* 0x0000000d04007c0c */ /* 0x000fe4000bf06270 */
[----:B------:R-:W-:Y:S02]  /*6380*/  FSEL R28, R28, R36, P2 ;  /* 0x000000241c1c7208 */ /* 0x000fe40001000000 */
[----:B------:R-:W-:Y:S02]  /*6390*/  FSEL R9, R11, R9, P1 ;  /* 0x000000090b097208 */ /* 0x000fe40000800000 */
[----:B------:R-:W-:-:S02]  /*63a0*/  FSEL R23, R23, R13, P4 ;  /* 0x0000000d17177208 */ /* 0x000fc40002000000 */
[----:B------:R-:W-:Y:S01]  /*63b0*/  FSEL R49, R29, R37, P2 ;  /* 0x000000251d317208 */ /* 0x000fe20001000000 */
[----:B------:R-:W-:Y:S01]  /*63c0*/  IMAD.MOV.U32 R51, RZ, RZ, R63 ;  /* 0x000000ffff337224 */ /* 0x000fe200078e003f */
[----:B------:R-:W-:Y:S02]  /*63d0*/  FSEL R50, R62, R74, P5 ;  /* 0x0000004a3e327208 */ /* 0x000fe40002800000 */
[----:B------:R-:W-:Y:S01]  /*63e0*/  FSEL R36, R18, R14, P6 ;  /* 0x0000000e12247208 */ /* 0x000fe20003000000 */
[----:B------:R-:W-:Y:S01]  /*63f0*/  IMAD.MOV.U32 R14, RZ, RZ, R40 ;  /* 0x000000ffff0e7224 */ /* 0x000fe200078e0028 */
[----:B------:R-:W-:Y:S01]  /*6400*/  FSEL R37, R19, R15, P6 ;  /* 0x0000000f13257208 */ /* 0x000fe20003000000 */
[----:B------:R-:W-:Y:S01]  /*6410*/  IMAD.MOV.U32 R15, RZ, RZ, R41 ;  /* 0x000000ffff0f7224 */ /* 0x000fe200078e0029 */
[----:B------:R-:W-:Y:S01]  /*6420*/  FSEL R62, R22, R12, P4 ;  /* 0x0000000c163e7208 */ /* 0x000fe20002000000 */
[----:B------:R-:W-:Y:S01]  /*6430*/  IMAD R29, R2, 0x8, R3 ;  /* 0x00000008021d7824 */ /* 0x000fe200078e0203 */
[----:B------:R-:W-:Y:S01]  /*6440*/  FSEL R66, R10, R8, P1 ;  /* 0x000000080a427208 */ /* 0x000fe20000800000 */
[----:B------:R-:W-:Y:S01]  /*6450*/  IMAD.MOV.U32 R12, RZ, RZ, R24 ;  /* 0x000000ffff0c7224 */ /* 0x000fe200078e0018 */
[----:B------:R-:W-:Y:S01]  /*6460*/  FSEL R102, R26, R20, P3 ;  /* 0x000000141a667208 */ /* 0x000fe20001800000 */
[----:B------:R-:W-:Y:S01]  /*6470*/  IMAD.MOV.U32 R13, RZ, RZ, R25 ;  /* 0x000000ffff0d7224 */ /* 0x000fe200078e0019 */
[----:B------:R-:W-:Y:S01]  /*6480*/  FSEL R103, R27, R21, P3 ;  /* 0x000000151b677208 */ /* 0x000fe20001800000 */
[----:B------:R-:W-:-:S02]  /*6490*/  IMAD.MOV.U32 R32, RZ, RZ, R6 ;  /* 0x000000ffff207224 */ /* 0x000fc400078e0006 */
[----:B------:R-:W-:Y:S02]  /*64a0*/  IMAD.MOV.U32 R33, RZ, RZ, R43 ;  /* 0x000000ffff217224 */ /* 0x000fe400078e002b */
[----:B------:R-:W-:Y:S02]  /*64b0*/  IMAD.MOV.U32 R34, RZ, RZ, R16 ;  /* 0x000000ffff227224 */ /* 0x000fe400078e0010 */
[----:B------:R-:W-:Y:S02]  /*64c0*/  IMAD.MOV.U32 R35, RZ, RZ, R17 ;  /* 0x000000ffff237224 */ /* 0x000fe400078e0011 */
[----:B------:R-:W-:Y:S02]  /*64d0*/  IMAD.MOV.U32 R56, RZ, RZ, R42 ;  /* 0x000000ffff387224 */ /* 0x000fe400078e002a */
[----:B------:R-:W-:Y:S02]  /*64e0*/  IMAD.MOV.U32 R57, RZ, RZ, R55 ;  /* 0x000000ffff397224 */ /* 0x000fe400078e0037 */
        /* <DEDUP_REMOVED lines=9> */
[----:B------:R-:W-:Y:S01]  /*6580*/  IMAD.MOV.U32 R63, RZ, RZ, R23 ;  /* 0x000000ffff3f7224 */ /* 0x000fe200078e0017 */
[----:B------:R-:W-:Y:S06]  /*6590*/  BAR.SYNC.DEFER_BLOCKING 0x0 ;  /* 0x0000000000007b1d */ /* 0x000fec0000010000 */
[----:B------:R-:W-:Y:S05]  /*65a0*/  @!P0 BRA `(.L_x_272) ;  /* 0xffffff9c00c48947 */ /* 0x000fea000383ffff */
.L_x_271:
        /* <DEDUP_REMOVED lines=15> */
[C---:B------:R-:W-:Y:S01]  /*66a0*/  VIADD R28, R21.reuse, 0x1 ;  /* 0x00000001151c7836 */ /* 0x040fe20000000000 */
[----:B------:R-:W-:Y:S02]  /*66b0*/  ISETP.GE.AND P2, PT, R20, UR4, PT ;  /* 0x0000000414007c0c */ /* 0x000fe4000bf46270 */
[----:B------:R-:W-:-:S02]  /*66c0*/  ISETP.LT.AND P3, PT, R21, UR6, !P3 ;  /* 0x0000000615007c0c */ /* 0x000fc4000df61270 */
[----:B------:R-:W-:Y:S01]  /*66d0*/  ISETP.GE.AND P1, PT, R22, UR4, PT ;  /* 0x0000000416007c0c */ /* 0x000fe2000bf26270 */
[----:B------:R-:W0:Y:S01]  /*66e0*/  LDC.64 R10, c[0x0][0x398] ;  /* 0x0000e600ff0a7b82 */ /* 0x000e220000000a00 */
[C---:B------:R-:W-:Y:S02]  /*66f0*/  ISETP.GE.OR P4, PT, R21.reuse, UR6, P2 ;  /* 0x0000000615007c0c */ /* 0x040fe40009786670 */
[----:B------:R-:W-:Y:S02]  /*6700*/  ISETP.GE.AND P0, PT, R24, UR4, PT ;  /* 0x0000000418007c0c */ /* 0x000fe4000bf06270 */
[C---:B------:R-:W-:Y:S02]  /*6710*/  ISETP.GE.OR P5, PT, R21.reuse, UR6, P1 ;  /* 0x0000000615007c0c */ /* 0x040fe40008fa6670 */
[----:B------:R-:W-:Y:S01]  /*6720*/  ISETP.GE.OR P6, PT, R21, UR6, P0 ;  /* 0x0000000615007c0c */ /* 0x000fe200087c6670 */
[----:B------:R-:W4:Y:S02]  /*6730*/  LDC.64 R8, c[0x0][0x390] ;  /* 0x0000e400ff087b82 */ /* 0x000f240000000a00 */
[----:B------:R-:W-:-:S04]  /*6740*/  @P3 IMAD R23, R0, UR6, R21 ;  /* 0x0000000600173c24 */ /* 0x000fc8000f8e0215 */
[----:B------:R-:W-:Y:S02]  /*6750*/  @!P4 IMAD R25, R20, UR6, R21 ;  /* 0x000000061419cc24 */ /* 0x000fe4000f8e0215 */
[----:B------:R-:W5:Y:S01]  /*6760*/  LDC.64 R2, c[0x0][0x398] ;  /* 0x0000e600ff027b82 */ /* 0x000f620000000a00 */
[----:B-1----:R-:W-:-:S04]  /*6770*/  @P3 IMAD.WIDE R18, R23, 0x8, R18 ;  /* 0x0000000817123825 */ /* 0x002fc800078e0212 */
[----:B--2---:R-:W-:Y:S01]  /*6780*/  @P3 IMAD.WIDE R26, R23, 0x4, R26 ;  /* 0x00000004171a3825 */ /* 0x004fe200078e021a */
[----:B------:R1:W-:Y:S02]  /*6790*/  @P3 STG.E.64 desc[UR10][R18.64], R12 ;  /* 0x0000000c12003986 */ /* 0x0003e4000c101b0a */
[----:B------:R-:W2:Y:S01]  /*67a0*/  LDC.64 R6, c[0x0][0x390] ;  /* 0x0000e400ff067b82 */ /* 0x000ea20000000a00 */
[----:B------:R-:W-:Y:S01]  /*67b0*/  @!P5 IMAD R23, R22, UR6, R21 ;  /* 0x000000061617dc24 */ /* 0x000fe2000f8e0215 */
[----:B------:R1:W-:Y:S01]  /*67c0*/  @P3 STG.E desc[UR10][R26.64], R59 ;  /* 0x0000003b1a003986 */ /* 0x0003e2000c10190a */
[----:B---3--:R-:W-:Y:S01]  /*67d0*/  @!P4 IMAD.WIDE R16, R25, 0x8, R16 ;  /* 0x000000081910c825 */ /* 0x008fe200078e0210 */
[----:B------:R-:W-:-:S03]  /*67e0*/  ISETP.GE.AND P3, PT, R0, UR4, PT ;  /* 0x0000000400007c0c */ /* 0x000fc6000bf66270 */
[----:B0-----:R-:W-:Y:S01]  /*67f0*/  @!P4 IMAD.WIDE R10, R25, 0x4, R10 ;  /* 0x00000004190ac825 */ /* 0x001fe200078e020a */
[----:B------:R-:W0:Y:S01]  /*6800*/  LDC.64 R4, c[0x0][0x398] ;  /* 0x0000e600ff047b82 */ /* 0x000e220000000a00 */
[----:B------:R1:W-:Y:S02]  /*6810*/  @!P4 STG.E.64 desc[UR10][R16.64], R32 ;  /* 0x000000201000c986 */ /* 0x0003e4000c101b0a */
[----:B------:R-:W-:Y:S02]  /*6820*/  @!P6 IMAD R25, R24, UR6, R21 ;  /* 0x000000061819ec24 */ /* 0x000fe4000f8e0215 */
[C---:B----4-:R-:W-:Y:S01]  /*6830*/  @!P5 IMAD.WIDE R8, R23.reuse, 0x8, R8 ;  /* 0x000000081708d825 */ /* 0x050fe200078e0208 */
[----:B------:R1:W-:Y:S01]  /*6840*/  @!P4 STG.E desc[UR10][R10.64], R95 ;  /* 0x0000005f0a00c986 */ /* 0x0003e2000c10190a */
[----:B------:R-:W-:Y:S02]  /*6850*/  ISETP.GE.OR P4, PT, R28, UR6, P3 ;  /* 0x000000061c007c0c */ /* 0x000fe40009f86670 */
[----:B-----5:R-:W-:Y:S01]  /*6860*/  @!P5 IMAD.WIDE R2, R23, 0x4, R2 ;  /* 0x000000041702d825 */ /* 0x020fe200078e0202 */
[----:B------:R1:W-:Y:S04]  /*6870*/  @!P5 STG.E.64 desc[UR10][R8.64], R34 ;  /* 0x000000220800d986 */ /* 0x0003e8000c101b0a */
[----:B------:R1:W-:Y:S01]  /*6880*/  @!P5 STG.E desc[UR10][R2.64], R101 ;  /* 0x000000650200d986 */ /* 0x0003e2000c10190a */
[----:B--2---:R-:W-:-:S05]  /*6890*/  @!P6 IMAD.WIDE R6, R25, 0x8, R6 ;  /* 0x000000081906e825 */ /* 0x004fca00078e0206 */
[----:B------:R1:W-:Y:S01]  /*68a0*/  @!P6 STG.E.64 desc[UR10][R6.64], R56 ;  /* 0x000000380600e986 */ /* 0x0003e2000c101b0a */
[----:B0-----:R-:W-:-:S05]  /*68b0*/  @!P6 IMAD.WIDE R4, R25, 0x4, R4 ;  /* 0x000000041904e825 */ /* 0x001fca00078e0204 */
[----:B------:R1:W-:Y:S01]  /*68c0*/  @!P6 STG.E desc[UR10][R4.64], R99 ;  /* 0x000000630400e986 */ /* 0x0003e2000c10190a */
[----:B------:R-:W-:Y:S05]  /*68d0*/  @P4 BRA `(.L_x_274) ;  /* 0x00000000002c4947 */ /* 0x000fea0003800000 */
[----:B------:R-:W0:Y:S01]  /*68e0*/  LDCU.128 UR12, c[0x0][0x390] ;  /* 0x00007200ff0c77ac */ /* 0x000e220008000c00 */
[----:B-1----:R-:W-:Y:S01]  /*68f0*/  IMAD R2, R0, UR6, RZ ;  /* 0x0000000600027c24 */ /* 0x002fe2000f8e02ff */
        /* <DEDUP_REMOVED lines=9> */
.L_x_274:
[----:B------:R-:W-:Y:S05]  /*6990*/  BSYNC.RECONVERGENT B0 ;  /* 0x0000000000007941 */ /* 0x000fea0003800200 */
.L_x_273:
[----:B------:R-:W-:Y:S01]  /*69a0*/  ISETP.GE.OR P4, PT, R28, UR6, P2 ;  /* 0x000000061c007c0c */ /* 0x000fe20009786670 */
[----:B------:R-:W-:-:S12]  /*69b0*/  BSSY.RECONVERGENT B0, `(.L_x_275) ;  /* 0x000000d000007945 */ /* 0x000fd80003800200 */
        /* <DEDUP_REMOVED lines=12> */
.L_x_276:
[----:B------:R-:W-:Y:S05]  /*6a80*/  BSYNC.RECONVERGENT B0 ;  /* 0x0000000000007941 */ /* 0x000fea0003800200 */
.L_x_275:
        /* <DEDUP_REMOVED lines=14> */
.L_x_278:
[----:B------:R-:W-:Y:S05]  /*6b70*/  BSYNC.RECONVERGENT B0 ;  /* 0x0000000000007941 */ /* 0x000fea0003800200 */
.L_x_277:
[----:B------:R-:W-:Y:S01]  /*6b80*/  ISETP.GE.OR P4, PT, R28, UR6, P0 ;  /* 0x000000061c007c0c */ /* 0x000fe20008786670 */
[----:B------:R-:W-:Y:S01]  /*6b90*/  BSSY.RECONVERGENT B0, `(.L_x_279) ;  /* 0x000000e000007945 */ /* 0x000fe20003800200 */
[----:B-1----:R-:W-:-:S11]  /*6ba0*/  VIADD R7, R21, 0x2 ;  /* 0x0000000215077836 */ /* 0x002fd60000000000 */
[----:B------:R-:W-:Y:S05]  /*6bb0*/  @P4 BRA `(.L_x_280) ;  /* 0x00000000002c4947 */ /* 0x000fea0003800000 */
[----:B------:R-:W1:Y:S01]  /*6bc0*/  LDCU.128 UR12, c[0x0][0x390] ;  /* 0x00007200ff0c77ac */ /* 0x000e620008000c00 */
[----:B0-23--:R-:W-:-:S05]  /*6bd0*/  IMAD R2, R24, UR6, RZ ;  /* 0x0000000618027c24 */ /* 0x00dfca000f8e02ff */
        /* <DEDUP_REMOVED lines=9> */
.L_x_280:
[----:B------:R-:W-:Y:S05]  /*6c70*/  BSYNC.RECONVERGENT B0 ;  /* 0x0000000000007941 */ /* 0x000fea0003800200 */
.L_x_279:
[----:B------:R-:W-:Y:S01]  /*6c80*/  ISETP.GE.OR P4, PT, R7, UR6, P3 ;  /* 0x0000000607007c0c */ /* 0x000fe20009f86670 */
[----:B------:R-:W-:-:S12]  /*6c90*/  BSSY.RECONVERGENT B0, `(.L_x_281) ;  /* 0x000000d000007945 */ /* 0x000fd80003800200 */
[----:B------:R-:W-:Y:S05]  /*6ca0*/  @P4 BRA `(.L_x_282) ;  /* 0x00000000002c4947 */ /* 0x000fea0003800000 */
[----:B------:R-:W4:Y:S01]  /*6cb0*/  LDCU.128 UR12, c[0x0][0x390] ;  /* 0x00007200ff0c77ac */ /* 0x000f220008000c00 */
[----:B0123--:R-:W-:Y:S01]  /*6cc0*/  IMAD R2, R0, UR6, RZ ;  /* 0x0000000600027c24 */ /* 0x00ffe2000f8e02ff */
[----:B------:R-:W-:-:S04]  /*6cd0*/  SHF.R.S32.HI R3, RZ, 0x1f, R21 ;  /* 0x0000001fff037819 */ /* 0x000fc80000011415 */
[----:B------:R-:W-:-:S04]  /*6ce0*/  IADD3 R5, P4, PT, R21, R2, RZ ;  /* 0x0000000215057210 */ /* 0x000fc80007f9e0ff */
[----:B------:R-:W-:Y:S02]  /*6cf0*/  LEA.HI.X.SX32 R6, R2, R3, 0x1, P4 ;  /* 0x0000000302067211 */ /* 0x000fe400020f0eff */
[C---:B----4-:R-:W-:Y:S02]  /*6d00*/  LEA R2, P4, R5.reuse, UR12, 0x3 ;  /* 0x0000000c05027c11 */ /* 0x050fe4000f8818ff */
[C---:B------:R-:W-:Y:S02]  /*6d10*/  LEA R4, P5, R5.reuse, UR14, 0x2 ;  /* 0x0000000e05047c11 */ /* 0x040fe4000f8a10ff */
[C-C-:B------:R-:W-:Y:S02]  /*6d20*/  LEA.HI.X R3, R5.reuse, UR13, R6.reuse, 0x3, P4 ;  /* 0x0000000d05037c11 */ /* 0x140fe4000a0f1c06 */
[----:B------:R-:W-:-:S03]  /*6d30*/  LEA.HI.X R5, R5, UR15, R6, 0x2, P5 ;  /* 0x0000000f05057c11 */ /* 0x000fc6000a8f1406 */
[----:B------:R4:W-:Y:S04]  /*6d40*/  STG.E.64 desc[UR10][R2.64+0x10], R82 ;  /* 0x0000105202007986 */ /* 0x0009e8000c101b0a */
[----:B------:R4:W-:Y:S02]  /*6d50*/  STG.E desc[UR10][R4.64+0x8], R65 ;  /* 0x0000084104007986 */ /* 0x0009e4000c10190a */
.L_x_282:
[----:B------:R-:W-:Y:S05]  /*6d60*/  BSYNC.RECONVERGENT B0 ;  /* 0x0000000000007941 */ /* 0x000fea0003800200 */
.L_x_281:
[----:B------:R-:W-:Y:S01]  /*6d70*/  ISETP.GE.OR P4, PT, R7, UR6, P2 ;  /* 0x0000000607007c0c */ /* 0x000fe20009786670 */
[----:B------:R-:W-:-:S12]  /*6d80*/  BSSY.RECONVERGENT B0, `(.L_x_283) ;  /* 0x000000d000007945 */ /* 0x000fd80003800200 */
        /* <DEDUP_REMOVED lines=12> */
.L_x_284:
[----:B------:R-:W-:Y:S05]  /*6e50*/  BSYNC.RECONVERGENT B0 ;  /* 0x0000000000007941 */ /* 0x000fea0003800200 */
.L_x_283:
        /* <DEDUP_REMOVED lines=14> */
.L_x_286:
[----:B------:R-:W-:Y:S05]  /*6f40*/  BSYNC.RECONVERGENT B0 ;  /* 0x0000000000007941 */ /* 0x000fea0003800200 */
.L_x_285:
[----:B------:R-:W-:Y:S01]  /*6f50*/  ISETP.GE.OR P4, PT, R7, UR6, P0 ;  /* 0x0000000607007c0c */ /* 0x000fe20008786670 */
[----:B------:R-:W-:Y:S01]  /*6f60*/  BSSY.RECONVERGENT B0, `(.L_x_287) ;  /* 0x000000e000007945 */ /* 0x000fe20003800200 */
[----:B------:R-:W-:-:S11]  /*6f70*/  VIADD R7, R21, 0x3 ;  /* 0x0000000315077836 */ /* 0x000fd60000000000 */
        /* <DEDUP_REMOVED lines=12> */
.L_x_288:
[----:B------:R-:W-:Y:S05]  /*7040*/  BSYNC.RECONVERGENT B0 ;  /* 0x0000000000007941 */ /* 0x000fea0003800200 */
.L_x_287:
        /* <DEDUP_REMOVED lines=14> */
.L_x_290:
[----:B------:R-:W-:Y:S05]  /*7130*/  BSYNC.RECONVERGENT B0 ;  /* 0x0000000000007941 */ /* 0x000fea0003800200 */
.L_x_289:
[----:B------:R-:W-:Y:S01]  /*7140*/  ISETP.GE.OR P2, PT, R7, UR6, P2 ;  /* 0x0000000607007c0c */ /* 0x000fe20009746670 */
[----:B------:R-:W-:-:S12]  /*7150*/  BSSY.RECONVERGENT B0, `(.L_x_291) ;  /* 0x000000d000007945 */ /* 0x000fd80003800200 */
[----:B------:R-:W-:Y:S05]  /*7160*/  @P2 BRA `(.L_x_292) ;  /* 0x00000000002c2947 */ /* 0x000fea0003800000 */
[----:B------:R-:W5:Y:S01]  /*7170*/  LDCU.128 UR12, c[0x0][0x390] ;  /* 0x00007200ff0c77ac */ /* 0x000f620008000c00 */
[----:B------:R-:W-:-:S05]  /*7180*/  IMAD R20, R20, UR6, RZ ;  /* 0x0000000614147c24 */ /* 0x000fca000f8e02ff */
[----:B------:R-:W-:Y:S02]  /*7190*/  IADD3 R0, P2, PT, R21, R20, RZ ;  /* 0x0000001415007210 */ /* 0x000fe40007f5e0ff */
[----:B------:R-:W-:-:S04]  /*71a0*/  SHF.R.S32.HI R20, RZ, 0x1f, R20 ;  /* 0x0000001fff147819 */ /* 0x000fc80000011414 */
[----:B01234-:R-:W-:Y:S02]  /*71b0*/  LEA.HI.X.SX32 R5, R21, R20, 0x1, P2 ;  /* 0x0000001415057211 */ /* 0x01ffe400010f0eff */
[C---:B-----5:R-:W-:Y:S02]  /*71c0*/  LEA R2, P3, R0.reuse, UR12, 0x3 ;  /* 0x0000000c00027c11 */ /* 0x060fe4000f8618ff */
[C---:B------:R-:W-:Y:S02]  /*71d0*/  LEA R4, P2, R0.reuse, UR14, 0x2 ;  /* 0x0000000e00047c11 */ /* 0x040fe4000f8410ff */
[C-C-:B------:R-:W-:Y:S02]  /*71e0*/  LEA.HI.X R3, R0.reuse, UR13, R5.reuse, 0x3, P3 ;  /* 0x0000000d00037c11 */ /* 0x140fe400098f1c05 */
[----:B------:R-:W-:-:S03]  /*71f0*/  LEA.HI.X R5, R0, UR15, R5, 0x2, P2 ;  /* 0x0000000f00057c11 */ /* 0x000fc600090f1405 */
[----:B------:R0:W-:Y:S04]  /*7200*/  STG.E.64 desc[UR10][R2.64+0x18], R62 ;  /* 0x0000183e02007986 */ /* 0x0001e8000c101b0a */
[----:B------:R0:W-:Y:S02]  /*7210*/  STG.E desc[UR10][R4.64+0xc], R39 ;  /* 0x00000c2704007986 */ /* 0x0001e4000c10190a */
.L_x_292:
[----:B------:R-:W-:Y:S05]  /*7220*/  BSYNC.RECONVERGENT B0 ;  /* 0x0000000000007941 */ /* 0x000fea0003800200 */
.L_x_291:
        /* <DEDUP_REMOVED lines=14> */
.L_x_294:
[----:B------:R-:W-:Y:S05]  /*7310*/  BSYNC.RECONVERGENT B0 ;  /* 0x0000000000007941 */ /* 0x000fea0003800200 */
.L_x_293:
[----:B------:R-:W-:-:S13]  /*7320*/  ISETP.GE.OR P0, PT, R7, UR6, P0 ;  /* 0x0000000607007c0c */ /* 0x000fda0008706670 */
[----:B------:R-:W-:Y:S05]  /*7330*/  @P0 EXIT ;  /* 0x000000000000094d */ /* 0x000fea0003800000 */
[----:B------:R-:W0:Y:S01]  /*7340*/  LDCU.128 UR12, c[0x0][0x390] ;  /* 0x00007200ff0c77ac */ /* 0x000e220008000c00 */
[----:B------:R-:W-:-:S05]  /*7350*/  IMAD R24, R24, UR6, RZ ;  /* 0x0000000618187c24 */ /* 0x000fca000f8e02ff */
[----:B------:R-:W-:Y:S02]  /*7360*/  SHF.R.S32.HI R0, RZ, 0x1f, R24 ;  /* 0x0000001fff007819 */ /* 0x000fe40000011418 */
[----:B------:R-:W-:-:S04]  /*7370*/  IADD3 R24, P0, PT, R21, R24, RZ ;  /* 0x0000001815187210 */ /* 0x000fc80007f1e0ff */
[----:B------:R-:W-:Y:S02]  /*7380*/  LEA.HI.X.SX32 R21, R21, R0, 0x1, P0 ;  /* 0x0000000015157211 */ /* 0x000fe400000f0eff */
[C---:B01234-:R-:W-:Y:S02]  /*7390*/  LEA R2, P0, R24.reuse, UR12, 0x3 ;  /* 0x0000000c18027c11 */ /* 0x05ffe4000f8018ff */
[C---:B------:R-:W-:Y:S02]  /*73a0*/  LEA R4, P1, R24.reuse, UR14, 0x2 ;  /* 0x0000000e18047c11 */ /* 0x040fe4000f8210ff */
[C-C-:B------:R-:W-:Y:S02]  /*73b0*/  LEA.HI.X R3, R24.reuse, UR13, R21.reuse, 0x3, P0 ;  /* 0x0000000d18037c11 */ /* 0x140fe400080f1c15 */
[----:B------:R-:W-:-:S03]  /*73c0*/  LEA.HI.X R5, R24, UR15, R21, 0x2, P1 ;  /* 0x0000000f18057c11 */ /* 0x000fc600088f1415 */
[----:B------:R-:W-:Y:S04]  /*73d0*/  STG.E.64 desc[UR10][R2.64+0x18], R36 ;  /* 0x0000182402007986 */ /* 0x000fe8000c101b0a */
[----:B------:R-:W-:Y:S01]  /*73e0*/  STG.E desc[UR10][R4.64+0xc], R73 ;  /* 0x00000c4904007986 */ /* 0x000fe2000c10190a */
[----:B------:R-:W-:Y:S05]  /*73f0*/  EXIT ;  /* 0x000000000000794d */ /* 0x000fea0003800000 */
.L_x_295:
        /* <DEDUP_REMOVED lines=16> */
.L_x_458:


//--------------------- .text.tropical_minplus_f64_nn_with_argmax --------------------------
	.section	.text.tropical_minplus_f64_nn_with_argmax,"ax",@progbits
	.align	128
        .global         tropical_minplus_f64_nn_with_argmax
        .type           tropical_minplus_f64_nn_with_argmax,@function
        .size           tropical_minplus_f64_nn_with_argmax,(.L_x_459 - tropical_minplus_f64_nn_with_argmax)
        .other          tropical_minplus_f64_nn_with_argmax,@"STO_CUDA_ENTRY STV_DEFAULT"
tropical_minplus_f64_nn_with_argmax:
.text.tropical_minplus_f64_nn_with_argmax:
[----:B------:R-:W-:Y:S01]  /*0000*/  LDC R1, c[0x0][0x37c] ;  /* 0x0000df00ff017b82 */ /* 0x000fe20000000800 */
[----:B------:R-:W0:Y:S07]  /*0010*/  LDCU UR6, c[0x0][0x3a0] ;  /* 0x00007400ff0677ac */ /* 0x000e2e0008000800 */
[----:B------:R-:W1:Y:S01]  /*0020*/  S2UR UR8, SR_CTAID.X ;  /* 0x00000000000879c3 */ /* 0x000e620000002500 */
[----:B------:R-:W2:Y:S01]  /*0030*/  S2R R3, SR_TID.X ;  /* 0x0000000000037919 */ /* 0x000ea20000002100 */
[----:B------:R-:W-:Y:S01]  /*0040*/  IMAD.MOV.U32 R73, RZ, RZ, RZ ;  /* 0x000000ffff497224 */ /* 0x000fe200078e00ff */
[----:B------:R-:W3:Y:S01]  /*0050*/  LDCU.64 UR10, c[0x0][0x358] ;  /* 0x00006b00ff0a77ac */ /* 0x000ee20008000a00 */
[----:B------:R-:W-:-:S02]  /*0060*/  IMAD.MOV.U32 R77, RZ, RZ, RZ ;  /* 0x000000ffff4d7224 */ /* 0x000fc400078e00ff */
[----:B------:R-:W-:Y:S02]  /*0070*/  IMAD.MOV.U32 R89, RZ, RZ, RZ ;  /* 0x000000ffff597224 */ /* 0x000fe400078e00ff */
[----:B------:R-:W-:Y:S02]  /*0080*/  IMAD.MOV.U32 R99, RZ, RZ, RZ ;  /* 0x000000ffff637224 */ /* 0x000fe400078e00ff */
[----:B------:R-:W-:Y:S02]  /*0090*/  IMAD.MOV.U32 R75, RZ, RZ, RZ ;  /* 0x000000ffff4b7224 */ /* 0x000fe400078e00ff */
[----:B------:R-:W-:Y:S02]  /*00a0*/  IMAD.MOV.U32 R79, RZ, RZ, RZ ;  /* 0x000000ffff4f7224 */ /* 0x000fe400078e00ff */
[----:B------:R-:W-:Y:S02]  /*00b0*/  IMAD.MOV.U32 R81, RZ, RZ, RZ ;  /* 0x000000ffff517224 */ /* 0x000fe400078e00ff */
[----:B------:R-:W-:Y:S01]  /*00c0*/  IMAD.MOV.U32 R101, RZ, RZ, RZ ;  /* 0x000000ffff657224 */ /* 0x000fe200078e00ff */
[----:B0-----:R-:W-:Y:S01]  /*00d0*/  UIADD3 UR4, UPT, UPT, UR6, 0x1f, URZ ;  /* 0x0000001f06047890 */ /* 0x001fe2000fffe0ff */
        /* <DEDUP_REMOVED lines=9> */
[----:B------:R-:W-:-:S02]  /*0170*/  IMAD.MOV.U32 R65, RZ, RZ, RZ ;  /* 0x000000ffff417224 */ /* 0x000fc400078e00ff */
[----:B------:R-:W-:Y:S01]  /*0180*/  IMAD.MOV.U32 R87, RZ, RZ, RZ ;  /* 0x000000ffff577224 */ /* 0x000fe200078e00ff */
[----:B------:R-:W-:Y:S01]  /*0190*/  UIADD3 UR9, UPT, UPT, URZ, -UR7, URZ ;  /* 0x80000007ff097290 */ /* 0x000fe2000fffe0ff */
[----:B------:R-:W-:Y:S01]  /*01a0*/  IMAD.MOV.U32 R59, RZ, RZ, RZ ;  /* 0x000000ffff3b7224 */ /* 0x000fe200078e00ff */
[----:B------:R-:W-:Y:S01]  /*01b0*/  UISETP.NE.U32.AND UP2, UPT, UR7, URZ, UPT ;  /* 0x000000ff0700728c */ /* 0x000fe2000bf45070 */
[----:B------:R-:W-:Y:S02]  /*01c0*/  IMAD.MOV.U32 R36, RZ, RZ, 0x0 ;  /* 0x00000000ff247424 */ /* 0x000fe400078e00ff */
[----:B------:R-:W0:Y:S01]  /*01d0*/  I2F.U32.RP R0, UR7 ;  /* 0x0000000700007d06 */ /* 0x000e220008209000 */
[----:B------:R-:W-:Y:S02]  /*01e0*/  IMAD.MOV.U32 R37, RZ, RZ, 0x7ff00000 ;  /* 0x7ff00000ff257424 */ /* 0x000fe400078e00ff */
[----:B------:R-:W-:Y:S02]  /*01f0*/  IMAD.MOV.U32 R48, RZ, RZ, 0x0 ;  /* 0x00000000ff307424 */ /* 0x000fe400078e00ff */
[----:B------:R-:W-:-:S02]  /*0200*/  IMAD.MOV.U32 R49, RZ, RZ, 0x7ff00000 ;  /* 0x7ff00000ff317424 */ /* 0x000fc400078e00ff */
[----:B------:R-:W-:Y:S02]  /*0210*/  IMAD.MOV.U32 R70, RZ, RZ, 0x0 ;  /* 0x00000000ff467424 */ /* 0x000fe400078e00ff */
[----:B------:R-:W-:Y:S02]  /*0220*/  IMAD.MOV.U32 R71, RZ, RZ, 0x7ff00000 ;  /* 0x7ff00000ff477424 */ /* 0x000fe400078e00ff */
[----:B------:R-:W-:Y:S02]  /*0230*/  IMAD.MOV.U32 R56, RZ, RZ, 0x0 ;  /* 0x00000000ff387424 */ /* 0x000fe400078e00ff */
[----:B------:R-:W-:Y:S01]  /*0240*/  IMAD.MOV.U32 R57, RZ, RZ, 0x7ff00000 ;  /* 0x7ff00000ff397424 */ /* 0x000fe200078e00ff */
[----:B0-----:R-:W0:Y:S01]  /*0250*/  MUFU.RCP R0, R0 ;  /* 0x0000000000007308 */ /* 0x001e220000001000 */
[----:B------:R-:W-:Y:S02]  /*0260*/  IMAD.MOV.U32 R102, RZ, RZ, 0x0 ;  /* 0x00000000ff667424 */ /* 0x000fe400078e00ff */
[----:B------:R-:W-:-:S02]  /*0270*/  IMAD.MOV.U32 R103, RZ, RZ, 0x7ff00000 ;  /* 0x7ff00000ff677424 */ /* 0x000fc400078e00ff */
[----:B------:R-:W-:Y:S02]  /*0280*/  IMAD.MOV.U32 R50, RZ, RZ, 0x0 ;  /* 0x00000000ff327424 */ /* 0x000fe400078e00ff */
[----:B------:R-:W-:Y:S02]  /*0290*/  IMAD.MOV.U32 R51, RZ, RZ, 0x7ff00000 ;  /* 0x7ff00000ff337424 */ /* 0x000fe400078e00ff */
[----:B------:R-:W-:Y:S02]  /*02a0*/  IMAD.MOV.U32 R92, RZ, RZ, 0x0 ;  /* 0x00000000ff5c7424 */ /* 0x000fe400078e00ff */
[----:B------:R-:W-:Y:S02]  /*02b0*/  IMAD.MOV.U32 R93, RZ, RZ, 0x7ff00000 ;  /* 0x7ff00000ff5d7424 */ /* 0x000fe400078e00ff */
[----:B------:R-:W-:Y:S02]  /*02c0*/  IMAD.MOV.U32 R34, RZ, RZ, 0x0 ;  /* 0x00000000ff227424 */ /* 0x000fe400078e00ff */
[----:B------:R-:W-:-:S02]  /*02d0*/  IMAD.MOV.U32 R35, RZ, RZ, 0x7ff00000 ;  /* 0x7ff00000ff237424 */ /* 0x000fc400078e00ff */
[----:B0-----:R-:W-:Y:S02]  /*02e0*/  VIADD R2, R0, 0xffffffe ;  /* 0x0ffffffe00027836 */ /* 0x001fe40000000000 */
[----:B------:R-:W-:Y:S02]  /*02f0*/  IMAD.MOV.U32 R62, RZ, RZ, 0x0 ;  /* 0x00000000ff3e7424 */ /* 0x000fe400078e00ff */
[----:B------:R-:W-:Y:S02]  /*0300*/  IMAD.MOV.U32 R63, RZ, RZ, 0x7ff00000 ;  /* 0x7ff00000ff3f7424 */ /* 0x000fe400078e00ff */
[----:B------:R-:W0:Y:S01]  /*0310*/  F2I.FTZ.U32.TRUNC.NTZ R2, R2 ;  /* 0x0000000200027305 */ /* 0x000e22000021f000 */
[----:B------:R-:W-:Y:S02]  /*0320*/  IMAD.MOV.U32 R90, RZ, RZ, 0x0 ;  /* 0x00000000ff5a7424 */ /* 0x000fe400078e00ff */
[----:B------:R-:W-:Y:S02]  /*0330*/  IMAD.MOV.U32 R91, RZ, RZ, 0x7ff00000 ;  /* 0x7ff00000ff5b7424 */ /* 0x000fe400078e00ff */
[----:B------:R-:W-:-:S02]  /*0340*/  IMAD.MOV.U32 R40, RZ, RZ, 0x0 ;  /* 0x00000000ff287424 */ /* 0x000fc400078e00ff */
[----:B------:R-:W-:Y:S02]  /*0350*/  IMAD.MOV.U32 R41, RZ, RZ, 0x7ff00000 ;  /* 0x7ff00000ff297424 */ /* 0x000fe400078e00ff */
[----:B------:R-:W-:Y:S02]  /*0360*/  IMAD.MOV.U32 R32, RZ, RZ, 0x0 ;  /* 0x00000000ff207424 */ /* 0x000fe400078e00ff */
[----:B------:R-:W-:Y:S02]  /*0370*/  IMAD.MOV.U32 R33, RZ, RZ, 0x7ff00000 ;  /* 0x7ff00000ff217424 */ /* 0x000fe400078e00ff */
[----:B------:R-:W-:Y:S01]  /*0380*/  IMAD.MOV.U32 R66, RZ, RZ, 0x0 ;  /* 0x00000000ff427424 */ /* 0x000fe200078e00ff */
[----:B0-----:R-:W-:Y:S01]  /*0390*/  R2UR UR5, R2 ;  /* 0x00000000020572ca */ /* 0x001fe200000e0000 */
[----:B------:R-:W-:Y:S01]  /*03a0*/  IMAD.MOV.U32 R67, RZ, RZ, 0x7ff00000 ;  /* 0x7ff00000ff437424 */ /* 0x000fe200078e00ff */
[----:B------:R-:W2:Y:S01]  /*03b0*/  S2R R2, SR_TID.Y ;  /* 0x0000000000027919 */ /* 0x000ea20000002200 */
[----:B------:R-:W-:-:S02]  /*03c0*/  IMAD.MOV.U32 R82, RZ, RZ, 0x0 ;  /* 0x00000000ff527424 */ /* 0x000fc400078e00ff */
[----:B------:R-:W-:Y:S02]  /*03d0*/  IMAD.MOV.U32 R83, RZ, RZ, 0x7ff00000 ;  /* 0x7ff00000ff537424 */ /* 0x000fe400078e00ff */
[----:B------:R-:W-:Y:S02]  /*03e0*/  IMAD.MOV.U32 R14, RZ, RZ, 0x0 ;  /* 0x00000000ff0e7424 */ /* 0x000fe400078e00ff */
[----:B------:R-:W-:Y:S02]  /*03f0*/  IMAD.MOV.U32 R15, RZ, RZ, 0x7ff00000 ;  /* 0x7ff00000ff0f7424 */ /* 0x000fe400078e00ff */
[----:B------:R-:W-:Y:S02]  /*0400*/  IMAD.MOV.U32 R12, RZ, RZ, 0x0 ;  /* 0x00000000ff0c7424 */ /* 0x000fe400078e00ff */
[----:B------:R-:W-:Y:S01]  /*0410*/  UIMAD UR9, UR9, UR5, URZ ;  /* 0x00000005090972a4 */ /* 0x000fe2000f8e02ff */
[----:B------:R-:W-:-:S03]  /*0420*/  IMAD.MOV.U32 R13, RZ, RZ, 0x7ff00000 ;  /* 0x7ff00000ff0d7424 */ /* 0x000fc600078e00ff */
        /* <DEDUP_REMOVED lines=18> */
[----:B------:R-:W0:Y:S01]  /*0550*/  LDCU UR13, c[0x0][0x3a8] ;  /* 0x00007500ff0d77ac */ /* 0x000e220008000800 */
[----:B------:R-:W-:Y:S02]  /*0560*/  IMAD.MOV.U32 R73, RZ, RZ, RZ ;  /* 0x000000ffff497224 */ /* 0x000fe400078e00ff */
[----:B------:R-:W-:Y:S01]  /*0570*/  IMAD R7, R0, 0x20, R7 ;  /* 0x0000002000077824 */ /* 0x000fe200078e0207 */
[----:B------:R-:W1:Y:S01]  /*0580*/  LDCU UR6, c[0x0][0x3a0] ;  /* 0x00007400ff0677ac */ /* 0x000e620008000800 */
[----:B------:R-:W-:Y:S02]  /*0590*/  IMAD.MOV.U32 R4, RZ, RZ, RZ ;  /* 0x000000ffff047224 */ /* 0x000fe400078e00ff */
[----:B------:R-:W-:Y:S01]  /*05a0*/  IMAD.MOV.U32 R36, RZ, RZ, 0x0 ;  /* 0x00000000ff247424 */ /* 0x000fe200078e00ff */
[----:B------:R-:W2:Y:S01]  /*05b0*/  LDCU UR12, c[0x0][0x3a4] ;  /* 0x00007480ff0c77ac */ /* 0x000ea20008000800 */
[----:B------:R-:W-:-:S07]  /*05c0*/  IMAD.MOV.U32 R37, RZ, RZ, 0x7ff00000 ;  /* 0x7ff00000ff257424 */ /* 0x000fce00078e00ff */
.L_x_297:
[----:B------:R-:W-:Y:S01]  /*05d0*/  LEA.HI R24, R29, R4, RZ, 0x1b ;  /* 0x000000041d187211 */ /* 0x000fe200078fd8ff */
[----:B------:R-:W-:Y:S01]  /*05e0*/  IMAD.MOV.U32 R104, RZ, RZ, 0x0 ;  /* 0x00000000ff687424 */ /* 0x000fe200078e00ff */
        /* <DEDUP_REMOVED lines=32> */
[----:B------:R-:W3:Y:S01]  /*07f0*/  @!P3 LDC.64 R10, c[0x0][0x380] ;  /* 0x0000e000ff0abb82 */ /* 0x000ee20000000a00 */
[----:B------:R-:W-:Y:S01]  /*0800*/  ISETP.GE.OR P0, PT, R24, UR13, P0 ;  /* 0x0000000d18007c0c */ /* 0x000fe20008706670 */
[----:B------:R-:W-:-:S02]  /*0810*/  IMAD.MOV.U32 R96, RZ, RZ, 0x0 ;  /* 0x00000000ff607424 */ /* 0x000fc400078e00ff */
[----:B------:R-:W-:-:S04]  /*0820*/  IMAD.MOV.U32 R97, RZ, RZ, 0x7ff00000 ;  /* 0x7ff00000ff617424 */ /* 0x000fc800078e00ff */
[----:B----4-:R-:W4:Y:S01]  /*0830*/  @!P5 LDC.64 R16, c[0x0][0x380] ;  /* 0x0000e000ff10db82 */ /* 0x010f220000000a00 */
[----:B------:R-:W-:Y:S01]  /*0840*/  IMAD.MOV.U32 R46, RZ, RZ, 0x0 ;  /* 0x00000000ff2e7424 */ /* 0x000fe200078e00ff */
[----:B------:R2:W5:Y:S01]  /*0850*/  @!P1 LDG.E.64.CONSTANT R96, desc[UR10][R2.64] ;  /* 0x0000000a02609981 */ /* 0x000562000c1e9b00 */
[----:B------:R-:W-:Y:S02]  /*0860*/  IMAD.MOV.U32 R47, RZ, RZ, 0x7ff00000 ;  /* 0x7ff00000ff2f7424 */ /* 0x000fe400078e00ff */
[----:B------:R-:W-:Y:S02]  /*0870*/  IMAD R5, R0, 0x20, R5 ;  /* 0x0000002000057824 */ /* 0x000fe400078e0205 */
[----:B------:R-:W-:Y:S02]  /*0880*/  @!P2 IMAD R23, R26, UR6, R7 ;  /* 0x000000061a17ac24 */ /* 0x000fe4000f8e0207 */
[----:B------:R-:W-:Y:S01]  /*0890*/  IMAD.IADD R0, R27, 0x1, R4 ;  /* 0x000000011b007824 */ /* 0x000fe200078e0204 */
[----:B------:R0:W5:Y:S01]  /*08a0*/  @!P6 LDG.E.64.CONSTANT R46, desc[UR10][R20.64] ;  /* 0x0000000a142ee981 */ /* 0x000162000c1e9b00 */
[----:B------:R-:W-:Y:S01]  /*08b0*/  IMAD.MOV.U32 R44, RZ, RZ, 0x0 ;  /* 0x00000000ff2c7424 */ /* 0x000fe200078e00ff */
[----:B--2---:R-:W2:Y:S01]  /*08c0*/  @!P0 LDC.64 R2, c[0x0][0x380] ;  /* 0x0000e000ff028b82 */ /* 0x004ea20000000a00 */
[----:B------:R-:W-:-:S02]  /*08d0*/  IMAD.MOV.U32 R45, RZ, RZ, 0x7ff00000 ;  /* 0x7ff00000ff2d7424 */ /* 0x000fc400078e00ff */
[----:B0-----:R-:W-:Y:S01]  /*08e0*/  @!P2 IMAD.WIDE R18, R23, 0x8, R18 ;  /* 0x000000081712a825 */ /* 0x001fe200078e0212 */
[----:B------:R-:W-:-:S03]  /*08f0*/  ISETP.GE.AND P1, PT, R0, UR13, PT ;  /* 0x0000000d00007c0c */ /* 0x000fc6000bf26270 */
[C---:B------:R-:W-:Y:S01]  /*0900*/  VIADD R23, R5.reuse, 0x8 ;  /* 0x0000000805177836 */ /* 0x040fe20000000000 */
[----:B------:R0:W5:Y:S01]  /*0910*/  @!P2 LDG.E.64.CONSTANT R44, desc[UR10][R18.64] ;  /* 0x0000000a122ca981 */ /* 0x000162000c1e9b00 */
[----:B------:R-:W-:Y:S02]  /*0920*/  VIADD R20, R5, 0x4 ;  /* 0x0000000405147836 */ /* 0x000fe40000000000 */
[----:B------:R-:W-:Y:S01]  /*0930*/  @!P4 IMAD R21, R6, UR6, R7 ;  /* 0x000000060615cc24 */ /* 0x000fe2000f8e0207 */
[----:B------:R-:W-:Y:S02]  /*0940*/  ISETP.GE.OR P2, PT, R23, UR12, P1 ;  /* 0x0000000c17007c0c */ /* 0x000fe40008f46670 */
[----:B------:R-:W-:Y:S01]  /*0950*/  ISETP.GE.OR P6, PT, R20, UR12, P1 ;  /* 0x0000000c14007c0c */ /* 0x000fe20008fc6670 */
[----:B-1----:R-:W-:-:S04]  /*0960*/  @!P4 IMAD.WIDE R20, R21, 0x8, R8 ;  /* 0x000000081514c825 */ /* 0x002fc800078e0208 */
[----:B------:R-:W-:Y:S02]  /*0970*/  IMAD.MOV.U32 R26, RZ, RZ, 0x0 ;  /* 0x00000000ff1a7424 */ /* 0x000fe400078e00ff */
[----:B------:R-:W-:Y:S02]  /*0980*/  IMAD.MOV.U32 R27, RZ, RZ, 0x7ff00000 ;  /* 0x7ff00000ff1b7424 */ /* 0x000fe400078e00ff */
[----:B------:R-:W-:Y:S02]  /*0990*/  @!P5 IMAD R9, R22, UR6, R7 ;  /* 0x000000061609dc24 */ /* 0x000fe4000f8e0207 */
[----:B------:R-:W-:Y:S01]  /*09a0*/  VIADD R6, R5, 0xc ;  /* 0x0000000c05067836 */ /* 0x000fe20000000000 */
[----:B------:R-:W1:Y:S01]  /*09b0*/  @!P2 LDC.64 R52, c[0x0][0x388] ;  /* 0x0000e200ff34ab82 */ /* 0x000e620000000a00 */
[----:B----4-:R-:W-:Y:S01]  /*09c0*/  @!P5 IMAD.WIDE R16, R9, 0x8, R16 ;  /* 0x000000080910d825 */ /* 0x010fe200078e0210 */
[----:B------:R-:W4:Y:S02]  /*09d0*/  @!P4 LDG.E.64.CONSTANT R26, desc[UR10][R20.64] ;  /* 0x0000000a141ac981 */ /* 0x000f24000c1e9b00 */
[----:B------:R-:W-:Y:S01]  /*09e0*/  ISETP.GE.OR P4, PT, R6, UR12, P1 ;  /* 0x0000000c06007c0c */ /* 0x000fe20008f86670 */
[----:B------:R-:W-:-:S02]  /*09f0*/  @!P3 IMAD R25, R28, UR6, R7 ;  /* 0x000000061c19bc24 */ /* 0x000fc4000f8e0207 */
[----:B------:R-:W-:Y:S01]  /*0a00*/  IMAD.MOV.U32 R8, RZ, RZ, 0x0 ;  /* 0x00000000ff087424 */ /* 0x000fe200078e00ff */
[----:B------:R-:W1:Y:S01]  /*0a10*/  @!P6 LDC.64 R54, c[0x0][0x388] ;  /* 0x0000e200ff36eb82 */ /* 0x000e620000000a00 */
[----:B------:R-:W-:Y:S02]  /*0a20*/  IMAD.MOV.U32 R9, RZ, RZ, 0x7ff00000 ;  /* 0x7ff00000ff097424 */ /* 0x000fe400078e00ff */
[----:B------:R-:W-:Y:S02]  /*0a30*/  VIADD R6, R5, 0x10 ;  /* 0x0000001005067836 */ /* 0x000fe40000000000 */
[----:B------:R-:W-:Y:S02]  /*0a40*/  IMAD.MOV.U32 R30, RZ, RZ, 0x0 ;  /* 0x00000000ff1e7424 */ /* 0x000fe400078e00ff */
[----:B------:R-:W-:Y:S01]  /*0a50*/  IMAD.MOV.U32 R31, RZ, RZ, 0x7ff00000 ;  /* 0x7ff00000ff1f7424 */ /* 0x000fe200078e00ff */
[----:B------:R-:W4:Y:S01]  /*0a60*/  @!P5 LDG.E.64.CONSTANT R8, desc[UR10][R16.64] ;  /* 0x0000000a1008d981 */ /* 0x000f22000c1e9b00 */
[----:B---3--:R-:W-:Y:S01]  /*0a70*/  @!P3 IMAD.WIDE R10, R25, 0x8, R10 ;  /* 0x00000008190ab825 */ /* 0x008fe200078e020a */
[----:B------:R-:W-:Y:S01]  /*0a80*/  ISETP.GE.OR P5, PT, R6, UR12, P1 ;  /* 0x0000000c06007c0c */ /* 0x000fe20008fa6670 */
[----:B------:R-:W-:Y:S01]  /*0a90*/  USHF.L.U32 UR4, UR13, 0x3, URZ ;  /* 0x000000030d047899 */ /* 0x000fe200080006ff */
[----:B------:R-:W3:Y:S01]  /*0aa0*/  @!P4 LDC.64 R42, c[0x0][0x388] ;  /* 0x0000e200ff2acb82 */ /* 0x000ee20000000a00 */
[----:B------:R-:W-:Y:S01]  /*0ab0*/  IMAD.U32 R6, RZ, RZ, UR13 ;  /* 0x0000000dff067e24 */ /* 0x000fe2000f8e00ff */
[----:B------:R2:W4:Y:S01]  /*0ac0*/  @!P3 LDG.E.64.CONSTANT R30, desc[UR10][R10.64] ;  /* 0x0000000a0a1eb981 */ /* 0x000522000c1e9b00 */
[----:B------:R-:W-:-:S02]  /*0ad0*/  ISETP.GE.OR P3, PT, R5, UR12, P1 ;  /* 0x0000000c05007c0c */ /* 0x000fc40008f66670 */
[----:B------:R-:W-:Y:S02]  /*0ae0*/  @!P6 IMAD.SHL.U32 R6, R6, 0x4, RZ ;  /* 0x000000040606e824 */ /* 0x000fe400078e00ff */
[----:B0-----:R-:W-:Y:S02]  /*0af0*/  IMAD.U32 R18, RZ, RZ, UR13 ;  /* 0x0000000dff127e24 */ /* 0x001fe4000f8e00ff */
[----:B--2---:R-:W-:Y:S02]  /*0b00*/  @!P0 IMAD R11, R24, UR6, R7 ;  /* 0x00000006180b8c24 */ /* 0x004fe4000f8e0207 */
[----:B------:R-:W-:Y:S02]  /*0b10*/  IMAD.MOV.U32 R10, RZ, RZ, 0x0 ;  /* 0x00000000ff0a7424 */ /* 0x000fe400078e00ff */
[----:B------:R-:W-:-:S03]  /*0b20*/  @!P0 IMAD.WIDE R2, R11, 0x8, R2 ;  /* 0x000000080b028825 */ /* 0x000fc600078e0202 */
[----:B------:R-:W0:Y:S01]  /*0b30*/  @!P3 LDC.64 R106, c[0x0][0x388] ;  /* 0x0000e200ff6abb82 */ /* 0x000e220000000a00 */
[----:B------:R-:W-:Y:S02]  /*0b40*/  IMAD.MOV.U32 R11, RZ, RZ, 0x7ff00000 ;  /* 0x7ff00000ff0b7424 */ /* 0x000fe400078e00ff */
[C---:B------:R-:W-:Y:S02]  /*0b50*/  @!P6 IMAD R19, R5.reuse, UR13, R6 ;  /* 0x0000000d0513ec24 */ /* 0x040fe4000f8e0206 */
[C---:B------:R-:W-:Y:S02]  /*0b60*/  VIADD R6, R5.reuse, 0x14 ;  /* 0x0000001405067836 */ /* 0x040fe40000000000 */
[----:B------:R-:W-:Y:S01]  /*0b70*/  @!P2 IMAD R21, R5, R18, UR4 ;  /* 0x000000040515ae24 */ /* 0x000fe2000f8e0212 */
[----:B------:R2:W4:Y:S01]  /*0b80*/  @!P0 LDG.E.64.CONSTANT R10, desc[UR10][R2.64] ;  /* 0x0000000a020a8981 */ /* 0x000522000c1e9b00 */
[----:B------:R-:W-:Y:S01]  /*0b90*/  IMAD.U32 R20, RZ, RZ, UR13 ;  /* 0x0000000dff147e24 */ /* 0x000fe2000f8e00ff */
[----:B------:R-:W-:Y:S01]  /*0ba0*/  ISETP.GE.OR P0, PT, R6, UR12, P1 ;  /* 0x0000000c06007c0c */ /* 0x000fe20008f06670 */
[----:B------:R-:W-:-:S02]  /*0bb0*/  @!P2 IMAD.IADD R21, R0, 0x1, R21 ;  /* 0x000000010015a824 */ /* 0x000fc400078e0215 */
[----:B------:R-:W-:Y:S02]  /*0bc0*/  IMAD.U32 R23, RZ, RZ, UR13 ;  /* 0x0000000dff177e24 */ /* 0x000fe4000f8e00ff */
[----:B------:R-:W-:Y:S02]  /*0bd0*/  @!P4 IMAD R16, R5, R20, UR4 ;  /* 0x000000040510ce24 */ /* 0x000fe4000f8e0214 */
[----:B------:R-:W-:Y:S02]  /*0be0*/  @!P6 IMAD.IADD R19, R0, 0x1, R19 ;  /* 0x000000010013e824 */ /* 0x000fe400078e0213 */
[----:B-1----:R-:W-:Y:S01]  /*0bf0*/  @!P2 IMAD.WIDE R52, R21, 0x8, R52 ;  /* 0x000000081534a825 */ /* 0x002fe200078e0234 */
[----:B------:R-:W-:-:S03]  /*0c00*/  USHF.L.U32 UR4, UR13, 0x4, URZ ;  /* 0x000000040d047899 */ /* 0x000fc600080006ff */
[----:B------:R-:W-:Y:S02]  /*0c10*/  IMAD.MOV.U32 R20, RZ, RZ, 0x0 ;  /* 0x00000000ff147424 */ /* 0x000fe400078e00ff */
[----:B------:R-:W-:Y:S02]  /*0c20*/  IMAD.MOV.U32 R21, RZ, RZ, 0x7ff00000 ;  /* 0x7ff00000ff157424 */ /* 0x000fe400078e00ff */
[----:B--2---:R-:W-:Y:S02]  /*0c30*/  @!P4 IMAD R3, R23, 0x4, R16 ;  /* 0x000000041703c824 */ /* 0x004fe400078e0210 */
[----:B------:R-:W-:Y:S02]  /*0c40*/  @!P6 IMAD.WIDE R54, R19, 0x8, R54 ;  /* 0x000000081336e825 */ /* 0x000fe400078e0236 */
[----:B------:R-:W1:Y:S02]  /*0c50*/  @!P5 LDC.64 R18, c[0x0][0x388] ;  /* 0x0000e200ff12db82 */ /* 0x000e640000000a00 */
[----:B------:R-:W-:Y:S01]  /*0c60*/  IMAD.U32 R6, RZ, RZ, UR13 ;  /* 0x0000000dff067e24 */ /* 0x000fe2000f8e00ff */
[----:B------:R2:W4:Y:S01]  /*0c70*/  @!P6 LDG.E.64.CONSTANT R20, desc[UR10][R54.64] ;  /* 0x0000000a3614e981 */ /* 0x000522000c1e9b00 */
[----:B------:R-:W-:-:S02]  /*0c80*/  IMAD.MOV.U32 R22, RZ, RZ, 0x0 ;  /* 0x00000000ff167424 */ /* 0x000fc400078e00ff */
[----:B------:R-:W-:Y:S02]  /*0c90*/  IMAD.MOV.U32 R23, RZ, RZ, 0x7ff00000 ;  /* 0x7ff00000ff177424 */ /* 0x000fe400078e00ff */
[----:B------:R-:W-:Y:S02]  /*0ca0*/  @!P4 IMAD.IADD R3, R0, 0x1, R3 ;  /* 0x000000010003c824 */ /* 0x000fe400078e0203 */
[----:B------:R-:W-:Y:S02]  /*0cb0*/  @!P0 IMAD R6, R5, R6, UR4 ;  /* 0x0000000405068e24 */ /* 0x000fe4000f8e0206 */
[----:B------:R-:W-:Y:S01]  /*0cc0*/  IMAD.U32 R28, RZ, RZ, UR13 ;  /* 0x0000000dff1c7e24 */ /* 0x000fe2000f8e00ff */
[----:B------:R0:W4:Y:S01]  /*0cd0*/  @!P2 LDG.E.64.CONSTANT R22, desc[UR10][R52.64] ;  /* 0x0000000a3416a981 */ /* 0x000122000c1e9b00 */
[----:B--2---:R-:W-:Y:S02]  /*0ce0*/  IMAD.U32 R55, RZ, RZ, UR13 ;  /* 0x0000000dff377e24 */ /* 0x004fe4000f8e00ff */
[----:B---3--:R-:W-:-:S02]  /*0cf0*/  @!P4 IMAD.WIDE R42, R3, 0x8, R42 ;  /* 0x00000008032ac825 */ /* 0x008fc400078e022a */
[----:B------:R-:W2:Y:S02]  /*0d00*/  @!P0 LDC.64 R2, c[0x0][0x388] ;  /* 0x0000e200ff028b82 */ /* 0x000ea40000000a00 */
[----:B------:R-:W-:Y:S02]  /*0d10*/  @!P0 IMAD R55, R55, 0x4, R6 ;  /* 0x0000000437378824 */ /* 0x000fe400078e0206 */
[C---:B------:R-:W-:Y:S02]  /*0d20*/  VIADD R6, R5.reuse, 0x18 ;  /* 0x0000001805067836 */ /* 0x040fe40000000000 */
[C---:B0-----:R-:W-:Y:S02]  /*0d30*/  @!P5 IMAD R53, R5.reuse, R28, UR4 ;  /* 0x000000040535de24 */ /* 0x041fe4000f8e021c */
[C---:B------:R-:W-:Y:S01]  /*0d40*/  VIADD R28, R5.reuse, 0x1c ;  /* 0x0000001c051c7836 */ /* 0x040fe20000000000 */
[----:B------:R-:W-:Y:S01]  /*0d50*/  ISETP.GE.OR P2, PT, R6, UR12, P1 ;  /* 0x0000000c06007c0c */ /* 0x000fe20008f46670 */
[----:B------:R-:W-:-:S03]  /*0d60*/  @!P3 IMAD R17, R5, UR13, R0 ;  /* 0x0000000d0511bc24 */ /* 0x000fc6000f8e0200 */
[----:B------:R-:W-:Y:S01]  /*0d70*/  ISETP.GE.OR P1, PT, R28, UR12, P1 ;  /* 0x0000000c1c007c0c */ /* 0x000fe20008f26670 */
[----:B------:R-:W-:-:S04]  /*0d80*/  @!P3 IMAD.WIDE.U32 R106, R17, 0x8, R106 ;  /* 0x00000008116ab825 */ /* 0x000fc800078e006a */
[----:B------:R-:W-:Y:S02]  /*0d90*/  IMAD.MOV.U32 R16, RZ, RZ, 0x0 ;  /* 0x00000000ff107424 */ /* 0x000fe400078e00ff */
[----:B------:R-:W-:Y:S02]  /*0da0*/  IMAD.MOV.U32 R17, RZ, RZ, 0x7ff00000 ;  /* 0x7ff00000ff117424 */ /* 0x000fe400078e00ff */
[----:B------:R-:W-:Y:S01]  /*0db0*/  @!P0 IMAD.IADD R55, R0, 0x1, R55 ;  /* 0x0000000100378824 */ /* 0x000fe200078e0237 */
[----:B------:R-:W0:Y:S01]  /*0dc0*/  @!P2 LDC.64 R108, c[0x0][0x388] ;  /* 0x0000e200ff6cab82 */ /* 0x000e220000000a00 */
[----:B------:R-:W-:Y:S02]  /*0dd0*/  IMAD.MOV.U32 R24, RZ, RZ, 0x0 ;  /* 0x00000000ff187424 */ /* 0x000fe400078e00ff */
[----:B------:R3:W4:Y:S01]  /*0de0*/  @!P3 LDG.E.64.CONSTANT R16, desc[UR10][R106.64] ;  /* 0x0000000a6a10b981 */ /* 0x000722000c1e9b00 */
[----:B------:R-:W-:Y:S02]  /*0df0*/  IMAD.MOV.U32 R25, RZ, RZ, 0x7ff00000 ;  /* 0x7ff00000ff197424 */ /* 0x000fe400078e00ff */
[----:B--2---:R-:W-:-:S02]  /*0e00*/  @!P0 IMAD.WIDE R2, R55, 0x8, R2 ;  /* 0x0000000837028825 */ /* 0x004fc400078e0202 */
[----:B---3--:R-:W2:Y:S02]  /*0e10*/  @!P1 LDC.64 R106, c[0x0][0x388] ;  /* 0x0000e200ff6a9b82 */ /* 0x008ea40000000a00 */
[----:B------:R-:W-:Y:S01]  /*0e20*/  IMAD.U32 R28, RZ, RZ, UR13 ;  /* 0x0000000dff1c7e24 */ /* 0x000fe2000f8e00ff */
[----:B------:R3:W4:Y:S01]  /*0e30*/  @!P4 LDG.E.64.CONSTANT R24, desc[UR10][R42.64] ;  /* 0x0000000a2a18c981 */ /* 0x000722000c1e9b00 */
[----:B------:R-:W-:Y:S02]  /*0e40*/  IMAD.MOV.U32 R54, RZ, RZ, 0x0 ;  /* 0x00000000ff367424 */ /* 0x000fe400078e00ff */
[----:B------:R-:W-:Y:S02]  /*0e50*/  IMAD.MOV.U32 R55, RZ, RZ, 0x7ff00000 ;  /* 0x7ff00000ff377424 */ /* 0x000fe400078e00ff */
[----:B------:R-:W-:Y:S02]  /*0e60*/  IMAD.U32 R6, RZ, RZ, UR13 ;  /* 0x0000000dff067e24 */ /* 0x000fe4000f8e00ff */
[----:B------:R-:W-:-:S02]  /*0e70*/  @!P1 IMAD R28, R5, R28, UR4 ;  /* 0x00000004051c9e24 */ /* 0x000fc4000f8e021c */
[----:B------:R-:W-:Y:S01]  /*0e80*/  @!P5 IMAD.IADD R53, R0, 0x1, R53 ;  /* 0x000000010035d824 */ /* 0x000fe200078e0235 */
[----:B------:R1:W4:Y:S01]  /*0e90*/  @!P0 LDG.E.64.CONSTANT R54, desc[UR10][R2.64] ;  /* 0x0000000a02368981 */ /* 0x000322000c1e9b00 */
[----:B---3--:R-:W-:Y:S02]  /*0ea0*/  IMAD.U32 R43, RZ, RZ, UR13 ;  /* 0x0000000dff2b7e24 */ /* 0x008fe4000f8e00ff */
[----:B------:R-:W-:Y:S02]  /*0eb0*/  @!P2 IMAD R6, R5, R6, UR4 ;  /* 0x000000040506ae24 */ /* 0x000fe4000f8e0206 */
[----:B------:R-:W-:Y:S02]  /*0ec0*/  IMAD.U32 R5, RZ, RZ, UR13 ;  /* 0x0000000dff057e24 */ /* 0x000fe4000f8e00ff */
[----:B------:R-:W-:Y:S02]  /*0ed0*/  @!P1 IMAD R28, R43, 0x8, R28 ;  /* 0x000000082b1c9824 */ /* 0x000fe400078e021c */
[----:B-1----:R-:W-:-:S02]  /*0ee0*/  IMAD.U32 R3, RZ, RZ, UR13 ;  /* 0x0000000dff037e24 */ /* 0x002fc4000f8e00ff */
[----:B------:R-:W-:-:S04]  /*0ef0*/  @!P5 IMAD.WIDE R18, R53, 0x8, R18 ;  /* 0x000000083512d825 */ /* 0x000fc800078e0212 */
[----:B------:R-:W-:Y:S02]  /*0f00*/  IMAD.MOV.U32 R52, RZ, RZ, 0x0 ;  /* 0x00000000ff347424 */ /* 0x000fe400078e00ff */
[----:B------:R-:W-:Y:S02]  /*0f10*/  IMAD.MOV.U32 R53, RZ, RZ, 0x7ff00000 ;  /* 0x7ff00000ff357424 */ /* 0x000fe400078e00ff */
[----:B------:R-:W-:Y:S02]  /*0f20*/  @!P2 IMAD R5, R5, 0x8, R6 ;  /* 0x000000080505a824 */ /* 0x000fe400078e0206 */
[----:B------:R-:W-:Y:S02]  /*0f30*/  @!P1 IMAD R3, R3, 0x4, R28 ;  /* 0x0000000403039824 */ /* 0x000fe400078e021c */
[C---:B------:R-:W-:Y:S01]  /*0f40*/  @!P2 IMAD.IADD R5, R0.reuse, 0x1, R5 ;  /* 0x000000010005a824 */ /* 0x040fe200078e0205 */
[----:B------:R1:W3:Y:S01]  /*0f50*/  @!P5 LDG.E.64.CONSTANT R52, desc[UR10][R18.64] ;  /* 0x0000000a1234d981 */ /* 0x0002e2000c1e9b00 */
[----:B------:R-:W-:-:S02]  /*0f60*/  @!P1 IMAD.IADD R3, R0, 0x1, R3 ;  /* 0x0000000100039824 */ /* 0x000fc400078e0203 */
[----:B------:R-:W-:Y:S02]  /*0f70*/  IMAD.MOV.U32 R42, RZ, RZ, 0x0 ;  /* 0x00000000ff2a7424 */ /* 0x000fe400078e00ff */
[----:B------:R-:W-:Y:S02]  /*0f80*/  IMAD.MOV.U32 R43, RZ, RZ, 0x7ff00000 ;  /* 0x7ff00000ff2b7424 */ /* 0x000fe400078e00ff */
[----:B0-----:R-:W-:-:S04]  /*0f90*/  @!P2 IMAD.WIDE R108, R5, 0x8, R108 ;  /* 0x00000008056ca825 */ /* 0x001fc800078e026c */
[----:B-1----:R-:W-:Y:S02]  /*0fa0*/  IMAD.MOV.U32 R18, RZ, RZ, 0x0 ;  /* 0x00000000ff127424 */ /* 0x002fe400078e00ff */
[----:B------:R-:W-:Y:S02]  /*0fb0*/  IMAD.MOV.U32 R19, RZ, RZ, 0x7ff00000 ;  /* 0x7ff00000ff137424 */ /* 0x000fe400078e00ff */
[----:B--2---:R-:W-:-:S04]  /*0fc0*/  @!P1 IMAD.WIDE R106, R3, 0x8, R106 ;  /* 0x00000008036a9825 */ /* 0x004fc800078e026a */
[----:B------:R-:W2:Y:S04]  /*0fd0*/  @!P2 LDG.E.64.CONSTANT R18, desc[UR10][R108.64] ;  /* 0x0000000a6c12a981 */ /* 0x000ea8000c1e9b00 */
[----:B------:R0:W2:Y:S01]  /*0fe0*/  @!P1 LDG.E.64.CONSTANT R42, desc[UR10][R106.64] ;  /* 0x0000000a6a2a9981 */ /* 0x0000a2000c1e9b00 */
[----:B------:R-:W1:Y:S01]  /*0ff0*/  S2UR UR8, SR_CgaCtaId ;  /* 0x00000000000879c3 */ /* 0x000e620000008800 */
[----:B------:R-:W-:Y:S01]  /*1000*/  UMOV UR4, 0x400 ;  /* 0x0000040000047882 */ /* 0x000fe20000000000 */
[----:B------:R-:W5:Y:S01]  /*1010*/  S2R R3, SR_TID.X ;  /* 0x0000000000037919 */ /* 0x000f620000002100 */
[----:B------:R-:W4:Y:S01]  /*1020*/  S2R R2, SR_TID.Y ;  /* 0x0000000000027919 */ /* 0x000f220000002200 */
[----:B-1----:R-:W-:Y:S02]  /*1030*/  ULEA UR9, UR8, UR4, 0x18 ;  /* 0x0000000408097291 */ /* 0x002fe4000f8ec0ff */
[----:B------:R-:W-:-:S04]  /*1040*/  UIADD3 UR4, UPT, UPT, UR4, 0x1000, URZ ;  /* 0x0000100004047890 */ /* 0x000fc8000fffe0ff */
[----:B------:R-:W-:Y:S01]  /*1050*/  ULEA UR4, UR8, UR4, 0x18 ;  /* 0x0000000408047291 */ /* 0x000fe2000f8ec0ff */
[----:B------:R-:W-:-:S05]  /*1060*/  LEA R111, R29, UR9, 0x3 ;  /* 0x000000091d6f7c11 */ /* 0x000fca000f8e18ff */
[----:B0-----:R-:W-:Y:S01]  /*1070*/  LEA R107, R29, UR4, 0x3 ;  /* 0x000000041d6b7c11 */ /* 0x001fe2000f8e18ff */
[----:B-----5:R-:W-:Y:S01]  /*1080*/  STS.64 [R111], R104 ;  /* 0x000000686f007388 */ /* 0x020fe20000000a00 */
[----:B------:R-:W-:-:S03]  /*1090*/  LEA R5, R3, UR9, 0x5 ;  /* 0x0000000903057c11 */ /* 0x000fc6000f8e28ff */
[----:B------:R-:W-:Y:S04]  /*10a0*/  STS.64 [R111+0x200], R96 ;  /* 0x000200606f007388 */ /* 0x000fe80000000a00 */
[----:B------:R-:W-:Y:S04]  /*10b0*/  STS.64 [R111+0x400], R46 ;  /* 0x0004002e6f007388 */ /* 0x000fe80000000a00 */
[----:B------:R-:W-:Y:S04]  /*10c0*/  STS.64 [R111+0x600], R44 ;  /* 0x0006002c6f007388 */ /* 0x000fe80000000a00 */
[----:B----4-:R-:W-:Y:S04]  /*10d0*/  STS.64 [R111+0xa00], R26 ;  /* 0x000a001a6f007388 */ /* 0x010fe80000000a00 */
[----:B------:R-:W-:Y:S04]  /*10e0*/  STS.64 [R111+0xc00], R8 ;  /* 0x000c00086f007388 */ /* 0x000fe80000000a00 */
[----:B------:R-:W-:Y:S01]  /*10f0*/  STS.64 [R111+0x800], R30 ;  /* 0x0008001e6f007388 */ /* 0x000fe20000000a00 */
[----:B------:R-:W-:-:S03]  /*1100*/  LEA R6, R2, UR4, 0x9 ;  /* 0x0000000402067c11 */ /* 0x000fc6000f8e48ff */
[----:B------:R-:W-:Y:S04]  /*1110*/  STS.64 [R111+0xe00], R10 ;  /* 0x000e000a6f007388 */ /* 0x000fe80000000a00 */
[----:B------:R-:W-:Y:S04]  /*1120*/  STS.64 [R107+0x200], R20 ;  /* 0x000200146b007388 */ /* 0x000fe80000000a00 */
[----:B------:R-:W-:Y:S04]  /*1130*/  STS.64 [R107+0x400], R22 ;  /* 0x000400166b007388 */ /* 0x000fe80000000a00 */
[----:B------:R-:W-:Y:S04]  /*1140*/  STS.64 [R107], R16 ;  /* 0x000000106b007388 */ /* 0x000fe80000000a00 */
[----:B------:R-:W-:Y:S04]  /*1150*/  STS.64 [R107+0x600], R24 ;  /* 0x000600186b007388 */ /* 0x000fe80000000a00 */
[----:B------:R-:W-:Y:S04]  /*1160*/  STS.64 [R107+0xa00], R54 ;  /* 0x000a00366b007388 */ /* 0x000fe80000000a00 */
[----:B---3--:R-:W-:Y:S04]  /*1170*/  STS.64 [R107+0x800], R52 ;  /* 0x000800346b007388 */ /* 0x008fe80000000a00 */
[----:B--2---:R-:W-:Y:S04]  /*1180*/  STS.64 [R107+0xc00], R18 ;  /* 0x000c00126b007388 */ /* 0x004fe80000000a00 */
[----:B------:R-:W-:Y:S01]  /*1190*/  STS.64 [R107+0xe00], R42 ;  /* 0x000e002a6b007388 */ /* 0x000fe20000000a00 */
[----:B------:R-:W-:Y:S06]  /*11a0*/  BAR.SYNC.DEFER_BLOCKING 0x0 ;  /* 0x0000000000007b1d */ /* 0x000fec0000010000 */
[----:B------:R-:W-:Y:S04]  /*11b0*/  LDS.128 R44, [R5] ;  /* 0x00000000052c7984 */ /* 0x000fe80000000c00 */
[----:B------:R-:W0:Y:S04]  /*11c0*/  LDS.128 R8, [R6] ;  /* 0x0000000006087984 */ /* 0x000e280000000c00 */
[----:B------:R-:W1:Y:S04]  /*11d0*/  LDS.128 R28, [R6+0x80] ;  /* 0x00008000061c7984 */ /* 0x000e680000000c00 */
[----:B------:R-:W2:Y:S04]  /*11e0*/  LDS.128 R24, [R6+0x100] ;  /* 0x0001000006187984 */ /* 0x000ea80000000c00 */
[----:B------:R-:W3:Y:S01]  /*11f0*/  LDS.128 R20, [R6+0x180] ;  /* 0x0001800006147984 */ /* 0x000ee20000000c00 */
[----:B0-----:R-:W-:-:S02]  /*1200*/  DADD R96, R44, R8 ;  /* 0x000000002c607229 */ /* 0x001fc40000000008 */
[----:B------:R-:W-:-:S06]  /*1210*/  DADD R52, R8, R46 ;  /* 0x0000000008347229 */ /* 0x000fcc000000002e */
[----:B------:R-:W-:Y:S02]  /*1220*/  DSETP.GEU.AND P4, PT, R96, R12, PT ;  /* 0x0000000c6000722a */ /* 0x000fe40003f8e000 */
[----:B------:R-:W-:-:S04]  /*1230*/  DSETP.GEU.AND P6, PT, R52, R14, PT ;  /* 0x0000000e3400722a */ /* 0x000fc80003fce000 */
[----:B------:R-:W-:Y:S02]  /*1240*/  FSEL R18, R96, R12, !P4 ;  /* 0x0000000c60127208 */ /* 0x000fe40006000000 */
[----:B------:R-:W-:Y:S02]  /*1250*/  FSEL R19, R97, R13, !P4 ;  /* 0x0000000d61137208 */ /* 0x000fe40006000000 */
[----:B------:R-:W-:Y:S02]  /*1260*/  FSEL R52, R52, R14, !P6 ;  /* 0x0000000e34347208 */ /* 0x000fe40007000000 */
[----:B------:R-:W-:Y:S02]  /*1270*/  FSEL R53, R53, R15, !P6 ;  /* 0x0000000f35357208 */ /* 0x000fe40007000000 */
[----:B------:R-:W0:Y:S01]  /*1280*/  LDS.128 R12, [R5+0x10] ;  /* 0x00001000050c7984 */ /* 0x000e220000000c00 */
[----:B-1----:R-:W-:Y:S02]  /*1290*/  DADD R16, R44, R28 ;  /* 0x000000002c107229 */ /* 0x002fe4000000001c */
[----:B------:R-:W-:-:S06]  /*12a0*/  DADD R42, R28, R46 ;  /* 0x000000001c2a7229 */ /* 0x000fcc000000002e */
[----:B------:R-:W-:Y:S02]  /*12b0*/  DSETP.GEU.AND P5, PT, R16, R32, PT ;  /* 0x000000201000722a */ /* 0x000fe40003fae000 */
[----:B--2---:R-:W-:-:S04]  /*12c0*/  DADD R54, R44, R24 ;  /* 0x000000002c367229 */ /* 0x004fc80000000018 */
[----:B------:R-:W-:Y:S02]  /*12d0*/  FSEL R16, R16, R32, !P5 ;  /* 0x0000002010107208 */ /* 0x000fe40006800000 */
[----:B------:R-:W-:Y:S01]  /*12e0*/  FSEL R17, R17, R33, !P5 ;  /* 0x0000002111117208 */ /* 0x000fe20006800000 */
[----:B------:R-:W-:Y:S02]  /*12f0*/  DADD R32, R24, R46 ;  /* 0x0000000018207229 */ /* 0x000fe4000000002e */
[----:B------:R-:W-:Y:S02]  /*1300*/  DSETP.GEU.AND P2, PT, R42, R40, PT ;  /* 0x000000282a00722a */ /* 0x000fe40003f4e000 */
[----:B------:R-:W-:-:S04]  /*1310*/  DSETP.GEU.AND P0, PT, R54, R34, PT ;  /* 0x000000223600722a */ /* 0x000fc80003f0e000 */
[----:B------:R-:W-:Y:S01]  /*1320*/  DSETP.GEU.AND P1, PT, R32, R92, PT ;  /* 0x0000005c2000722a */ /* 0x000fe20003f2e000 */
[----:B------:R-:W-:Y:S02]  /*1330*/  FSEL R42, R42, R40, !P2 ;  /* 0x000000282a2a7208 */ /* 0x000fe40005000000 */
[----:B------:R-:W-:Y:S02]  /*1340*/  FSEL R43, R43, R41, !P2 ;  /* 0x000000292b2b7208 */ /* 0x000fe40005000000 */
[----:B------:R-:W-:Y:S02]  /*1350*/  FSEL R54, R54, R34, !P0 ;  /* 0x0000002236367208 */ /* 0x000fe40004000000 */
[----:B------:R-:W-:Y:S02]  /*1360*/  FSEL R55, R55, R35, !P0 ;  /* 0x0000002337377208 */ /* 0x000fe40004000000 */
[----:B------:R-:W-:Y:S02]  /*1370*/  FSEL R40, R32, R92, !P1 ;  /* 0x0000005c20287208 */ /* 0x000fe40004800000 */
[----:B------:R-:W-:-:S02]  /*1380*/  FSEL R41, R33, R93, !P1 ;  /* 0x0000005d21297208 */ /* 0x000fc40004800000 */
[----:B------:R-:W1:Y:S01]  /*1390*/  LDS.128 R32, [R5+0x100] ;  /* 0x0001000005207984 */ /* 0x000e620000000c00 */
[----:B---3--:R-:W-:Y:S02]  /*13a0*/  DADD R92, R44, R20 ;  /* 0x000000002c5c7229 */ /* 0x008fe40000000014 */
[----:B------:R-:W-:Y:S02]  /*13b0*/  DADD R44, R20, R46 ;  /* 0x00000000142c7229 */ /* 0x000fe4000000002e */
[----:B0-----:R-:W-:Y:S02]  /*13c0*/  DADD R104, R12, R8 ;  /* 0x000000000c687229 */ /* 0x001fe40000000008 */
[----:B------:R-:W-:Y:S02]  /*13d0*/  DADD R46, R8, R14 ;  /* 0x00000000082e7229 */ /* 0x000fe4000000000e */
[C---:B------:R-:W-:Y:S02]  /*13e0*/  DADD R96, R12.reuse, R28 ;  /* 0x000000000c607229 */ /* 0x040fe4000000001c */
[----:B------:R-:W-:-:S02]  /*13f0*/  DADD R8, R12, R24 ;  /* 0x000000000c087229 */ /* 0x000fc40000000018 */
[----:B------:R-:W-:Y:S01]  /*1400*/  DADD R12, R12, R20 ;  /* 0x000000000c0c7229 */ /* 0x000fe20000000014 */
[C---:B------:R-:W-:Y:S01]  /*1410*/  SEL R59, R4.reuse, R59, !P4 ;  /* 0x0000003b043b7207 */ /* 0x040fe20006000000 */
[----:B------:R-:W-:Y:S01]  /*1420*/  DSETP.GEU.AND P4, PT, R44, R70, PT ;  /* 0x000000462c00722a */ /* 0x000fe20003f8e000 */
[----:B------:R-:W-:Y:S01]  /*1430*/  SEL R87, R4, R87, !P6 ;  /* 0x0000005704577207 */ /* 0x000fe20007000000 */
[----:B------:R-:W-:-:S04]  /*1440*/  DSETP.GEU.AND P3, PT, R92, R56, PT ;  /* 0x000000385c00722a */ /* 0x000fc80003f6e000 */
[----:B------:R-:W-:Y:S01]  /*1450*/  DSETP.GEU.AND P6, PT, R12, R48, PT ;  /* 0x000000300c00722a */ /* 0x000fe20003fce000 */
[----:B------:R-:W-:Y:S02]  /*1460*/  FSEL R70, R44, R70, !P4 ;  /* 0x000000462c467208 */ /* 0x000fe40006000000 */
[----:B------:R-:W-:Y:S01]  /*1470*/  FSEL R71, R45, R71, !P4 ;  /* 0x000000472d477208 */ /* 0x000fe20006000000 */
[--C-:B------:R-:W-:Y:S01]  /*1480*/  DADD R44, R28, R14.reuse ;  /* 0x000000001c2c7229 */ /* 0x100fe2000000000e */
[----:B------:R-:W-:Y:S01]  /*1490*/  FSEL R56, R92, R56, !P3 ;  /* 0x000000385c387208 */ /* 0x000fe20005800000 */
[--C-:B------:R-:W-:Y:S01]  /*14a0*/  DADD R28, R24, R14.reuse ;  /* 0x00000000181c7229 */ /* 0x100fe2000000000e */
[----:B------:R-:W-:Y:S01]  /*14b0*/  FSEL R57, R93, R57, !P3 ;  /* 0x000000395d397208 */ /* 0x000fe20005800000 */
[----:B------:R-:W-:Y:S01]  /*14c0*/  DADD R92, R20, R14 ;  /* 0x00000000145c7229 */ /* 0x000fe2000000000e */
[----:B------:R-:W-:Y:S02]  /*14d0*/  FSEL R48, R12, R48, !P6 ;  /* 0x000000300c307208 */ /* 0x000fe40007000000 */
[----:B------:R-:W-:-:S02]  /*14e0*/  FSEL R49, R13, R49, !P6 ;  /* 0x000000310d317208 */ /* 0x000fc40007000000 */
[----:B------:R-:W0:Y:S01]  /*14f0*/  LDS.128 R12, [R5+0x110] ;  /* 0x00011000050c7984 */ /* 0x000e220000000c00 */
[C---:B------:R-:W-:Y:S01]  /*1500*/  SEL R99, R4.reuse, R99, !P3 ;  /* 0x0000006304637207 */ /* 0x040fe20005800000 */
[----:B------:R-:W-:Y:S01]  /*1510*/  DSETP.GEU.AND P3, PT, R8, R50, PT ;  /* 0x000000320800722a */ /* 0x000fe20003f6e000 */
[C---:B------:R-:W-:Y:S01]  /*1520*/  SEL R101, R4.reuse, R101, !P0 ;  /* 0x0000006504657207 */ /* 0x040fe20004000000 */
[----:B------:R-:W-:Y:S01]  /*1530*/  DSETP.GEU.AND P0, PT, R96, R90, PT ;  /* 0x0000005a6000722a */ /* 0x000fe20003f0e000 */
[----:B------:R-:W-:Y:S01]  /*1540*/  SEL R85, R4, R85, !P2 ;  /* 0x0000005504557207 */ /* 0x000fe20005000000 */
[----:B------:R-:W-:Y:S02]  /*1550*/  DSETP.GEU.AND P2, PT, R46, R66, PT ;  /* 0x000000422e00722a */ /* 0x000fe40003f4e000 */
[----:B------:R-:W-:Y:S02]  /*1560*/  FSEL R50, R8, R50, !P3 ;  /* 0x0000003208327208 */ /* 0x000fe40005800000 */
[----:B------:R-:W-:Y:S01]  /*1570*/  FSEL R51, R9, R51, !P3 ;  /* 0x0000003309337208 */ /* 0x000fe20005800000 */
[----:B-1----:R-:W-:Y:S01]  /*1580*/  DADD R8, R32, R10 ;  /* 0x0000000020087229 */ /* 0x002fe2000000000a */
[----:B------:R-:W-:-:S02]  /*1590*/  FSEL R24, R96, R90, !P0 ;  /* 0x0000005a60187208 */ /* 0x000fc40004000000 */
[----:B------:R-:W-:Y:S02]  /*15a0*/  FSEL R25, R97, R91, !P0 ;  /* 0x0000005b61197208 */ /* 0x000fe40004000000 */
[C---:B------:R-:W-:Y:S01]  /*15b0*/  SEL R61, R4.reuse, R61, !P0 ;  /* 0x0000003d043d7207 */ /* 0x040fe20004000000 */
[----:B------:R-:W-:Y:S01]  /*15c0*/  DSETP.GEU.AND P0, PT, R44, R62, PT ;  /* 0x0000003e2c00722a */ /* 0x000fe20003f0e000 */
[C---:B------:R-:W-:Y:S01]  /*15d0*/  SEL R79, R4.reuse, R79, !P3 ;  /* 0x0000004f044f7207 */ /* 0x040fe20005800000 */
[----:B------:R-:W-:Y:S01]  /*15e0*/  DSETP.GEU.AND P3, PT, R28, R102, PT ;  /* 0x000000661c00722a */ /* 0x000fe20003f6e000 */
[----:B------:R-:W-:Y:S01]  /*15f0*/  FSEL R47, R47, R67, !P2 ;  /* 0x000000432f2f7208 */ /* 0x000fe20005000000 */
[----:B------:R-:W-:Y:S01]  /*1600*/  DADD R96, R32, R30 ;  /* 0x0000000020607229 */ /* 0x000fe2000000001e */
[C---:B------:R-:W-:Y:S01]  /*1610*/  SEL R81, R4.reuse, R81, !P1 ;  /* 0x0000005104517207 */ /* 0x040fe20004800000 */
[----:B------:R-:W-:Y:S01]  /*1620*/  DSETP.GEU.AND P1, PT, R8, R18, PT ;  /* 0x000000120800722a */ /* 0x000fe20003f2e000 */
[----:B------:R-:W-:Y:S01]  /*1630*/  SEL R67, R4, R89, !P4 ;  /* 0x0000005904437207 */ /* 0x000fe20006000000 */
[C---:B------:R-:W-:Y:S01]  /*1640*/  DADD R90, R32.reuse, R26 ;  /* 0x00000000205a7229 */ /* 0x040fe2000000001a */
[----:B------:R-:W-:Y:S01]  /*1650*/  FSEL R44, R44, R62, !P0 ;  /* 0x0000003e2c2c7208 */ /* 0x000fe20004000000 */
[----:B------:R-:W-:Y:S01]  /*1660*/  DADD R88, R32, R22 ;  /* 0x0000000020587229 */ /* 0x000fe20000000016 */
[----:B------:R-:W-:Y:S01]  /*1670*/  FSEL R45, R45, R63, !P0 ;  /* 0x0000003f2d2d7208 */ /* 0x000fe20004000000 */
[C---:B------:R-:W-:Y:S01]  /*1680*/  DADD R62, R34.reuse, R10 ;  /* 0x00000000223e7229 */ /* 0x040fe2000000000a */
[----:B------:R-:W-:Y:S01]  /*1690*/  FSEL R20, R28, R102, !P3 ;  /* 0x000000661c147208 */ /* 0x000fe20005800000 */
[C---:B------:R-:W-:Y:S01]  /*16a0*/  DADD R32, R34.reuse, R30 ;  /* 0x0000000022207229 */ /* 0x040fe2000000001e */
[----:B------:R-:W-:Y:S01]  /*16b0*/  FSEL R21, R29, R103, !P3 ;  /* 0x000000671d157208 */ /* 0x000fe20005800000 */
[----:B------:R-:W-:Y:S01]  /*16c0*/  DADD R28, R34, R26 ;  /* 0x00000000221c7229 */ /* 0x000fe2000000001a */
[----:B------:R-:W-:Y:S01]  /*16d0*/  VIADD R0, R4, 0x1 ;  /* 0x0000000104007836 */ /* 0x000fe20000000000 */
[----:B------:R-:W-:Y:S01]  /*16e0*/  FSEL R19, R9, R19, !P1 ;  /* 0x0000001309137208 */ /* 0x000fe20004800000 */
[----:B------:R-:W-:Y:S01]  /*16f0*/  DSETP.GEU.AND P4, PT, R96, R16, PT ;  /* 0x000000106000722a */ /* 0x000fe20003f8e000 */
[----:B------:R-:W-:-:S02]  /*1700*/  FSEL R46, R46, R66, !P2 ;  /* 0x000000422e2e7208 */ /* 0x000fc40005000000 */
[----:B------:R-:W-:Y:S02]  /*1710*/  FSEL R18, R8, R18, !P1 ;  /* 0x0000001208127208 */ /* 0x000fe40004800000 */
[----:B------:R-:W-:Y:S01]  /*1720*/  SEL R9, R4, R69, !P2 ;  /* 0x0000004504097207 */ /* 0x000fe20005000000 */
[----:B------:R-:W-:Y:S01]  /*1730*/  DSETP.GEU.AND P2, PT, R62, R52, PT ;  /* 0x000000343e00722a */ /* 0x000fe20003f4e000 */
[----:B------:R-:W-:Y:S01]  /*1740*/  SEL R72, R0, R59, !P1 ;  /* 0x0000003b00487207 */ /* 0x000fe20004800000 */
[----:B------:R-:W-:Y:S01]  /*1750*/  DSETP.GEU.AND P1, PT, R92, R36, PT ;  /* 0x000000245c00722a */ /* 0x000fe20003f2e000 */
[C---:B------:R-:W-:Y:S01]  /*1760*/  SEL R39, R4.reuse, R39, !P0 ;  /* 0x0000002704277207 */ /* 0x040fe20004000000 */
[----:B------:R-:W-:Y:S01]  /*1770*/  DSETP.GEU.AND P0, PT, R32, R42, PT ;  /* 0x0000002a2000722a */ /* 0x000fe20003f0e000 */
[----:B------:R-:W-:Y:S01]  /*1780*/  SEL R75, R4, R75, !P3 ;  /* 0x0000004b044b7207 */ /* 0x000fe20005800000 */
[----:B------:R-:W-:Y:S01]  /*1790*/  DSETP.GEU.AND P3, PT, R28, R40, PT ;  /* 0x000000281c00722a */ /* 0x000fe20003f6e000 */
[----:B------:R-:W-:Y:S01]  /*17a0*/  FSEL R16, R96, R16, !P4 ;  /* 0x0000001060107208 */ /* 0x000fe20006000000 */
[--C-:B0-----:R-:W-:Y:S01]  /*17b0*/  DADD R102, R12, R10.reuse ;  /* 0x000000000c667229 */ /* 0x101fe2000000000a */
[----:B------:R-:W-:Y:S01]  /*17c0*/  FSEL R17, R97, R17, !P4 ;  /* 0x0000001161117208 */ /* 0x000fe20006000000 */
[----:B------:R-:W-:Y:S01]  /*17d0*/  DADD R58, R14, R10 ;  /* 0x000000000e3a7229 */ /* 0x000fe2000000000a */
[----:B------:R-:W-:Y:S01]  /*17e0*/  FSEL R36, R92, R36, !P1 ;  /* 0x000000245c247208 */ /* 0x000fe20004800000 */
[--C-:B------:R-:W-:Y:S01]  /*17f0*/  DADD R96, R12, R30.reuse ;  /* 0x000000000c607229 */ /* 0x100fe2000000001e */
[----:B------:R-:W-:Y:S01]  /*1800*/  FSEL R37, R93, R37, !P1 ;  /* 0x000000255d257208 */ /* 0x000fe20004800000 */
[----:B------:R-:W-:Y:S01]  /*1810*/  DADD R92, R14, R30 ;  /* 0x000000000e5c7229 */ /* 0x000fe2000000001e */
[----:B------:R-:W-:-:S02]  /*1820*/  FSEL R10, R62, R52, !P2 ;  /* 0x000000343e0a7208 */ /* 0x000fc40005000000 */
[----:B------:R-:W-:Y:S02]  /*1830*/  FSEL R11, R63, R53, !P2 ;  /* 0x000000353f0b7208 */ /* 0x000fe40005000000 */
[----:B------:R-:W-:Y:S02]  /*1840*/  FSEL R52, R32, R42, !P0 ;  /* 0x0000002a20347208 */ /* 0x000fe40004000000 */
[----:B------:R-:W-:Y:S02]  /*1850*/  FSEL R53, R33, R43, !P0 ;  /* 0x0000002b21357208 */ /* 0x000fe40004000000 */
[----:B------:R-:W-:Y:S02]  /*1860*/  FSEL R68, R28, R40, !P3 ;  /* 0x000000281c447208 */ /* 0x000fe40005800000 */
[----:B------:R-:W-:Y:S01]  /*1870*/  FSEL R69, R29, R41, !P3 ;  /* 0x000000291d457208 */ /* 0x000fe20005800000 */
[----:B------:R-:W-:Y:S01]  /*1880*/  DADD R34, R34, R22 ;  /* 0x0000000022227229 */ /* 0x000fe20000000016 */
[----:B------:R-:W-:Y:S01]  /*1890*/  LDS.128 R40, [R5+0x200] ;  /* 0x0002000005287984 */ /* 0x000fe20000000c00 */
[----:B------:R-:W-:Y:S01]  /*18a0*/  SEL R95, R4, R95, !P5 ;  /* 0x0000005f045f7207 */ /* 0x000fe20006800000 */
[----:B------:R-:W-:-:S02]  /*18b0*/  DSETP.GEU.AND P5, PT, R104, R82, PT ;  /* 0x000000526800722a */ /* 0x000fc40003fae000 */
[----:B------:R-:W0:Y:S01]  /*18c0*/  LDS.128 R28, [R6+0x10] ;  /* 0x00001000061c7984 */ /* 0x000e220000000c00 */
[----:B------:R-:W-:Y:S02]  /*18d0*/  SEL R80, R0, R95, !P4 ;  /* 0x0000005f00507207 */ /* 0x000fe40006000000 */
[----:B------:R-:W-:Y:S01]  /*18e0*/  DSETP.GEU.AND P4, PT, R34, R70, PT ;  /* 0x000000462200722a */ /* 0x000fe20003f8e000 */
[----:B------:R-:W-:Y:S02]  /*18f0*/  FSEL R82, R104, R82, !P5 ;  /* 0x0000005268527208 */ /* 0x000fe40006800000 */
[----:B------:R-:W-:Y:S02]  /*1900*/  FSEL R83, R105, R83, !P5 ;  /* 0x0000005369537208 */ /* 0x000fe40006800000 */
[C---:B------:R-:W-:Y:S01]  /*1910*/  SEL R65, R4.reuse, R65, !P5 ;  /* 0x0000004104417207 */ /* 0x040fe20006800000 */
[----:B------:R-:W-:Y:S01]  /*1920*/  DSETP.GEU.AND P5, PT, R90, R54, PT ;  /* 0x000000365a00722a */ /* 0x000fe20003fae000 */
[----:B------:R-:W-:Y:S01]  /*1930*/  SEL R77, R4, R77, !P6 ;  /* 0x0000004d044d7207 */ /* 0x000fe20007000000 */
[----:B------:R-:W-:Y:S01]  /*1940*/  DSETP.GEU.AND P6, PT, R88, R56, PT ;  /* 0x000000385800722a */ /* 0x000fe20003fce000 */
[----:B------:R-:W-:Y:S01]  /*1950*/  FSEL R70, R34, R70, !P4 ;  /* 0x0000004622467208 */ /* 0x000fe20006000000 */
[C---:B------:R-:W-:Y:S01]  /*1960*/  DADD R62, R12.reuse, R26 ;  /* 0x000000000c3e7229 */ /* 0x040fe2000000001a */
[----:B------:R-:W-:Y:S01]  /*1970*/  FSEL R71, R35, R71, !P4 ;  /* 0x0000004723477208 */ /* 0x000fe20006000000 */
[----:B------:R-:W-:Y:S01]  /*1980*/  DADD R94, R12, R22 ;  /* 0x000000000c5e7229 */ /* 0x000fe20000000016 */
[----:B------:R-:W-:Y:S01]  /*1990*/  FSEL R54, R90, R54, !P5 ;  /* 0x000000365a367208 */ /* 0x000fe20006800000 */
[----:B------:R-:W1:Y:S01]  /*19a0*/  LDS.128 R32, [R6+0x90] ;  /* 0x0000900006207984 */ /* 0x000e620000000c00 */
[----:B------:R-:W-:Y:S01]  /*19b0*/  FSEL R55, R91, R55, !P5 ;  /* 0x000000375b377208 */ /* 0x000fe20006800000 */
[----:B------:R-:W-:Y:S01]  /*19c0*/  DADD R90, R14, R26 ;  /* 0x000000000e5a7229 */ /* 0x000fe2000000001a */
[----:B------:R-:W-:Y:S01]  /*19d0*/  SEL R13, R0, R101, !P5 ;  /* 0x00000065000d7207 */ /* 0x000fe20006800000 */
[----:B------:R-:W-:Y:S01]  /*19e0*/  DSETP.GEU.AND P5, PT, R102, R82, PT ;  /* 0x000000526600722a */ /* 0x000fe20003fae000 */
[----:B------:R-:W-:-:S02]  /*19f0*/  FSEL R56, R88, R56, !P6 ;  /* 0x0000003858387208 */ /* 0x000fc40007000000 */
[----:B------:R-:W-:Y:S01]  /*1a00*/  FSEL R57, R89, R57, !P6 ;  /* 0x0000003959397208 */ /* 0x000fe20007000000 */
[----:B------:R-:W-:Y:S01]  /*1a10*/  DADD R88, R14, R22 ;  /* 0x000000000e587229 */ /* 0x000fe20000000016 */
[C---:B------:R-:W-:Y:S01]  /*1a20*/  SEL R78, R0.reuse, R99, !P6 ;  /* 0x00000063004e7207 */ /* 0x040fe20007000000 */
[----:B------:R-:W-:Y:S01]  /*1a30*/  DSETP.GEU.AND P6, PT, R96, R24, PT ;  /* 0x000000186000722a */ /* 0x000fe20003fce000 */
[C---:B------:R-:W-:Y:S01]  /*1a40*/  SEL R15, R0.reuse, R85, !P0 ;  /* 0x00000055000f7207 */ /* 0x040fe20004000000 */
[----:B------:R-:W-:Y:S01]  /*1a50*/  DSETP.GEU.AND P0, PT, R94, R48, PT ;  /* 0x000000305e00722a */ /* 0x000fe20003f0e000 */
[----:B------:R-:W-:Y:S02]  /*1a60*/  SEL R14, R0, R67, !P4 ;  /* 0x00000043000e7207 */ /* 0x000fe40006000000 */
[----:B------:R-:W-:Y:S02]  /*1a70*/  FSEL R66, R102, R82, !P5 ;  /* 0x0000005266427208 */ /* 0x000fe40006800000 */
[----:B------:R-:W-:-:S02]  /*1a80*/  FSEL R67, R103, R83, !P5 ;  /* 0x0000005367437208 */ /* 0x000fc40006800000 */
[C---:B------:R-:W-:Y:S01]  /*1a90*/  SEL R86, R0.reuse, R65, !P5 ;  /* 0x0000004100567207 */ /* 0x040fe20006800000 */
[----:B------:R-:W-:Y:S01]  /*1aa0*/  DSETP.GEU.AND P5, PT, R90, R20, PT ;  /* 0x000000145a00722a */ /* 0x000fe20003fae000 */
[----:B------:R-:W-:Y:S02]  /*1ab0*/  SEL R82, R0, R61, !P6 ;  /* 0x0000003d00527207 */ /* 0x000fe40007000000 */
[----:B------:R-:W-:Y:S02]  /*1ac0*/  FSEL R60, R94, R48, !P0 ;  /* 0x000000305e3c7208 */ /* 0x000fe40004000000 */
[----:B------:R-:W-:Y:S02]  /*1ad0*/  FSEL R61, R95, R49, !P0 ;  /* 0x000000315f3d7208 */ /* 0x000fe40004000000 */
[----:B------:R-:W-:Y:S02]  /*1ae0*/  FSEL R64, R96, R24, !P6 ;  /* 0x0000001860407208 */ /* 0x000fe40007000000 */
[----:B------:R-:W-:-:S02]  /*1af0*/  FSEL R65, R97, R25, !P6 ;  /* 0x0000001961417208 */ /* 0x000fc40007000000 */
[----:B------:R-:W-:Y:S01]  /*1b00*/  FSEL R48, R90, R20, !P5 ;  /* 0x000000145a307208 */ /* 0x000fe20006800000 */
[----:B------:R-:W2:Y:S01]  /*1b10*/  LDS.128 R24, [R6+0x110] ;  /* 0x0001100006187984 */ /* 0x000ea20000000c00 */
[----:B------:R-:W-:Y:S02]  /*1b20*/  FSEL R49, R91, R21, !P5 ;  /* 0x000000155b317208 */ /* 0x000fe40006800000 */
[----:B------:R-:W-:Y:S01]  /*1b30*/  SEL R12, R0, R87, !P2 ;  /* 0x00000057000c7207 */ /* 0x000fe20005000000 */
[----:B------:R-:W3:Y:S01]  /*1b40*/  LDS.128 R20, [R6+0x190] ;  /* 0x0001900006147984 */ /* 0x000ee20000000c00 */
[----:B------:R-:W-:Y:S02]  /*1b50*/  DSETP.GEU.AND P2, PT, R62, R50, PT ;  /* 0x000000323e00722a */ /* 0x000fe40003f4e000 */
[----:B------:R-:W-:Y:S02]  /*1b60*/  DSETP.GEU.AND P4, PT, R92, R44, PT ;  /* 0x0000002c5c00722a */ /* 0x000fe40003f8e000 */
[----:B0-----:R-:W-:-:S02]  /*1b70*/  DADD R94, R40, R28 ;  /* 0x00000000285e7229 */ /* 0x001fc4000000001c */
[----:B------:R-:W-:Y:S02]  /*1b80*/  FSEL R62, R62, R50, !P2 ;  /* 0x000000323e3e7208 */ /* 0x000fe40005000000 */
[----:B------:R-:W-:Y:S02]  /*1b90*/  FSEL R63, R63, R51, !P2 ;  /* 0x000000333f3f7208 */ /* 0x000fe40005000000 */
[----:B------:R-:W-:Y:S02]  /*1ba0*/  FSEL R50, R92, R44, !P4 ;  /* 0x0000002c5c327208 */ /* 0x000fe40006000000 */
[----:B------:R-:W-:Y:S01]  /*1bb0*/  FSEL R51, R93, R45, !P4 ;  /* 0x0000002d5d337208 */ /* 0x000fe20006000000 */
[----:B------:R-:W-:Y:S01]  /*1bc0*/  DADD R92, R28, R42 ;  /* 0x000000001c5c7229 */ /* 0x000fe2000000002a */
[C---:B------:R-:W-:Y:S01]  /*1bd0*/  SEL R84, R0.reuse, R81, !P3 ;  /* 0x0000005100547207 */ /* 0x040fe20005800000 */
[----:B------:R-:W-:Y:S01]  /*1be0*/  DSETP.GEU.AND P3, PT, R58, R46, PT ;  /* 0x0000002e3a00722a */ /* 0x000fe20003f6e000 */
[C---:B------:R-:W-:Y:S01]  /*1bf0*/  SEL R76, R0.reuse, R79, !P2 ;  /* 0x0000004f004c7207 */ /* 0x040fe20005000000 */
[----:B------:R-:W-:Y:S01]  /*1c00*/  DSETP.GEU.AND P2, PT, R94, R18, PT ;  /* 0x000000125e00722a */ /* 0x000fe20003f4e000 */
[----:B------:R-:W-:Y:S01]  /*1c10*/  SEL R8, R0, R77, !P0 ;  /* 0x0000004d00087207 */ /* 0x000fe20004000000 */
[----:B------:R-:W-:-:S02]  /*1c20*/  DSETP.GEU.AND P6, PT, R88, R36, PT ;  /* 0x000000245800722a */ /* 0x000fc40003fce000 */
[----:B------:R-:W-:Y:S01]  /*1c30*/  DSETP.GEU.AND P0, PT, R92, R10, PT ;  /* 0x0000000a5c00722a */ /* 0x000fe20003f0e000 */
[----:B------:R-:W-:Y:S02]  /*1c40*/  FSEL R58, R58, R46, !P3 ;  /* 0x0000002e3a3a7208 */ /* 0x000fe40005800000 */
[----:B------:R-:W-:Y:S02]  /*1c50*/  FSEL R59, R59, R47, !P3 ;  /* 0x0000002f3b3b7208 */ /* 0x000fe40005800000 */
[----:B------:R-:W-:Y:S02]  /*1c60*/  FSEL R44, R94, R18, !P2 ;  /* 0x000000125e2c7208 */ /* 0x000fe40005000000 */
[----:B------:R-:W-:Y:S02]  /*1c70*/  FSEL R46, R88, R36, !P6 ;  /* 0x00000024582e7208 */ /* 0x000fe40007000000 */
[----:B------:R-:W-:Y:S01]  /*1c80*/  FSEL R47, R89, R37, !P6 ;  /* 0x00000025592f7208 */ /* 0x000fe20007000000 */
[----:B-1----:R-:W-:Y:S01]  /*1c90*/  DADD R88, R40, R32 ;  /* 0x0000000028587229 */ /* 0x002fe20000000020 */
[----:B------:R-:W-:-:S02]  /*1ca0*/  FSEL R18, R92, R10, !P0 ;  /* 0x0000000a5c127208 */ /* 0x000fc40004000000 */
[C---:B------:R-:W-:Y:S02]  /*1cb0*/  SEL R10, R0.reuse, R39, !P4 ;  /* 0x00000027000a7207 */ /* 0x040fe40006000000 */
[----:B------:R-:W0:Y:S01]  /*1cc0*/  LDS.128 R36, [R5+0x210] ;  /* 0x0002100005247984 */ /* 0x000e220000000c00 */
[C---:B------:R-:W-:Y:S02]  /*1cd0*/  SEL R9, R0.reuse, R9, !P3 ;  /* 0x0000000900097207 */ /* 0x040fe40005800000 */
[----:B------:R-:W-:Y:S01]  /*1ce0*/  DSETP.GEU.AND P3, PT, R88, R16, PT ;  /* 0x000000105800722a */ /* 0x000fe20003f6e000 */
[----:B------:R-:W-:Y:S02]  /*1cf0*/  FSEL R45, R95, R19, !P2 ;  /* 0x000000135f2d7208 */ /* 0x000fe40005000000 */
[----:B------:R-:W-:Y:S01]  /*1d00*/  FSEL R19, R93, R11, !P0 ;  /* 0x0000000b5d137208 */ /* 0x000fe20004000000 */
[----:B------:R-:W-:Y:S01]  /*1d10*/  DADD R90, R32, R42 ;  /* 0x00000000205a7229 */ /* 0x000fe2000000002a */
[----:B------:R-:W-:Y:S01]  /*1d20*/  SEL R11, R0, R75, !P5 ;  /* 0x0000004b000b7207 */ /* 0x000fe20006800000 */
[----:B--2---:R-:W-:Y:S01]  /*1d30*/  DADD R92, R40, R24 ;  /* 0x00000000285c7229 */ /* 0x004fe20000000018 */
[----:B------:R-:W-:Y:S01]  /*1d40*/  FSEL R16, R88, R16, !P3 ;  /* 0x0000001058107208 */ /* 0x000fe20005800000 */
[----:B------:R-:W-:Y:S01]  /*1d50*/  DADD R94, R24, R42 ;  /* 0x00000000185e7229 */ /* 0x000fe2000000002a */
[----:B------:R-:W-:Y:S01]  /*1d60*/  FSEL R17, R89, R17, !P3 ;  /* 0x0000001159117208 */ /* 0x000fe20005800000 */
[----:B---3--:R-:W-:-:S02]  /*1d70*/  DADD R88, R40, R20 ;  /* 0x0000000028587229 */ /* 0x008fc40000000014 */
[----:B------:R-:W-:Y:S01]  /*1d80*/  DADD R74, R20, R42 ;  /* 0x00000000144a7229 */ /* 0x000fe2000000002a */
[----:B------:R-:W1:Y:S01]  /*1d90*/  LDS.128 R40, [R5+0x300] ;  /* 0x0003000005287984 */ /* 0x000e620000000c00 */
[C---:B------:R-:W-:Y:S01]  /*1da0*/  VIADD R79, R4.reuse, 0x2 ;  /* 0x00000002044f7836 */ /* 0x040fe20000000000 */
[----:B------:R-:W-:-:S03]  /*1db0*/  @P6 SEL R0, R4, R73, !P1 ;  /* 0x0000004904006207 */ /* 0x000fc60004800000 */
[----:B------:R-:W-:Y:S01]  /*1dc0*/  DSETP.GEU.AND P1, PT, R88, R56, PT ;  /* 0x000000385800722a */ /* 0x000fe20003f2e000 */
[----:B------:R-:W-:Y:S01]  /*1dd0*/  SEL R77, R79, R72, !P2 ;  /* 0x000000484f4d7207 */ /* 0x000fe20005000000 */
[----:B------:R-:W-:Y:S02]  /*1de0*/  DSETP.GEU.AND P2, PT, R74, R70, PT ;  /* 0x000000464a00722a */ /* 0x000fe40003f4e000 */
[----:B------:R-:W-:Y:S02]  /*1df0*/  DSETP.GEU.AND P4, PT, R90, R52, PT ;  /* 0x000000345a00722a */ /* 0x000fe40003f8e000 */
[----:B------:R-:W-:Y:S01]  /*1e00*/  FSEL R56, R88, R56, !P1 ;  /* 0x0000003858387208 */ /* 0x000fe20004800000 */
[----:B------:R-:W-:Y:S01]  /*1e10*/  DSETP.GEU.AND P5, PT, R92, R54, PT ;  /* 0x000000365c00722a */ /* 0x000fe20003fae000 */
[----:B------:R-:W-:Y:S02]  /*1e20*/  FSEL R57, R89, R57, !P1 ;  /* 0x0000003959397208 */ /* 0x000fe40004800000 */
[----:B------:R-:W-:-:S02]  /*1e30*/  SEL R81, R79, R12, !P0 ;  /* 0x0000000c4f517207 */ /* 0x000fc40004000000 */
[C---:B------:R-:W-:Y:S02]  /*1e40*/  SEL R83, R79.reuse, R15, !P4 ;  /* 0x0000000f4f537207 */ /* 0x040fe40006000000 */
[C---:B------:R-:W-:Y:S01]  /*1e50*/  SEL R87, R79.reuse, R13, !P5 ;  /* 0x0000000d4f577207 */ /* 0x040fe20006800000 */
[----:B0-----:R-:W-:Y:S02]  /*1e60*/  DADD R88, R36, R28 ;  /* 0x0000000024587229 */ /* 0x001fe4000000001c */
[----:B------:R-:W-:Y:S01]  /*1e70*/  DADD R72, R28, R38 ;  /* 0x000000001c487229 */ /* 0x000fe20000000026 */
[----:B------:R-:W-:Y:S02]  /*1e80*/  SEL R85, R79, R14, !P2 ;  /* 0x0000000e4f557207 */ /* 0x000fe40005000000 */
[----:B------:R-:W-:Y:S01]  /*1e90*/  FSEL R28, R74, R70, !P2 ;  /* 0x000000464a1c7208 */ /* 0x000fe20005000000 */
[----:B------:R-:W0:Y:S01]  /*1ea0*/  LDS.128 R12, [R5+0x310] ;  /* 0x00031000050c7984 */ /* 0x000e220000000c00 */
[----:B------:R-:W-:Y:S01]  /*1eb0*/  FSEL R29, R75, R71, !P2 ;  /* 0x000000474b1d7208 */ /* 0x000fe20005000000 */
[----:B------:R-:W-:-:S02]  /*1ec0*/  DADD R70, R36, R32 ;  /* 0x0000000024467229 */ /* 0x000fc40000000020 */
[C---:B------:R-:W-:Y:S02]  /*1ed0*/  DADD R74, R36.reuse, R24 ;  /* 0x00000000244a7229 */ /* 0x040fe40000000018 */
[----:B------:R-:W-:Y:S02]  /*1ee0*/  DADD R36, R36, R20 ;  /* 0x0000000024247229 */ /* 0x000fe40000000014 */
[----:B------:R-:W-:Y:S02]  /*1ef0*/  DSETP.GEU.AND P6, PT, R94, R68, PT ;  /* 0x000000445e00722a */ /* 0x000fe40003fce000 */
[--C-:B------:R-:W-:Y:S02]  /*1f00*/  DADD R24, R24, R38.reuse ;  /* 0x0000000018187229 */ /* 0x100fe40000000026 */
[----:B------:R-:W-:Y:S02]  /*1f10*/  DADD R32, R32, R38 ;  /* 0x0000000020207229 */ /* 0x000fe40000000026 */
[----:B------:R-:W-:-:S02]  /*1f20*/  DSETP.GEU.AND P0, PT, R88, R66, PT ;  /* 0x000000425800722a */ /* 0x000fc40003f0e000 */
[----:B------:R-:W-:Y:S01]  /*1f30*/  DADD R20, R20, R38 ;  /* 0x0000000014147229 */ /* 0x000fe20000000026 */
[----:B------:R-:W-:Y:S02]  /*1f40*/  FSEL R54, R92, R54, !P5 ;  /* 0x000000365c367208 */ /* 0x000fe40006800000 */
[----:B------:R-:W-:Y:S01]  /*1f50*/  FSEL R55, R93, R55, !P5 ;  /* 0x000000375d377208 */ /* 0x000fe20006800000 */
[----:B------:R-:W-:Y:S01]  /*1f60*/  DSETP.GEU.AND P5, PT, R36, R60, PT ;  /* 0x0000003c2400722a */ /* 0x000fe20003fae000 */
[----:B------:R-:W-:Y:S02]  /*1f70*/  FSEL R68, R94, R68, !P6 ;  /* 0x000000445e447208 */ /* 0x000fe40007000000 */
[----:B------:R-:W-:Y:S02]  /*1f80*/  FSEL R69, R95, R69, !P6 ;  /* 0x000000455f457208 */ /* 0x000fe40007000000 */
[C---:B------:R-:W-:Y:S01]  /*1f90*/  SEL R80, R79.reuse, R80, !P3 ;  /* 0x000000504f507207 */ /* 0x040fe20005800000 */
[----:B------:R-:W-:Y:S01]  /*1fa0*/  DSETP.GEU.AND P3, PT, R70, R64, PT ;  /* 0x000000404600722a */ /* 0x000fe20003f6e000 */
[C---:B------:R-:W-:Y:S01]  /*1fb0*/  SEL R84, R79.reuse, R84, !P6 ;  /* 0x000000544f547207 */ /* 0x040fe20007000000 */
[----:B------:R-:W-:Y:S01]  /*1fc0*/  DSETP.GEU.AND P6, PT, R72, R58, PT ;  /* 0x0000003a4800722a */ /* 0x000fe20003fce000 */
[----:B------:R-:W-:Y:S01]  /*1fd0*/  SEL R78, R79, R78, !P1 ;  /* 0x0000004e4f4e7207 */ /* 0x000fe20004800000 */
[----:B------:R-:W-:Y:S01]  /*1fe0*/  DSETP.GEU.AND P2, PT, R24, R48, PT ;  /* 0x000000301800722a */ /* 0x000fe20003f4e000 */
[----:B------:R-:W-:Y:S01]  /*1ff0*/  FSEL R38, R88, R66, !P0 ;  /* 0x0000004258267208 */ /* 0x000fe20004000000 */
[----:B------:R-:W-:Y:S01]  /*2000*/  DSETP.GEU.AND P1, PT, R32, R50, PT ;  /* 0x000000322000722a */ /* 0x000fe20003f2e000 */
[----:B------:R-:W-:Y:S01]  /*2010*/  FSEL R39, R89, R67, !P0 ;  /* 0x0000004359277208 */ /* 0x000fe20004000000 */
[----:B-1----:R-:W-:Y:S01]  /*2020*/  DADD R66, R40, R30 ;  /* 0x0000000028427229 */ /* 0x002fe2000000001e */
[----:B------:R-:W-:Y:S01]  /*2030*/  SEL R86, R79, R86, !P0 ;  /* 0x000000564f567207 */ /* 0x000fe20004000000 */
[----:B------:R-:W-:Y:S01]  /*2040*/  DSETP.GEU.AND P0, PT, R20, R46, PT ;  /* 0x0000002e1400722a */ /* 0x000fe20003f0e000 */
[----:B------:R-:W-:-:S02]  /*2050*/  FSEL R64, R70, R64, !P3 ;  /* 0x0000004046407208 */ /* 0x000fc40005800000 */
[----:B------:R-:W-:Y:S01]  /*2060*/  FSEL R65, R71, R65, !P3 ;  /* 0x0000004147417208 */ /* 0x000fe20005800000 */
[C---:B------:R-:W-:Y:S01]  /*2070*/  DADD R70, R40.reuse, R34 ;  /* 0x0000000028467229 */ /* 0x040fe20000000022 */
[----:B------:R-:W-:Y:S02]  /*2080*/  FSEL R36, R36, R60, !P5 ;  /* 0x0000003c24247208 */ /* 0x000fe40006800000 */
[----:B------:R-:W-:Y:S01]  /*2090*/  FSEL R37, R37, R61, !P5 ;  /* 0x0000003d25257208 */ /* 0x000fe20006800000 */
[C---:B------:R-:W-:Y:S01]  /*20a0*/  DADD R60, R40.reuse, R26 ;  /* 0x00000000283c7229 */ /* 0x040fe2000000001a */
[----:B------:R-:W-:Y:S02]  /*20b0*/  FSEL R58, R72, R58, !P6 ;  /* 0x0000003a483a7208 */ /* 0x000fe40007000000 */
[----:B------:R-:W-:Y:S01]  /*20c0*/  FSEL R59, R73, R59, !P6 ;  /* 0x0000003b493b7208 */ /* 0x000fe20007000000 */
[----:B------:R-:W-:Y:S01]  /*20d0*/  DADD R72, R40, R22 ;  /* 0x0000000028487229 */ /* 0x000fe20000000016 */
[----:B------:R-:W-:-:S02]  /*20e0*/  FSEL R24, R24, R48, !P2 ;  /* 0x0000003018187208 */ /* 0x000fc40005000000 */
[----:B------:R-:W-:Y:S02]  /*20f0*/  FSEL R25, R25, R49, !P2 ;  /* 0x0000003119197208 */ /* 0x000fe40005000000 */
[C---:B------:R-:W-:Y:S02]  /*2100*/  SEL R40, R79.reuse, R8, !P5 ;  /* 0x000000084f287207 */ /* 0x040fe40006800000 */
[C---:B------:R-:W-:Y:S01]  /*2110*/  SEL R41, R79.reuse, R9, !P6 ;  /* 0x000000094f297207 */ /* 0x040fe20007000000 */
[C---:B------:R-:W-:Y:S01]  /*2120*/  DADD R8, R42.reuse, R30 ;  /* 0x000000002a087229 */ /* 0x040fe2000000001e */
[C---:B------:R-:W-:Y:S02]  /*2130*/  SEL R48, R79.reuse, R10, !P1 ;  /* 0x0000000a4f307207 */ /* 0x040fe40004800000 */
[----:B------:R-:W-:Y:S01]  /*2140*/  SEL R49, R79, R11, !P2 ;  /* 0x0000000b4f317207 */ /* 0x000fe20005000000 */
[----:B------:R-:W-:Y:S01]  /*2150*/  DADD R10, R42, R26 ;  /* 0x000000002a0a7229 */ /* 0x000fe2000000001a */
[----:B------:R-:W-:-:S02]  /*2160*/  FSEL R52, R90, R52, !P4 ;  /* 0x000000345a347208 */ /* 0x000fc40006000000 */
[----:B------:R-:W-:Y:S01]  /*2170*/  FSEL R53, R91, R53, !P4 ;  /* 0x000000355b357208 */ /* 0x000fe20006000000 */
[----:B------:R-:W-:Y:S01]  /*2180*/  DSETP.GEU.AND P4, PT, R74, R62, PT ;  /* 0x0000003e4a00722a */ /* 0x000fe20003f8e000 */
[----:B------:R-:W-:Y:S01]  /*2190*/  SEL R82, R79, R82, !P3 ;  /* 0x000000524f527207 */ /* 0x000fe20005800000 */
[----:B------:R-:W-:Y:S01]  /*21a0*/  DSETP.GEU.AND P3, PT, R66, R44, PT ;  /* 0x0000002c4200722a */ /* 0x000fe20003f6e000 */
[----:B------:R-:W-:Y:S01]  /*21b0*/  FSEL R47, R21, R47, !P0 ;  /* 0x0000002f152f7208 */ /* 0x000fe20004000000 */
[----:B------:R-:W-:Y:S01]  /*21c0*/  VIADD R21, R4, 0x3 ;  /* 0x0000000304157836 */ /* 0x000fe20000000000 */
[----:B------:R-:W-:Y:S01]  /*21d0*/  DSETP.GEU.AND P5, PT, R60, R54, PT ;  /* 0x000000363c00722a */ /* 0x000fe20003fae000 */
[----:B------:R-:W-:Y:S01]  /*21e0*/  FSEL R62, R74, R62, !P4 ;  /* 0x0000003e4a3e7208 */ /* 0x000fe20006000000 */
[----:B------:R-:W-:Y:S01]  /*21f0*/  DSETP.GEU.AND P6, PT, R72, R56, PT ;  /* 0x000000384800722a */ /* 0x000fe20003fce000 */
[----:B------:R-:W-:Y:S02]  /*2200*/  FSEL R63, R75, R63, !P4 ;  /* 0x0000003f4b3f7208 */ /* 0x000fe40006000000 */
[----:B------:R-:W-:Y:S01]  /*2210*/  SEL R76, R79, R76, !P4 ;  /* 0x0000004c4f4c7207 */ /* 0x000fe20006000000 */
[----:B------:R-:W-:Y:S01]  /*2220*/  DSETP.GEU.AND P4, PT, R70, R16, PT ;  /* 0x000000104600722a */ /* 0x000fe20003f8e000 */
[----:B------:R-:W-:-:S02]  /*2230*/  FSEL R32, R32, R50, !P1 ;  /* 0x0000003220207208 */ /* 0x000fc40004800000 */
[----:B------:R-:W-:Y:S01]  /*2240*/  FSEL R33, R33, R51, !P1 ;  /* 0x0000003321217208 */ /* 0x000fe20004800000 */
[----:B------:R-:W-:Y:S01]  /*2250*/  DSETP.GEU.AND P1, PT, R8, R18, PT ;  /* 0x000000120800722a */ /* 0x000fe20003f2e000 */
[----:B------:R-:W-:Y:S02]  /*2260*/  FSEL R44, R66, R44, !P3 ;  /* 0x0000002c422c7208 */ /* 0x000fe40005800000 */
[----:B------:R-:W-:Y:S02]  /*2270*/  FSEL R45, R67, R45, !P3 ;  /* 0x0000002d432d7208 */ /* 0x000fe40005800000 */
[----:B------:R-:W-:Y:S01]  /*2280*/  SEL R77, R21, R77, !P3 ;  /* 0x0000004d154d7207 */ /* 0x000fe20005800000 */
[----:B------:R-:W-:Y:S01]  /*2290*/  DSETP.GEU.AND P3, PT, R10, R68, PT ;  /* 0x000000440a00722a */ /* 0x000fe20003f6e000 */
[----:B------:R-:W-:Y:S01]  /*22a0*/  FSEL R50, R60, R54, !P5 ;  /* 0x000000363c327208 */ /* 0x000fe20006800000 */
[C---:B------:R-:W-:Y:S01]  /*22b0*/  DADD R74, R42.reuse, R34 ;  /* 0x000000002a4a7229 */ /* 0x040fe20000000022 */
[----:B------:R-:W-:Y:S01]  /*22c0*/  FSEL R51, R61, R55, !P5 ;  /* 0x000000373d337208 */ /* 0x000fe20006800000 */
[----:B------:R-:W-:Y:S01]  /*22d0*/  DADD R66, R42, R22 ;  /* 0x000000002a427229 */ /* 0x000fe20000000016 */
[----:B------:R-:W-:-:S02]  /*22e0*/  FSEL R54, R72, R56, !P6 ;  /* 0x0000003848367208 */ /* 0x000fc40007000000 */
[----:B------:R-:W-:Y:S02]  /*22f0*/  FSEL R55, R73, R57, !P6 ;  /* 0x0000003949377208 */ /* 0x000fe40007000000 */
[----:B------:R-:W-:Y:S02]  /*2300*/  FSEL R42, R70, R16, !P4 ;  /* 0x00000010462a7208 */ /* 0x000fe40006000000 */
[----:B------:R-:W-:Y:S02]  /*2310*/  FSEL R43, R71, R17, !P4 ;  /* 0x00000011472b7208 */ /* 0x000fe40006000000 */
[----:B------:R-:W-:Y:S02]  /*2320*/  FSEL R56, R8, R18, !P1 ;  /* 0x0000001208387208 */ /* 0x000fe40004800000 */
[----:B------:R-:W-:Y:S02]  /*2330*/  FSEL R57, R9, R19, !P1 ;  /* 0x0000001309397208 */ /* 0x000fe40004800000 */
[----:B------:R-:W-:Y:S01]  /*2340*/  FSEL R60, R10, R68, !P3 ;  /* 0x000000440a3c7208 */ /* 0x000fe20005800000 */
[----:B------:R-:W-:Y:S01]  /*2350*/  LDS.128 R16, [R6+0x20] ;  /* 0x0000200006107984 */ /* 0x000fe20000000c00 */
[----:B------:R-:W-:-:S03]  /*2360*/  FSEL R61, R11, R69, !P3 ;  /* 0x000000450b3d7208 */ /* 0x000fc60005800000 */
[----:B------:R-:W1:Y:S01]  /*2370*/  LDS.128 R8, [R5+0x400] ;  /* 0x0004000005087984 */ /* 0x000e620000000c00 */
[----:B------:R-:W-:Y:S01]  /*2380*/  SEL R80, R21, R80, !P4 ;  /* 0x0000005015507207 */ /* 0x000fe20006000000 */
[----:B------:R-:W-:Y:S02]  /*2390*/  DSETP.GEU.AND P4, PT, R66, R28, PT ;  /* 0x0000001c4200722a */ /* 0x000fe40003f8e000 */
[----:B------:R-:W-:Y:S02]  /*23a0*/  DSETP.GEU.AND P2, PT, R74, R52, PT ;  /* 0x000000344a00722a */ /* 0x000fe40003f4e000 */
[--C-:B0-----:R-:W-:Y:S02]  /*23b0*/  DADD R70, R12, R30.reuse ;  /* 0x000000000c467229 */ /* 0x101fe4000000001e */
[----:B------:R-:W-:Y:S01]  /*23c0*/  DADD R68, R14, R30 ;  /* 0x000000000e447229 */ /* 0x000fe2000000001e */
[----:B------:R-:W-:Y:S01]  /*23d0*/  FSEL R66, R66, R28, !P4 ;  /* 0x0000001c42427208 */ /* 0x000fe20006000000 */
[C---:B------:R-:W-:Y:S01]  /*23e0*/  DADD R30, R12.reuse, R34 ;  /* 0x000000000c1e7229 */ /* 0x040fe20000000022 */
[----:B------:R-:W-:Y:S01]  /*23f0*/  FSEL R67, R67, R29, !P4 ;  /* 0x0000001d43437208 */ /* 0x000fe20006000000 */
[----:B------:R-:W-:Y:S01]  /*2400*/  DADD R28, R12, R26 ;  /* 0x000000000c1c7229 */ /* 0x000fe2000000001a */
[----:B------:R-:W-:Y:S01]  /*2410*/  FSEL R52, R74, R52, !P2 ;  /* 0x000000344a347208 */ /* 0x000fe20005000000 */
[C---:B------:R-:W-:Y:S01]  /*2420*/  DADD R34, R14.reuse, R34 ;  /* 0x000000000e227229 */ /* 0x040fe20000000022 */
[----:B------:R-:W-:Y:S01]  /*2430*/  FSEL R53, R75, R53, !P2 ;  /* 0x000000354b357208 */ /* 0x000fe20005000000 */
[----:B------:R-:W-:Y:S01]  /*2440*/  DADD R26, R14, R26 ;  /* 0x000000000e1a7229 */ /* 0x000fe2000000001a */
[----:B------:R-:W-:Y:S01]  /*2450*/  SEL R87, R21, R87, !P5 ;  /* 0x0000005715577207 */ /* 0x000fe20006800000 */
[----:B------:R-:W-:-:S02]  /*2460*/  DADD R74, R12, R22 ;  /* 0x000000000c4a7229 */ /* 0x000fc40000000016 */
[----:B------:R-:W-:Y:S01]  /*2470*/  DADD R72, R14, R22 ;  /* 0x000000000e487229 */ /* 0x000fe20000000016 */
[----:B------:R-:W0:Y:S01]  /*2480*/  LDS.128 R12, [R6+0xa0] ;  /* 0x0000a000060c7984 */ /* 0x000e220000000c00 */
[----:B------:R-:W-:Y:S01]  /*2490*/  DSETP.GEU.AND P5, PT, R70, R38, PT ;  /* 0x000000264600722a */ /* 0x000fe20003fae000 */
[C---:B------:R-:W-:Y:S01]  /*24a0*/  SEL R78, R21.reuse, R78, !P6 ;  /* 0x0000004e154e7207 */ /* 0x040fe20007000000 */
[----:B------:R-:W-:Y:S01]  /*24b0*/  DSETP.GEU.AND P6, PT, R30, R64, PT ;  /* 0x000000401e00722a */ /* 0x000fe20003fce000 */
[C---:B------:R-:W-:Y:S01]  /*24c0*/  SEL R81, R21.reuse, R81, !P1 ;  /* 0x0000005115517207 */ /* 0x040fe20004800000 */
[----:B------:R-:W-:Y:S01]  /*24d0*/  DSETP.GEU.AND P1, PT, R28, R62, PT ;  /* 0x0000003e1c00722a */ /* 0x000fe20003f2e000 */
[----:B------:R-:W-:Y:S01]  /*24e0*/  SEL R84, R21, R84, !P3 ;  /* 0x0000005415547207 */ /* 0x000fe20005800000 */
[----:B------:R-:W-:Y:S01]  /*24f0*/  DSETP.GEU.AND P3, PT, R68, R58, PT ;  /* 0x0000003a4400722a */ /* 0x000fe20003f6e000 */
[----:B------:R-:W-:Y:S02]  /*2500*/  FSEL R22, R70, R38, !P5 ;  /* 0x0000002646167208 */ /* 0x000fe40006800000 */
[----:B------:R-:W-:-:S02]  /*2510*/  FSEL R23, R71, R39, !P5 ;  /* 0x0000002747177208 */ /* 0x000fc40006800000 */
[----:B------:R-:W-:Y:S01]  /*2520*/  SEL R86, R21, R86, !P5 ;  /* 0x0000005615567207 */ /* 0x000fe20006800000 */
[----:B------:R-:W-:Y:S01]  /*2530*/  DSETP.GEU.AND P5, PT, R26, R24, PT ;  /* 0x000000181a00722a */ /* 0x000fe20003fae000 */
[----:B------:R-:W-:Y:S02]  /*2540*/  FSEL R38, R30, R64, !P6 ;  /* 0x000000401e267208 */ /* 0x000fe40007000000 */
[----:B------:R-:W-:Y:S02]  /*2550*/  FSEL R39, R31, R65, !P6 ;  /* 0x000000411f277208 */ /* 0x000fe40007000000 */
[----:B------:R-:W-:Y:S02]  /*2560*/  FSEL R62, R28, R62, !P1 ;  /* 0x0000003e1c3e7208 */ /* 0x000fe40004800000 */
[----:B------:R-:W-:Y:S02]  /*2570*/  FSEL R63, R29, R63, !P1 ;  /* 0x0000003f1d3f7208 */ /* 0x000fe40004800000 */
[----:B------:R-:W-:Y:S01]  /*2580*/  FSEL R58, R68, R58, !P3 ;  /* 0x0000003a443a7208 */ /* 0x000fe20005800000 */
[----:B------:R-:W2:Y:S01]  /*2590*/  LDS.128 R28, [R6+0x120] ;  /* 0x00012000061c7984 */ /* 0x000ea20000000c00 */
[----:B------:R-:W-:-:S02]  /*25a0*/  FSEL R59, R69, R59, !P3 ;  /* 0x0000003b453b7208 */ /* 0x000fc40005800000 */
[----:B------:R-:W-:Y:S02]  /*25b0*/  FSEL R68, R26, R24, !P5 ;  /* 0x000000181a447208 */ /* 0x000fe40006800000 */
[----:B------:R-:W-:Y:S02]  /*25c0*/  FSEL R69, R27, R25, !P5 ;  /* 0x000000191b457208 */ /* 0x000fe40006800000 */
[----:B------:R-:W3:Y:S01]  /*25d0*/  LDS.128 R24, [R6+0x1a0] ;  /* 0x0001a00006187984 */ /* 0x000ee20000000c00 */
[C---:B------:R-:W-:Y:S01]  /*25e0*/  SEL R83, R21.reuse, R83, !P2 ;  /* 0x0000005315537207 */ /* 0x040fe20005000000 */
[----:B------:R-:W-:Y:S01]  /*25f0*/  DSETP.GEU.AND P2, PT, R74, R36, PT ;  /* 0x000000244a00722a */ /* 0x000fe20003f4e000 */
[----:B------:R-:W-:Y:S01]  /*2600*/  SEL R85, R21, R85, !P4 ;  /* 0x0000005515557207 */ /* 0x000fe20006000000 */
[----:B------:R-:W-:Y:S01]  /*2610*/  DSETP.GEU.AND P4, PT, R34, R32, PT ;  /* 0x000000202200722a */ /* 0x000fe20003f8e000 */
[----:B------:R-:W-:-:S03]  /*2620*/  FSEL R46, R20, R46, !P0 ;  /* 0x0000002e142e7208 */ /* 0x000fc60004000000 */
[----:B------:R-:W-:Y:S02]  /*2630*/  FSEL R36, R74, R36, !P2 ;  /* 0x000000244a247208 */ /* 0x000fe40005000000 */
[----:B------:R-:W-:Y:S01]  /*2640*/  FSEL R37, R75, R37, !P2 ;  /* 0x000000254b257208 */ /* 0x000fe20005000000 */
[----:B-1----:R-:W-:Y:S01]  /*2650*/  DADD R74, R8, R16 ;  /* 0x00000000084a7229 */ /* 0x002fe20000000010 */
[----:B------:R-:W-:Y:S02]  /*2660*/  FSEL R64, R34, R32, !P4 ;  /* 0x0000002022407208 */ /* 0x000fe40006000000 */
[----:B------:R-:W-:Y:S02]  /*2670*/  FSEL R65, R35, R33, !P4 ;  /* 0x0000002123417208 */ /* 0x000fe40006000000 */
[----:B------:R-:W1:Y:S01]  /*2680*/  LDS.128 R32, [R5+0x410] ;  /* 0x0004100005207984 */ /* 0x000e620000000c00 */
[C---:B------:R-:W-:Y:S01]  /*2690*/  SEL R82, R21.reuse, R82, !P6 ;  /* 0x0000005215527207 */ /* 0x040fe20007000000 */
[----:B------:R-:W-:Y:S01]  /*26a0*/  DSETP.GEU.AND P6, PT, R72, R46, PT ;  /* 0x0000002e4800722a */ /* 0x000fe20003fce000 */
[C---:B------:R-:W-:Y:S01]  /*26b0*/  SEL R76, R21.reuse, R76, !P1 ;  /* 0x0000004c154c7207 */ /* 0x040fe20004800000 */
[----:B------:R-:W-:Y:S01]  /*26c0*/  DSETP.GEU.AND P1, PT, R74, R44, PT ;  /* 0x0000002c4a00722a */ /* 0x000fe20003f2e000 */
[C---:B------:R-:W-:Y:S01]  /*26d0*/  SEL R20, R21.reuse, R40, !P2 ;  /* 0x0000002815147207 */ /* 0x040fe20005000000 */
[----:B------:R-:W-:Y:S01]  /*26e0*/  DADD R88, R16, R10 ;  /* 0x0000000010587229 */ /* 0x000fe2000000000a */
[----:B------:R-:W-:-:S02]  /*26f0*/  SEL R70, R21, R41, !P3 ;  /* 0x0000002915467207 */ /* 0x000fc40005800000 */
[----:B------:R-:W-:Y:S02]  /*2700*/  FSEL R46, R72, R46, !P6 ;  /* 0x0000002e482e7208 */ /* 0x000fe40007000000 */
[----:B------:R-:W-:Y:S01]  /*2710*/  FSEL R47, R73, R47, !P6 ;  /* 0x0000002f492f7208 */ /* 0x000fe20007000000 */
[----:B0-----:R-:W-:Y:S01]  /*2720*/  DADD R72, R8, R12 ;  /* 0x0000000008487229 */ /* 0x001fe2000000000c */
[----:B------:R-:W-:Y:S02]  /*2730*/  FSEL R40, R74, R44, !P1 ;  /* 0x0000002c4a287208 */ /* 0x000fe40004800000 */
[----:B------:R-:W-:Y:S01]  /*2740*/  FSEL R41, R75, R45, !P1 ;  /* 0x0000002d4b297208 */ /* 0x000fe20004800000 */
[----:B------:R-:W-:Y:S01]  /*2750*/  DADD R74, R12, R10 ;  /* 0x000000000c4a7229 */ /* 0x000fe2000000000a */
[C---:B------:R-:W-:Y:S02]  /*2760*/  SEL R48, R21.reuse, R48, !P4 ;  /* 0x0000003015307207 */ /* 0x040fe40006000000 */
[----:B------:R-:W-:-:S02]  /*2770*/  SEL R49, R21, R49, !P5 ;  /* 0x0000003115317207 */ /* 0x000fc40006800000 */
[----:B------:R-:W-:Y:S01]  /*2780*/  @P6 SEL R21, R79, R0, !P0 ;  /* 0x000000004f156207 */ /* 0x000fe20004000000 */
[----:B------:R-:W-:Y:S02]  /*2790*/  DSETP.GEU.AND P0, PT, R88, R56, PT ;  /* 0x000000385800722a */ /* 0x000fe40003f0e000 */
[----:B------:R-:W-:Y:S02]  /*27a0*/  DSETP.GEU.AND P3, PT, R72, R42, PT ;  /* 0x0000002a4800722a */ /* 0x000fe40003f6e000 */
[----:B------:R-:W-:Y:S02]  /*27b0*/  DSETP.GEU.AND P4, PT, R74, R52, PT ;  /* 0x000000344a00722a */ /* 0x000fe40003f8e000 */
[----:B------:R-:W-:Y:S02]  /*27c0*/  FSEL R44, R88, R56, !P0 ;  /* 0x00000038582c7208 */ /* 0x000fe40004000000 */
[----:B------:R-:W-:Y:S01]  /*27d0*/  FSEL R45, R89, R57, !P0 ;  /* 0x00000039592d7208 */ /* 0x000fe20004000000 */
[----:B--2---:R-:W-:Y:S01]  /*27e0*/  DADD R56, R28, R10 ;  /* 0x000000001c387229 */ /* 0x004fe2000000000a */
[----:B------:R-:W-:-:S02]  /*27f0*/  FSEL R42, R72, R42, !P3 ;  /* 0x0000002a482a7208 */ /* 0x000fc40005800000 */
[----:B------:R-:W-:Y:S01]  /*2800*/  FSEL R43, R73, R43, !P3 ;  /* 0x0000002b492b7208 */ /* 0x000fe20005800000 */
[----:B---3--:R-:W-:Y:S01]  /*2810*/  DADD R72, R8, R24 ;  /* 0x0000000008487229 */ /* 0x008fe20000000018 */
[----:B------:R-:W-:Y:S02]  /*2820*/  FSEL R52, R74, R52, !P4 ;  /* 0x000000344a347208 */ /* 0x000fe40006000000 */
[----:B------:R-:W-:Y:S01]  /*2830*/  FSEL R53, R75, R53, !P4 ;  /* 0x000000354b357208 */ /* 0x000fe20006000000 */
[----:B------:R-:W-:Y:S01]  /*2840*/  DADD R74, R24, R10 ;  /* 0x00000000184a7229 */ /* 0x000fe2000000000a */
[----:B------:R-:W-:Y:S01]  /*2850*/  VIADD R71, R4, 0x4 ;  /* 0x0000000404477836 */ /* 0x000fe20000000000 */
[----:B------:R-:W-:Y:S02]  /*2860*/  DSETP.GEU.AND P6, PT, R56, R60, PT ;  /* 0x0000003c3800722a */ /* 0x000fe40003fce000 */
[----:B------:R-:W-:Y:S02]  /*2870*/  DSETP.GEU.AND P2, PT, R72, R54, PT ;  /* 0x000000364800722a */ /* 0x000fe40003f4e000 */
[----:B------:R-:W-:Y:S01]  /*2880*/  SEL R77, R71, R77, !P1 ;  /* 0x0000004d474d7207 */ /* 0x000fe20004800000 */
[----:B------:R-:W-:-:S02]  /*2890*/  DADD R88, R8, R28 ;  /* 0x0000000008587229 */ /* 0x000fc4000000001c */
[----:B------:R-:W-:Y:S01]  /*28a0*/  DSETP.GEU.AND P1, PT, R74, R66, PT ;  /* 0x000000424a00722a */ /* 0x000fe20003f2e000 */
[----:B------:R-:W-:Y:S01]  /*28b0*/  FSEL R56, R56, R60, !P6 ;  /* 0x0000003c38387208 */ /* 0x000fe20007000000 */
[----:B------:R-:W0:Y:S01]  /*28c0*/  LDS.128 R8, [R5+0x500] ;  /* 0x0005000005087984 */ /* 0x000e220000000c00 */
[----:B------:R-:W-:Y:S02]  /*28d0*/  FSEL R57, R57, R61, !P6 ;  /* 0x0000003d39397208 */ /* 0x000fe40007000000 */
[----:B------:R-:W-:Y:S02]  /*28e0*/  FSEL R54, R72, R54, !P2 ;  /* 0x0000003648367208 */ /* 0x000fe40005000000 */
[----:B------:R-:W-:Y:S01]  /*28f0*/  FSEL R55, R73, R55, !P2 ;  /* 0x0000003749377208 */ /* 0x000fe20005000000 */
[C---:B-1----:R-:W-:Y:S01]  /*2900*/  DADD R72, R32.reuse, R16 ;  /* 0x0000000020487229 */ /* 0x042fe20000000010 */
[----:B------:R-:W-:Y:S02]  /*2910*/  FSEL R60, R74, R66, !P1 ;  /* 0x000000424a3c7208 */ /* 0x000fe40004800000 */
[----:B------:R-:W-:Y:S01]  /*2920*/  FSEL R61, R75, R67, !P1 ;  /* 0x000000434b3d7208 */ /* 0x000fe20004800000 */
[----:B------:R-:W-:-:S02]  /*2930*/  DADD R74, R32, R12 ;  /* 0x00000000204a7229 */ /* 0x000fc4000000000c */
[C---:B------:R-:W-:Y:S02]  /*2940*/  DADD R66, R32.reuse, R28 ;  /* 0x0000000020427229 */ /* 0x040fe4000000001c */
[----:B------:R-:W-:Y:S02]  /*2950*/  DADD R32, R32, R24 ;  /* 0x0000000020207229 */ /* 0x000fe40000000018 */
[----:B------:R-:W-:-:S06]  /*2960*/  DSETP.GEU.AND P5, PT, R88, R50, PT ;  /* 0x000000325800722a */ /* 0x000fcc0003fae000 */
[----:B------:R-:W-:Y:S02]  /*2970*/  FSEL R50, R88, R50, !P5 ;  /* 0x0000003258327208 */ /* 0x000fe40006800000 */
[----:B------:R-:W-:Y:S02]  /*2980*/  FSEL R51, R89, R51, !P5 ;  /* 0x0000003359337208 */ /* 0x000fe40006800000 */
[----:B------:R-:W-:Y:S01]  /*2990*/  SEL R87, R71, R87, !P5 ;  /* 0x0000005747577207 */ /* 0x000fe20006800000 */
[----:B------:R-:W-:Y:S02]  /*29a0*/  DSETP.GEU.AND P5, PT, R32, R36, PT ;  /* 0x000000242000722a */ /* 0x000fe40003fae000 */
[--C-:B------:R-:W-:Y:S02]  /*29b0*/  DADD R16, R16, R34.reuse ;  /* 0x0000000010107229 */ /* 0x100fe40000000022 */
[--C-:B------:R-:W-:Y:S02]  /*29c0*/  DADD R12, R12, R34.reuse ;  /* 0x000000000c0c7229 */ /* 0x100fe40000000022 */
[--C-:B------:R-:W-:Y:S01]  /*29d0*/  DADD R28, R28, R34.reuse ;  /* 0x000000001c1c7229 */ /* 0x100fe20000000022 */
[----:B------:R-:W-:Y:S01]  /*29e0*/  FSEL R36, R32, R36, !P5 ;  /* 0x0000002420247208 */ /* 0x000fe20006800000 */
[----:B------:R-:W-:Y:S01]  /*29f0*/  DADD R24, R24, R34 ;  /* 0x0000000018187229 */ /* 0x000fe20000000022 */
[----:B------:R-:W-:-:S02]  /*2a00*/  FSEL R37, R33, R37, !P5 ;  /* 0x0000002521257208 */ /* 0x000fc40006800000 */
[----:B------:R-:W1:Y:S01]  /*2a10*/  LDS.128 R32, [R5+0x510] ;  /* 0x0005100005207984 */ /* 0x000e620000000c00 */
[C---:B------:R-:W-:Y:S01]  /*2a20*/  SEL R81, R71.reuse, R81, !P0 ;  /* 0x0000005147517207 */ /* 0x040fe20004000000 */
[----:B------:R-:W-:Y:S01]  /*2a30*/  DSETP.GEU.AND P0, PT, R72, R22, PT ;  /* 0x000000164800722a */ /* 0x000fe20003f0e000 */
[C---:B------:R-:W-:Y:S01]  /*2a40*/  SEL R80, R71.reuse, R80, !P3 ;  /* 0x0000005047507207 */ /* 0x040fe20005800000 */
[----:B------:R-:W-:Y:S01]  /*2a50*/  DSETP.GEU.AND P3, PT, R74, R38, PT ;  /* 0x000000264a00722a */ /* 0x000fe20003f6e000 */
[C---:B------:R-:W-:Y:S01]  /*2a60*/  SEL R83, R71.reuse, R83, !P4 ;  /* 0x0000005347537207 */ /* 0x040fe20006000000 */
[----:B------:R-:W-:Y:S01]  /*2a70*/  DSETP.GEU.AND P4, PT, R66, R62, PT ;  /* 0x0000003e4200722a */ /* 0x000fe20003f8e000 */
[C---:B------:R-:W-:Y:S01]  /*2a80*/  SEL R85, R71.reuse, R85, !P1 ;  /* 0x0000005547557207 */ /* 0x040fe20004800000 */
[----:B------:R-:W-:Y:S01]  /*2a90*/  DSETP.GEU.AND P1, PT, R28, R68, PT ;  /* 0x000000441c00722a */ /* 0x000fe20003f2e000 */
[----:B------:R-:W-:Y:S01]  /*2aa0*/  SEL R84, R71, R84, !P6 ;  /* 0x0000005447547207 */ /* 0x000fe20007000000 */
[----:B------:R-:W-:Y:S01]  /*2ab0*/  DSETP.GEU.AND P6, PT, R16, R58, PT ;  /* 0x0000003a1000722a */ /* 0x000fe20003fce000 */
[----:B------:R-:W-:-:S02]  /*2ac0*/  FSEL R22, R72, R22, !P0 ;  /* 0x0000001648167208 */ /* 0x000fc40004000000 */
[----:B------:R-:W-:Y:S01]  /*2ad0*/  FSEL R23, R73, R23, !P0 ;  /* 0x0000001749177208 */ /* 0x000fe20004000000 */
[C---:B0-----:R-:W-:Y:S01]  /*2ae0*/  DADD R72, R8.reuse, R18 ;  /* 0x0000000008487229 */ /* 0x041fe20000000012 */
[----:B------:R-:W-:Y:S02]  /*2af0*/  FSEL R38, R74, R38, !P3 ;  /* 0x000000264a267208 */ /* 0x000fe40005800000 */
[----:B------:R-:W-:Y:S01]  /*2b00*/  FSEL R39, R75, R39, !P3 ;  /* 0x000000274b277208 */ /* 0x000fe20005800000 */
[C---:B------:R-:W-:Y:S01]  /*2b10*/  DADD R74, R8.reuse, R14 ;  /* 0x00000000084a7229 */ /* 0x040fe2000000000e */
[----:B------:R-:W-:Y:S02]  /*2b20*/  FSEL R62, R66, R62, !P4 ;  /* 0x0000003e423e7208 */ /* 0x000fe40006000000 */
[----:B------:R-:W-:Y:S01]  /*2b30*/  FSEL R63, R67, R63, !P4 ;  /* 0x0000003f433f7208 */ /* 0x000fe20006000000 */
[----:B------:R-:W-:Y:S01]  /*2b40*/  DADD R66, R8, R30 ;  /* 0x0000000008427229 */ /* 0x000fe2000000001e */
[----:B------:R-:W-:-:S02]  /*2b50*/  FSEL R28, R28, R68, !P1 ;  /* 0x000000441c1c7208 */ /* 0x000fc40004800000 */
[----:B------:R-:W-:Y:S01]  /*2b60*/  FSEL R29, R29, R69, !P1 ;  /* 0x000000451d1d7208 */ /* 0x000fe20004800000 */
[----:B------:R-:W-:Y:S01]  /*2b70*/  DADD R68, R10, R14 ;  /* 0x000000000a447229 */ /* 0x000fe2000000000e */
[----:B------:R-:W-:Y:S01]  /*2b80*/  FSEL R58, R16, R58, !P6 ;  /* 0x0000003a103a7208 */ /* 0x000fe20007000000 */
[----:B------:R-:W-:Y:S01]  /*2b90*/  DADD R8, R8, R26 ;  /* 0x0000000008087229 */ /* 0x000fe2000000001a */
[----:B------:R-:W-:Y:S01]  /*2ba0*/  FSEL R59, R17, R59, !P6 ;  /* 0x0000003b113b7208 */ /* 0x000fe20007000000 */
[----:B------:R-:W-:Y:S01]  /*2bb0*/  DADD R16, R10, R18 ;  /* 0x000000000a107229 */ /* 0x000fe20000000012 */
        /* <DEDUP_REMOVED lines=11> */
[----:B------:R-:W-:Y:S02]  /*2c70*/  FSEL R65, R13, R65, !P2 ;  /* 0x000000410d417208 */ /* 0x000fe40005000000 */
[C---:B------:R-:W-:Y:S01]  /*2c80*/  SEL R48, R71.reuse, R48, !P2 ;  /* 0x0000003047307207 */ /* 0x040fe20005000000 */
[----:B------:R-:W-:Y:S01]  /*2c90*/  DSETP.GEU.AND P2, PT, R16, R44, PT ;  /* 0x0000002c1000722a */ /* 0x000fe20003f4e000 */
[----:B------:R-:W-:Y:S01]  /*2ca0*/  SEL R76, R71, R76, !P4 ;  /* 0x0000004c474c7207 */ /* 0x000fe20006000000 */
[----:B------:R-:W-:Y:S01]  /*2cb0*/  DADD R12, R10, R26 ;  /* 0x000000000a0c7229 */ /* 0x000fe2000000001a */
[----:B------:R-:W-:Y:S01]  /*2cc0*/  FSEL R47, R25, R47, !P0 ;  /* 0x0000002f192f7208 */ /* 0x000fe20004000000 */
[----:B------:R-:W-:Y:S01]  /*2cd0*/  DSETP.GEU.AND P4, PT, R74, R42, PT ;  /* 0x0000002a4a00722a */ /* 0x000fe20003f8e000 */
[----:B------:R-:W-:Y:S01]  /*2ce0*/  VIADD R25, R4, 0x5 ;  /* 0x0000000504197836 */ /* 0x000fe20000000000 */
[----:B------:R-:W-:Y:S01]  /*2cf0*/  FSEL R50, R66, R50, !P5 ;  /* 0x0000003242327208 */ /* 0x000fe20006800000 */
[----:B------:R-:W-:Y:S01]  /*2d00*/  DADD R88, R10, R30 ;  /* 0x000000000a587229 */ /* 0x000fe2000000001e */
[----:B------:R-:W-:Y:S01]  /*2d10*/  FSEL R51, R67, R51, !P5 ;  /* 0x0000003343337208 */ /* 0x000fe20006800000 */
[----:B-1----:R-:W-:Y:S01]  /*2d20*/  DADD R66, R32, R18 ;  /* 0x0000000020427229 */ /* 0x002fe20000000012 */
[----:B------:R-:W-:-:S02]  /*2d30*/  FSEL R52, R68, R52, !P1 ;  /* 0x0000003444347208 */ /* 0x000fc40004800000 */
[----:B------:R-:W-:Y:S01]  /*2d40*/  FSEL R53, R69, R53, !P1 ;  /* 0x0000003545357208 */ /* 0x000fe20004800000 */
[----:B------:R-:W-:Y:S01]  /*2d50*/  DADD R68, R34, R18 ;  /* 0x0000000022447229 */ /* 0x000fe20000000012 */
[----:B------:R-:W-:Y:S02]  /*2d60*/  FSEL R54, R8, R54, !P6 ;  /* 0x0000003608367208 */ /* 0x000fe40007000000 */
[----:B------:R-:W-:Y:S02]  /*2d70*/  FSEL R55, R9, R55, !P6 ;  /* 0x0000003709377208 */ /* 0x000fe40007000000 */
[----:B------:R-:W-:Y:S01]  /*2d80*/  FSEL R44, R16, R44, !P2 ;  /* 0x0000002c102c7208 */ /* 0x000fe20005000000 */
[----:B------:R-:W-:Y:S01]  /*2d90*/  LDS.128 R8, [R5+0x600] ;  /* 0x0006000005087984 */ /* 0x000fe20000000c00 */
[----:B------:R-:W-:Y:S02]  /*2da0*/  FSEL R45, R17, R45, !P2 ;  /* 0x0000002d112d7208 */ /* 0x000fe40005000000 */
[----:B------:R-:W-:Y:S01]  /*2db0*/  SEL R82, R71, R82, !P3 ;  /* 0x0000005247527207 */ /* 0x000fe20005800000 */
[----:B------:R-:W0:Y:S01]  /*2dc0*/  LDS.128 R16, [R6+0x30] ;  /* 0x0000300006107984 */ /* 0x000e220000000c00 */
[----:B------:R-:W-:Y:S01]  /*2dd0*/  DSETP.GEU.AND P3, PT, R72, R40, PT ;  /* 0x000000284800722a */ /* 0x000fe20003f6e000 */
[----:B------:R-:W-:-:S02]  /*2de0*/  FSEL R42, R74, R42, !P4 ;  /* 0x0000002a4a2a7208 */ /* 0x000fc40006000000 */
[----:B------:R-:W-:Y:S02]  /*2df0*/  FSEL R43, R75, R43, !P4 ;  /* 0x0000002b4b2b7208 */ /* 0x000fe40006000000 */
[----:B------:R-:W-:Y:S01]  /*2e00*/  SEL R80, R25, R80, !P4 ;  /* 0x0000005019507207 */ /* 0x000fe20006000000 */
[----:B------:R-:W-:Y:S01]  /*2e10*/  DSETP.GEU.AND P4, PT, R12, R60, PT ;  /* 0x0000003c0c00722a */ /* 0x000fe20003f8e000 */
[----:B------:R-:W-:Y:S01]  /*2e20*/  FSEL R40, R72, R40, !P3 ;  /* 0x0000002848287208 */ /* 0x000fe20005800000 */
[--C-:B------:R-:W-:Y:S01]  /*2e30*/  DADD R74, R32, R14.reuse ;  /* 0x00000000204a7229 */ /* 0x100fe2000000000e */
[----:B------:R-:W-:Y:S01]  /*2e40*/  FSEL R41, R73, R41, !P3 ;  /* 0x0000002949297208 */ /* 0x000fe20005800000 */
[----:B------:R-:W-:Y:S02]  /*2e50*/  DADD R72, R34, R14 ;  /* 0x0000000022487229 */ /* 0x000fe4000000000e */
[----:B------:R-:W-:Y:S02]  /*2e60*/  FSEL R60, R12, R60, !P4 ;  /* 0x0000003c0c3c7208 */ /* 0x000fe40006000000 */
[----:B------:R-:W-:-:S02]  /*2e70*/  FSEL R61, R13, R61, !P4 ;  /* 0x0000003d0d3d7208 */ /* 0x000fc40006000000 */
[----:B------:R-:W1:Y:S01]  /*2e80*/  LDS.128 R12, [R6+0xb0] ;  /* 0x0000b000060c7984 */ /* 0x000e620000000c00 */
[C---:B------:R-:W-:Y:S01]  /*2e90*/  SEL R77, R25.reuse, R77, !P3 ;  /* 0x0000004d194d7207 */ /* 0x040fe20005800000 */
[----:B------:R-:W-:Y:S02]  /*2ea0*/  DSETP.GEU.AND P3, PT, R88, R56, PT ;  /* 0x000000385800722a */ /* 0x000fe40003f6e000 */
[--C-:B------:R-:W-:Y:S01]  /*2eb0*/  DADD R92, R32, R30.reuse ;  /* 0x00000000205c7229 */ /* 0x100fe2000000001e */
[----:B------:R-:W-:Y:S01]  /*2ec0*/  SEL R87, R25, R87, !P5 ;  /* 0x0000005719577207 */ /* 0x000fe20006800000 */
[----:B------:R-:W-:Y:S02]  /*2ed0*/  DADD R30, R34, R30 ;  /* 0x00000000221e7229 */ /* 0x000fe4000000001e */
[----:B------:R-:W-:Y:S01]  /*2ee0*/  FSEL R56, R88, R56, !P3 ;  /* 0x0000003858387208 */ /* 0x000fe20005800000 */
[--C-:B------:R-:W-:Y:S01]  /*2ef0*/  DADD R90, R32, R26.reuse ;  /* 0x00000000205a7229 */ /* 0x100fe2000000001a */
[----:B------:R-:W-:Y:S01]  /*2f00*/  FSEL R57, R89, R57, !P3 ;  /* 0x0000003959397208 */ /* 0x000fe20005800000 */
[----:B------:R-:W-:Y:S01]  /*2f10*/  DADD R88, R34, R26 ;  /* 0x0000000022587229 */ /* 0x000fe2000000001a */
[----:B------:R-:W2:Y:S01]  /*2f20*/  LDS.128 R32, [R6+0x130] ;  /* 0x0001300006207984 */ /* 0x000ea20000000c00 */
[----:B------:R-:W-:Y:S01]  /*2f30*/  DSETP.GEU.AND P5, PT, R66, R22, PT ;  /* 0x000000164200722a */ /* 0x000fe20003fae000 */
[----:B------:R-:W-:Y:S01]  /*2f40*/  SEL R78, R25, R78, !P6 ;  /* 0x0000004e194e7207 */ /* 0x000fe20007000000 */
[----:B------:R-:W-:Y:S01]  /*2f50*/  DSETP.GEU.AND P6, PT, R74, R38, PT ;  /* 0x000000264a00722a */ /* 0x000fe20003fce000 */
[----:B------:R-:W-:-:S03]  /*2f60*/  FSEL R46, R24, R46, !P0 ;  /* 0x0000002e182e7208 */ /* 0x000fc60004000000 */
[----:B------:R-:W-:Y:S02]  /*2f70*/  FSEL R26, R66, R22, !P5 ;  /* 0x00000016421a7208 */ /* 0x000fe40006800000 */
[----:B------:R-:W-:Y:S02]  /*2f80*/  FSEL R27, R67, R23, !P5 ;  /* 0x00000017431b7208 */ /* 0x000fe40006800000 */
[----:B------:R-:W-:Y:S01]  /*2f90*/  SEL R86, R25, R86, !P5 ;  /* 0x0000005619567207 */ /* 0x000fe20006800000 */
[----:B------:R-:W-:Y:S01]  /*2fa0*/  DSETP.GEU.AND P5, PT, R30, R28, PT ;  /* 0x0000001c1e00722a */ /* 0x000fe20003fae000 */
[----:B------:R-:W-:Y:S01]  /*2fb0*/  FSEL R38, R74, R38, !P6 ;  /* 0x000000264a267208 */ /* 0x000fe20007000000 */
[----:B0-----:R-:W-:Y:S01]  /*2fc0*/  DADD R22, R8, R16 ;  /* 0x0000000008167229 */ /* 0x001fe20000000010 */
[----:B------:R-:W-:Y:S02]  /*2fd0*/  FSEL R39, R75, R39, !P6 ;  /* 0x000000274b277208 */ /* 0x000fe40007000000 */
[----:B------:R-:W-:Y:S01]  /*2fe0*/  SEL R82, R25, R82, !P6 ;  /* 0x0000005219527207 */ /* 0x000fe20007000000 */
[----:B------:R-:W-:Y:S01]  /*2ff0*/  DSETP.GEU.AND P6, PT, R88, R46, PT ;  /* 0x0000002e5800722a */ /* 0x000fe20003fce000 */
[----:B------:R-:W-:-:S02]  /*3000*/  FSEL R66, R30, R28, !P5 ;  /* 0x0000001c1e427208 */ /* 0x000fc40006800000 */
[----:B------:R-:W-:Y:S02]  /*3010*/  FSEL R67, R31, R29, !P5 ;  /* 0x0000001d1f437208 */ /* 0x000fe40006800000 */
[C---:B------:R-:W-:Y:S01]  /*3020*/  SEL R81, R25.reuse, R81, !P2 ;  /* 0x0000005119517207 */ /* 0x040fe20005000000 */
        /* <DEDUP_REMOVED lines=10> */
[----:B------:R-:W-:Y:S01]  /*30d0*/  SEL R76, R25, R76, !P2 ;  /* 0x0000004c194c7207 */ /* 0x000fe20005000000 */
[----:B------:R-:W-:Y:S01]  /*30e0*/  DSETP.GEU.AND P2, PT, R22, R40, PT ;  /* 0x000000281600722a */ /* 0x000fe20003f4e000 */
[----:B------:R-:W-:Y:S02]  /*30f0*/  FSEL R64, R72, R64, !P4 ;  /* 0x0000004048407208 */ /* 0x000fe40006000000 */
[----:B------:R-:W-:Y:S01]  /*3100*/  FSEL R65, R73, R65, !P4 ;  /* 0x0000004149417208 */ /* 0x000fe20006000000 */
[----:B-1----:R-:W-:Y:S01]  /*3110*/  DADD R72, R8, R12 ;  /* 0x0000000008487229 */ /* 0x002fe2000000000c */
[C---:B------:R-:W-:Y:S02]  /*3120*/  SEL R0, R25.reuse, R20, !P1 ;  /* 0x0000001419007207 */ /* 0x040fe40004800000 */
[----:B------:R-:W-:-:S02]  /*3130*/  SEL R70, R25, R70, !P3 ;  /* 0x0000004619467207 */ /* 0x000fc40005800000 */
[C---:B------:R-:W-:Y:S02]  /*3140*/  SEL R48, R25.reuse, R48, !P4 ;  /* 0x0000003019307207 */ /* 0x040fe40006000000 */
[----:B------:R-:W-:Y:S02]  /*3150*/  SEL R49, R25, R49, !P5 ;  /* 0x0000003119317207 */ /* 0x000fe40006800000 */
[----:B------:R-:W-:Y:S02]  /*3160*/  @P6 SEL R25, R71, R21, !P0 ;  /* 0x0000001547196207 */ /* 0x000fe40004000000 */
[----:B------:R-:W-:Y:S02]  /*3170*/  FSEL R40, R22, R40, !P2 ;  /* 0x0000002816287208 */ /* 0x000fe40005000000 */
[----:B------:R-:W-:Y:S02]  /*3180*/  FSEL R41, R23, R41, !P2 ;  /* 0x0000002917297208 */ /* 0x000fe40005000000 */
[----:B------:R-:W1:Y:S01]  /*3190*/  LDS.128 R20, [R5+0x610] ;  /* 0x0006100005147984 */ /* 0x000e620000000c00 */
[----:B------:R-:W-:-:S02]  /*31a0*/  FSEL R36, R90, R36, !P1 ;  /* 0x000000245a247208 */ /* 0x000fc40004800000 */
[----:B------:R-:W-:Y:S01]  /*31b0*/  FSEL R37, R91, R37, !P1 ;  /* 0x000000255b257208 */ /* 0x000fe20004800000 */
[----:B------:R-:W-:Y:S01]  /*31c0*/  DSETP.GEU.AND P1, PT, R72, R42, PT ;  /* 0x0000002a4800722a */ /* 0x000fe20003f2e000 */
[----:B------:R-:W-:Y:S02]  /*31d0*/  FSEL R58, R68, R58, !P3 ;  /* 0x0000003a443a7208 */ /* 0x000fe40005800000 */
[----:B------:R-:W-:Y:S01]  /*31e0*/  FSEL R59, R69, R59, !P3 ;  /* 0x0000003b453b7208 */ /* 0x000fe20005800000 */
[----:B------:R-:W-:Y:S02]  /*31f0*/  DADD R68, R16, R10 ;  /* 0x0000000010447229 */ /* 0x000fe4000000000a */
[----:B------:R-:W-:Y:S02]  /*3200*/  FSEL R42, R72, R42, !P1 ;  /* 0x0000002a482a7208 */ /* 0x000fe40004800000 */
[----:B------:R-:W-:Y:S01]  /*3210*/  FSEL R43, R73, R43, !P1 ;  /* 0x0000002b492b7208 */ /* 0x000fe20004800000 */
[----:B--2---:R-:W-:-:S03]  /*3220*/  DADD R72, R8, R32 ;  /* 0x0000000008487229 */ /* 0x004fc60000000020 */
[----:B------:R-:W-:-:S05]  /*3230*/  DSETP.GEU.AND P0, PT, R68, R44, PT ;  /* 0x0000002c4400722a */ /* 0x000fca0003f0e000 */
[----:B------:R-:W-:Y:S01]  /*3240*/  DSETP.GEU.AND P5, PT, R72, R50, PT ;  /* 0x000000324800722a */ /* 0x000fe20003fae000 */
[----:B------:R-:W-:Y:S01]  /*3250*/  FSEL R44, R68, R44, !P0 ;  /* 0x0000002c442c7208 */ /* 0x000fe20004000000 */
[----:B------:R-:W-:Y:S01]  /*3260*/  DADD R74, R32, R10 ;  /* 0x00000000204a7229 */ /* 0x000fe2000000000a */
[----:B------:R-:W-:Y:S01]  /*3270*/  FSEL R45, R69, R45, !P0 ;  /* 0x0000002d452d7208 */ /* 0x000fe20004000000 */
[----:B0-----:R-:W-:Y:S02]  /*3280*/  DADD R68, R8, R28 ;  /* 0x0000000008447229 */ /* 0x001fe4000000001c */
[----:B------:R-:W-:Y:S02]  /*3290*/  FSEL R50, R72, R50, !P5 ;  /* 0x0000003248327208 */ /* 0x000fe40006800000 */
[----:B------:R-:W-:Y:S01]  /*32a0*/  FSEL R51, R73, R51, !P5 ;  /* 0x0000003349337208 */ /* 0x000fe20006800000 */
[----:B------:R-:W-:Y:S01]  /*32b0*/  DADD R72, R28, R10 ;  /* 0x000000001c487229 */ /* 0x000fe2000000000a */
[----:B------:R-:W-:Y:S01]  /*32c0*/  VIADD R71, R4, 0x6 ;  /* 0x0000000604477836 */ /* 0x000fe20000000000 */
[----:B------:R-:W-:-:S02]  /*32d0*/  DSETP.GEU.AND P4, PT, R74, R56, PT ;  /* 0x000000384a00722a */ /* 0x000fc40003f8e000 */
[----:B------:R-:W-:Y:S02]  /*32e0*/  DSETP.GEU.AND P3, PT, R68, R54, PT ;  /* 0x000000364400722a */ /* 0x000fe40003f6e000 */
[----:B------:R-:W-:Y:S02]  /*32f0*/  SEL R77, R71, R77, !P2 ;  /* 0x0000004d474d7207 */ /* 0x000fe40005000000 */
[----:B------:R-:W-:Y:S01]  /*3300*/  DSETP.GEU.AND P2, PT, R72, R60, PT ;  /* 0x0000003c4800722a */ /* 0x000fe20003f4e000 */
[----:B------:R-:W-:Y:S02]  /*3310*/  FSEL R46, R88, R46, !P6 ;  /* 0x0000002e582e7208 */ /* 0x000fe40007000000 */
[----:B------:R-:W-:Y:S01]  /*3320*/  FSEL R47, R89, R47, !P6 ;  /* 0x0000002f592f7208 */ /* 0x000fe20007000000 */
[----:B------:R-:W-:Y:S01]  /*3330*/  DADD R88, R12, R10 ;  /* 0x000000000c587229 */ /* 0x000fe2000000000a */
[----:B------:R-:W-:Y:S01]  /*3340*/  FSEL R56, R74, R56, !P4 ;  /* 0x000000384a387208 */ /* 0x000fe20006000000 */
[----:B------:R-:W0:Y:S01]  /*3350*/  LDS.128 R8, [R5+0x700] ;  /* 0x0007000005087984 */ /* 0x000e220000000c00 */
[----:B------:R-:W-:Y:S01]  /*3360*/  FSEL R57, R75, R57, !P4 ;  /* 0x000000394b397208 */ /* 0x000fe20006000000 */
[----:B-1----:R-:W-:Y:S01]  /*3370*/  DADD R74, R20, R12 ;  /* 0x00000000144a7229 */ /* 0x002fe2000000000c */
[----:B------:R-:W-:-:S02]  /*3380*/  FSEL R54, R68, R54, !P3 ;  /* 0x0000003644367208 */ /* 0x000fc40005800000 */
[----:B------:R-:W-:Y:S01]  /*3390*/  FSEL R55, R69, R55, !P3 ;  /* 0x0000003745377208 */ /* 0x000fe20005800000 */
[C---:B------:R-:W-:Y:S01]  /*33a0*/  DADD R68, R20.reuse, R16 ;  /* 0x0000000014447229 */ /* 0x040fe20000000010 */
[----:B------:R-:W-:Y:S02]  /*33b0*/  FSEL R60, R72, R60, !P2 ;  /* 0x0000003c483c7208 */ /* 0x000fe40005000000 */
[----:B------:R-:W-:Y:S01]  /*33c0*/  FSEL R61, R73, R61, !P2 ;  /* 0x0000003d493d7208 */ /* 0x000fe20005000000 */
[C---:B------:R-:W-:Y:S02]  /*33d0*/  DADD R72, R20.reuse, R32 ;  /* 0x0000000014487229 */ /* 0x040fe40000000020 */
[----:B------:R-:W-:Y:S01]  /*33e0*/  DADD R20, R20, R28 ;  /* 0x0000000014147229 */ /* 0x000fe2000000001c */
[----:B------:R-:W-:Y:S01]  /*33f0*/  SEL R87, R71, R87, !P5 ;  /* 0x0000005747577207 */ /* 0x000fe20006800000 */
[----:B------:R-:W-:-:S06]  /*3400*/  DADD R16, R16, R22 ;  /* 0x0000000010107229 */ /* 0x000fcc0000000016 */
[----:B------:R-:W-:Y:S02]  /*3410*/  DSETP.GEU.AND P5, PT, R20, R36, PT ;  /* 0x000000241400722a */ /* 0x000fe40003fae000 */
[--C-:B------:R-:W-:Y:S02]  /*3420*/  DADD R12, R12, R22.reuse ;  /* 0x000000000c0c7229 */ /* 0x100fe40000000016 */
[--C-:B------:R-:W-:Y:S02]  /*3430*/  DADD R32, R32, R22.reuse ;  /* 0x0000000020207229 */ /* 0x100fe40000000016 */
[----:B------:R-:W-:Y:S01]  /*3440*/  DADD R28, R28, R22 ;  /* 0x000000001c1c7229 */ /* 0x000fe20000000016 */
[----:B------:R-:W-:Y:S02]  /*3450*/  FSEL R36, R20, R36, !P5 ;  /* 0x0000002414247208 */ /* 0x000fe40006800000 */
[----:B------:R-:W-:Y:S02]  /*3460*/  FSEL R37, R21, R37, !P5 ;  /* 0x0000002515257208 */ /* 0x000fe40006800000 */
[----:B------:R-:W1:Y:S01]  /*3470*/  LDS.128 R20, [R5+0x710] ;  /* 0x0007100005147984 */ /* 0x000e620000000c00 */
[----:B------:R-:W-:Y:S01]  /*3480*/  DSETP.GEU.AND P6, PT, R88, R52, PT ;  /* 0x000000345800722a */ /* 0x000fe20003fce000 */
[C---:B------:R-:W-:Y:S01]  /*3490*/  SEL R81, R71.reuse, R81, !P0 ;  /* 0x0000005147517207 */ /* 0x040fe20004000000 */
[----:B------:R-:W-:Y:S01]  /*34a0*/  DSETP.GEU.AND P0, PT, R68, R26, PT ;  /* 0x0000001a4400722a */ /* 0x000fe20003f0e000 */
[C---:B------:R-:W-:Y:S01]  /*34b0*/  SEL R80, R71.reuse, R80, !P1 ;  /* 0x0000005047507207 */ /* 0x040fe20004800000 */
[----:B------:R-:W-:Y:S01]  /*34c0*/  DSETP.GEU.AND P1, PT, R74, R38, PT ;  /* 0x000000264a00722a */ /* 0x000fe20003f2e000 */
[----:B------:R-:W-:-:S02]  /*34d0*/  SEL R84, R71, R84, !P4 ;  /* 0x0000005447547207 */ /* 0x000fc40006000000 */
[----:B------:R-:W-:Y:S02]  /*34e0*/  FSEL R52, R88, R52, !P6 ;  /* 0x0000003458347208 */ /* 0x000fe40007000000 */
[----:B------:R-:W-:Y:S02]  /*34f0*/  FSEL R53, R89, R53, !P6 ;  /* 0x0000003559357208 */ /* 0x000fe40007000000 */
[----:B------:R-:W-:Y:S01]  /*3500*/  SEL R83, R71, R83, !P6 ;  /* 0x0000005347537207 */ /* 0x000fe20007000000 */
[----:B------:R-:W-:Y:S02]  /*3510*/  DSETP.GEU.AND P6, PT, R72, R62, PT ;  /* 0x0000003e4800722a */ /* 0x000fe40003fce000 */
[----:B------:R-:W-:Y:S01]  /*3520*/  DSETP.GEU.AND P4, PT, R16, R58, PT ;  /* 0x0000003a1000722a */ /* 0x000fe20003f8e000 */
[----:B------:R-:W-:Y:S02]  /*3530*/  FSEL R26, R68, R26, !P0 ;  /* 0x0000001a441a7208 */ /* 0x000fe40004000000 */
[----:B------:R-:W-:Y:S01]  /*3540*/  FSEL R27, R69, R27, !P0 ;  /* 0x0000001b451b7208 */ /* 0x000fe20004000000 */
[----:B0-----:R-:W-:Y:S01]  /*3550*/  DADD R68, R8, R18 ;  /* 0x0000000008447229 */ /* 0x001fe20000000012 */
[----:B------:R-:W-:-:S02]  /*3560*/  FSEL R38, R74, R38, !P1 ;  /* 0x000000264a267208 */ /* 0x000fc40004800000 */
[----:B------:R-:W-:Y:S01]  /*3570*/  FSEL R39, R75, R39, !P1 ;  /* 0x000000274b277208 */ /* 0x000fe20004800000 */
[C---:B------:R-:W-:Y:S01]  /*3580*/  DADD R74, R8.reuse, R14 ;  /* 0x00000000084a7229 */ /* 0x040fe2000000000e */
[----:B------:R-:W-:Y:S02]  /*3590*/  FSEL R62, R72, R62, !P6 ;  /* 0x0000003e483e7208 */ /* 0x000fe40007000000 */
[----:B------:R-:W-:Y:S01]  /*35a0*/  FSEL R63, R73, R63, !P6 ;  /* 0x0000003f493f7208 */ /* 0x000fe20007000000 */
[C---:B------:R-:W-:Y:S01]  /*35b0*/  DADD R72, R8.reuse, R34 ;  /* 0x0000000008487229 */ /* 0x040fe20000000022 */
        /* <DEDUP_REMOVED lines=24> */
[C---:B------:R-:W-:Y:S01]  /*3740*/  DADD R88, R10.reuse, R14 ;  /* 0x000000000a587229 */ /* 0x040fe2000000000e */
[----:B------:R-:W-:Y:S01]  /*3750*/  FSEL R33, R33, R67, !P2 ;  /* 0x0000004321217208 */ /* 0x000fe20005000000 */
[----:B------:R-:W-:Y:S01]  /*3760*/  DADD R90, R10, R34 ;  /* 0x000000000a5a7229 */ /* 0x000fe20000000022 */
[----:B------:R-:W-:Y:S01]  /*3770*/  FSEL R40, R68, R40, !P1 ;  /* 0x0000002844287208 */ /* 0x000fe20004800000 */
[--C-:B-1----:R-:W-:Y:S01]  /*3780*/  DADD R66, R20, R18.reuse ;  /* 0x0000000014427229 */ /* 0x102fe20000000012 */
[----:B------:R-:W-:Y:S01]  /*3790*/  FSEL R41, R69, R41, !P1 ;  /* 0x0000002945297208 */ /* 0x000fe20004800000 */
[----:B------:R-:W-:Y:S01]  /*37a0*/  DADD R68, R22, R18 ;  /* 0x0000000016447229 */ /* 0x000fe20000000012 */
[----:B------:R-:W-:-:S02]  /*37b0*/  FSEL R54, R8, R54, !P4 ;  /* 0x0000003608367208 */ /* 0x000fc40006000000 */
[----:B------:R-:W-:Y:S02]  /*37c0*/  FSEL R55, R9, R55, !P4 ;  /* 0x0000003709377208 */ /* 0x000fe40006000000 */
[----:B------:R-:W-:Y:S01]  /*37d0*/  FSEL R44, R16, R44, !P3 ;  /* 0x0000002c102c7208 */ /* 0x000fe20005800000 */
[----:B------:R-:W-:Y:S01]  /*37e0*/  LDS.128 R8, [R5+0x800] ;  /* 0x0008000005087984 */ /* 0x000fe20000000c00 */
[----:B------:R-:W-:Y:S02]  /*37f0*/  FSEL R45, R17, R45, !P3 ;  /* 0x0000002d112d7208 */ /* 0x000fe40005800000 */
[----:B------:R-:W-:Y:S01]  /*3800*/  SEL R0, R71, R0, !P5 ;  /* 0x0000000047007207 */ /* 0x000fe20006800000 */
[----:B------:R-:W0:Y:S01]  /*3810*/  LDS.128 R16, [R6+0x40] ;  /* 0x0000400006107984 */ /* 0x000e220000000c00 */
[----:B------:R-:W-:Y:S01]  /*3820*/  DSETP.GEU.AND P5, PT, R72, R50, PT ;  /* 0x000000324800722a */ /* 0x000fe20003fae000 */
[----:B------:R-:W-:Y:S02]  /*3830*/  FSEL R42, R74, R42, !P6 ;  /* 0x0000002a4a2a7208 */ /* 0x000fe40007000000 */
[----:B------:R-:W-:-:S02]  /*3840*/  FSEL R43, R75, R43, !P6 ;  /* 0x0000002b4b2b7208 */ /* 0x000fc40007000000 */
[----:B------:R-:W-:Y:S01]  /*3850*/  SEL R80, R29, R80, !P6 ;  /* 0x000000501d507207 */ /* 0x000fe20007000000 */
[----:B------:R-:W-:Y:S01]  /*3860*/  DSETP.GEU.AND P6, PT, R12, R60, PT ;  /* 0x0000003c0c00722a */ /* 0x000fe20003fce000 */
[----:B------:R-:W-:Y:S01]  /*3870*/  FSEL R50, R72, R50, !P5 ;  /* 0x0000003248327208 */ /* 0x000fe20006800000 */
[--C-:B------:R-:W-:Y:S01]  /*3880*/  DADD R74, R20, R14.reuse ;  /* 0x00000000144a7229 */ /* 0x100fe2000000000e */
[----:B------:R-:W-:Y:S01]  /*3890*/  FSEL R51, R73, R51, !P5 ;  /* 0x0000003349337208 */ /* 0x000fe20006800000 */
[----:B------:R-:W-:Y:S02]  /*38a0*/  DADD R72, R22, R14 ;  /* 0x0000000016487229 */ /* 0x000fe4000000000e */
[----:B------:R-:W-:Y:S02]  /*38b0*/  FSEL R60, R12, R60, !P6 ;  /* 0x0000003c0c3c7208 */ /* 0x000fe40007000000 */
[----:B------:R-:W-:Y:S02]  /*38c0*/  FSEL R61, R13, R61, !P6 ;  /* 0x0000003d0d3d7208 */ /* 0x000fe40007000000 */
[----:B------:R-:W1:Y:S01]  /*38d0*/  LDS.128 R12, [R6+0xc0] ;  /* 0x0000c000060c7984 */ /* 0x000e620000000c00 */
[----:B------:R-:W-:Y:S01]  /*38e0*/  SEL R49, R71, R49, !P2 ;  /* 0x0000003147317207 */ /* 0x000fe20005000000 */
[----:B------:R-:W-:Y:S01]  /*38f0*/  DSETP.GEU.AND P2, PT, R88, R52, PT ;  /* 0x000000345800722a */ /* 0x000fe20003f4e000 */
[----:B------:R-:W-:Y:S01]  /*3900*/  SEL R77, R29, R77, !P1 ;  /* 0x0000004d1d4d7207 */ /* 0x000fe20004800000 */
[----:B------:R-:W-:-:S02]  /*3910*/  DSETP.GEU.AND P1, PT, R90, R56, PT ;  /* 0x000000385a00722a */ /* 0x000fc40003f2e000 */
[--C-:B------:R-:W-:Y:S02]  /*3920*/  DADD R92, R20, R34.reuse ;  /* 0x00000000145c7229 */ /* 0x100fe40000000022 */
[----:B------:R-:W-:Y:S01]  /*3930*/  FSEL R52, R88, R52, !P2 ;  /* 0x0000003458347208 */ /* 0x000fe20005000000 */
[C---:B------:R-:W-:Y:S01]  /*3940*/  DADD R34, R22.reuse, R34 ;  /* 0x0000000016227229 */ /* 0x040fe20000000022 */
[----:B------:R-:W-:Y:S01]  /*3950*/  FSEL R53, R89, R53, !P2 ;  /* 0x0000003559357208 */ /* 0x000fe20005000000 */
[--C-:B------:R-:W-:Y:S01]  /*3960*/  DADD R88, R22, R30.reuse ;  /* 0x0000000016587229 */ /* 0x100fe2000000001e */
[----:B------:R-:W-:Y:S02]  /*3970*/  FSEL R56, R90, R56, !P1 ;  /* 0x000000385a387208 */ /* 0x000fe40004800000 */
[----:B------:R-:W-:Y:S01]  /*3980*/  FSEL R57, R91, R57, !P1 ;  /* 0x000000395b397208 */ /* 0x000fe20004800000 */
[----:B------:R-:W-:Y:S01]  /*3990*/  DADD R90, R20, R30 ;  /* 0x00000000145a7229 */ /* 0x000fe2000000001e */
[C---:B------:R-:W-:Y:S01]  /*39a0*/  SEL R87, R29.reuse, R87, !P5 ;  /* 0x000000571d577207 */ /* 0x040fe20006800000 */
        /* <DEDUP_REMOVED lines=48> */
[----:B--2---:R-:W-:Y:S01]  /*3cb0*/  DADD R72, R8, R20 ;  /* 0x0000000008487229 */ /* 0x004fe20000000014 */
[----:B------:R-:W-:-:S02]  /*3cc0*/  FSEL R36, R90, R36, !P2 ;  /* 0x000000245a247208 */ /* 0x000fc40005000000 */
[----:B------:R-:W-:Y:S01]  /*3cd0*/  FSEL R37, R91, R37, !P2 ;  /* 0x000000255b257208 */ /* 0x000fe20005000000 */
[----:B------:R-:W-:-:S04]  /*3ce0*/  DSETP.GEU.AND P6, PT, R68, R44, PT ;  /* 0x0000002c4400722a */ /* 0x000fc80003fce000 */
[----:B------:R-:W-:Y:S02]  /*3cf0*/  DSETP.GEU.AND P2, PT, R72, R50, PT ;  /* 0x000000324800722a */ /* 0x000fe40003f4e000 */
[----:B------:R-:W-:Y:S01]  /*3d00*/  FSEL R44, R68, R44, !P6 ;  /* 0x0000002c442c7208 */ /* 0x000fe20007000000 */
[----:B------:R-:W-:Y:S01]  /*3d10*/  DADD R74, R20, R10 ;  /* 0x00000000144a7229 */ /* 0x000fe2000000000a */
[----:B------:R-:W-:Y:S01]  /*3d20*/  FSEL R45, R69, R45, !P6 ;  /* 0x0000002d452d7208 */ /* 0x000fe20007000000 */
[----:B0-----:R-:W-:Y:S01]  /*3d30*/  DADD R68, R8, R32 ;  /* 0x0000000008447229 */ /* 0x001fe20000000020 */
        /* <DEDUP_REMOVED lines=8> */
[----:B------:R-:W-:Y:S01]  /*3dc0*/  FSEL R56, R74, R56, !P0 ;  /* 0x000000384a387208 */ /* 0x000fe20004000000 */
[----:B------:R-:W-:Y:S01]  /*3dd0*/  DADD R88, R12, R10 ;  /* 0x000000000c587229 */ /* 0x000fe2000000000a */
[----:B------:R-:W-:Y:S01]  /*3de0*/  FSEL R57, R75, R57, !P0 ;  /* 0x000000394b397208 */ /* 0x000fe20004000000 */
[C---:B-1----:R-:W-:Y:S01]  /*3df0*/  DADD R74, R24.reuse, R12 ;  /* 0x00000000184a7229 */ /* 0x042fe2000000000c */
[----:B------:R-:W-:Y:S01]  /*3e00*/  FSEL R54, R68, R54, !P5 ;  /* 0x0000003644367208 */ /* 0x000fe20006800000 */
[----:B------:R-:W0:Y:S01]  /*3e10*/  LDS.128 R8, [R5+0x900] ;  /* 0x0009000005087984 */ /* 0x000e220000000c00 */
[----:B------:R-:W-:Y:S01]  /*3e20*/  FSEL R55, R69, R55, !P5 ;  /* 0x0000003745377208 */ /* 0x000fe20006800000 */
[----:B------:R-:W-:Y:S01]  /*3e30*/  DADD R68, R24, R16 ;  /* 0x0000000018447229 */ /* 0x000fe20000000010 */
[----:B------:R-:W-:-:S02]  /*3e40*/  FSEL R60, R72, R60, !P3 ;  /* 0x0000003c483c7208 */ /* 0x000fc40005800000 */
        /* <DEDUP_REMOVED lines=154> */
[----:B------:R-:W-:Y:S01]  /*47f0*/  FSEL R46, R88, R46, !P0 ;  /* 0x0000002e582e7208 */ /* 0x000fe20004000000 */
[----:B------:R-:W-:Y:S01]  /*4800*/  DSETP.GEU.AND P4, PT, R68, R54, PT ;  /* 0x000000364400722a */ /* 0x000fe20003f8e000 */
[----:B------:R-:W-:Y:S01]  /*4810*/  FSEL R47, R89, R47, !P0 ;  /* 0x0000002f592f7208 */ /* 0x000fe20004000000 */
[----:B------:R-:W-:Y:S01]  /*4820*/  DSETP.GEU.AND P0, PT, R74, R56, PT ;  /* 0x000000384a00722a */ /* 0x000fe20003f0e000 */
[----:B------:R-:W-:-:S02]  /*4830*/  SEL R77, R71, R77, !P5 ;  /* 0x0000004d474d7207 */ /* 0x000fc40006800000 */
[----:B------:R-:W-:Y:S01]  /*4840*/  DSETP.GEU.AND P5, PT, R72, R60, PT ;  /* 0x0000003c4800722a */ /* 0x000fe20003fae000 */
[----:B------:R-:W-:Y:S01]  /*4850*/  FSEL R54, R68, R54, !P4 ;  /* 0x0000003644367208 */ /* 0x000fe20006000000 */
[----:B------:R-:W-:Y:S01]  /*4860*/  DADD R88, R12, R10 ;  /* 0x000000000c587229 */ /* 0x000fe2000000000a */
[----:B------:R-:W-:Y:S01]  /*4870*/  FSEL R56, R74, R56, !P0 ;  /* 0x000000384a387208 */ /* 0x000fe20004000000 */
[----:B------:R-:W0:Y:S01]  /*4880*/  LDS.128 R8, [R5+0xb00] ;  /* 0x000b000005087984 */ /* 0x000e220000000c00 */
[----:B------:R-:W-:Y:S01]  /*4890*/  FSEL R57, R75, R57, !P0 ;  /* 0x000000394b397208 */ /* 0x000fe20004000000 */
[C---:B-1----:R-:W-:Y:S01]  /*48a0*/  DADD R74, R28.reuse, R12 ;  /* 0x000000001c4a7229 */ /* 0x042fe2000000000c */
[----:B------:R-:W-:Y:S01]  /*48b0*/  FSEL R55, R69, R55, !P4 ;  /* 0x0000003745377208 */ /* 0x000fe20006000000 */
[C---:B------:R-:W-:Y:S01]  /*48c0*/  DADD R68, R28.reuse, R16 ;  /* 0x000000001c447229 */ /* 0x040fe20000000010 */
[----:B------:R-:W-:Y:S02]  /*48d0*/  FSEL R60, R72, R60, !P5 ;  /* 0x0000003c483c7208 */ /* 0x000fe40006800000 */
[----:B------:R-:W-:Y:S01]  /*48e0*/  FSEL R61, R73, R61, !P5 ;  /* 0x0000003d493d7208 */ /* 0x000fe20006800000 */
[----:B------:R-:W-:-:S02]  /*48f0*/  DADD R72, R28, R24 ;  /* 0x000000001c487229 */ /* 0x000fc40000000018 */
        /* <DEDUP_REMOVED lines=50> */
[----:B------:R-:W-:Y:S01]  /*4c20*/  FSEL R64, R12, R64, !P4 ;  /* 0x000000400c407208 */ /* 0x000fe20006000000 */
[C---:B------:R-:W-:Y:S01]  /*4c30*/  DADD R88, R10.reuse, R26 ;  /* 0x000000000a587229 */ /* 0x040fe2000000001a */
[----:B------:R-:W-:Y:S01]  /*4c40*/  FSEL R65, R13, R65, !P4 ;  /* 0x000000410d417208 */ /* 0x000fe20006000000 */
[C---:B------:R-:W-:Y:S01]  /*4c50*/  DADD R12, R10.reuse, R18 ;  /* 0x000000000a0c7229 */ /* 0x040fe20000000012 */
[----:B------:R-:W-:Y:S02]  /*4c60*/  FSEL R66, R20, R46, !P6 ;  /* 0x0000002e14427208 */ /* 0x000fe40007000000 */
[----:B------:R-:W-:Y:S01]  /*4c70*/  FSEL R67, R21, R47, !P6 ;  /* 0x0000002f15437208 */ /* 0x000fe20007000000 */
[----:B------:R-:W-:Y:S01]  /*4c80*/  DADD R20, R10, R22 ;  /* 0x000000000a147229 */ /* 0x000fe20000000016 */
[----:B------:R-:W-:-:S02]  /*4c90*/  FSEL R40, R68, R40, !P3 ;  /* 0x0000002844287208 */ /* 0x000fc40005800000 */
[----:B------:R-:W-:Y:S01]  /*4ca0*/  FSEL R41, R69, R41, !P3 ;  /* 0x0000002945297208 */ /* 0x000fe20005800000 */
[--C-:B-1----:R-:W-:Y:S01]  /*4cb0*/  DADD R68, R28, R18.reuse ;  /* 0x000000001c447229 */ /* 0x102fe20000000012 */
[----:B------:R-:W-:Y:S02]  /*4cc0*/  FSEL R50, R72, R50, !P2 ;  /* 0x0000003248327208 */ /* 0x000fe40005000000 */
[----:B------:R-:W-:Y:S01]  /*4cd0*/  FSEL R51, R73, R51, !P2 ;  /* 0x0000003349337208 */ /* 0x000fe20005000000 */
[----:B------:R-:W-:Y:S01]  /*4ce0*/  DADD R72, R30, R18 ;  /* 0x000000001e487229 */ /* 0x000fe20000000012 */
[----:B------:R-:W-:Y:S02]  /*4cf0*/  FSEL R54, R8, R54, !P0 ;  /* 0x0000003608367208 */ /* 0x000fe40004000000 */
[----:B------:R-:W-:Y:S02]  /*4d00*/  FSEL R55, R9, R55, !P0 ;  /* 0x0000003709377208 */ /* 0x000fe40004000000 */
[----:B------:R-:W-:Y:S01]  /*4d10*/  FSEL R52, R16, R52, !P5 ;  /* 0x0000003410347208 */ /* 0x000fe20006800000 */
[----:B------:R-:W-:Y:S01]  /*4d20*/  LDS.128 R8, [R5+0xc00] ;  /* 0x000c000005087984 */ /* 0x000fe20000000c00 */
[----:B------:R-:W-:-:S03]  /*4d30*/  FSEL R53, R17, R53, !P5 ;  /* 0x0000003511357208 */ /* 0x000fc60006800000 */
[----:B------:R-:W0:Y:S01]  /*4d40*/  LDS.128 R16, [R6+0x60] ;  /* 0x0000600006107984 */ /* 0x000e220000000c00 */
[----:B------:R-:W-:Y:S01]  /*4d50*/  SEL R76, R71, R76, !P1 ;  /* 0x0000004c474c7207 */ /* 0x000fe20004800000 */
[----:B------:R-:W-:Y:S01]  /*4d60*/  DSETP.GEU.AND P1, PT, R74, R42, PT ;  /* 0x0000002a4a00722a */ /* 0x000fe20003f2e000 */
[----:B------:R-:W-:-:S05]  /*4d70*/  VIADD R47, R4, 0xb ;  /* 0x0000000b042f7836 */ /* 0x000fca0000000000 */
[----:B------:R-:W-:Y:S02]  /*4d80*/  FSEL R42, R74, R42, !P1 ;  /* 0x0000002a4a2a7208 */ /* 0x000fe40004800000 */
[----:B------:R-:W-:Y:S02]  /*4d90*/  FSEL R43, R75, R43, !P1 ;  /* 0x0000002b4b2b7208 */ /* 0x000fe40004800000 */
[C---:B------:R-:W-:Y:S01]  /*4da0*/  SEL R80, R47.reuse, R80, !P1 ;  /* 0x000000502f507207 */ /* 0x040fe20004800000 */
[----:B------:R-:W-:Y:S01]  /*4db0*/  DSETP.GEU.AND P1, PT, R20, R60, PT ;  /* 0x0000003c1400722a */ /* 0x000fe20003f2e000 */
[----:B------:R-:W-:Y:S01]  /*4dc0*/  SEL R77, R47, R77, !P3 ;  /* 0x0000004d2f4d7207 */ /* 0x000fe20005800000 */
[----:B------:R-:W-:Y:S01]  /*4dd0*/  DSETP.GEU.AND P3, PT, R88, R56, PT ;  /* 0x000000385800722a */ /* 0x000fe20003f6e000 */
[----:B------:R-:W-:Y:S01]  /*4de0*/  SEL R48, R71, R48, !P4 ;  /* 0x0000003047307207 */ /* 0x000fe20006000000 */
[----:B------:R-:W-:Y:S02]  /*4df0*/  DSETP.GEU.AND P4, PT, R12, R44, PT ;  /* 0x0000002c0c00722a */ /* 0x000fe40003f8e000 */
[----:B------:R-:W-:-:S02]  /*4e00*/  FSEL R60, R20, R60, !P1 ;  /* 0x0000003c143c7208 */ /* 0x000fc40004800000 */
[----:B------:R-:W-:Y:S01]  /*4e10*/  FSEL R61, R21, R61, !P1 ;  /* 0x0000003d153d7208 */ /* 0x000fe20004800000 */
[--C-:B------:R-:W-:Y:S01]  /*4e20*/  DADD R20, R28, R26.reuse ;  /* 0x000000001c147229 */ /* 0x100fe2000000001a */
[----:B------:R-:W-:Y:S01]  /*4e30*/  SEL R87, R47, R87, !P2 ;  /* 0x000000572f577207 */ /* 0x000fe20005000000 */
[----:B------:R-:W-:Y:S02]  /*4e40*/  DADD R26, R30, R26 ;  /* 0x000000001e1a7229 */ /* 0x000fe4000000001a */
[----:B------:R-:W-:Y:S01]  /*4e50*/  DSETP.GEU.AND P2, PT, R68, R34, PT ;  /* 0x000000224400722a */ /* 0x000fe20003f4e000 */
[----:B------:R-:W-:Y:S01]  /*4e60*/  FSEL R56, R88, R56, !P3 ;  /* 0x0000003858387208 */ /* 0x000fe20005800000 */
[--C-:B------:R-:W-:Y:S01]  /*4e70*/  DADD R74, R30, R14.reuse ;  /* 0x000000001e4a7229 */ /* 0x100fe2000000000e */
[----:B------:R-:W-:Y:S01]  /*4e80*/  FSEL R57, R89, R57, !P3 ;  /* 0x0000003959397208 */ /* 0x000fe20005800000 */
[C---:B------:R-:W-:Y:S01]  /*4e90*/  DADD R88, R28.reuse, R14 ;  /* 0x000000001c587229 */ /* 0x040fe2000000000e */
[----:B------:R-:W-:Y:S01]  /*4ea0*/  FSEL R44, R12, R44, !P4 ;  /* 0x0000002c0c2c7208 */ /* 0x000fe20006000000 */
[----:B------:R-:W-:Y:S01]  /*4eb0*/  DADD R28, R28, R22 ;  /* 0x000000001c1c7229 */ /* 0x000fe20000000016 */
[----:B------:R-:W-:-:S02]  /*4ec0*/  FSEL R45, R13, R45, !P4 ;  /* 0x0000002d0d2d7208 */ /* 0x000fc40006000000 */
[----:B------:R-:W1:Y:S01]  /*4ed0*/  LDS.128 R12, [R6+0xe0] ;  /* 0x0000e000060c7984 */ /* 0x000e620000000c00 */
[----:B------:R-:W-:Y:S01]  /*4ee0*/  SEL R81, R47, R81, !P4 ;  /* 0x000000512f517207 */ /* 0x000fe20006000000 */
[----:B------:R-:W-:Y:S01]  /*4ef0*/  DSETP.GEU.AND P4, PT, R20, R62, PT ;  /* 0x0000003e1400722a */ /* 0x000fe20003f8e000 */
[----:B------:R-:W-:Y:S02]  /*4f00*/  FSEL R34, R68, R34, !P2 ;  /* 0x0000002244227208 */ /* 0x000fe40005000000 */
[----:B------:R-:W-:Y:S02]  /*4f10*/  FSEL R35, R69, R35, !P2 ;  /* 0x0000002345237208 */ /* 0x000fe40005000000 */
[C---:B------:R-:W-:Y:S01]  /*4f20*/  SEL R86, R47.reuse, R86, !P2 ;  /* 0x000000562f567207 */ /* 0x040fe20005000000 */
[----:B------:R-:W-:Y:S01]  /*4f30*/  DSETP.GEU.AND P2, PT, R26, R24, PT ;  /* 0x000000181a00722a */ /* 0x000fe20003f4e000 */
[C---:B------:R-:W-:Y:S01]  /*4f40*/  SEL R78, R47.reuse, R78, !P0 ;  /* 0x0000004e2f4e7207 */ /* 0x040fe20004000000 */
[----:B------:R-:W-:Y:S01]  /*4f50*/  DADD R30, R30, R22 ;  /* 0x000000001e1e7229 */ /* 0x000fe20000000016 */
[----:B------:R-:W-:Y:S01]  /*4f60*/  SEL R83, R47, R83, !P5 ;  /* 0x000000532f537207 */ /* 0x000fe20006800000 */
[----:B------:R-:W-:Y:S01]  /*4f70*/  DSETP.GEU.AND P0, PT, R88, R38, PT ;  /* 0x000000265800722a */ /* 0x000fe20003f0e000 */
[----:B------:R-:W-:Y:S01]  /*4f80*/  FSEL R62, R20, R62, !P4 ;  /* 0x0000003e143e7208 */ /* 0x000fe20006000000 */
[----:B------:R-:W-:Y:S01]  /*4f90*/  DSETP.GEU.AND P5, PT, R28, R36, PT ;  /* 0x000000241c00722a */ /* 0x000fe20003fae000 */
[----:B------:R-:W-:-:S02]  /*4fa0*/  FSEL R63, R21, R63, !P4 ;  /* 0x0000003f153f7208 */ /* 0x000fc40006000000 */
[----:B------:R-:W2:Y:S01]  /*4fb0*/  LDS.128 R20, [R6+0x160] ;  /* 0x0001600006147984 */ /* 0x000ea20000000c00 */
[----:B------:R-:W-:Y:S02]  /*4fc0*/  FSEL R68, R26, R24, !P2 ;  /* 0x000000181a447208 */ /* 0x000fe40005000000 */
[----:B------:R-:W-:Y:S02]  /*4fd0*/  FSEL R69, R27, R25, !P2 ;  /* 0x000000191b457208 */ /* 0x000fe40005000000 */
[----:B------:R-:W3:Y:S01]  /*4fe0*/  LDS.128 R24, [R6+0x1e0] ;  /* 0x0001e00006187984 */ /* 0x000ee20000000c00 */
[----:B------:R-:W-:Y:S02]  /*4ff0*/  FSEL R38, R88, R38, !P0 ;  /* 0x0000002658267208 */ /* 0x000fe40004000000 */
[----:B------:R-:W-:Y:S02]  /*5000*/  FSEL R39, R89, R39, !P0 ;  /* 0x0000002759277208 */ /* 0x000fe40004000000 */
[----:B------:R-:W-:Y:S01]  /*5010*/  SEL R82, R47, R82, !P0 ;  /* 0x000000522f527207 */ /* 0x000fe20004000000 */
[----:B------:R-:W-:Y:S01]  /*5020*/  DSETP.GEU.AND P0, PT, R30, R66, PT ;  /* 0x000000421e00722a */ /* 0x000fe20003f0e000 */
[----:B------:R-:W-:-:S02]  /*5030*/  FSEL R36, R28, R36, !P5 ;  /* 0x000000241c247208 */ /* 0x000fc40006800000 */
[----:B------:R-:W-:Y:S01]  /*5040*/  FSEL R37, R29, R37, !P5 ;  /* 0x000000251d257208 */ /* 0x000fe20006800000 */
[----:B0-----:R-:W-:Y:S01]  /*5050*/  DADD R28, R8, R16 ;  /* 0x00000000081c7229 */ /* 0x001fe20000000010 */
[C---:B------:R-:W-:Y:S01]  /*5060*/  SEL R84, R47.reuse, R84, !P3 ;  /* 0x000000542f547207 */ /* 0x040fe20005800000 */
[----:B------:R-:W-:Y:S01]  /*5070*/  DSETP.GEU.AND P3, PT, R72, R58, PT ;  /* 0x0000003a4800722a */ /* 0x000fe20003f6e000 */
[C---:B------:R-:W-:Y:S01]  /*5080*/  SEL R85, R47.reuse, R85, !P1 ;  /* 0x000000552f557207 */ /* 0x040fe20004800000 */
[----:B------:R-:W-:Y:S01]  /*5090*/  DSETP.GEU.AND P1, PT, R74, R64, PT ;  /* 0x000000404a00722a */ /* 0x000fe20003f2e000 */
[----:B------:R-:W-:-:S03]  /*50a0*/  SEL R76, R47, R76, !P4 ;  /* 0x0000004c2f4c7207 */ /* 0x000fc60006000000 */
[----:B------:R-:W-:Y:S01]  /*50b0*/  DSETP.GEU.AND P4, PT, R28, R40, PT ;  /* 0x000000281c00722a */ /* 0x000fe20003f8e000 */
[C---:B------:R-:W-:Y:S02]  /*50c0*/  SEL R0, R47.reuse, R0, !P5 ;  /* 0x000000002f007207 */ /* 0x040fe40006800000 */
[C---:B------:R-:W-:Y:S02]  /*50d0*/  SEL R70, R47.reuse, R70, !P3 ;  /* 0x000000462f467207 */ /* 0x040fe40005800000 */
[C---:B------:R-:W-:Y:S02]  /*50e0*/  SEL R48, R47.reuse, R48, !P1 ;  /* 0x000000302f307207 */ /* 0x040fe40004800000 */
[----:B------:R-:W-:Y:S02]  /*50f0*/  SEL R49, R47, R49, !P2 ;  /* 0x000000312f317207 */ /* 0x000fe40005000000 */
[----:B------:R-:W-:Y:S02]  /*5100*/  @P0 SEL R47, R71, R33, !P6 ;  /* 0x00000021472f0207 */ /* 0x000fe40007000000 */
[----:B------:R-:W-:-:S02]  /*5110*/  FSEL R66, R30, R66, !P0 ;  /* 0x000000421e427208 */ /* 0x000fc40004000000 */
[----:B------:R-:W-:Y:S02]  /*5120*/  FSEL R67, R31, R67, !P0 ;  /* 0x000000431f437208 */ /* 0x000fe40004000000 */
[----:B------:R-:W-:Y:S02]  /*5130*/  FSEL R32, R28, R40, !P4 ;  /* 0x000000281c207208 */ /* 0x000fe40006000000 */
[----:B------:R-:W-:Y:S02]  /*5140*/  FSEL R33, R29, R41, !P4 ;  /* 0x000000291d217208 */ /* 0x000fe40006000000 */
[----:B------:R-:W0:Y:S01]  /*5150*/  LDS.128 R28, [R5+0xc10] ;  /* 0x000c1000051c7984 */ /* 0x000e220000000c00 */
[----:B------:R-:W-:Y:S02]  /*5160*/  FSEL R58, R72, R58, !P3 ;  /* 0x0000003a483a7208 */ /* 0x000fe40005800000 */
[----:B------:R-:W-:Y:S01]  /*5170*/  FSEL R59, R73, R59, !P3 ;  /* 0x0000003b493b7208 */ /* 0x000fe20005800000 */
[----:B------:R-:W-:Y:S01]  /*5180*/  DADD R72, R16, R10 ;  /* 0x0000000010487229 */ /* 0x000fe2000000000a */
[----:B------:R-:W-:-:S02]  /*5190*/  FSEL R64, R74, R64, !P1 ;  /* 0x000000404a407208 */ /* 0x000fc40004800000 */
[----:B------:R-:W-:Y:S01]  /*51a0*/  FSEL R65, R75, R65, !P1 ;  /* 0x000000414b417208 */ /* 0x000fe20004800000 */
[C---:B-1----:R-:W-:Y:S02]  /*51b0*/  DADD R74, R8.reuse, R12 ;  /* 0x00000000084a7229 */ /* 0x042fe4000000000c */
[----:B--2---:R-:W-:Y:S02]  /*51c0*/  DADD R90, R8, R20 ;  /* 0x00000000085a7229 */ /* 0x004fe40000000014 */
[----:B------:R-:W-:Y:S02]  /*51d0*/  DSETP.GEU.AND P6, PT, R72, R44, PT ;  /* 0x0000002c4800722a */ /* 0x000fe40003fce000 */
[----:B---3--:R-:W-:Y:S02]  /*51e0*/  DADD R8, R8, R24 ;  /* 0x0000000008087229 */ /* 0x008fe40000000018 */
[----:B------:R-:W-:Y:S02]  /*51f0*/  DSETP.GEU.AND P2, PT, R74, R42, PT ;  /* 0x0000002a4a00722a */ /* 0x000fe40003f4e000 */
[----:B------:R-:W-:Y:S01]  /*5200*/  DADD R88, R12, R10 ;  /* 0x000000000c587229 */ /* 0x000fe2000000000a */
[----:B------:R-:W-:-:S02]  /*5210*/  FSEL R40, R72, R44, !P6 ;  /* 0x0000002c48287208 */ /* 0x000fc40007000000 */
[----:B------:R-:W-:Y:S01]  /*5220*/  FSEL R41, R73, R45, !P6 ;  /* 0x0000002d49297208 */ /* 0x000fe20007000000 */
[--C-:B------:R-:W-:Y:S01]  /*5230*/  DADD R72, R20, R10.reuse ;  /* 0x0000000014487229 */ /* 0x100fe2000000000a */
[----:B------:R-:W-:Y:S02]  /*5240*/  FSEL R42, R74, R42, !P2 ;  /* 0x0000002a4a2a7208 */ /* 0x000fe40005000000 */
[----:B------:R-:W-:Y:S01]  /*5250*/  FSEL R43, R75, R43, !P2 ;  /* 0x0000002b4b2b7208 */ /* 0x000fe20005000000 */
[----:B------:R-:W-:Y:S01]  /*5260*/  DADD R74, R24, R10 ;  /* 0x00000000184a7229 */ /* 0x000fe2000000000a */
[----:B------:R-:W-:Y:S01]  /*5270*/  VIADD R71, R4, 0xc ;  /* 0x0000000c04477836 */ /* 0x000fe20000000000 */
[----:B------:R-:W-:Y:S02]  /*5280*/  DSETP.GEU.AND P3, PT, R8, R54, PT ;  /* 0x000000360800722a */ /* 0x000fe40003f6e000 */
[----:B------:R-:W-:Y:S02]  /*5290*/  DSETP.GEU.AND P0, PT, R88, R52, PT ;  /* 0x000000345800722a */ /* 0x000fe40003f0e000 */
[----:B------:R-:W-:Y:S01]  /*52a0*/  DSETP.GEU.AND P5, PT, R72, R56, PT ;  /* 0x000000384800722a */ /* 0x000fe20003fae000 */
[----:B------:R-:W-:Y:S01]  /*52b0*/  SEL R77, R71, R77, !P4 ;  /* 0x0000004d474d7207 */ /* 0x000fe20006000000 */
[----:B------:R-:W-:Y:S01]  /*52c0*/  DSETP.GEU.AND P4, PT, R74, R60, PT ;  /* 0x0000003c4a00722a */ /* 0x000fe20003f8e000 */
[----:B------:R-:W-:-:S02]  /*52d0*/  FSEL R54, R8, R54, !P3 ;  /* 0x0000003608367208 */ /* 0x000fc40005800000 */
[----:B------:R-:W-:Y:S02]  /*52e0*/  FSEL R55, R9, R55, !P3 ;  /* 0x0000003709377208 */ /* 0x000fe40005800000 */
[----:B------:R-:W1:Y:S01]  /*52f0*/  LDS.128 R8, [R5+0xd00] ;  /* 0x000d000005087984 */ /* 0x000e620000000c00 */
[----:B------:R-:W-:Y:S02]  /*5300*/  FSEL R44, R88, R52, !P0 ;  /* 0x00000034582c7208 */ /* 0x000fe40004000000 */
[----:B------:R-:W-:Y:S02]  /*5310*/  FSEL R45, R89, R53, !P0 ;  /* 0x00000035592d7208 */ /* 0x000fe40004000000 */
[----:B------:R-:W-:Y:S02]  /*5320*/  FSEL R52, R72, R56, !P5 ;  /* 0x0000003848347208 */ /* 0x000fe40006800000 */
[----:B------:R-:W-:Y:S01]  /*5330*/  FSEL R53, R73, R57, !P5 ;  /* 0x0000003949357208 */ /* 0x000fe20006800000 */
[----:B0-----:R-:W-:Y:S01]  /*5340*/  DADD R72, R28, R16 ;  /* 0x000000001c487229 */ /* 0x001fe20000000010 */
[----:B------:R-:W-:-:S02]  /*5350*/  FSEL R56, R74, R60, !P4 ;  /* 0x0000003c4a387208 */ /* 0x000fc40006000000 */
[----:B------:R-:W-:Y:S01]  /*5360*/  FSEL R57, R75, R61, !P4 ;  /* 0x0000003d4b397208 */ /* 0x000fe20006000000 */
[C---:B------:R-:W-:Y:S02]  /*5370*/  DADD R74, R28.reuse, R12 ;  /* 0x000000001c4a7229 */ /* 0x040fe4000000000c */
        /* <DEDUP_REMOVED lines=13> */
[----:B------:R-:W0:Y:S01]  /*5450*/  LDS.128 R28, [R5+0xd10] ;  /* 0x000d1000051c7984 */ /* 0x000e220000000c00 */
        /* <DEDUP_REMOVED lines=15> */
[----:B------:R-:W-:Y:S02]  /*5550*/  DSETP.GEU.AND P6, PT, R24, R66, PT ;  /* 0x000000421800722a */ /* 0x000fe40003fce000 */
[----:B-1----:R-:W-:Y:S01]  /*5560*/  DADD R72, R8, R14 ;  /* 0x0000000008487229 */ /* 0x002fe2000000000e */
[----:B------:R-:W-:Y:S02]  /*5570*/  FSEL R16, R16, R58, !P5 ;  /* 0x0000003a10107208 */ /* 0x000fe40006800000 */
[----:B------:R-:W-:Y:S02]  /*5580*/  FSEL R17, R17, R59, !P5 ;  /* 0x0000003b11117208 */ /* 0x000fe40006800000 */
[----:B------:R-:W-:-:S02]  /*5590*/  FSEL R58, R12, R64, !P3 ;  /* 0x000000400c3a7208 */ /* 0x000fc40005800000 */
[----:B------:R-:W-:Y:S02]  /*55a0*/  FSEL R59, R13, R65, !P3 ;  /* 0x000000410d3b7208 */ /* 0x000fe40005800000 */
[----:B------:R-:W-:Y:S02]  /*55b0*/  FSEL R64, R20, R68, !P4 ;  /* 0x0000004414407208 */ /* 0x000fe40006000000 */
[----:B------:R-:W-:Y:S01]  /*55c0*/  FSEL R65, R21, R69, !P4 ;  /* 0x0000004515417208 */ /* 0x000fe20006000000 */
[C---:B------:R-:W-:Y:S01]  /*55d0*/  DADD R12, R10.reuse, R18 ;  /* 0x000000000a0c7229 */ /* 0x040fe20000000012 */
[----:B------:R-:W-:Y:S01]  /*55e0*/  FSEL R38, R74, R38, !P2 ;  /* 0x000000264a267208 */ /* 0x000fe20005000000 */
[----:B------:R-:W-:Y:S01]  /*55f0*/  DADD R20, R10, R14 ;  /* 0x000000000a147229 */ /* 0x000fe2000000000e */
[----:B------:R-:W-:Y:S01]  /*5600*/  FSEL R39, R75, R39, !P2 ;  /* 0x000000274b277208 */ /* 0x000fe20005000000 */
[----:B------:R-:W-:Y:S01]  /*5610*/  DADD R74, R8, R22 ;  /* 0x00000000084a7229 */ /* 0x000fe20000000016 */
[----:B------:R-:W-:-:S02]  /*5620*/  FSEL R60, R60, R62, !P0 ;  /* 0x0000003e3c3c7208 */ /* 0x000fc40004000000 */
[----:B------:R-:W-:Y:S01]  /*5630*/  FSEL R61, R61, R63, !P0 ;  /* 0x0000003f3d3d7208 */ /* 0x000fe20004000000 */
[----:B------:R-:W-:Y:S01]  /*5640*/  DADD R62, R8, R18 ;  /* 0x00000000083e7229 */ /* 0x000fe20000000012 */
[----:B------:R-:W-:Y:S02]  /*5650*/  FSEL R68, R24, R66, !P6 ;  /* 0x0000004218447208 */ /* 0x000fe40007000000 */
[----:B------:R-:W-:Y:S01]  /*5660*/  FSEL R69, R25, R67, !P6 ;  /* 0x0000004319457208 */ /* 0x000fe20007000000 */
[----:B------:R-:W-:Y:S01]  /*5670*/  DADD R24, R10, R22 ;  /* 0x000000000a187229 */ /* 0x000fe20000000016 */
[C---:B------:R-:W-:Y:S01]  /*5680*/  SEL R76, R71.reuse, R76, !P0 ;  /* 0x0000004c474c7207 */ /* 0x040fe20004000000 */
[--C-:B------:R-:W-:Y:S02]  /*5690*/  DADD R8, R8, R26.reuse ;  /* 0x0000000008087229 */ /* 0x100fe4000000001a */
[----:B------:R-:W-:Y:S01]  /*56a0*/  DADD R10, R10, R26 ;  /* 0x000000000a0a7229 */ /* 0x000fe2000000001a */
[----:B------:R-:W-:Y:S01]  /*56b0*/  VIADD R67, R4, 0xd ;  /* 0x0000000d04437836 */ /* 0x000fe20000000000 */
        /* <DEDUP_REMOVED lines=11> */
[----:B------:R-:W-:Y:S01]  /*5770*/  SEL R82, R71, R82, !P2 ;  /* 0x0000005247527207 */ /* 0x000fe20005000000 */
[----:B------:R-:W-:Y:S01]  /*5780*/  DSETP.GEU.AND P2, PT, R62, R32, PT ;  /* 0x000000203e00722a */ /* 0x000fe20003f4e000 */
[----:B------:R-:W-:Y:S01]  /*5790*/  FSEL R50, R74, R50, !P1 ;  /* 0x000000324a327208 */ /* 0x000fe20004800000 */
[--C-:B0-----:R-:W-:Y:S01]  /*57a0*/  DADD R72, R28, R14.reuse ;  /* 0x000000001c487229 */ /* 0x101fe2000000000e */
[----:B------:R-:W-:Y:S01]  /*57b0*/  FSEL R51, R75, R51, !P1 ;  /* 0x000000334b337208 */ /* 0x000fe20004800000 */
[----:B------:R-:W-:Y:S01]  /*57c0*/  DADD R74, R30, R14 ;  /* 0x000000001e4a7229 */ /* 0x000fe2000000000e */
[----:B------:R-:W-:-:S02]  /*57d0*/  FSEL R54, R8, R54, !P5 ;  /* 0x0000003608367208 */ /* 0x000fc40006800000 */
[----:B------:R-:W-:Y:S02]  /*57e0*/  FSEL R55, R9, R55, !P5 ;  /* 0x0000003709377208 */ /* 0x000fe40006800000 */
[----:B------:R-:W-:Y:S02]  /*57f0*/  FSEL R40, R12, R40, !P3 ;  /* 0x000000280c287208 */ /* 0x000fe40005800000 */
[----:B------:R-:W-:Y:S02]  /*5800*/  FSEL R41, R13, R41, !P3 ;  /* 0x000000290d297208 */ /* 0x000fe40005800000 */
[----:B------:R-:W-:Y:S01]  /*5810*/  FSEL R56, R10, R56, !P0 ;  /* 0x000000380a387208 */ /* 0x000fe20004000000 */
[----:B------:R-:W-:Y:S01]  /*5820*/  LDS.128 R12, [R5+0xe00] ;  /* 0x000e0000050c7984 */ /* 0x000fe20000000c00 */
[----:B------:R-:W-:-:S03]  /*5830*/  FSEL R57, R11, R57, !P0 ;  /* 0x000000390b397208 */ /* 0x000fc60004000000 */
[----:B------:R-:W0:Y:S01]  /*5840*/  LDS.128 R8, [R6+0x70] ;  /* 0x0000700006087984 */ /* 0x000e220000000c00 */
[----:B------:R-:W-:Y:S02]  /*5850*/  FSEL R32, R62, R32, !P2 ;  /* 0x000000203e207208 */ /* 0x000fe40005000000 */
[----:B------:R-:W-:Y:S02]  /*5860*/  FSEL R33, R63, R33, !P2 ;  /* 0x000000213f217208 */ /* 0x000fe40005000000 */
[----:B------:R-:W-:Y:S01]  /*5870*/  SEL R77, R67, R77, !P2 ;  /* 0x0000004d434d7207 */ /* 0x000fe20005000000 */
[----:B------:R-:W-:-:S06]  /*5880*/  DSETP.GEU.AND P2, PT, R24, R52, PT ;  /* 0x000000341800722a */ /* 0x000fcc0003f4e000 */
[----:B------:R-:W-:Y:S02]  /*5890*/  FSEL R52, R24, R52, !P2 ;  /* 0x0000003418347208 */ /* 0x000fe40005000000 */
[----:B------:R-:W-:Y:S01]  /*58a0*/  FSEL R53, R25, R53, !P2 ;  /* 0x0000003519357208 */ /* 0x000fe20005000000 */
[----:B------:R-:W-:Y:S01]  /*58b0*/  DADD R24, R28, R22 ;  /* 0x000000001c187229 */ /* 0x000fe20000000016 */
[----:B------:R-:W-:Y:S01]  /*58c0*/  SEL R49, R71, R49, !P4 ;  /* 0x0000003147317207 */ /* 0x000fe20006000000 */
[----:B------:R-:W-:Y:S01]  /*58d0*/  DSETP.GEU.AND P4, PT, R20, R44, PT ;  /* 0x0000002c1400722a */ /* 0x000fe20003f8e000 */
[----:B------:R-:W-:Y:S01]  /*58e0*/  SEL R81, R67, R81, !P3 ;  /* 0x0000005143517207 */ /* 0x000fe20005800000 */
[----:B------:R-:W-:-:S04]  /*58f0*/  DADD R62, R28, R18 ;  /* 0x000000001c3e7229 */ /* 0x000fc80000000012 */
[----:B------:R-:W-:Y:S01]  /*5900*/  DSETP.GEU.AND P3, PT, R24, R60, PT ;  /* 0x0000003c1800722a */ /* 0x000fe20003f6e000 */
[----:B------:R-:W-:Y:S01]  /*5910*/  FSEL R44, R20, R44, !P4 ;  /* 0x0000002c142c7208 */ /* 0x000fe20006000000 */
[C---:B------:R-:W-:Y:S01]  /*5920*/  DADD R88, R30.reuse, R22 ;  /* 0x000000001e587229 */ /* 0x040fe20000000016 */
[----:B------:R-:W-:Y:S01]  /*5930*/  FSEL R45, R21, R45, !P4 ;  /* 0x0000002d152d7208 */ /* 0x000fe20006000000 */
[----:B------:R-:W-:Y:S01]  /*5940*/  DADD R18, R30, R18 ;  /* 0x000000001e127229 */ /* 0x000fe20000000012 */
[----:B------:R-:W1:Y:S01]  /*5950*/  LDS.128 R20, [R6+0xf0] ;  /* 0x0000f00006147984 */ /* 0x000e620000000c00 */
[--C-:B------:R-:W-:Y:S01]  /*5960*/  DADD R28, R28, R26.reuse ;  /* 0x000000001c1c7229 */ /* 0x100fe2000000001a */
[----:B------:R-:W-:Y:S01]  /*5970*/  FSEL R60, R24, R60, !P3 ;  /* 0x0000003c183c7208 */ /* 0x000fe20005800000 */
[----:B------:R-:W-:Y:S01]  /*5980*/  DADD R30, R30, R26 ;  /* 0x000000001e1e7229 */ /* 0x000fe2000000001a */
[----:B------:R-:W-:Y:S02]  /*5990*/  FSEL R61, R25, R61, !P3 ;  /* 0x0000003d193d7208 */ /* 0x000fe40005800000 */
[----:B------:R-:W2:Y:S01]  /*59a0*/  LDS.128 R24, [R6+0x170] ;  /* 0x0001700006187984 */ /* 0x000ea20000000c00 */
[C---:B------:R-:W-:Y:S01]  /*59b0*/  SEL R87, R67.reuse, R87, !P1 ;  /* 0x0000005743577207 */ /* 0x040fe20004800000 */
[----:B------:R-:W-:Y:S01]  /*59c0*/  DSETP.GEU.AND P1, PT, R62, R34, PT ;  /* 0x000000223e00722a */ /* 0x000fe20003f2e000 */
[C---:B------:R-:W-:Y:S01]  /*59d0*/  SEL R83, R67.reuse, R83, !P4 ;  /* 0x0000005343537207 */ /* 0x040fe20006000000 */
[----:B------:R-:W-:Y:S01]  /*59e0*/  DSETP.GEU.AND P4, PT, R28, R36, PT ;  /* 0x000000241c00722a */ /* 0x000fe20003f8e000 */
[----:B------:R-:W-:Y:S01]  /*59f0*/  SEL R84, R67, R84, !P2 ;  /* 0x0000005443547207 */ /* 0x000fe20005000000 */
[----:B------:R-:W-:-:S02]  /*5a00*/  DSETP.GEU.AND P2, PT, R18, R16, PT ;  /* 0x000000101200722a */ /* 0x000fc40003f4e000 */
[----:B------:R-:W-:Y:S02]  /*5a10*/  FSEL R34, R62, R34, !P1 ;  /* 0x000000223e227208 */ /* 0x000fe40004800000 */
[----:B------:R-:W-:Y:S02]  /*5a20*/  FSEL R35, R63, R35, !P1 ;  /* 0x000000233f237208 */ /* 0x000fe40004800000 */
[----:B------:R-:W-:Y:S02]  /*5a30*/  FSEL R36, R28, R36, !P4 ;  /* 0x000000241c247208 */ /* 0x000fe40006000000 */
[----:B------:R-:W-:Y:S01]  /*5a40*/  FSEL R37, R29, R37, !P4 ;  /* 0x000000251d257208 */ /* 0x000fe20006000000 */
[----:B0-----:R-:W-:Y:S01]  /*5a50*/  DADD R28, R12, R8 ;  /* 0x000000000c1c7229 */ /* 0x001fe20000000008 */
[----:B------:R-:W-:Y:S02]  /*5a60*/  FSEL R62, R18, R16, !P2 ;  /* 0x00000010123e7208 */ /* 0x000fe40005000000 */
[----:B------:R-:W-:-:S02]  /*5a70*/  FSEL R63, R19, R17, !P2 ;  /* 0x00000011133f7208 */ /* 0x000fc40005000000 */
[C---:B------:R-:W-:Y:S01]  /*5a80*/  SEL R78, R67.reuse, R78, !P5 ;  /* 0x0000004e434e7207 */ /* 0x040fe20006800000 */
[----:B------:R-:W0:Y:S01]  /*5a90*/  LDS.128 R16, [R6+0x1f0] ;  /* 0x0001f00006107984 */ /* 0x000e220000000c00 */
[----:B------:R-:W-:Y:S01]  /*5aa0*/  DSETP.GEU.AND P5, PT, R72, R38, PT ;  /* 0x000000264800722a */ /* 0x000fe20003fae000 */
[----:B------:R-:W-:Y:S01]  /*5ab0*/  SEL R70, R67, R70, !P2 ;  /* 0x0000004643467207 */ /* 0x000fe20005000000 */
[----:B------:R-:W-:-:S04]  /*5ac0*/  DSETP.GEU.AND P2, PT, R28, R32, PT ;  /* 0x000000201c00722a */ /* 0x000fc80003f4e000 */
[----:B------:R-:W-:Y:S02]  /*5ad0*/  FSEL R38, R72, R38, !P5 ;  /* 0x0000002648267208 */ /* 0x000fe40006800000 */
[----:B------:R-:W-:Y:S02]  /*5ae0*/  FSEL R39, R73, R39, !P5 ;  /* 0x0000002749277208 */ /* 0x000fe40006800000 */
[----:B------:R-:W-:Y:S01]  /*5af0*/  SEL R82, R67, R82, !P5 ;  /* 0x0000005243527207 */ /* 0x000fe20006800000 */
[----:B------:R-:W-:Y:S01]  /*5b00*/  DSETP.GEU.AND P5, PT, R30, R68, PT ;  /* 0x000000441e00722a */ /* 0x000fe20003fae000 */
[----:B------:R-:W-:Y:S02]  /*5b10*/  FSEL R32, R28, R32, !P2 ;  /* 0x000000201c207208 */ /* 0x000fe40005000000 */
[----:B------:R-:W-:-:S03]  /*5b20*/  FSEL R33, R29, R33, !P2 ;  /* 0x000000211d217208 */ /* 0x000fc60005000000 */
[----:B------:R-:W-:Y:S02]  /*5b30*/  FSEL R68, R30, R68, !P5 ;  /* 0x000000441e447208 */ /* 0x000fe40006800000 */
[----:B------:R-:W-:Y:S02]  /*5b40*/  FSEL R69, R31, R69, !P5 ;  /* 0x000000451f457208 */ /* 0x000fe40006800000 */
[----:B------:R-:W3:Y:S01]  /*5b50*/  LDS.128 R28, [R5+0xe10] ;  /* 0x000e1000051c7984 */ /* 0x000ee20000000c00 */
        /* <DEDUP_REMOVED lines=9> */
[----:B-1----:R-:W-:Y:S01]  /*5bf0*/  DADD R74, R12, R20 ;  /* 0x000000000c4a7229 */ /* 0x002fe20000000014 */
[C---:B------:R-:W-:Y:S02]  /*5c00*/  SEL R48, R67.reuse, R48, !P0 ;  /* 0x0000003043307207 */ /* 0x040fe40004000000 */
[----:B------:R-:W-:Y:S02]  /*5c10*/  SEL R49, R67, R49, !P1 ;  /* 0x0000003143317207 */ /* 0x000fe40004800000 */
[----:B------:R-:W-:Y:S01]  /*5c20*/  @P5 SEL R67, R71, R47, !P6 ;  /* 0x0000002f47435207 */ /* 0x000fe20007000000 */
[----:B------:R-:W-:Y:S02]  /*5c30*/  DADD R46, R20, R14 ;  /* 0x00000000142e7229 */ /* 0x000fe4000000000e */
[----:B--2---:R-:W-:Y:S01]  /*5c40*/  DADD R90, R12, R24 ;  /* 0x000000000c5a7229 */ /* 0x004fe20000000018 */
[----:B------:R-:W-:Y:S01]  /*5c50*/  FSEL R64, R88, R64, !P1 ;  /* 0x0000004058407208 */ /* 0x000fe20004800000 */
[----:B------:R-:W-:Y:S01]  /*5c60*/  DSETP.GEU.AND P0, PT, R72, R40, PT ;  /* 0x000000284800722a */ /* 0x000fe20003f0e000 */
[----:B------:R-:W-:Y:S01]  /*5c70*/  FSEL R65, R89, R65, !P1 ;  /* 0x0000004159417208 */ /* 0x000fe20004800000 */
[----:B------:R-:W-:-:S02]  /*5c80*/  DSETP.GEU.AND P1, PT, R74, R42, PT ;  /* 0x0000002a4a00722a */ /* 0x000fc40003f2e000 */
[----:B------:R-:W-:Y:S02]  /*5c90*/  DSETP.GEU.AND P4, PT, R46, R44, PT ;  /* 0x0000002c2e00722a */ /* 0x000fe40003f8e000 */
[----:B------:R-:W-:Y:S01]  /*5ca0*/  DSETP.GEU.AND P3, PT, R90, R50, PT ;  /* 0x000000325a00722a */ /* 0x000fe20003f6e000 */
[----:B------:R-:W-:Y:S01]  /*5cb0*/  FSEL R40, R72, R40, !P0 ;  /* 0x0000002848287208 */ /* 0x000fe20004000000 */
[----:B0-----:R-:W-:Y:S01]  /*5cc0*/  DADD R88, R12, R16 ;  /* 0x000000000c587229 */ /* 0x001fe20000000010 */
[----:B------:R-:W-:Y:S01]  /*5cd0*/  FSEL R41, R73, R41, !P0 ;  /* 0x0000002949297208 */ /* 0x000fe20004000000 */
[--C-:B------:R-:W-:Y:S01]  /*5ce0*/  DADD R72, R24, R14.reuse ;  /* 0x0000000018487229 */ /* 0x100fe2000000000e */
[----:B------:R-:W-:Y:S02]  /*5cf0*/  FSEL R42, R74, R42, !P1 ;  /* 0x0000002a4a2a7208 */ /* 0x000fe40004800000 */
[----:B------:R-:W-:Y:S01]  /*5d00*/  FSEL R43, R75, R43, !P1 ;  /* 0x0000002b4b2b7208 */ /* 0x000fe20004800000 */
[----:B------:R-:W-:Y:S01]  /*5d10*/  DADD R74, R16, R14 ;  /* 0x00000000104a7229 */ /* 0x000fe2000000000e */
[----:B------:R-:W-:Y:S01]  /*5d20*/  FSEL R45, R47, R45, !P4 ;  /* 0x0000002d2f2d7208 */ /* 0x000fe20006000000 */
[----:B------:R-:W-:Y:S01]  /*5d30*/  DSETP.GEU.AND P6, PT, R88, R54, PT ;  /* 0x000000365800722a */ /* 0x000fe20003fce000 */
[----:B------:R-:W-:Y:S01]  /*5d40*/  FSEL R47, R91, R51, !P3 ;  /* 0x000000335b2f7208 */ /* 0x000fe20005800000 */
[----:B------:R-:W-:Y:S01]  /*5d50*/  VIADD R51, R4, 0xe ;  /* 0x0000000e04337836 */ /* 0x000fe20000000000 */
[----:B------:R-:W-:Y:S01]  /*5d60*/  DSETP.GEU.AND P5, PT, R72, R52, PT ;  /* 0x000000344800722a */ /* 0x000fe20003fae000 */
[----:B------:R-:W0:Y:S03]  /*5d70*/  LDS.128 R12, [R5+0xf00] ;  /* 0x000f0000050c7984 */ /* 0x000e260000000c00 */
[----:B------:R-:W-:Y:S01]  /*5d80*/  SEL R6, R51, R77, !P2 ;  /* 0x0000004d33067207 */ /* 0x000fe20005000000 */
[----:B------:R-:W-:Y:S01]  /*5d90*/  DSETP.GEU.AND P2, PT, R74, R56, PT ;  /* 0x000000384a00722a */ /* 0x000fe20003f4e000 */
[----:B------:R-:W-:-:S02]  /*5da0*/  FSEL R52, R72, R52, !P5 ;  /* 0x0000003448347208 */ /* 0x000fc40006800000 */
[----:B------:R-:W-:Y:S01]  /*5db0*/  FSEL R53, R73, R53, !P5 ;  /* 0x0000003549357208 */ /* 0x000fe20006800000 */
[C---:B---3--:R-:W-:Y:S01]  /*5dc0*/  DADD R72, R28.reuse, R8 ;  /* 0x000000001c487229 */ /* 0x048fe20000000008 */
[----:B------:R-:W-:Y:S02]  /*5dd0*/  FSEL R54, R88, R54, !P6 ;  /* 0x0000003658367208 */ /* 0x000fe40007000000 */
[----:B------:R-:W-:Y:S01]  /*5de0*/  FSEL R55, R89, R55, !P6 ;  /* 0x0000003759377208 */ /* 0x000fe20007000000 */
[C---:B------:R-:W-:Y:S01]  /*5df0*/  DADD R88, R28.reuse, R20 ;  /* 0x000000001c587229 */ /* 0x040fe20000000014 */
[----:B------:R-:W-:Y:S02]  /*5e00*/  FSEL R56, R74, R56, !P2 ;  /* 0x000000384a387208 */ /* 0x000fe40005000000 */
[----:B------:R-:W-:Y:S01]  /*5e10*/  FSEL R57, R75, R57, !P2 ;  /* 0x000000394b397208 */ /* 0x000fe20005000000 */
[C---:B------:R-:W-:Y:S02]  /*5e20*/  DADD R74, R28.reuse, R24 ;  /* 0x000000001c4a7229 */ /* 0x040fe40000000018 */
[----:B------:R-:W-:Y:S01]  /*5e30*/  DADD R28, R28, R16 ;  /* 0x000000001c1c7229 */ /* 0x000fe20000000010 */
[----:B------:R-:W-:-:S02]  /*5e40*/  FSEL R44, R46, R44, !P4 ;  /* 0x0000002c2e2c7208 */ /* 0x000fc40006000000 */
[----:B------:R-:W-:Y:S02]  /*5e50*/  FSEL R46, R90, R50, !P3 ;  /* 0x000000325a2e7208 */ /* 0x000fe40005800000 */
[----:B------:R-:W-:-:S03]  /*5e60*/  SEL R90, R51, R87, !P3 ;  /* 0x00000057335a7207 */ /* 0x000fc60005800000 */
[----:B------:R-:W-:Y:S02]  /*5e70*/  DSETP.GEU.AND P3, PT, R28, R36, PT ;  /* 0x000000241c00722a */ /* 0x000fe40003f6e000 */
[--C-:B------:R-:W-:Y:S02]  /*5e80*/  DADD R8, R8, R30.reuse ;  /* 0x0000000008087229 */ /* 0x100fe4000000001e */
[--C-:B------:R-:W-:Y:S02]  /*5e90*/  DADD R20, R20, R30.reuse ;  /* 0x0000000014147229 */ /* 0x100fe4000000001e */
[--C-:B------:R-:W-:Y:S01]  /*5ea0*/  DADD R24, R24, R30.reuse ;  /* 0x0000000018187229 */ /* 0x100fe2000000001e */
[----:B------:R-:W-:Y:S01]  /*5eb0*/  FSEL R36, R28, R36, !P3 ;  /* 0x000000241c247208 */ /* 0x000fe20005800000 */
[----:B------:R-:W-:Y:S01]  /*5ec0*/  DADD R16, R16, R30 ;  /* 0x0000000010107229 */ /* 0x000fe2000000001e */
[----:B------:R-:W-:Y:S02]  /*5ed0*/  FSEL R37, R29, R37, !P3 ;  /* 0x000000251d257208 */ /* 0x000fe40005800000 */
[----:B------:R-:W1:Y:S01]  /*5ee0*/  LDS.128 R28, [R5+0xf10] ;  /* 0x000f1000051c7984 */ /* 0x000e620000000c00 */
        /* <DEDUP_REMOVED lines=8> */
[----:B------:R-:W-:Y:S01]  /*5f70*/  FSEL R38, R88, R38, !P1 ;  /* 0x0000002658267208 */ /* 0x000fe20004800000 */
[C---:B0-----:R-:W-:Y:S01]  /*5f80*/  DADD R94, R12.reuse, R10 ;  /* 0x000000000c5e7229 */ /* 0x041fe2000000000a */
[----:B------:R-:W-:Y:S01]  /*5f90*/  FSEL R39, R89, R39, !P1 ;  /* 0x0000002759277208 */ /* 0x000fe20004800000 */
[----:B------:R-:W-:Y:S01]  /*5fa0*/  DADD R88, R12, R26 ;  /* 0x000000000c587229 */ /* 0x000fe2000000001a */
[----:B------:R-:W-:Y:S01]  /*5fb0*/  SEL R84, R51, R84, !P5 ;  /* 0x0000005433547207 */ /* 0x000fe20006800000 */
[----:B------:R-:W-:Y:S01]  /*5fc0*/  DSETP.GEU.AND P5, PT, R20, R58, PT ;  /* 0x0000003a1400722a */ /* 0x000fe20003fae000 */
[----:B------:R-:W-:-:S02]  /*5fd0*/  FSEL R74, R74, R60, !P4 ;  /* 0x0000003c4a4a7208 */ /* 0x000fc40006000000 */
[----:B------:R-:W-:Y:S01]  /*5fe0*/  FSEL R75, R75, R61, !P4 ;  /* 0x0000003d4b4b7208 */ /* 0x000fe20006000000 */
[----:B------:R-:W-:Y:S01]  /*5ff0*/  DADD R60, R12, R22 ;  /* 0x000000000c3c7229 */ /* 0x000fe20000000016 */
[----:B------:R-:W-:Y:S01]  /*6000*/  SEL R78, R51, R85, !P2 ;  /* 0x00000055334e7207 */ /* 0x000fe20005000000 */
[----:B------:R-:W-:Y:S01]  /*6010*/  DSETP.GEU.AND P2, PT, R24, R64, PT ;  /* 0x000000401800722a */ /* 0x000fe20003f4e000 */
[----:B------:R-:W-:Y:S02]  /*6020*/  FSEL R8, R8, R62, !P6 ;  /* 0x0000003e08087208 */ /* 0x000fe40007000000 */
[----:B------:R-:W-:Y:S01]  /*6030*/  FSEL R9, R9, R63, !P6 ;  /* 0x0000003f09097208 */ /* 0x000fe20007000000 */
[----:B------:R-:W-:Y:S01]  /*6040*/  DADD R62, R12, R18 ;  /* 0x000000000c3e7229 */ /* 0x000fe20000000012 */
[----:B------:R-:W-:Y:S01]  /*6050*/  FSEL R34, R72, R34, !P0 ;  /* 0x0000002248227208 */ /* 0x000fe20004000000 */
[----:B------:R-:W-:Y:S01]  /*6060*/  DADD R98, R14, R26 ;  /* 0x000000000e627229 */ /* 0x000fe2000000001a */
[----:B------:R-:W-:-:S02]  /*6070*/  FSEL R35, R73, R35, !P0 ;  /* 0x0000002349237208 */ /* 0x000fc40004000000 */
[C---:B------:R-:W-:Y:S01]  /*6080*/  SEL R86, R51.reuse, R86, !P0 ;  /* 0x0000005633567207 */ /* 0x040fe20004000000 */
[----:B------:R-:W-:Y:S01]  /*6090*/  DSETP.GEU.AND P0, PT, R16, R68, PT ;  /* 0x000000441000722a */ /* 0x000fe20003f0e000 */
[C---:B------:R-:W-:Y:S01]  /*60a0*/  SEL R82, R51.reuse, R82, !P1 ;  /* 0x0000005233527207 */ /* 0x040fe20004800000 */
[----:B------:R-:W-:Y:S01]  /*60b0*/  DSETP.GEU.AND P1, PT, R94, R32, PT ;  /* 0x000000205e00722a */ /* 0x000fe20003f2e000 */
[----:B------:R-:W-:Y:S01]  /*60c0*/  SEL R0, R51, R0, !P3 ;  /* 0x0000000033007207 */ /* 0x000fe20005800000 */
[----:B------:R-:W-:Y:S01]  /*60d0*/  DSETP.GEU.AND P3, PT, R88, R46, PT ;  /* 0x0000002e5800722a */ /* 0x000fe20003f6e000 */
[----:B------:R-:W-:Y:S01]  /*60e0*/  VIADD R73, R4, 0xf ;  /* 0x0000000f04497836 */ /* 0x000fe20000000000 */
[----:B------:R-:W-:Y:S02]  /*60f0*/  FSEL R12, R20, R58, !P5 ;  /* 0x0000003a140c7208 */ /* 0x000fe40006800000 */
[----:B------:R-:W-:Y:S01]  /*6100*/  FSEL R13, R21, R59, !P5 ;  /* 0x0000003b150d7208 */ /* 0x000fe20006800000 */
[----:B------:R-:W-:Y:S01]  /*6110*/  DADD R96, R14, R10 ;  /* 0x000000000e607229 */ /* 0x000fe2000000000a */
[----:B------:R-:W-:Y:S01]  /*6120*/  SEL R76, R51, R76, !P4 ;  /* 0x0000004c334c7207 */ /* 0x000fe20006000000 */
[----:B------:R-:W-:Y:S01]  /*6130*/  DSETP.GEU.AND P4, PT, R60, R42, PT ;  /* 0x0000002a3c00722a */ /* 0x000fe20003f8e000 */
[----:B------:R-:W-:Y:S01]  /*6140*/  FSEL R20, R24, R64, !P2 ;  /* 0x0000004018147208 */ /* 0x000fe20005000000 */
[C---:B------:R-:W-:Y:S01]  /*6150*/  DADD R100, R14.reuse, R18 ;  /* 0x000000000e647229 */ /* 0x040fe20000000012 */
[----:B------:R-:W-:Y:S01]  /*6160*/  FSEL R21, R25, R65, !P2 ;  /* 0x0000004119157208 */ /* 0x000fe20005000000 */
[----:B------:R-:W-:Y:S01]  /*6170*/  DADD R64, R14, R22 ;  /* 0x000000000e407229 */ /* 0x000fe20000000016 */
[----:B------:R-:W-:Y:S01]  /*6180*/  SEL R70, R51, R70, !P6 ;  /* 0x0000004633467207 */ /* 0x000fe20007000000 */
[----:B------:R-:W-:Y:S01]  /*6190*/  DSETP.GEU.AND P6, PT, R62, R54, PT ;  /* 0x000000363e00722a */ /* 0x000fe20003fce000 */
[----:B------:R-:W-:-:S02]  /*61a0*/  FSEL R14, R16, R68, !P0 ;  /* 0x00000044100e7208 */ /* 0x000fc40004000000 */
[----:B------:R-:W-:Y:S02]  /*61b0*/  FSEL R15, R17, R69, !P0 ;  /* 0x00000045110f7208 */ /* 0x000fe40004000000 */
[----:B------:R-:W-:Y:S02]  /*61c0*/  FSEL R24, R94, R32, !P1 ;  /* 0x000000205e187208 */ /* 0x000fe40004800000 */
[----:B------:R-:W-:Y:S02]  /*61d0*/  FSEL R25, R95, R33, !P1 ;  /* 0x000000215f197208 */ /* 0x000fe40004800000 */
[----:B------:R-:W-:Y:S01]  /*61e0*/  SEL R59, R73, R6, !P1 ;  /* 0x00000006493b7207 */ /* 0x000fe20004800000 */
[----:B------:R-:W-:Y:S01]  /*61f0*/  DSETP.GEU.AND P1, PT, R98, R52, PT ;  /* 0x000000346200722a */ /* 0x000fe20003f2e000 */
[----:B------:R-:W-:Y:S02]  /*6200*/  FSEL R16, R88, R46, !P3 ;  /* 0x0000002e58107208 */ /* 0x000fe40005800000 */
[----:B------:R-:W-:Y:S01]  /*6210*/  FSEL R17, R89, R47, !P3 ;  /* 0x0000002f59117208 */ /* 0x000fe20005800000 */
[C---:B-1----:R-:W-:Y:S01]  /*6220*/  DADD R46, R28.reuse, R22 ;  /* 0x000000001c2e7229 */ /* 0x042fe20000000016 */
[----:B------:R-:W-:Y:S01]  /*6230*/  FSEL R6, R60, R42, !P4 ;  /* 0x0000002a3c067208 */ /* 0x000fe20006000000 */
[----:B------:R-:W-:Y:S01]  /*6240*/  DADD R32, R28, R10 ;  /* 0x000000001c207229 */ /* 0x000fe2000000000a */
[----:B------:R-:W-:-:S02]  /*6250*/  FSEL R42, R62, R54, !P6 ;  /* 0x000000363e2a7208 */ /* 0x000fc40007000000 */
[----:B------:R-:W-:Y:S01]  /*6260*/  FSEL R55, R63, R55, !P6 ;  /* 0x000000373f377208 */ /* 0x000fe20007000000 */
[C---:B------:R-:W-:Y:S01]  /*6270*/  DADD R62, R28.reuse, R26 ;  /* 0x000000001c3e7229 */ /* 0x040fe2000000001a */
[----:B------:R-:W-:Y:S01]  /*6280*/  FSEL R43, R61, R43, !P4 ;  /* 0x0000002b3d2b7208 */ /* 0x000fe20006000000 */
[----:B------:R-:W-:Y:S01]  /*6290*/  DADD R28, R28, R18 ;  /* 0x000000001c1c7229 */ /* 0x000fe20000000012 */
[----:B------:R-:W-:Y:S01]  /*62a0*/  SEL R95, R73, R80, !P4 ;  /* 0x00000050495f7207 */ /* 0x000fe20006000000 */
[----:B------:R-:W-:Y:S01]  /*62b0*/  DSETP.GEU.AND P4, PT, R100, R56, PT ;  /* 0x000000386400722a */ /* 0x000fe20003f8e000 */
[----:B------:R-:W-:Y:S01]  /*62c0*/  FSEL R53, R99, R53, !P1 ;  /* 0x0000003563357208 */ /* 0x000fe20004800000 */
[----:B------:R-:W-:Y:S01]  /*62d0*/  DADD R18, R30, R18 ;  /* 0x000000001e127229 */ /* 0x000fe20000000012 */
[----:B------:R-:W-:Y:S01]  /*62e0*/  SEL R99, R73, R92, !P6 ;  /* 0x0000005c49637207 */ /* 0x000fe20007000000 */
[----:B------:R-:W-:Y:S01]  /*62f0*/  DSETP.GEU.AND P6, PT, R46, R38, PT ;  /* 0x000000262e00722a */ /* 0x000fe20003fce000 */
[----:B------:R-:W-:-:S02]  /*6300*/  SEL R48, R51, R48, !P5 ;  /* 0x0000003033307207 */ /* 0x000fc40006800000 */
[----:B------:R-:W-:Y:S01]  /*6310*/  FSEL R5, R101, R57, !P4 ;  /* 0x0000003965057208 */ /* 0x000fe20006000000 */
[----:B------:R-:W-:Y:S01]  /*6320*/  DSETP.GEU.AND P5, PT, R96, R40, PT ;  /* 0x000000286000722a */ /* 0x000fe20003fae000 */
[----:B------:R-:W-:Y:S01]  /*6330*/  SEL R58, R51, R49, !P2 ;  /* 0x00000031333a7207 */ /* 0x000fe20005000000 */
[----:B------:R-:W-:Y:S01]  /*6340*/  DSETP.GEU.AND P2, PT, R64, R44, PT ;  /* 0x0000002c4000722a */ /* 0x000fe20003f4e000 */
[----:B------:R-:W-:Y:S01]  /*6350*/  SEL R101, R73, R90, !P3 ;  /* 0x0000005a49657207 */ /* 0x000fe20005800000 */
[C---:B------:R-:W-:Y:S01]  /*6360*/  DADD R10, R30.reuse, R10 ;  /* 0x000000001e0a7229 */ /* 0x040fe2000000000a */
[----:B------:R-:W-:Y:S01]  /*6370*/  FSEL R90, R46, R38, !P6 ;  /* 0x000000262e5a7208 */ /* 0x000fe20007000000 */
[C---:B------:R-:W-:Y:S01]  /*6380*/  DADD R22, R30.reuse, R22 ;  /* 0x000000001e167229 */ /* 0x040fe20000000016 */
[----:B------:R-:W-:Y:S01]  /*6390*/  FSEL R91, R47, R39, !P6 ;  /* 0x000000272f5b7208 */ /* 0x000fe20007000000 */
[----:B------:R-:W-:Y:S01]  /*63a0*/  DADD R26, R30, R26 ;  /* 0x000000001e1a7229 */ /* 0x000fe2000000001a */
[----:B------:R-:W-:Y:S01]  /*63b0*/  SEL R61, R73, R82, !P6 ;  /* 0x00000052493d7207 */ /* 0x000fe20007000000 */
[----:B------:R-:W-:-:S02]  /*63c0*/  DSETP.GEU.AND P3, PT, R32, R34, PT ;  /* 0x000000222000722a */ /* 0x000fc40003f6e000 */
[----:B------:R-:W-:Y:S01]  /*63d0*/  DSETP.GEU.AND P6, PT, R18, R14, PT ;  /* 0x0000000e1200722a */ /* 0x000fe20003fce000 */
[----:B------:R-:W-:Y:S02]  /*63e0*/  FSEL R40, R96, R40, !P5 ;  /* 0x0000002860287208 */ /* 0x000fe40006800000 */
[----:B------:R-:W-:Y:S02]  /*63f0*/  FSEL R41, R97, R41, !P5 ;  /* 0x0000002961297208 */ /* 0x000fe40006800000 */
[----:B------:R-:W-:Y:S02]  /*6400*/  FSEL R45, R65, R45, !P2 ;  /* 0x0000002d412d7208 */ /* 0x000fe40005000000 */
[----:B------:R-:W-:Y:S01]  /*6410*/  SEL R87, R73, R50, !P5 ;  /* 0x0000003249577207 */ /* 0x000fe20006800000 */
[----:B------:R-:W-:Y:S01]  /*6420*/  DSETP.GEU.AND P5, PT, R62, R74, PT ;  /* 0x0000004a3e00722a */ /* 0x000fe20003fae000 */
[----:B------:R-:W-:Y:S02]  /*6430*/  FSEL R44, R64, R44, !P2 ;  /* 0x0000002c402c7208 */ /* 0x000fe40005000000 */
[----:B------:R-:W-:-:S02]  /*6440*/  FSEL R52, R98, R52, !P1 ;  /* 0x0000003462347208 */ /* 0x000fc40004800000 */
[----:B------:R-:W-:Y:S02]  /*6450*/  FSEL R54, R100, R56, !P4 ;  /* 0x0000003864367208 */ /* 0x000fe40006000000 */
        /* <DEDUP_REMOVED lines=10> */
[----:B------:R-:W-:Y:S01]  /*6500*/  VIADD R4, R4, 0x10 ;  /* 0x0000001004047836 */ /* 0x000fe20000000000 */
[----:B------:R-:W-:Y:S02]  /*6510*/  FSEL R63, R63, R75, !P5 ;  /* 0x0000004b3f3f7208 */ /* 0x000fe40006800000 */
[C---:B------:R-:W-:Y:S02]  /*6520*/  SEL R79, R73.reuse, R76, !P5 ;  /* 0x0000004c494f7207 */ /* 0x040fe40006800000 */
[C---:B------:R-:W-:Y:S02]  /*6530*/  SEL R77, R73.reuse, R0, !P2 ;  /* 0x00000000494d7207 */ /* 0x040fe40005000000 */
[C---:B------:R-:W-:Y:S02]  /*6540*/  SEL R69, R73.reuse, R70, !P1 ;  /* 0x0000004649457207 */ /* 0x040fe40004800000 */
[----:B------:R-:W-:-:S02]  /*6550*/  SEL R39, R73, R48, !P4 ;  /* 0x0000003049277207 */ /* 0x000fc40006000000 */
[----:B------:R-:W-:Y:S02]  /*6560*/  SEL R75, R73, R58, !P3 ;  /* 0x0000003a494b7207 */ /* 0x000fe40005800000 */
[----:B------:R-:W-:Y:S02]  /*6570*/  @P6 SEL R73, R51, R67, !P0 ;  /* 0x0000004333496207 */ /* 0x000fe40004000000 */
[----:B------:R-:W-:Y:S02]  /*6580*/  ISETP.GE.AND P0, PT, R4, UR13, PT ;  /* 0x0000000d04007c0c */ /* 0x000fe4000bf06270 */
[----:B------:R-:W-:Y:S02]  /*6590*/  FSEL R28, R28, R36, !P2 ;  /* 0x000000241c1c7208 */ /* 0x000fe40005000000 */
[----:B------:R-:W-:Y:S02]  /*65a0*/  FSEL R9, R11, R9, !P1 ;  /* 0x000000090b097208 */ /* 0x000fe40004800000 */
[----:B------:R-:W-:-:S02]  /*65b0*/  FSEL R23, R23, R13, !P4 ;  /* 0x0000000d17177208 */ /* 0x000fc40006000000 */
[----:B------:R-:W-:Y:S01]  /*65c0*/  FSEL R49, R29, R37, !P2 ;  /* 0x000000251d317208 */ /* 0x000fe20005000000 */
[----:B------:R-:W-:Y:S01]  /*65d0*/  IMAD.MOV.U32 R51, RZ, RZ, R63 ;  /* 0x000000ffff337224 */ /* 0x000fe200078e003f */
[----:B------:R-:W-:Y:S02]  /*65e0*/  FSEL R50, R62, R74, !P5 ;  /* 0x0000004a3e327208 */ /* 0x000fe40006800000 */
[----:B------:R-:W-:Y:S01]  /*65f0*/  FSEL R36, R18, R14, !P6 ;  /* 0x0000000e12247208 */ /* 0x000fe20007000000 */
[----:B------:R-:W-:Y:S01]  /*6600*/  IMAD.MOV.U32 R14, RZ, RZ, R40 ;  /* 0x000000ffff0e7224 */ /* 0x000fe200078e0028 */
[----:B------:R-:W-:Y:S01]  /*6610*/  FSEL R37, R19, R15, !P6 ;  /* 0x0000000f13257208 */ /* 0x000fe20007000000 */
[----:B------:R-:W-:Y:S01]  /*6620*/  IMAD.MOV.U32 R15, RZ, RZ, R41 ;  /* 0x000000ffff0f7224 */ /* 0x000fe200078e0029 */
[----:B------:R-:W-:Y:S01]  /*6630*/  FSEL R62, R22, R12, !P4 ;  /* 0x0000000c163e7208 */ /* 0x000fe20006000000 */
[----:B------:R-:W-:Y:S01]  /*6640*/  IMAD R29, R2, 0x8, R3 ;  /* 0x00000008021d7824 */ /* 0x000fe200078e0203 */
[----:B------:R-:W-:Y:S01]  /*6650*/  FSEL R66, R10, R8, !P1 ;  /* 0x000000080a427208 */ /* 0x000fe20004800000 */
[----:B------:R-:W-:Y:S01]  /*6660*/  IMAD.MOV.U32 R12, RZ, RZ, R24 ;  /* 0x000000ffff0c7224 */ /* 0x000fe200078e0018 */
[----:B------:R-:W-:Y:S01]  /*6670*/  FSEL R102, R26, R20, !P3 ;  /* 0x000000141a667208 */ /* 0x000fe20005800000 */
[----:B------:R-:W-:Y:S01]  /*6680*/  IMAD.MOV.U32 R13, RZ, RZ, R25 ;  /* 0x000000ffff0d7224 */ /* 0x000fe200078e0019 */
[----:B------:R-:W-:Y:S01]  /*6690*/  FSEL R103, R27, R21, !P3 ;  /* 0x000000151b677208 */ /* 0x000fe20005800000 */
        /* <DEDUP_REMOVED lines=18> */
.L_x_296:
        /* <DEDUP_REMOVED lines=62> */
.L_x_299:
[----:B------:R-:W-:Y:S05]  /*6ba0*/  BSYNC.RECONVERGENT B0 ;  /* 0x0000000000007941 */ /* 0x000fea0003800200 */
.L_x_298:
        /* <DEDUP_REMOVED lines=14> */
.L_x_301:
[----:B------:R-:W-:Y:S05]  /*6c90*/  BSYNC.RECONVERGENT B0 ;  /* 0x0000000000007941 */ /* 0x000fea0003800200 */
.L_x_300:
        /* <DEDUP_REMOVED lines=14> */
.L_x_303:
[----:B------:R-:W-:Y:S05]  /*6d80*/  BSYNC.RECONVERGENT B0 ;  /* 0x0000000000007941 */ /* 0x000fea0003800200 */
.L_x_302:
        /* <DEDUP_REMOVED lines=15> */
.L_x_305:
[----:B------:R-:W-:Y:S05]  /*6e80*/  BSYNC.RECONVERGENT B0 ;  /* 0x0000000000007941 */ /* 0x000fea0003800200 */
.L_x_304:
        /* <DEDUP_REMOVED lines=14> */
.L_x_307:
[----:B------:R-:W-:Y:S05]  /*6f70*/  BSYNC.RECONVERGENT B0 ;  /* 0x0000000000007941 */ /* 0x000fea0003800200 */
.L_x_306:
        /* <DEDUP_REMOVED lines=14> */
.L_x_309:
[----:B------:R-:W-:Y:S05]  /*7060*/  BSYNC.RECONVERGENT B0 ;  /* 0x0000000000007941 */ /* 0x000fea0003800200 */
.L_x_308:
        /* <DEDUP_REMOVED lines=14> */
.L_x_311:
[----:B------:R-:W-:Y:S05]  /*7150*/  BSYNC.RECONVERGENT B0 ;  /* 0x0000000000007941 */ /* 0x000fea0003800200 */
.L_x_310:
        /* <DEDUP_REMOVED lines=15> */
.L_x_313:
[----:B------:R-:W-:Y:S05]  /*7250*/  BSYNC.RECONVERGENT B0 ;  /* 0x0000000000007941 */ /* 0x000fea0003800200 */
.L_x_312:
        /* <DEDUP_REMOVED lines=14> */
.L_x_315:
[----:B------:R-:W-:Y:S05]  /*7340*/  BSYNC.RECONVERGENT B0 ;  /* 0x0000000000007941 */ /* 0x000fea0003800200 */
.L_x_314:
        /* <DEDUP_REMOVED lines=14> */
.L_x_317:
[----:B------:R-:W-:Y:S05]  /*7430*/  BSYNC.RECONVERGENT B0 ;  /* 0x0000000000007941 */ /* 0x000fea0003800200 */
.L_x_316:
        /* <DEDUP_REMOVED lines=14> */
.L_x_319:
[----:B------:R-:W-:Y:S05]  /*7520*/  BSYNC.RECONVERGENT B0 ;  /* 0x0000000000007941 */ /* 0x000fea0003800200 */
.L_x_318:
        /* <DEDUP_REMOVED lines=14> */
.L_x_320:
        /* <DEDUP_REMOVED lines=15> */
.L_x_459:


//--------------------- .text.tropical_maxplus_f64_nn_with_argmax --------------------------
	.section	.text.tropical_maxplus_f64_nn_with_argmax,"ax",@progbits
	.align	128
        .global         tropical_maxplus_f64_nn_with_argmax
        .type           tropical_maxplus_f64_nn_with_argmax,@function
        .size           tropical_maxplus_f64_nn_with_argmax,(.L_x_460 - tropical_maxplus_f64_nn_with_argmax)
        .other          tropical_maxplus_f64_nn_with_argmax,@"STO_CUDA_ENTRY STV_DEFAULT"
tropical_maxplus_f64_nn_with_argmax:
.text.tropical_maxplus_f64_nn_with_argmax:
        /* <DEDUP_REMOVED lines=47> */
[----:B------:R-:W-:Y:S02]  /*02f0*/  IMAD.MOV.U32 R62, RZ, RZ, 0x0 ;  /* 0x00000000ff3e7424 */ /* 0x000fe400078e00ff */
[----:B------:R-:W-:Y:S02]  /*0300*/  IMAD.MOV.U32 R63, RZ, RZ, -0x100000 ;  /* 0xfff00000ff3f7424 */ /* 0x000fe400078e00ff */
[----:B------:R-:W0:Y:S01]  /*0310*/  F2I.FTZ.U32.TRUNC.NTZ R2, R2 ;  /* 0x0000000200027305 */ /* 0x000e22000021f000 */
[----:B------:R-:W-:Y:S02]  /*0320*/  IMAD.MOV.U32 R90, RZ, RZ, 0x0 ;  /* 0x00000000ff5a7424 */ /* 0x000fe400078e00ff */
[----:B------:R-:W-:Y:S02]  /*0330*/  IMAD.MOV.U32 R91, RZ, RZ, -0x100000 ;  /* 0xfff00000ff5b7424 */ /* 0x000fe400078e00ff */
[----:B------:R-:W-:-:S02]  /*0340*/  IMAD.MOV.U32 R40, RZ, RZ, 0x0 ;  /* 0x00000000ff287424 */ /* 0x000fc400078e00ff */
[----:B------:R-:W-:Y:S02]  /*0350*/  IMAD.MOV.U32 R41, RZ, RZ, -0x100000 ;  /* 0xfff00000ff297424 */ /* 0x000fe400078e00ff */
[----:B------:R-:W-:Y:S02]  /*0360*/  IMAD.MOV.U32 R32, RZ, RZ, 0x0 ;  /* 0x00000000ff207424 */ /* 0x000fe400078e00ff */
[----:B------:R-:W-:Y:S02]  /*0370*/  IMAD.MOV.U32 R33, RZ, RZ, -0x100000 ;  /* 0xfff00000ff217424 */ /* 0x000fe400078e00ff */
[----:B------:R-:W-:Y:S01]  /*0380*/  IMAD.MOV.U32 R66, RZ, RZ, 0x0 ;  /* 0x00000000ff427424 */ /* 0x000fe200078e00ff */
[----:B0-----:R-:W-:Y:S01]  /*0390*/  R2UR UR5, R2 ;  /* 0x00000000020572ca */ /* 0x001fe200000e0000 */
[----:B------:R-:W-:Y:S01]  /*03a0*/  IMAD.MOV.U32 R67, RZ, RZ, -0x100000 ;  /* 0xfff00000ff437424 */ /* 0x000fe200078e00ff */
[----:B------:R-:W2:Y:S01]  /*03b0*/  S2R R2, SR_TID.Y ;  /* 0x0000000000027919 */ /* 0x000ea20000002200 */
[----:B------:R-:W-:-:S02]  /*03c0*/  IMAD.MOV.U32 R82, RZ, RZ, 0x0 ;  /* 0x00000000ff527424 */ /* 0x000fc400078e00ff */
[----:B------:R-:W-:Y:S02]  /*03d0*/  IMAD.MOV.U32 R83, RZ, RZ, -0x100000 ;  /* 0xfff00000ff537424 */ /* 0x000fe400078e00ff */
[----:B------:R-:W-:Y:S02]  /*03e0*/  IMAD.MOV.U32 R14, RZ, RZ, 0x0 ;  /* 0x00000000ff0e7424 */ /* 0x000fe400078e00ff */
[----:B------:R-:W-:Y:S02]  /*03f0*/  IMAD.MOV.U32 R15, RZ, RZ, -0x100000 ;  /* 0xfff00000ff0f7424 */ /* 0x000fe400078e00ff */
[----:B------:R-:W-:Y:S02]  /*0400*/  IMAD.MOV.U32 R12, RZ, RZ, 0x0 ;  /* 0x00000000ff0c7424 */ /* 0x000fe400078e00ff */
[----:B------:R-:W-:Y:S01]  /*0410*/  UIMAD UR9, UR9, UR5, URZ ;  /* 0x00000005090972a4 */ /* 0x000fe2000f8e02ff */
[----:B------:R-:W-:-:S03]  /*0420*/  IMAD.MOV.U32 R13, RZ, RZ, -0x100000 ;  /* 0xfff00000ff0d7424 */ /* 0x000fc600078e00ff */
        /* <DEDUP_REMOVED lines=25> */
[----:B------:R-:W-:-:S07]  /*05c0*/  IMAD.MOV.U32 R37, RZ, RZ, -0x100000 ;  /* 0xfff00000ff257424 */ /* 0x000fce00078e00ff */
.L_x_322:
        /* <DEDUP_REMOVED lines=37> */
[----:B------:R-:W-:-:S04]  /*0820*/  IMAD.MOV.U32 R97, RZ, RZ, -0x100000 ;  /* 0xfff00000ff617424 */ /* 0x000fc800078e00ff */
[----:B----4-:R-:W4:Y:S01]  /*0830*/  @!P5 LDC.64 R16, c[0x0][0x380] ;  /* 0x0000e000ff10db82 */ /* 0x010f220000000a00 */
[----:B------:R-:W-:Y:S01]  /*0840*/  IMAD.MOV.U32 R46, RZ, RZ, 0x0 ;  /* 0x00000000ff2e7424 */ /* 0x000fe200078e00ff */
[----:B------:R2:W5:Y:S01]  /*0850*/  @!P1 LDG.E.64.CONSTANT R96, desc[UR10][R2.64] ;  /* 0x0000000a02609981 */ /* 0x000562000c1e9b00 */
[----:B------:R-:W-:Y:S02]  /*0860*/  IMAD.MOV.U32 R47, RZ, RZ, -0x100000 ;  /* 0xfff00000ff2f7424 */ /* 0x000fe400078e00ff */
[----:B------:R-:W-:Y:S02]  /*0870*/  IMAD R5, R0, 0x20, R5 ;  /* 0x0000002000057824 */ /* 0x000fe400078e0205 */
[----:B------:R-:W-:Y:S02]  /*0880*/  @!P2 IMAD R23, R26, UR6, R7 ;  /* 0x000000061a17ac24 */ /* 0x000fe4000f8e0207 */
[----:B------:R-:W-:Y:S01]  /*0890*/  IMAD.IADD R0, R27, 0x1, R4 ;  /* 0x000000011b007824 */ /* 0x000fe200078e0204 */
[----:B------:R0:W5:Y:S01]  /*08a0*/  @!P6 LDG.E.64.CONSTANT R46, desc[UR10][R20.64] ;  /* 0x0000000a142ee981 */ /* 0x000162000c1e9b00 */
[----:B------:R-:W-:Y:S01]  /*08b0*/  IMAD.MOV.U32 R44, RZ, RZ, 0x0 ;  /* 0x00000000ff2c7424 */ /* 0x000fe200078e00ff */
[----:B--2---:R-:W2:Y:S01]  /*08c0*/  @!P0 LDC.64 R2, c[0x0][0x380] ;  /* 0x0000e000ff028b82 */ /* 0x004ea20000000a00 */
[----:B------:R-:W-:-:S02]  /*08d0*/  IMAD.MOV.U32 R45, RZ, RZ, -0x100000 ;  /* 0xfff00000ff2d7424 */ /* 0x000fc400078e00ff */
        /* <DEDUP_REMOVED lines=10> */
[----:B------:R-:W-:Y:S02]  /*0980*/  IMAD.MOV.U32 R27, RZ, RZ, -0x100000 ;  /* 0xfff00000ff1b7424 */ /* 0x000fe400078e00ff */
        /* <DEDUP_REMOVED lines=9> */
[----:B------:R-:W-:Y:S02]  /*0a20*/  IMAD.MOV.U32 R9, RZ, RZ, -0x100000 ;  /* 0xfff00000ff097424 */ /* 0x000fe400078e00ff */
[----:B------:R-:W-:Y:S02]  /*0a30*/  VIADD R6, R5, 0x10 ;  /* 0x0000001005067836 */ /* 0x000fe40000000000 */
[----:B------:R-:W-:Y:S02]  /*0a40*/  IMAD.MOV.U32 R30, RZ, RZ, 0x0 ;  /* 0x00000000ff1e7424 */ /* 0x000fe400078e00ff */
[----:B------:R-:W-:Y:S01]  /*0a50*/  IMAD.MOV.U32 R31, RZ, RZ, -0x100000 ;  /* 0xfff00000ff1f7424 */ /* 0x000fe200078e00ff */
        /* <DEDUP_REMOVED lines=14> */
[----:B------:R-:W-:Y:S02]  /*0b40*/  IMAD.MOV.U32 R11, RZ, RZ, -0x100000 ;  /* 0xfff00000ff0b7424 */ /* 0x000fe400078e00ff */
        /* <DEDUP_REMOVED lines=13> */
[----:B------:R-:W-:Y:S02]  /*0c20*/  IMAD.MOV.U32 R21, RZ, RZ, -0x100000 ;  /* 0xfff00000ff157424 */ /* 0x000fe400078e00ff */
[----:B--2---:R-:W-:Y:S02]  /*0c30*/  @!P4 IMAD R3, R23, 0x4, R16 ;  /* 0x000000041703c824 */ /* 0x004fe400078e0210 */
[----:B------:R-:W-:Y:S02]  /*0c40*/  @!P6 IMAD.WIDE R54, R19, 0x8, R54 ;  /* 0x000000081336e825 */ /* 0x000fe400078e0236 */
[----:B------:R-:W1:Y:S02]  /*0c50*/  @!P5 LDC.64 R18, c[0x0][0x388] ;  /* 0x0000e200ff12db82 */ /* 0x000e640000000a00 */
[----:B------:R-:W-:Y:S01]  /*0c60*/  IMAD.U32 R6, RZ, RZ, UR13 ;  /* 0x0000000dff067e24 */ /* 0x000fe2000f8e00ff */
[----:B------:R2:W4:Y:S01]  /*0c70*/  @!P6 LDG.E.64.CONSTANT R20, desc[UR10][R54.64] ;  /* 0x0000000a3614e981 */ /* 0x000522000c1e9b00 */
[----:B------:R-:W-:-:S02]  /*0c80*/  IMAD.MOV.U32 R22, RZ, RZ, 0x0 ;  /* 0x00000000ff167424 */ /* 0x000fc400078e00ff */
[----:B------:R-:W-:Y:S02]  /*0c90*/  IMAD.MOV.U32 R23, RZ, RZ, -0x100000 ;  /* 0xfff00000ff177424 */ /* 0x000fe400078e00ff */
        /* <DEDUP_REMOVED lines=16> */
[----:B------:R-:W-:Y:S02]  /*0da0*/  IMAD.MOV.U32 R17, RZ, RZ, -0x100000 ;  /* 0xfff00000ff117424 */ /* 0x000fe400078e00ff */
[----:B------:R-:W-:Y:S01]  /*0db0*/  @!P0 IMAD.IADD R55, R0, 0x1, R55 ;  /* 0x0000000100378824 */ /* 0x000fe200078e0237 */
[----:B------:R-:W0:Y:S01]  /*0dc0*/  @!P2 LDC.64 R108, c[0x0][0x388] ;  /* 0x0000e200ff6cab82 */ /* 0x000e220000000a00 */
[----:B------:R-:W-:Y:S02]  /*0dd0*/  IMAD.MOV.U32 R24, RZ, RZ, 0x0 ;  /* 0x00000000ff187424 */ /* 0x000fe400078e00ff */
[----:B------:R3:W4:Y:S01]  /*0de0*/  @!P3 LDG.E.64.CONSTANT R16, desc[UR10][R106.64] ;  /* 0x0000000a6a10b981 */ /* 0x000722000c1e9b00 */
[----:B------:R-:W-:Y:S02]  /*0df0*/  IMAD.MOV.U32 R25, RZ, RZ, -0x100000 ;  /* 0xfff00000ff197424 */ /* 0x000fe400078e00ff */
[----:B--2---:R-:W-:-:S02]  /*0e00*/  @!P0 IMAD.WIDE R2, R55, 0x8, R2 ;  /* 0x0000000837028825 */ /* 0x004fc400078e0202 */
[----:B---3--:R-:W2:Y:S02]  /*0e10*/  @!P1 LDC.64 R106, c[0x0][0x388] ;  /* 0x0000e200ff6a9b82 */ /* 0x008ea40000000a00 */
[----:B------:R-:W-:Y:S01]  /*0e20*/  IMAD.U32 R28, RZ, RZ, UR13 ;  /* 0x0000000dff1c7e24 */ /* 0x000fe2000f8e00ff */
[----:B------:R3:W4:Y:S01]  /*0e30*/  @!P4 LDG.E.64.CONSTANT R24, desc[UR10][R42.64] ;  /* 0x0000000a2a18c981 */ /* 0x000722000c1e9b00 */
[----:B------:R-:W-:Y:S02]  /*0e40*/  IMAD.MOV.U32 R54, RZ, RZ, 0x0 ;  /* 0x00000000ff367424 */ /* 0x000fe400078e00ff */
[----:B------:R-:W-:Y:S02]  /*0e50*/  IMAD.MOV.U32 R55, RZ, RZ, -0x100000 ;  /* 0xfff00000ff377424 */ /* 0x000fe400078e00ff */
        /* <DEDUP_REMOVED lines=11> */
[----:B------:R-:W-:Y:S02]  /*0f10*/  IMAD.MOV.U32 R53, RZ, RZ, -0x100000 ;  /* 0xfff00000ff357424 */ /* 0x000fe400078e00ff */
[----:B------:R-:W-:Y:S02]  /*0f20*/  @!P2 IMAD R5, R5, 0x8, R6 ;  /* 0x000000080505a824 */ /* 0x000fe400078e0206 */
[----:B------:R-:W-:Y:S02]  /*0f30*/  @!P1 IMAD R3, R3, 0x4, R28 ;  /* 0x0000000403039824 */ /* 0x000fe400078e021c */
[C---:B------:R-:W-:Y:S01]  /*0f40*/  @!P2 IMAD.IADD R5, R0.reuse, 0x1, R5 ;  /* 0x000000010005a824 */ /* 0x040fe200078e0205 */
[----:B------:R1:W3:Y:S01]  /*0f50*/  @!P5 LDG.E.64.CONSTANT R52, desc[UR10][R18.64] ;  /* 0x0000000a1234d981 */ /* 0x0002e2000c1e9b00 */
[----:B------:R-:W-:-:S02]  /*0f60*/  @!P1 IMAD.IADD R3, R0, 0x1, R3 ;  /* 0x0000000100039824 */ /* 0x000fc400078e0203 */
[----:B------:R-:W-:Y:S02]  /*0f70*/  IMAD.MOV.U32 R42, RZ, RZ, 0x0 ;  /* 0x00000000ff2a7424 */ /* 0x000fe400078e00ff */
[----:B------:R-:W-:Y:S02]  /*0f80*/  IMAD.MOV.U32 R43, RZ, RZ, -0x100000 ;  /* 0xfff00000ff2b7424 */ /* 0x000fe400078e00ff */
[----:B0-----:R-:W-:-:S04]  /*0f90*/  @!P2 IMAD.WIDE R108, R5, 0x8, R108 ;  /* 0x00000008056ca825 */ /* 0x001fc800078e026c */
[----:B-1----:R-:W-:Y:S02]  /*0fa0*/  IMAD.MOV.U32 R18, RZ, RZ, 0x0 ;  /* 0x00000000ff127424 */ /* 0x002fe400078e00ff */
[----:B------:R-:W-:Y:S02]  /*0fb0*/  IMAD.MOV.U32 R19, RZ, RZ, -0x100000 ;  /* 0xfff00000ff137424 */ /* 0x000fe400078e00ff */
        /* <DEDUP_REMOVED lines=38> */
[----:B------:R-:W-:Y:S02]  /*1220*/  DSETP.GT.AND P4, PT, R96, R12, PT ;  /* 0x0000000c6000722a */ /* 0x000fe40003f84000 */
[----:B------:R-:W-:-:S04]  /*1230*/  DSETP.GT.AND P6, PT, R52, R14, PT ;  /* 0x0000000e3400722a */ /* 0x000fc80003fc4000 */
[----:B------:R-:W-:Y:S02]  /*1240*/  FSEL R18, R96, R12, P4 ;  /* 0x0000000c60127208 */ /* 0x000fe40002000000 */
[----:B------:R-:W-:Y:S02]  /*1250*/  FSEL R19, R97, R13, P4 ;  /* 0x0000000d61137208 */ /* 0x000fe40002000000 */
[----:B------:R-:W-:Y:S02]  /*1260*/  FSEL R52, R52, R14, P6 ;  /* 0x0000000e34347208 */ /* 0x000fe40003000000 */
[----:B------:R-:W-:Y:S02]  /*1270*/  FSEL R53, R53, R15, P6 ;  /* 0x0000000f35357208 */ /* 0x000fe40003000000 */
[----:B------:R-:W0:Y:S01]  /*1280*/  LDS.128 R12, [R5+0x10] ;  /* 0x00001000050c7984 */ /* 0x000e220000000c00 */
[----:B-1----:R-:W-:Y:S02]  /*1290*/  DADD R16, R44, R28 ;  /* 0x000000002c107229 */ /* 0x002fe4000000001c */
[----:B------:R-:W-:-:S06]  /*12a0*/  DADD R42, R28, R46 ;  /* 0x000000001c2a7229 */ /* 0x000fcc000000002e */
[----:B------:R-:W-:Y:S02]  /*12b0*/  DSETP.GT.AND P5, PT, R16, R32, PT ;  /* 0x000000201000722a */ /* 0x000fe40003fa4000 */
[----:B--2---:R-:W-:-:S04]  /*12c0*/  DADD R54, R44, R24 ;  /* 0x000000002c367229 */ /* 0x004fc80000000018 */
[----:B------:R-:W-:Y:S02]  /*12d0*/  FSEL R16, R16, R32, P5 ;  /* 0x0000002010107208 */ /* 0x000fe40002800000 */
[----:B------:R-:W-:Y:S01]  /*12e0*/  FSEL R17, R17, R33, P5 ;  /* 0x0000002111117208 */ /* 0x000fe20002800000 */
[----:B------:R-:W-:Y:S02]  /*12f0*/  DADD R32, R24, R46 ;  /* 0x0000000018207229 */ /* 0x000fe4000000002e */
        /* <DEDUP_REMOVED lines=17> */
[C---:B------:R-:W-:Y:S01]  /*1410*/  SEL R59, R4.reuse, R59, P4 ;  /* 0x0000003b043b7207 */ /* 0x040fe20002000000 */
[----:B------:R-:W-:Y:S01]  /*1420*/  DSETP.GT.AND P4, PT, R44, R70, PT ;  /* 0x000000462c00722a */ /* 0x000fe20003f84000 */
[----:B------:R-:W-:Y:S01]  /*1430*/  SEL R87, R4, R87, P6 ;  /* 0x0000005704577207 */ /* 0x000fe20003000000 */
[----:B------:R-:W-:-:S04]  /*1440*/  DSETP.GT.AND P3, PT, R92, R56, PT ;  /* 0x000000385c00722a */ /* 0x000fc80003f64000 */
[----:B------:R-:W-:Y:S01]  /*1450*/  DSETP.GT.AND P6, PT, R12, R48, PT ;  /* 0x000000300c00722a */ /* 0x000fe20003fc4000 */
[----:B------:R-:W-:Y:S02]  /*1460*/  FSEL R70, R44, R70, P4 ;  /* 0x000000462c467208 */ /* 0x000fe40002000000 */
[----:B------:R-:W-:Y:S01]  /*1470*/  FSEL R71, R45, R71, P4 ;  /* 0x000000472d477208 */ /* 0x000fe20002000000 */
[--C-:B------:R-:W-:Y:S01]  /*1480*/  DADD R44, R28, R14.reuse ;  /* 0x000000001c2c7229 */ /* 0x100fe2000000000e */
[----:B------:R-:W-:Y:S01]  /*1490*/  FSEL R56, R92, R56, P3 ;  /* 0x000000385c387208 */ /* 0x000fe20001800000 */
[--C-:B------:R-:W-:Y:S01]  /*14a0*/  DADD R28, R24, R14.reuse ;  /* 0x00000000181c7229 */ /* 0x100fe2000000000e */
[----:B------:R-:W-:Y:S01]  /*14b0*/  FSEL R57, R93, R57, P3 ;  /* 0x000000395d397208 */ /* 0x000fe20001800000 */
[----:B------:R-:W-:Y:S01]  /*14c0*/  DADD R92, R20, R14 ;  /* 0x00000000145c7229 */ /* 0x000fe2000000000e */
        /* <DEDUP_REMOVED lines=11> */
[----:B-1----:R-:W-:Y:S01]  /*1580*/  DADD R8, R32, R10 ;  /* 0x0000000020087229 */ /* 0x002fe2000000000a */
[----:B------:R-:W-:-:S02]  /*1590*/  FSEL R24, R96, R90, P0 ;  /* 0x0000005a60187208 */ /* 0x000fc40000000000 */
[----:B------:R-:W-:Y:S02]  /*15a0*/  FSEL R25, R97, R91, P0 ;  /* 0x0000005b61197208 */ /* 0x000fe40000000000 */
[C---:B------:R-:W-:Y:S01]  /*15b0*/  SEL R61, R4.reuse, R61, P0 ;  /* 0x0000003d043d7207 */ /* 0x040fe20000000000 */
[----:B------:R-:W-:Y:S01]  /*15c0*/  DSETP.GT.AND P0, PT, R44, R62, PT ;  /* 0x0000003e2c00722a */ /* 0x000fe20003f04000 */
[C---:B------:R-:W-:Y:S01]  /*15d0*/  SEL R79, R4.reuse, R79, P3 ;  /* 0x0000004f044f7207 */ /* 0x040fe20001800000 */
[----:B------:R-:W-:Y:S01]  /*15e0*/  DSETP.GT.AND P3, PT, R28, R102, PT ;  /* 0x000000661c00722a */ /* 0x000fe20003f64000 */
[----:B------:R-:W-:Y:S01]  /*15f0*/  FSEL R47, R47, R67, P2 ;  /* 0x000000432f2f7208 */ /* 0x000fe20001000000 */
[----:B------:R-:W-:Y:S01]  /*1600*/  DADD R96, R32, R30 ;  /* 0x0000000020607229 */ /* 0x000fe2000000001e */
[C---:B------:R-:W-:Y:S01]  /*1610*/  SEL R81, R4.reuse, R81, P1 ;  /* 0x0000005104517207 */ /* 0x040fe20000800000 */
[----:B------:R-:W-:Y:S01]  /*1620*/  DSETP.GT.AND P1, PT, R8, R18, PT ;  /* 0x000000120800722a */ /* 0x000fe20003f24000 */
[----:B------:R-:W-:Y:S01]  /*1630*/  SEL R67, R4, R89, P4 ;  /* 0x0000005904437207 */ /* 0x000fe20002000000 */
[C---:B------:R-:W-:Y:S01]  /*1640*/  DADD R90, R32.reuse, R26 ;  /* 0x00000000205a7229 */ /* 0x040fe2000000001a */
[----:B------:R-:W-:Y:S01]  /*1650*/  FSEL R44, R44, R62, P0 ;  /* 0x0000003e2c2c7208 */ /* 0x000fe20000000000 */
[----:B------:R-:W-:Y:S01]  /*1660*/  DADD R88, R32, R22 ;  /* 0x0000000020587229 */ /* 0x000fe20000000016 */
[----:B------:R-:W-:Y:S01]  /*1670*/  FSEL R45, R45, R63, P0 ;  /* 0x0000003f2d2d7208 */ /* 0x000fe20000000000 */
[C---:B------:R-:W-:Y:S01]  /*1680*/  DADD R62, R34.reuse, R10 ;  /* 0x00000000223e7229 */ /* 0x040fe2000000000a */
[----:B------:R-:W-:Y:S01]  /*1690*/  FSEL R20, R28, R102, P3 ;  /* 0x000000661c147208 */ /* 0x000fe20001800000 */
[C---:B------:R-:W-:Y:S01]  /*16a0*/  DADD R32, R34.reuse, R30 ;  /* 0x0000000022207229 */ /* 0x040fe2000000001e */
[----:B------:R-:W-:Y:S01]  /*16b0*/  FSEL R21, R29, R103, P3 ;  /* 0x000000671d157208 */ /* 0x000fe20001800000 */
[----:B------:R-:W-:Y:S01]  /*16c0*/  DADD R28, R34, R26 ;  /* 0x00000000221c7229 */ /* 0x000fe2000000001a */
        /* <DEDUP_REMOVED lines=14> */
[--C-:B0-----:R-:W-:Y:S01]  /*17b0*/  DADD R102, R12, R10.reuse ;  /* 0x000000000c667229 */ /* 0x101fe2000000000a */
[----:B------:R-:W-:Y:S01]  /*17c0*/  FSEL R17, R97, R17, P4 ;  /* 0x0000001161117208 */ /* 0x000fe20002000000 */
[----:B------:R-:W-:Y:S01]  /*17d0*/  DADD R58, R14, R10 ;  /* 0x000000000e3a7229 */ /* 0x000fe2000000000a */
[----:B------:R-:W-:Y:S01]  /*17e0*/  FSEL R36, R92, R36, P1 ;  /* 0x000000245c247208 */ /* 0x000fe20000800000 */
[--C-:B------:R-:W-:Y:S01]  /*17f0*/  DADD R96, R12, R30.reuse ;  /* 0x000000000c607229 */ /* 0x100fe2000000001e */
[----:B------:R-:W-:Y:S01]  /*1800*/  FSEL R37, R93, R37, P1 ;  /* 0x000000255d257208 */ /* 0x000fe20000800000 */
[----:B------:R-:W-:Y:S01]  /*1810*/  DADD R92, R14, R30 ;  /* 0x000000000e5c7229 */ /* 0x000fe2000000001e */
[----:B------:R-:W-:-:S02]  /*1820*/  FSEL R10, R62, R52, P2 ;  /* 0x000000343e0a7208 */ /* 0x000fc40001000000 */
[----:B------:R-:W-:Y:S02]  /*1830*/  FSEL R11, R63, R53, P2 ;  /* 0x000000353f0b7208 */ /* 0x000fe40001000000 */
[----:B------:R-:W-:Y:S02]  /*1840*/  FSEL R52, R32, R42, P0 ;  /* 0x0000002a20347208 */ /* 0x000fe40000000000 */
[----:B------:R-:W-:Y:S02]  /*1850*/  FSEL R53, R33, R43, P0 ;  /* 0x0000002b21357208 */ /* 0x000fe40000000000 */
[----:B------:R-:W-:Y:S02]  /*1860*/  FSEL R68, R28, R40, P3 ;  /* 0x000000281c447208 */ /* 0x000fe40001800000 */
[----:B------:R-:W-:Y:S01]  /*1870*/  FSEL R69, R29, R41, P3 ;  /* 0x000000291d457208 */ /* 0x000fe20001800000 */
[----:B------:R-:W-:Y:S01]  /*1880*/  DADD R34, R34, R22 ;  /* 0x0000000022227229 */ /* 0x000fe20000000016 */
        /* <DEDUP_REMOVED lines=13> */
[C---:B------:R-:W-:Y:S01]  /*1960*/  DADD R62, R12.reuse, R26 ;  /* 0x000000000c3e7229 */ /* 0x040fe2000000001a */
[----:B------:R-:W-:Y:S01]  /*1970*/  FSEL R71, R35, R71, P4 ;  /* 0x0000004723477208 */ /* 0x000fe20002000000 */
[----:B------:R-:W-:Y:S01]  /*1980*/  DADD R94, R12, R22 ;  /* 0x000000000c5e7229 */ /* 0x000fe20000000016 */
[----:B------:R-:W-:Y:S01]  /*1990*/  FSEL R54, R90, R54, P5 ;  /* 0x000000365a367208 */ /* 0x000fe20002800000 */
[----:B------:R-:W1:Y:S01]  /*19a0*/  LDS.128 R32, [R6+0x90] ;  /* 0x0000900006207984 */ /* 0x000e620000000c00 */
[----:B------:R-:W-:Y:S01]  /*19b0*/  FSEL R55, R91, R55, P5 ;  /* 0x000000375b377208 */ /* 0x000fe20002800000 */
[----:B------:R-:W-:Y:S01]  /*19c0*/  DADD R90, R14, R26 ;  /* 0x000000000e5a7229 */ /* 0x000fe2000000001a */
[----:B------:R-:W-:Y:S01]  /*19d0*/  SEL R13, R0, R101, P5 ;  /* 0x00000065000d7207 */ /* 0x000fe20002800000 */
[----:B------:R-:W-:Y:S01]  /*19e0*/  DSETP.GT.AND P5, PT, R102, R82, PT ;  /* 0x000000526600722a */ /* 0x000fe20003fa4000 */
[----:B------:R-:W-:-:S02]  /*19f0*/  FSEL R56, R88, R56, P6 ;  /* 0x0000003858387208 */ /* 0x000fc40003000000 */
[----:B------:R-:W-:Y:S01]  /*1a00*/  FSEL R57, R89, R57, P6 ;  /* 0x0000003959397208 */ /* 0x000fe20003000000 */
[----:B------:R-:W-:Y:S01]  /*1a10*/  DADD R88, R14, R22 ;  /* 0x000000000e587229 */ /* 0x000fe20000000016 */
        /* <DEDUP_REMOVED lines=21> */
[----:B0-----:R-:W-:-:S02]  /*1b70*/  DADD R94, R40, R28 ;  /* 0x00000000285e7229 */ /* 0x001fc4000000001c */
[----:B------:R-:W-:Y:S02]  /*1b80*/  FSEL R62, R62, R50, P2 ;  /* 0x000000323e3e7208 */ /* 0x000fe40001000000 */
[----:B------:R-:W-:Y:S02]  /*1b90*/  FSEL R63, R63, R51, P2 ;  /* 0x000000333f3f7208 */ /* 0x000fe40001000000 */
[----:B------:R-:W-:Y:S02]  /*1ba0*/  FSEL R50, R92, R44, P4 ;  /* 0x0000002c5c327208 */ /* 0x000fe40002000000 */
[----:B------:R-:W-:Y:S01]  /*1bb0*/  FSEL R51, R93, R45, P4 ;  /* 0x0000002d5d337208 */ /* 0x000fe20002000000 */
[----:B------:R-:W-:Y:S01]  /*1bc0*/  DADD R92, R28, R42 ;  /* 0x000000001c5c7229 */ /* 0x000fe2000000002a */
        /* <DEDUP_REMOVED lines=12> */
[----:B-1----:R-:W-:Y:S01]  /*1c90*/  DADD R88, R40, R32 ;  /* 0x0000000028587229 */ /* 0x002fe20000000020 */
[----:B------:R-:W-:-:S02]  /*1ca0*/  FSEL R18, R92, R10, P0 ;  /* 0x0000000a5c127208 */ /* 0x000fc40000000000 */
[C---:B------:R-:W-:Y:S02]  /*1cb0*/  SEL R10, R0.reuse, R39, P4 ;  /* 0x00000027000a7207 */ /* 0x040fe40002000000 */
[----:B------:R-:W0:Y:S01]  /*1cc0*/  LDS.128 R36, [R5+0x210] ;  /* 0x0002100005247984 */ /* 0x000e220000000c00 */
[C---:B------:R-:W-:Y:S02]  /*1cd0*/  SEL R9, R0.reuse, R9, P3 ;  /* 0x0000000900097207 */ /* 0x040fe40001800000 */
[----:B------:R-:W-:Y:S01]  /*1ce0*/  DSETP.GT.AND P3, PT, R88, R16, PT ;  /* 0x000000105800722a */ /* 0x000fe20003f64000 */
[----:B------:R-:W-:Y:S02]  /*1cf0*/  FSEL R45, R95, R19, P2 ;  /* 0x000000135f2d7208 */ /* 0x000fe40001000000 */
[----:B------:R-:W-:Y:S01]  /*1d00*/  FSEL R19, R93, R11, P0 ;  /* 0x0000000b5d137208 */ /* 0x000fe20000000000 */
[----:B------:R-:W-:Y:S01]  /*1d10*/  DADD R90, R32, R42 ;  /* 0x00000000205a7229 */ /* 0x000fe2000000002a */
[----:B------:R-:W-:Y:S01]  /*1d20*/  SEL R11, R0, R75, P5 ;  /* 0x0000004b000b7207 */ /* 0x000fe20002800000 */
[----:B--2---:R-:W-:Y:S01]  /*1d30*/  DADD R92, R40, R24 ;  /* 0x00000000285c7229 */ /* 0x004fe20000000018 */
[----:B------:R-:W-:Y:S01]  /*1d40*/  FSEL R16, R88, R16, P3 ;  /* 0x0000001058107208 */ /* 0x000fe20001800000 */
[----:B------:R-:W-:Y:S01]  /*1d50*/  DADD R94, R24, R42 ;  /* 0x00000000185e7229 */ /* 0x000fe2000000002a */
[----:B------:R-:W-:Y:S01]  /*1d60*/  FSEL R17, R89, R17, P3 ;  /* 0x0000001159117208 */ /* 0x000fe20001800000 */
[----:B---3--:R-:W-:-:S02]  /*1d70*/  DADD R88, R40, R20 ;  /* 0x0000000028587229 */ /* 0x008fc40000000014 */
[----:B------:R-:W-:Y:S01]  /*1d80*/  DADD R74, R20, R42 ;  /* 0x00000000144a7229 */ /* 0x000fe2000000002a */
        /* <DEDUP_REMOVED lines=13> */
[----:B0-----:R-:W-:Y:S02]  /*1e60*/  DADD R88, R36, R28 ;  /* 0x0000000024587229 */ /* 0x001fe4000000001c */
[----:B------:R-:W-:Y:S01]  /*1e70*/  DADD R72, R28, R38 ;  /* 0x000000001c487229 */ /* 0x000fe20000000026 */
[----:B------:R-:W-:Y:S02]  /*1e80*/  SEL R85, R79, R14, P2 ;  /* 0x0000000e4f557207 */ /* 0x000fe40001000000 */
[----:B------:R-:W-:Y:S01]  /*1e90*/  FSEL R28, R74, R70, P2 ;  /* 0x000000464a1c7208 */ /* 0x000fe20001000000 */
[----:B------:R-:W0:Y:S01]  /*1ea0*/  LDS.128 R12, [R5+0x310] ;  /* 0x00031000050c7984 */ /* 0x000e220000000c00 */
[----:B------:R-:W-:Y:S01]  /*1eb0*/  FSEL R29, R75, R71, P2 ;  /* 0x000000474b1d7208 */ /* 0x000fe20001000000 */
[----:B------:R-:W-:-:S02]  /*1ec0*/  DADD R70, R36, R32 ;  /* 0x0000000024467229 */ /* 0x000fc40000000020 */
[C---:B------:R-:W-:Y:S02]  /*1ed0*/  DADD R74, R36.reuse, R24 ;  /* 0x00000000244a7229 */ /* 0x040fe40000000018 */
[----:B------:R-:W-:Y:S02]  /*1ee0*/  DADD R36, R36, R20 ;  /* 0x0000000024247229 */ /* 0x000fe40000000014 */
[----:B------:R-:W-:Y:S02]  /*1ef0*/  DSETP.GT.AND P6, PT, R94, R68, PT ;  /* 0x000000445e00722a */ /* 0x000fe40003fc4000 */
[--C-:B------:R-:W-:Y:S02]  /*1f00*/  DADD R24, R24, R38.reuse ;  /* 0x0000000018187229 */ /* 0x100fe40000000026 */
[----:B------:R-:W-:Y:S02]  /*1f10*/  DADD R32, R32, R38 ;  /* 0x0000000020207229 */ /* 0x000fe40000000026 */
[----:B------:R-:W-:-:S02]  /*1f20*/  DSETP.GT.AND P0, PT, R88, R66, PT ;  /* 0x000000425800722a */ /* 0x000fc40003f04000 */
[----:B------:R-:W-:Y:S01]  /*1f30*/  DADD R20, R20, R38 ;  /* 0x0000000014147229 */ /* 0x000fe20000000026 */
        /* <DEDUP_REMOVED lines=14> */
[----:B-1----:R-:W-:Y:S01]  /*2020*/  DADD R66, R40, R30 ;  /* 0x0000000028427229 */ /* 0x002fe2000000001e */
[----:B------:R-:W-:Y:S01]  /*2030*/  SEL R86, R79, R86, P0 ;  /* 0x000000564f567207 */ /* 0x000fe20000000000 */
[----:B------:R-:W-:Y:S01]  /*2040*/  DSETP.GT.AND P0, PT, R20, R46, PT ;  /* 0x0000002e1400722a */ /* 0x000fe20003f04000 */
[----:B------:R-:W-:-:S02]  /*2050*/  FSEL R64, R70, R64, P3 ;  /* 0x0000004046407208 */ /* 0x000fc40001800000 */
[----:B------:R-:W-:Y:S01]  /*2060*/  FSEL R65, R71, R65, P3 ;  /* 0x0000004147417208 */ /* 0x000fe20001800000 */
[C---:B------:R-:W-:Y:S01]  /*2070*/  DADD R70, R40.reuse, R34 ;  /* 0x0000000028467229 */ /* 0x040fe20000000022 */
[----:B------:R-:W-:Y:S02]  /*2080*/  FSEL R36, R36, R60, P5 ;  /* 0x0000003c24247208 */ /* 0x000fe40002800000 */
[----:B------:R-:W-:Y:S01]  /*2090*/  FSEL R37, R37, R61, P5 ;  /* 0x0000003d25257208 */ /* 0x000fe20002800000 */
[C---:B------:R-:W-:Y:S01]  /*20a0*/  DADD R60, R40.reuse, R26 ;  /* 0x00000000283c7229 */ /* 0x040fe2000000001a */
[----:B------:R-:W-:Y:S02]  /*20b0*/  FSEL R58, R72, R58, P6 ;  /* 0x0000003a483a7208 */ /* 0x000fe40003000000 */
[----:B------:R-:W-:Y:S01]  /*20c0*/  FSEL R59, R73, R59, P6 ;  /* 0x0000003b493b7208 */ /* 0x000fe20003000000 */
[----:B------:R-:W-:Y:S01]  /*20d0*/  DADD R72, R40, R22 ;  /* 0x0000000028487229 */ /* 0x000fe20000000016 */
[----:B------:R-:W-:-:S02]  /*20e0*/  FSEL R24, R24, R48, P2 ;  /* 0x0000003018187208 */ /* 0x000fc40001000000 */
[----:B------:R-:W-:Y:S02]  /*20f0*/  FSEL R25, R25, R49, P2 ;  /* 0x0000003119197208 */ /* 0x000fe40001000000 */
[C---:B------:R-:W-:Y:S02]  /*2100*/  SEL R40, R79.reuse, R8, P5 ;  /* 0x000000084f287207 */ /* 0x040fe40002800000 */
[C---:B------:R-:W-:Y:S01]  /*2110*/  SEL R41, R79.reuse, R9, P6 ;  /* 0x000000094f297207 */ /* 0x040fe20003000000 */
[C---:B------:R-:W-:Y:S01]  /*2120*/  DADD R8, R42.reuse, R30 ;  /* 0x000000002a087229 */ /* 0x040fe2000000001e */
[C---:B------:R-:W-:Y:S02]  /*2130*/  SEL R48, R79.reuse, R10, P1 ;  /* 0x0000000a4f307207 */ /* 0x040fe40000800000 */
[----:B------:R-:W-:Y:S01]  /*2140*/  SEL R49, R79, R11, P2 ;  /* 0x0000000b4f317207 */ /* 0x000fe20001000000 */
[----:B------:R-:W-:Y:S01]  /*2150*/  DADD R10, R42, R26 ;  /* 0x000000002a0a7229 */ /* 0x000fe2000000001a */
        /* <DEDUP_REMOVED lines=21> */
[C---:B------:R-:W-:Y:S01]  /*22b0*/  DADD R74, R42.reuse, R34 ;  /* 0x000000002a4a7229 */ /* 0x040fe20000000022 */
[----:B------:R-:W-:Y:S01]  /*22c0*/  FSEL R51, R61, R55, P5 ;  /* 0x000000373d337208 */ /* 0x000fe20002800000 */
[----:B------:R-:W-:Y:S01]  /*22d0*/  DADD R66, R42, R22 ;  /* 0x000000002a427229 */ /* 0x000fe20000000016 */
        /* <DEDUP_REMOVED lines=13> */
[--C-:B0-----:R-:W-:Y:S02]  /*23b0*/  DADD R70, R12, R30.reuse ;  /* 0x000000000c467229 */ /* 0x101fe4000000001e */
[----:B------:R-:W-:Y:S01]  /*23c0*/  DADD R68, R14, R30 ;  /* 0x000000000e447229 */ /* 0x000fe2000000001e */
[----:B------:R-:W-:Y:S01]  /*23d0*/  FSEL R66, R66, R28, P4 ;  /* 0x0000001c42427208 */ /* 0x000fe20002000000 */
[C---:B------:R-:W-:Y:S01]  /*23e0*/  DADD R30, R12.reuse, R34 ;  /* 0x000000000c1e7229 */ /* 0x040fe20000000022 */
[----:B------:R-:W-:Y:S01]  /*23f0*/  FSEL R67, R67, R29, P4 ;  /* 0x0000001d43437208 */ /* 0x000fe20002000000 */
[----:B------:R-:W-:Y:S01]  /*2400*/  DADD R28, R12, R26 ;  /* 0x000000000c1c7229 */ /* 0x000fe2000000001a */
[----:B------:R-:W-:Y:S01]  /*2410*/  FSEL R52, R74, R52, P2 ;  /* 0x000000344a347208 */ /* 0x000fe20001000000 */
[C---:B------:R-:W-:Y:S01]  /*2420*/  DADD R34, R14.reuse, R34 ;  /* 0x000000000e227229 */ /* 0x040fe20000000022 */
[----:B------:R-:W-:Y:S01]  /*2430*/  FSEL R53, R75, R53, P2 ;  /* 0x000000354b357208 */ /* 0x000fe20001000000 */
[----:B------:R-:W-:Y:S01]  /*2440*/  DADD R26, R14, R26 ;  /* 0x000000000e1a7229 */ /* 0x000fe2000000001a */
[----:B------:R-:W-:Y:S01]  /*2450*/  SEL R87, R21, R87, P5 ;  /* 0x0000005715577207 */ /* 0x000fe20002800000 */
[----:B------:R-:W-:-:S02]  /*2460*/  DADD R74, R12, R22 ;  /* 0x000000000c4a7229 */ /* 0x000fc40000000016 */
[----:B------:R-:W-:Y:S01]  /*2470*/  DADD R72, R14, R22 ;  /* 0x000000000e487229 */ /* 0x000fe20000000016 */
        /* <DEDUP_REMOVED lines=29> */
[----:B-1----:R-:W-:Y:S01]  /*2650*/  DADD R74, R8, R16 ;  /* 0x00000000084a7229 */ /* 0x002fe20000000010 */
        /* <DEDUP_REMOVED lines=8> */
[----:B------:R-:W-:Y:S01]  /*26e0*/  DADD R88, R16, R10 ;  /* 0x0000000010587229 */ /* 0x000fe2000000000a */
[----:B------:R-:W-:-:S02]  /*26f0*/  SEL R70, R21, R41, P3 ;  /* 0x0000002915467207 */ /* 0x000fc40001800000 */
[----:B------:R-:W-:Y:S02]  /*2700*/  FSEL R46, R72, R46, P6 ;  /* 0x0000002e482e7208 */ /* 0x000fe40003000000 */
[----:B------:R-:W-:Y:S01]  /*2710*/  FSEL R47, R73, R47, P6 ;  /* 0x0000002f492f7208 */ /* 0x000fe20003000000 */
[----:B0-----:R-:W-:Y:S01]  /*2720*/  DADD R72, R8, R12 ;  /* 0x0000000008487229 */ /* 0x001fe2000000000c */
[----:B------:R-:W-:Y:S02]  /*2730*/  FSEL R40, R74, R44, P1 ;  /* 0x0000002c4a287208 */ /* 0x000fe40000800000 */
[----:B------:R-:W-:Y:S01]  /*2740*/  FSEL R41, R75, R45, P1 ;  /* 0x0000002d4b297208 */ /* 0x000fe20000800000 */
[----:B------:R-:W-:Y:S01]  /*2750*/  DADD R74, R12, R10 ;  /* 0x000000000c4a7229 */ /* 0x000fe2000000000a */
        /* <DEDUP_REMOVED lines=8> */
[----:B--2---:R-:W-:Y:S01]  /*27e0*/  DADD R56, R28, R10 ;  /* 0x000000001c387229 */ /* 0x004fe2000000000a */
[----:B------:R-:W-:-:S02]  /*27f0*/  FSEL R42, R72, R42, P3 ;  /* 0x0000002a482a7208 */ /* 0x000fc40001800000 */
[----:B------:R-:W-:Y:S01]  /*2800*/  FSEL R43, R73, R43, P3 ;  /* 0x0000002b492b7208 */ /* 0x000fe20001800000 */
[----:B---3--:R-:W-:Y:S01]  /*2810*/  DADD R72, R8, R24 ;  /* 0x0000000008487229 */ /* 0x008fe20000000018 */
[----:B------:R-:W-:Y:S02]  /*2820*/  FSEL R52, R74, R52, P4 ;  /* 0x000000344a347208 */ /* 0x000fe40002000000 */
[----:B------:R-:W-:Y:S01]  /*2830*/  FSEL R53, R75, R53, P4 ;  /* 0x000000354b357208 */ /* 0x000fe20002000000 */
[----:B------:R-:W-:Y:S01]  /*2840*/  DADD R74, R24, R10 ;  /* 0x00000000184a7229 */ /* 0x000fe2000000000a */
[----:B------:R-:W-:Y:S01]  /*2850*/  VIADD R71, R4, 0x4 ;  /* 0x0000000404477836 */ /* 0x000fe20000000000 */
[----:B------:R-:W-:Y:S02]  /*2860*/  DSETP.GT.AND P6, PT, R56, R60, PT ;  /* 0x0000003c3800722a */ /* 0x000fe40003fc4000 */
[----:B------:R-:W-:Y:S02]  /*2870*/  DSETP.GT.AND P2, PT, R72, R54, PT ;  /* 0x000000364800722a */ /* 0x000fe40003f44000 */
[----:B------:R-:W-:Y:S01]  /*2880*/  SEL R77, R71, R77, P1 ;  /* 0x0000004d474d7207 */ /* 0x000fe20000800000 */
[----:B------:R-:W-:-:S02]  /*2890*/  DADD R88, R8, R28 ;  /* 0x0000000008587229 */ /* 0x000fc4000000001c */
[----:B------:R-:W-:Y:S01]  /*28a0*/  DSETP.GT.AND P1, PT, R74, R66, PT ;  /* 0x000000424a00722a */ /* 0x000fe20003f24000 */
[----:B------:R-:W-:Y:S01]  /*28b0*/  FSEL R56, R56, R60, P6 ;  /* 0x0000003c38387208 */ /* 0x000fe20003000000 */
[----:B------:R-:W0:Y:S01]  /*28c0*/  LDS.128 R8, [R5+0x500] ;  /* 0x0005000005087984 */ /* 0x000e220000000c00 */
[----:B------:R-:W-:Y:S02]  /*28d0*/  FSEL R57, R57, R61, P6 ;  /* 0x0000003d39397208 */ /* 0x000fe40003000000 */
[----:B------:R-:W-:Y:S02]  /*28e0*/  FSEL R54, R72, R54, P2 ;  /* 0x0000003648367208 */ /* 0x000fe40001000000 */
[----:B------:R-:W-:Y:S01]  /*28f0*/  FSEL R55, R73, R55, P2 ;  /* 0x0000003749377208 */ /* 0x000fe20001000000 */
[C---:B-1----:R-:W-:Y:S01]  /*2900*/  DADD R72, R32.reuse, R16 ;  /* 0x0000000020487229 */ /* 0x042fe20000000010 */
[----:B------:R-:W-:Y:S02]  /*2910*/  FSEL R60, R74, R66, P1 ;  /* 0x000000424a3c7208 */ /* 0x000fe40000800000 */
[----:B------:R-:W-:Y:S01]  /*2920*/  FSEL R61, R75, R67, P1 ;  /* 0x000000434b3d7208 */ /* 0x000fe20000800000 */
[----:B------:R-:W-:-:S02]  /*2930*/  DADD R74, R32, R12 ;  /* 0x00000000204a7229 */ /* 0x000fc4000000000c */
[C---:B------:R-:W-:Y:S02]  /*2940*/  DADD R66, R32.reuse, R28 ;  /* 0x0000000020427229 */ /* 0x040fe4000000001c */
[----:B------:R-:W-:Y:S02]  /*2950*/  DADD R32, R32, R24 ;  /* 0x0000000020207229 */ /* 0x000fe40000000018 */
[----:B------:R-:W-:-:S06]  /*2960*/  DSETP.GT.AND P5, PT, R88, R50, PT ;  /* 0x000000325800722a */ /* 0x000fcc0003fa4000 */
[----:B------:R-:W-:Y:S02]  /*2970*/  FSEL R50, R88, R50, P5 ;  /* 0x0000003258327208 */ /* 0x000fe40002800000 */
[----:B------:R-:W-:Y:S02]  /*2980*/  FSEL R51, R89, R51, P5 ;  /* 0x0000003359337208 */ /* 0x000fe40002800000 */
[----:B------:R-:W-:Y:S01]  /*2990*/  SEL R87, R71, R87, P5 ;  /* 0x0000005747577207 */ /* 0x000fe20002800000 */
[----:B------:R-:W-:Y:S02]  /*29a0*/  DSETP.GT.AND P5, PT, R32, R36, PT ;  /* 0x000000242000722a */ /* 0x000fe40003fa4000 */
[--C-:B------:R-:W-:Y:S02]  /*29b0*/  DADD R16, R16, R34.reuse ;  /* 0x0000000010107229 */ /* 0x100fe40000000022 */
[--C-:B------:R-:W-:Y:S02]  /*29c0*/  DADD R12, R12, R34.reuse ;  /* 0x000000000c0c7229 */ /* 0x100fe40000000022 */
[--C-:B------:R-:W-:Y:S01]  /*29d0*/  DADD R28, R28, R34.reuse ;  /* 0x000000001c1c7229 */ /* 0x100fe20000000022 */
[----:B------:R-:W-:Y:S01]  /*29e0*/  FSEL R36, R32, R36, P5 ;  /* 0x0000002420247208 */ /* 0x000fe20002800000 */
[----:B------:R-:W-:Y:S01]  /*29f0*/  DADD R24, R24, R34 ;  /* 0x0000000018187229 */ /* 0x000fe20000000022 */
        /* <DEDUP_REMOVED lines=14> */
[C---:B0-----:R-:W-:Y:S01]  /*2ae0*/  DADD R72, R8.reuse, R18 ;  /* 0x0000000008487229 */ /* 0x041fe20000000012 */
[----:B------:R-:W-:Y:S02]  /*2af0*/  FSEL R38, R74, R38, P3 ;  /* 0x000000264a267208 */ /* 0x000fe40001800000 */
[----:B------:R-:W-:Y:S01]  /*2b00*/  FSEL R39, R75, R39, P3 ;  /* 0x000000274b277208 */ /* 0x000fe20001800000 */
[C---:B------:R-:W-:Y:S01]  /*2b10*/  DADD R74, R8.reuse, R14 ;  /* 0x00000000084a7229 */ /* 0x040fe2000000000e */
[----:B------:R-:W-:Y:S02]  /*2b20*/  FSEL R62, R66, R62, P4 ;  /* 0x0000003e423e7208 */ /* 0x000fe40002000000 */
[----:B------:R-:W-:Y:S01]  /*2b30*/  FSEL R63, R67, R63, P4 ;  /* 0x0000003f433f7208 */ /* 0x000fe20002000000 */
[----:B------:R-:W-:Y:S01]  /*2b40*/  DADD R66, R8, R30 ;  /* 0x0000000008427229 */ /* 0x000fe2000000001e */
[----:B------:R-:W-:-:S02]  /*2b50*/  FSEL R28, R28, R68, P1 ;  /* 0x000000441c1c7208 */ /* 0x000fc40000800000 */
[----:B------:R-:W-:Y:S01]  /*2b60*/  FSEL R29, R29, R69, P1 ;  /* 0x000000451d1d7208 */ /* 0x000fe20000800000 */
[----:B------:R-:W-:Y:S01]  /*2b70*/  DADD R68, R10, R14 ;  /* 0x000000000a447229 */ /* 0x000fe2000000000e */
[----:B------:R-:W-:Y:S01]  /*2b80*/  FSEL R58, R16, R58, P6 ;  /* 0x0000003a103a7208 */ /* 0x000fe20003000000 */
[----:B------:R-:W-:Y:S01]  /*2b90*/  DADD R8, R8, R26 ;  /* 0x0000000008087229 */ /* 0x000fe2000000001a */
[----:B------:R-:W-:Y:S01]  /*2ba0*/  FSEL R59, R17, R59, P6 ;  /* 0x0000003b113b7208 */ /* 0x000fe20003000000 */
[----:B------:R-:W-:Y:S01]  /*2bb0*/  DADD R16, R10, R18 ;  /* 0x000000000a107229 */ /* 0x000fe20000000012 */
        /* <DEDUP_REMOVED lines=15> */
[----:B------:R-:W-:Y:S01]  /*2cb0*/  DADD R12, R10, R26 ;  /* 0x000000000a0c7229 */ /* 0x000fe2000000001a */
[----:B------:R-:W-:Y:S01]  /*2cc0*/  FSEL R47, R25, R47, P0 ;  /* 0x0000002f192f7208 */ /* 0x000fe20000000000 */
[----:B------:R-:W-:Y:S01]  /*2cd0*/  DSETP.GT.AND P4, PT, R74, R42, PT ;  /* 0x0000002a4a00722a */ /* 0x000fe20003f84000 */
[----:B------:R-:W-:Y:S01]  /*2ce0*/  VIADD R25, R4, 0x5 ;  /* 0x0000000504197836 */ /* 0x000fe20000000000 */
[----:B------:R-:W-:Y:S01]  /*2cf0*/  FSEL R50, R66, R50, P5 ;  /* 0x0000003242327208 */ /* 0x000fe20002800000 */
[----:B------:R-:W-:Y:S01]  /*2d00*/  DADD R88, R10, R30 ;  /* 0x000000000a587229 */ /* 0x000fe2000000001e */
[----:B------:R-:W-:Y:S01]  /*2d10*/  FSEL R51, R67, R51, P5 ;  /* 0x0000003343337208 */ /* 0x000fe20002800000 */
[----:B-1----:R-:W-:Y:S01]  /*2d20*/  DADD R66, R32, R18 ;  /* 0x0000000020427229 */ /* 0x002fe20000000012 */
[----:B------:R-:W-:-:S02]  /*2d30*/  FSEL R52, R68, R52, P1 ;  /* 0x0000003444347208 */ /* 0x000fc40000800000 */
[----:B------:R-:W-:Y:S01]  /*2d40*/  FSEL R53, R69, R53, P1 ;  /* 0x0000003545357208 */ /* 0x000fe20000800000 */
[----:B------:R-:W-:Y:S01]  /*2d50*/  DADD R68, R34, R18 ;  /* 0x0000000022447229 */ /* 0x000fe20000000012 */
        /* <DEDUP_REMOVED lines=13> */
[--C-:B------:R-:W-:Y:S01]  /*2e30*/  DADD R74, R32, R14.reuse ;  /* 0x00000000204a7229 */ /* 0x100fe2000000000e */
[----:B------:R-:W-:Y:S01]  /*2e40*/  FSEL R41, R73, R41, P3 ;  /* 0x0000002949297208 */ /* 0x000fe20001800000 */
[----:B------:R-:W-:Y:S02]  /*2e50*/  DADD R72, R34, R14 ;  /* 0x0000000022487229 */ /* 0x000fe4000000000e */
[----:B------:R-:W-:Y:S02]  /*2e60*/  FSEL R60, R12, R60, P4 ;  /* 0x0000003c0c3c7208 */ /* 0x000fe40002000000 */
[----:B------:R-:W-:-:S02]  /*2e70*/  FSEL R61, R13, R61, P4 ;  /* 0x0000003d0d3d7208 */ /* 0x000fc40002000000 */
[----:B------:R-:W1:Y:S01]  /*2e80*/  LDS.128 R12, [R6+0xb0] ;  /* 0x0000b000060c7984 */ /* 0x000e620000000c00 */
[C---:B------:R-:W-:Y:S01]  /*2e90*/  SEL R77, R25.reuse, R77, P3 ;  /* 0x0000004d194d7207 */ /* 0x040fe20001800000 */
[----:B------:R-:W-:Y:S02]  /*2ea0*/  DSETP.GT.AND P3, PT, R88, R56, PT ;  /* 0x000000385800722a */ /* 0x000fe40003f64000 */
[--C-:B------:R-:W-:Y:S01]  /*2eb0*/  DADD R92, R32, R30.reuse ;  /* 0x00000000205c7229 */ /* 0x100fe2000000001e */
[----:B------:R-:W-:Y:S01]  /*2ec0*/  SEL R87, R25, R87, P5 ;  /* 0x0000005719577207 */ /* 0x000fe20002800000 */
[----:B------:R-:W-:Y:S02]  /*2ed0*/  DADD R30, R34, R30 ;  /* 0x00000000221e7229 */ /* 0x000fe4000000001e */
[----:B------:R-:W-:Y:S01]  /*2ee0*/  FSEL R56, R88, R56, P3 ;  /* 0x0000003858387208 */ /* 0x000fe20001800000 */
[--C-:B------:R-:W-:Y:S01]  /*2ef0*/  DADD R90, R32, R26.reuse ;  /* 0x00000000205a7229 */ /* 0x100fe2000000001a */
[----:B------:R-:W-:Y:S01]  /*2f00*/  FSEL R57, R89, R57, P3 ;  /* 0x0000003959397208 */ /* 0x000fe20001800000 */
[----:B------:R-:W-:Y:S01]  /*2f10*/  DADD R88, R34, R26 ;  /* 0x0000000022587229 */ /* 0x000fe2000000001a */
        /* <DEDUP_REMOVED lines=10> */
[----:B0-----:R-:W-:Y:S01]  /*2fc0*/  DADD R22, R8, R16 ;  /* 0x0000000008167229 */ /* 0x001fe20000000010 */
        /* <DEDUP_REMOVED lines=20> */
[----:B-1----:R-:W-:Y:S01]  /*3110*/  DADD R72, R8, R12 ;  /* 0x0000000008487229 */ /* 0x002fe2000000000c */
        /* <DEDUP_REMOVED lines=13> */
[----:B------:R-:W-:Y:S02]  /*31f0*/  DADD R68, R16, R10 ;  /* 0x0000000010447229 */ /* 0x000fe4000000000a */
[----:B------:R-:W-:Y:S02]  /*3200*/  FSEL R42, R72, R42, P1 ;  /* 0x0000002a482a7208 */ /* 0x000fe40000800000 */
[----:B------:R-:W-:Y:S01]  /*3210*/  FSEL R43, R73, R43, P1 ;  /* 0x0000002b492b7208 */ /* 0x000fe20000800000 */
[----:B--2---:R-:W-:-:S03]  /*3220*/  DADD R72, R8, R32 ;  /* 0x0000000008487229 */ /* 0x004fc60000000020 */
[----:B------:R-:W-:-:S05]  /*3230*/  DSETP.GT.AND P0, PT, R68, R44, PT ;  /* 0x0000002c4400722a */ /* 0x000fca0003f04000 */
[----:B------:R-:W-:Y:S01]  /*3240*/  DSETP.GT.AND P5, PT, R72, R50, PT ;  /* 0x000000324800722a */ /* 0x000fe20003fa4000 */
[----:B------:R-:W-:Y:S01]  /*3250*/  FSEL R44, R68, R44, P0 ;  /* 0x0000002c442c7208 */ /* 0x000fe20000000000 */
[----:B------:R-:W-:Y:S01]  /*3260*/  DADD R74, R32, R10 ;  /* 0x00000000204a7229 */ /* 0x000fe2000000000a */
[----:B------:R-:W-:Y:S01]  /*3270*/  FSEL R45, R69, R45, P0 ;  /* 0x0000002d452d7208 */ /* 0x000fe20000000000 */
[----:B0-----:R-:W-:Y:S02]  /*3280*/  DADD R68, R8, R28 ;  /* 0x0000000008447229 */ /* 0x001fe4000000001c */
[----:B------:R-:W-:Y:S02]  /*3290*/  FSEL R50, R72, R50, P5 ;  /* 0x0000003248327208 */ /* 0x000fe40002800000 */
[----:B------:R-:W-:Y:S01]  /*32a0*/  FSEL R51, R73, R51, P5 ;  /* 0x0000003349337208 */ /* 0x000fe20002800000 */
[----:B------:R-:W-:Y:S01]  /*32b0*/  DADD R72, R28, R10 ;  /* 0x000000001c487229 */ /* 0x000fe2000000000a */
[----:B------:R-:W-:Y:S01]  /*32c0*/  VIADD R71, R4, 0x6 ;  /* 0x0000000604477836 */ /* 0x000fe20000000000 */
[----:B------:R-:W-:-:S02]  /*32d0*/  DSETP.GT.AND P4, PT, R74, R56, PT ;  /* 0x000000384a00722a */ /* 0x000fc40003f84000 */
[----:B------:R-:W-:Y:S02]  /*32e0*/  DSETP.GT.AND P3, PT, R68, R54, PT ;  /* 0x000000364400722a */ /* 0x000fe40003f64000 */
[----:B------:R-:W-:Y:S02]  /*32f0*/  SEL R77, R71, R77, P2 ;  /* 0x0000004d474d7207 */ /* 0x000fe40001000000 */
[----:B------:R-:W-:Y:S01]  /*3300*/  DSETP.GT.AND P2, PT, R72, R60, PT ;  /* 0x0000003c4800722a */ /* 0x000fe20003f44000 */
[----:B------:R-:W-:Y:S02]  /*3310*/  FSEL R46, R88, R46, P6 ;  /* 0x0000002e582e7208 */ /* 0x000fe40003000000 */
[----:B------:R-:W-:Y:S01]  /*3320*/  FSEL R47, R89, R47, P6 ;  /* 0x0000002f592f7208 */ /* 0x000fe20003000000 */
[----:B------:R-:W-:Y:S01]  /*3330*/  DADD R88, R12, R10 ;  /* 0x000000000c587229 */ /* 0x000fe2000000000a */
[----:B------:R-:W-:Y:S01]  /*3340*/  FSEL R56, R74, R56, P4 ;  /* 0x000000384a387208 */ /* 0x000fe20002000000 */
[----:B------:R-:W0:Y:S01]  /*3350*/  LDS.128 R8, [R5+0x700] ;  /* 0x0007000005087984 */ /* 0x000e220000000c00 */
[----:B------:R-:W-:Y:S01]  /*3360*/  FSEL R57, R75, R57, P4 ;  /* 0x000000394b397208 */ /* 0x000fe20002000000 */
[----:B-1----:R-:W-:Y:S01]  /*3370*/  DADD R74, R20, R12 ;  /* 0x00000000144a7229 */ /* 0x002fe2000000000c */
[----:B------:R-:W-:-:S02]  /*3380*/  FSEL R54, R68, R54, P3 ;  /* 0x0000003644367208 */ /* 0x000fc40001800000 */
[----:B------:R-:W-:Y:S01]  /*3390*/  FSEL R55, R69, R55, P3 ;  /* 0x0000003745377208 */ /* 0x000fe20001800000 */
[C---:B------:R-:W-:Y:S01]  /*33a0*/  DADD R68, R20.reuse, R16 ;  /* 0x0000000014447229 */ /* 0x040fe20000000010 */
[----:B------:R-:W-:Y:S02]  /*33b0*/  FSEL R60, R72, R60, P2 ;  /* 0x0000003c483c7208 */ /* 0x000fe40001000000 */
[----:B------:R-:W-:Y:S01]  /*33c0*/  FSEL R61, R73, R61, P2 ;  /* 0x0000003d493d7208 */ /* 0x000fe20001000000 */
[C---:B------:R-:W-:Y:S02]  /*33d0*/  DADD R72, R20.reuse, R32 ;  /* 0x0000000014487229 */ /* 0x040fe40000000020 */
[----:B------:R-:W-:Y:S01]  /*33e0*/  DADD R20, R20, R28 ;  /* 0x0000000014147229 */ /* 0x000fe2000000001c */
[----:B------:R-:W-:Y:S01]  /*33f0*/  SEL R87, R71, R87, P5 ;  /* 0x0000005747577207 */ /* 0x000fe20002800000 */
[----:B------:R-:W-:-:S06]  /*3400*/  DADD R16, R16, R22 ;  /* 0x0000000010107229 */ /* 0x000fcc0000000016 */
[----:B------:R-:W-:Y:S02]  /*3410*/  DSETP.GT.AND P5, PT, R20, R36, PT ;  /* 0x000000241400722a */ /* 0x000fe40003fa4000 */
[--C-:B------:R-:W-:Y:S02]  /*3420*/  DADD R12, R12, R22.reuse ;  /* 0x000000000c0c7229 */ /* 0x100fe40000000016 */
[--C-:B------:R-:W-:Y:S02]  /*3430*/  DADD R32, R32, R22.reuse ;  /* 0x0000000020207229 */ /* 0x100fe40000000016 */
[----:B------:R-:W-:Y:S01]  /*3440*/  DADD R28, R28, R22 ;  /* 0x000000001c1c7229 */ /* 0x000fe20000000016 */
        /* <DEDUP_REMOVED lines=16> */
[----:B0-----:R-:W-:Y:S01]  /*3550*/  DADD R68, R8, R18 ;  /* 0x0000000008447229 */ /* 0x001fe20000000012 */
[----:B------:R-:W-:-:S02]  /*3560*/  FSEL R38, R74, R38, P1 ;  /* 0x000000264a267208 */ /* 0x000fc40000800000 */
[----:B------:R-:W-:Y:S01]  /*3570*/  FSEL R39, R75, R39, P1 ;  /* 0x000000274b277208 */ /* 0x000fe20000800000 */
[C---:B------:R-:W-:Y:S01]  /*3580*/  DADD R74, R8.reuse, R14 ;  /* 0x00000000084a7229 */ /* 0x040fe2000000000e */
[----:B------:R-:W-:Y:S02]  /*3590*/  FSEL R62, R72, R62, P6 ;  /* 0x0000003e483e7208 */ /* 0x000fe40003000000 */
[----:B------:R-:W-:Y:S01]  /*35a0*/  FSEL R63, R73, R63, P6 ;  /* 0x0000003f493f7208 */ /* 0x000fe20003000000 */
[C---:B------:R-:W-:Y:S01]  /*35b0*/  DADD R72, R8.reuse, R34 ;  /* 0x0000000008487229 */ /* 0x040fe20000000022 */
        /* <DEDUP_REMOVED lines=24> */
[C---:B------:R-:W-:Y:S01]  /*3740*/  DADD R88, R10.reuse, R14 ;  /* 0x000000000a587229 */ /* 0x040fe2000000000e */
[----:B------:R-:W-:Y:S01]  /*3750*/  FSEL R33, R33, R67, P2 ;  /* 0x0000004321217208 */ /* 0x000fe20001000000 */
[----:B------:R-:W-:Y:S01]  /*3760*/  DADD R90, R10, R34 ;  /* 0x000000000a5a7229 */ /* 0x000fe20000000022 */
[----:B------:R-:W-:Y:S01]  /*3770*/  FSEL R40, R68, R40, P1 ;  /* 0x0000002844287208 */ /* 0x000fe20000800000 */
[--C-:B-1----:R-:W-:Y:S01]  /*3780*/  DADD R66, R20, R18.reuse ;  /* 0x0000000014427229 */ /* 0x102fe20000000012 */
[----:B------:R-:W-:Y:S01]  /*3790*/  FSEL R41, R69, R41, P1 ;  /* 0x0000002945297208 */ /* 0x000fe20000800000 */
[----:B------:R-:W-:Y:S01]  /*37a0*/  DADD R68, R22, R18 ;  /* 0x0000000016447229 */ /* 0x000fe20000000012 */
        /* <DEDUP_REMOVED lines=13> */
[--C-:B------:R-:W-:Y:S01]  /*3880*/  DADD R74, R20, R14.reuse ;  /* 0x00000000144a7229 */ /* 0x100fe2000000000e */
[----:B------:R-:W-:Y:S01]  /*3890*/  FSEL R51, R73, R51, P5 ;  /* 0x0000003349337208 */ /* 0x000fe20002800000 */
[----:B------:R-:W-:Y:S02]  /*38a0*/  DADD R72, R22, R14 ;  /* 0x0000000016487229 */ /* 0x000fe4000000000e */
[----:B------:R-:W-:Y:S02]  /*38b0*/  FSEL R60, R12, R60, P6 ;  /* 0x0000003c0c3c7208 */ /* 0x000fe40003000000 */
[----:B------:R-:W-:Y:S02]  /*38c0*/  FSEL R61, R13, R61, P6 ;  /* 0x0000003d0d3d7208 */ /* 0x000fe40003000000 */
[----:B------:R-:W1:Y:S01]  /*38d0*/  LDS.128 R12, [R6+0xc0] ;  /* 0x0000c000060c7984 */ /* 0x000e620000000c00 */
[----:B------:R-:W-:Y:S01]  /*38e0*/  SEL R49, R71, R49, P2 ;  /* 0x0000003147317207 */ /* 0x000fe20001000000 */
[----:B------:R-:W-:Y:S01]  /*38f0*/  DSETP.GT.AND P2, PT, R88, R52, PT ;  /* 0x000000345800722a */ /* 0x000fe20003f44000 */
[----:B------:R-:W-:Y:S01]  /*3900*/  SEL R77, R29, R77, P1 ;  /* 0x0000004d1d4d7207 */ /* 0x000fe20000800000 */
[----:B------:R-:W-:-:S02]  /*3910*/  DSETP.GT.AND P1, PT, R90, R56, PT ;  /* 0x000000385a00722a */ /* 0x000fc40003f24000 */
[--C-:B------:R-:W-:Y:S02]  /*3920*/  DADD R92, R20, R34.reuse ;  /* 0x00000000145c7229 */ /* 0x100fe40000000022 */
[----:B------:R-:W-:Y:S01]  /*3930*/  FSEL R52, R88, R52, P2 ;  /* 0x0000003458347208 */ /* 0x000fe20001000000 */
[C---:B------:R-:W-:Y:S01]  /*3940*/  DADD R34, R22.reuse, R34 ;  /* 0x0000000016227229 */ /* 0x040fe20000000022 */
[----:B------:R-:W-:Y:S01]  /*3950*/  FSEL R53, R89, R53, P2 ;  /* 0x0000003559357208 */ /* 0x000fe20001000000 */
[--C-:B------:R-:W-:Y:S01]  /*3960*/  DADD R88, R22, R30.reuse ;  /* 0x0000000016587229 */ /* 0x100fe2000000001e */
[----:B------:R-:W-:Y:S02]  /*3970*/  FSEL R56, R90, R56, P1 ;  /* 0x000000385a387208 */ /* 0x000fe40000800000 */
[----:B------:R-:W-:Y:S01]  /*3980*/  FSEL R57, R91, R57, P1 ;  /* 0x000000395b397208 */ /* 0x000fe20000800000 */
[----:B------:R-:W-:Y:S01]  /*3990*/  DADD R90, R20, R30 ;  /* 0x00000000145a7229 */ /* 0x000fe2000000001e */
        /* <DEDUP_REMOVED lines=49> */
[----:B--2---:R-:W-:Y:S01]  /*3cb0*/  DADD R72, R8, R20 ;  /* 0x0000000008487229 */ /* 0x004fe20000000014 */
[----:B------:R-:W-:-:S02]  /*3cc0*/  FSEL R36, R90, R36, P2 ;  /* 0x000000245a247208 */ /* 0x000fc40001000000 */
[----:B------:R-:W-:Y:S01]  /*3cd0*/  FSEL R37, R91, R37, P2 ;  /* 0x000000255b257208 */ /* 0x000fe20001000000 */
[----:B------:R-:W-:-:S04]  /*3ce0*/  DSETP.GT.AND P6, PT, R68, R44, PT ;  /* 0x0000002c4400722a */ /* 0x000fc80003fc4000 */
[----:B------:R-:W-:Y:S02]  /*3cf0*/  DSETP.GT.AND P2, PT, R72, R50, PT ;  /* 0x000000324800722a */ /* 0x000fe40003f44000 */
[----:B------:R-:W-:Y:S01]  /*3d00*/  FSEL R44, R68, R44, P6 ;  /* 0x0000002c442c7208 */ /* 0x000fe20003000000 */
[----:B------:R-:W-:Y:S01]  /*3d10*/  DADD R74, R20, R10 ;  /* 0x00000000144a7229 */ /* 0x000fe2000000000a */
[----:B------:R-:W-:Y:S01]  /*3d20*/  FSEL R45, R69, R45, P6 ;  /* 0x0000002d452d7208 */ /* 0x000fe20003000000 */
[----:B0-----:R-:W-:Y:S01]  /*3d30*/  DADD R68, R8, R32 ;  /* 0x0000000008447229 */ /* 0x001fe20000000020 */
        /* <DEDUP_REMOVED lines=8> */
[----:B------:R-:W-:Y:S01]  /*3dc0*/  FSEL R56, R74, R56, P0 ;  /* 0x000000384a387208 */ /* 0x000fe20000000000 */
[----:B------:R-:W-:Y:S01]  /*3dd0*/  DADD R88, R12, R10 ;  /* 0x000000000c587229 */ /* 0x000fe2000000000a */
[----:B------:R-:W-:Y:S01]  /*3de0*/  FSEL R57, R75, R57, P0 ;  /* 0x000000394b397208 */ /* 0x000fe20000000000 */
[C---:B-1----:R-:W-:Y:S01]  /*3df0*/  DADD R74, R24.reuse, R12 ;  /* 0x00000000184a7229 */ /* 0x042fe2000000000c */
[----:B------:R-:W-:Y:S01]  /*3e00*/  FSEL R54, R68, R54, P5 ;  /* 0x0000003644367208 */ /* 0x000fe20002800000 */
[----:B------:R-:W0:Y:S01]  /*3e10*/  LDS.128 R8, [R5+0x900] ;  /* 0x0009000005087984 */ /* 0x000e220000000c00 */
[----:B------:R-:W-:Y:S01]  /*3e20*/  FSEL R55, R69, R55, P5 ;  /* 0x0000003745377208 */ /* 0x000fe20002800000 */
[----:B------:R-:W-:Y:S01]  /*3e30*/  DADD R68, R24, R16 ;  /* 0x0000000018447229 */ /* 0x000fe20000000010 */
[----:B------:R-:W-:-:S02]  /*3e40*/  FSEL R60, R72, R60, P3 ;  /* 0x0000003c483c7208 */ /* 0x000fc40001800000 */
        /* <DEDUP_REMOVED lines=161> */
[----:B------:R-:W-:Y:S01]  /*4860*/  DADD R88, R12, R10 ;  /* 0x000000000c587229 */ /* 0x000fe2000000000a */
[----:B------:R-:W-:Y:S01]  /*4870*/  FSEL R56, R74, R56, P0 ;  /* 0x000000384a387208 */ /* 0x000fe20000000000 */
[----:B------:R-:W0:Y:S01]  /*4880*/  LDS.128 R8, [R5+0xb00] ;  /* 0x000b000005087984 */ /* 0x000e220000000c00 */
[----:B------:R-:W-:Y:S01]  /*4890*/  FSEL R57, R75, R57, P0 ;  /* 0x000000394b397208 */ /* 0x000fe20000000000 */
[C---:B-1----:R-:W-:Y:S01]  /*48a0*/  DADD R74, R28.reuse, R12 ;  /* 0x000000001c4a7229 */ /* 0x042fe2000000000c */
[----:B------:R-:W-:Y:S01]  /*48b0*/  FSEL R55, R69, R55, P4 ;  /* 0x0000003745377208 */ /* 0x000fe20002000000 */
[C---:B------:R-:W-:Y:S01]  /*48c0*/  DADD R68, R28.reuse, R16 ;  /* 0x000000001c447229 */ /* 0x040fe20000000010 */
[----:B------:R-:W-:Y:S02]  /*48d0*/  FSEL R60, R72, R60, P5 ;  /* 0x0000003c483c7208 */ /* 0x000fe40002800000 */
[----:B------:R-:W-:Y:S01]  /*48e0*/  FSEL R61, R73, R61, P5 ;  /* 0x0000003d493d7208 */ /* 0x000fe20002800000 */
[----:B------:R-:W-:-:S02]  /*48f0*/  DADD R72, R28, R24 ;  /* 0x000000001c487229 */ /* 0x000fc40000000018 */
        /* <DEDUP_REMOVED lines=51> */
[C---:B------:R-:W-:Y:S01]  /*4c30*/  DADD R88, R10.reuse, R26 ;  /* 0x000000000a587229 */ /* 0x040fe2000000001a */
[----:B------:R-:W-:Y:S01]  /*4c40*/  FSEL R65, R13, R65, P4 ;  /* 0x000000410d417208 */ /* 0x000fe20002000000 */
[C---:B------:R-:W-:Y:S01]  /*4c50*/  DADD R12, R10.reuse, R18 ;  /* 0x000000000a0c7229 */ /* 0x040fe20000000012 */
[----:B------:R-:W-:Y:S02]  /*4c60*/  FSEL R66, R20, R46, P6 ;  /* 0x0000002e14427208 */ /* 0x000fe40003000000 */
[----:B------:R-:W-:Y:S01]  /*4c70*/  FSEL R67, R21, R47, P6 ;  /* 0x0000002f15437208 */ /* 0x000fe20003000000 */
[----:B------:R-:W-:Y:S01]  /*4c80*/  DADD R20, R10, R22 ;  /* 0x000000000a147229 */ /* 0x000fe20000000016 */
[----:B------:R-:W-:-:S02]  /*4c90*/  FSEL R40, R68, R40, P3 ;  /* 0x0000002844287208 */ /* 0x000fc40001800000 */
[----:B------:R-:W-:Y:S01]  /*4ca0*/  FSEL R41, R69, R41, P3 ;  /* 0x0000002945297208 */ /* 0x000fe20001800000 */
[--C-:B-1----:R-:W-:Y:S01]  /*4cb0*/  DADD R68, R28, R18.reuse ;  /* 0x000000001c447229 */ /* 0x102fe20000000012 */
[----:B------:R-:W-:Y:S02]  /*4cc0*/  FSEL R50, R72, R50, P2 ;  /* 0x0000003248327208 */ /* 0x000fe40001000000 */
[----:B------:R-:W-:Y:S01]  /*4cd0*/  FSEL R51, R73, R51, P2 ;  /* 0x0000003349337208 */ /* 0x000fe20001000000 */
[----:B------:R-:W-:Y:S01]  /*4ce0*/  DADD R72, R30, R18 ;  /* 0x000000001e487229 */ /* 0x000fe20000000012 */
        /* <DEDUP_REMOVED lines=19> */
[--C-:B------:R-:W-:Y:S01]  /*4e20*/  DADD R20, R28, R26.reuse ;  /* 0x000000001c147229 */ /* 0x100fe2000000001a */
[----:B------:R-:W-:Y:S01]  /*4e30*/  SEL R87, R47, R87, P2 ;  /* 0x000000572f577207 */ /* 0x000fe20001000000 */
[----:B------:R-:W-:Y:S02]  /*4e40*/  DADD R26, R30, R26 ;  /* 0x000000001e1a7229 */ /* 0x000fe4000000001a */
[----:B------:R-:W-:Y:S01]  /*4e50*/  DSETP.GT.AND P2, PT, R68, R34, PT ;  /* 0x000000224400722a */ /* 0x000fe20003f44000 */
[----:B------:R-:W-:Y:S01]  /*4e60*/  FSEL R56, R88, R56, P3 ;  /* 0x0000003858387208 */ /* 0x000fe20001800000 */
[--C-:B------:R-:W-:Y:S01]  /*4e70*/  DADD R74, R30, R14.reuse ;  /* 0x000000001e4a7229 */ /* 0x100fe2000000000e */
[----:B------:R-:W-:Y:S01]  /*4e80*/  FSEL R57, R89, R57, P3 ;  /* 0x0000003959397208 */ /* 0x000fe20001800000 */
[C---:B------:R-:W-:Y:S01]  /*4e90*/  DADD R88, R28.reuse, R14 ;  /* 0x000000001c587229 */ /* 0x040fe2000000000e */
[----:B------:R-:W-:Y:S01]  /*4ea0*/  FSEL R44, R12, R44, P4 ;  /* 0x0000002c0c2c7208 */ /* 0x000fe20002000000 */
[----:B------:R-:W-:Y:S01]  /*4eb0*/  DADD R28, R28, R22 ;  /* 0x000000001c1c7229 */ /* 0x000fe20000000016 */
        /* <DEDUP_REMOVED lines=9> */
[----:B------:R-:W-:Y:S01]  /*4f50*/  DADD R30, R30, R22 ;  /* 0x000000001e1e7229 */ /* 0x000fe20000000016 */
        /* <DEDUP_REMOVED lines=15> */
[----:B0-----:R-:W-:Y:S01]  /*5050*/  DADD R28, R8, R16 ;  /* 0x00000000081c7229 */ /* 0x001fe20000000010 */
        /* <DEDUP_REMOVED lines=18> */
[----:B------:R-:W-:Y:S01]  /*5180*/  DADD R72, R16, R10 ;  /* 0x0000000010487229 */ /* 0x000fe2000000000a */
[----:B------:R-:W-:-:S02]  /*5190*/  FSEL R64, R74, R64, P1 ;  /* 0x000000404a407208 */ /* 0x000fc40000800000 */
[----:B------:R-:W-:Y:S01]  /*51a0*/  FSEL R65, R75, R65, P1 ;  /* 0x000000414b417208 */ /* 0x000fe20000800000 */
[C---:B-1----:R-:W-:Y:S02]  /*51b0*/  DADD R74, R8.reuse, R12 ;  /* 0x00000000084a7229 */ /* 0x042fe4000000000c */
[----:B--2---:R-:W-:Y:S02]  /*51c0*/  DADD R90, R8, R20 ;  /* 0x00000000085a7229 */ /* 0x004fe40000000014 */
[----:B------:R-:W-:Y:S02]  /*51d0*/  DSETP.GT.AND P6, PT, R72, R44, PT ;  /* 0x0000002c4800722a */ /* 0x000fe40003fc4000 */
[----:B---3--:R-:W-:Y:S02]  /*51e0*/  DADD R8, R8, R24 ;  /* 0x0000000008087229 */ /* 0x008fe40000000018 */
[----:B------:R-:W-:Y:S02]  /*51f0*/  DSETP.GT.AND P2, PT, R74, R42, PT ;  /* 0x0000002a4a00722a */ /* 0x000fe40003f44000 */
[----:B------:R-:W-:Y:S01]  /*5200*/  DADD R88, R12, R10 ;  /* 0x000000000c587229 */ /* 0x000fe2000000000a */
[----:B------:R-:W-:-:S02]  /*5210*/  FSEL R40, R72, R44, P6 ;  /* 0x0000002c48287208 */ /* 0x000fc40003000000 */
[----:B------:R-:W-:Y:S01]  /*5220*/  FSEL R41, R73, R45, P6 ;  /* 0x0000002d49297208 */ /* 0x000fe20003000000 */
[--C-:B------:R-:W-:Y:S01]  /*5230*/  DADD R72, R20, R10.reuse ;  /* 0x0000000014487229 */ /* 0x100fe2000000000a */
[----:B------:R-:W-:Y:S02]  /*5240*/  FSEL R42, R74, R42, P2 ;  /* 0x0000002a4a2a7208 */ /* 0x000fe40001000000 */
[----:B------:R-:W-:Y:S01]  /*5250*/  FSEL R43, R75, R43, P2 ;  /* 0x0000002b4b2b7208 */ /* 0x000fe20001000000 */
[----:B------:R-:W-:Y:S01]  /*5260*/  DADD R74, R24, R10 ;  /* 0x00000000184a7229 */ /* 0x000fe2000000000a */
        /* <DEDUP_REMOVED lines=13> */
[----:B0-----:R-:W-:Y:S01]  /*5340*/  DADD R72, R28, R16 ;  /* 0x000000001c487229 */ /* 0x001fe20000000010 */
[----:B------:R-:W-:-:S02]  /*5350*/  FSEL R56, R74, R60, P4 ;  /* 0x0000003c4a387208 */ /* 0x000fc40002000000 */
[----:B------:R-:W-:Y:S01]  /*5360*/  FSEL R57, R75, R61, P4 ;  /* 0x0000003d4b397208 */ /* 0x000fe20002000000 */
[C---:B------:R-:W-:Y:S02]  /*5370*/  DADD R74, R28.reuse, R12 ;  /* 0x000000001c4a7229 */ /* 0x040fe4000000000c */
        /* <DEDUP_REMOVED lines=30> */
[----:B-1----:R-:W-:Y:S01]  /*5560*/  DADD R72, R8, R14 ;  /* 0x0000000008487229 */ /* 0x002fe2000000000e */
[----:B------:R-:W-:Y:S02]  /*5570*/  FSEL R16, R16, R58, P5 ;  /* 0x0000003a10107208 */ /* 0x000fe40002800000 */
[----:B------:R-:W-:Y:S02]  /*5580*/  FSEL R17, R17, R59, P5 ;  /* 0x0000003b11117208 */ /* 0x000fe40002800000 */
[----:B------:R-:W-:-:S02]  /*5590*/  FSEL R58, R12, R64, P3 ;  /* 0x000000400c3a7208 */ /* 0x000fc40001800000 */
[----:B------:R-:W-:Y:S02]  /*55a0*/  FSEL R59, R13, R65, P3 ;  /* 0x000000410d3b7208 */ /* 0x000fe40001800000 */
[----:B------:R-:W-:Y:S02]  /*55b0*/  FSEL R64, R20, R68, P4 ;  /* 0x0000004414407208 */ /* 0x000fe40002000000 */
[----:B------:R-:W-:Y:S01]  /*55c0*/  FSEL R65, R21, R69, P4 ;  /* 0x0000004515417208 */ /* 0x000fe20002000000 */
[C---:B------:R-:W-:Y:S01]  /*55d0*/  DADD R12, R10.reuse, R18 ;  /* 0x000000000a0c7229 */ /* 0x040fe20000000012 */
[----:B------:R-:W-:Y:S01]  /*55e0*/  FSEL R38, R74, R38, P2 ;  /* 0x000000264a267208 */ /* 0x000fe20001000000 */
[----:B------:R-:W-:Y:S01]  /*55f0*/  DADD R20, R10, R14 ;  /* 0x000000000a147229 */ /* 0x000fe2000000000e */
[----:B------:R-:W-:Y:S01]  /*5600*/  FSEL R39, R75, R39, P2 ;  /* 0x000000274b277208 */ /* 0x000fe20001000000 */
[----:B------:R-:W-:Y:S01]  /*5610*/  DADD R74, R8, R22 ;  /* 0x00000000084a7229 */ /* 0x000fe20000000016 */
[----:B------:R-:W-:-:S02]  /*5620*/  FSEL R60, R60, R62, P0 ;  /* 0x0000003e3c3c7208 */ /* 0x000fc40000000000 */
[----:B------:R-:W-:Y:S01]  /*5630*/  FSEL R61, R61, R63, P0 ;  /* 0x0000003f3d3d7208 */ /* 0x000fe20000000000 */
[----:B------:R-:W-:Y:S01]  /*5640*/  DADD R62, R8, R18 ;  /* 0x00000000083e7229 */ /* 0x000fe20000000012 */
[----:B------:R-:W-:Y:S02]  /*5650*/  FSEL R68, R24, R66, P6 ;  /* 0x0000004218447208 */ /* 0x000fe40003000000 */
[----:B------:R-:W-:Y:S01]  /*5660*/  FSEL R69, R25, R67, P6 ;  /* 0x0000004319457208 */ /* 0x000fe20003000000 */
[----:B------:R-:W-:Y:S01]  /*5670*/  DADD R24, R10, R22 ;  /* 0x000000000a187229 */ /* 0x000fe20000000016 */
[C---:B------:R-:W-:Y:S01]  /*5680*/  SEL R76, R71.reuse, R76, P0 ;  /* 0x0000004c474c7207 */ /* 0x040fe20000000000 */
[--C-:B------:R-:W-:Y:S02]  /*5690*/  DADD R8, R8, R26.reuse ;  /* 0x0000000008087229 */ /* 0x100fe4000000001a */
[----:B------:R-:W-:Y:S01]  /*56a0*/  DADD R10, R10, R26 ;  /* 0x000000000a0a7229 */ /* 0x000fe2000000001a */
        /* <DEDUP_REMOVED lines=15> */
[--C-:B0-----:R-:W-:Y:S01]  /*57a0*/  DADD R72, R28, R14.reuse ;  /* 0x000000001c487229 */ /* 0x101fe2000000000e */
[----:B------:R-:W-:Y:S01]  /*57b0*/  FSEL R51, R75, R51, P1 ;  /* 0x000000334b337208 */ /* 0x000fe20000800000 */
[----:B------:R-:W-:Y:S01]  /*57c0*/  DADD R74, R30, R14 ;  /* 0x000000001e4a7229 */ /* 0x000fe2000000000e */
        /* <DEDUP_REMOVED lines=14> */
[----:B------:R-:W-:Y:S01]  /*58b0*/  DADD R24, R28, R22 ;  /* 0x000000001c187229 */ /* 0x000fe20000000016 */
[----:B------:R-:W-:Y:S01]  /*58c0*/  SEL R49, R71, R49, P4 ;  /* 0x0000003147317207 */ /* 0x000fe20002000000 */
[----:B------:R-:W-:Y:S01]  /*58d0*/  DSETP.GT.AND P4, PT, R20, R44, PT ;  /* 0x0000002c1400722a */ /* 0x000fe20003f84000 */
[----:B------:R-:W-:Y:S01]  /*58e0*/  SEL R81, R67, R81, P3 ;  /* 0x0000005143517207 */ /* 0x000fe20001800000 */
[----:B------:R-:W-:-:S04]  /*58f0*/  DADD R62, R28, R18 ;  /* 0x000000001c3e7229 */ /* 0x000fc80000000012 */
[----:B------:R-:W-:Y:S01]  /*5900*/  DSETP.GT.AND P3, PT, R24, R60, PT ;  /* 0x0000003c1800722a */ /* 0x000fe20003f64000 */
[----:B------:R-:W-:Y:S01]  /*5910*/  FSEL R44, R20, R44, P4 ;  /* 0x0000002c142c7208 */ /* 0x000fe20002000000 */
[C---:B------:R-:W-:Y:S01]  /*5920*/  DADD R88, R30.reuse, R22 ;  /* 0x000000001e587229 */ /* 0x040fe20000000016 */
[----:B------:R-:W-:Y:S01]  /*5930*/  FSEL R45, R21, R45, P4 ;  /* 0x0000002d152d7208 */ /* 0x000fe20002000000 */
[----:B------:R-:W-:Y:S01]  /*5940*/  DADD R18, R30, R18 ;  /* 0x000000001e127229 */ /* 0x000fe20000000012 */
[----:B------:R-:W1:Y:S01]  /*5950*/  LDS.128 R20, [R6+0xf0] ;  /* 0x0000f00006147984 */ /* 0x000e620000000c00 */
[--C-:B------:R-:W-:Y:S01]  /*5960*/  DADD R28, R28, R26.reuse ;  /* 0x000000001c1c7229 */ /* 0x100fe2000000001a */
[----:B------:R-:W-:Y:S01]  /*5970*/  FSEL R60, R24, R60, P3 ;  /* 0x0000003c183c7208 */ /* 0x000fe20001800000 */
[----:B------:R-:W-:Y:S01]  /*5980*/  DADD R30, R30, R26 ;  /* 0x000000001e1e7229 */ /* 0x000fe2000000001a */
        /* <DEDUP_REMOVED lines=12> */
[----:B0-----:R-:W-:Y:S01]  /*5a50*/  DADD R28, R12, R8 ;  /* 0x000000000c1c7229 */ /* 0x001fe20000000008 */
        /* <DEDUP_REMOVED lines=25> */
[----:B-1----:R-:W-:Y:S01]  /*5bf0*/  DADD R74, R12, R20 ;  /* 0x000000000c4a7229 */ /* 0x002fe20000000014 */
[C---:B------:R-:W-:Y:S02]  /*5c00*/  SEL R48, R67.reuse, R48, P0 ;  /* 0x0000003043307207 */ /* 0x040fe40000000000 */
[----:B------:R-:W-:Y:S02]  /*5c10*/  SEL R49, R67, R49, P1 ;  /* 0x0000003143317207 */ /* 0x000fe40000800000 */
[----:B------:R-:W-:Y:S01]  /*5c20*/  @!P5 SEL R67, R71, R47, P6 ;  /* 0x0000002f4743d207 */ /* 0x000fe20003000000 */
[----:B------:R-:W-:Y:S02]  /*5c30*/  DADD R46, R20, R14 ;  /* 0x00000000142e7229 */ /* 0x000fe4000000000e */
[----:B--2---:R-:W-:Y:S01]  /*5c40*/  DADD R90, R12, R24 ;  /* 0x000000000c5a7229 */ /* 0x004fe20000000018 */
[----:B------:R-:W-:Y:S01]  /*5c50*/  FSEL R64, R88, R64, P1 ;  /* 0x0000004058407208 */ /* 0x000fe20000800000 */
[----:B------:R-:W-:Y:S01]  /*5c60*/  DSETP.GT.AND P0, PT, R72, R40, PT ;  /* 0x000000284800722a */ /* 0x000fe20003f04000 */
[----:B------:R-:W-:Y:S01]  /*5c70*/  FSEL R65, R89, R65, P1 ;  /* 0x0000004159417208 */ /* 0x000fe20000800000 */
[----:B------:R-:W-:-:S02]  /*5c80*/  DSETP.GT.AND P1, PT, R74, R42, PT ;  /* 0x0000002a4a00722a */ /* 0x000fc40003f24000 */
[----:B------:R-:W-:Y:S02]  /*5c90*/  DSETP.GT.AND P4, PT, R46, R44, PT ;  /* 0x0000002c2e00722a */ /* 0x000fe40003f84000 */
[----:B------:R-:W-:Y:S01]  /*5ca0*/  DSETP.GT.AND P3, PT, R90, R50, PT ;  /* 0x000000325a00722a */ /* 0x000fe20003f64000 */
[----:B------:R-:W-:Y:S01]  /*5cb0*/  FSEL R40, R72, R40, P0 ;  /* 0x0000002848287208 */ /* 0x000fe20000000000 */
[----:B0-----:R-:W-:Y:S01]  /*5cc0*/  DADD R88, R12, R16 ;  /* 0x000000000c587229 */ /* 0x001fe20000000010 */
[----:B------:R-:W-:Y:S01]  /*5cd0*/  FSEL R41, R73, R41, P0 ;  /* 0x0000002949297208 */ /* 0x000fe20000000000 */
[--C-:B------:R-:W-:Y:S01]  /*5ce0*/  DADD R72, R24, R14.reuse ;  /* 0x0000000018487229 */ /* 0x100fe2000000000e */
[----:B------:R-:W-:Y:S02]  /*5cf0*/  FSEL R42, R74, R42, P1 ;  /* 0x0000002a4a2a7208 */ /* 0x000fe40000800000 */
[----:B------:R-:W-:Y:S01]  /*5d00*/  FSEL R43, R75, R43, P1 ;  /* 0x0000002b4b2b7208 */ /* 0x000fe20000800000 */
[----:B------:R-:W-:Y:S01]  /*5d10*/  DADD R74, R16, R14 ;  /* 0x00000000104a7229 */ /* 0x000fe2000000000e */
        /* <DEDUP_REMOVED lines=10> */
[C---:B---3--:R-:W-:Y:S01]  /*5dc0*/  DADD R72, R28.reuse, R8 ;  /* 0x000000001c487229 */ /* 0x048fe20000000008 */
[----:B------:R-:W-:Y:S02]  /*5dd0*/  FSEL R54, R88, R54, P6 ;  /* 0x0000003658367208 */ /* 0x000fe40003000000 */
[----:B------:R-:W-:Y:S01]  /*5de0*/  FSEL R55, R89, R55, P6 ;  /* 0x0000003759377208 */ /* 0x000fe20003000000 */
[C---:B------:R-:W-:Y:S01]  /*5df0*/  DADD R88, R28.reuse, R20 ;  /* 0x000000001c587229 */ /* 0x040fe20000000014 */
[----:B------:R-:W-:Y:S02]  /*5e00*/  FSEL R56, R74, R56, P2 ;  /* 0x000000384a387208 */ /* 0x000fe40001000000 */
[----:B------:R-:W-:Y:S01]  /*5e10*/  FSEL R57, R75, R57, P2 ;  /* 0x000000394b397208 */ /* 0x000fe20001000000 */
[C---:B------:R-:W-:Y:S02]  /*5e20*/  DADD R74, R28.reuse, R24 ;  /* 0x000000001c4a7229 */ /* 0x040fe40000000018 */
[----:B------:R-:W-:Y:S01]  /*5e30*/  DADD R28, R28, R16 ;  /* 0x000000001c1c7229 */ /* 0x000fe20000000010 */
[----:B------:R-:W-:-:S02]  /*5e40*/  FSEL R44, R46, R44, P4 ;  /* 0x0000002c2e2c7208 */ /* 0x000fc40002000000 */
[----:B------:R-:W-:Y:S02]  /*5e50*/  FSEL R46, R90, R50, P3 ;  /* 0x000000325a2e7208 */ /* 0x000fe40001800000 */
[----:B------:R-:W-:-:S03]  /*5e60*/  SEL R90, R51, R87, P3 ;  /* 0x00000057335a7207 */ /* 0x000fc60001800000 */
[----:B------:R-:W-:Y:S02]  /*5e70*/  DSETP.GT.AND P3, PT, R28, R36, PT ;  /* 0x000000241c00722a */ /* 0x000fe40003f64000 */
[--C-:B------:R-:W-:Y:S02]  /*5e80*/  DADD R8, R8, R30.reuse ;  /* 0x0000000008087229 */ /* 0x100fe4000000001e */
[--C-:B------:R-:W-:Y:S02]  /*5e90*/  DADD R20, R20, R30.reuse ;  /* 0x0000000014147229 */ /* 0x100fe4000000001e */
[--C-:B------:R-:W-:Y:S01]  /*5ea0*/  DADD R24, R24, R30.reuse ;  /* 0x0000000018187229 */ /* 0x100fe2000000001e */
[----:B------:R-:W-:Y:S01]  /*5eb0*/  FSEL R36, R28, R36, P3 ;  /* 0x000000241c247208 */ /* 0x000fe20001800000 */
[----:B------:R-:W-:Y:S01]  /*5ec0*/  DADD R16, R16, R30 ;  /* 0x0000000010107229 */ /* 0x000fe2000000001e */
        /* <DEDUP_REMOVED lines=11> */
[C---:B0-----:R-:W-:Y:S01]  /*5f80*/  DADD R94, R12.reuse, R10 ;  /* 0x000000000c5e7229 */ /* 0x041fe2000000000a */
[----:B------:R-:W-:Y:S01]  /*5f90*/  FSEL R39, R89, R39, P1 ;  /* 0x0000002759277208 */ /* 0x000fe20000800000 */
[----:B------:R-:W-:Y:S01]  /*5fa0*/  DADD R88, R12, R26 ;  /* 0x000000000c587229 */ /* 0x000fe2000000001a */
[----:B------:R-:W-:Y:S01]  /*5fb0*/  SEL R84, R51, R84, P5 ;  /* 0x0000005433547207 */ /* 0x000fe20002800000 */
[----:B------:R-:W-:Y:S01]  /*5fc0*/  DSETP.GT.AND P5, PT, R20, R58, PT ;  /* 0x0000003a1400722a */ /* 0x000fe20003fa4000 */
[----:B------:R-:W-:-:S02]  /*5fd0*/  FSEL R74, R74, R60, P4 ;  /* 0x0000003c4a4a7208 */ /* 0x000fc40002000000 */
[----:B------:R-:W-:Y:S01]  /*5fe0*/  FSEL R75, R75, R61, P4 ;  /* 0x0000003d4b4b7208 */ /* 0x000fe20002000000 */
[----:B------:R-:W-:Y:S01]  /*5ff0*/  DADD R60, R12, R22 ;  /* 0x000000000c3c7229 */ /* 0x000fe20000000016 */
[----:B------:R-:W-:Y:S01]  /*6000*/  SEL R78, R51, R85, P2 ;  /* 0x00000055334e7207 */ /* 0x000fe20001000000 */
[----:B------:R-:W-:Y:S01]  /*6010*/  DSETP.GT.AND P2, PT, R24, R64, PT ;  /* 0x000000401800722a */ /* 0x000fe20003f44000 */
[----:B------:R-:W-:Y:S02]  /*6020*/  FSEL R8, R8, R62, P6 ;  /* 0x0000003e08087208 */ /* 0x000fe40003000000 */
[----:B------:R-:W-:Y:S01]  /*6030*/  FSEL R9, R9, R63, P6 ;  /* 0x0000003f09097208 */ /* 0x000fe20003000000 */
[----:B------:R-:W-:Y:S01]  /*6040*/  DADD R62, R12, R18 ;  /* 0x000000000c3e7229 */ /* 0x000fe20000000012 */
[----:B------:R-:W-:Y:S01]  /*6050*/  FSEL R34, R72, R34, P0 ;  /* 0x0000002248227208 */ /* 0x000fe20000000000 */
[----:B------:R-:W-:Y:S01]  /*6060*/  DADD R98, R14, R26 ;  /* 0x000000000e627229 */ /* 0x000fe2000000001a */
        /* <DEDUP_REMOVED lines=10> */
[----:B------:R-:W-:Y:S01]  /*6110*/  DADD R96, R14, R10 ;  /* 0x000000000e607229 */ /* 0x000fe2000000000a */
[----:B------:R-:W-:Y:S01]  /*6120*/  SEL R76, R51, R76, P4 ;  /* 0x0000004c334c7207 */ /* 0x000fe20002000000 */
[----:B------:R-:W-:Y:S01]  /*6130*/  DSETP.GT.AND P4, PT, R60, R42, PT ;  /* 0x0000002a3c00722a */ /* 0x000fe20003f84000 */
[----:B------:R-:W-:Y:S01]  /*6140*/  FSEL R20, R24, R64, P2 ;  /* 0x0000004018147208 */ /* 0x000fe20001000000 */
[C---:B------:R-:W-:Y:S01]  /*6150*/  DADD R100, R14.reuse, R18 ;  /* 0x000000000e647229 */ /* 0x040fe20000000012 */
[----:B------:R-:W-:Y:S01]  /*6160*/  FSEL R21, R25, R65, P2 ;  /* 0x0000004119157208 */ /* 0x000fe20001000000 */
[----:B------:R-:W-:Y:S01]  /*6170*/  DADD R64, R14, R22 ;  /* 0x000000000e407229 */ /* 0x000fe20000000016 */
        /* <DEDUP_REMOVED lines=10> */
[C---:B-1----:R-:W-:Y:S01]  /*6220*/  DADD R46, R28.reuse, R22 ;  /* 0x000000001c2e7229 */ /* 0x042fe20000000016 */
[----:B------:R-:W-:Y:S01]  /*6230*/  FSEL R6, R60, R42, P4 ;  /* 0x0000002a3c067208 */ /* 0x000fe20002000000 */
[----:B------:R-:W-:Y:S01]  /*6240*/  DADD R32, R28, R10 ;  /* 0x000000001c207229 */ /* 0x000fe2000000000a */
[----:B------:R-:W-:-:S02]  /*6250*/  FSEL R42, R62, R54, P6 ;  /* 0x000000363e2a7208 */ /* 0x000fc40003000000 */
[----:B------:R-:W-:Y:S01]  /*6260*/  FSEL R55, R63, R55, P6 ;  /* 0x000000373f377208 */ /* 0x000fe20003000000 */
[C---:B------:R-:W-:Y:S01]  /*6270*/  DADD R62, R28.reuse, R26 ;  /* 0x000000001c3e7229 */ /* 0x040fe2000000001a */
[----:B------:R-:W-:Y:S01]  /*6280*/  FSEL R43, R61, R43, P4 ;  /* 0x0000002b3d2b7208 */ /* 0x000fe20002000000 */
[----:B------:R-:W-:Y:S01]  /*6290*/  DADD R28, R28, R18 ;  /* 0x000000001c1c7229 */ /* 0x000fe20000000012 */
[----:B------:R-:W-:Y:S01]  /*62a0*/  SEL R95, R73, R80, P4 ;  /* 0x00000050495f7207 */ /* 0x000fe20002000000 */
[----:B------:R-:W-:Y:S01]  /*62b0*/  DSETP.GT.AND P4, PT, R100, R56, PT ;  /* 0x000000386400722a */ /* 0x000fe20003f84000 */
[----:B------:R-:W-:Y:S01]  /*62c0*/  FSEL R53, R99, R53, P1 ;  /* 0x0000003563357208 */ /* 0x000fe20000800000 */
[----:B------:R-:W-:Y:S01]  /*62d0*/  DADD R18, R30, R18 ;  /* 0x000000001e127229 */ /* 0x000fe20000000012 */
        /* <DEDUP_REMOVED lines=8> */
[C---:B------:R-:W-:Y:S01]  /*6360*/  DADD R10, R30.reuse, R10 ;  /* 0x000000001e0a7229 */ /* 0x040fe2000000000a */
[----:B------:R-:W-:Y:S01]  /*6370*/  FSEL R90, R46, R38, P6 ;  /* 0x000000262e5a7208 */ /* 0x000fe20003000000 */
[C---:B------:R-:W-:Y:S01]  /*6380*/  DADD R22, R30.reuse, R22 ;  /* 0x000000001e167229 */ /* 0x040fe20000000016 */
[----:B------:R-:W-:Y:S01]  /*6390*/  FSEL R91, R47, R39, P6 ;  /* 0x000000272f5b7208 */ /* 0x000fe20003000000 */
[----:B------:R-:W-:Y:S01]  /*63a0*/  DADD R26, R30, R26 ;  /* 0x000000001e1a7229 */ /* 0x000fe2000000001a */
        /* <DEDUP_REMOVED lines=65> */
.L_x_321:
        /* <DEDUP_REMOVED lines=62> */
.L_x_324:
[----:B------:R-:W-:Y:S05]  /*6ba0*/  BSYNC.RECONVERGENT B0 ;  /* 0x0000000000007941 */ /* 0x000fea0003800200 */
.L_x_323:
        /* <DEDUP_REMOVED lines=14> */
.L_x_326:
[----:B------:R-:W-:Y:S05]  /*6c90*/  BSYNC.RECONVERGENT B0 ;  /* 0x0000000000007941 */ /* 0x000fea0003800200 */
.L_x_325:
        /* <DEDUP_REMOVED lines=14> */
.L_x_328:
[----:B------:R-:W-:Y:S05]  /*6d80*/  BSYNC.RECONVERGENT B0 ;  /* 0x0000000000007941 */ /* 0x000fea0003800200 */
.L_x_327:
        /* <DEDUP_REMOVED lines=15> */
.L_x_330:
[----:B------:R-:W-:Y:S05]  /*6e80*/  BSYNC.RECONVERGENT B0 ;  /* 0x0000000000007941 */ /* 0x000fea0003800200 */
.L_x_329:
        /* <DEDUP_REMOVED lines=14> */
.L_x_332:
[----:B------:R-:W-:Y:S05]  /*6f70*/  BSYNC.RECONVERGENT B0 ;  /* 0x0000000000007941 */ /* 0x000fea0003800200 */
.L_x_331:
        /* <DEDUP_REMOVED lines=14> */
.L_x_334:
[----:B------:R-:W-:Y:S05]  /*7060*/  BSYNC.RECONVERGENT B0 ;  /* 0x0000000000007941 */ /* 0x000fea0003800200 */
.L_x_333:
        /* <DEDUP_REMOVED lines=14> */
.L_x_336:
[----:B------:R-:W-:Y:S05]  /*7150*/  BSYNC.RECONVERGENT B0 ;  /* 0x0000000000007941 */ /* 0x000fea0003800200 */
.L_x_335:
        /* <DEDUP_REMOVED lines=15> */
.L_x_338:
[----:B------:R-:W-:Y:S05]  /*7250*/  BSYNC.RECONVERGENT B0 ;  /* 0x0000000000007941 */ /* 0x000fea0003800200 */
.L_x_337:
        /* <DEDUP_REMOVED lines=14> */
.L_x_340:
[----:B------:R-:W-:Y:S05]  /*7340*/  BSYNC.RECONVERGENT B0 ;  /* 0x0000000000007941 */ /* 0x000fea0003800200 */
.L_x_339:
        /* <DEDUP_REMOVED lines=14> */
.L_x_342:
[----:B------:R-:W-:Y:S05]  /*7430*/  BSYNC.RECONVERGENT B0 ;  /* 0x0000000000007941 */ /* 0x000fea0003800200 */
.L_x_341:
        /* <DEDUP_REMOVED lines=14> */
.L_x_344:
[----:B------:R-:W-:Y:S05]  /*7520*/  BSYNC.RECONVERGENT B0 ;  /* 0x0000000000007941 */ /* 0x000fea0003800200 */
.L_x_343:
        /* <DEDUP_REMOVED lines=14> */
.L_x_345:
        /* <DEDUP_REMOVED lines=15> */
.L_x_460:


//--------------------- .text.tropical_maxmul_f32_nn_with_argmax --------------------------
	.section	.text.tropical_maxmul_f32_nn_with_argmax,"ax",@progbits
	.align	128
        .global         tropical_maxmul_f32_nn_with_argmax
        .type           tropical_maxmul_f32_nn_with_argmax,@function
        .size           tropical_maxmul_f32_nn_with_argmax,(.L_x_461 - tropical_maxmul_f32_nn_with_argmax)
        .other          tropical_maxmul_f32_nn_with_argmax,@"STO_CUDA_ENTRY STV_DEFAULT"
tropical_maxmul_f32_nn_with_argmax:
.text.tropical_maxmul_f32_nn_with_argmax:
[----:B------:R-:W-:Y:S01]  /*0000*/  LDC R1, c[0x0][0x37c] ;  /* 0x0000df00ff017b82 */ /* 0x000fe20000000800 */
[----:B------:R-:W0:Y:S07]  /*0010*/  LDCU UR8, c[0x0][0x3a0] ;  /* 0x00007400ff0877ac */ /* 0x000e2e0008000800 */
[----:B------:R-:W1:Y:S01]  /*0020*/  S2UR UR7, SR_CTAID.X ;  /* 0x00000000000779c3 */ /* 0x000e620000002500 */
[----:B------:R-:W2:Y:S01]  /*0030*/  S2R R7, SR_TID.Y ;  /* 0x0000000000077919 */ /* 0x000ea20000002200 */
[----:B------:R-:W-:Y:S01]  /*0040*/  CS2R R40, SRZ ;  /* 0x0000000000287805 */ /* 0x000fe2000001ff00 */
[----:B------:R-:W3:Y:S01]  /*0050*/  LDCU.64 UR10, c[0x0][0x358] ;  /* 0x00006b00ff0a77ac */ /* 0x000ee20008000a00 */
[----:B------:R-:W-:-:S02]  /*0060*/  CS2R R62, SRZ ;  /* 0x00000000003e7805 */ /* 0x000fc4000001ff00 */
[----:B------:R-:W-:Y:S02]  /*0070*/  CS2R R60, SRZ ;  /* 0x00000000003c7805 */ /* 0x000fe4000001ff00 */
[----:B------:R-:W-:Y:S02]  /*0080*/  CS2R R58, SRZ ;  /* 0x00000000003a7805 */ /* 0x000fe4000001ff00 */
[----:B------:R-:W-:Y:S01]  /*0090*/  CS2R R64, SRZ ;  /* 0x0000000000407805 */ /* 0x000fe2000001ff00 */
[----:B------:R-:W4:Y:S01]  /*00a0*/  LDC R12, c[0x0][0x3a8] ;  /* 0x0000ea00ff0c7b82 */ /* 0x000f220000000800 */
[----:B------:R-:W-:Y:S02]  /*00b0*/  CS2R R46, SRZ ;  /* 0x00000000002e7805 */ /* 0x000fe4000001ff00 */
[----:B------:R-:W-:Y:S02]  /*00c0*/  CS2R R66, SRZ ;  /* 0x0000000000427805 */ /* 0x000fe4000001ff00 */
[----:B------:R-:W-:-:S02]  /*00d0*/  CS2R R42, SRZ ;  /* 0x00000000002a7805 */ /* 0x000fc4000001ff00 */
[----:B------:R-:W-:Y:S02]  /*00e0*/  CS2R R56, SRZ ;  /* 0x0000000000387805 */ /* 0x000fe4000001ff00 */
[----:B------:R-:W-:Y:S01]  /*00f0*/  CS2R R44, SRZ ;  /* 0x00000000002c7805 */ /* 0x000fe2000001ff00 */
[----:B------:R-:W-:Y:S01]  /*0100*/  IMAD.MOV.U32 R37, RZ, RZ, RZ ;  /* 0x000000ffff257224 */ /* 0x000fe200078e00ff */
[----:B------:R-:W-:Y:S02]  /*0110*/  CS2R R52, SRZ ;  /* 0x0000000000347805 */ /* 0x000fe4000001ff00 */
[----:B------:R-:W-:Y:S01]  /*0120*/  CS2R R54, SRZ ;  /* 0x0000000000367805 */ /* 0x000fe2000001ff00 */
        /* <DEDUP_REMOVED lines=41> */
[----:B------:R-:W-:Y:S01]  /*03c0*/  IMAD.MOV.U32 R62, RZ, RZ, RZ ;  /* 0x000000ffff3e7224 */ /* 0x000fe200078e00ff */
        /* <DEDUP_REMOVED lines=21> */
.L_x_347:
        /* <DEDUP_REMOVED lines=27> */
[----:B------:R-:W-:Y:S01]  /*06d0*/  LOP3.LUT R68, R30, 0x1f, RZ, 0xc0, !PT ;  /* 0x0000001f1e447812 */ /* 0x000fe200078ec0ff */
[----:B------:R-:W-:-:S02]  /*06e0*/  VIADD R29, R35, 0x18 ;  /* 0x00000018231d7836 */ /* 0x000fc40000000000 */
[----:B0-----:R-:W-:-:S04]  /*06f0*/  @P0 IMAD.WIDE R20, R23, 0x4, R20 ;  /* 0x0000000417140825 */ /* 0x001fc800078e0214 */
[----:B------:R-:W0:Y:S01]  /*0700*/  @!P2 LDC.64 R26, c[0x0][0x380] ;  /* 0x0000e000ff1aab82 */ /* 0x000e220000000a00 */
[----:B------:R-:W-:Y:S01]  /*0710*/  @!P6 IMAD R23, R22, UR8, R28 ;  /* 0x000000081617ec24 */ /* 0x000fe2000f8e021c */
[----:B------:R3:W4:Y:S01]  /*0720*/  @P0 LDG.E.CONSTANT R31, desc[UR10][R20.64] ;  /* 0x0000000a141f0981 */ /* 0x000722000c1e9900 */
[----:B-1----:R-:W-:-:S05]  /*0730*/  @!P5 IMAD.WIDE R18, R25, 0x4, R18 ;  /* 0x000000041912d825 */ /* 0x002fca00078e0212 */
[----:B------:R-:W1:Y:S01]  /*0740*/  @!P3 LDC.64 R24, c[0x0][0x380] ;  /* 0x0000e000ff18bb82 */ /* 0x000e620000000a00 */
[----:B------:R-:W-:Y:S01]  /*0750*/  IMAD.IADD R68, R68, 0x1, R2 ;  /* 0x0000000144447824 */ /* 0x000fe200078e0202 */
[----:B------:R-:W5:Y:S01]  /*0760*/  @!P5 LDG.E.CONSTANT R48, desc[UR10][R18.64] ;  /* 0x0000000a1230d981 */ /* 0x000f62000c1e9900 */
[----:B------:R-:W-:Y:S01]  /*0770*/  IMAD.MOV.U32 R38, RZ, RZ, RZ ;  /* 0x000000ffff267224 */ /* 0x000fe200078e00ff */
[----:B------:R-:W-:Y:S01]  /*0780*/  ISETP.GE.OR P5, PT, R29, UR13, P1 ;  /* 0x0000000d1d007c0c */ /* 0x000fe20008fa6670 */
[----:B--2---:R-:W-:Y:S01]  /*0790*/  @!P6 IMAD.WIDE R16, R23, 0x4, R16 ;  /* 0x000000041710e825 */ /* 0x004fe200078e0210 */
[----:B------:R-:W-:Y:S02]  /*07a0*/  ISETP.GE.AND P0, PT, R68, UR13, PT ;  /* 0x0000000d44007c0c */ /* 0x000fe4000bf06270 */
[----:B------:R-:W2:Y:S01]  /*07b0*/  @!P4 LDC.64 R22, c[0x0][0x380] ;  /* 0x0000e000ff16cb82 */ /* 0x000ea20000000a00 */
[----:B------:R-:W-:Y:S01]  /*07c0*/  VIADD R35, R35, 0x1c ;  /* 0x0000001c23237836 */ /* 0x000fe20000000000 */
[----:B------:R0:W5:Y:S01]  /*07d0*/  @!P6 LDG.E.CONSTANT R38, desc[UR10][R16.64] ;  /* 0x0000000a1026e981 */ /* 0x000162000c1e9900 */
[----:B------:R-:W-:-:S03]  /*07e0*/  ISETP.GE.OR P6, PT, R15, UR12, P0 ;  /* 0x0000000c0f007c0c */ /* 0x000fc600087c6670 */
[----:B------:R-:W-:-:S03]  /*07f0*/  ISETP.GE.OR P1, PT, R35, UR13, P1 ;  /* 0x0000000d23007c0c */ /* 0x000fc60008f26670 */
[----:B---3--:R-:W3:Y:S01]  /*0800*/  @!P5 LDC.64 R20, c[0x0][0x380] ;  /* 0x0000e000ff14db82 */ /* 0x008ee20000000a00 */
[--C-:B------:R-:W-:Y:S02]  /*0810*/  @!P2 IMAD R77, R77, UR8, R28.reuse ;  /* 0x000000084d4dac24 */ /* 0x100fe4000f8e021c */
[----:B------:R-:W-:Y:S02]  /*0820*/  IMAD.MOV.U32 R36, RZ, RZ, RZ ;  /* 0x000000ffff247224 */ /* 0x000fe400078e00ff */
[----:B------:R-:W-:Y:S02]  /*0830*/  @!P3 IMAD R75, R75, UR8, R28 ;  /* 0x000000084b4bbc24 */ /* 0x000fe4000f8e021c */
[----:B0-----:R-:W-:Y:S01]  /*0840*/  @!P2 IMAD.WIDE R26, R77, 0x4, R26 ;  /* 0x000000044d1aa825 */ /* 0x001fe200078e021a */
[----:B------:R-:W0:Y:S03]  /*0850*/  @!P6 LDC.64 R16, c[0x0][0x388] ;  /* 0x0000e200ff10eb82 */ /* 0x000e260000000a00 */
[----:B------:R-:W-:Y:S01]  /*0860*/  @!P4 IMAD R73, R73, UR8, R28 ;  /* 0x000000084949cc24 */ /* 0x000fe2000f8e021c */
[----:B------:R2:W5:Y:S04]  /*0870*/  @!P2 LDG.E.CONSTANT R36, desc[UR10][R26.64] ;  /* 0x0000000a1a24a981 */ /* 0x000568000c1e9900 */
[----:B------:R-:W0:Y:S01]  /*0880*/  @!P1 LDC.64 R18, c[0x0][0x380] ;  /* 0x0000e000ff129b82 */ /* 0x000e220000000a00 */
[----:B-1----:R-:W-:Y:S01]  /*0890*/  @!P3 IMAD.WIDE R24, R75, 0x4, R24 ;  /* 0x000000044b18b825 */ /* 0x002fe200078e0218 */
[----:B------:R-:W-:-:S02]  /*08a0*/  CS2R R74, SRZ ;  /* 0x00000000004a7805 */ /* 0x000fc4000001ff00 */
[----:B------:R-:W-:Y:S01]  /*08b0*/  CS2R R76, SRZ ;  /* 0x00000000004c7805 */ /* 0x000fe2000001ff00 */
[----:B--2---:R-:W-:-:S04]  /*08c0*/  @!P4 IMAD.WIDE R22, R73, 0x4, R22 ;  /* 0x000000044916c825 */ /* 0x004fc800078e0216 */
[C---:B------:R-:W-:Y:S01]  /*08d0*/  VIADD R26, R15.reuse, 0x18 ;  /* 0x000000180f1a7836 */ /* 0x040fe20000000000 */
[----:B------:R-:W2:Y:S01]  /*08e0*/  @!P4 LDG.E.CONSTANT R75, desc[UR10][R22.64] ;  /* 0x0000000a164bc981 */ /* 0x000ea2000c1e9900 */
[C---:B------:R-:W-:Y:S02]  /*08f0*/  VIADD R32, R15.reuse, 0x8 ;  /* 0x000000080f207836 */ /* 0x040fe40000000000 */
[----:B------:R-:W-:Y:S01]  /*0900*/  VIADD R30, R15, 0x10 ;  /* 0x000000100f1e7836 */ /* 0x000fe20000000000 */
[----:B------:R-:W-:Y:S01]  /*0910*/  ISETP.GE.OR P4, PT, R26, UR12, P0 ;  /* 0x0000000c1a007c0c */ /* 0x000fe20008786670 */
[----:B------:R1:W2:Y:S01]  /*0920*/  @!P3 LDG.E.CONSTANT R77, desc[UR10][R24.64] ;  /* 0x0000000a184db981 */ /* 0x0002a2000c1e9900 */
[----:B------:R-:W-:Y:S01]  /*0930*/  ISETP.GE.OR P2, PT, R32, UR12, P0 ;  /* 0x0000000c20007c0c */ /* 0x000fe20008746670 */
[----:B------:R-:W-:Y:S01]  /*0940*/  @!P5 IMAD R29, R29, UR8, R28 ;  /* 0x000000081d1ddc24 */ /* 0x000fe2000f8e021c */
[----:B------:R-:W-:Y:S01]  /*0950*/  ISETP.GE.OR P3, PT, R30, UR12, P0 ;  /* 0x0000000c1e007c0c */ /* 0x000fe20008766670 */
[----:B------:R-:W-:-:S02]  /*0960*/  IMAD.MOV.U32 R73, RZ, RZ, RZ ;  /* 0x000000ffff497224 */ /* 0x000fc400078e00ff */
[----:B---3--:R-:W-:-:S04]  /*0970*/  @!P5 IMAD.WIDE R20, R29, 0x4, R20 ;  /* 0x000000041d14d825 */ /* 0x008fc800078e0214 */
[----:B------:R-:W-:Y:S01]  /*0980*/  @!P1 IMAD R35, R35, UR8, R28 ;  /* 0x0000000823239c24 */ /* 0x000fe2000f8e021c */
[----:B------:R3:W2:Y:S01]  /*0990*/  @!P5 LDG.E.CONSTANT R73, desc[UR10][R20.64] ;  /* 0x0000000a1449d981 */ /* 0x0006a2000c1e9900 */
[----:B-1----:R-:W-:Y:S02]  /*09a0*/  VIADD R24, R15, 0x20 ;  /* 0x000000200f187836 */ /* 0x002fe40000000000 */
[----:B------:R-:W-:Y:S01]  /*09b0*/  @!P6 IMAD.IADD R25, R13, 0x1, R68 ;  /* 0x000000010d19e824 */ /* 0x000fe200078e0244 */
[----:B------:R-:W1:Y:S01]  /*09c0*/  @!P2 LDC.64 R28, c[0x0][0x388] ;  /* 0x0000e200ff1cab82 */ /* 0x000e620000000a00 */
[----:B0-----:R-:W-:Y:S01]  /*09d0*/  @!P1 IMAD.WIDE R18, R35, 0x4, R18 ;  /* 0x0000000423129825 */ /* 0x001fe200078e0212 */
[----:B------:R-:W-:Y:S02]  /*09e0*/  ISETP.GE.OR P5, PT, R24, UR12, P0 ;  /* 0x0000000c18007c0c */ /* 0x000fe400087a6670 */
[----:B------:R-:W-:Y:S01]  /*09f0*/  CS2R R34, SRZ ;  /* 0x0000000000227805 */ /* 0x000fe2000001ff00 */
[----:B------:R-:W-:-:S03]  /*0a00*/  @!P6 IMAD.WIDE.U32 R16, R25, 0x4, R16 ;  /* 0x000000041910e825 */ /* 0x000fc600078e0010 */
[----:B------:R-:W0:Y:S01]  /*0a10*/  @!P4 LDC.64 R24, c[0x0][0x388] ;  /* 0x0000e200ff18cb82 */ /* 0x000e220000000a00 */
[C---:B------:R-:W-:Y:S01]  /*0a20*/  VIADD R22, R15.reuse, 0x28 ;  /* 0x000000280f167836 */ /* 0x040fe20000000000 */
[----:B------:R-:W2:Y:S01]  /*0a30*/  @!P1 LDG.E.CONSTANT R35, desc[UR10][R18.64] ;  /* 0x0000000a12239981 */ /* 0x000ea2000c1e9900 */
[----:B------:R-:W-:-:S05]  /*0a40*/  VIADD R23, R15, 0x30 ;  /* 0x000000300f177836 */ /* 0x000fca0000000000 */
[----:B------:R-:W0:Y:S01]  /*0a50*/  @!P3 LDC.64 R26, c[0x0][0x388] ;  /* 0x0000e200ff1abb82 */ /* 0x000e220000000a00 */
[----:B------:R-:W-:Y:S01]  /*0a60*/  ISETP.GE.OR P1, PT, R22, UR12, P0 ;  /* 0x0000000c16007c0c */ /* 0x000fe20008726670 */
[----:B------:R-:W-:Y:S01]  /*0a70*/  VIADD R22, R15, 0x38 ;  /* 0x000000380f167836 */ /* 0x000fe20000000000 */
[----:B------:R1:W2:Y:S01]  /*0a80*/  @!P6 LDG.E.CONSTANT R34, desc[UR10][R16.64] ;  /* 0x0000000a1022e981 */ /* 0x0002a2000c1e9900 */
[----:B------:R-:W-:-:S03]  /*0a90*/  ISETP.GE.OR P6, PT, R23, UR12, P0 ;  /* 0x0000000c17007c0c */ /* 0x000fc600087c6670 */
[----:B------:R-:W-:Y:S01]  /*0aa0*/  ISETP.GE.OR P0, PT, R22, UR12, P0 ;  /* 0x0000000c16007c0c */ /* 0x000fe20008706670 */
[--C-:B---3--:R-:W-:Y:S01]  /*0ab0*/  @!P2 IMAD.IADD R21, R9, 0x1, R68.reuse ;  /* 0x000000010915a824 */ /* 0x108fe200078e0244 */
[----:B------:R-:W3:Y:S01]  /*0ac0*/  @!P5 LDC.64 R22, c[0x0][0x388] ;  /* 0x0000e200ff16db82 */ /* 0x000ee20000000a00 */
[--C-:B------:R-:W-:Y:S02]  /*0ad0*/  @!P3 IMAD.IADD R20, R6, 0x1, R68.reuse ;  /* 0x000000010614b824 */ /* 0x100fe400078e0244 */
[----:B-1----:R-:W-:Y:S02]  /*0ae0*/  @!P4 IMAD.IADD R17, R10, 0x1, R68 ;  /* 0x000000010a11c824 */ /* 0x002fe400078e0244 */
[----:B------:R-:W-:-:S03]  /*0af0*/  @!P2 IMAD.WIDE R28, R21, 0x4, R28 ;  /* 0x00000004151ca825 */ /* 0x000fc600078e021c */
[----:B------:R-:W1:Y:S01]  /*0b00*/  @!P6 LDC.64 R18, c[0x0][0x388] ;  /* 0x0000e200ff12eb82 */ /* 0x000e620000000a00 */
[----:B0-----:R-:W-:-:S04]  /*0b10*/  @!P4 IMAD.WIDE R24, R17, 0x4, R24 ;  /* 0x000000041118c825 */ /* 0x001fc800078e0218 */
[----:B------:R-:W-:-:S03]  /*0b20*/  @!P3 IMAD.WIDE R26, R20, 0x4, R26 ;  /* 0x00000004141ab825 */ /* 0x000fc600078e021a */
[----:B------:R-:W0:Y:S08]  /*0b30*/  @!P0 LDC.64 R16, c[0x0][0x388] ;  /* 0x0000e200ff108b82 */ /* 0x000e300000000a00 */
[----:B------:R-:W1:Y:S01]  /*0b40*/  @!P1 LDC.64 R20, c[0x0][0x388] ;  /* 0x0000e200ff149b82 */ /* 0x000e620000000a00 */
[----:B------:R-:W-:Y:S02]  /*0b50*/  IMAD.MOV.U32 R30, RZ, RZ, RZ ;  /* 0x000000ffff1e7224 */ /* 0x000fe400078e00ff */
[----:B------:R-:W-:-:S02]  /*0b60*/  IMAD.MOV.U32 R32, RZ, RZ, RZ ;  /* 0x000000ffff207224 */ /* 0x000fc400078e00ff */
[----:B------:R-:W-:Y:S02]  /*0b70*/  @!P5 IMAD.IADD R72, R4, 0x1, R68 ;  /* 0x000000010448d824 */ /* 0x000fe400078e0244 */
[----:B------:R3:W2:Y:S04]  /*0b80*/  @!P2 LDG.E.CONSTANT R30, desc[UR10][R28.64] ;  /* 0x0000000a1c1ea981 */ /* 0x0006a8000c1e9900 */
[----:B------:R3:W2:Y:S02]  /*0b90*/  @!P3 LDG.E.CONSTANT R32, desc[UR10][R26.64] ;  /* 0x0000000a1a20b981 */ /* 0x0006a4000c1e9900 */
[----:B---3--:R-:W-:-:S04]  /*0ba0*/  @!P5 IMAD.WIDE R22, R72, 0x4, R22 ;  /* 0x000000044816d825 */ /* 0x008fc800078e0216 */
[--C-:B------:R-:W-:Y:S02]  /*0bb0*/  @!P6 IMAD.IADD R29, R8, 0x1, R68.reuse ;  /* 0x00000001081de824 */ /* 0x100fe400078e0244 */
[--C-:B------:R-:W-:Y:S02]  /*0bc0*/  @!P1 IMAD.IADD R27, R11, 0x1, R68.reuse ;  /* 0x000000010b1b9824 */ /* 0x100fe400078e0244 */
[----:B------:R-:W-:Y:S02]  /*0bd0*/  @!P0 IMAD.IADD R68, R12, 0x1, R68 ;  /* 0x000000010c448824 */ /* 0x000fe400078e0244 */
[----:B------:R-:W-:Y:S02]  /*0be0*/  IMAD.MOV.U32 R70, RZ, RZ, RZ ;  /* 0x000000ffff467224 */ /* 0x000fe400078e00ff */
[----:B0-----:R-:W-:-:S04]  /*0bf0*/  @!P0 IMAD.WIDE R16, R68, 0x4, R16 ;  /* 0x0000000444108825 */ /* 0x001fc800078e0210 */
[----:B------:R-:W-:Y:S01]  /*0c00*/  IMAD.MOV.U32 R72, RZ, RZ, RZ ;  /* 0x000000ffff487224 */ /* 0x000fe200078e00ff */
[----:B------:R-:W3:Y:S01]  /*0c10*/  @!P4 LDG.E.CONSTANT R70, desc[UR10][R24.64] ;  /* 0x0000000a1846c981 */ /* 0x000ee2000c1e9900 */
[----:B------:R-:W-:Y:S02]  /*0c20*/  IMAD.MOV.U32 R68, RZ, RZ, RZ ;  /* 0x000000ffff447224 */ /* 0x000fe400078e00ff */
[----:B-1----:R-:W-:Y:S01]  /*0c30*/  @!P1 IMAD.WIDE R20, R27, 0x4, R20 ;  /* 0x000000041b149825 */ /* 0x002fe200078e0214 */
[----:B------:R-:W3:Y:S03]  /*0c40*/  @!P0 LDG.E.CONSTANT R76, desc[UR10][R16.64] ;  /* 0x0000000a104c8981 */ /* 0x000ee6000c1e9900 */
        /* <DEDUP_REMOVED lines=15> */
[----:B---3--:R-:W-:Y:S04]  /*0d40*/  STS [R5+0xc00], R70 ;  /* 0x000c004605007388 */ /* 0x008fe80000000800 */
        /* <DEDUP_REMOVED lines=9> */
[----:B0-----:R-:W-:Y:S01]  /*0de0*/  FMUL R32, R20, R18 ;  /* 0x0000001214207220 */ /* 0x001fe20000400000 */
[----:B------:R-:W-:Y:S01]  /*0df0*/  FMUL R35, R16, R20 ;  /* 0x0000001410237220 */ /* 0x000fe20000400000 */
[----:B------:R-:W-:-:S03]  /*0e00*/  FMUL R48, R20, R17 ;  /* 0x0000001114307220 */ /* 0x000fc60000400000 */
[----:B------:R-:W-:Y:S02]  /*0e10*/  FSETP.GT.AND P3, PT, R32, R39, PT ;  /* 0x000000272000720b */ /* 0x000fe40003f64000 */
[C---:B------:R-:W-:Y:S02]  /*0e20*/  FSETP.GT.AND P1, PT, R35.reuse, R50, PT ;  /* 0x000000322300720b */ /* 0x040fe40003f24000 */
[----:B------:R-:W-:Y:S01]  /*0e30*/  FSETP.GT.AND P2, PT, R48, R33, PT ;  /* 0x000000213000720b */ /* 0x000fe20003f44000 */
[----:B------:R-:W-:Y:S01]  /*0e40*/  FMUL R75, R20, R19 ;  /* 0x00000013144b7220 */ /* 0x000fe20000400000 */
[----:B-1----:R-:W-:Y:S01]  /*0e50*/  FMUL R73, R16, R24 ;  /* 0x0000001810497220 */ /* 0x002fe20000400000 */
[----:B------:R-:W-:Y:S01]  /*0e60*/  FSEL R20, R32, R39, P3 ;  /* 0x0000002720147208 */ /* 0x000fe20001800000 */
[C---:B------:R-:W-:Y:S01]  /*0e70*/  FMUL R39, R24.reuse, R17 ;  /* 0x0000001118277220 */ /* 0x040fe20000400000 */
[----:B------:R-:W-:Y:S01]  /*0e80*/  FSEL R50, R35, R50, P1 ;  /* 0x0000003223327208 */ /* 0x000fe20000800000 */
[----:B------:R-:W-:Y:S01]  /*0e90*/  FMUL R36, R24, R18 ;  /* 0x0000001218247220 */ /* 0x000fe20000400000 */
[----:B------:R-:W-:-:S02]  /*0ea0*/  FSEL R48, R48, R33, P2 ;  /* 0x0000002130307208 */ /* 0x000fc40001000000 */
[----:B------:R-:W0:Y:S01]  /*0eb0*/  LDS.128 R32, [R7+0x180] ;  /* 0x0001800007207984 */ /* 0x000e220000000c00 */
[----:B------:R-:W-:Y:S02]  /*0ec0*/  FSETP.GT.AND P5, PT, R73, R54, PT ;  /* 0x000000364900720b */ /* 0x000fe40003fa4000 */
[----:B------:R-:W-:Y:S02]  /*0ed0*/  FSETP.GT.AND P6, PT, R39, R52, PT ;  /* 0x000000342700720b */ /* 0x000fe40003fc4000 */
[----:B------:R-:W-:Y:S02]  /*0ee0*/  FSETP.GT.AND P0, PT, R36, R37, PT ;  /* 0x000000252400720b */ /* 0x000fe40003f04000 */
[----:B------:R-:W-:Y:S01]  /*0ef0*/  FSEL R54, R73, R54, P5 ;  /* 0x0000003649367208 */ /* 0x000fe20002800000 */
[----:B------:R-:W-:Y:S01]  /*0f00*/  FMUL R73, R24, R19 ;  /* 0x0000001318497220 */ /* 0x000fe20000400000 */
[----:B------:R-:W-:Y:S02]  /*0f10*/  FSEL R52, R39, R52, P6 ;  /* 0x0000003427347208 */ /* 0x000fe40003000000 */
[----:B------:R-:W-:-:S02]  /*0f20*/  FSEL R24, R36, R37, P0 ;  /* 0x0000002524187208 */ /* 0x000fc40000000000 */
[----:B------:R-:W1:Y:S01]  /*0f30*/  LDS.128 R36, [R3+0x100] ;  /* 0x0001000003247984 */ /* 0x000e620000000c00 */
[----:B------:R-:W-:Y:S02]  /*0f40*/  SEL R63, R2, R63, P1 ;  /* 0x0000003f023f7207 */ /* 0x000fe40000800000 */
[----:B------:R-:W-:Y:S02]  /*0f50*/  FSETP.GT.AND P1, PT, R73, R44, PT ;  /* 0x0000002c4900720b */ /* 0x000fe40003f24000 */
[----:B------:R-:W-:Y:S02]  /*0f60*/  FSETP.GT.AND P4, PT, R75, R40, PT ;  /* 0x000000284b00720b */ /* 0x000fe40003f84000 */
[----:B------:R-:W-:Y:S01]  /*0f70*/  FSEL R44, R73, R44, P1 ;  /* 0x0000002c492c7208 */ /* 0x000fe20000800000 */
[----:B--2---:R-:W-:Y:S01]  /*0f80*/  FMUL R73, R16, R28 ;  /* 0x0000001c10497220 */ /* 0x004fe20000400000 */
[----:B------:R-:W-:Y:S01]  /*0f90*/  FSEL R40, R75, R40, P4 ;  /* 0x000000284b287208 */ /* 0x000fe20002000000 */
[----:B------:R-:W-:Y:S01]  /*0fa0*/  FMUL R75, R28, R17 ;  /* 0x000000111c4b7220 */ /* 0x000fe20000400000 */
[----:B------:R-:W-:-:S02]  /*0fb0*/  SEL R45, R2, R45, P2 ;  /* 0x0000002d022d7207 */ /* 0x000fc40001000000 */
[----:B------:R-:W-:Y:S02]  /*0fc0*/  FSETP.GT.AND P2, PT, R73, R56, PT ;  /* 0x000000384900720b */ /* 0x000fe40003f44000 */
[----:B------:R-:W-:Y:S02]  /*0fd0*/  SEL R43, R2, R43, P3 ;  /* 0x0000002b022b7207 */ /* 0x000fe40001800000 */
[----:B------:R-:W-:Y:S02]  /*0fe0*/  FSETP.GT.AND P3, PT, R75, R42, PT ;  /* 0x0000002a4b00720b */ /* 0x000fe40003f64000 */
[----:B------:R-:W-:Y:S01]  /*0ff0*/  FSEL R56, R73, R56, P2 ;  /* 0x0000003849387208 */ /* 0x000fe20001000000 */
[C---:B------:R-:W-:Y:S01]  /*1000*/  FMUL R73, R28.reuse, R18 ;  /* 0x000000121c497220 */ /* 0x040fe20000400000 */
[----:B------:R-:W-:Y:S01]  /*1010*/  FSEL R42, R75, R42, P3 ;  /* 0x0000002a4b2a7208 */ /* 0x000fe20001800000 */
[----:B------:R-:W-:Y:S01]  /*1020*/  FMUL R75, R28, R19 ;  /* 0x000000131c4b7220 */ /* 0x000fe20000400000 */
[----:B------:R-:W-:-:S02]  /*1030*/  SEL R47, R2, R47, P4 ;  /* 0x0000002f022f7207 */ /* 0x000fc40002000000 */
[----:B------:R-:W-:Y:S02]  /*1040*/  FSETP.GT.AND P4, PT, R73, R66, PT ;  /* 0x000000424900720b */ /* 0x000fe40003f84000 */
[----:B------:R-:W-:Y:S01]  /*1050*/  SEL R49, R2, R49, P5 ;  /* 0x0000003102317207 */ /* 0x000fe20002800000 */
[C---:B0-----:R-:W-:Y:S01]  /*1060*/  FMUL R17, R32.reuse, R17 ;  /* 0x0000001120117220 */ /* 0x041fe20000400000 */
[----:B------:R-:W-:Y:S01]  /*1070*/  FSETP.GT.AND P5, PT, R75, R46, PT ;  /* 0x0000002e4b00720b */ /* 0x000fe20003fa4000 */
[----:B------:R-:W-:Y:S01]  /*1080*/  FMUL R19, R32, R19 ;  /* 0x0000001320137220 */ /* 0x000fe20000400000 */
[----:B------:R-:W-:Y:S01]  /*1090*/  FSEL R28, R73, R66, P4 ;  /* 0x00000042491c7208 */ /* 0x000fe20002000000 */
[----:B------:R-:W-:Y:S01]  /*10a0*/  FMUL R73, R16, R32 ;  /* 0x0000002010497220 */ /* 0x000fe20000400000 */
[----:B------:R-:W-:Y:S01]  /*10b0*/  FSEL R46, R75, R46, P5 ;  /* 0x0000002e4b2e7208 */ /* 0x000fe20002800000 */
[----:B------:R-:W-:Y:S01]  /*10c0*/  FMUL R75, R32, R18 ;  /* 0x00000012204b7220 */ /* 0x000fe20000400000 */
[----:B------:R-:W-:-:S02]  /*10d0*/  SEL R71, R2, R71, P0 ;  /* 0x0000004702477207 */ /* 0x000fc40000000000 */
[C---:B------:R-:W-:Y:S02]  /*10e0*/  SEL R67, R2.reuse, R67, P2 ;  /* 0x0000004302437207 */ /* 0x040fe40001000000 */
[----:B------:R-:W-:Y:S02]  /*10f0*/  FSETP.GT.AND P0, PT, R17, R58, PT ;  /* 0x0000003a1100720b */ /* 0x000fe40003f04000 */
[----:B------:R-:W-:Y:S02]  /*1100*/  FSETP.GT.AND P2, PT, R19, R62, PT ;  /* 0x0000003e1300720b */ /* 0x000fe40003f44000 */
[----:B------:R-:W-:Y:S02]  /*1110*/  SEL R65, R2, R65, P6 ;  /* 0x0000004102417207 */ /* 0x000fe40003000000 */
[----:B------:R-:W-:Y:S01]  /*1120*/  FSETP.GT.AND P6, PT, R73, R64, PT ;  /* 0x000000404900720b */ /* 0x000fe20003fc4000 */
[----:B-1----:R-:W-:Y:S01]  /*1130*/  FMUL R66, R36, R21 ;  /* 0x0000001524427220 */ /* 0x002fe20000400000 */
[----:B------:R-:W-:Y:S01]  /*1140*/  SEL R69, R2, R69, P1 ;  /* 0x0000004502457207 */ /* 0x000fe20000800000 */
[C---:B------:R-:W-:Y:S01]  /*1150*/  FMUL R32, R36.reuse, R25 ;  /* 0x0000001924207220 */ /* 0x040fe20000400000 */
[----:B------:R-:W-:Y:S01]  /*1160*/  FSEL R58, R17, R58, P0 ;  /* 0x0000003a113a7208 */ /* 0x000fe20000000000 */
[C---:B------:R-:W-:Y:S01]  /*1170*/  FMUL R18, R36.reuse, R29 ;  /* 0x0000001d24127220 */ /* 0x040fe20000400000 */
[----:B------:R-:W-:Y:S01]  /*1180*/  FSEL R62, R19, R62, P2 ;  /* 0x0000003e133e7208 */ /* 0x000fe20001000000 */
[----:B------:R-:W-:Y:S01]  /*1190*/  FMUL R17, R37, R21 ;  /* 0x0000001525117220 */ /* 0x000fe20000400000 */
[----:B------:R-:W-:Y:S01]  /*11a0*/  FSETP.GT.AND P1, PT, R75, R60, PT ;  /* 0x0000003c4b00720b */ /* 0x000fe20003f24000 */
[----:B------:R-:W-:Y:S01]  /*11b0*/  FMUL R19, R37, R25 ;  /* 0x0000001925137220 */ /* 0x000fe20000400000 */
[----:B------:R-:W-:Y:S01]  /*11c0*/  FMUL R36, R36, R33 ;  /* 0x0000002124247220 */ /* 0x000fe20000400000 */
[----:B------:R-:W-:-:S02]  /*11d0*/  FSEL R16, R73, R64, P6 ;  /* 0x0000004049107208 */ /* 0x000fc40003000000 */
[----:B------:R-:W-:Y:S02]  /*11e0*/  FSEL R60, R75, R60, P1 ;  /* 0x0000003c4b3c7208 */ /* 0x000fe40000800000 */
[C---:B------:R-:W-:Y:S02]  /*11f0*/  SEL R57, R2.reuse, R57, P5 ;  /* 0x0000003902397207 */ /* 0x040fe40002800000 */
[C---:B------:R-:W-:Y:S02]  /*1200*/  SEL R55, R2.reuse, R55, P6 ;  /* 0x0000003702377207 */ /* 0x040fe40003000000 */
[C---:B------:R-:W-:Y:S02]  /*1210*/  SEL R53, R2.reuse, R53, P0 ;  /* 0x0000003502357207 */ /* 0x040fe40000000000 */
        /* <DEDUP_REMOVED lines=10> */
[----:B------:R-:W-:Y:S02]  /*12c0*/  SEL R59, R2, R59, P4 ;  /* 0x0000003b023b7207 */ /* 0x000fe40002000000 */
[----:B------:R-:W-:Y:S01]  /*12d0*/  FSETP.GT.AND P4, PT, R32, R54, PT ;  /* 0x000000362000720b */ /* 0x000fe20003f84000 */
[----:B------:R-:W-:-:S03]  /*12e0*/  FMUL R73, R38, R21 ;  /* 0x0000001526497220 */ /* 0x000fc60000400000 */
[----:B------:R-:W-:Y:S01]  /*12f0*/  FSEL R54, R32, R54, P4 ;  /* 0x0000003620367208 */ /* 0x000fe20002000000 */
[----:B------:R-:W-:Y:S02]  /*1300*/  VIADD R32, R2, 0x1 ;  /* 0x0000000102207836 */ /* 0x000fe40000000000 */
[C---:B------:R-:W-:Y:S01]  /*1310*/  FMUL R75, R39.reuse, R21 ;  /* 0x00000015274b7220 */ /* 0x040fe20000400000 */
[CC--:B------:R-:W-:Y:S01]  /*1320*/  FMUL R21, R38.reuse, R25.reuse ;  /* 0x0000001926157220 */ /* 0x0c0fe20000400000 */
[----:B------:R-:W-:Y:S01]  /*1330*/  FMUL R77, R39, R25 ;  /* 0x00000019274d7220 */ /* 0x000fe20000400000 */
[CC--:B------:R-:W-:Y:S01]  /*1340*/  FMUL R25, R37.reuse, R29.reuse ;  /* 0x0000001d25197220 */ /* 0x0c0fe20000400000 */
[C---:B------:R-:W-:Y:S01]  /*1350*/  FMUL R64, R38.reuse, R29 ;  /* 0x0000001d26407220 */ /* 0x040fe20000400000 */
        /* <DEDUP_REMOVED lines=30> */
[C---:B------:R-:W-:Y:S02]  /*1540*/  FSETP.GT.AND P5, PT, R29.reuse, R46, PT ;  /* 0x0000002e1d00720b */ /* 0x040fe40003fa4000 */
        /* <DEDUP_REMOVED lines=9> */
[-C--:B------:R-:W-:Y:S01]  /*15e0*/  FMUL R46, R17, R22.reuse ;  /* 0x00000016112e7220 */ /* 0x080fe20000400000 */
[----:B------:R-:W-:Y:S01]  /*15f0*/  @!P6 SEL R32, R2, R41, P2 ;  /* 0x000000290220e207 */ /* 0x000fe20001000000 */
[----:B------:R-:W-:Y:S01]  /*1600*/  FMUL R41, R19, R22 ;  /* 0x0000001613297220 */ /* 0x000fe20000400000 */
[----:B------:R-:W-:Y:S01]  /*1610*/  FSEL R38, R38, R60, P1 ;  /* 0x0000003c26267208 */ /* 0x000fe20000800000 */
[----:B------:R-:W-:Y:S01]  /*1620*/  FMUL R66, R16, R26 ;  /* 0x0000001a10427220 */ /* 0x000fe20000400000 */
[----:B------:R-:W-:Y:S01]  /*1630*/  FSEL R40, R75, R40, P3 ;  /* 0x000000284b287208 */ /* 0x000fe20001800000 */
[-C--:B------:R-:W-:Y:S01]  /*1640*/  FMUL R42, R17, R26.reuse ;  /* 0x0000001a112a7220 */ /* 0x080fe20000400000 */
[-C--:B------:R-:W-:Y:S01]  /*1650*/  FMUL R22, R18, R26.reuse ;  /* 0x0000001a12167220 */ /* 0x080fe20000400000 */
[----:B------:R-:W-:Y:S01]  /*1660*/  FMUL R73, R19, R26 ;  /* 0x0000001a13497220 */ /* 0x000fe20000400000 */
[----:B------:R-:W-:Y:S01]  /*1670*/  FSEL R44, R77, R44, P4 ;  /* 0x0000002c4d2c7208 */ /* 0x000fe20002000000 */
        /* <DEDUP_REMOVED lines=15> */
[----:B------:R-:W-:-:S02]  /*1770*/  FSEL R54, R66, R54, P1 ;  /* 0x0000003642367208 */ /* 0x000fc40000800000 */
[----:B------:R-:W-:Y:S02]  /*1780*/  FSETP.GT.AND P2, PT, R60, R56, PT ;  /* 0x000000383c00720b */ /* 0x000fe40003f44000 */
[----:B------:R-:W-:Y:S02]  /*1790*/  FSETP.GT.AND P6, PT, R26, R25, PT ;  /* 0x000000191a00720b */ /* 0x000fe40003fc4000 */
[----:B------:R-:W-:Y:S02]  /*17a0*/  FSETP.GT.AND P0, PT, R58, R37, PT ;  /* 0x000000253a00720b */ /* 0x000fe40003f04000 */
[----:B------:R-:W-:Y:S02]  /*17b0*/  SEL R49, R34, R49, P1 ;  /* 0x0000003122317207 */ /* 0x000fe40000800000 */
[----:B------:R-:W-:Y:S02]  /*17c0*/  FSETP.GT.AND P4, PT, R46, R48, PT ;  /* 0x000000302e00720b */ /* 0x000fe40003f84000 */
[----:B------:R-:W-:-:S02]  /*17d0*/  FSETP.GT.AND P5, PT, R42, R52, PT ;  /* 0x000000342a00720b */ /* 0x000fc40003fa4000 */
[----:B------:R-:W-:Y:S02]  /*17e0*/  FSETP.GT.AND P1, PT, R39, R20, PT ;  /* 0x000000142700720b */ /* 0x000fe40003f24000 */
[----:B------:R-:W-:Y:S02]  /*17f0*/  FSEL R56, R60, R56, P2 ;  /* 0x000000383c387208 */ /* 0x000fe40001000000 */
[----:B------:R-:W-:Y:S02]  /*1800*/  FSEL R25, R26, R25, P6 ;  /* 0x000000191a197208 */ /* 0x000fe40003000000 */
[----:B------:R-:W-:Y:S02]  /*1810*/  FSEL R37, R58, R37, P0 ;  /* 0x000000253a257208 */ /* 0x000fe40000000000 */
[C---:B------:R-:W-:Y:S02]  /*1820*/  SEL R67, R34.reuse, R67, P2 ;  /* 0x0000004322437207 */ /* 0x040fe40001000000 */
[----:B------:R-:W-:-:S02]  /*1830*/  SEL R61, R34, R61, P6 ;  /* 0x0000003d223d7207 */ /* 0x000fc40003000000 */
[----:B------:R-:W-:Y:S02]  /*1840*/  SEL R53, R34, R53, P0 ;  /* 0x0000003522357207 */ /* 0x000fe40000000000 */
[----:B------:R-:W-:Y:S02]  /*1850*/  FSEL R48, R46, R48, P4 ;  /* 0x000000302e307208 */ /* 0x000fe40002000000 */
[----:B------:R-:W-:Y:S02]  /*1860*/  FSEL R52, R42, R52, P5 ;  /* 0x000000342a347208 */ /* 0x000fe40002800000 */
[----:B------:R-:W-:Y:S02]  /*1870*/  FSETP.GT.AND P2, PT, R22, R21, PT ;  /* 0x000000151600720b */ /* 0x000fe40003f44000 */
[----:B------:R-:W-:Y:S02]  /*1880*/  SEL R45, R34, R45, P4 ;  /* 0x0000002d222d7207 */ /* 0x000fe40002000000 */
[----:B------:R-:W-:-:S02]  /*1890*/  FSEL R39, R39, R20, P1 ;  /* 0x0000001427277208 */ /* 0x000fc40000800000 */
[----:B------:R-:W-:Y:S02]  /*18a0*/  SEL R65, R34, R65, P5 ;  /* 0x0000004122417207 */ /* 0x000fe40002800000 */
[----:B------:R-:W-:Y:S02]  /*18b0*/  FSETP.GT.AND P6, PT, R73, R44, PT ;  /* 0x0000002c4900720b */ /* 0x000fe40003fc4000 */
[----:B------:R-:W-:Y:S02]  /*18c0*/  FSETP.GT.AND P0, PT, R30, R29, PT ;  /* 0x0000001d1e00720b */ /* 0x000fe40003f04000 */
[----:B------:R-:W-:Y:S02]  /*18d0*/  SEL R43, R34, R43, P1 ;  /* 0x0000002b222b7207 */ /* 0x000fe40000800000 */
[----:B------:R-:W-:Y:S02]  /*18e0*/  FSETP.GT.AND P4, PT, R77, R38, PT ;  /* 0x000000264d00720b */ /* 0x000fe40003f84000 */
[----:B------:R-:W-:-:S02]  /*18f0*/  FSETP.GT.AND P5, PT, R41, R40, PT ;  /* 0x000000282900720b */ /* 0x000fc40003fa4000 */
[----:B------:R-:W-:Y:S02]  /*1900*/  FSETP.GT.AND P1, PT, R24, R33, PT ;  /* 0x000000211800720b */ /* 0x000fe40003f24000 */
[----:B------:R-:W-:Y:S01]  /*1910*/  FSETP.GT.AND P3, PT, R62, R36, PT ;  /* 0x000000243e00720b */ /* 0x000fe20003f64000 */
[----:B0-----:R-:W-:Y:S01]  /*1920*/  FMUL R20, R16, R23 ;  /* 0x0000001710147220 */ /* 0x001fe20000400000 */
[----:B------:R-:W-:Y:S01]  /*1930*/  FSEL R42, R22, R21, P2 ;  /* 0x00000015162a7208 */ /* 0x000fe20001000000 */
[-C--:B------:R-:W-:Y:S01]  /*1940*/  FMUL R21, R17, R23.reuse ;  /* 0x0000001711157220 */ /* 0x080fe20000400000 */
        /* <DEDUP_REMOVED lines=10> */
[----:B------:R-:W-:Y:S01]  /*19f0*/  FSEL R36, R62, R36, P3 ;  /* 0x000000243e247208 */ /* 0x000fe20001800000 */
[----:B------:R-:W-:Y:S01]  /*1a00*/  FMUL R77, R19, R27 ;  /* 0x0000001b134d7220 */ /* 0x000fe20000400000 */
[----:B------:R-:W-:Y:S01]  /*1a10*/  SEL R55, R34, R55, P3 ;  /* 0x0000003722377207 */ /* 0x000fe20001800000 */
[C---:B------:R-:W-:Y:S01]  /*1a20*/  FMUL R27, R16.reuse, R31 ;  /* 0x0000001f101b7220 */ /* 0x040fe20000400000 */
[----:B------:R-:W-:Y:S01]  /*1a30*/  FSETP.GT.AND P3, PT, R75, R28, PT ;  /* 0x0000001c4b00720b */ /* 0x000fe20003f64000 */
[----:B------:R-:W-:Y:S01]  /*1a40*/  FMUL R16, R16, R35 ;  /* 0x0000002310107220 */ /* 0x000fe20000400000 */
[----:B------:R-:W-:Y:S01]  /*1a50*/  SEL R71, R34, R71, P2 ;  /* 0x0000004722477207 */ /* 0x000fe20001000000 */
[----:B------:R-:W-:-:S02]  /*1a60*/  VIADD R46, R2, 0x3 ;  /* 0x00000003022e7836 */ /* 0x000fc40000000000 */
[-C--:B------:R-:W-:Y:S01]  /*1a70*/  FMUL R26, R17, R31.reuse ;  /* 0x0000001f111a7220 */ /* 0x080fe20000400000 */
[----:B------:R-:W-:Y:S01]  /*1a80*/  FSETP.GT.AND P2, PT, R20, R50, PT ;  /* 0x000000321400720b */ /* 0x000fe20003f44000 */
[-C--:B------:R-:W-:Y:S01]  /*1a90*/  FMUL R58, R19, R31.reuse ;  /* 0x0000001f133a7220 */ /* 0x080fe20000400000 */
[----:B------:R-:W-:Y:S01]  /*1aa0*/  FSEL R28, R75, R28, P3 ;  /* 0x0000001c4b1c7208 */ /* 0x000fe20001800000 */
[----:B------:R-:W-:Y:S01]  /*1ab0*/  FMUL R75, R18, R31 ;  /* 0x0000001f124b7220 */ /* 0x000fe20000400000 */
[----:B------:R-:W-:Y:S01]  /*1ac0*/  SEL R51, R34, R51, P4 ;  /* 0x0000003322337207 */ /* 0x000fe20002000000 */
[-C--:B------:R-:W-:Y:S01]  /*1ad0*/  FMUL R62, R17, R35.reuse ;  /* 0x00000023113e7220 */ /* 0x080fe20000400000 */
[-C--:B------:R-:W-:Y:S01]  /*1ae0*/  FMUL R31, R18, R35.reuse ;  /* 0x00000023121f7220 */ /* 0x080fe20000400000 */
[----:B------:R-:W-:Y:S01]  /*1af0*/  FMUL R60, R19, R35 ;  /* 0x00000023133c7220 */ /* 0x000fe20000400000 */
[----:B------:R-:W-:Y:S02]  /*1b00*/  SEL R59, R34, R59, P3 ;  /* 0x0000003b223b7207 */ /* 0x000fe40001800000 */
[----:B------:R-:W-:-:S02]  /*1b10*/  FSETP.GT.AND P4, PT, R16, R36, PT ;  /* 0x000000241000720b */ /* 0x000fc40003f84000 */
[----:B------:R-:W-:Y:S02]  /*1b20*/  FSEL R50, R20, R50, P2 ;  /* 0x0000003214327208 */ /* 0x000fe40001000000 */
[C---:B------:R-:W-:Y:S02]  /*1b30*/  SEL R35, R34.reuse, R47, P5 ;  /* 0x0000002f22237207 */ /* 0x040fe40002800000 */
[C---:B------:R-:W-:Y:S02]  /*1b40*/  SEL R69, R34.reuse, R69, P6 ;  /* 0x0000004522457207 */ /* 0x040fe40003000000 */
[----:B------:R-:W-:Y:S02]  /*1b50*/  FSETP.GT.AND P3, PT, R21, R48, PT ;  /* 0x000000301500720b */ /* 0x000fe40003f64000 */
[----:B------:R-:W-:Y:S02]  /*1b60*/  SEL R57, R34, R57, P0 ;  /* 0x0000003922397207 */ /* 0x000fe40000000000 */
[----:B------:R-:W-:-:S02]  /*1b70*/  SEL R63, R46, R63, P2 ;  /* 0x0000003f2e3f7207 */ /* 0x000fc40001000000 */
[----:B------:R-:W-:Y:S02]  /*1b80*/  FSETP.GT.AND P6, PT, R23, R54, PT ;  /* 0x000000361700720b */ /* 0x000fe40003fc4000 */
[----:B------:R-:W-:Y:S02]  /*1b90*/  FSETP.GT.AND P5, PT, R27, R56, PT ;  /* 0x000000381b00720b */ /* 0x000fe40003fa4000 */
[----:B------:R-:W-:Y:S02]  /*1ba0*/  FSETP.GT.AND P0, PT, R24, R52, PT ;  /* 0x000000341800720b */ /* 0x000fe40003f04000 */
[----:B------:R-:W-:Y:S02]  /*1bb0*/  FSETP.GT.AND P2, PT, R26, R25, PT ;  /* 0x000000191a00720b */ /* 0x000fe40003f44000 */
[----:B------:R-:W-:Y:S02]  /*1bc0*/  FSEL R47, R16, R36, P4 ;  /* 0x00000024102f7208 */ /* 0x000fe40002000000 */
[----:B------:R-:W-:Y:S01]  /*1bd0*/  FSEL R36, R21, R48, P3 ;  /* 0x0000003015247208 */ /* 0x000fe20001800000 */
[----:B------:R-:W-:Y:S01]  /*1be0*/  LDS.128 R16, [R3+0x400] ;  /* 0x0004000003107984 */ /* 0x000fe20000000c00 */
[----:B------:R-:W-:-:S02]  /*1bf0*/  FSEL R54, R23, R54, P6 ;  /* 0x0000003617367208 */ /* 0x000fc40003000000 */
[----:B------:R-:W-:Y:S01]  /*1c00*/  FSEL R56, R27, R56, P5 ;  /* 0x000000381b387208 */ /* 0x000fe20002800000 */
[----:B------:R-:W0:Y:S01]  /*1c10*/  LDS.128 R20, [R7+0x10] ;  /* 0x0000100007147984 */ /* 0x000e220000000c00 */
[----:B------:R-:W-:Y:S02]  /*1c20*/  FSEL R52, R24, R52, P0 ;  /* 0x0000003418347208 */ /* 0x000fe40000000000 */
[----:B------:R-:W-:Y:S02]  /*1c30*/  FSEL R48, R26, R25, P2 ;  /* 0x000000191a307208 */ /* 0x000fe40001000000 */
[----:B------:R-:W1:Y:S01]  /*1c40*/  LDS.128 R24, [R7+0x90] ;  /* 0x0000900007187984 */ /* 0x000e620000000c00 */
[C---:B------:R-:W-:Y:S02]  /*1c50*/  SEL R55, R46.reuse, R55, P4 ;  /* 0x000000372e377207 */ /* 0x040fe40002000000 */
[----:B------:R-:W-:Y:S02]  /*1c60*/  FSETP.GT.AND P4, PT, R41, R42, PT ;  /* 0x0000002a2900720b */ /* 0x000fe40003f84000 */
[----:B------:R-:W-:-:S02]  /*1c70*/  SEL R67, R46, R67, P5 ;  /* 0x000000432e437207 */ /* 0x000fc40002800000 */
[----:B------:R-:W-:Y:S02]  /*1c80*/  FSETP.GT.AND P5, PT, R30, R39, PT ;  /* 0x000000271e00720b */ /* 0x000fe40003fa4000 */
[----:B------:R-:W-:Y:S02]  /*1c90*/  FSEL R41, R41, R42, P4 ;  /* 0x0000002a29297208 */ /* 0x000fe40002000000 */
[----:B------:R-:W-:Y:S02]  /*1ca0*/  SEL R71, R46, R71, P4 ;  /* 0x000000472e477207 */ /* 0x000fe40002000000 */
[----:B------:R-:W-:Y:S02]  /*1cb0*/  FSETP.GT.AND P4, PT, R60, R33, PT ;  /* 0x000000213c00720b */ /* 0x000fe40003f84000 */
[----:B------:R-:W-:Y:S02]  /*1cc0*/  SEL R49, R46, R49, P6 ;  /* 0x000000312e317207 */ /* 0x000fe40003000000 */
[----:B------:R-:W-:-:S02]  /*1cd0*/  FSETP.GT.AND P6, PT, R62, R37, PT ;  /* 0x000000253e00720b */ /* 0x000fc40003fc4000 */
[----:B------:R-:W-:Y:S02]  /*1ce0*/  SEL R45, R46, R45, P3 ;  /* 0x0000002d2e2d7207 */ /* 0x000fe40001800000 */
[----:B------:R-:W-:Y:S02]  /*1cf0*/  FSEL R39, R30, R39, P5 ;  /* 0x000000271e277208 */ /* 0x000fe40002800000 */
[C---:B------:R-:W-:Y:S02]  /*1d00*/  SEL R65, R46.reuse, R65, P0 ;  /* 0x000000412e417207 */ /* 0x040fe40000000000 */
[----:B------:R-:W-:Y:S02]  /*1d10*/  SEL R43, R46, R43, P5 ;  /* 0x0000002b2e2b7207 */ /* 0x000fe40002800000 */
[----:B------:R-:W-:Y:S02]  /*1d20*/  FSETP.GT.AND P3, PT, R75, R28, PT ;  /* 0x0000001c4b00720b */ /* 0x000fe40003f64000 */
[----:B------:R-:W-:-:S02]  /*1d30*/  FSETP.GT.AND P0, PT, R31, R38, PT ;  /* 0x000000261f00720b */ /* 0x000fc40003f04000 */
[----:B------:R-:W-:Y:S02]  /*1d40*/  FSETP.GT.AND P5, PT, R58, R29, PT ;  /* 0x0000001d3a00720b */ /* 0x000fe40003fa4000 */
[----:B------:R-:W-:Y:S02]  /*1d50*/  SEL R61, R46, R61, P2 ;  /* 0x0000003d2e3d7207 */ /* 0x000fe40001000000 */
[----:B------:R-:W-:Y:S02]  /*1d60*/  FSEL R62, R62, R37, P6 ;  /* 0x000000253e3e7208 */ /* 0x000fe40003000000 */
[----:B------:R-:W-:Y:S02]  /*1d70*/  FSETP.GT.AND P2, PT, R73, R40, PT ;  /* 0x000000284900720b */ /* 0x000fe40003f44000 */
[----:B------:R-:W-:Y:S02]  /*1d80*/  SEL R53, R46, R53, P6 ;  /* 0x000000352e357207 */ /* 0x000fe40003000000 */
[----:B------:R-:W-:-:S02]  /*1d90*/  FSEL R75, R75, R28, P3 ;  /* 0x0000001c4b4b7208 */ /* 0x000fc40001800000 */
[----:B------:R-:W-:Y:S02]  /*1da0*/  FSETP.GT.AND P6, PT, R77, R44, PT ;  /* 0x0000002c4d00720b */ /* 0x000fe40003fc4000 */
[----:B------:R-:W-:Y:S02]  /*1db0*/  FSEL R42, R31, R38, P0 ;  /* 0x000000261f2a7208 */ /* 0x000fe40000000000 */
[----:B------:R-:W-:Y:S02]  /*1dc0*/  FSEL R58, R58, R29, P5 ;  /* 0x0000001d3a3a7208 */ /* 0x000fe40002800000 */
[----:B------:R-:W2:Y:S01]  /*1dd0*/  LDS.128 R28, [R7+0x110] ;  /* 0x00011000071c7984 */ /* 0x000ea20000000c00 */
[----:B------:R-:W-:Y:S02]  /*1de0*/  FSEL R73, R73, R40, P2 ;  /* 0x0000002849497208 */ /* 0x000fe40001000000 */
[----:B------:R-:W-:Y:S01]  /*1df0*/  FSEL R60, R60, R33, P4 ;  /* 0x000000213c3c7208 */ /* 0x000fe20002000000 */
[----:B0-----:R-:W-:Y:S01]  /*1e00*/  FMUL R33, R16, R20 ;  /* 0x0000001410217220 */ /* 0x001fe20000400000 */
[----:B------:R-:W-:-:S02]  /*1e10*/  SEL R59, R46, R59, P3 ;  /* 0x0000003b2e3b7207 */ /* 0x000fc40001800000 */
[C---:B------:R-:W-:Y:S02]  /*1e20*/  SEL R51, R46.reuse, R51, P0 ;  /* 0x000000332e337207 */ /* 0x040fe40000000000 */
[----:B------:R-:W-:Y:S01]  /*1e30*/  SEL R40, R46, R35, P2 ;  /* 0x000000232e287207 */ /* 0x000fe20001000000 */
[----:B-1----:R-:W-:Y:S01]  /*1e40*/  FMUL R35, R16, R24 ;  /* 0x0000001810237220 */ /* 0x002fe20000400000 */
[C---:B------:R-:W-:Y:S02]  /*1e50*/  SEL R69, R46.reuse, R69, P6 ;  /* 0x000000452e457207 */ /* 0x040fe40003000000 */
[----:B------:R-:W-:Y:S01]  /*1e60*/  SEL R57, R46, R57, P5 ;  /* 0x000000392e397207 */ /* 0x000fe20002800000 */
[----:B------:R-:W-:Y:S01]  /*1e70*/  FMUL R37, R20, R17 ;  /* 0x0000001114257220 */ /* 0x000fe20000400000 */
[----:B------:R-:W-:Y:S01]  /*1e80*/  @!P4 SEL R46, R34, R32, P1 ;  /* 0x00000020222ec207 */ /* 0x000fe20000800000 */
[----:B------:R-:W-:Y:S01]  /*1e90*/  FMUL R32, R20, R18 ;  /* 0x0000001214207220 */ /* 0x000fe20000400000 */
[----:B------:R-:W-:-:S02]  /*1ea0*/  FSETP.GT.AND P3, PT, R33, R50, PT ;  /* 0x000000322100720b */ /* 0x000fc40003f64000 */
[----:B------:R-:W-:Y:S02]  /*1eb0*/  FSETP.GT.AND P5, PT, R35, R54, PT ;  /* 0x000000362300720b */ /* 0x000fe40003fa4000 */
[----:B------:R-:W-:Y:S02]  /*1ec0*/  FSETP.GT.AND P0, PT, R37, R36, PT ;  /* 0x000000242500720b */ /* 0x000fe40003f04000 */
[----:B------:R-:W-:Y:S02]  /*1ed0*/  FSETP.GT.AND P2, PT, R32, R39, PT ;  /* 0x000000272000720b */ /* 0x000fe40003f44000 */
[----:B------:R-:W-:Y:S02]  /*1ee0*/  FSEL R64, R33, R50, P3 ;  /* 0x0000003221407208 */ /* 0x000fe40001800000 */
[----:B------:R-:W-:Y:S01]  /*1ef0*/  FSEL R68, R35, R54, P5 ;  /* 0x0000003623447208 */ /* 0x000fe20002800000 */
[----:B------:R-:W-:Y:S01]  /*1f00*/  VIADD R54, R2, 0x4 ;  /* 0x0000000402367836 */ /* 0x000fe20000000000 */
[----:B------:R-:W-:Y:S01]  /*1f10*/  FSEL R66, R37, R36, P0 ;  /* 0x0000002425427208 */ /* 0x000fe20000000000 */
[----:B------:R-:W-:Y:S01]  /*1f20*/  FMUL R37, R24, R17 ;  /* 0x0000001118257220 */ /* 0x000fe20000400000 */
[----:B------:R-:W-:Y:S01]  /*1f30*/  FSEL R50, R32, R39, P2 ;  /* 0x0000002720327208 */ /* 0x000fe20001000000 */
[C---:B------:R-:W-:Y:S01]  /*1f40*/  FMUL R36, R24.reuse, R18 ;  /* 0x0000001218247220 */ /* 0x040fe20000400000 */
[----:B------:R-:W-:Y:S01]  /*1f50*/  FMUL R39, R24, R19 ;  /* 0x0000001318277220 */ /* 0x000fe20000400000 */
[----:B------:R-:W0:Y:S01]  /*1f60*/  LDS.128 R32, [R7+0x190] ;  /* 0x0001900007207984 */ /* 0x000e220000000c00 */
[----:B------:R-:W-:-:S02]  /*1f70*/  FSEL R44, R77, R44, P6 ;  /* 0x0000002c4d2c7208 */ /* 0x000fc40003000000 */
[----:B------:R-:W-:Y:S02]  /*1f80*/  SEL R63, R54, R63, P3 ;  /* 0x0000003f363f7207 */ /* 0x000fe40001800000 */
[----:B------:R-:W-:Y:S02]  /*1f90*/  FSETP.GT.AND P6, PT, R37, R52, PT ;  /* 0x000000342500720b */ /* 0x000fe40003fc4000 */
[CC--:B------:R-:W-:Y:S02]  /*1fa0*/  FSETP.GT.AND P4, PT, R36.reuse, R41.reuse, PT ;  /* 0x000000292400720b */ /* 0x0c0fe40003f84000 */
[----:B------:R-:W-:Y:S02]  /*1fb0*/  FSETP.GT.AND P3, PT, R39, R44, PT ;  /* 0x0000002c2700720b */ /* 0x000fe40003f64000 */
[----:B------:R-:W-:Y:S02]  /*1fc0*/  FSEL R52, R37, R52, P6 ;  /* 0x0000003425347208 */ /* 0x000fe40003000000 */
[----:B------:R-:W-:-:S02]  /*1fd0*/  FSEL R41, R36, R41, P4 ;  /* 0x0000002924297208 */ /* 0x000fc40002000000 */
[----:B------:R-:W-:Y:S02]  /*1fe0*/  FSEL R44, R39, R44, P3 ;  /* 0x0000002c272c7208 */ /* 0x000fe40001800000 */
[----:B------:R-:W1:Y:S01]  /*1ff0*/  LDS.128 R36, [R3+0x500] ;  /* 0x0005000003247984 */ /* 0x000e620000000c00 */
[----:B------:R-:W-:-:S05]  /*2000*/  FMUL R20, R20, R19 ;  /* 0x0000001314147220 */ /* 0x000fca0000400000 */
[----:B------:R-:W-:-:S04]  /*2010*/  FSETP.GT.AND P1, PT, R20, R73, PT ;  /* 0x000000491400720b */ /* 0x000fc80003f24000 */
[----:B------:R-:W-:Y:S01]  /*2020*/  FSEL R20, R20, R73, P1 ;  /* 0x0000004914147208 */ /* 0x000fe20000800000 */
[----:B--2---:R-:W-:Y:S01]  /*2030*/  FMUL R73, R16, R28 ;  /* 0x0000001c10497220 */ /* 0x004fe20000400000 */
[----:B------:R-:W-:-:S04]  /*2040*/  SEL R45, R54, R45, P0 ;  /* 0x0000002d362d7207 */ /* 0x000fc80000000000 */
[----:B------:R-:W-:-:S04]  /*2050*/  FSETP.GT.AND P0, PT, R73, R56, PT ;  /* 0x000000384900720b */ /* 0x000fc80003f04000 */
[----:B------:R-:W-:Y:S01]  /*2060*/  FSEL R56, R73, R56, P0 ;  /* 0x0000003849387208 */ /* 0x000fe20000000000 */
[C---:B------:R-:W-:Y:S01]  /*2070*/  FMUL R73, R28.reuse, R19 ;  /* 0x000000131c497220 */ /* 0x040fe20000400000 */
[----:B------:R-:W-:Y:S01]  /*2080*/  FMUL R77, R28, R17 ;  /* 0x000000111c4d7220 */ /* 0x000fe20000400000 */
[----:B------:R-:W-:Y:S01]  /*2090*/  SEL R49, R54, R49, P5 ;  /* 0x0000003136317207 */ /* 0x000fe20002800000 */
[----:B0-----:R-:W-:Y:S01]  /*20a0*/  FMUL R16, R16, R32 ;  /* 0x0000002010107220 */ /* 0x001fe20000400000 */
[C---:B------:R-:W-:Y:S01]  /*20b0*/  FMUL R17, R32.reuse, R17 ;  /* 0x0000001120117220 */ /* 0x040fe20000400000 */
[C---:B------:R-:W-:Y:S01]  /*20c0*/  FSETP.GT.AND P5, PT, R73.reuse, R58, PT ;  /* 0x0000003a4900720b */ /* 0x040fe20003fa4000 */
[----:B------:R-:W-:Y:S01]  /*20d0*/  FMUL R19, R32, R19 ;  /* 0x0000001320137220 */ /* 0x000fe20000400000 */
[----:B------:R-:W-:Y:S01]  /*20e0*/  SEL R65, R54, R65, P6 ;  /* 0x0000004136417207 */ /* 0x000fe20003000000 */
[----:B------:R-:W-:Y:S01]  /*20f0*/  FMUL R24, R28, R18 ;  /* 0x000000121c187220 */ /* 0x000fe20000400000 */
[----:B------:R-:W-:Y:S01]  /*2100*/  FSEL R58, R73, R58, P5 ;  /* 0x0000003a493a7208 */ /* 0x000fe20002800000 */
[----:B------:R-:W-:Y:S01]  /*2110*/  FMUL R73, R32, R18 ;  /* 0x0000001220497220 */ /* 0x000fe20000400000 */
[----:B------:R-:W-:-:S02]  /*2120*/  SEL R71, R54, R71, P4 ;  /* 0x0000004736477207 */ /* 0x000fc40002000000 */
[----:B------:R-:W-:Y:S02]  /*2130*/  SEL R67, R54, R67, P0 ;  /* 0x0000004336437207 */ /* 0x000fe40000000000 */
[----:B------:R-:W-:Y:S02]  /*2140*/  FSETP.GT.AND P6, PT, R16, R47, PT ;  /* 0x0000002f1000720b */ /* 0x000fe40003fc4000 */
[----:B------:R-:W-:Y:S02]  /*2150*/  FSETP.GT.AND P4, PT, R17, R62, PT ;  /* 0x0000003e1100720b */ /* 0x000fe40003f84000 */
[----:B------:R-:W-:Y:S01]  /*2160*/  FSETP.GT.AND P0, PT, R19, R60, PT ;  /* 0x0000003c1300720b */ /* 0x000fe20003f04000 */
[----:B-1----:R-:W-:Y:S01]  /*2170*/  FMUL R18, R36, R25 ;  /* 0x0000001924127220 */ /* 0x002fe20000400000 */
[----:B------:R-:W-:Y:S02]  /*2180*/  SEL R40, R54, R40, P1 ;  /* 0x0000002836287207 */ /* 0x000fe40000800000 */
[----:B------:R-:W-:Y:S01]  /*2190*/  FSEL R47, R16, R47, P6 ;  /* 0x0000002f102f7208 */ /* 0x000fe20003000000 */
[----:B------:R-:W-:Y:S01]  /*21a0*/  FMUL R16, R36, R29 ;  /* 0x0000001d24107220 */ /* 0x000fe20000400000 */
[----:B------:R-:W-:-:S02]  /*21b0*/  SEL R69, R54, R69, P3 ;  /* 0x0000004536457207 */ /* 0x000fc40001800000 */
[----:B------:R-:W-:Y:S01]  /*21c0*/  FSEL R62, R17, R62, P4 ;  /* 0x0000003e113e7208 */ /* 0x000fe20002000000 */
[----:B------:R-:W-:Y:S01]  /*21d0*/  FMUL R17, R37, R21 ;  /* 0x0000001525117220 */ /* 0x000fe20000400000 */
[----:B------:R-:W-:Y:S01]  /*21e0*/  FSEL R60, R19, R60, P0 ;  /* 0x0000003c133c7208 */ /* 0x000fe20000000000 */
[----:B------:R-:W-:Y:S01]  /*21f0*/  FMUL R19, R37, R25 ;  /* 0x0000001925137220 */ /* 0x000fe20000400000 */
[CC--:B------:R-:W-:Y:S02]  /*2200*/  FSETP.GT.AND P1, PT, R24.reuse, R75.reuse, PT ;  /* 0x0000004b1800720b */ /* 0x0c0fe40003f24000 */
[CC--:B------:R-:W-:Y:S02]  /*2210*/  FSETP.GT.AND P3, PT, R73.reuse, R42.reuse, PT ;  /* 0x0000002a4900720b */ /* 0x0c0fe40003f64000 */
[----:B------:R-:W-:Y:S02]  /*2220*/  FSEL R75, R24, R75, P1 ;  /* 0x0000004b184b7208 */ /* 0x000fe40000800000 */
        /* <DEDUP_REMOVED lines=9> */
[----:B------:R-:W-:Y:S02]  /*22c0*/  FSEL R68, R18, R68, P1 ;  /* 0x0000004412447208 */ /* 0x000fe40000800000 */
        /* <DEDUP_REMOVED lines=8> */
[----:B------:R-:W-:Y:S01]  /*2350*/  SEL R61, R54, R61, P2 ;  /* 0x0000003d363d7207 */ /* 0x000fe20001000000 */
[----:B------:R-:W-:-:S03]  /*2360*/  VIADD R32, R2, 0x5 ;  /* 0x0000000502207836 */ /* 0x000fc60000000000 */
[CC--:B------:R-:W-:Y:S01]  /*2370*/  FSETP.GT.AND P2, PT, R77.reuse, R64.reuse, PT ;  /* 0x000000404d00720b */ /* 0x0c0fe20003f44000 */
[C---:B------:R-:W-:Y:S01]  /*2380*/  FMUL R73, R38.reuse, R21 ;  /* 0x0000001526497220 */ /* 0x040fe20000400000 */
[CC--:B------:R-:W-:Y:S02]  /*2390*/  FMUL R24, R38.reuse, R25.reuse ;  /* 0x0000001926187220 */ /* 0x0c0fe40000400000 */
[----:B------:R-:W-:Y:S01]  /*23a0*/  FSEL R64, R77, R64, P2 ;  /* 0x000000404d407208 */ /* 0x000fe20001000000 */
[----:B------:R-:W-:Y:S01]  /*23b0*/  FMUL R77, R39, R25 ;  /* 0x00000019274d7220 */ /* 0x000fe20000400000 */
[CC--:B------:R-:W-:Y:S01]  /*23c0*/  FMUL R25, R37.reuse, R29.reuse ;  /* 0x0000001d25197220 */ /* 0x0c0fe20000400000 */
        /* <DEDUP_REMOVED lines=29> */
[-C--:B------:R-:W-:Y:S02]  /*25a0*/  FSETP.GT.AND P3, PT, R28, R75.reuse, PT ;  /* 0x0000004b1c00720b */ /* 0x080fe40003f64000 */
[----:B------:R-:W-:Y:S02]  /*25b0*/  FSETP.GT.AND P4, PT, R38, R42, PT ;  /* 0x0000002a2600720b */ /* 0x000fe40003f84000 */
[----:B------:R-:W-:Y:S02]  /*25c0*/  FSETP.GT.AND P2, PT, R21, R20, PT ;  /* 0x000000141500720b */ /* 0x000fe40003f44000 */
        /* <DEDUP_REMOVED lines=13> */
[----:B------:R-:W-:Y:S01]  /*26a0*/  SEL R59, R32, R59, P3 ;  /* 0x0000003b203b7207 */ /* 0x000fe20001800000 */
[-C--:B------:R-:W-:Y:S01]  /*26b0*/  FMUL R21, R18, R22.reuse ;  /* 0x0000001612157220 */ /* 0x080fe20000400000 */
[C---:B------:R-:W-:Y:S01]  /*26c0*/  SEL R51, R32.reuse, R51, P4 ;  /* 0x0000003320337207 */ /* 0x040fe20002000000 */
[----:B------:R-:W-:Y:S01]  /*26d0*/  FMUL R39, R19, R22 ;  /* 0x0000001613277220 */ /* 0x000fe20000400000 */
[----:B------:R-:W-:Y:S01]  /*26e0*/  SEL R40, R32, R40, P2 ;  /* 0x0000002820287207 */ /* 0x000fe20001000000 */
[-C--:B------:R-:W-:Y:S01]  /*26f0*/  FMUL R48, R16, R30.reuse ;  /* 0x0000001e10307220 */ /* 0x080fe20000400000 */
[C---:B------:R-:W-:Y:S01]  /*2700*/  SEL R69, R32.reuse, R69, P1 ;  /* 0x0000004520457207 */ /* 0x040fe20000800000 */
[-C--:B------:R-:W-:Y:S01]  /*2710*/  FMUL R26, R17, R30.reuse ;  /* 0x0000001e111a7220 */ /* 0x080fe20000400000 */
[----:B------:R-:W-:Y:S01]  /*2720*/  SEL R57, R32, R57, P5 ;  /* 0x0000003920397207 */ /* 0x000fe20002800000 */
[----:B------:R-:W-:Y:S01]  /*2730*/  FMUL R75, R18, R30 ;  /* 0x0000001e124b7220 */ /* 0x000fe20000400000 */
[----:B------:R-:W-:Y:S01]  /*2740*/  FSEL R44, R77, R44, P1 ;  /* 0x0000002c4d2c7208 */ /* 0x000fe20000800000 */
[----:B------:R-:W-:Y:S01]  /*2750*/  FMUL R30, R19, R30 ;  /* 0x0000001e131e7220 */ /* 0x000fe20000400000 */
[----:B------:R-:W-:Y:S01]  /*2760*/  @!P6 SEL R32, R54, R46, P0 ;  /* 0x0000002e3620e207 */ /* 0x000fe20000000000 */
        /* <DEDUP_REMOVED lines=12> */
[----:B------:R-:W-:Y:S02]  /*2830*/  SEL R49, R34, R49, P1 ;  /* 0x0000003122317207 */ /* 0x000fe40000800000 */
[----:B------:R-:W-:Y:S02]  /*2840*/  FSETP.GT.AND P5, PT, R36, R52, PT ;  /* 0x000000342400720b */ /* 0x000fe40003fa4000 */
[----:B------:R-:W-:Y:S02]  /*2850*/  FSETP.GT.AND P1, PT, R21, R50, PT ;  /* 0x000000321500720b */ /* 0x000fe40003f24000 */
[----:B------:R-:W-:Y:S02]  /*2860*/  FSEL R37, R46, R37, P0 ;  /* 0x000000252e257208 */ /* 0x000fe40000000000 */
[----:B------:R-:W-:-:S02]  /*2870*/  SEL R53, R34, R53, P0 ;  /* 0x0000003522357207 */ /* 0x000fc40000000000 */
[----:B------:R-:W-:Y:S02]  /*2880*/  FSETP.GT.AND P4, PT, R42, R66, PT ;  /* 0x000000422a00720b */ /* 0x000fe40003f84000 */
[----:B------:R-:W-:Y:S02]  /*2890*/  FSETP.GT.AND P6, PT, R26, R25, PT ;  /* 0x000000191a00720b */ /* 0x000fe40003fc4000 */
[----:B------:R-:W-:Y:S02]  /*28a0*/  FSEL R52, R36, R52, P5 ;  /* 0x0000003424347208 */ /* 0x000fe40002800000 */
[----:B------:R-:W-:Y:S02]  /*28b0*/  FSEL R50, R21, R50, P1 ;  /* 0x0000003215327208 */ /* 0x000fe40000800000 */
[----:B------:R-:W-:Y:S02]  /*28c0*/  SEL R65, R34, R65, P5 ;  /* 0x0000004122417207 */ /* 0x000fe40002800000 */
[----:B------:R-:W-:-:S02]  /*28d0*/  FSETP.GT.AND P0, PT, R30, R29, PT ;  /* 0x0000001d1e00720b */ /* 0x000fc40003f04000 */
[----:B------:R-:W-:Y:S02]  /*28e0*/  SEL R43, R34, R43, P1 ;  /* 0x0000002b222b7207 */ /* 0x000fe40000800000 */
[----:B------:R-:W-:Y:S02]  /*28f0*/  FSETP.GT.AND P5, PT, R39, R20, PT ;  /* 0x000000142700720b */ /* 0x000fe40003fa4000 */
[----:B------:R-:W-:Y:S02]  /*2900*/  FSETP.GT.AND P1, PT, R22, R33, PT ;  /* 0x000000211600720b */ /* 0x000fe40003f24000 */
[----:B------:R-:W-:Y:S02]  /*2910*/  FSETP.GT.AND P2, PT, R48, R56, PT ;  /* 0x000000383000720b */ /* 0x000fe40003f44000 */
[----:B------:R-:W-:Y:S02]  /*2920*/  FSEL R66, R42, R66, P4 ;  /* 0x000000422a427208 */ /* 0x000fe40002000000 */
[----:B------:R-:W-:-:S02]  /*2930*/  FSEL R25, R26, R25, P6 ;  /* 0x000000191a197208 */ /* 0x000fc40003000000 */
[C---:B------:R-:W-:Y:S02]  /*2940*/  SEL R45, R34.reuse, R45, P4 ;  /* 0x0000002d222d7207 */ /* 0x040fe40002000000 */
[----:B------:R-:W-:Y:S02]  /*2950*/  SEL R61, R34, R61, P6 ;  /* 0x0000003d223d7207 */ /* 0x000fe40003000000 */
[----:B------:R-:W-:Y:S01]  /*2960*/  FSEL R29, R30, R29, P0 ;  /* 0x0000001d1e1d7208 */ /* 0x000fe20000000000 */
[-C--:B0-----:R-:W-:Y:S01]  /*2970*/  FMUL R21, R17, R23.reuse ;  /* 0x0000001711157220 */ /* 0x081fe20000400000 */
[----:B------:R-:W-:Y:S01]  /*2980*/  FSETP.GT.AND P4, PT, R77, R38, PT ;  /* 0x000000264d00720b */ /* 0x000fe20003f84000 */
[-C--:B------:R-:W-:Y:S01]  /*2990*/  FMUL R36, R19, R23.reuse ;  /* 0x0000001713247220 */ /* 0x080fe20000400000 */
[----:B------:R-:W-:Y:S02]  /*29a0*/  FSETP.GT.AND P6, PT, R73, R44, PT ;  /* 0x0000002c4900720b */ /* 0x000fe40003fc4000 */
[----:B------:R-:W-:Y:S01]  /*29b0*/  FSEL R39, R39, R20, P5 ;  /* 0x0000001427277208 */ /* 0x000fe20002800000 */
[----:B------:R-:W-:Y:S01]  /*29c0*/  FMUL R20, R16, R23 ;  /* 0x0000001710147220 */ /* 0x000fe20000400000 */
[----:B------:R-:W-:Y:S01]  /*29d0*/  FSEL R30, R22, R33, P1 ;  /* 0x00000021161e7208 */ /* 0x000fe20000800000 */
[----:B------:R-:W-:Y:S01]  /*29e0*/  FMUL R33, R18, R23 ;  /* 0x0000001712217220 */ /* 0x000fe20000400000 */
[----:B------:R-:W-:Y:S01]  /*29f0*/  FSEL R56, R48, R56, P2 ;  /* 0x0000003830387208 */ /* 0x000fe20001000000 */
[----:B------:R-:W-:Y:S01]  /*2a00*/  FMUL R23, R16, R27 ;  /* 0x0000001b10177220 */ /* 0x000fe20000400000 */
[----:B------:R-:W-:-:S02]  /*2a10*/  SEL R67, R34, R67, P2 ;  /* 0x0000004322437207 */ /* 0x000fc40001000000 */
[----:B------:R-:W-:Y:S02]  /*2a20*/  FSETP.GT.AND P3, PT, R54, R47, PT ;  /* 0x0000002f3600720b */ /* 0x000fe40003f64000 */
[----:B------:R-:W-:Y:S01]  /*2a30*/  FSETP.GT.AND P2, PT, R41, R24, PT ;  /* 0x000000182900720b */ /* 0x000fe20003f44000 */
[-C--:B------:R-:W-:Y:S01]  /*2a40*/  FMUL R42, R18, R27.reuse ;  /* 0x0000001b122a7220 */ /* 0x080fe20000400000 */
[----:B------:R-:W-:Y:S01]  /*2a50*/  FSEL R38, R77, R38, P4 ;  /* 0x000000264d267208 */ /* 0x000fe20002000000 */
[-C--:B------:R-:W-:Y:S01]  /*2a60*/  FMUL R77, R17, R27.reuse ;  /* 0x0000001b114d7220 */ /* 0x080fe20000400000 */
[----:B------:R-:W-:Y:S01]  /*2a70*/  FSEL R44, R73, R44, P6 ;  /* 0x0000002c492c7208 */ /* 0x000fe20003000000 */
[----:B------:R-:W-:Y:S01]  /*2a80*/  FMUL R73, R19, R27 ;  /* 0x0000001b13497220 */ /* 0x000fe20000400000 */
[----:B------:R-:W-:Y:S01]  /*2a90*/  SEL R48, R34, R40, P5 ;  /* 0x0000002822307207 */ /* 0x000fe20002800000 */
[----:B------:R-:W-:Y:S01]  /*2aa0*/  FMUL R27, R16, R31 ;  /* 0x0000001f101b7220 */ /* 0x000fe20000400000 */
[----:B------:R-:W-:Y:S01]  /*2ab0*/  FSEL R47, R54, R47, P3 ;  /* 0x0000002f362f7208 */ /* 0x000fe20001800000 */
[----:B------:R-:W-:Y:S01]  /*2ac0*/  VIADD R40, R2, 0x7 ;  /* 0x0000000702287836 */ /* 0x000fe20000000000 */
[----:B------:R-:W-:Y:S01]  /*2ad0*/  SEL R55, R34, R55, P3 ;  /* 0x0000003722377207 */ /* 0x000fe20001800000 */
[----:B------:R-:W-:Y:S01]  /*2ae0*/  FMUL R16, R16, R35 ;  /* 0x0000002310107220 */ /* 0x000fe20000400000 */
[----:B------:R-:W-:Y:S01]  /*2af0*/  FSEL R41, R41, R24, P2 ;  /* 0x0000001829297208 */ /* 0x000fe20001000000 */
[C---:B------:R-:W-:Y:S01]  /*2b00*/  FMUL R24, R17.reuse, R31 ;  /* 0x0000001f11187220 */ /* 0x040fe20000400000 */
[C---:B------:R-:W-:Y:S01]  /*2b10*/  SEL R71, R34.reuse, R71, P2 ;  /* 0x0000004722477207 */ /* 0x040fe20001000000 */
[----:B------:R-:W-:Y:S01]  /*2b20*/  FMUL R26, R17, R35 ;  /* 0x00000023111a7220 */ /* 0x000fe20000400000 */
[----:B------:R-:W-:-:S02]  /*2b30*/  SEL R69, R34, R69, P6 ;  /* 0x0000004522457207 */ /* 0x000fc40003000000 */
[----:B------:R-:W-:Y:S02]  /*2b40*/  FSETP.GT.AND P3, PT, R75, R28, PT ;  /* 0x0000001c4b00720b */ /* 0x000fe40003f64000 */
[----:B------:R-:W-:Y:S02]  /*2b50*/  FSETP.GT.AND P2, PT, R20, R64, PT ;  /* 0x000000401400720b */ /* 0x000fe40003f44000 */
[----:B------:R-:W-:Y:S02]  /*2b60*/  FSETP.GT.AND P6, PT, R23, R68, PT ;  /* 0x000000441700720b */ /* 0x000fe40003fc4000 */
[----:B------:R-:W-:Y:S02]  /*2b70*/  SEL R57, R34, R57, P0 ;  /* 0x0000003922397207 */ /* 0x000fe40000000000 */
[----:B------:R-:W-:Y:S02]  /*2b80*/  FSEL R28, R75, R28, P3 ;  /* 0x0000001c4b1c7208 */ /* 0x000fe40001800000 */
[----:B------:R-:W-:-:S02]  /*2b90*/  FSEL R64, R20, R64, P2 ;  /* 0x0000004014407208 */ /* 0x000fc40001000000 */
[C---:B------:R-:W-:Y:S02]  /*2ba0*/  SEL R59, R34.reuse, R59, P3 ;  /* 0x0000003b223b7207 */ /* 0x040fe40001800000 */
[----:B------:R-:W-:Y:S02]  /*2bb0*/  SEL R51, R34, R51, P4 ;  /* 0x0000003322337207 */ /* 0x000fe40002000000 */
[----:B------:R-:W-:Y:S02]  /*2bc0*/  FSEL R68, R23, R68, P6 ;  /* 0x0000004417447208 */ /* 0x000fe40003000000 */
[----:B------:R-:W-:Y:S02]  /*2bd0*/  FSETP.GT.AND P0, PT, R77, R52, PT ;  /* 0x000000344d00720b */ /* 0x000fe40003f04000 */
[C---:B------:R-:W-:Y:S02]  /*2be0*/  SEL R63, R40.reuse, R63, P2 ;  /* 0x0000003f283f7207 */ /* 0x040fe40001000000 */
[----:B------:R-:W-:-:S02]  /*2bf0*/  SEL R49, R40, R49, P6 ;  /* 0x0000003128317207 */ /* 0x000fc40003000000 */
[----:B------:R-:W-:Y:S02]  /*2c00*/  FSETP.GT.AND P5, PT, R27, R56, PT ;  /* 0x000000381b00720b */ /* 0x000fe40003fa4000 */
[----:B------:R-:W-:Y:S02]  /*2c10*/  FSETP.GT.AND P4, PT, R16, R47, PT ;  /* 0x0000002f1000720b */ /* 0x000fe40003f84000 */
[----:B------:R-:W-:Y:S02]  /*2c20*/  FSETP.GT.AND P3, PT, R21, R66, PT ;  /* 0x000000421500720b */ /* 0x000fe40003f64000 */
[----:B------:R-:W-:Y:S02]  /*2c30*/  FSETP.GT.AND P2, PT, R24, R25, PT ;  /* 0x000000191800720b */ /* 0x000fe40003f44000 */
[----:B------:R-:W-:Y:S01]  /*2c40*/  FSETP.GT.AND P6, PT, R26, R37, PT ;  /* 0x000000251a00720b */ /* 0x000fe20003fc4000 */
[CC--:B------:R-:W-:Y:S01]  /*2c50*/  FMUL R75, R18.reuse, R31.reuse ;  /* 0x0000001f124b7220 */ /* 0x0c0fe20000400000 */
[----:B------:R-:W-:Y:S01]  /*2c60*/  FMUL R46, R19, R31 ;  /* 0x0000001f132e7220 */ /* 0x000fe20000400000 */
[-C--:B------:R-:W-:Y:S01]  /*2c70*/  FMUL R31, R18, R35.reuse ;  /* 0x00000023121f7220 */ /* 0x080fe20000400000 */
[----:B------:R-:W-:Y:S01]  /*2c80*/  FSEL R77, R77, R52, P0 ;  /* 0x000000344d4d7208 */ /* 0x000fe20000000000 */
[----:B------:R-:W-:Y:S01]  /*2c90*/  FMUL R35, R19, R35 ;  /* 0x0000002313237220 */ /* 0x000fe20000400000 */
[----:B------:R-:W-:-:S02]  /*2ca0*/  FSEL R56, R27, R56, P5 ;  /* 0x000000381b387208 */ /* 0x000fc40002800000 */
[----:B------:R-:W-:Y:S02]  /*2cb0*/  FSEL R47, R16, R47, P4 ;  /* 0x0000002f102f7208 */ /* 0x000fe40002000000 */
[----:B------:R-:W-:Y:S01]  /*2cc0*/  FSEL R66, R21, R66, P3 ;  /* 0x0000004215427208 */ /* 0x000fe20001800000 */
[----:B------:R-:W-:Y:S01]  /*2cd0*/  LDS.128 R16, [R3+0x800] ;  /* 0x0008000003107984 */ /* 0x000fe20000000c00 */
[----:B------:R-:W-:Y:S02]  /*2ce0*/  FSEL R52, R24, R25, P2 ;  /* 0x0000001918347208 */ /* 0x000fe40001000000 */
[----:B------:R-:W-:Y:S01]  /*2cf0*/  FSEL R54, R26, R37, P6 ;  /* 0x000000251a367208 */ /* 0x000fe20003000000 */
[----:B------:R-:W-:Y:S04]  /*2d00*/  LDS.128 R20, [R7+0x20] ;  /* 0x0000200007147984 */ /* 0x000fe80000000c00 */
[----:B------:R-:W0:Y:S01]  /*2d10*/  LDS.128 R24, [R7+0xa0] ;  /* 0x0000a00007187984 */ /* 0x000e220000000c00 */
[----:B------:R-:W-:-:S02]  /*2d20*/  SEL R55, R40, R55, P4 ;  /* 0x0000003728377207 */ /* 0x000fc40002000000 */
[----:B------:R-:W-:-:S04]  /*2d30*/  FSETP.GT.AND P4, PT, R42, R41, PT ;  /* 0x000000292a00720b */ /* 0x000fc80003f84000 */
[----:B------:R-:W-:Y:S02]  /*2d40*/  FSEL R41, R42, R41, P4 ;  /* 0x000000292a297208 */ /* 0x000fe40002000000 */
[C---:B------:R-:W-:Y:S02]  /*2d50*/  SEL R71, R40.reuse, R71, P4 ;  /* 0x0000004728477207 */ /* 0x040fe40002000000 */
[----:B------:R-:W-:Y:S02]  /*2d60*/  FSETP.GT.AND P4, PT, R35, R30, PT ;  /* 0x0000001e2300720b */ /* 0x000fe40003f84000 */
[C---:B------:R-:W-:Y:S02]  /*2d70*/  SEL R67, R40.reuse, R67, P5 ;  /* 0x0000004328437207 */ /* 0x040fe40002800000 */
[----:B------:R-:W-:Y:S02]  /*2d80*/  FSETP.GT.AND P5, PT, R33, R50, PT ;  /* 0x000000322100720b */ /* 0x000fe40003fa4000 */
[----:B------:R-:W-:-:S02]  /*2d90*/  SEL R45, R40, R45, P3 ;  /* 0x0000002d282d7207 */ /* 0x000fc40001800000 */
        /* <DEDUP_REMOVED lines=9> */
[----:B------:R-:W-:Y:S02]  /*2e30*/  FSETP.GT.AND P5, PT, R46, R29, PT ;  /* 0x0000001d2e00720b */ /* 0x000fe40003fa4000 */
[C---:B------:R-:W-:Y:S02]  /*2e40*/  SEL R59, R40.reuse, R59, P3 ;  /* 0x0000003b283b7207 */ /* 0x040fe40001800000 */
[----:B------:R-:W-:-:S02]  /*2e50*/  SEL R51, R40, R51, P0 ;  /* 0x0000003328337207 */ /* 0x000fc40000000000 */
        /* <DEDUP_REMOVED lines=10> */
[----:B------:R-:W-:-:S02]  /*2f00*/  FSEL R36, R36, R39, P2 ;  /* 0x0000002724247208 */ /* 0x000fc40001000000 */
[----:B------:R-:W-:Y:S02]  /*2f10*/  FSEL R75, R75, R28, P3 ;  /* 0x0000001c4b4b7208 */ /* 0x000fe40001800000 */
[----:B------:R-:W-:Y:S02]  /*2f20*/  FSEL R42, R31, R38, P0 ;  /* 0x000000261f2a7208 */ /* 0x000fe40000000000 */
[----:B------:R-:W-:Y:S02]  /*2f30*/  FSEL R46, R46, R29, P5 ;  /* 0x0000001d2e2e7208 */ /* 0x000fe40002800000 */
[----:B------:R-:W0:Y:S01]  /*2f40*/  LDS.128 R28, [R7+0x120] ;  /* 0x00012000071c7984 */ /* 0x000e220000000c00 */
[----:B------:R-:W-:Y:S02]  /*2f50*/  FSETP.GT.AND P3, PT, R35, R64, PT ;  /* 0x000000402300720b */ /* 0x000fe40003f64000 */
[----:B------:R-:W-:Y:S02]  /*2f60*/  FSETP.GT.AND P2, PT, R32, R33, PT ;  /* 0x000000212000720b */ /* 0x000fe40003f44000 */
[----:B------:R-:W-:-:S02]  /*2f70*/  FSETP.GT.AND P1, PT, R73, R36, PT ;  /* 0x000000244900720b */ /* 0x000fc40003f24000 */
[----:B------:R-:W-:Y:S01]  /*2f80*/  FSETP.GT.AND P5, PT, R37, R68, PT ;  /* 0x000000442500720b */ /* 0x000fe20003fa4000 */
[----:B------:R-:W-:Y:S01]  /*2f90*/  FMUL R39, R20, R17 ;  /* 0x0000001114277220 */ /* 0x000fe20000400000 */
[----:B------:R-:W-:Y:S01]  /*2fa0*/  FSEL R64, R35, R64, P3 ;  /* 0x0000004023407208 */ /* 0x000fe20001800000 */
[----:B------:R-:W-:Y:S01]  /*2fb0*/  VIADD R60, R2, 0x8 ;  /* 0x00000008023c7836 */ /* 0x000fe20000000000 */
[----:B------:R-:W-:Y:S01]  /*2fc0*/  FSEL R20, R32, R33, P2 ;  /* 0x0000002120147208 */ /* 0x000fe20001000000 */
[C---:B------:R-:W-:Y:S01]  /*2fd0*/  FMUL R38, R24.reuse, R18 ;  /* 0x0000001218267220 */ /* 0x040fe20000400000 */
[----:B------:R-:W-:Y:S01]  /*2fe0*/  FSEL R58, R73, R36, P1 ;  /* 0x00000024493a7208 */ /* 0x000fe20000800000 */
[C---:B------:R-:W-:Y:S01]  /*2ff0*/  FMUL R36, R24.reuse, R17 ;  /* 0x0000001118247220 */ /* 0x040fe20000400000 */
[----:B------:R-:W-:Y:S01]  /*3000*/  FSEL R68, R37, R68, P5 ;  /* 0x0000004425447208 */ /* 0x000fe20002800000 */
[----:B------:R-:W-:Y:S01]  /*3010*/  FMUL R37, R24, R19 ;  /* 0x0000001318257220 */ /* 0x000fe20000400000 */
[----:B------:R-:W1:Y:S01]  /*3020*/  LDS.128 R32, [R7+0x1a0] ;  /* 0x0001a00007207984 */ /* 0x000e620000000c00 */
        /* <DEDUP_REMOVED lines=9> */
[----:B------:R-:W2:Y:S01]  /*30c0*/  LDS.128 R36, [R3+0x900] ;  /* 0x0009000003247984 */ /* 0x000ea20000000c00 */
[----:B0-----:R-:W-:Y:S01]  /*30d0*/  FMUL R73, R16, R28 ;  /* 0x0000001c10497220 */ /* 0x001fe20000400000 */
[----:B------:R-:W-:-:S04]  /*30e0*/  SEL R45, R60, R45, P0 ;  /* 0x0000002d3c2d7207 */ /* 0x000fc80000000000 */
[CC--:B------:R-:W-:Y:S01]  /*30f0*/  FSETP.GT.AND P0, PT, R73.reuse, R56.reuse, PT ;  /* 0x000000384900720b */ /* 0x0c0fe20003f04000 */
[----:B------:R-:W-:Y:S01]  /*3100*/  FMUL R24, R28, R17 ;  /* 0x000000111c187220 */ /* 0x000fe20000400000 */
[----:B------:R-:W-:Y:S02]  /*3110*/  SEL R65, R60, R65, P6 ;  /* 0x000000413c417207 */ /* 0x000fe40003000000 */
[----:B------:R-:W-:Y:S01]  /*3120*/  FSEL R56, R73, R56, P0 ;  /* 0x0000003849387208 */ /* 0x000fe20000000000 */
[----:B------:R-:W-:Y:S01]  /*3130*/  FMUL R73, R28, R19 ;  /* 0x000000131c497220 */ /* 0x000fe20000400000 */
[----:B-1----:R-:W-:Y:S01]  /*3140*/  FMUL R16, R16, R32 ;  /* 0x0000002010107220 */ /* 0x002fe20000400000 */
[----:B------:R-:W-:-:S04]  /*3150*/  SEL R43, R60, R43, P2 ;  /* 0x0000002b3c2b7207 */ /* 0x000fc80001000000 */
[----:B------:R-:W-:Y:S01]  /*3160*/  FSETP.GT.AND P6, PT, R16, R47, PT ;  /* 0x0000002f1000720b */ /* 0x000fe20003fc4000 */
[----:B------:R-:W-:Y:S01]  /*3170*/  FMUL R17, R32, R17 ;  /* 0x0000001120117220 */ /* 0x000fe20000400000 */
[----:B------:R-:W-:Y:S01]  /*3180*/  SEL R49, R60, R49, P5 ;  /* 0x000000313c317207 */ /* 0x000fe20002800000 */
[----:B------:R-:W-:Y:S01]  /*3190*/  FMUL R19, R32, R19 ;  /* 0x0000001320137220 */ /* 0x000fe20000400000 */
[----:B------:R-:W-:Y:S02]  /*31a0*/  FSEL R47, R16, R47, P6 ;  /* 0x0000002f102f7208 */ /* 0x000fe40003000000 */
[C---:B------:R-:W-:Y:S02]  /*31b0*/  FSETP.GT.AND P2, PT, R24.reuse, R52, PT ;  /* 0x000000341800720b */ /* 0x040fe40003f44000 */
[C---:B------:R-:W-:Y:S02]  /*31c0*/  FSETP.GT.AND P5, PT, R73.reuse, R46, PT ;  /* 0x0000002e4900720b */ /* 0x040fe40003fa4000 */
[----:B------:R-:W-:Y:S01]  /*31d0*/  FSEL R52, R24, R52, P2 ;  /* 0x0000003418347208 */ /* 0x000fe20001000000 */
[----:B--2---:R-:W-:Y:S01]  /*31e0*/  FMUL R16, R36, R21 ;  /* 0x0000001524107220 */ /* 0x004fe20000400000 */
[----:B------:R-:W-:Y:S01]  /*31f0*/  FSEL R46, R73, R46, P5 ;  /* 0x0000002e492e7208 */ /* 0x000fe20002800000 */
[-C--:B------:R-:W-:Y:S01]  /*3200*/  FMUL R24, R28, R18.reuse ;  /* 0x000000121c187220 */ /* 0x080fe20000400000 */
[----:B------:R-:W-:Y:S01]  /*3210*/  SEL R71, R60, R71, P4 ;  /* 0x000000473c477207 */ /* 0x000fe20002000000 */
[----:B------:R-:W-:Y:S01]  /*3220*/  FMUL R73, R32, R18 ;  /* 0x0000001220497220 */ /* 0x000fe20000400000 */
[----:B------:R-:W-:-:S02]  /*3230*/  SEL R67, R60, R67, P0 ;  /* 0x000000433c437207 */ /* 0x000fc40000000000 */
[----:B------:R-:W-:Y:S02]  /*3240*/  SEL R61, R60, R61, P2 ;  /* 0x0000003d3c3d7207 */ /* 0x000fe40001000000 */
[----:B------:R-:W-:Y:S02]  /*3250*/  FSETP.GT.AND P4, PT, R17, R54, PT ;  /* 0x000000361100720b */ /* 0x000fe40003f84000 */
[----:B------:R-:W-:Y:S02]  /*3260*/  FSETP.GT.AND P0, PT, R19, R50, PT ;  /* 0x000000321300720b */ /* 0x000fe40003f04000 */
[----:B------:R-:W-:Y:S01]  /*3270*/  FSETP.GT.AND P2, PT, R16, R64, PT ;  /* 0x000000401000720b */ /* 0x000fe20003f44000 */
[----:B------:R-:W-:Y:S01]  /*3280*/  FMUL R18, R36, R25 ;  /* 0x0000001924127220 */ /* 0x000fe20000400000 */
[C---:B------:R-:W-:Y:S02]  /*3290*/  SEL R48, R60.reuse, R48, P1 ;  /* 0x000000303c307207 */ /* 0x040fe40000800000 */
[----:B------:R-:W-:-:S02]  /*32a0*/  SEL R69, R60, R69, P3 ;  /* 0x000000453c457207 */ /* 0x000fc40001800000 */
[----:B------:R-:W-:Y:S01]  /*32b0*/  FSEL R54, R17, R54, P4 ;  /* 0x0000003611367208 */ /* 0x000fe20002000000 */
[----:B------:R-:W-:Y:S01]  /*32c0*/  FMUL R17, R37, R21 ;  /* 0x0000001525117220 */ /* 0x000fe20000400000 */
        /* <DEDUP_REMOVED lines=21> */
[----:B------:R-:W-:Y:S02]  /*3420*/  VIADD R32, R2, 0x9 ;  /* 0x0000000902207836 */ /* 0x000fe40000000000 */
[C---:B------:R-:W-:Y:S01]  /*3430*/  FMUL R73, R38.reuse, R21 ;  /* 0x0000001526497220 */ /* 0x040fe20000400000 */
[CC--:B------:R-:W-:Y:S01]  /*3440*/  FMUL R24, R38.reuse, R25.reuse ;  /* 0x0000001926187220 */ /* 0x0c0fe20000400000 */
        /* <DEDUP_REMOVED lines=80> */
[----:B------:R-:W-:Y:S02]  /*3950*/  SEL R45, R34, R45, P4 ;  /* 0x0000002d222d7207 */ /* 0x000fe40002000000 */
[----:B------:R-:W-:Y:S02]  /*3960*/  FSEL R77, R42, R77, P5 ;  /* 0x0000004d2a4d7208 */ /* 0x000fe40002800000 */
[----:B------:R-:W-:-:S02]  /*3970*/  FSEL R25, R40, R25, P6 ;  /* 0x0000001928197208 */ /* 0x000fc40003000000 */
[----:B------:R-:W-:Y:S02]  /*3980*/  FSEL R37, R46, R37, P0 ;  /* 0x000000252e257208 */ /* 0x000fe40000000000 */
[----:B------:R-:W-:Y:S02]  /*3990*/  FSETP.GT.AND P4, PT, R36, R38, PT ;  /* 0x000000262400720b */ /* 0x000fe40003f84000 */
[C---:B------:R-:W-:Y:S02]  /*39a0*/  SEL R65, R34.reuse, R65, P5 ;  /* 0x0000004122417207 */ /* 0x040fe40002800000 */
[C---:B------:R-:W-:Y:S02]  /*39b0*/  SEL R61, R34.reuse, R61, P6 ;  /* 0x0000003d223d7207 */ /* 0x040fe40003000000 */
[----:B------:R-:W-:Y:S02]  /*39c0*/  SEL R53, R34, R53, P0 ;  /* 0x0000003522357207 */ /* 0x000fe40000000000 */
[----:B------:R-:W-:-:S02]  /*39d0*/  FSEL R56, R50, R56, P2 ;  /* 0x0000003832387208 */ /* 0x000fc40001000000 */
[----:B------:R-:W-:Y:S02]  /*39e0*/  FSEL R47, R52, R47, P3 ;  /* 0x0000002f342f7208 */ /* 0x000fe40001800000 */
[C---:B------:R-:W-:Y:S02]  /*39f0*/  SEL R67, R34.reuse, R67, P2 ;  /* 0x0000004322437207 */ /* 0x040fe40001000000 */
[----:B------:R-:W-:Y:S02]  /*3a00*/  SEL R55, R34, R55, P3 ;  /* 0x0000003722377207 */ /* 0x000fe40001800000 */
[----:B------:R-:W-:Y:S02]  /*3a10*/  FSETP.GT.AND P5, PT, R22, R21, PT ;  /* 0x000000151600720b */ /* 0x000fe40003fa4000 */
[----:B------:R-:W-:Y:S02]  /*3a20*/  FSETP.GT.AND P6, PT, R73, R28, PT ;  /* 0x0000001c4900720b */ /* 0x000fe40003fc4000 */
[----:B------:R-:W-:-:S02]  /*3a30*/  FSETP.GT.AND P0, PT, R30, R29, PT ;  /* 0x0000001d1e00720b */ /* 0x000fc40003f04000 */
[----:B------:R-:W-:Y:S02]  /*3a40*/  FSETP.GT.AND P2, PT, R41, R24, PT ;  /* 0x000000182900720b */ /* 0x000fe40003f44000 */
[----:B------:R-:W-:Y:S02]  /*3a50*/  FSETP.GT.AND P3, PT, R75, R62, PT ;  /* 0x0000003e4b00720b */ /* 0x000fe40003f64000 */
[----:B------:R-:W-:Y:S01]  /*3a60*/  FSEL R39, R39, R20, P1 ;  /* 0x0000001427277208 */ /* 0x000fe20000800000 */
[----:B0-----:R-:W-:Y:S01]  /*3a70*/  FMUL R20, R16, R23 ;  /* 0x0000001710147220 */ /* 0x001fe20000400000 */
[----:B------:R-:W-:Y:S02]  /*3a80*/  SEL R43, R34, R43, P1 ;  /* 0x0000002b222b7207 */ /* 0x000fe40000800000 */
[----:B------:R-:W-:Y:S02]  /*3a90*/  FSEL R38, R36, R38, P4 ;  /* 0x0000002624267208 */ /* 0x000fe40002000000 */
[----:B------:R-:W-:-:S02]  /*3aa0*/  FSETP.GT.AND P1, PT, R26, R33, PT ;  /* 0x000000211a00720b */ /* 0x000fc40003f24000 */
        /* <DEDUP_REMOVED lines=9> */
[-C--:B------:R-:W-:Y:S01]  /*3b40*/  FMUL R24, R17, R27.reuse ;  /* 0x0000001b11187220 */ /* 0x080fe20000400000 */
[-C--:B------:R-:W-:Y:S01]  /*3b50*/  FMUL R40, R18, R27.reuse ;  /* 0x0000001b12287220 */ /* 0x080fe20000400000 */
[----:B------:R-:W-:Y:S01]  /*3b60*/  FMUL R75, R19, R27 ;  /* 0x0000001b134b7220 */ /* 0x000fe20000400000 */
[----:B------:R-:W-:Y:S01]  /*3b70*/  FSEL R33, R26, R33, P1 ;  /* 0x000000211a217208 */ /* 0x000fe20000800000 */
[----:B------:R-:W-:Y:S01]  /*3b80*/  FMUL R27, R16, R31 ;  /* 0x0000001f101b7220 */ /* 0x000fe20000400000 */
[----:B------:R-:W-:Y:S01]  /*3b90*/  SEL R71, R34, R71, P2 ;  /* 0x0000004722477207 */ /* 0x000fe20001000000 */
[----:B------:R-:W-:-:S02]  /*3ba0*/  VIADD R44, R2, 0xb ;  /* 0x0000000b022c7836 */ /* 0x000fc40000000000 */
[----:B------:R-:W-:Y:S01]  /*3bb0*/  FMUL R26, R17, R31 ;  /* 0x0000001f111a7220 */ /* 0x000fe20000400000 */
[----:B------:R-:W-:Y:S01]  /*3bc0*/  FMUL R16, R16, R35 ;  /* 0x0000002310107220 */ /* 0x000fe20000400000 */
[-C--:B------:R-:W-:Y:S01]  /*3bd0*/  FSETP.GT.AND P2, PT, R20, R64.reuse, PT ;  /* 0x000000401400720b */ /* 0x080fe20003f44000 */
[CC--:B------:R-:W-:Y:S01]  /*3be0*/  FMUL R42, R18.reuse, R31.reuse ;  /* 0x0000001f122a7220 */ /* 0x0c0fe20000400000 */
[----:B------:R-:W-:Y:S01]  /*3bf0*/  FMUL R46, R19, R31 ;  /* 0x0000001f132e7220 */ /* 0x000fe20000400000 */
[-C--:B------:R-:W-:Y:S01]  /*3c00*/  FMUL R52, R17, R35.reuse ;  /* 0x0000002311347220 */ /* 0x080fe20000400000 */
[-C--:B------:R-:W-:Y:S01]  /*3c10*/  FMUL R31, R18, R35.reuse ;  /* 0x00000023121f7220 */ /* 0x080fe20000400000 */
[----:B------:R-:W-:Y:S01]  /*3c20*/  FMUL R50, R19, R35 ;  /* 0x0000002313327220 */ /* 0x000fe20000400000 */
[----:B------:R-:W-:Y:S02]  /*3c30*/  FSEL R64, R20, R64, P2 ;  /* 0x0000004014407208 */ /* 0x000fe40001000000 */
[----:B------:R-:W-:-:S02]  /*3c40*/  SEL R59, R34, R59, P3 ;  /* 0x0000003b223b7207 */ /* 0x000fc40001800000 */
[C---:B------:R-:W-:Y:S02]  /*3c50*/  SEL R51, R34.reuse, R51, P4 ;  /* 0x0000003322337207 */ /* 0x040fe40002000000 */
        /* <DEDUP_REMOVED lines=8> */
[----:B------:R-:W-:Y:S02]  /*3ce0*/  FSETP.GT.AND P0, PT, R24, R77, PT ;  /* 0x0000004d1800720b */ /* 0x000fe40003f04000 */
[----:B------:R-:W-:Y:S02]  /*3cf0*/  FSETP.GT.AND P2, PT, R26, R25, PT ;  /* 0x000000191a00720b */ /* 0x000fe40003f44000 */
[----:B------:R-:W-:-:S02]  /*3d00*/  FSEL R68, R23, R68, P6 ;  /* 0x0000004417447208 */ /* 0x000fc40003000000 */
[----:B------:R-:W-:Y:S02]  /*3d10*/  FSEL R56, R27, R56, P5 ;  /* 0x000000381b387208 */ /* 0x000fe40002800000 */
[----:B------:R-:W-:Y:S02]  /*3d20*/  FSEL R47, R16, R47, P4 ;  /* 0x0000002f102f7208 */ /* 0x000fe40002000000 */
[----:B------:R-:W-:Y:S01]  /*3d30*/  FSEL R66, R21, R66, P3 ;  /* 0x0000004215427208 */ /* 0x000fe20001800000 */
[----:B------:R-:W-:Y:S01]  /*3d40*/  LDS.128 R16, [R3+0xc00] ;  /* 0x000c000003107984 */ /* 0x000fe20000000c00 */
[----:B------:R-:W-:Y:S02]  /*3d50*/  FSEL R77, R24, R77, P0 ;  /* 0x0000004d184d7208 */ /* 0x000fe40000000000 */
[----:B------:R-:W-:Y:S01]  /*3d60*/  FSEL R48, R26, R25, P2 ;  /* 0x000000191a307208 */ /* 0x000fe20001000000 */
[----:B------:R-:W0:Y:S04]  /*3d70*/  LDS.128 R20, [R7+0x30] ;  /* 0x0000300007147984 */ /* 0x000e280000000c00 */
[----:B------:R-:W1:Y:S01]  /*3d80*/  LDS.128 R24, [R7+0xb0] ;  /* 0x0000b00007187984 */ /* 0x000e620000000c00 */
[----:B------:R-:W-:-:S02]  /*3d90*/  SEL R55, R44, R55, P4 ;  /* 0x000000372c377207 */ /* 0x000fc40002000000 */
[----:B------:R-:W-:Y:S02]  /*3da0*/  FSETP.GT.AND P4, PT, R40, R41, PT ;  /* 0x000000292800720b */ /* 0x000fe40003f84000 */
[----:B------:R-:W-:Y:S02]  /*3db0*/  SEL R49, R44, R49, P6 ;  /* 0x000000312c317207 */ /* 0x000fe40003000000 */
[----:B------:R-:W-:Y:S02]  /*3dc0*/  FSEL R40, R40, R41, P4 ;  /* 0x0000002928287208 */ /* 0x000fe40002000000 */
[----:B------:R-:W-:Y:S02]  /*3dd0*/  SEL R71, R44, R71, P4 ;  /* 0x000000472c477207 */ /* 0x000fe40002000000 */
[----:B------:R-:W-:Y:S02]  /*3de0*/  FSETP.GT.AND P4, PT, R50, R33, PT ;  /* 0x000000213200720b */ /* 0x000fe40003f84000 */
[----:B------:R-:W-:-:S02]  /*3df0*/  SEL R67, R44, R67, P5 ;  /* 0x000000432c437207 */ /* 0x000fc40002800000 */
[----:B------:R-:W-:Y:S02]  /*3e00*/  FSETP.GT.AND P6, PT, R52, R37, PT ;  /* 0x000000253400720b */ /* 0x000fe40003fc4000 */
[----:B------:R-:W-:Y:S02]  /*3e10*/  FSETP.GT.AND P5, PT, R30, R39, PT ;  /* 0x000000271e00720b */ /* 0x000fe40003fa4000 */
[----:B------:R-:W-:Y:S02]  /*3e20*/  FSEL R52, R52, R37, P6 ;  /* 0x0000002534347208 */ /* 0x000fe40003000000 */
[----:B------:R-:W-:Y:S02]  /*3e30*/  FSEL R39, R30, R39, P5 ;  /* 0x000000271e277208 */ /* 0x000fe40002800000 */
[C---:B------:R-:W-:Y:S02]  /*3e40*/  SEL R65, R44.reuse, R65, P0 ;  /* 0x000000412c417207 */ /* 0x040fe40000000000 */
[----:B------:R-:W-:-:S02]  /*3e50*/  SEL R53, R44, R53, P6 ;  /* 0x000000352c357207 */ /* 0x000fc40003000000 */
[C---:B------:R-:W-:Y:S02]  /*3e60*/  SEL R43, R44.reuse, R43, P5 ;  /* 0x0000002b2c2b7207 */ /* 0x040fe40002800000 */
[C---:B------:R-:W-:Y:S02]  /*3e70*/  SEL R45, R44.reuse, R45, P3 ;  /* 0x0000002d2c2d7207 */ /* 0x040fe40001800000 */
[----:B------:R-:W-:Y:S02]  /*3e80*/  FSETP.GT.AND P0, PT, R31, R38, PT ;  /* 0x000000261f00720b */ /* 0x000fe40003f04000 */
        /* <DEDUP_REMOVED lines=8> */
[----:B------:R-:W2:Y:S01]  /*3f10*/  LDS.128 R28, [R7+0x130] ;  /* 0x00013000071c7984 */ /* 0x000ea20000000c00 */
[----:B------:R-:W-:-:S02]  /*3f20*/  SEL R59, R44, R59, P3 ;  /* 0x0000003b2c3b7207 */ /* 0x000fc40001800000 */
[C---:B------:R-:W-:Y:S02]  /*3f30*/  SEL R51, R44.reuse, R51, P0 ;  /* 0x000000332c337207 */ /* 0x040fe40000000000 */
[C---:B------:R-:W-:Y:S02]  /*3f40*/  SEL R54, R44.reuse, R35, P2 ;  /* 0x000000232c367207 */ /* 0x040fe40001000000 */
[C---:B------:R-:W-:Y:S02]  /*3f50*/  SEL R69, R44.reuse, R69, P6 ;  /* 0x000000452c457207 */ /* 0x040fe40003000000 */
[----:B------:R-:W-:Y:S01]  /*3f60*/  SEL R57, R44, R57, P5 ;  /* 0x000000392c397207 */ /* 0x000fe20002800000 */
[C---:B0-----:R-:W-:Y:S01]  /*3f70*/  FMUL R37, R20.reuse, R17 ;  /* 0x0000001114257220 */ /* 0x041fe20000400000 */
[----:B------:R-:W-:Y:S01]  /*3f80*/  FSEL R36, R73, R36, P2 ;  /* 0x0000002449247208 */ /* 0x000fe20001000000 */
[----:B------:R-:W-:Y:S01]  /*3f90*/  FMUL R73, R20, R19 ;  /* 0x0000001314497220 */ /* 0x000fe20000400000 */
[----:B------:R-:W-:Y:S01]  /*3fa0*/  FSEL R50, R50, R33, P4 ;  /* 0x0000002132327208 */ /* 0x000fe20002000000 */
[----:B------:R-:W-:Y:S01]  /*3fb0*/  FMUL R33, R16, R20 ;  /* 0x0000001410217220 */ /* 0x000fe20000400000 */
[----:B------:R-:W-:Y:S01]  /*3fc0*/  @!P4 SEL R44, R34, R32, P1 ;  /* 0x00000020222cc207 */ /* 0x000fe20000800000 */
[----:B------:R-:W-:Y:S01]  /*3fd0*/  FMUL R32, R20, R18 ;  /* 0x0000001214207220 */ /* 0x000fe20000400000 */
[----:B-1----:R-:W-:Y:S01]  /*3fe0*/  FMUL R35, R16, R24 ;  /* 0x0000001810237220 */ /* 0x002fe20000400000 */
[----:B------:R-:W-:-:S02]  /*3ff0*/  FSEL R42, R42, R62, P3 ;  /* 0x0000003e2a2a7208 */ /* 0x000fc40001800000 */
[----:B------:R-:W-:Y:S02]  /*4000*/  FSETP.GT.AND P3, PT, R33, R64, PT ;  /* 0x000000402100720b */ /* 0x000fe40003f64000 */
[----:B------:R-:W-:Y:S02]  /*4010*/  FSETP.GT.AND P0, PT, R37, R66, PT ;  /* 0x000000422500720b */ /* 0x000fe40003f04000 */
[----:B------:R-:W-:Y:S02]  /*4020*/  FSETP.GT.AND P2, PT, R32, R39, PT ;  /* 0x000000272000720b */ /* 0x000fe40003f44000 */
[----:B------:R-:W-:Y:S02]  /*4030*/  FSETP.GT.AND P1, PT, R73, R36, PT ;  /* 0x000000244900720b */ /* 0x000fe40003f24000 */
[----:B------:R-:W-:Y:S02]  /*4040*/  FSETP.GT.AND P5, PT, R35, R68, PT ;  /* 0x000000442300720b */ /* 0x000fe40003fa4000 */
[----:B------:R-:W-:-:S02]  /*4050*/  FSEL R64, R33, R64, P3 ;  /* 0x0000004021407208 */ /* 0x000fc40001800000 */
[----:B------:R-:W-:Y:S01]  /*4060*/  FSEL R66, R37, R66, P0 ;  /* 0x0000004225427208 */ /* 0x000fe20000000000 */
[----:B------:R-:W-:Y:S01]  /*4070*/  FMUL R37, R24, R18 ;  /* 0x0000001218257220 */ /* 0x000fe20000400000 */
[----:B------:R-:W-:Y:S02]  /*4080*/  FSEL R20, R32, R39, P2 ;  /* 0x0000002720147208 */ /* 0x000fe40001000000 */
[----:B------:R-:W-:Y:S01]  /*4090*/  FSEL R58, R73, R36, P1 ;  /* 0x00000024493a7208 */ /* 0x000fe20000800000 */
[----:B------:R-:W-:Y:S01]  /*40a0*/  FMUL R36, R24, R17 ;  /* 0x0000001118247220 */ /* 0x000fe20000400000 */
[----:B------:R-:W-:Y:S02]  /*40b0*/  FSEL R68, R35, R68, P5 ;  /* 0x0000004423447208 */ /* 0x000fe40002800000 */
[----:B------:R-:W0:Y:S01]  /*40c0*/  LDS.128 R32, [R7+0x1b0] ;  /* 0x0001b00007207984 */ /* 0x000e220000000c00 */
[----:B------:R-:W-:Y:S02]  /*40d0*/  FSETP.GT.AND P4, PT, R37, R40, PT ;  /* 0x000000282500720b */ /* 0x000fe40003f84000 */
[----:B------:R-:W-:-:S02]  /*40e0*/  FSETP.GT.AND P6, PT, R36, R77, PT ;  /* 0x0000004d2400720b */ /* 0x000fc40003fc4000 */
[----:B------:R-:W-:Y:S02]  /*40f0*/  FSEL R40, R37, R40, P4 ;  /* 0x0000002825287208 */ /* 0x000fe40002000000 */
[----:B------:R-:W-:Y:S02]  /*4100*/  FSEL R77, R36, R77, P6 ;  /* 0x0000004d244d7208 */ /* 0x000fe40003000000 */
[----:B------:R-:W1:Y:S01]  /*4110*/  LDS.128 R36, [R3+0xd00] ;  /* 0x000d000003247984 */ /* 0x000e620000000c00 */
[----:B------:R-:W-:Y:S02]  /*4120*/  VIADD R60, R2, 0xc ;  /* 0x0000000c023c7836 */ /* 0x000fe40000000000 */
[----:B------:R-:W-:Y:S01]  /*4130*/  FMUL R24, R24, R19 ;  /* 0x0000001318187220 */ /* 0x000fe20000400000 */
[----:B--2---:R-:W-:Y:S02]  /*4140*/  FMUL R73, R16, R28 ;  /* 0x0000001c10497220 */ /* 0x004fe40000400000 */
[----:B------:R-:W-:-:S02]  /*4150*/  SEL R63, R60, R63, P3 ;  /* 0x0000003f3c3f7207 */ /* 0x000fc40001800000 */
[----:B------:R-:W-:Y:S02]  /*4160*/  SEL R45, R60, R45, P0 ;  /* 0x0000002d3c2d7207 */ /* 0x000fe40000000000 */
[CC--:B------:R-:W-:Y:S02]  /*4170*/  FSETP.GT.AND P3, PT, R24.reuse, R75.reuse, PT ;  /* 0x0000004b1800720b */ /* 0x0c0fe40003f64000 */
[CC--:B------:R-:W-:Y:S02]  /*4180*/  FSETP.GT.AND P0, PT, R73.reuse, R56.reuse, PT ;  /* 0x000000384900720b */ /* 0x0c0fe40003f04000 */
[----:B------:R-:W-:Y:S01]  /*4190*/  FSEL R75, R24, R75, P3 ;  /* 0x0000004b184b7208 */ /* 0x000fe20001800000 */
[C---:B------:R-:W-:Y:S01]  /*41a0*/  FMUL R24, R28.reuse, R17 ;  /* 0x000000111c187220 */ /* 0x040fe20000400000 */
[----:B------:R-:W-:Y:S01]  /*41b0*/  FSEL R56, R73, R56, P0 ;  /* 0x0000003849387208 */ /* 0x000fe20000000000 */
[C---:B------:R-:W-:Y:S01]  /*41c0*/  FMUL R73, R28.reuse, R18 ;  /* 0x000000121c497220 */ /* 0x040fe20000400000 */
[----:B------:R-:W-:Y:S01]  /*41d0*/  FMUL R28, R28, R19 ;  /* 0x000000131c1c7220 */ /* 0x000fe20000400000 */
[----:B------:R-:W-:-:S02]  /*41e0*/  SEL R65, R60, R65, P6 ;  /* 0x000000413c417207 */ /* 0x000fc40003000000 */
[C---:B------:R-:W-:Y:S02]  /*41f0*/  SEL R71, R60.reuse, R71, P4 ;  /* 0x000000473c477207 */ /* 0x040fe40002000000 */
[C---:B------:R-:W-:Y:S02]  /*4200*/  SEL R69, R60.reuse, R69, P3 ;  /* 0x000000453c457207 */ /* 0x040fe40001800000 */
[----:B------:R-:W-:Y:S01]  /*4210*/  SEL R67, R60, R67, P0 ;  /* 0x000000433c437207 */ /* 0x000fe20000000000 */
[----:B0-----:R-:W-:Y:S01]  /*4220*/  FMUL R16, R16, R32 ;  /* 0x0000002010107220 */ /* 0x001fe20000400000 */
[C---:B------:R-:W-:Y:S01]  /*4230*/  FMUL R17, R32.reuse, R17 ;  /* 0x0000001120117220 */ /* 0x040fe20000400000 */
[C---:B------:R-:W-:Y:S01]  /*4240*/  FMUL R18, R32.reuse, R18 ;  /* 0x0000001220127220 */ /* 0x040fe20000400000 */
[----:B------:R-:W-:Y:S02]  /*4250*/  FMUL R19, R32, R19 ;  /* 0x0000001320137220 */ /* 0x000fe40000400000 */
[----:B------:R-:W-:-:S02]  /*4260*/  FSETP.GT.AND P6, PT, R16, R47, PT ;  /* 0x0000002f1000720b */ /* 0x000fc40003fc4000 */
[----:B------:R-:W-:Y:S02]  /*4270*/  FSETP.GT.AND P4, PT, R17, R52, PT ;  /* 0x000000341100720b */ /* 0x000fe40003f84000 */
[----:B------:R-:W-:Y:S02]  /*4280*/  FSETP.GT.AND P3, PT, R18, R41, PT ;  /* 0x000000291200720b */ /* 0x000fe40003f64000 */
[----:B------:R-:W-:Y:S02]  /*4290*/  FSETP.GT.AND P0, PT, R19, R50, PT ;  /* 0x000000321300720b */ /* 0x000fe40003f04000 */
[----:B------:R-:W-:Y:S02]  /*42a0*/  SEL R54, R60, R54, P1 ;  /* 0x000000363c367207 */ /* 0x000fe40000800000 */
[----:B------:R-:W-:Y:S01]  /*42b0*/  FSEL R47, R16, R47, P6 ;  /* 0x0000002f102f7208 */ /* 0x000fe20003000000 */
[----:B-1----:R-:W-:Y:S01]  /*42c0*/  FMUL R16, R37, R25 ;  /* 0x0000001925107220 */ /* 0x002fe20000400000 */
[----:B------:R-:W-:Y:S01]  /*42d0*/  FSEL R52, R17, R52, P4 ;  /* 0x0000003411347208 */ /* 0x000fe20002000000 */
[----:B------:R-:W-:Y:S01]  /*42e0*/  FMUL R17, R37, R21 ;  /* 0x0000001525117220 */ /* 0x000fe20000400000 */
[----:B------:R-:W-:Y:S01]  /*42f0*/  FSEL R41, R18, R41, P3 ;  /* 0x0000002912297208 */ /* 0x000fe20001800000 */
[C---:B------:R-:W-:Y:S01]  /*4300*/  FMUL R18, R36.reuse, R25 ;  /* 0x0000001924127220 */ /* 0x040fe20000400000 */
[----:B------:R-:W-:Y:S01]  /*4310*/  FSEL R50, R19, R50, P0 ;  /* 0x0000003213327208 */ /* 0x000fe20000000000 */
[----:B------:R-:W-:Y:S01]  /*4320*/  FMUL R19, R36, R29 ;  /* 0x0000001d24137220 */ /* 0x000fe20000400000 */
[----:B------:R-:W-:-:S02]  /*4330*/  FSETP.GT.AND P1, PT, R73, R42, PT ;  /* 0x0000002a4900720b */ /* 0x000fc40003f24000 */
[C---:B------:R-:W-:Y:S02]  /*4340*/  SEL R55, R60.reuse, R55, P6 ;  /* 0x000000373c377207 */ /* 0x040fe40003000000 */
[----:B------:R-:W-:Y:S02]  /*4350*/  FSEL R42, R73, R42, P1 ;  /* 0x0000002a492a7208 */ /* 0x000fe40000800000 */
        /* <DEDUP_REMOVED lines=12> */
[----:B------:R-:W-:Y:S01]  /*4420*/  SEL R43, R60, R43, P2 ;  /* 0x0000002b3c2b7207 */ /* 0x000fe20001000000 */
[----:B------:R-:W-:Y:S01]  /*4430*/  FMUL R73, R36, R21 ;  /* 0x0000001524497220 */ /* 0x000fe20000400000 */
[-C--:B------:R-:W-:Y:S02]  /*4440*/  FSETP.GT.AND P2, PT, R24, R48.reuse, PT ;  /* 0x000000301800720b */ /* 0x080fe40003f44000 */
[----:B------:R-:W-:Y:S02]  /*4450*/  SEL R49, R60, R49, P5 ;  /* 0x000000313c317207 */ /* 0x000fe40002800000 */
[----:B------:R-:W-:Y:S02]  /*4460*/  FSEL R48, R24, R48, P2 ;  /* 0x0000003018307208 */ /* 0x000fe40001000000 */
[----:B------:R-:W-:-:S02]  /*4470*/  SEL R61, R60, R61, P2 ;  /* 0x0000003d3c3d7207 */ /* 0x000fc40001000000 */
[C---:B------:R-:W-:Y:S02]  /*4480*/  FSETP.GT.AND P2, PT, R73.reuse, R64, PT ;  /* 0x000000404900720b */ /* 0x040fe40003f44000 */
[----:B------:R-:W-:Y:S01]  /*4490*/  FSETP.GT.AND P5, PT, R28, R46, PT ;  /* 0x0000002e1c00720b */ /* 0x000fe20003fa4000 */
[----:B------:R-:W-:Y:S01]  /*44a0*/  VIADD R32, R2, 0xd ;  /* 0x0000000d02207836 */ /* 0x000fe20000000000 */
[----:B------:R-:W-:Y:S01]  /*44b0*/  FSEL R64, R73, R64, P2 ;  /* 0x0000004049407208 */ /* 0x000fe20001000000 */
[----:B------:R-:W-:Y:S01]  /*44c0*/  FMUL R73, R38, R21 ;  /* 0x0000001526497220 */ /* 0x000fe20000400000 */
[----:B------:R-:W-:Y:S01]  /*44d0*/  FSEL R46, R28, R46, P5 ;  /* 0x0000002e1c2e7208 */ /* 0x000fe20002800000 */
        /* <DEDUP_REMOVED lines=54> */
[-C--:B------:R-:W-:Y:S01]  /*4840*/  FMUL R60, R16, R26.reuse ;  /* 0x0000001a103c7220 */ /* 0x080fe20000400000 */
[C---:B------:R-:W-:Y:S01]  /*4850*/  FMUL R44, R17.reuse, R26 ;  /* 0x0000001a112c7220 */ /* 0x040fe20000400000 */
        /* <DEDUP_REMOVED lines=19> */
[----:B------:R-:W-:Y:S02]  /*4990*/  FSEL R68, R60, R68, P1 ;  /* 0x000000443c447208 */ /* 0x000fe40000800000 */
[----:B------:R-:W-:-:S02]  /*49a0*/  SEL R49, R34, R49, P1 ;  /* 0x0000003122317207 */ /* 0x000fc40000800000 */
[----:B------:R-:W-:Y:S02]  /*49b0*/  FSEL R66, R46, R66, P4 ;  /* 0x000000422e427208 */ /* 0x000fe40002000000 */
[----:B------:R-:W-:Y:S02]  /*49c0*/  FSETP.GT.AND P1, PT, R39, R20, PT ;  /* 0x000000142700720b */ /* 0x000fe40003f24000 */
[----:B------:R-:W-:Y:S02]  /*49d0*/  SEL R45, R34, R45, P4 ;  /* 0x0000002d222d7207 */ /* 0x000fe40002000000 */
[----:B------:R-:W-:Y:S02]  /*49e0*/  FSEL R42, R62, R42, P3 ;  /* 0x0000002a3e2a7208 */ /* 0x000fe40001800000 */
[----:B------:R-:W-:Y:S02]  /*49f0*/  FSEL R77, R44, R77, P5 ;  /* 0x0000004d2c4d7208 */ /* 0x000fe40002800000 */
[----:B------:R-:W-:-:S02]  /*4a00*/  FSEL R25, R40, R25, P6 ;  /* 0x0000001928197208 */ /* 0x000fc40003000000 */
[----:B------:R-:W-:Y:S02]  /*4a10*/  FSEL R37, R48, R37, P0 ;  /* 0x0000002530257208 */ /* 0x000fe40000000000 */
[----:B------:R-:W-:Y:S02]  /*4a20*/  FSETP.GT.AND P4, PT, R36, R38, PT ;  /* 0x000000262400720b */ /* 0x000fe40003f84000 */
[C---:B------:R-:W-:Y:S02]  /*4a30*/  SEL R65, R34.reuse, R65, P5 ;  /* 0x0000004122417207 */ /* 0x040fe40002800000 */
[C---:B------:R-:W-:Y:S02]  /*4a40*/  SEL R61, R34.reuse, R61, P6 ;  /* 0x0000003d223d7207 */ /* 0x040fe40003000000 */
[----:B------:R-:W-:Y:S02]  /*4a50*/  SEL R53, R34, R53, P0 ;  /* 0x0000003522357207 */ /* 0x000fe40000000000 */
[----:B------:R-:W-:-:S02]  /*4a60*/  FSETP.GT.AND P3, PT, R52, R47, PT ;  /* 0x0000002f3400720b */ /* 0x000fc40003f64000 */
[----:B------:R-:W-:Y:S02]  /*4a70*/  FSEL R56, R50, R56, P2 ;  /* 0x0000003832387208 */ /* 0x000fe40001000000 */
[----:B------:R-:W-:Y:S02]  /*4a80*/  SEL R67, R34, R67, P2 ;  /* 0x0000004322437207 */ /* 0x000fe40001000000 */
[----:B------:R-:W-:Y:S02]  /*4a90*/  FSETP.GT.AND P5, PT, R22, R21, PT ;  /* 0x000000151600720b */ /* 0x000fe40003fa4000 */
[----:B------:R-:W-:Y:S02]  /*4aa0*/  FSETP.GT.AND P6, PT, R73, R28, PT ;  /* 0x0000001c4900720b */ /* 0x000fe40003fc4000 */
[----:B------:R-:W-:Y:S02]  /*4ab0*/  FSETP.GT.AND P0, PT, R30, R29, PT ;  /* 0x0000001d1e00720b */ /* 0x000fe40003f04000 */
[----:B------:R-:W-:-:S02]  /*4ac0*/  FSETP.GT.AND P2, PT, R41, R24, PT ;  /* 0x000000182900720b */ /* 0x000fc40003f44000 */
[----:B------:R-:W-:Y:S01]  /*4ad0*/  FSEL R39, R39, R20, P1 ;  /* 0x0000001427277208 */ /* 0x000fe20000800000 */
[----:B0-----:R-:W-:Y:S01]  /*4ae0*/  FMUL R20, R16, R23 ;  /* 0x0000001710147220 */ /* 0x001fe20000400000 */
[----:B------:R-:W-:Y:S02]  /*4af0*/  SEL R43, R34, R43, P1 ;  /* 0x0000002b222b7207 */ /* 0x000fe40000800000 */
[----:B------:R-:W-:Y:S02]  /*4b00*/  FSEL R38, R36, R38, P4 ;  /* 0x0000002624267208 */ /* 0x000fe40002000000 */
[----:B------:R-:W-:Y:S02]  /*4b10*/  FSETP.GT.AND P1, PT, R26, R33, PT ;  /* 0x000000211a00720b */ /* 0x000fe40003f24000 */
[----:B------:R-:W-:Y:S02]  /*4b20*/  FSEL R47, R52, R47, P3 ;  /* 0x0000002f342f7208 */ /* 0x000fe40001800000 */
[----:B------:R-:W-:-:S02]  /*4b30*/  SEL R55, R34, R55, P3 ;  /* 0x0000003722377207 */ /* 0x000fc40001800000 */
[----:B------:R-:W-:Y:S01]  /*4b40*/  FSEL R36, R22, R21, P5 ;  /* 0x0000001516247208 */ /* 0x000fe20002800000 */
[-C--:B------:R-:W-:Y:S01]  /*4b50*/  FMUL R21, R17, R23.reuse ;  /* 0x0000001711157220 */ /* 0x080fe20000400000 */
[----:B------:R-:W-:Y:S01]  /*4b60*/  FSEL R28, R73, R28, P6 ;  /* 0x0000001c491c7208 */ /* 0x000fe20003000000 */
[----:B------:R-:W-:Y:S01]  /*4b70*/  FMUL R73, R19, R23 ;  /* 0x0000001713497220 */ /* 0x000fe20000400000 */
[----:B------:R-:W-:Y:S01]  /*4b80*/  FSEL R29, R30, R29, P0 ;  /* 0x0000001d1e1d7208 */ /* 0x000fe20000000000 */
[----:B------:R-:W-:Y:S01]  /*4b90*/  FMUL R30, R18, R23 ;  /* 0x00000017121e7220 */ /* 0x000fe20000400000 */
[----:B------:R-:W-:Y:S01]  /*4ba0*/  FSETP.GT.AND P3, PT, R75, R42, PT ;  /* 0x0000002a4b00720b */ /* 0x000fe20003f64000 */
        /* <DEDUP_REMOVED lines=11> */
[----:B------:R-:W-:Y:S01]  /*4c60*/  FSETP.GT.AND P2, PT, R20, R64, PT ;  /* 0x000000401400720b */ /* 0x000fe20003f44000 */
[-C--:B------:R-:W-:Y:S01]  /*4c70*/  FMUL R48, R19, R31.reuse ;  /* 0x0000001f13307220 */ /* 0x080fe20000400000 */
[----:B------:R-:W-:Y:S01]  /*4c80*/  FSEL R42, R75, R42, P3 ;  /* 0x0000002a4b2a7208 */ /* 0x000fe20001800000 */
[C---:B------:R-:W-:Y:S01]  /*4c90*/  FMUL R75, R18.reuse, R31 ;  /* 0x0000001f124b7220 */ /* 0x040fe20000400000 */
        /* <DEDUP_REMOVED lines=27> */
[C---:B------:R-:W-:Y:S02]  /*4e50*/  SEL R49, R46.reuse, R49, P6 ;  /* 0x000000312e317207 */ /* 0x040fe40003000000 */
[----:B------:R-:W-:Y:S02]  /*4e60*/  SEL R67, R46, R67, P5 ;  /* 0x000000432e437207 */ /* 0x000fe40002800000 */
        /* <DEDUP_REMOVED lines=9> */
[C---:B------:R-:W-:Y:S02]  /*4f00*/  SEL R43, R46.reuse, R43, P5 ;  /* 0x0000002b2e2b7207 */ /* 0x040fe40002800000 */
[----:B------:R-:W-:Y:S02]  /*4f10*/  FSETP.GT.AND P0, PT, R31, R38, PT ;  /* 0x000000261f00720b */ /* 0x000fe40003f04000 */
[----:B------:R-:W-:Y:S02]  /*4f20*/  SEL R61, R46, R61, P2 ;  /* 0x0000003d2e3d7207 */ /* 0x000fe40001000000 */
[----:B------:R-:W-:Y:S02]  /*4f30*/  FSETP.GT.AND P6, PT, R44, R28, PT ;  /* 0x0000001c2c00720b */ /* 0x000fe40003fc4000 */
[----:B------:R-:W-:Y:S02]  /*4f40*/  FSETP.GT.AND P5, PT, R48, R29, PT ;  /* 0x0000001d3000720b */ /* 0x000fe40003fa4000 */
[----:B------:R-:W-:-:S02]  /*4f50*/  FSETP.GT.AND P2, PT, R73, R36, PT ;  /* 0x000000244900720b */ /* 0x000fc40003f44000 */
[----:B------:R-:W-:Y:S02]  /*4f60*/  SEL R45, R46, R45, P3 ;  /* 0x0000002d2e2d7207 */ /* 0x000fe40001800000 */
[----:B------:R-:W-:Y:S02]  /*4f70*/  FSEL R41, R31, R38, P0 ;  /* 0x000000261f297208 */ /* 0x000fe40000000000 */
[----:B------:R-:W-:Y:S02]  /*4f80*/  FSEL R44, R44, R28, P6 ;  /* 0x0000001c2c2c7208 */ /* 0x000fe40003000000 */
[----:B------:R-:W-:Y:S01]  /*4f90*/  FSEL R48, R48, R29, P5 ;  /* 0x0000001d30307208 */ /* 0x000fe20002800000 */
[C---:B0-----:R-:W-:Y:S01]  /*4fa0*/  FMUL R37, R20.reuse, R17 ;  /* 0x0000001114257220 */ /* 0x041fe20000400000 */
[----:B------:R-:W-:Y:S01]  /*4fb0*/  FSETP.GT.AND P3, PT, R75, R42, PT ;  /* 0x0000002a4b00720b */ /* 0x000fe20003f64000 */
[----:B------:R-:W0:Y:S01]  /*4fc0*/  LDS.128 R28, [R7+0x140] ;  /* 0x00014000071c7984 */ /* 0x000e220000000c00 */
[----:B------:R-:W-:Y:S01]  /*4fd0*/  FSEL R36, R73, R36, P2 ;  /* 0x0000002449247208 */ /* 0x000fe20001000000 */
[----:B------:R-:W-:Y:S01]  /*4fe0*/  FMUL R60, R20, R18 ;  /* 0x00000012143c7220 */ /* 0x000fe20000400000 */
[----:B------:R-:W-:Y:S01]  /*4ff0*/  FSEL R50, R50, R33, P4 ;  /* 0x0000002132327208 */ /* 0x000fe20002000000 */
[----:B------:R-:W-:Y:S01]  /*5000*/  FMUL R33, R16, R20 ;  /* 0x0000001410217220 */ /* 0x000fe20000400000 */
[----:B------:R-:W-:Y:S01]  /*5010*/  SEL R58, R46, R35, P2 ;  /* 0x000000232e3a7207 */ /* 0x000fe20001000000 */
[----:B------:R-:W-:Y:S01]  /*5020*/  FMUL R73, R20, R19 ;  /* 0x0000001314497220 */ /* 0x000fe20000400000 */
[----:B-1----:R-:W-:Y:S01]  /*5030*/  FMUL R35, R16, R24 ;  /* 0x0000001810237220 */ /* 0x002fe20000400000 */
[----:B------:R-:W-:-:S02]  /*5040*/  SEL R59, R46, R59, P3 ;  /* 0x0000003b2e3b7207 */ /* 0x000fc40001800000 */
[C---:B------:R-:W-:Y:S02]  /*5050*/  SEL R51, R46.reuse, R51, P0 ;  /* 0x000000332e337207 */ /* 0x040fe40000000000 */
[C---:B------:R-:W-:Y:S02]  /*5060*/  SEL R69, R46.reuse, R69, P6 ;  /* 0x000000452e457207 */ /* 0x040fe40003000000 */
[----:B------:R-:W-:Y:S02]  /*5070*/  SEL R57, R46, R57, P5 ;  /* 0x000000392e397207 */ /* 0x000fe40002800000 */
[----:B------:R-:W-:Y:S02]  /*5080*/  FSEL R42, R75, R42, P3 ;  /* 0x0000002a4b2a7208 */ /* 0x000fe40001800000 */
[----:B------:R-:W-:Y:S02]  /*5090*/  @!P4 SEL R46, R34, R32, P1 ;  /* 0x00000020222ec207 */ /* 0x000fe40000800000 */
[----:B------:R-:W-:-:S02]  /*50a0*/  FSETP.GT.AND P3, PT, R33, R64, PT ;  /* 0x000000402100720b */ /* 0x000fc40003f64000 */
[----:B------:R-:W-:Y:S02]  /*50b0*/  FSETP.GT.AND P0, PT, R37, R66, PT ;  /* 0x000000422500720b */ /* 0x000fe40003f04000 */
[-C--:B------:R-:W-:Y:S02]  /*50c0*/  FSETP.GT.AND P2, PT, R60, R39.reuse, PT ;  /* 0x000000273c00720b */ /* 0x080fe40003f44000 */
[----:B------:R-:W-:Y:S02]  /*50d0*/  FSETP.GT.AND P1, PT, R73, R36, PT ;  /* 0x000000244900720b */ /* 0x000fe40003f24000 */
[----:B------:R-:W-:Y:S01]  /*50e0*/  FSETP.GT.AND P5, PT, R35, R68, PT ;  /* 0x000000442300720b */ /* 0x000fe20003fa4000 */
[----:B------:R-:W-:Y:S01]  /*50f0*/  VIADD R62, R2, 0x10 ;  /* 0x00000010023e7836 */ /* 0x000fe20000000000 */
[----:B------:R-:W-:Y:S02]  /*5100*/  FSEL R64, R33, R64, P3 ;  /* 0x0000004021407208 */ /* 0x000fe40001800000 */
[----:B------:R-:W-:Y:S01]  /*5110*/  FSEL R66, R37, R66, P0 ;  /* 0x0000004225427208 */ /* 0x000fe20000000000 */
[----:B------:R-:W-:Y:S01]  /*5120*/  FMUL R37, R24, R18 ;  /* 0x0000001218257220 */ /* 0x000fe20000400000 */
[----:B------:R-:W-:Y:S01]  /*5130*/  FSEL R60, R60, R39, P2 ;  /* 0x000000273c3c7208 */ /* 0x000fe20001000000 */
[C---:B------:R-:W-:Y:S01]  /*5140*/  FMUL R39, R24.reuse, R19 ;  /* 0x0000001318277220 */ /* 0x040fe20000400000 */
[----:B------:R-:W-:Y:S01]  /*5150*/  FSEL R20, R73, R36, P1 ;  /* 0x0000002449147208 */ /* 0x000fe20000800000 */
[----:B------:R-:W-:Y:S01]  /*5160*/  FMUL R36, R24, R17 ;  /* 0x0000001118247220 */ /* 0x000fe20000400000 */
[----:B------:R-:W-:-:S02]  /*5170*/  FSEL R68, R35, R68, P5 ;  /* 0x0000004423447208 */ /* 0x000fc40002800000 */
[----:B------:R-:W1:Y:S01]  /*5180*/  LDS.128 R32, [R7+0x1c0] ;  /* 0x0001c00007207984 */ /* 0x000e620000000c00 */
[----:B------:R-:W-:Y:S02]  /*5190*/  SEL R63, R62, R63, P3 ;  /* 0x0000003f3e3f7207 */ /* 0x000fe40001800000 */
[CC--:B------:R-:W-:Y:S02]  /*51a0*/  FSETP.GT.AND P6, PT, R36.reuse, R77.reuse, PT ;  /* 0x0000004d2400720b */ /* 0x0c0fe40003fc4000 */
[----:B------:R-:W-:Y:S02]  /*51b0*/  FSETP.GT.AND P4, PT, R37, R40, PT ;  /* 0x000000282500720b */ /* 0x000fe40003f84000 */
[----:B------:R-:W-:Y:S02]  /*51c0*/  FSETP.GT.AND P3, PT, R39, R44, PT ;  /* 0x0000002c2700720b */ /* 0x000fe40003f64000 */
[----:B------:R-:W-:Y:S02]  /*51d0*/  FSEL R77, R36, R77, P6 ;  /* 0x0000004d244d7208 */ /* 0x000fe40003000000 */
[----:B------:R-:W-:-:S02]  /*51e0*/  FSEL R40, R37, R40, P4 ;  /* 0x0000002825287208 */ /* 0x000fc40002000000 */
[----:B------:R-:W-:Y:S02]  /*51f0*/  FSEL R44, R39, R44, P3 ;  /* 0x0000002c272c7208 */ /* 0x000fe40001800000 */
[----:B------:R-:W2:Y:S01]  /*5200*/  LDS.128 R36, [R3+0x1100] ;  /* 0x0011000003247984 */ /* 0x000ea20000000c00 */
[----:B0-----:R-:W-:Y:S01]  /*5210*/  FMUL R73, R16, R28 ;  /* 0x0000001c10497220 */ /* 0x001fe20000400000 */
[----:B------:R-:W-:Y:S01]  /*5220*/  FMUL R75, R28, R17 ;  /* 0x000000111c4b7220 */ /* 0x000fe20000400000 */
[C---:B------:R-:W-:Y:S02]  /*5230*/  SEL R45, R62.reuse, R45, P0 ;  /* 0x0000002d3e2d7207 */ /* 0x040fe40000000000 */
[----:B------:R-:W-:Y:S02]  /*5240*/  SEL R43, R62, R43, P2 ;  /* 0x0000002b3e2b7207 */ /* 0x000fe40001000000 */
[----:B------:R-:W-:Y:S02]  /*5250*/  FSETP.GT.AND P0, PT, R73, R56, PT ;  /* 0x000000384900720b */ /* 0x000fe40003f04000 */
[----:B------:R-:W-:-:S02]  /*5260*/  FSETP.GT.AND P2, PT, R75, R54, PT ;  /* 0x000000364b00720b */ /* 0x000fc40003f44000 */
[----:B------:R-:W-:Y:S01]  /*5270*/  FSEL R56, R73, R56, P0 ;  /* 0x0000003849387208 */ /* 0x000fe20000000000 */
[C---:B------:R-:W-:Y:S01]  /*5280*/  FMUL R73, R28.reuse, R18 ;  /* 0x000000121c497220 */ /* 0x040fe20000400000 */
[----:B------:R-:W-:Y:S01]  /*5290*/  FSEL R54, R75, R54, P2 ;  /* 0x000000364b367208 */ /* 0x000fe20001000000 */
[----:B------:R-:W-:Y:S01]  /*52a0*/  FMUL R75, R28, R19 ;  /* 0x000000131c4b7220 */ /* 0x000fe20000400000 */
[C---:B------:R-:W-:Y:S02]  /*52b0*/  SEL R65, R62.reuse, R65, P6 ;  /* 0x000000413e417207 */ /* 0x040fe40003000000 */
[C---:B------:R-:W-:Y:S02]  /*52c0*/  SEL R71, R62.reuse, R71, P4 ;  /* 0x000000473e477207 */ /* 0x040fe40002000000 */
[C---:B------:R-:W-:Y:S02]  /*52d0*/  SEL R69, R62.reuse, R69, P3 ;  /* 0x000000453e457207 */ /* 0x040fe40001800000 */
[----:B------:R-:W-:Y:S01]  /*52e0*/  SEL R67, R62, R67, P0 ;  /* 0x000000433e437207 */ /* 0x000fe20000000000 */
[----:B-1----:R-:W-:Y:S01]  /*52f0*/  FMUL R16, R16, R32 ;  /* 0x0000002010107220 */ /* 0x002fe20000400000 */
[C---:B------:R-:W-:Y:S01]  /*5300*/  FMUL R17, R32.reuse, R17 ;  /* 0x0000001120117220 */ /* 0x040fe20000400000 */
[C---:B------:R-:W-:Y:S01]  /*5310*/  FMUL R18, R32.reuse, R18 ;  /* 0x0000001220127220 */ /* 0x040fe20000400000 */
[----:B------:R-:W-:-:S02]  /*5320*/  FMUL R19, R32, R19 ;  /* 0x0000001320137220 */ /* 0x000fc40000400000 */
[----:B------:R-:W-:Y:S02]  /*5330*/  FSETP.GT.AND P6, PT, R16, R47, PT ;  /* 0x0000002f1000720b */ /* 0x000fe40003fc4000 */
[----:B------:R-:W-:Y:S02]  /*5340*/  FSETP.GT.AND P4, PT, R17, R52, PT ;  /* 0x000000341100720b */ /* 0x000fe40003f84000 */
[----:B------:R-:W-:Y:S02]  /*5350*/  FSETP.GT.AND P3, PT, R18, R41, PT ;  /* 0x000000291200720b */ /* 0x000fe40003f64000 */
[----:B------:R-:W-:Y:S02]  /*5360*/  FSETP.GT.AND P0, PT, R19, R50, PT ;  /* 0x000000321300720b */ /* 0x000fe40003f04000 */
[----:B------:R-:W-:Y:S02]  /*5370*/  SEL R58, R62, R58, P1 ;  /* 0x0000003a3e3a7207 */ /* 0x000fe40000800000 */
[----:B------:R-:W-:Y:S01]  /*5380*/  FSEL R47, R16, R47, P6 ;  /* 0x0000002f102f7208 */ /* 0x000fe20003000000 */
[----:B--2---:R-:W-:Y:S01]  /*5390*/  FMUL R16, R37, R25 ;  /* 0x0000001925107220 */ /* 0x004fe20000400000 */
        /* <DEDUP_REMOVED lines=22> */
[C---:B------:R-:W-:Y:S02]  /*5500*/  SEL R61, R62.reuse, R61, P2 ;  /* 0x0000003d3e3d7207 */ /* 0x040fe40001000000 */
[----:B------:R-:W-:Y:S02]  /*5510*/  SEL R49, R62, R49, P5 ;  /* 0x000000313e317207 */ /* 0x000fe40002800000 */
[----:B------:R-:W-:Y:S02]  /*5520*/  FSETP.GT.AND P2, PT, R73, R64, PT ;  /* 0x000000404900720b */ /* 0x000fe40003f44000 */
[----:B------:R-:W-:Y:S01]  /*5530*/  FSETP.GT.AND P5, PT, R75, R48, PT ;  /* 0x000000304b00720b */ /* 0x000fe20003fa4000 */
[----:B------:R-:W-:Y:S01]  /*5540*/  VIADD R32, R2, 0x11 ;  /* 0x0000001102207836 */ /* 0x000fe20000000000 */
[----:B------:R-:W-:Y:S01]  /*5550*/  FSEL R64, R73, R64, P2 ;  /* 0x0000004049407208 */ /* 0x000fe20001000000 */
[C---:B------:R-:W-:Y:S01]  /*5560*/  FMUL R73, R38.reuse, R21 ;  /* 0x0000001526497220 */ /* 0x040fe20000400000 */
        /* <DEDUP_REMOVED lines=30> */
[C---:B------:R-:W-:Y:S02]  /*5750*/  SEL R61, R32.reuse, R61, P2 ;  /* 0x0000003d203d7207 */ /* 0x040fe40001000000 */
[----:B------:R-:W-:-:S02]  /*5760*/  SEL R53, R32, R53, P1 ;  /* 0x0000003520357207 */ /* 0x000fc40000800000 */
[----:B------:R-:W-:Y:S02]  /*5770*/  SEL R71, R32, R71, P5 ;  /* 0x0000004720477207 */ /* 0x000fe40002800000 */
[----:B------:R-:W-:Y:S02]  /*5780*/  FSETP.GT.AND P3, PT, R28, R42, PT ;  /* 0x0000002a1c00720b */ /* 0x000fe40003f64000 */
[-C--:B------:R-:W-:Y:S02]  /*5790*/  FSETP.GT.AND P4, PT, R38, R41.reuse, PT ;  /* 0x000000292600720b */ /* 0x080fe40003f84000 */
        /* <DEDUP_REMOVED lines=40> */
[----:B------:R-:W-:Y:S02]  /*5a20*/  SEL R49, R34, R49, P1 ;  /* 0x0000003122317207 */ /* 0x000fe40000800000 */
[----:B------:R-:W-:Y:S02]  /*5a30*/  FSETP.GT.AND P1, PT, R21, R60, PT ;  /* 0x0000003c1500720b */ /* 0x000fe40003f24000 */
[----:B------:R-:W-:Y:S02]  /*5a40*/  FSETP.GT.AND P2, PT, R48, R56, PT ;  /* 0x000000383000720b */ /* 0x000fe40003f44000 */
[----:B------:R-:W-:-:S02]  /*5a50*/  FSETP.GT.AND P6, PT, R36, R25, PT ;  /* 0x000000192400720b */ /* 0x000fc40003fc4000 */
[----:B------:R-:W-:Y:S02]  /*5a60*/  FSEL R77, R42, R77, P5 ;  /* 0x0000004d2a4d7208 */ /* 0x000fe40002800000 */
[----:B------:R-:W-:Y:S02]  /*5a70*/  FSEL R37, R46, R37, P0 ;  /* 0x000000252e257208 */ /* 0x000fe40000000000 */
[C---:B------:R-:W-:Y:S02]  /*5a80*/  SEL R65, R34.reuse, R65, P5 ;  /* 0x0000004122417207 */ /* 0x040fe40002800000 */
[----:B------:R-:W-:Y:S02]  /*5a90*/  SEL R53, R34, R53, P0 ;  /* 0x0000003522357207 */ /* 0x000fe40000000000 */
[----:B------:R-:W-:Y:S02]  /*5aa0*/  FSETP.GT.AND P4, PT, R44, R66, PT ;  /* 0x000000422c00720b */ /* 0x000fe40003f84000 */
[----:B------:R-:W-:-:S02]  /*5ab0*/  FSEL R60, R21, R60, P1 ;  /* 0x0000003c153c7208 */ /* 0x000fc40000800000 */
[----:B------:R-:W-:Y:S02]  /*5ac0*/  FSETP.GT.AND P5, PT, R39, R20, PT ;  /* 0x000000142700720b */ /* 0x000fe40003fa4000 */
[----:B------:R-:W-:Y:S02]  /*5ad0*/  FSETP.GT.AND P0, PT, R30, R29, PT ;  /* 0x0000001d1e00720b */ /* 0x000fe40003f04000 */
[----:B------:R-:W-:Y:S02]  /*5ae0*/  SEL R43, R34, R43, P1 ;  /* 0x0000002b222b7207 */ /* 0x000fe40000800000 */
        /* <DEDUP_REMOVED lines=10> */
[----:B------:R-:W-:Y:S01]  /*5b90*/  FSEL R39, R39, R20, P5 ;  /* 0x0000001427277208 */ /* 0x000fe20002800000 */
[----:B0-----:R-:W-:Y:S01]  /*5ba0*/  FMUL R20, R16, R23 ;  /* 0x0000001710147220 */ /* 0x001fe20000400000 */
[----:B------:R-:W-:Y:S01]  /*5bb0*/  FSEL R29, R30, R29, P0 ;  /* 0x0000001d1e1d7208 */ /* 0x000fe20000000000 */
[-C--:B------:R-:W-:Y:S01]  /*5bc0*/  FMUL R21, R17, R23.reuse ;  /* 0x0000001711157220 */ /* 0x080fe20000400000 */
[----:B------:R-:W-:Y:S01]  /*5bd0*/  FSETP.GT.AND P4, PT, R26, R38, PT ;  /* 0x000000261a00720b */ /* 0x000fe20003f84000 */
        /* <DEDUP_REMOVED lines=12> */
[----:B------:R-:W-:Y:S01]  /*5ca0*/  FMUL R16, R16, R35 ;  /* 0x0000002310107220 */ /* 0x000fe20000400000 */
[----:B------:R-:W-:Y:S01]  /*5cb0*/  FSETP.GT.AND P3, PT, R75, R28, PT ;  /* 0x0000001c4b00720b */ /* 0x000fe20003f64000 */
[----:B------:R-:W-:Y:S01]  /*5cc0*/  VIADD R44, R2, 0x13 ;  /* 0x00000013022c7836 */ /* 0x000fe20000000000 */
[----:B------:R-:W-:Y:S01]  /*5cd0*/  FSEL R38, R26, R38, P4 ;  /* 0x000000261a267208 */ /* 0x000fe20002000000 */
[----:B------:R-:W-:Y:S01]  /*5ce0*/  FMUL R26, R17, R31 ;  /* 0x0000001f111a7220 */ /* 0x000fe20000400000 */
[----:B------:R-:W-:-:S02]  /*5cf0*/  SEL R71, R34, R71, P2 ;  /* 0x0000004722477207 */ /* 0x000fc40001000000 */
[----:B------:R-:W-:Y:S02]  /*5d00*/  FSETP.GT.AND P2, PT, R20, R64, PT ;  /* 0x000000401400720b */ /* 0x000fe40003f44000 */
[----:B------:R-:W-:Y:S02]  /*5d10*/  FSEL R28, R75, R28, P3 ;  /* 0x0000001c4b1c7208 */ /* 0x000fe40001800000 */
[C---:B------:R-:W-:Y:S02]  /*5d20*/  SEL R59, R34.reuse, R59, P3 ;  /* 0x0000003b223b7207 */ /* 0x040fe40001800000 */
[C---:B------:R-:W-:Y:S02]  /*5d30*/  SEL R51, R34.reuse, R51, P4 ;  /* 0x0000003322337207 */ /* 0x040fe40002000000 */
[----:B------:R-:W-:Y:S02]  /*5d40*/  SEL R69, R34, R69, P6 ;  /* 0x0000004522457207 */ /* 0x000fe40003000000 */
[----:B------:R-:W-:-:S02]  /*5d50*/  FSEL R64, R20, R64, P2 ;  /* 0x0000004014407208 */ /* 0x000fc40001000000 */
[----:B------:R-:W-:Y:S02]  /*5d60*/  SEL R58, R34, R58, P5 ;  /* 0x0000003a223a7207 */ /* 0x000fe40002800000 */
[----:B------:R-:W-:Y:S02]  /*5d70*/  FSETP.GT.AND P6, PT, R23, R68, PT ;  /* 0x000000441700720b */ /* 0x000fe40003fc4000 */
[----:B------:R-:W-:Y:S02]  /*5d80*/  FSETP.GT.AND P4, PT, R16, R47, PT ;  /* 0x0000002f1000720b */ /* 0x000fe40003f84000 */
[----:B------:R-:W-:Y:S02]  /*5d90*/  FSETP.GT.AND P3, PT, R21, R66, PT ;  /* 0x000000421500720b */ /* 0x000fe40003f64000 */
[----:B------:R-:W-:Y:S02]  /*5da0*/  SEL R57, R34, R57, P0 ;  /* 0x0000003922397207 */ /* 0x000fe40000000000 */
[----:B------:R-:W-:Y:S01]  /*5db0*/  SEL R63, R44, R63, P2 ;  /* 0x0000003f2c3f7207 */ /* 0x000fe20001000000 */
[-C--:B------:R-:W-:Y:S01]  /*5dc0*/  FMUL R75, R18, R31.reuse ;  /* 0x0000001f124b7220 */ /* 0x080fe20000400000 */
[----:B------:R-:W-:Y:S01]  /*5dd0*/  FSETP.GT.AND P5, PT, R27, R56, PT ;  /* 0x000000381b00720b */ /* 0x000fe20003fa4000 */
[----:B------:R-:W-:Y:S01]  /*5de0*/  FMUL R46, R19, R31 ;  /* 0x0000001f132e7220 */ /* 0x000fe20000400000 */
[----:B------:R-:W-:-:S02]  /*5df0*/  FSETP.GT.AND P0, PT, R24, R77, PT ;  /* 0x0000004d1800720b */ /* 0x000fc40003f04000 */
[----:B------:R-:W-:Y:S01]  /*5e00*/  FSETP.GT.AND P2, PT, R26, R25, PT ;  /* 0x000000191a00720b */ /* 0x000fe20003f44000 */
[-C--:B------:R-:W-:Y:S01]  /*5e10*/  FMUL R48, R17, R35.reuse ;  /* 0x0000002311307220 */ /* 0x080fe20000400000 */
[-C--:B------:R-:W-:Y:S01]  /*5e20*/  FMUL R31, R18, R35.reuse ;  /* 0x00000023121f7220 */ /* 0x080fe20000400000 */
[----:B------:R-:W-:Y:S01]  /*5e30*/  FMUL R35, R19, R35 ;  /* 0x0000002313237220 */ /* 0x000fe20000400000 */
[----:B------:R-:W-:Y:S02]  /*5e40*/  FSEL R68, R23, R68, P6 ;  /* 0x0000004417447208 */ /* 0x000fe40003000000 */
[----:B------:R-:W-:Y:S02]  /*5e50*/  FSEL R47, R16, R47, P4 ;  /* 0x0000002f102f7208 */ /* 0x000fe40002000000 */
[----:B------:R-:W-:Y:S01]  /*5e60*/  FSEL R66, R21, R66, P3 ;  /* 0x0000004215427208 */ /* 0x000fe20001800000 */
[----:B------:R-:W-:Y:S01]  /*5e70*/  LDS.128 R16, [R3+0x1400] ;  /* 0x0014000003107984 */ /* 0x000fe20000000c00 */
[----:B------:R-:W-:-:S02]  /*5e80*/  FSEL R56, R27, R56, P5 ;  /* 0x000000381b387208 */ /* 0x000fc40002800000 */
[----:B------:R-:W-:Y:S01]  /*5e90*/  FSEL R77, R24, R77, P0 ;  /* 0x0000004d184d7208 */ /* 0x000fe20000000000 */
[----:B------:R-:W0:Y:S01]  /*5ea0*/  LDS.128 R20, [R7+0x50] ;  /* 0x0000500007147984 */ /* 0x000e220000000c00 */
[----:B------:R-:W-:-:S03]  /*5eb0*/  FSEL R50, R26, R25, P2 ;  /* 0x000000191a327208 */ /* 0x000fc60001000000 */
[----:B------:R-:W1:Y:S01]  /*5ec0*/  LDS.128 R24, [R7+0xd0] ;  /* 0x0000d00007187984 */ /* 0x000e620000000c00 */
[C---:B------:R-:W-:Y:S02]  /*5ed0*/  SEL R55, R44.reuse, R55, P4 ;  /* 0x000000372c377207 */ /* 0x040fe40002000000 */
[CC--:B------:R-:W-:Y:S02]  /*5ee0*/  FSETP.GT.AND P4, PT, R41.reuse, R40.reuse, PT ;  /* 0x000000282900720b */ /* 0x0c0fe40003f84000 */
        /* <DEDUP_REMOVED lines=8> */
[----:B------:R-:W-:Y:S02]  /*5f70*/  SEL R61, R44, R61, P2 ;  /* 0x0000003d2c3d7207 */ /* 0x000fe40001000000 */
[----:B------:R-:W-:-:S02]  /*5f80*/  FSETP.GT.AND P6, PT, R42, R73, PT ;  /* 0x000000492a00720b */ /* 0x000fc40003fc4000 */
[CC--:B------:R-:W-:Y:S02]  /*5f90*/  FSETP.GT.AND P5, PT, R33.reuse, R60.reuse, PT ;  /* 0x0000003c2100720b */ /* 0x0c0fe40003fa4000 */
[----:B------:R-:W-:Y:S02]  /*5fa0*/  FSETP.GT.AND P2, PT, R36, R39, PT ;  /* 0x000000272400720b */ /* 0x000fe40003f44000 */
[----:B------:R-:W-:Y:S02]  /*5fb0*/  FSEL R73, R42, R73, P6 ;  /* 0x000000492a497208 */ /* 0x000fe40003000000 */
[C---:B------:R-:W-:Y:S02]  /*5fc0*/  SEL R45, R44.reuse, R45, P3 ;  /* 0x0000002d2c2d7207 */ /* 0x040fe40001800000 */
[----:B------:R-:W-:Y:S02]  /*5fd0*/  FSEL R33, R33, R60, P5 ;  /* 0x0000003c21217208 */ /* 0x000fe40002800000 */
[----:B------:R-:W-:Y:S01]  /*5fe0*/  SEL R65, R44, R65, P0 ;  /* 0x000000412c417207 */ /* 0x000fe20000000000 */
[----:B0-----:R-:W-:Y:S01]  /*5ff0*/  FMUL R52, R20, R18 ;  /* 0x0000001214347220 */ /* 0x001fe20000400000 */
[----:B------:R-:W-:-:S02]  /*6000*/  SEL R43, R44, R43, P5 ;  /* 0x0000002b2c2b7207 */ /* 0x000fc40002800000 */
[----:B------:R-:W-:Y:S01]  /*6010*/  FSEL R36, R36, R39, P2 ;  /* 0x0000002724247208 */ /* 0x000fe20001000000 */
[----:B------:R-:W-:Y:S01]  /*6020*/  FMUL R39, R20, R17 ;  /* 0x0000001114277220 */ /* 0x000fe20000400000 */
[----:B------:R-:W-:Y:S01]  /*6030*/  FSEL R42, R35, R30, P4 ;  /* 0x0000001e232a7208 */ /* 0x000fe20002000000 */
[----:B------:R-:W-:Y:S01]  /*6040*/  FMUL R35, R16, R20 ;  /* 0x0000001410237220 */ /* 0x000fe20000400000 */
[----:B------:R-:W-:Y:S01]  /*6050*/  FSETP.GT.AND P3, PT, R75, R28, PT ;  /* 0x0000001c4b00720b */ /* 0x000fe20003f64000 */
[----:B------:R-:W-:Y:S01]  /*6060*/  FMUL R20, R20, R19 ;  /* 0x0000001314147220 */ /* 0x000fe20000400000 */
[----:B------:R-:W-:Y:S01]  /*6070*/  FSETP.GT.AND P0, PT, R31, R38, PT ;  /* 0x000000261f00720b */ /* 0x000fe20003f04000 */
[----:B-1----:R-:W-:Y:S01]  /*6080*/  FMUL R37, R16, R24 ;  /* 0x0000001810257220 */ /* 0x002fe20000400000 */
[----:B------:R-:W-:Y:S02]  /*6090*/  FSETP.GT.AND P5, PT, R46, R29, PT ;  /* 0x0000001d2e00720b */ /* 0x000fe40003fa4000 */
[----:B------:R-:W-:-:S02]  /*60a0*/  SEL R59, R44, R59, P3 ;  /* 0x0000003b2c3b7207 */ /* 0x000fc40001800000 */
[C---:B------:R-:W-:Y:S02]  /*60b0*/  SEL R51, R44.reuse, R51, P0 ;  /* 0x000000332c337207 */ /* 0x040fe40000000000 */
[C---:B------:R-:W-:Y:S02]  /*60c0*/  SEL R58, R44.reuse, R58, P2 ;  /* 0x0000003a2c3a7207 */ /* 0x040fe40001000000 */
[C---:B------:R-:W-:Y:S02]  /*60d0*/  SEL R69, R44.reuse, R69, P6 ;  /* 0x000000452c457207 */ /* 0x040fe40003000000 */
[----:B------:R-:W-:Y:S02]  /*60e0*/  SEL R57, R44, R57, P5 ;  /* 0x000000392c397207 */ /* 0x000fe40002800000 */
[----:B------:R-:W-:Y:S02]  /*60f0*/  FSEL R75, R75, R28, P3 ;  /* 0x0000001c4b4b7208 */ /* 0x000fe40001800000 */
[----:B------:R-:W-:-:S02]  /*6100*/  FSEL R46, R46, R29, P5 ;  /* 0x0000001d2e2e7208 */ /* 0x000fc40002800000 */
[----:B------:R-:W-:Y:S02]  /*6110*/  @!P4 SEL R44, R34, R32, P1 ;  /* 0x00000020222cc207 */ /* 0x000fe40000800000 */
[----:B------:R-:W-:Y:S02]  /*6120*/  FSETP.GT.AND P3, PT, R35, R64, PT ;  /* 0x000000402300720b */ /* 0x000fe40003f64000 */
[----:B------:R-:W-:Y:S02]  /*6130*/  FSETP.GT.AND P2, PT, R52, R33, PT ;  /* 0x000000213400720b */ /* 0x000fe40003f44000 */
[----:B------:R-:W-:Y:S02]  /*6140*/  FSETP.GT.AND P1, PT, R20, R36, PT ;  /* 0x000000241400720b */ /* 0x000fe40003f24000 */
[----:B------:R-:W-:Y:S02]  /*6150*/  FSETP.GT.AND P5, PT, R37, R68, PT ;  /* 0x000000442500720b */ /* 0x000fe40003fa4000 */
[----:B------:R-:W-:-:S02]  /*6160*/  FSEL R41, R31, R38, P0 ;  /* 0x000000261f297208 */ /* 0x000fc40000000000 */
[----:B------:R-:W0:Y:S01]  /*6170*/  LDS.128 R28, [R7+0x150] ;  /* 0x00015000071c7984 */ /* 0x000e220000000c00 */
[----:B------:R-:W-:Y:S02]  /*6180*/  FSEL R64, R35, R64, P3 ;  /* 0x0000004023407208 */ /* 0x000fe40001800000 */
[----:B------:R-:W-:Y:S02]  /*6190*/  FSEL R52, R52, R33, P2 ;  /* 0x0000002134347208 */ /* 0x000fe40001000000 */
[----:B------:R-:W-:Y:S01]  /*61a0*/  FSEL R20, R20, R36, P1 ;  /* 0x0000002414147208 */ /* 0x000fe20000800000 */
[C---:B------:R-:W-:Y:S01]  /*61b0*/  FMUL R36, R24.reuse, R17 ;  /* 0x0000001118247220 */ /* 0x040fe20000400000 */
[----:B------:R-:W-:Y:S01]  /*61c0*/  FSEL R68, R37, R68, P5 ;  /* 0x0000004425447208 */ /* 0x000fe20002800000 */
[----:B------:R-:W-:Y:S01]  /*61d0*/  FMUL R37, R24, R18 ;  /* 0x0000001218257220 */ /* 0x000fe20000400000 */
[----:B------:R-:W1:Y:S01]  /*61e0*/  LDS.128 R32, [R7+0x1d0] ;  /* 0x0001d00007207984 */ /* 0x000e620000000c00 */
[----:B------:R-:W-:-:S02]  /*61f0*/  FSETP.GT.AND P0, PT, R39, R66, PT ;  /* 0x000000422700720b */ /* 0x000fc40003f04000 */
[CC--:B------:R-:W-:Y:S02]  /*6200*/  FSETP.GT.AND P6, PT, R36.reuse, R77.reuse, PT ;  /* 0x0000004d2400720b */ /* 0x0c0fe40003fc4000 */
[----:B------:R-:W-:Y:S02]  /*6210*/  FSETP.GT.AND P4, PT, R37, R40, PT ;  /* 0x000000282500720b */ /* 0x000fe40003f84000 */
[----:B------:R-:W-:Y:S02]  /*6220*/  FSEL R66, R39, R66, P0 ;  /* 0x0000004227427208 */ /* 0x000fe40000000000 */
[----:B------:R-:W-:Y:S02]  /*6230*/  FSEL R77, R36, R77, P6 ;  /* 0x0000004d244d7208 */ /* 0x000fe40003000000 */
[----:B------:R-:W-:Y:S02]  /*6240*/  FSEL R40, R37, R40, P4 ;  /* 0x0000002825287208 */ /* 0x000fe40002000000 */
[----:B------:R-:W2:Y:S01]  /*6250*/  LDS.128 R36, [R3+0x1500] ;  /* 0x0015000003247984 */ /* 0x000ea20000000c00 */
[----:B------:R-:W-:-:S02]  /*6260*/  VIADD R54, R2, 0x14 ;  /* 0x0000001402367836 */ /* 0x000fc40000000000 */
[----:B------:R-:W-:-:S03]  /*6270*/  FMUL R24, R24, R19 ;  /* 0x0000001318187220 */ /* 0x000fc60000400000 */
[----:B------:R-:W-:Y:S02]  /*6280*/  SEL R63, R54, R63, P3 ;  /* 0x0000003f363f7207 */ /* 0x000fe40001800000 */
[----:B------:R-:W-:-:S04]  /*6290*/  FSETP.GT.AND P3, PT, R24, R73, PT ;  /* 0x000000491800720b */ /* 0x000fc80003f64000 */
[----:B------:R-:W-:Y:S02]  /*62a0*/  FSEL R73, R24, R73, P3 ;  /* 0x0000004918497208 */ /* 0x000fe40001800000 */
[----:B------:R-:W-:Y:S01]  /*62b0*/  SEL R45, R54, R45, P0 ;  /* 0x0000002d362d7207 */ /* 0x000fe20000000000 */
[----:B0-----:R-:W-:Y:S01]  /*62c0*/  FMUL R24, R16, R28 ;  /* 0x0000001c10187220 */ /* 0x001fe20000400000 */
[----:B------:R-:W-:Y:S01]  /*62d0*/  SEL R65, R54, R65, P6 ;  /* 0x0000004136417207 */ /* 0x000fe20003000000 */
[----:B------:R-:W-:-:S03]  /*62e0*/  FMUL R60, R28, R17 ;  /* 0x000000111c3c7220 */ /* 0x000fc60000400000 */
[----:B------:R-:W-:Y:S01]  /*62f0*/  FSETP.GT.AND P0, PT, R24, R56, PT ;  /* 0x000000381800720b */ /* 0x000fe20003f04000 */
[----:B-1----:R-:W-:-:S03]  /*6300*/  FMUL R16, R16, R32 ;  /* 0x0000002010107220 */ /* 0x002fc60000400000 */
[----:B------:R-:W-:Y:S01]  /*6310*/  FSEL R56, R24, R56, P0 ;  /* 0x0000003818387208 */ /* 0x000fe20000000000 */
[-C--:B------:R-:W-:Y:S01]  /*6320*/  FMUL R24, R28, R18.reuse ;  /* 0x000000121c187220 */ /* 0x080fe20000400000 */
[----:B------:R-:W-:Y:S01]  /*6330*/  FSETP.GT.AND P6, PT, R16, R47, PT ;  /* 0x0000002f1000720b */ /* 0x000fe20003fc4000 */
[----:B------:R-:W-:Y:S01]  /*6340*/  FMUL R28, R28, R19 ;  /* 0x000000131c1c7220 */ /* 0x000fe20000400000 */
[----:B------:R-:W-:Y:S01]  /*6350*/  SEL R43, R54, R43, P2 ;  /* 0x0000002b362b7207 */ /* 0x000fe20001000000 */
[----:B------:R-:W-:Y:S01]  /*6360*/  FMUL R17, R32, R17 ;  /* 0x0000001120117220 */ /* 0x000fe20000400000 */
[----:B------:R-:W-:Y:S01]  /*6370*/  FSEL R47, R16, R47, P6 ;  /* 0x0000002f102f7208 */ /* 0x000fe20003000000 */
[----:B------:R-:W-:Y:S01]  /*6380*/  FMUL R18, R32, R18 ;  /* 0x0000001220127220 */ /* 0x000fe20000400000 */
[----:B------:R-:W-:Y:S01]  /*6390*/  FSETP.GT.AND P2, PT, R60, R50, PT ;  /* 0x000000323c00720b */ /* 0x000fe20003f44000 */
[----:B------:R-:W-:Y:S01]  /*63a0*/  FMUL R19, R32, R19 ;  /* 0x0000001320137220 */ /* 0x000fe20000400000 */
[----:B--2---:R-:W-:Y:S01]  /*63b0*/  FMUL R16, R36, R21 ;  /* 0x0000001524107220 */ /* 0x004fe20000400000 */
[----:B------:R-:W-:-:S02]  /*63c0*/  SEL R71, R54, R71, P4 ;  /* 0x0000004736477207 */ /* 0x000fc40002000000 */
[----:B------:R-:W-:Y:S02]  /*63d0*/  FSEL R50, R60, R50, P2 ;  /* 0x000000323c327208 */ /* 0x000fe40001000000 */
[C---:B------:R-:W-:Y:S02]  /*63e0*/  SEL R69, R54.reuse, R69, P3 ;  /* 0x0000004536457207 */ /* 0x040fe40001800000 */
[C---:B------:R-:W-:Y:S02]  /*63f0*/  SEL R67, R54.reuse, R67, P0 ;  /* 0x0000004336437207 */ /* 0x040fe40000000000 */
[----:B------:R-:W-:Y:S02]  /*6400*/  SEL R61, R54, R61, P2 ;  /* 0x0000003d363d7207 */ /* 0x000fe40001000000 */
[----:B------:R-:W-:Y:S02]  /*6410*/  FSETP.GT.AND P4, PT, R17, R48, PT ;  /* 0x000000301100720b */ /* 0x000fe40003f84000 */
[----:B------:R-:W-:-:S02]  /*6420*/  FSETP.GT.AND P3, PT, R18, R41, PT ;  /* 0x000000291200720b */ /* 0x000fc40003f64000 */
[----:B------:R-:W-:Y:S02]  /*6430*/  FSETP.GT.AND P0, PT, R19, R42, PT ;  /* 0x0000002a1300720b */ /* 0x000fe40003f04000 */
[----:B------:R-:W-:Y:S02]  /*6440*/  FSETP.GT.AND P2, PT, R16, R64, PT ;  /* 0x000000401000720b */ /* 0x000fe40003f44000 */
[----:B------:R-:W-:Y:S02]  /*6450*/  SEL R58, R54, R58, P1 ;  /* 0x0000003a363a7207 */ /* 0x000fe40000800000 */
        /* <DEDUP_REMOVED lines=8> */
[----:B------:R-:W-:-:S02]  /*64e0*/  FSETP.GT.AND P1, PT, R24, R75, PT ;  /* 0x0000004b1800720b */ /* 0x000fc40003f24000 */
[----:B------:R-:W-:Y:S02]  /*64f0*/  SEL R55, R54, R55, P6 ;  /* 0x0000003736377207 */ /* 0x000fe40003000000 */
        /* <DEDUP_REMOVED lines=14> */
[-C--:B------:R-:W-:Y:S01]  /*65e0*/  FSETP.GT.AND P5, PT, R28, R46.reuse, PT ;  /* 0x0000002e1c00720b */ /* 0x080fe20003fa4000 */
[----:B------:R-:W-:Y:S02]  /*65f0*/  VIADD R32, R2, 0x15 ;  /* 0x0000001502207836 */ /* 0x000fe40000000000 */
[----:B------:R-:W-:Y:S01]  /*6600*/  FMUL R24, R38, R21 ;  /* 0x0000001526187220 */ /* 0x000fe20000400000 */
[-C--:B------:R-:W-:Y:S01]  /*6610*/  FMUL R60, R39, R25.reuse ;  /* 0x00000019273c7220 */ /* 0x080fe20000400000 */
[----:B------:R-:W-:Y:S01]  /*6620*/  FSEL R46, R28, R46, P5 ;  /* 0x0000002e1c2e7208 */ /* 0x000fe20002800000 */
[C---:B------:R-:W-:Y:S01]  /*6630*/  FMUL R28, R38.reuse, R25 ;  /* 0x00000019261c7220 */ /* 0x040fe20000400000 */
        /* <DEDUP_REMOVED lines=48> */
[C---:B------:R-:W-:Y:S01]  /*6940*/  SEL R59, R32.reuse, R59, P3 ;  /* 0x0000003b203b7207 */ /* 0x040fe20001800000 */
[----:B------:R-:W-:Y:S01]  /*6950*/  FMUL R73, R19, R26 ;  /* 0x0000001a13497220 */ /* 0x000fe20000400000 */
[----:B------:R-:W-:Y:S01]  /*6960*/  SEL R51, R32, R51, P4 ;  /* 0x0000003320337207 */ /* 0x000fe20002000000 */
[----:B------:R-:W-:Y:S01]  /*6970*/  FMUL R46, R16, R30 ;  /* 0x0000001e102e7220 */ /* 0x000fe20000400000 */
[C---:B------:R-:W-:Y:S01]  /*6980*/  SEL R58, R32.reuse, R58, P2 ;  /* 0x0000003a203a7207 */ /* 0x040fe20001000000 */
[-C--:B------:R-:W-:Y:S01]  /*6990*/  FMUL R36, R17, R30.reuse ;  /* 0x0000001e11247220 */ /* 0x080fe20000400000 */
[----:B------:R-:W-:Y:S01]  /*69a0*/  SEL R69, R32, R69, P1 ;  /* 0x0000004520457207 */ /* 0x000fe20000800000 */
[-C--:B------:R-:W-:Y:S01]  /*69b0*/  FMUL R75, R18, R30.reuse ;  /* 0x0000001e124b7220 */ /* 0x080fe20000400000 */
[----:B------:R-:W-:Y:S01]  /*69c0*/  SEL R57, R32, R57, P5 ;  /* 0x0000003920397207 */ /* 0x000fe20002800000 */
        /* <DEDUP_REMOVED lines=8> */
[-C--:B------:R-:W-:Y:S02]  /*6a50*/  FSETP.GT.AND P0, PT, R50, R64.reuse, PT ;  /* 0x000000403200720b */ /* 0x080fe40003f04000 */
[----:B------:R-:W-:Y:S02]  /*6a60*/  FSETP.GT.AND P5, PT, R40, R77, PT ;  /* 0x0000004d2800720b */ /* 0x000fe40003fa4000 */
[----:B------:R-:W-:Y:S02]  /*6a70*/  FSEL R64, R50, R64, P0 ;  /* 0x0000004032407208 */ /* 0x000fe40000000000 */
[----:B------:R-:W-:Y:S02]  /*6a80*/  SEL R63, R34, R63, P0 ;  /* 0x0000003f223f7207 */ /* 0x000fe40000000000 */
[----:B------:R-:W-:-:S02]  /*6a90*/  FSETP.GT.AND P1, PT, R52, R68, PT ;  /* 0x000000443400720b */ /* 0x000fc40003f24000 */
[----:B------:R-:W-:Y:S02]  /*6aa0*/  FSETP.GT.AND P2, PT, R46, R56, PT ;  /* 0x000000382e00720b */ /* 0x000fe40003f44000 */
[----:B------:R-:W-:Y:S02]  /*6ab0*/  FSETP.GT.AND P0, PT, R44, R37, PT ;  /* 0x000000252c00720b */ /* 0x000fe40003f04000 */
        /* <DEDUP_REMOVED lines=8> */
[----:B------:R-:W-:Y:S02]  /*6b40*/  FSEL R37, R44, R37, P0 ;  /* 0x000000252c257208 */ /* 0x000fe40000000000 */
[----:B------:R-:W-:-:S02]  /*6b50*/  SEL R49, R34, R49, P1 ;  /* 0x0000003122317207 */ /* 0x000fc40000800000 */
[C---:B------:R-:W-:Y:S02]  /*6b60*/  SEL R67, R34.reuse, R67, P2 ;  /* 0x0000004322437207 */ /* 0x040fe40001000000 */
[----:B------:R-:W-:Y:S02]  /*6b70*/  SEL R53, R34, R53, P0 ;  /* 0x0000003522357207 */ /* 0x000fe40000000000 */
[----:B------:R-:W-:Y:S02]  /*6b80*/  FSEL R47, R48, R47, P3 ;  /* 0x0000002f302f7208 */ /* 0x000fe40001800000 */
[----:B------:R-:W-:Y:S02]  /*6b90*/  FSEL R25, R36, R25, P6 ;  /* 0x0000001924197208 */ /* 0x000fe40003000000 */
[----:B------:R-:W-:Y:S02]  /*6ba0*/  FSETP.GT.AND P1, PT, R21, R24, PT ;  /* 0x000000181500720b */ /* 0x000fe40003f24000 */
[----:B------:R-:W-:-:S02]  /*6bb0*/  FSETP.GT.AND P2, PT, R41, R28, PT ;  /* 0x0000001c2900720b */ /* 0x000fc40003f44000 */
[C---:B------:R-:W-:Y:S02]  /*6bc0*/  SEL R55, R34.reuse, R55, P3 ;  /* 0x0000003722377207 */ /* 0x040fe40001800000 */
[----:B------:R-:W-:Y:S02]  /*6bd0*/  SEL R61, R34, R61, P6 ;  /* 0x0000003d223d7207 */ /* 0x000fe40003000000 */
[----:B------:R-:W-:Y:S02]  /*6be0*/  FSETP.GT.AND P0, PT, R30, R29, PT ;  /* 0x0000001d1e00720b */ /* 0x000fe40003f04000 */
[----:B------:R-:W-:Y:S02]  /*6bf0*/  FSETP.GT.AND P3, PT, R75, R62, PT ;  /* 0x0000003e4b00720b */ /* 0x000fe40003f64000 */
[----:B------:R-:W-:Y:S02]  /*6c00*/  FSETP.GT.AND P6, PT, R73, R60, PT ;  /* 0x0000003c4900720b */ /* 0x000fe40003fc4000 */
[----:B------:R-:W-:-:S02]  /*6c10*/  FSEL R66, R42, R66, P4 ;  /* 0x000000422a427208 */ /* 0x000fc40002000000 */
[----:B------:R-:W-:Y:S02]  /*6c20*/  SEL R45, R34, R45, P4 ;  /* 0x0000002d222d7207 */ /* 0x000fe40002000000 */
[----:B------:R-:W-:Y:S01]  /*6c30*/  FSEL R39, R39, R20, P5 ;  /* 0x0000001427277208 */ /* 0x000fe20002800000 */
[-C--:B0-----:R-:W-:Y:S01]  /*6c40*/  FMUL R20, R16, R23.reuse ;  /* 0x0000001710147220 */ /* 0x081fe20000400000 */
[----:B------:R-:W-:Y:S02]  /*6c50*/  FSETP.GT.AND P4, PT, R26, R38, PT ;  /* 0x000000261a00720b */ /* 0x000fe40003f84000 */
        /* <DEDUP_REMOVED lines=24> */
[----:B------:R-:W-:Y:S02]  /*6de0*/  SEL R43, R34, R43, P1 ;  /* 0x0000002b222b7207 */ /* 0x000fe40000800000 */
[----:B------:R-:W-:-:S02]  /*6df0*/  FSEL R64, R20, R64, P2 ;  /* 0x0000004014407208 */ /* 0x000fc40001000000 */
[C---:B------:R-:W-:Y:S02]  /*6e00*/  SEL R59, R34.reuse, R59, P3 ;  /* 0x0000003b223b7207 */ /* 0x040fe40001800000 */
[C---:B------:R-:W-:Y:S02]  /*6e10*/  SEL R51, R34.reuse, R51, P4 ;  /* 0x0000003322337207 */ /* 0x040fe40002000000 */
[C---:B------:R-:W-:Y:S02]  /*6e20*/  SEL R35, R34.reuse, R58, P5 ;  /* 0x0000003a22237207 */ /* 0x040fe40002800000 */
[C---:B------:R-:W-:Y:S02]  /*6e30*/  SEL R69, R34.reuse, R69, P6 ;  /* 0x0000004522457207 */ /* 0x040fe40003000000 */
[----:B------:R-:W-:Y:S02]  /*6e40*/  SEL R57, R34, R57, P0 ;  /* 0x0000003922397207 */ /* 0x000fe40000000000 */
[----:B------:R-:W-:-:S02]  /*6e50*/  SEL R63, R42, R63, P2 ;  /* 0x0000003f2a3f7207 */ /* 0x000fc40001000000 */
[----:B------:R-:W-:Y:S02]  /*6e60*/  FSETP.GT.AND P1, PT, R22, R33, PT ;  /* 0x000000211600720b */ /* 0x000fe40003f24000 */
        /* <DEDUP_REMOVED lines=10> */
[----:B------:R-:W-:Y:S01]  /*6f10*/  FSEL R66, R21, R66, P3 ;  /* 0x0000004215427208 */ /* 0x000fe20001800000 */
[----:B------:R-:W-:Y:S01]  /*6f20*/  LDS.128 R16, [R3+0x1800] ;  /* 0x0018000003107984 */ /* 0x000fe20000000c00 */
[----:B------:R-:W-:-:S02]  /*6f30*/  FSEL R77, R24, R77, P0 ;  /* 0x0000004d184d7208 */ /* 0x000fc40000000000 */
[----:B------:R-:W-:Y:S01]  /*6f40*/  FSEL R50, R26, R25, P2 ;  /* 0x000000191a327208 */ /* 0x000fe20001000000 */
[----:B------:R-:W0:Y:S04]  /*6f50*/  LDS.128 R20, [R7+0x60] ;  /* 0x0000600007147984 */ /* 0x000e280000000c00 */
[----:B------:R-:W1:Y:S01]  /*6f60*/  LDS.128 R24, [R7+0xe0] ;  /* 0x0000e00007187984 */ /* 0x000e620000000c00 */
[C---:B------:R-:W-:Y:S02]  /*6f70*/  SEL R67, R42.reuse, R67, P5 ;  /* 0x000000432a437207 */ /* 0x040fe40002800000 */
[----:B------:R-:W-:Y:S02]  /*6f80*/  FSETP.GT.AND P5, PT, R41, R36, PT ;  /* 0x000000242900720b */ /* 0x000fe40003fa4000 */
[----:B------:R-:W-:-:S02]  /*6f90*/  SEL R49, R42, R49, P6 ;  /* 0x000000312a317207 */ /* 0x000fc40003000000 */
[----:B------:R-:W-:Y:S02]  /*6fa0*/  SEL R55, R42, R55, P4 ;  /* 0x000000372a377207 */ /* 0x000fe40002000000 */
[----:B------:R-:W-:Y:S02]  /*6fb0*/  FSETP.GT.AND P6, PT, R48, R37, PT ;  /* 0x000000253000720b */ /* 0x000fe40003fc4000 */
[----:B------:R-:W-:Y:S02]  /*6fc0*/  FSETP.GT.AND P4, PT, R73, R28, PT ;  /* 0x0000001c4900720b */ /* 0x000fe40003f84000 */
[----:B------:R-:W-:Y:S02]  /*6fd0*/  FSEL R36, R41, R36, P5 ;  /* 0x0000002429247208 */ /* 0x000fe40002800000 */
[C---:B------:R-:W-:Y:S02]  /*6fe0*/  SEL R65, R42.reuse, R65, P0 ;  /* 0x000000412a417207 */ /* 0x040fe40000000000 */
[----:B------:R-:W-:-:S02]  /*6ff0*/  SEL R61, R42, R61, P2 ;  /* 0x0000003d2a3d7207 */ /* 0x000fc40001000000 */
        /* <DEDUP_REMOVED lines=8> */
[----:B------:R-:W-:Y:S02]  /*7080*/  FSETP.GT.AND P6, PT, R75, R60, PT ;  /* 0x0000003c4b00720b */ /* 0x000fe40003fc4000 */
[----:B------:R-:W-:Y:S02]  /*7090*/  FSETP.GT.AND P4, PT, R46, R33, PT ;  /* 0x000000212e00720b */ /* 0x000fe40003f84000 */
[----:B------:R-:W-:Y:S02]  /*70a0*/  FSEL R41, R31, R38, P0 ;  /* 0x000000261f297208 */ /* 0x000fe40000000000 */
[----:B------:R-:W-:-:S02]  /*70b0*/  FSEL R39, R30, R39, P2 ;  /* 0x000000271e277208 */ /* 0x000fc40001000000 */
[----:B------:R-:W-:Y:S02]  /*70c0*/  FSEL R44, R44, R29, P5 ;  /* 0x0000001d2c2c7208 */ /* 0x000fe40002800000 */
[----:B------:R-:W2:Y:S01]  /*70d0*/  LDS.128 R28, [R7+0x160] ;  /* 0x00016000071c7984 */ /* 0x000ea20000000c00 */
[----:B------:R-:W-:Y:S01]  /*70e0*/  SEL R45, R42, R45, P3 ;  /* 0x0000002d2a2d7207 */ /* 0x000fe20001800000 */
[C---:B0-----:R-:W-:Y:S01]  /*70f0*/  FMUL R37, R20.reuse, R17 ;  /* 0x0000001114257220 */ /* 0x041fe20000400000 */
[----:B------:R-:W-:Y:S01]  /*7100*/  FSEL R60, R75, R60, P6 ;  /* 0x0000003c4b3c7208 */ /* 0x000fe20003000000 */
[----:B------:R-:W-:Y:S01]  /*7110*/  FMUL R75, R20, R18 ;  /* 0x00000012144b7220 */ /* 0x000fe20000400000 */
[----:B------:R-:W-:Y:S01]  /*7120*/  FSEL R46, R46, R33, P4 ;  /* 0x000000212e2e7208 */ /* 0x000fe20002000000 */
[----:B------:R-:W-:Y:S01]  /*7130*/  FMUL R33, R16, R20 ;  /* 0x0000001410217220 */ /* 0x000fe20000400000 */
[----:B------:R-:W-:Y:S01]  /*7140*/  SEL R52, R42, R35, P2 ;  /* 0x000000232a347207 */ /* 0x000fe20001000000 */
[----:B-1----:R-:W-:Y:S01]  /*7150*/  FMUL R35, R16, R24 ;  /* 0x0000001810237220 */ /* 0x002fe20000400000 */
        /* <DEDUP_REMOVED lines=8> */
[----:B------:R-:W-:Y:S01]  /*71e0*/  FSETP.GT.AND P5, PT, R35, R68, PT ;  /* 0x000000442300720b */ /* 0x000fe20003fa4000 */
[----:B------:R-:W-:Y:S01]  /*71f0*/  FMUL R54, R20, R19 ;  /* 0x0000001314367220 */ /* 0x000fe20000400000 */
[----:B------:R-:W-:Y:S01]  /*7200*/  SEL R69, R42, R69, P6 ;  /* 0x000000452a457207 */ /* 0x000fe20003000000 */
[----:B------:R-:W-:Y:S01]  /*7210*/  VIADD R58, R2, 0x18 ;  /* 0x00000018023a7836 */ /* 0x000fe20000000000 */
[----:B------:R-:W-:Y:S01]  /*7220*/  @!P4 SEL R42, R34, R32, P1 ;  /* 0x00000020222ac207 */ /* 0x000fe20000800000 */
[C---:B------:R-:W-:Y:S01]  /*7230*/  FMUL R38, R24.reuse, R18 ;  /* 0x0000001218267220 */ /* 0x040fe20000400000 */
[----:B------:R-:W-:Y:S02]  /*7240*/  FSEL R64, R33, R64, P3 ;  /* 0x0000004021407208 */ /* 0x000fe40001800000 */
[----:B------:R-:W-:Y:S01]  /*7250*/  FSEL R66, R37, R66, P0 ;  /* 0x0000004225427208 */ /* 0x000fe20000000000 */
[C---:B------:R-:W-:Y:S01]  /*7260*/  FMUL R37, R24.reuse, R19 ;  /* 0x0000001318257220 */ /* 0x040fe20000400000 */
[----:B------:R-:W-:Y:S01]  /*7270*/  FSEL R20, R75, R36, P2 ;  /* 0x000000244b147208 */ /* 0x000fe20001000000 */
[----:B------:R-:W-:Y:S01]  /*7280*/  FMUL R36, R24, R17 ;  /* 0x0000001118247220 */ /* 0x000fe20000400000 */
[----:B------:R-:W-:-:S02]  /*7290*/  FSEL R68, R35, R68, P5 ;  /* 0x0000004423447208 */ /* 0x000fc40002800000 */
[----:B------:R-:W0:Y:S01]  /*72a0*/  LDS.128 R32, [R7+0x1e0] ;  /* 0x0001e00007207984 */ /* 0x000e220000000c00 */
[----:B------:R-:W-:Y:S02]  /*72b0*/  SEL R63, R58, R63, P3 ;  /* 0x0000003f3a3f7207 */ /* 0x000fe40001800000 */
[----:B------:R-:W-:Y:S02]  /*72c0*/  FSETP.GT.AND P1, PT, R54, R39, PT ;  /* 0x000000273600720b */ /* 0x000fe40003f24000 */
[----:B------:R-:W-:Y:S02]  /*72d0*/  FSETP.GT.AND P6, PT, R36, R77, PT ;  /* 0x0000004d2400720b */ /* 0x000fe40003fc4000 */
[----:B------:R-:W-:Y:S02]  /*72e0*/  FSETP.GT.AND P4, PT, R38, R73, PT ;  /* 0x000000492600720b */ /* 0x000fe40003f84000 */
[----:B------:R-:W-:Y:S02]  /*72f0*/  FSETP.GT.AND P3, PT, R37, R60, PT ;  /* 0x0000003c2500720b */ /* 0x000fe40003f64000 */
[----:B------:R-:W-:-:S02]  /*7300*/  FSEL R54, R54, R39, P1 ;  /* 0x0000002736367208 */ /* 0x000fc40000800000 */
        /* <DEDUP_REMOVED lines=9> */
[C---:B------:R-:W-:Y:S01]  /*73a0*/  FMUL R75, R28.reuse, R18 ;  /* 0x000000121c4b7220 */ /* 0x040fe20000400000 */
[----:B------:R-:W-:Y:S01]  /*73b0*/  FMUL R28, R28, R19 ;  /* 0x000000131c1c7220 */ /* 0x000fe20000400000 */
[C---:B------:R-:W-:Y:S02]  /*73c0*/  SEL R65, R58.reuse, R65, P6 ;  /* 0x000000413a417207 */ /* 0x040fe40003000000 */
[C---:B------:R-:W-:Y:S02]  /*73d0*/  SEL R71, R58.reuse, R71, P4 ;  /* 0x000000473a477207 */ /* 0x040fe40002000000 */
[----:B------:R-:W-:Y:S01]  /*73e0*/  SEL R69, R58, R69, P3 ;  /* 0x000000453a457207 */ /* 0x000fe20001800000 */
[----:B0-----:R-:W-:Y:S01]  /*73f0*/  FMUL R16, R16, R32 ;  /* 0x0000002010107220 */ /* 0x001fe20000400000 */
[C---:B------:R-:W-:Y:S01]  /*7400*/  FMUL R17, R32.reuse, R17 ;  /* 0x0000001120117220 */ /* 0x040fe20000400000 */
[C---:B------:R-:W-:Y:S01]  /*7410*/  FMUL R18, R32.reuse, R18 ;  /* 0x0000001220127220 */ /* 0x040fe20000400000 */
[----:B------:R-:W-:Y:S01]  /*7420*/  FMUL R19, R32, R19 ;  /* 0x0000001320137220 */ /* 0x000fe20000400000 */
[----:B------:R-:W-:-:S02]  /*7430*/  SEL R67, R58, R67, P0 ;  /* 0x000000433a437207 */ /* 0x000fc40000000000 */
[----:B------:R-:W-:Y:S02]  /*7440*/  FSETP.GT.AND P6, PT, R16, R47, PT ;  /* 0x0000002f1000720b */ /* 0x000fe40003fc4000 */
[----:B------:R-:W-:Y:S02]  /*7450*/  FSETP.GT.AND P4, PT, R17, R48, PT ;  /* 0x000000301100720b */ /* 0x000fe40003f84000 */
[----:B------:R-:W-:Y:S02]  /*7460*/  FSETP.GT.AND P3, PT, R18, R41, PT ;  /* 0x000000291200720b */ /* 0x000fe40003f64000 */
[----:B------:R-:W-:Y:S02]  /*7470*/  FSETP.GT.AND P0, PT, R19, R46, PT ;  /* 0x0000002e1300720b */ /* 0x000fe40003f04000 */
[----:B------:R-:W-:Y:S02]  /*7480*/  SEL R52, R58, R52, P1 ;  /* 0x000000343a347207 */ /* 0x000fe40000800000 */
[----:B------:R-:W-:-:S02]  /*7490*/  FSEL R47, R16, R47, P6 ;  /* 0x0000002f102f7208 */ /* 0x000fc40003000000 */
[----:B------:R-:W-:Y:S01]  /*74a0*/  FSEL R48, R17, R48, P4 ;  /* 0x0000003011307208 */ /* 0x000fe20002000000 */
[----:B-1----:R-:W-:Y:S01]  /*74b0*/  FMUL R17, R37, R21 ;  /* 0x0000001525117220 */ /* 0x002fe20000400000 */
[----:B------:R-:W-:Y:S01]  /*74c0*/  FSEL R41, R18, R41, P3 ;  /* 0x0000002912297208 */ /* 0x000fe20001800000 */
[CC--:B------:R-:W-:Y:S01]  /*74d0*/  FMUL R18, R36.reuse, R25.reuse ;  /* 0x0000001924127220 */ /* 0x0c0fe20000400000 */
[----:B------:R-:W-:Y:S01]  /*74e0*/  FSEL R46, R19, R46, P0 ;  /* 0x0000002e132e7208 */ /* 0x000fe20000000000 */
[----:B------:R-:W-:Y:S01]  /*74f0*/  FMUL R16, R37, R25 ;  /* 0x0000001925107220 */ /* 0x000fe20000400000 */
[CC--:B------:R-:W-:Y:S01]  /*7500*/  FSETP.GT.AND P1, PT, R75.reuse, R40.reuse, PT ;  /* 0x000000284b00720b */ /* 0x0c0fe20003f24000 */
[----:B------:R-:W-:Y:S01]  /*7510*/  FMUL R19, R36, R29 ;  /* 0x0000001d24137220 */ /* 0x000fe20000400000 */
[----:B------:R-:W-:Y:S02]  /*7520*/  SEL R55, R58, R55, P6 ;  /* 0x000000373a377207 */ /* 0x000fe40003000000 */
[----:B------:R-:W-:-:S02]  /*7530*/  FSEL R40, R75, R40, P1 ;  /* 0x000000284b287208 */ /* 0x000fc40000800000 */
[C---:B------:R-:W-:Y:S02]  /*7540*/  SEL R59, R58.reuse, R59, P1 ;  /* 0x0000003b3a3b7207 */ /* 0x040fe40000800000 */
[C---:B------:R-:W-:Y:S02]  /*7550*/  SEL R53, R58.reuse, R53, P4 ;  /* 0x000000353a357207 */ /* 0x040fe40002000000 */
[----:B------:R-:W-:Y:S02]  /*7560*/  SEL R51, R58, R51, P3 ;  /* 0x000000333a337207 */ /* 0x000fe40001800000 */
[----:B------:R-:W-:Y:S02]  /*7570*/  FSETP.GT.AND P1, PT, R18, R68, PT ;  /* 0x000000441200720b */ /* 0x000fe40003f24000 */
[----:B------:R-:W-:Y:S02]  /*7580*/  FSETP.GT.AND P6, PT, R19, R56, PT ;  /* 0x000000381300720b */ /* 0x000fe40003fc4000 */
[----:B------:R-:W-:-:S02]  /*7590*/  FSETP.GT.AND P3, PT, R17, R66, PT ;  /* 0x000000421100720b */ /* 0x000fc40003f64000 */
[-C--:B------:R-:W-:Y:S02]  /*75a0*/  FSETP.GT.AND P4, PT, R16, R77.reuse, PT ;  /* 0x0000004d1000720b */ /* 0x080fe40003f84000 */
[----:B------:R-:W-:Y:S02]  /*75b0*/  FSEL R68, R18, R68, P1 ;  /* 0x0000004412447208 */ /* 0x000fe40000800000 */
[----:B------:R-:W-:Y:S02]  /*75c0*/  FSEL R56, R19, R56, P6 ;  /* 0x0000003813387208 */ /* 0x000fe40003000000 */
[----:B------:R-:W-:Y:S02]  /*75d0*/  FSEL R66, R17, R66, P3 ;  /* 0x0000004211427208 */ /* 0x000fe40001800000 */
[----:B------:R-:W-:Y:S02]  /*75e0*/  FSEL R77, R16, R77, P4 ;  /* 0x0000004d104d7208 */ /* 0x000fe40002000000 */
[----:B------:R-:W0:Y:S01]  /*75f0*/  LDS.128 R16, [R3+0x1a00] ;  /* 0x001a000003107984 */ /* 0x000e220000000c00 */
[----:B------:R-:W-:Y:S01]  /*7600*/  SEL R43, R58, R43, P2 ;  /* 0x0000002b3a2b7207 */ /* 0x000fe20001000000 */
[----:B------:R-:W-:Y:S01]  /*7610*/  FMUL R75, R36, R21 ;  /* 0x00000015244b7220 */ /* 0x000fe20000400000 */
[----:B------:R-:W-:-:S02]  /*7620*/  FSETP.GT.AND P2, PT, R24, R50, PT ;  /* 0x000000321800720b */ /* 0x000fc40003f44000 */
[----:B------:R-:W-:Y:S02]  /*7630*/  SEL R49, R58, R49, P5 ;  /* 0x000000313a317207 */ /* 0x000fe40002800000 */
[----:B------:R-:W-:Y:S02]  /*7640*/  FSEL R50, R24, R50, P2 ;  /* 0x0000003218327208 */ /* 0x000fe40001000000 */
[----:B------:R-:W-:Y:S02]  /*7650*/  SEL R61, R58, R61, P2 ;  /* 0x0000003d3a3d7207 */ /* 0x000fe40001000000 */
        /* <DEDUP_REMOVED lines=58> */
[C---:B------:R-:W-:Y:S01]  /*7a00*/  FMUL R58, R16.reuse, R22 ;  /* 0x00000016103a7220 */ /* 0x040fe20000400000 */
        /* <DEDUP_REMOVED lines=18> */
[----:B------:R-:W-:Y:S02]  /*7b30*/  FSEL R40, R62, R40, P3 ;  /* 0x000000283e287208 */ /* 0x000fe40001800000 */
[----:B------:R-:W-:Y:S02]  /*7b40*/  FSETP.GT.AND P5, PT, R44, R77, PT ;  /* 0x0000004d2c00720b */ /* 0x000fe40003fa4000 */
[----:B------:R-:W-:Y:S02]  /*7b50*/  FSETP.GT.AND P6, PT, R42, R25, PT ;  /* 0x000000192a00720b */ /* 0x000fe40003fc4000 */
[----:B------:R-:W-:Y:S02]  /*7b60*/  FSETP.GT.AND P0, PT, R48, R37, PT ;  /* 0x000000253000720b */ /* 0x000fe40003f04000 */
[----:B------:R-:W-:Y:S02]  /*7b70*/  FSETP.GT.AND P2, PT, R50, R56, PT ;  /* 0x000000383200720b */ /* 0x000fe40003f44000 */
[----:B------:R-:W-:-:S02]  /*7b80*/  FSETP.GT.AND P3, PT, R54, R47, PT ;  /* 0x0000002f3600720b */ /* 0x000fc40003f64000 */
[----:B------:R-:W-:Y:S02]  /*7b90*/  FSEL R68, R60, R68, P1 ;  /* 0x000000443c447208 */ /* 0x000fe40000800000 */
[----:B------:R-:W-:Y:S02]  /*7ba0*/  SEL R49, R34, R49, P1 ;  /* 0x0000003122317207 */ /* 0x000fe40000800000 */
[----:B------:R-:W-:Y:S02]  /*7bb0*/  FSEL R66, R46, R66, P4 ;  /* 0x000000422e427208 */ /* 0x000fe40002000000 */
[----:B------:R-:W-:Y:S02]  /*7bc0*/  FSETP.GT.AND P1, PT, R39, R20, PT ;  /* 0x000000142700720b */ /* 0x000fe40003f24000 */
[----:B------:R-:W-:Y:S02]  /*7bd0*/  SEL R45, R34, R45, P4 ;  /* 0x0000002d222d7207 */ /* 0x000fe40002000000 */
[----:B------:R-:W-:-:S02]  /*7be0*/  FSEL R77, R44, R77, P5 ;  /* 0x0000004d2c4d7208 */ /* 0x000fc40002800000 */
[----:B------:R-:W-:Y:S02]  /*7bf0*/  FSEL R25, R42, R25, P6 ;  /* 0x000000192a197208 */ /* 0x000fe40003000000 */
[----:B------:R-:W-:Y:S02]  /*7c00*/  FSEL R37, R48, R37, P0 ;  /* 0x0000002530257208 */ /* 0x000fe40000000000 */
[----:B------:R-:W-:Y:S02]  /*7c10*/  FSETP.GT.AND P4, PT, R36, R38, PT ;  /* 0x000000262400720b */ /* 0x000fe40003f84000 */
[C---:B------:R-:W-:Y:S02]  /*7c20*/  SEL R65, R34.reuse, R65, P5 ;  /* 0x0000004122417207 */ /* 0x040fe40002800000 */
[C---:B------:R-:W-:Y:S02]  /*7c30*/  SEL R61, R34.reuse, R61, P6 ;  /* 0x0000003d223d7207 */ /* 0x040fe40003000000 */
[----:B------:R-:W-:-:S02]  /*7c40*/  SEL R53, R34, R53, P0 ;  /* 0x0000003522357207 */ /* 0x000fc40000000000 */
[----:B------:R-:W-:Y:S02]  /*7c50*/  FSEL R56, R50, R56, P2 ;  /* 0x0000003832387208 */ /* 0x000fe40001000000 */
[----:B------:R-:W-:Y:S02]  /*7c60*/  FSEL R47, R54, R47, P3 ;  /* 0x0000002f362f7208 */ /* 0x000fe40001800000 */
[C---:B------:R-:W-:Y:S02]  /*7c70*/  SEL R67, R34.reuse, R67, P2 ;  /* 0x0000004322437207 */ /* 0x040fe40001000000 */
[----:B------:R-:W-:Y:S02]  /*7c80*/  SEL R55, R34, R55, P3 ;  /* 0x0000003722377207 */ /* 0x000fe40001800000 */
[----:B------:R-:W-:Y:S02]  /*7c90*/  FSETP.GT.AND P5, PT, R22, R21, PT ;  /* 0x000000151600720b */ /* 0x000fe40003fa4000 */
[----:B------:R-:W-:-:S02]  /*7ca0*/  FSETP.GT.AND P6, PT, R73, R28, PT ;  /* 0x0000001c4900720b */ /* 0x000fc40003fc4000 */
[----:B------:R-:W-:Y:S02]  /*7cb0*/  FSETP.GT.AND P0, PT, R30, R29, PT ;  /* 0x0000001d1e00720b */ /* 0x000fe40003f04000 */
[----:B------:R-:W-:Y:S02]  /*7cc0*/  FSETP.GT.AND P2, PT, R41, R24, PT ;  /* 0x000000182900720b */ /* 0x000fe40003f44000 */
[----:B------:R-:W-:Y:S02]  /*7cd0*/  FSETP.GT.AND P3, PT, R75, R40, PT ;  /* 0x000000284b00720b */ /* 0x000fe40003f64000 */
[----:B------:R-:W-:Y:S01]  /*7ce0*/  FSEL R39, R39, R20, P1 ;  /* 0x0000001427277208 */ /* 0x000fe20000800000 */
[----:B0-----:R-:W-:Y:S01]  /*7cf0*/  FMUL R20, R16, R23 ;  /* 0x0000001710147220 */ /* 0x001fe20000400000 */
[----:B------:R-:W-:Y:S02]  /*7d00*/  SEL R43, R34, R43, P1 ;  /* 0x0000002b222b7207 */ /* 0x000fe40000800000 */
[----:B------:R-:W-:-:S02]  /*7d10*/  FSEL R38, R36, R38, P4 ;  /* 0x0000002624267208 */ /* 0x000fc40002000000 */
        /* <DEDUP_REMOVED lines=58> */
[----:B------:R-:W-:Y:S02]  /*80c0*/  SEL R61, R46, R61, P2 ;  /* 0x0000003d2e3d7207 */ /* 0x000fe40001000000 */
[----:B------:R-:W-:Y:S02]  /*80d0*/  FSETP.GT.AND P2, PT, R73, R36, PT ;  /* 0x000000244900720b */ /* 0x000fe40003f44000 */
[----:B------:R-:W-:-:S02]  /*80e0*/  FSEL R54, R54, R37, P6 ;  /* 0x0000002536367208 */ /* 0x000fc40003000000 */
[----:B------:R-:W-:Y:S02]  /*80f0*/  FSEL R39, R30, R39, P5 ;  /* 0x000000271e277208 */ /* 0x000fe40002800000 */
[----:B------:R-:W-:Y:S02]  /*8100*/  FSEL R40, R44, R40, P3 ;  /* 0x000000282c287208 */ /* 0x000fe40001800000 */
[C---:B------:R-:W-:Y:S02]  /*8110*/  SEL R65, R46.reuse, R65, P0 ;  /* 0x000000412e417207 */ /* 0x040fe40000000000 */
[C---:B------:R-:W-:Y:S02]  /*8120*/  SEL R53, R46.reuse, R53, P6 ;  /* 0x000000352e357207 */ /* 0x040fe40003000000 */
[----:B------:R-:W-:Y:S02]  /*8130*/  SEL R43, R46, R43, P5 ;  /* 0x0000002b2e2b7207 */ /* 0x000fe40002800000 */
[----:B------:R-:W-:-:S02]  /*8140*/  FSETP.GT.AND P0, PT, R31, R38, PT ;  /* 0x000000261f00720b */ /* 0x000fc40003f04000 */
[----:B------:R-:W-:Y:S02]  /*8150*/  FSETP.GT.AND P6, PT, R75, R28, PT ;  /* 0x0000001c4b00720b */ /* 0x000fe40003fc4000 */
[----:B------:R-:W-:Y:S02]  /*8160*/  FSETP.GT.AND P5, PT, R48, R29, PT ;  /* 0x0000001d3000720b */ /* 0x000fe40003fa4000 */
[----:B------:R-:W-:Y:S01]  /*8170*/  FSEL R36, R73, R36, P2 ;  /* 0x0000002449247208 */ /* 0x000fe20001000000 */
[----:B0-----:R-:W-:Y:S01]  /*8180*/  FMUL R73, R20, R19 ;  /* 0x0000001314497220 */ /* 0x001fe20000400000 */
[----:B------:R-:W-:Y:S01]  /*8190*/  FSEL R50, R50, R33, P4 ;  /* 0x0000002132327208 */ /* 0x000fe20002000000 */
[----:B------:R-:W-:Y:S01]  /*81a0*/  FMUL R33, R16, R20 ;  /* 0x0000001410217220 */ /* 0x000fe20000400000 */
[----:B------:R-:W-:Y:S01]  /*81b0*/  SEL R44, R46, R35, P2 ;  /* 0x000000232e2c7207 */ /* 0x000fe20001000000 */
[----:B-1----:R-:W-:Y:S01]  /*81c0*/  FMUL R35, R16, R24 ;  /* 0x0000001810237220 */ /* 0x002fe20000400000 */
[----:B------:R-:W-:-:S02]  /*81d0*/  SEL R59, R46, R59, P3 ;  /* 0x0000003b2e3b7207 */ /* 0x000fc40001800000 */
[C---:B------:R-:W-:Y:S02]  /*81e0*/  SEL R51, R46.reuse, R51, P0 ;  /* 0x000000332e337207 */ /* 0x040fe40000000000 */
[C---:B------:R-:W-:Y:S02]  /*81f0*/  SEL R69, R46.reuse, R69, P6 ;  /* 0x000000452e457207 */ /* 0x040fe40003000000 */
[----:B------:R-:W-:Y:S02]  /*8200*/  SEL R57, R46, R57, P5 ;  /* 0x000000392e397207 */ /* 0x000fe40002800000 */
[----:B------:R-:W-:Y:S02]  /*8210*/  FSEL R42, R31, R38, P0 ;  /* 0x000000261f2a7208 */ /* 0x000fe40000000000 */
[----:B------:R-:W-:Y:S02]  /*8220*/  FSEL R75, R75, R28, P6 ;  /* 0x0000001c4b4b7208 */ /* 0x000fe40003000000 */
[----:B------:R-:W-:-:S02]  /*8230*/  FSEL R48, R48, R29, P5 ;  /* 0x0000001d30307208 */ /* 0x000fc40002800000 */
[----:B------:R-:W-:Y:S01]  /*8240*/  @!P4 SEL R46, R34, R32, P1 ;  /* 0x00000020222ec207 */ /* 0x000fe20000800000 */
[----:B------:R-:W0:Y:S01]  /*8250*/  LDS.128 R28, [R7+0x170] ;  /* 0x00017000071c7984 */ /* 0x000e220000000c00 */
[----:B------:R-:W-:Y:S02]  /*8260*/  FSETP.GT.AND P3, PT, R33, R64, PT ;  /* 0x000000402100720b */ /* 0x000fe40003f64000 */
[----:B------:R-:W-:Y:S02]  /*8270*/  FSETP.GT.AND P1, PT, R73, R36, PT ;  /* 0x000000244900720b */ /* 0x000fe40003f24000 */
[----:B------:R-:W-:Y:S01]  /*8280*/  FSETP.GT.AND P5, PT, R35, R68, PT ;  /* 0x000000442300720b */ /* 0x000fe20003fa4000 */
[CC--:B------:R-:W-:Y:S01]  /*8290*/  FMUL R37, R20.reuse, R17.reuse ;  /* 0x0000001114257220 */ /* 0x0c0fe20000400000 */
[----:B------:R-:W-:Y:S01]  /*82a0*/  FMUL R58, R20, R18 ;  /* 0x00000012143a7220 */ /* 0x000fe20000400000 */
[----:B------:R-:W-:Y:S01]  /*82b0*/  FSEL R64, R33, R64, P3 ;  /* 0x0000004021407208 */ /* 0x000fe20001800000 */
[C---:B------:R-:W-:Y:S01]  /*82c0*/  FMUL R38, R24.reuse, R18 ;  /* 0x0000001218267220 */ /* 0x040fe20000400000 */
[----:B------:R-:W-:Y:S01]  /*82d0*/  FSEL R20, R73, R36, P1 ;  /* 0x0000002449147208 */ /* 0x000fe20000800000 */
[----:B------:R-:W-:Y:S01]  /*82e0*/  FMUL R36, R24, R17 ;  /* 0x0000001118247220 */ /* 0x000fe20000400000 */
[----:B------:R-:W-:-:S02]  /*82f0*/  FSEL R68, R35, R68, P5 ;  /* 0x0000004423447208 */ /* 0x000fc40002800000 */
[----:B------:R-:W1:Y:S01]  /*8300*/  LDS.128 R32, [R7+0x1f0] ;  /* 0x0001f00007207984 */ /* 0x000e620000000c00 */
[CC--:B------:R-:W-:Y:S02]  /*8310*/  FSETP.GT.AND P0, PT, R37.reuse, R66.reuse, PT ;  /* 0x000000422500720b */ /* 0x0c0fe40003f04000 */
        /* <DEDUP_REMOVED lines=8> */
[----:B------:R-:W-:Y:S02]  /*83a0*/  VIADD R60, R2, 0x1c ;  /* 0x0000001c023c7836 */ /* 0x000fe40000000000 */
[----:B------:R-:W-:Y:S01]  /*83b0*/  FMUL R24, R24, R19 ;  /* 0x0000001318187220 */ /* 0x000fe20000400000 */
[----:B0-----:R-:W-:Y:S02]  /*83c0*/  FMUL R73, R16, R28 ;  /* 0x0000001c10497220 */ /* 0x001fe40000400000 */
[----:B------:R-:W-:-:S02]  /*83d0*/  SEL R63, R60, R63, P3 ;  /* 0x0000003f3c3f7207 */ /* 0x000fc40001800000 */
[----:B------:R-:W-:Y:S02]  /*83e0*/  SEL R45, R60, R45, P0 ;  /* 0x0000002d3c2d7207 */ /* 0x000fe40000000000 */
[CC--:B------:R-:W-:Y:S02]  /*83f0*/  FSETP.GT.AND P3, PT, R24.reuse, R75.reuse, PT ;  /* 0x0000004b1800720b */ /* 0x0c0fe40003f64000 */
[C---:B------:R-:W-:Y:S02]  /*8400*/  FSETP.GT.AND P0, PT, R73.reuse, R56, PT ;  /* 0x000000384900720b */ /* 0x040fe40003f04000 */
[----:B------:R-:W-:Y:S01]  /*8410*/  FSEL R75, R24, R75, P3 ;  /* 0x0000004b184b7208 */ /* 0x000fe20001800000 */
[----:B-1----:R-:W-:Y:S01]  /*8420*/  FMUL R16, R16, R32 ;  /* 0x0000002010107220 */ /* 0x002fe20000400000 */
[----:B------:R-:W-:Y:S01]  /*8430*/  FSEL R56, R73, R56, P0 ;  /* 0x0000003849387208 */ /* 0x000fe20000000000 */
[----:B------:R-:W-:Y:S01]  /*8440*/  FMUL R24, R28, R17 ;  /* 0x000000111c187220 */ /* 0x000fe20000400000 */
[----:B------:R-:W-:Y:S01]  /*8450*/  SEL R65, R60, R65, P6 ;  /* 0x000000413c417207 */ /* 0x000fe20003000000 */
[----:B------:R-:W-:Y:S01]  /*8460*/  FMUL R73, R28, R18 ;  /* 0x000000121c497220 */ /* 0x000fe20000400000 */
[----:B------:R-:W-:Y:S01]  /*8470*/  FSETP.GT.AND P6, PT, R16, R47, PT ;  /* 0x0000002f1000720b */ /* 0x000fe20003fc4000 */
[----:B------:R-:W-:Y:S01]  /*8480*/  FMUL R28, R28, R19 ;  /* 0x000000131c1c7220 */ /* 0x000fe20000400000 */
[----:B------:R-:W-:Y:S01]  /*8490*/  SEL R43, R60, R43, P2 ;  /* 0x0000002b3c2b7207 */ /* 0x000fe20001000000 */
[----:B------:R-:W-:Y:S01]  /*84a0*/  FMUL R17, R32, R17 ;  /* 0x0000001120117220 */ /* 0x000fe20000400000 */
[----:B------:R-:W-:Y:S01]  /*84b0*/  SEL R44, R60, R44, P1 ;  /* 0x0000002c3c2c7207 */ /* 0x000fe20000800000 */
[----:B------:R-:W-:Y:S01]  /*84c0*/  FMUL R19, R32, R19 ;  /* 0x0000001320137220 */ /* 0x000fe20000400000 */
[----:B------:R-:W-:-:S02]  /*84d0*/  FSEL R47, R16, R47, P6 ;  /* 0x0000002f102f7208 */ /* 0x000fc40003000000 */
[----:B------:R-:W-:Y:S02]  /*84e0*/  FSETP.GT.AND P2, PT, R24, R52, PT ;  /* 0x000000341800720b */ /* 0x000fe40003f44000 */
[C---:B------:R-:W-:Y:S01]  /*84f0*/  FSETP.GT.AND P1, PT, R73.reuse, R40, PT ;  /* 0x000000284900720b */ /* 0x040fe20003f24000 */
[----:B--2---:R-:W-:Y:S01]  /*8500*/  FMUL R16, R36, R21 ;  /* 0x0000001524107220 */ /* 0x004fe20000400000 */
[----:B------:R-:W-:Y:S02]  /*8510*/  FSEL R52, R24, R52, P2 ;  /* 0x0000003418347208 */ /* 0x000fe40001000000 */
[----:B------:R-:W-:Y:S01]  /*8520*/  FSEL R40, R73, R40, P1 ;  /* 0x0000002849287208 */ /* 0x000fe20000800000 */
[----:B------:R-:W-:Y:S01]  /*8530*/  FMUL R73, R32, R18 ;  /* 0x0000001220497220 */ /* 0x000fe20000400000 */
[C---:B------:R-:W-:Y:S02]  /*8540*/  SEL R71, R60.reuse, R71, P4 ;  /* 0x000000473c477207 */ /* 0x040fe40002000000 */
[----:B------:R-:W-:-:S02]  /*8550*/  SEL R67, R60, R67, P0 ;  /* 0x000000433c437207 */ /* 0x000fc40000000000 */
[----:B------:R-:W-:Y:S02]  /*8560*/  SEL R61, R60, R61, P2 ;  /* 0x0000003d3c3d7207 */ /* 0x000fe40001000000 */
[----:B------:R-:W-:Y:S02]  /*8570*/  FSETP.GT.AND P4, PT, R17, R54, PT ;  /* 0x000000361100720b */ /* 0x000fe40003f84000 */
[----:B------:R-:W-:Y:S02]  /*8580*/  FSETP.GT.AND P0, PT, R19, R50, PT ;  /* 0x000000321300720b */ /* 0x000fe40003f04000 */
[----:B------:R-:W-:Y:S01]  /*8590*/  FSETP.GT.AND P2, PT, R16, R64, PT ;  /* 0x000000401000720b */ /* 0x000fe20003f44000 */
[----:B------:R-:W-:Y:S01]  /*85a0*/  FMUL R18, R36, R25 ;  /* 0x0000001924127220 */ /* 0x000fe20000400000 */
[----:B------:R-:W-:Y:S02]  /*85b0*/  SEL R69, R60, R69, P3 ;  /* 0x000000453c457207 */ /* 0x000fe40001800000 */
[----:B------:R-:W-:Y:S01]  /*85c0*/  FSEL R54, R17, R54, P4 ;  /* 0x0000003611367208 */ /* 0x000fe20002000000 */
[----:B------:R-:W-:Y:S01]  /*85d0*/  FMUL R17, R37, R21 ;  /* 0x0000001525117220 */ /* 0x000fe20000400000 */
[----:B------:R-:W-:Y:S01]  /*85e0*/  FSEL R50, R19, R50, P0 ;  /* 0x0000003213327208 */ /* 0x000fe20000000000 */
[----:B------:R-:W-:Y:S01]  /*85f0*/  FMUL R19, R36, R29 ;  /* 0x0000001d24137220 */ /* 0x000fe20000400000 */
        /* <DEDUP_REMOVED lines=19> */
[----:B------:R-:W-:-:S04]  /*8730*/  FSETP.GT.AND P5, PT, R28, R48, PT ;  /* 0x000000301c00720b */ /* 0x000fc80003fa4000 */
[----:B------:R-:W-:Y:S02]  /*8740*/  FSEL R48, R28, R48, P5 ;  /* 0x000000301c307208 */ /* 0x000fe40002800000 */
[----:B------:R-:W-:Y:S02]  /*8750*/  SEL R57, R60, R57, P5 ;  /* 0x000000393c397207 */ /* 0x000fe40002800000 */
[----:B------:R-:W-:Y:S01]  /*8760*/  FSETP.GT.AND P5, PT, R36, R47, PT ;  /* 0x0000002f2400720b */ /* 0x000fe20003fa4000 */
[----:B------:R-:W-:-:S03]  /*8770*/  FMUL R73, R38, R21 ;  /* 0x0000001526497220 */ /* 0x000fc60000400000 */
[----:B------:R-:W-:Y:S01]  /*8780*/  FSEL R47, R36, R47, P5 ;  /* 0x0000002f242f7208 */ /* 0x000fe20002800000 */
[----:B------:R-:W-:Y:S02]  /*8790*/  VIADD R36, R2, 0x1d ;  /* 0x0000001d02247836 */ /* 0x000fe40000000000 */
[CC--:B------:R-:W-:Y:S01]  /*87a0*/  FMUL R24, R38.reuse, R25.reuse ;  /* 0x0000001926187220 */ /* 0x0c0fe20000400000 */
[----:B------:R-:W-:Y:S01]  /*87b0*/  FMUL R28, R39, R25 ;  /* 0x00000019271c7220 */ /* 0x000fe20000400000 */
[CC--:B------:R-:W-:Y:S01]  /*87c0*/  FMUL R25, R37.reuse, R29.reuse ;  /* 0x0000001d25197220 */ /* 0x0c0fe20000400000 */
[C---:B------:R-:W-:Y:S01]  /*87d0*/  FMUL R32, R38.reuse, R29 ;  /* 0x0000001d26207220 */ /* 0x040fe20000400000 */
[-C--:B------:R-:W-:Y:S01]  /*87e0*/  FMUL R37, R37, R33.reuse ;  /* 0x0000002125257220 */ /* 0x080fe20000400000 */
[----:B------:R-:W-:Y:S01]  /*87f0*/  FMUL R38, R38, R33 ;  /* 0x0000002126267220 */ /* 0x000fe20000400000 */
[C---:B------:R-:W-:Y:S01]  /*8800*/  SEL R67, R36.reuse, R67, P6 ;  /* 0x0000004324437207 */ /* 0x040fe20003000000 */
[----:B------:R-:W-:Y:S01]  /*8810*/  FMUL R33, R39, R33 ;  /* 0x0000002127217220 */ /* 0x000fe20000400000 */
[----:B------:R-:W-:Y:S01]  /*8820*/  FSETP.GT.AND P6, PT, R73, R58, PT ;  /* 0x0000003a4900720b */ /* 0x000fe20003fc4000 */
[----:B------:R-:W-:Y:S01]  /*8830*/  FMUL R21, R39, R21 ;  /* 0x0000001527157220 */ /* 0x000fe20000400000 */
[----:B------:R-:W-:-:S02]  /*8840*/  SEL R63, R36, R63, P2 ;  /* 0x0000003f243f7207 */ /* 0x000fc40001000000 */
[----:B------:R-:W-:Y:S02]  /*8850*/  FSEL R58, R73, R58, P6 ;  /* 0x0000003a493a7208 */ /* 0x000fe40003000000 */
[C---:B------:R-:W-:Y:S02]  /*8860*/  SEL R43, R36.reuse, R43, P6 ;  /* 0x0000002b242b7207 */ /* 0x040fe40003000000 */
[----:B------:R-:W-:Y:S01]  /*8870*/  FSETP.GT.AND P6, PT, R33, R50, PT ;  /* 0x000000322100720b */ /* 0x000fe20003fc4000 */
[----:B------:R-:W-:Y:S01]  /*8880*/  FMUL R29, R39, R29 ;  /* 0x0000001d271d7220 */ /* 0x000fe20000400000 */
[----:B------:R-:W-:Y:S02]  /*8890*/  FSETP.GT.AND P2, PT, R25, R52, PT ;  /* 0x000000341900720b */ /* 0x000fe40003f44000 */
[C---:B------:R-:W-:Y:S02]  /*88a0*/  SEL R49, R36.reuse, R49, P1 ;  /* 0x0000003124317207 */ /* 0x040fe40000800000 */
[----:B------:R-:W-:-:S02]  /*88b0*/  SEL R55, R36, R55, P5 ;  /* 0x0000003724377207 */ /* 0x000fc40002800000 */
[----:B------:R-:W-:Y:S02]  /*88c0*/  FSETP.GT.AND P1, PT, R37, R54, PT ;  /* 0x000000362500720b */ /* 0x000fe40003f24000 */
[----:B------:R-:W-:Y:S02]  /*88d0*/  FSETP.GT.AND P5, PT, R24, R41, PT ;  /* 0x000000291800720b */ /* 0x000fe40003fa4000 */
[----:B------:R-:W-:Y:S02]  /*88e0*/  FSEL R25, R25, R52, P2 ;  /* 0x0000003419197208 */ /* 0x000fe40001000000 */
[C---:B------:R-:W-:Y:S02]  /*88f0*/  SEL R61, R36.reuse, R61, P2 ;  /* 0x0000003d243d7207 */ /* 0x040fe40001000000 */
[----:B------:R-:W-:Y:S02]  /*8900*/  FSEL R37, R37, R54, P1 ;  /* 0x0000003625257208 */ /* 0x000fe40000800000 */
[----:B------:R-:W-:-:S02]  /*8910*/  SEL R45, R36, R45, P3 ;  /* 0x0000002d242d7207 */ /* 0x000fc40001800000 */
[----:B------:R-:W-:Y:S02]  /*8920*/  FSEL R24, R24, R41, P5 ;  /* 0x0000002918187208 */ /* 0x000fe40002800000 */
[C---:B------:R-:W-:Y:S02]  /*8930*/  SEL R65, R36.reuse, R65, P4 ;  /* 0x0000004124417207 */ /* 0x040fe40002000000 */
[----:B------:R-:W-:Y:S02]  /*8940*/  FSETP.GT.AND P2, PT, R21, R20, PT ;  /* 0x000000141500720b */ /* 0x000fe40003f44000 */
[C---:B------:R-:W-:Y:S02]  /*8950*/  SEL R53, R36.reuse, R53, P1 ;  /* 0x0000003524357207 */ /* 0x040fe40000800000 */
[----:B------:R-:W-:Y:S02]  /*8960*/  SEL R71, R36, R71, P5 ;  /* 0x0000004724477207 */ /* 0x000fe40002800000 */
[----:B------:R-:W-:-:S02]  /*8970*/  FSETP.GT.AND P3, PT, R32, R40, PT ;  /* 0x000000282000720b */ /* 0x000fc40003f64000 */
[----:B------:R-:W-:Y:S02]  /*8980*/  FSETP.GT.AND P4, PT, R38, R42, PT ;  /* 0x0000002a2600720b */ /* 0x000fe40003f84000 */
[-C--:B------:R-:W-:Y:S02]  /*8990*/  FSETP.GT.AND P1, PT, R28, R75.reuse, PT ;  /* 0x0000004b1c00720b */ /* 0x080fe40003f24000 */
[----:B------:R-:W-:Y:S02]  /*89a0*/  FSETP.GT.AND P5, PT, R29, R48, PT ;  /* 0x000000301d00720b */ /* 0x000fe40003fa4000 */
[----:B------:R-:W-:Y:S01]  /*89b0*/  FSEL R20, R21, R20, P2 ;  /* 0x0000001415147208 */ /* 0x000fe20001000000 */
[-C--:B0-----:R-:W-:Y:S01]  /*89c0*/  FMUL R39, R18, R22.reuse ;  /* 0x0000001612277220 */ /* 0x081fe20000400000 */
[----:B------:R-:W-:Y:S01]  /*89d0*/  FSEL R28, R28, R75, P1 ;  /* 0x0000004b1c1c7208 */ /* 0x000fe20000800000 */
[----:B------:R-:W-:Y:S01]  /*89e0*/  FMUL R41, R19, R22 ;  /* 0x0000001613297220 */ /* 0x000fe20000400000 */
[----:B------:R-:W-:Y:S01]  /*89f0*/  FSEL R29, R29, R48, P5 ;  /* 0x000000301d1d7208 */ /* 0x000fe20002800000 */
[----:B------:R-:W-:Y:S01]  /*8a00*/  FMUL R48, R16, R22 ;  /* 0x0000001610307220 */ /* 0x000fe20000400000 */
[----:B------:R-:W-:Y:S01]  /*8a10*/  SEL R59, R36, R59, P3 ;  /* 0x0000003b243b7207 */ /* 0x000fe20001800000 */
[-C--:B------:R-:W-:Y:S01]  /*8a20*/  FMUL R54, R16, R26.reuse ;  /* 0x0000001a10367220 */ /* 0x080fe20000400000 */
[C---:B------:R-:W-:Y:S01]  /*8a30*/  SEL R51, R36.reuse, R51, P4 ;  /* 0x0000003324337207 */ /* 0x040fe20002000000 */
[C---:B------:R-:W-:Y:S01]  /*8a40*/  FMUL R52, R17.reuse, R26 ;  /* 0x0000001a11347220 */ /* 0x040fe20000400000 */
[C---:B------:R-:W-:Y:S01]  /*8a50*/  SEL R21, R36.reuse, R44, P2 ;  /* 0x0000002c24157207 */ /* 0x040fe20001000000 */
[----:B------:R-:W-:Y:S01]  /*8a60*/  FMUL R44, R17, R22 ;  /* 0x00000016112c7220 */ /* 0x000fe20000400000 */
[----:B------:R-:W-:Y:S01]  /*8a70*/  SEL R69, R36, R69, P1 ;  /* 0x0000004524457207 */ /* 0x000fe20000800000 */
[-C--:B------:R-:W-:Y:S01]  /*8a80*/  FMUL R73, R18, R26.reuse ;  /* 0x0000001a12497220 */ /* 0x080fe20000400000 */
[----:B------:R-:W-:Y:S01]  /*8a90*/  SEL R57, R36, R57, P5 ;  /* 0x0000003924397207 */ /* 0x000fe20002800000 */
        /* <DEDUP_REMOVED lines=9> */
[-C--:B------:R-:W-:Y:S01]  /*8b30*/  FMUL R46, R17, R34.reuse ;  /* 0x00000022112e7220 */ /* 0x080fe20000400000 */
[----:B------:R-:W-:Y:S01]  /*8b40*/  FMUL R50, R18, R34 ;  /* 0x0000002212327220 */ /* 0x000fe20000400000 */
[C---:B------:R-:W-:Y:S01]  /*8b50*/  FMUL R30, R19.reuse, R30 ;  /* 0x0000001e131e7220 */ /* 0x040fe20000400000 */
[----:B------:R-:W-:-:S02]  /*8b60*/  FMUL R34, R19, R34 ;  /* 0x0000002213227220 */ /* 0x000fc40000400000 */
[----:B------:R-:W0:Y:S01]  /*8b70*/  LDS.128 R16, [R3+0x1f00] ;  /* 0x001f000003107984 */ /* 0x000e220000000c00 */
[-C--:B------:R-:W-:Y:S02]  /*8b80*/  FSETP.GT.AND P1, PT, R22, R56.reuse, PT ;  /* 0x000000381600720b */ /* 0x080fe40003f24000 */
[----:B------:R-:W-:Y:S02]  /*8b90*/  FSETP.GT.AND P4, PT, R52, R77, PT ;  /* 0x0000004d3400720b */ /* 0x000fe40003f84000 */
[----:B------:R-:W-:Y:S01]  /*8ba0*/  FSEL R56, R22, R56, P1 ;  /* 0x0000003816387208 */ /* 0x000fe20000800000 */
[----:B------:R-:W-:Y:S01]  /*8bb0*/  VIADD R22, R2, 0x1e ;  /* 0x0000001e02167836 */ /* 0x000fe20000000000 */
[----:B------:R-:W-:Y:S02]  /*8bc0*/  FSETP.GT.AND P2, PT, R40, R47, PT ;  /* 0x0000002f2800720b */ /* 0x000fe40003f44000 */
[----:B------:R-:W-:Y:S02]  /*8bd0*/  FSETP.GT.AND P5, PT, R42, R25, PT ;  /* 0x000000192a00720b */ /* 0x000fe40003fa4000 */
[----:B------:R-:W-:-:S02]  /*8be0*/  FSETP.GT.AND P6, PT, R48, R64, PT ;  /* 0x000000403000720b */ /* 0x000fc40003fc4000 */
[----:B------:R-:W-:Y:S02]  /*8bf0*/  FSETP.GT.AND P0, PT, R54, R68, PT ;  /* 0x000000443600720b */ /* 0x000fe40003f04000 */
[----:B------:R-:W-:Y:S02]  /*8c00*/  FSETP.GT.AND P3, PT, R44, R66, PT ;  /* 0x000000422c00720b */ /* 0x000fe40003f64000 */
[----:B------:R-:W-:Y:S02]  /*8c10*/  FSEL R52, R52, R77, P4 ;  /* 0x0000004d34347208 */ /* 0x000fe40002000000 */
[----:B------:R-:W-:Y:S02]  /*8c20*/  SEL R60, R22, R65, P4 ;  /* 0x00000041163c7207 */ /* 0x000fe40002000000 */
[----:B------:R-:W-:Y:S02]  /*8c30*/  FSETP.GT.AND P4, PT, R41, R20, PT ;  /* 0x000000142900720b */ /* 0x000fe40003f84000 */
[----:B------:R-:W-:-:S02]  /*8c40*/  FSEL R47, R40, R47, P2 ;  /* 0x0000002f282f7208 */ /* 0x000fc40001000000 */
[----:B------:R-:W-:Y:S02]  /*8c50*/  FSEL R25, R42, R25, P5 ;  /* 0x000000192a197208 */ /* 0x000fe40002800000 */
[----:B------:R-:W-:Y:S02]  /*8c60*/  FSEL R64, R48, R64, P6 ;  /* 0x0000004030407208 */ /* 0x000fe40003000000 */
[----:B------:R-:W-:Y:S02]  /*8c70*/  FSEL R54, R54, R68, P0 ;  /* 0x0000004436367208 */ /* 0x000fe40000000000 */
[C---:B------:R-:W-:Y:S02]  /*8c80*/  SEL R40, R22.reuse, R63, P6 ;  /* 0x0000003f16287207 */ /* 0x040fe40003000000 */
[----:B------:R-:W-:Y:S02]  /*8c90*/  SEL R42, R22, R49, P0 ;  /* 0x00000031162a7207 */ /* 0x000fe40000000000 */
[----:B------:R-:W-:-:S02]  /*8ca0*/  FSETP.GT.AND P6, PT, R46, R37, PT ;  /* 0x000000252e00720b */ /* 0x000fc40003fc4000 */
[----:B------:R-:W-:Y:S02]  /*8cb0*/  FSEL R66, R44, R66, P3 ;  /* 0x000000422c427208 */ /* 0x000fe40001800000 */
[----:B------:R-:W-:Y:S02]  /*8cc0*/  FSETP.GT.AND P0, PT, R39, R58, PT ;  /* 0x0000003a2700720b */ /* 0x000fe40003f04000 */
[C---:B------:R-:W-:Y:S02]  /*8cd0*/  SEL R44, R22.reuse, R67, P1 ;  /* 0x00000043162c7207 */ /* 0x040fe40000800000 */
[----:B------:R-:W-:Y:S02]  /*8ce0*/  SEL R48, R22, R55, P2 ;  /* 0x0000003716307207 */ /* 0x000fe40001000000 */
[----:B------:R-:W-:Y:S01]  /*8cf0*/  FSEL R20, R41, R20, P4 ;  /* 0x0000001429147208 */ /* 0x000fe20002000000 */
[C---:B0-----:R-:W-:Y:S01]  /*8d00*/  FMUL R41, R16.reuse, R23 ;  /* 0x0000001710297220 */ /* 0x041fe20000400000 */
[----:B------:R-:W-:Y:S01]  /*8d10*/  FSETP.GT.AND P1, PT, R73, R24, PT ;  /* 0x000000184900720b */ /* 0x000fe20003f24000 */
[----:B------:R-:W-:Y:S01]  /*8d20*/  FMUL R76, R16, R35 ;  /* 0x00000023104c7220 */ /* 0x000fe20000400000 */
[----:B------:R-:W-:-:S02]  /*8d30*/  FSETP.GT.AND P2, PT, R26, R32, PT ;  /* 0x000000201a00720b */ /* 0x000fc40003f44000 */
[----:B------:R-:W-:Y:S02]  /*8d40*/  FSEL R37, R46, R37, P6 ;  /* 0x000000252e257208 */ /* 0x000fe40003000000 */
[----:B------:R-:W-:Y:S02]  /*8d50*/  FSEL R39, R39, R58, P0 ;  /* 0x0000003a27277208 */ /* 0x000fe40000000000 */
[----:B------:R-:W-:Y:S01]  /*8d60*/  SEL R62, R22, R43, P0 ;  /* 0x0000002b163e7207 */ /* 0x000fe20000000000 */
[----:B------:R-:W-:Y:S01]  /*8d70*/  FMUL R49, R16, R27 ;  /* 0x0000001b10317220 */ /* 0x000fe20000400000 */
[----:B------:R-:W-:Y:S01]  /*8d80*/  SEL R46, R22, R45, P3 ;  /* 0x0000002d162e7207 */ /* 0x000fe20001800000 */
[----:B------:R-:W-:Y:S01]  /*8d90*/  FMUL R55, R16, R31 ;  /* 0x0000001f10377220 */ /* 0x000fe20000400000 */
[----:B------:R-:W-:Y:S02]  /*8da0*/  FSETP.GT.AND P0, PT, R34, R33, PT ;  /* 0x000000212200720b */ /* 0x000fe40003f04000 */
[----:B------:R-:W-:-:S02]  /*8db0*/  FSETP.GT.AND P3, PT, R50, R38, PT ;  /* 0x000000263200720b */ /* 0x000fc40003f64000 */
[----:B------:R-:W-:Y:S02]  /*8dc0*/  FSEL R24, R73, R24, P1 ;  /* 0x0000001849187208 */ /* 0x000fe40000800000 */
[----:B------:R-:W-:Y:S02]  /*8dd0*/  FSEL R26, R26, R32, P2 ;  /* 0x000000201a1a7208 */ /* 0x000fe40001000000 */
[C---:B------:R-:W-:Y:S02]  /*8de0*/  SEL R74, R22.reuse, R71, P1 ;  /* 0x00000047164a7207 */ /* 0x040fe40000800000 */
[C---:B------:R-:W-:Y:S02]  /*8df0*/  SEL R32, R22.reuse, R53, P6 ;  /* 0x0000003516207207 */ /* 0x040fe40003000000 */
[----:B------:R-:W-:Y:S02]  /*8e00*/  SEL R16, R22, R21, P4 ;  /* 0x0000001516107207 */ /* 0x000fe40002000000 */
[----:B------:R-:W-:Y:S01]  /*8e10*/  FSETP.GT.AND P1, PT, R41, R64, PT ;  /* 0x000000402900720b */ /* 0x000fe20003f24000 */
[----:B------:R-:W-:Y:S01]  /*8e20*/  FMUL R45, R17, R27 ;  /* 0x0000001b112d7220 */ /* 0x000fe20000400000 */
[----:B------:R-:W-:-:S02]  /*8e30*/  FSETP.GT.AND P6, PT, R30, R29, PT ;  /* 0x0000001d1e00720b */ /* 0x000fc40003fc4000 */
[----:B------:R-:W-:Y:S02]  /*8e40*/  FSETP.GT.AND P4, PT, R76, R47, PT ;  /* 0x0000002f4c00720b */ /* 0x000fe40003f84000 */
[----:B------:R-:W-:Y:S02]  /*8e50*/  SEL R68, R22, R61, P5 ;  /* 0x0000003d16447207 */ /* 0x000fe40002800000 */
[----:B------:R-:W-:Y:S01]  /*8e60*/  FSEL R34, R34, R33, P0 ;  /* 0x0000002122227208 */ /* 0x000fe20000000000 */
[----:B------:R-:W-:Y:S01]  /*8e70*/  FMUL R33, R17, R23 ;  /* 0x0000001711217220 */ /* 0x000fe20000400000 */
[----:B------:R-:W-:Y:S02]  /*8e80*/  FSEL R38, R50, R38, P3 ;  /* 0x0000002632267208 */ /* 0x000fe40001800000 */
[----:B------:R-:W-:Y:S02]  /*8e90*/  FSETP.GT.AND P5, PT, R75, R28, PT ;  /* 0x0000001c4b00720b */ /* 0x000fe40003fa4000 */
[----:B------:R-:W-:Y:S01]  /*8ea0*/  FSEL R50, R41, R64, P1 ;  /* 0x0000004029327208 */ /* 0x000fe20000800000 */
[----:B------:R-:W-:Y:S01]  /*8eb0*/  FMUL R58, R17, R31 ;  /* 0x0000001f113a7220 */ /* 0x000fe20000400000 */
[----:B------:R-:W-:Y:S01]  /*8ec0*/  FSEL R29, R30, R29, P6 ;  /* 0x0000001d1e1d7208 */ /* 0x000fe20003000000 */
[----:B------:R-:W-:Y:S01]  /*8ed0*/  FMUL R43, R18, R31 ;  /* 0x0000001f122b7220 */ /* 0x000fe20000400000 */
[----:B------:R-:W-:Y:S01]  /*8ee0*/  FSEL R64, R76, R47, P4 ;  /* 0x0000002f4c407208 */ /* 0x000fe20002000000 */
[----:B------:R-:W-:Y:S01]  /*8ef0*/  FMUL R30, R19, R31 ;  /* 0x0000001f131e7220 */ /* 0x000fe20000400000 */
[----:B------:R-:W-:Y:S01]  /*8f00*/  SEL R76, R22, R57, P6 ;  /* 0x00000039164c7207 */ /* 0x000fe20003000000 */
[----:B------:R-:W-:Y:S01]  /*8f10*/  FMUL R31, R17, R35 ;  /* 0x00000023111f7220 */ /* 0x000fe20000400000 */
[----:B------:R-:W-:Y:S01]  /*8f20*/  FSEL R28, R75, R28, P5 ;  /* 0x0000001c4b1c7208 */ /* 0x000fe20002800000 */
[----:B------:R-:W-:Y:S01]  /*8f30*/  VIADD R41, R2, 0x1f ;  /* 0x0000001f02297836 */ /* 0x000fe20000000000 */
[----:B------:R-:W-:Y:S01]  /*8f40*/  SEL R69, R22, R69, P5 ;  /* 0x0000004516457207 */ /* 0x000fe20002800000 */
[C---:B------:R-:W-:Y:S01]  /*8f50*/  FMUL R70, R18.reuse, R23 ;  /* 0x0000001712467220 */ /* 0x040fe20000400000 */
[----:B------:R-:W-:Y:S01]  /*8f60*/  FSETP.GT.AND P6, PT, R45, R52, PT ;  /* 0x000000342d00720b */ /* 0x000fe20003fc4000 */
[C---:B------:R-:W-:Y:S01]  /*8f70*/  FMUL R53, R18.reuse, R27 ;  /* 0x0000001b12357220 */ /* 0x040fe20000400000 */
[----:B------:R-:W-:Y:S01]  /*8f80*/  FMUL R17, R18, R35 ;  /* 0x0000002312117220 */ /* 0x000fe20000400000 */
[----:B------:R-:W-:-:S02]  /*8f90*/  FSETP.GT.AND P5, PT, R33, R66, PT ;  /* 0x000000422100720b */ /* 0x000fc40003fa4000 */
[----:B------:R-:W-:Y:S02]  /*8fa0*/  SEL R18, R22, R51, P3 ;  /* 0x0000003316127207 */ /* 0x000fe40001800000 */
[----:B------:R-:W-:Y:S02]  /*8fb0*/  FSETP.GT.AND P3, PT, R55, R56, PT ;  /* 0x000000383700720b */ /* 0x000fe40003f64000 */
[----:B------:R-:W-:Y:S01]  /*8fc0*/  FSEL R52, R45, R52, P6 ;  /* 0x000000342d347208 */ /* 0x000fe20003000000 */
[----:B------:R-:W-:Y:S01]  /*8fd0*/  VIADD R2, R2, 0x20 ;  /* 0x0000002002027836 */ /* 0x000fe20000000000 */
[----:B------:R-:W-:Y:S02]  /*8fe0*/  FSEL R33, R33, R66, P5 ;  /* 0x0000004221217208 */ /* 0x000fe40002800000 */
[----:B------:R-:W-:Y:S01]  /*8ff0*/  SEL R45, R41, R46, P5 ;  /* 0x0000002e292d7207 */ /* 0x000fe20002800000 */
[C---:B------:R-:W-:Y:S01]  /*9000*/  FMUL R23, R19.reuse, R23 ;  /* 0x0000001713177220 */ /* 0x040fe20000400000 */
[----:B------:R-:W-:Y:S01]  /*9010*/  SEL R72, R22, R59, P2 ;  /* 0x0000003b16487207 */ /* 0x000fe20001000000 */
[----:B------:R-:W-:Y:S01]  /*9020*/  FMUL R27, R19, R27 ;  /* 0x0000001b131b7220 */ /* 0x000fe20000400000 */
[----:B------:R-:W-:Y:S01]  /*9030*/  BAR.SYNC.DEFER_BLOCKING 0x0 ;  /* 0x0000000000007b1d */ /* 0x000fe20000010000 */
[----:B------:R-:W-:Y:S01]  /*9040*/  FSETP.GT.AND P5, PT, R43, R26, PT ;  /* 0x0000001a2b00720b */ /* 0x000fe20003fa4000 */
[----:B------:R-:W-:Y:S01]  /*9050*/  FMUL R19, R19, R35 ;  /* 0x0000002313137220 */ /* 0x000fe20000400000 */
[----:B------:R-:W-:-:S02]  /*9060*/  FSEL R56, R55, R56, P3 ;  /* 0x0000003837387208 */ /* 0x000fc40001800000 */
[----:B------:R-:W-:Y:S02]  /*9070*/  SEL R67, R41, R44, P3 ;  /* 0x0000002c29437207 */ /* 0x000fe40001800000 */
[----:B------:R-:W-:Y:S02]  /*9080*/  FSETP.GT.AND P2, PT, R49, R54, PT ;  /* 0x000000363100720b */ /* 0x000fe40003f44000 */
[----:B------:R-:W-:Y:S02]  /*9090*/  FSETP.GT.AND P3, PT, R70, R39, PT ;  /* 0x000000274600720b */ /* 0x000fe40003f64000 */
[----:B------:R-:W-:Y:S02]  /*90a0*/  FSEL R66, R43, R26, P5 ;  /* 0x0000001a2b427208 */ /* 0x000fe40002800000 */
[----:B------:R-:W-:Y:S02]  /*90b0*/  SEL R59, R41, R72, P5 ;  /* 0x00000048293b7207 */ /* 0x000fe40002800000 */
[----:B------:R-:W-:-:S02]  /*90c0*/  ISETP.GE.AND P5, PT, R2, UR13, PT ;  /* 0x0000000d02007c0c */ /* 0x000fc4000bfa6270 */
[----:B------:R-:W-:Y:S02]  /*90d0*/  FSEL R54, R49, R54, P2 ;  /* 0x0000003631367208 */ /* 0x000fe40001000000 */
[C---:B------:R-:W-:Y:S02]  /*90e0*/  SEL R63, R41.reuse, R40, P1 ;  /* 0x00000028293f7207 */ /* 0x040fe40000800000 */
[----:B------:R-:W-:Y:S02]  /*90f0*/  FSEL R39, R70, R39, P3 ;  /* 0x0000002746277208 */ /* 0x000fe40001800000 */
[C---:B------:R-:W-:Y:S02]  /*9100*/  SEL R43, R41.reuse, R62, P3 ;  /* 0x0000003e292b7207 */ /* 0x040fe40001800000 */
[----:B------:R-:W-:Y:S02]  /*9110*/  FSETP.GT.AND P1, PT, R58, R25, PT ;  /* 0x000000193a00720b */ /* 0x000fe40003f24000 */
[----:B------:R-:W-:-:S02]  /*9120*/  SEL R49, R41, R42, P2 ;  /* 0x0000002a29317207 */ /* 0x000fc40001000000 */
[----:B------:R-:W-:Y:S02]  /*9130*/  FSETP.GT.AND P3, PT, R19, R34, PT ;  /* 0x000000221300720b */ /* 0x000fe40003f64000 */
[----:B------:R-:W-:Y:S02]  /*9140*/  FSETP.GT.AND P2, PT, R31, R37, PT ;  /* 0x000000251f00720b */ /* 0x000fe40003f44000 */
[----:B------:R-:W-:Y:S02]  /*9150*/  SEL R55, R41, R48, P4 ;  /* 0x0000003029377207 */ /* 0x000fe40002000000 */
[----:B------:R-:W-:Y:S02]  /*9160*/  FSETP.GT.AND P4, PT, R53, R24, PT ;  /* 0x000000183500720b */ /* 0x000fe40003f84000 */
[----:B------:R-:W-:Y:S02]  /*9170*/  FSEL R42, R58, R25, P1 ;  /* 0x000000193a2a7208 */ /* 0x000fe40000800000 */
        /* <DEDUP_REMOVED lines=10> */
[C---:B------:R-:W-:Y:S02]  /*9220*/  SEL R51, R41.reuse, R18, P6 ;  /* 0x0000001229337207 */ /* 0x040fe40003000000 */
[C---:B------:R-:W-:Y:S02]  /*9230*/  SEL R47, R41.reuse, R16, P1 ;  /* 0x00000010292f7207 */ /* 0x040fe40000800000 */
[----:B------:R-:W-:-:S02]  /*9240*/  SEL R69, R41, R69, P2 ;  /* 0x0000004529457207 */ /* 0x000fc40001000000 */
[----:B------:R-:W-:Y:S02]  /*9250*/  SEL R57, R41, R76, P4 ;  /* 0x0000004c29397207 */ /* 0x000fe40002000000 */
[----:B------:R-:W-:Y:S02]  /*9260*/  FSEL R60, R17, R38, P6 ;  /* 0x00000026113c7208 */ /* 0x000fe40003000000 */
[----:B------:R-:W-:Y:S02]  /*9270*/  FSEL R40, R23, R20, P1 ;  /* 0x0000001417287208 */ /* 0x000fe40000800000 */
[----:B------:R-:W-:Y:S02]  /*9280*/  FSEL R44, R27, R28, P2 ;  /* 0x0000001c1b2c7208 */ /* 0x000fe40001000000 */
[----:B------:R-:W-:Y:S02]  /*9290*/  FSEL R46, R30, R29, P4 ;  /* 0x0000001d1e2e7208 */ /* 0x000fe40002000000 */
[----:B------:R-:W-:-:S02]  /*92a0*/  FSEL R62, R19, R34, P3 ;  /* 0x00000022133e7208 */ /* 0x000fc40001800000 */
[----:B------:R-:W-:Y:S01]  /*92b0*/  @!P3 SEL R41, R22, R36, P0 ;  /* 0x000000241629b207 */ /* 0x000fe20000000000 */
[----:B------:R-:W-:Y:S06]  /*92c0*/  @!P5 BRA `(.L_x_347) ;  /* 0xffffff700094d947 */ /* 0x000fec000383ffff */
.L_x_346:
        /* <DEDUP_REMOVED lines=65> */
.L_x_349:
[----:B------:R-:W-:Y:S05]  /*96e0*/  BSYNC.RECONVERGENT B0 ;  /* 0x0000000000007941 */ /* 0x000fea0003800200 */
.L_x_348:
        /* <DEDUP_REMOVED lines=16> */
.L_x_351:
[----:B------:R-:W-:Y:S05]  /*97f0*/  BSYNC.RECONVERGENT B0 ;  /* 0x0000000000007941 */ /* 0x000fea0003800200 */
.L_x_350:
        /* <DEDUP_REMOVED lines=16> */
.L_x_353:
[----:B------:R-:W-:Y:S05]  /*9900*/  BSYNC.RECONVERGENT B0 ;  /* 0x0000000000007941 */ /* 0x000fea0003800200 */
.L_x_352:
        /* <DEDUP_REMOVED lines=17> */
.L_x_355:
[----:B------:R-:W-:Y:S05]  /*9a20*/  BSYNC.RECONVERGENT B0 ;  /* 0x0000000000007941 */ /* 0x000fea0003800200 */
.L_x_354:
        /* <DEDUP_REMOVED lines=16> */
.L_x_357:
[----:B------:R-:W-:Y:S05]  /*9b30*/  BSYNC.RECONVERGENT B0 ;  /* 0x0000000000007941 */ /* 0x000fea0003800200 */
.L_x_356:
        /* <DEDUP_REMOVED lines=16> */
.L_x_359:
[----:B------:R-:W-:Y:S05]  /*9c40*/  BSYNC.RECONVERGENT B0 ;  /* 0x0000000000007941 */ /* 0x000fea0003800200 */
.L_x_358:
        /* <DEDUP_REMOVED lines=16> */
.L_x_361:
[----:B------:R-:W-:Y:S05]  /*9d50*/  BSYNC.RECONVERGENT B0 ;  /* 0x0000000000007941 */ /* 0x000fea0003800200 */
.L_x_360:
        /* <DEDUP_REMOVED lines=17> */
.L_x_363:
[----:B------:R-:W-:Y:S05]  /*9e70*/  BSYNC.RECONVERGENT B0 ;  /* 0x0000000000007941 */ /* 0x000fea0003800200 */
.L_x_362:
        /* <DEDUP_REMOVED lines=16> */
.L_x_365:
[----:B------:R-:W-:Y:S05]  /*9f80*/  BSYNC.RECONVERGENT B0 ;  /* 0x0000000000007941 */ /* 0x000fea0003800200 */
.L_x_364:
        /* <DEDUP_REMOVED lines=16> */
.L_x_367:
[----:B------:R-:W-:Y:S05]  /*a090*/  BSYNC.RECONVERGENT B0 ;  /* 0x0000000000007941 */ /* 0x000fea0003800200 */
.L_x_366:
        /* <DEDUP_REMOVED lines=16> */
.L_x_369:
[----:B------:R-:W-:Y:S05]  /*a1a0*/  BSYNC.RECONVERGENT B0 ;  /* 0x0000000000007941 */ /* 0x000fea0003800200 */
.L_x_368:
        /* <DEDUP_REMOVED lines=16> */
.L_x_370:
        /* <DEDUP_REMOVED lines=13> */
.L_x_461:


//--------------------- .text.tropical_minplus_f32_nn_with_argmax --------------------------
	.section	.text.tropical_minplus_f32_nn_with_argmax,"ax",@progbits
	.align	128
        .global         tropical_minplus_f32_nn_with_argmax
        .type           tropical_minplus_f32_nn_with_argmax,@function
        .size           tropical_minplus_f32_nn_with_argmax,(.L_x_462 - tropical_minplus_f32_nn_with_argmax)
        .other          tropical_minplus_f32_nn_with_argmax,@"STO_CUDA_ENTRY STV_DEFAULT"
tropical_minplus_f32_nn_with_argmax:
.text.tropical_minplus_f32_nn_with_argmax:
        /* <DEDUP_REMOVED lines=95> */
.L_x_372:
        /* <DEDUP_REMOVED lines=37> */
[----:B------:R-:W-:Y:S01]  /*0840*/  IMAD.MOV.U32 R38, RZ, RZ, 0x7f800000 ;  /* 0x7f800000ff267424 */ /* 0x000fe200078e00ff */
        /* <DEDUP_REMOVED lines=10> */
[----:B------:R-:W-:Y:S02]  /*08f0*/  IMAD.MOV.U32 R36, RZ, RZ, 0x7f800000 ;  /* 0x7f800000ff247424 */ /* 0x000fe400078e00ff */
[----:B------:R-:W-:Y:S02]  /*0900*/  @!P3 IMAD R75, R75, UR8, R28 ;  /* 0x000000084b4bbc24 */ /* 0x000fe4000f8e021c */
[----:B0-----:R-:W-:Y:S01]  /*0910*/  @!P2 IMAD.WIDE R26, R77, 0x4, R26 ;  /* 0x000000044d1aa825 */ /* 0x001fe200078e021a */
[----:B------:R-:W0:Y:S03]  /*0920*/  @!P6 LDC.64 R16, c[0x0][0x388] ;  /* 0x0000e200ff10eb82 */ /* 0x000e260000000a00 */
[----:B------:R-:W-:Y:S01]  /*0930*/  @!P4 IMAD R73, R73, UR8, R28 ;  /* 0x000000084949cc24 */ /* 0x000fe2000f8e021c */
[----:B------:R2:W5:Y:S04]  /*0940*/  @!P2 LDG.E.CONSTANT R36, desc[UR10][R26.64] ;  /* 0x0000000a1a24a981 */ /* 0x000568000c1e9900 */
[----:B------:R-:W0:Y:S01]  /*0950*/  @!P1 LDC.64 R18, c[0x0][0x380] ;  /* 0x0000e000ff129b82 */ /* 0x000e220000000a00 */
[----:B-1----:R-:W-:-:S04]  /*0960*/  @!P3 IMAD.WIDE R24, R75, 0x4, R24 ;  /* 0x000000044b18b825 */ /* 0x002fc800078e0218 */
[----:B------:R-:W-:Y:S02]  /*0970*/  IMAD.MOV.U32 R75, RZ, RZ, 0x7f800000 ;  /* 0x7f800000ff4b7424 */ /* 0x000fe400078e00ff */
[----:B--2---:R-:W-:-:S04]  /*0980*/  @!P4 IMAD.WIDE R22, R73, 0x4, R22 ;  /* 0x000000044916c825 */ /* 0x004fc800078e0216 */
[----:B------:R-:W-:Y:S01]  /*0990*/  IMAD.MOV.U32 R77, RZ, RZ, 0x7f800000 ;  /* 0x7f800000ff4d7424 */ /* 0x000fe200078e00ff */
[----:B------:R-:W2:Y:S01]  /*09a0*/  @!P4 LDG.E.CONSTANT R75, desc[UR10][R22.64] ;  /* 0x0000000a164bc981 */ /* 0x000ea2000c1e9900 */
[C---:B------:R-:W-:Y:S02]  /*09b0*/  VIADD R26, R15.reuse, 0x18 ;  /* 0x000000180f1a7836 */ /* 0x040fe40000000000 */
        /* <DEDUP_REMOVED lines=8> */
[----:B---3--:R-:W-:-:S04]  /*0a40*/  @!P5 IMAD.WIDE R20, R29, 0x4, R20 ;  /* 0x000000041d14d825 */ /* 0x008fc800078e0214 */
[----:B------:R-:W-:Y:S01]  /*0a50*/  @!P1 IMAD R35, R35, UR8, R28 ;  /* 0x0000000823239c24 */ /* 0x000fe2000f8e021c */
[----:B------:R3:W2:Y:S01]  /*0a60*/  @!P5 LDG.E.CONSTANT R73, desc[UR10][R20.64] ;  /* 0x0000000a1449d981 */ /* 0x0006a2000c1e9900 */
[----:B-1----:R-:W-:Y:S02]  /*0a70*/  VIADD R24, R15, 0x20 ;  /* 0x000000200f187836 */ /* 0x002fe40000000000 */
[----:B------:R-:W-:Y:S01]  /*0a80*/  @!P6 IMAD.IADD R25, R13, 0x1, R68 ;  /* 0x000000010d19e824 */ /* 0x000fe200078e0244 */
[----:B------:R-:W1:Y:S01]  /*0a90*/  @!P2 LDC.64 R28, c[0x0][0x388] ;  /* 0x0000e200ff1cab82 */ /* 0x000e620000000a00 */
[----:B0-----:R-:W-:Y:S01]  /*0aa0*/  @!P1 IMAD.WIDE R18, R35, 0x4, R18 ;  /* 0x0000000423129825 */ /* 0x001fe200078e0212 */
[----:B------:R-:W-:-:S03]  /*0ab0*/  ISETP.GE.OR P5, PT, R24, UR12, P0 ;  /* 0x0000000c18007c0c */ /* 0x000fc600087a6670 */
[----:B------:R-:W-:-:S03]  /*0ac0*/  @!P6 IMAD.WIDE.U32 R16, R25, 0x4, R16 ;  /* 0x000000041910e825 */ /* 0x000fc600078e0010 */
[----:B------:R-:W0:Y:S01]  /*0ad0*/  @!P4 LDC.64 R24, c[0x0][0x388] ;  /* 0x0000e200ff18cb82 */ /* 0x000e220000000a00 */
        /* <DEDUP_REMOVED lines=11> */
[--C-:B---3--:R-:W-:Y:S01]  /*0b90*/  @!P2 IMAD.IADD R21, R9, 0x1, R68.reuse ;  /* 0x000000010915a824 */ /* 0x108fe200078e0244 */
[----:B------:R-:W3:Y:S01]  /*0ba0*/  @!P5 LDC.64 R22, c[0x0][0x388] ;  /* 0x0000e200ff16db82 */ /* 0x000ee20000000a00 */
[--C-:B------:R-:W-:Y:S02]  /*0bb0*/  @!P4 IMAD.IADD R17, R10, 0x1, R68.reuse ;  /* 0x000000010a11c824 */ /* 0x100fe400078e0244 */
[----:B------:R-:W-:Y:S02]  /*0bc0*/  @!P3 IMAD.IADD R20, R6, 0x1, R68 ;  /* 0x000000010614b824 */ /* 0x000fe400078e0244 */
[----:B0-----:R-:W-:-:S04]  /*0bd0*/  @!P4 IMAD.WIDE R24, R17, 0x4, R24 ;  /* 0x000000041118c825 */ /* 0x001fc800078e0218 */
[----:B------:R-:W0:Y:S01]  /*0be0*/  @!P6 LDC.64 R18, c[0x0][0x388] ;  /* 0x0000e200ff12eb82 */ /* 0x000e220000000a00 */
[----:B-1----:R-:W-:-:S04]  /*0bf0*/  @!P2 IMAD.WIDE R28, R21, 0x4, R28 ;  /* 0x00000004151ca825 */ /* 0x002fc800078e021c */
[----:B------:R-:W-:-:S03]  /*0c00*/  @!P3 IMAD.WIDE R26, R20, 0x4, R26 ;  /* 0x00000004141ab825 */ /* 0x000fc600078e021a */
[----:B------:R-:W1:Y:S08]  /*0c10*/  @!P0 LDC.64 R16, c[0x0][0x388] ;  /* 0x0000e200ff108b82 */ /* 0x000e700000000a00 */
[----:B------:R-:W0:Y:S01]  /*0c20*/  @!P1 LDC.64 R20, c[0x0][0x388] ;  /* 0x0000e200ff149b82 */ /* 0x000e220000000a00 */
[----:B------:R-:W-:Y:S02]  /*0c30*/  IMAD.MOV.U32 R30, RZ, RZ, 0x7f800000 ;  /* 0x7f800000ff1e7424 */ /* 0x000fe400078e00ff */
[----:B------:R-:W-:-:S02]  /*0c40*/  IMAD.MOV.U32 R32, RZ, RZ, 0x7f800000 ;  /* 0x7f800000ff207424 */ /* 0x000fc400078e00ff */
[----:B------:R-:W-:Y:S02]  /*0c50*/  @!P5 IMAD.IADD R72, R4, 0x1, R68 ;  /* 0x000000010448d824 */ /* 0x000fe400078e0244 */
[----:B------:R3:W2:Y:S04]  /*0c60*/  @!P2 LDG.E.CONSTANT R30, desc[UR10][R28.64] ;  /* 0x0000000a1c1ea981 */ /* 0x0006a8000c1e9900 */
[----:B------:R3:W2:Y:S02]  /*0c70*/  @!P3 LDG.E.CONSTANT R32, desc[UR10][R26.64] ;  /* 0x0000000a1a20b981 */ /* 0x0006a4000c1e9900 */
[----:B---3--:R-:W-:-:S04]  /*0c80*/  @!P5 IMAD.WIDE R22, R72, 0x4, R22 ;  /* 0x000000044816d825 */ /* 0x008fc800078e0216 */
[--C-:B------:R-:W-:Y:S02]  /*0c90*/  @!P6 IMAD.IADD R29, R8, 0x1, R68.reuse ;  /* 0x00000001081de824 */ /* 0x100fe400078e0244 */
[--C-:B------:R-:W-:Y:S02]  /*0ca0*/  @!P1 IMAD.IADD R27, R11, 0x1, R68.reuse ;  /* 0x000000010b1b9824 */ /* 0x100fe400078e0244 */
[----:B------:R-:W-:Y:S02]  /*0cb0*/  @!P0 IMAD.IADD R68, R12, 0x1, R68 ;  /* 0x000000010c448824 */ /* 0x000fe400078e0244 */
[----:B------:R-:W-:Y:S02]  /*0cc0*/  IMAD.MOV.U32 R70, RZ, RZ, 0x7f800000 ;  /* 0x7f800000ff467424 */ /* 0x000fe400078e00ff */
[----:B-1----:R-:W-:-:S04]  /*0cd0*/  @!P0 IMAD.WIDE R16, R68, 0x4, R16 ;  /* 0x0000000444108825 */ /* 0x002fc800078e0210 */
[----:B------:R-:W-:Y:S01]  /*0ce0*/  IMAD.MOV.U32 R72, RZ, RZ, 0x7f800000 ;  /* 0x7f800000ff487424 */ /* 0x000fe200078e00ff */
[----:B------:R-:W3:Y:S01]  /*0cf0*/  @!P4 LDG.E.CONSTANT R70, desc[UR10][R24.64] ;  /* 0x0000000a1846c981 */ /* 0x000ee2000c1e9900 */
[----:B------:R-:W-:Y:S02]  /*0d00*/  IMAD.MOV.U32 R68, RZ, RZ, 0x7f800000 ;  /* 0x7f800000ff447424 */ /* 0x000fe400078e00ff */
[----:B------:R-:W-:Y:S02]  /*0d10*/  IMAD.MOV.U32 R74, RZ, RZ, 0x7f800000 ;  /* 0x7f800000ff4a7424 */ /* 0x000fe400078e00ff */
[----:B------:R-:W-:Y:S01]  /*0d20*/  IMAD.MOV.U32 R76, RZ, RZ, 0x7f800000 ;  /* 0x7f800000ff4c7424 */ /* 0x000fe200078e00ff */
[----:B------:R-:W3:Y:S01]  /*0d30*/  @!P5 LDG.E.CONSTANT R72, desc[UR10][R22.64] ;  /* 0x0000000a1648d981 */ /* 0x000ee2000c1e9900 */
[----:B0-----:R-:W-:-:S04]  /*0d40*/  @!P1 IMAD.WIDE R20, R27, 0x4, R20 ;  /* 0x000000041b149825 */ /* 0x001fc800078e0214 */
        /* <DEDUP_REMOVED lines=25> */
[----:B0-----:R-:W-:Y:S01]  /*0ee0*/  FADD R32, R20, R18 ;  /* 0x0000001214207221 */ /* 0x001fe20000000000 */
[----:B------:R-:W-:Y:S01]  /*0ef0*/  FADD R35, R16, R20 ;  /* 0x0000001410237221 */ /* 0x000fe20000000000 */
[----:B------:R-:W-:-:S03]  /*0f00*/  FADD R48, R20, R17 ;  /* 0x0000001114307221 */ /* 0x000fc60000000000 */
[----:B------:R-:W-:Y:S02]  /*0f10*/  FSETP.GEU.AND P3, PT, R32, R39, PT ;  /* 0x000000272000720b */ /* 0x000fe40003f6e000 */
[CC--:B------:R-:W-:Y:S02]  /*0f20*/  FSETP.GEU.AND P1, PT, R35.reuse, R50.reuse, PT ;  /* 0x000000322300720b */ /* 0x0c0fe40003f2e000 */
[----:B------:R-:W-:Y:S01]  /*0f30*/  FSETP.GEU.AND P2, PT, R48, R33, PT ;  /* 0x000000213000720b */ /* 0x000fe20003f4e000 */
[----:B------:R-:W-:Y:S01]  /*0f40*/  FADD R75, R20, R19 ;  /* 0x00000013144b7221 */ /* 0x000fe20000000000 */
[----:B-1----:R-:W-:Y:S01]  /*0f50*/  FADD R73, R16, R24 ;  /* 0x0000001810497221 */ /* 0x002fe20000000000 */
[----:B------:R-:W-:Y:S01]  /*0f60*/  FSEL R20, R32, R39, !P3 ;  /* 0x0000002720147208 */ /* 0x000fe20005800000 */
[C---:B------:R-:W-:Y:S01]  /*0f70*/  FADD R39, R24.reuse, R17 ;  /* 0x0000001118277221 */ /* 0x040fe20000000000 */
[----:B------:R-:W-:Y:S01]  /*0f80*/  FSEL R50, R35, R50, !P1 ;  /* 0x0000003223327208 */ /* 0x000fe20004800000 */
[----:B------:R-:W-:Y:S01]  /*0f90*/  FADD R36, R24, R18 ;  /* 0x0000001218247221 */ /* 0x000fe20000000000 */
[----:B------:R-:W-:-:S02]  /*0fa0*/  FSEL R48, R48, R33, !P2 ;  /* 0x0000002130307208 */ /* 0x000fc40005000000 */
[----:B------:R-:W0:Y:S01]  /*0fb0*/  LDS.128 R32, [R7+0x180] ;  /* 0x0001800007207984 */ /* 0x000e220000000c00 */
[----:B------:R-:W-:Y:S02]  /*0fc0*/  FSETP.GEU.AND P5, PT, R73, R54, PT ;  /* 0x000000364900720b */ /* 0x000fe40003fae000 */
[----:B------:R-:W-:Y:S02]  /*0fd0*/  FSETP.GEU.AND P6, PT, R39, R52, PT ;  /* 0x000000342700720b */ /* 0x000fe40003fce000 */
[-C--:B------:R-:W-:Y:S02]  /*0fe0*/  FSETP.GEU.AND P0, PT, R36, R37.reuse, PT ;  /* 0x000000252400720b */ /* 0x080fe40003f0e000 */
[----:B------:R-:W-:Y:S01]  /*0ff0*/  FSEL R54, R73, R54, !P5 ;  /* 0x0000003649367208 */ /* 0x000fe20006800000 */
[----:B------:R-:W-:Y:S01]  /*1000*/  FADD R73, R24, R19 ;  /* 0x0000001318497221 */ /* 0x000fe20000000000 */
[----:B------:R-:W-:Y:S02]  /*1010*/  FSEL R52, R39, R52, !P6 ;  /* 0x0000003427347208 */ /* 0x000fe40007000000 */
[----:B------:R-:W-:-:S02]  /*1020*/  FSEL R24, R36, R37, !P0 ;  /* 0x0000002524187208 */ /* 0x000fc40004000000 */
[----:B------:R-:W1:Y:S01]  /*1030*/  LDS.128 R36, [R3+0x100] ;  /* 0x0001000003247984 */ /* 0x000e620000000c00 */
[----:B------:R-:W-:Y:S02]  /*1040*/  SEL R63, R2, R63, !P1 ;  /* 0x0000003f023f7207 */ /* 0x000fe40004800000 */
[----:B------:R-:W-:Y:S02]  /*1050*/  FSETP.GEU.AND P1, PT, R73, R44, PT ;  /* 0x0000002c4900720b */ /* 0x000fe40003f2e000 */
[----:B------:R-:W-:Y:S02]  /*1060*/  FSETP.GEU.AND P4, PT, R75, R40, PT ;  /* 0x000000284b00720b */ /* 0x000fe40003f8e000 */
[----:B------:R-:W-:Y:S01]  /*1070*/  FSEL R44, R73, R44, !P1 ;  /* 0x0000002c492c7208 */ /* 0x000fe20004800000 */
[----:B--2---:R-:W-:Y:S01]  /*1080*/  FADD R73, R16, R28 ;  /* 0x0000001c10497221 */ /* 0x004fe20000000000 */
[----:B------:R-:W-:Y:S01]  /*1090*/  FSEL R40, R75, R40, !P4 ;  /* 0x000000284b287208 */ /* 0x000fe20006000000 */
[----:B------:R-:W-:Y:S01]  /*10a0*/  FADD R75, R28, R17 ;  /* 0x000000111c4b7221 */ /* 0x000fe20000000000 */
[----:B------:R-:W-:-:S02]  /*10b0*/  SEL R45, R2, R45, !P2 ;  /* 0x0000002d022d7207 */ /* 0x000fc40005000000 */
[----:B------:R-:W-:Y:S02]  /*10c0*/  FSETP.GEU.AND P2, PT, R73, R56, PT ;  /* 0x000000384900720b */ /* 0x000fe40003f4e000 */
[----:B------:R-:W-:Y:S02]  /*10d0*/  SEL R43, R2, R43, !P3 ;  /* 0x0000002b022b7207 */ /* 0x000fe40005800000 */
[----:B------:R-:W-:Y:S02]  /*10e0*/  FSETP.GEU.AND P3, PT, R75, R42, PT ;  /* 0x0000002a4b00720b */ /* 0x000fe40003f6e000 */
[----:B------:R-:W-:Y:S01]  /*10f0*/  FSEL R56, R73, R56, !P2 ;  /* 0x0000003849387208 */ /* 0x000fe20005000000 */
[C---:B------:R-:W-:Y:S01]  /*1100*/  FADD R73, R28.reuse, R18 ;  /* 0x000000121c497221 */ /* 0x040fe20000000000 */
[----:B------:R-:W-:Y:S01]  /*1110*/  FSEL R42, R75, R42, !P3 ;  /* 0x0000002a4b2a7208 */ /* 0x000fe20005800000 */
[----:B------:R-:W-:Y:S01]  /*1120*/  FADD R75, R28, R19 ;  /* 0x000000131c4b7221 */ /* 0x000fe20000000000 */
[----:B------:R-:W-:-:S02]  /*1130*/  SEL R47, R2, R47, !P4 ;  /* 0x0000002f022f7207 */ /* 0x000fc40006000000 */
[----:B------:R-:W-:Y:S02]  /*1140*/  FSETP.GEU.AND P4, PT, R73, R66, PT ;  /* 0x000000424900720b */ /* 0x000fe40003f8e000 */
[----:B------:R-:W-:Y:S01]  /*1150*/  SEL R49, R2, R49, !P5 ;  /* 0x0000003102317207 */ /* 0x000fe20006800000 */
[C---:B0-----:R-:W-:Y:S01]  /*1160*/  FADD R17, R32.reuse, R17 ;  /* 0x0000001120117221 */ /* 0x041fe20000000000 */
[----:B------:R-:W-:Y:S01]  /*1170*/  FSETP.GEU.AND P5, PT, R75, R46, PT ;  /* 0x0000002e4b00720b */ /* 0x000fe20003fae000 */
[----:B------:R-:W-:Y:S01]  /*1180*/  FADD R19, R32, R19 ;  /* 0x0000001320137221 */ /* 0x000fe20000000000 */
[----:B------:R-:W-:Y:S01]  /*1190*/  FSEL R28, R73, R66, !P4 ;  /* 0x00000042491c7208 */ /* 0x000fe20006000000 */
[----:B------:R-:W-:Y:S01]  /*11a0*/  FADD R73, R16, R32 ;  /* 0x0000002010497221 */ /* 0x000fe20000000000 */
[----:B------:R-:W-:Y:S01]  /*11b0*/  FSEL R46, R75, R46, !P5 ;  /* 0x0000002e4b2e7208 */ /* 0x000fe20006800000 */
[----:B------:R-:W-:Y:S01]  /*11c0*/  FADD R75, R32, R18 ;  /* 0x00000012204b7221 */ /* 0x000fe20000000000 */
[----:B------:R-:W-:-:S02]  /*11d0*/  SEL R71, R2, R71, !P0 ;  /* 0x0000004702477207 */ /* 0x000fc40004000000 */
[C---:B------:R-:W-:Y:S02]  /*11e0*/  SEL R67, R2.reuse, R67, !P2 ;  /* 0x0000004302437207 */ /* 0x040fe40005000000 */
[----:B------:R-:W-:Y:S02]  /*11f0*/  FSETP.GEU.AND P0, PT, R17, R58, PT ;  /* 0x0000003a1100720b */ /* 0x000fe40003f0e000 */
[----:B------:R-:W-:Y:S02]  /*1200*/  FSETP.GEU.AND P2, PT, R19, R62, PT ;  /* 0x0000003e1300720b */ /* 0x000fe40003f4e000 */
[----:B------:R-:W-:Y:S02]  /*1210*/  SEL R65, R2, R65, !P6 ;  /* 0x0000004102417207 */ /* 0x000fe40007000000 */
[----:B------:R-:W-:Y:S01]  /*1220*/  FSETP.GEU.AND P6, PT, R73, R64, PT ;  /* 0x000000404900720b */ /* 0x000fe20003fce000 */
[----:B-1----:R-:W-:Y:S01]  /*1230*/  FADD R66, R36, R21 ;  /* 0x0000001524427221 */ /* 0x002fe20000000000 */
[----:B------:R-:W-:Y:S01]  /*1240*/  SEL R69, R2, R69, !P1 ;  /* 0x0000004502457207 */ /* 0x000fe20004800000 */
[C---:B------:R-:W-:Y:S01]  /*1250*/  FADD R32, R36.reuse, R25 ;  /* 0x0000001924207221 */ /* 0x040fe20000000000 */
[----:B------:R-:W-:Y:S01]  /*1260*/  FSEL R58, R17, R58, !P0 ;  /* 0x0000003a113a7208 */ /* 0x000fe20004000000 */
[C---:B------:R-:W-:Y:S01]  /*1270*/  FADD R18, R36.reuse, R29 ;  /* 0x0000001d24127221 */ /* 0x040fe20000000000 */
[----:B------:R-:W-:Y:S01]  /*1280*/  FSEL R62, R19, R62, !P2 ;  /* 0x0000003e133e7208 */ /* 0x000fe20005000000 */
[----:B------:R-:W-:Y:S01]  /*1290*/  FADD R17, R37, R21 ;  /* 0x0000001525117221 */ /* 0x000fe20000000000 */
[----:B------:R-:W-:Y:S01]  /*12a0*/  FSETP.GEU.AND P1, PT, R75, R60, PT ;  /* 0x0000003c4b00720b */ /* 0x000fe20003f2e000 */
[----:B------:R-:W-:Y:S01]  /*12b0*/  FADD R19, R37, R25 ;  /* 0x0000001925137221 */ /* 0x000fe20000000000 */
[----:B------:R-:W-:Y:S01]  /*12c0*/  FADD R36, R36, R33 ;  /* 0x0000002124247221 */ /* 0x000fe20000000000 */
[----:B------:R-:W-:-:S02]  /*12d0*/  FSEL R16, R73, R64, !P6 ;  /* 0x0000004049107208 */ /* 0x000fc40007000000 */
[----:B------:R-:W-:Y:S02]  /*12e0*/  FSEL R60, R75, R60, !P1 ;  /* 0x0000003c4b3c7208 */ /* 0x000fe40004800000 */
[C---:B------:R-:W-:Y:S02]  /*12f0*/  SEL R57, R2.reuse, R57, !P5 ;  /* 0x0000003902397207 */ /* 0x040fe40006800000 */
[C---:B------:R-:W-:Y:S02]  /*1300*/  SEL R55, R2.reuse, R55, !P6 ;  /* 0x0000003702377207 */ /* 0x040fe40007000000 */
[C---:B------:R-:W-:Y:S02]  /*1310*/  SEL R53, R2.reuse, R53, !P0 ;  /* 0x0000003502357207 */ /* 0x040fe40004000000 */
        /* <DEDUP_REMOVED lines=10> */
[----:B------:R-:W-:Y:S02]  /*13c0*/  SEL R59, R2, R59, !P4 ;  /* 0x0000003b023b7207 */ /* 0x000fe40006000000 */
[----:B------:R-:W-:Y:S01]  /*13d0*/  FSETP.GEU.AND P4, PT, R32, R54, PT ;  /* 0x000000362000720b */ /* 0x000fe20003f8e000 */
[----:B------:R-:W-:-:S03]  /*13e0*/  FADD R73, R38, R21 ;  /* 0x0000001526497221 */ /* 0x000fc60000000000 */
[----:B------:R-:W-:Y:S01]  /*13f0*/  FSEL R54, R32, R54, !P4 ;  /* 0x0000003620367208 */ /* 0x000fe20006000000 */
[----:B------:R-:W-:Y:S02]  /*1400*/  VIADD R32, R2, 0x1 ;  /* 0x0000000102207836 */ /* 0x000fe40000000000 */
[C---:B------:R-:W-:Y:S01]  /*1410*/  FADD R75, R39.reuse, R21 ;  /* 0x00000015274b7221 */ /* 0x040fe20000000000 */
[C-C-:B------:R-:W-:Y:S01]  /*1420*/  FADD R21, R38.reuse, R25.reuse ;  /* 0x0000001926157221 */ /* 0x140fe20000000000 */
[----:B------:R-:W-:Y:S01]  /*1430*/  FADD R77, R39, R25 ;  /* 0x00000019274d7221 */ /* 0x000fe20000000000 */
[C-C-:B------:R-:W-:Y:S01]  /*1440*/  FADD R25, R37.reuse, R29.reuse ;  /* 0x0000001d25197221 */ /* 0x140fe20000000000 */
[C---:B------:R-:W-:Y:S01]  /*1450*/  FADD R64, R38.reuse, R29 ;  /* 0x0000001d26407221 */ /* 0x040fe20000000000 */
        /* <DEDUP_REMOVED lines=30> */
[C---:B------:R-:W-:Y:S02]  /*1640*/  FSETP.GEU.AND P5, PT, R29.reuse, R46, PT ;  /* 0x0000002e1d00720b */ /* 0x040fe40003fae000 */
        /* <DEDUP_REMOVED lines=9> */
[--C-:B------:R-:W-:Y:S01]  /*16e0*/  FADD R46, R17, R22.reuse ;  /* 0x00000016112e7221 */ /* 0x100fe20000000000 */
[----:B------:R-:W-:Y:S01]  /*16f0*/  @P6 SEL R32, R2, R41, !P2 ;  /* 0x0000002902206207 */ /* 0x000fe20005000000 */
[----:B------:R-:W-:Y:S01]  /*1700*/  FADD R41, R19, R22 ;  /* 0x0000001613297221 */ /* 0x000fe20000000000 */
[----:B------:R-:W-:Y:S01]  /*1710*/  FSEL R38, R38, R60, !P1 ;  /* 0x0000003c26267208 */ /* 0x000fe20004800000 */
[--C-:B------:R-:W-:Y:S01]  /*1720*/  FADD R66, R16, R26.reuse ;  /* 0x0000001a10427221 */ /* 0x100fe20000000000 */
[----:B------:R-:W-:Y:S01]  /*1730*/  FSEL R40, R75, R40, !P3 ;  /* 0x000000284b287208 */ /* 0x000fe20005800000 */
[--C-:B------:R-:W-:Y:S01]  /*1740*/  FADD R42, R17, R26.reuse ;  /* 0x0000001a112a7221 */ /* 0x100fe20000000000 */
[--C-:B------:R-:W-:Y:S01]  /*1750*/  FADD R22, R18, R26.reuse ;  /* 0x0000001a12167221 */ /* 0x100fe20000000000 */
[----:B------:R-:W-:Y:S01]  /*1760*/  FADD R73, R19, R26 ;  /* 0x0000001a13497221 */ /* 0x000fe20000000000 */
[----:B------:R-:W-:Y:S01]  /*1770*/  FSEL R44, R77, R44, !P4 ;  /* 0x0000002c4d2c7208 */ /* 0x000fe20006000000 */
[--C-:B------:R-:W-:Y:S01]  /*1780*/  FADD R60, R16, R30.reuse ;  /* 0x0000001e103c7221 */ /* 0x100fe20000000000 */
[----:B------:R-:W-:Y:S01]  /*1790*/  FSEL R33, R33, R62, !P6 ;  /* 0x0000003e21217208 */ /* 0x000fe20007000000 */
[--C-:B------:R-:W-:Y:S01]  /*17a0*/  FADD R26, R17, R30.reuse ;  /* 0x0000001e111a7221 */ /* 0x100fe20000000000 */
[--C-:B------:R-:W-:Y:S01]  /*17b0*/  FADD R75, R18, R30.reuse ;  /* 0x0000001e124b7221 */ /* 0x100fe20000000000 */
        /* <DEDUP_REMOVED lines=11> */
[----:B------:R-:W-:-:S02]  /*1870*/  FSEL R54, R66, R54, !P1 ;  /* 0x0000003642367208 */ /* 0x000fc40004800000 */
[----:B------:R-:W-:Y:S02]  /*1880*/  FSETP.GEU.AND P2, PT, R60, R56, PT ;  /* 0x000000383c00720b */ /* 0x000fe40003f4e000 */
[----:B------:R-:W-:Y:S02]  /*1890*/  FSETP.GEU.AND P6, PT, R26, R25, PT ;  /* 0x000000191a00720b */ /* 0x000fe40003fce000 */
[----:B------:R-:W-:Y:S02]  /*18a0*/  FSETP.GEU.AND P0, PT, R58, R37, PT ;  /* 0x000000253a00720b */ /* 0x000fe40003f0e000 */
[----:B------:R-:W-:Y:S02]  /*18b0*/  SEL R49, R34, R49, !P1 ;  /* 0x0000003122317207 */ /* 0x000fe40004800000 */
[----:B------:R-:W-:Y:S02]  /*18c0*/  FSETP.GEU.AND P4, PT, R46, R48, PT ;  /* 0x000000302e00720b */ /* 0x000fe40003f8e000 */
[----:B------:R-:W-:-:S02]  /*18d0*/  FSETP.GEU.AND P5, PT, R42, R52, PT ;  /* 0x000000342a00720b */ /* 0x000fc40003fae000 */
[----:B------:R-:W-:Y:S02]  /*18e0*/  FSETP.GEU.AND P1, PT, R39, R20, PT ;  /* 0x000000142700720b */ /* 0x000fe40003f2e000 */
[----:B------:R-:W-:Y:S02]  /*18f0*/  FSEL R56, R60, R56, !P2 ;  /* 0x000000383c387208 */ /* 0x000fe40005000000 */
[----:B------:R-:W-:Y:S02]  /*1900*/  FSEL R25, R26, R25, !P6 ;  /* 0x000000191a197208 */ /* 0x000fe40007000000 */
[----:B------:R-:W-:Y:S02]  /*1910*/  FSEL R37, R58, R37, !P0 ;  /* 0x000000253a257208 */ /* 0x000fe40004000000 */
[C---:B------:R-:W-:Y:S02]  /*1920*/  SEL R67, R34.reuse, R67, !P2 ;  /* 0x0000004322437207 */ /* 0x040fe40005000000 */
[----:B------:R-:W-:-:S02]  /*1930*/  SEL R61, R34, R61, !P6 ;  /* 0x0000003d223d7207 */ /* 0x000fc40007000000 */
[----:B------:R-:W-:Y:S02]  /*1940*/  SEL R53, R34, R53, !P0 ;  /* 0x0000003522357207 */ /* 0x000fe40004000000 */
[----:B------:R-:W-:Y:S02]  /*1950*/  FSEL R48, R46, R48, !P4 ;  /* 0x000000302e307208 */ /* 0x000fe40006000000 */
[----:B------:R-:W-:Y:S02]  /*1960*/  FSEL R52, R42, R52, !P5 ;  /* 0x000000342a347208 */ /* 0x000fe40006800000 */
[----:B------:R-:W-:Y:S02]  /*1970*/  FSETP.GEU.AND P2, PT, R22, R21, PT ;  /* 0x000000151600720b */ /* 0x000fe40003f4e000 */
[----:B------:R-:W-:Y:S02]  /*1980*/  SEL R45, R34, R45, !P4 ;  /* 0x0000002d222d7207 */ /* 0x000fe40006000000 */
[----:B------:R-:W-:-:S02]  /*1990*/  FSEL R39, R39, R20, !P1 ;  /* 0x0000001427277208 */ /* 0x000fc40004800000 */
[----:B------:R-:W-:Y:S02]  /*19a0*/  SEL R65, R34, R65, !P5 ;  /* 0x0000004122417207 */ /* 0x000fe40006800000 */
[----:B------:R-:W-:Y:S02]  /*19b0*/  FSETP.GEU.AND P6, PT, R73, R44, PT ;  /* 0x0000002c4900720b */ /* 0x000fe40003fce000 */
[----:B------:R-:W-:Y:S02]  /*19c0*/  FSETP.GEU.AND P0, PT, R30, R29, PT ;  /* 0x0000001d1e00720b */ /* 0x000fe40003f0e000 */
[----:B------:R-:W-:Y:S02]  /*19d0*/  SEL R43, R34, R43, !P1 ;  /* 0x0000002b222b7207 */ /* 0x000fe40004800000 */
        /* <DEDUP_REMOVED lines=17> */
[----:B------:R-:W-:Y:S01]  /*1af0*/  FSEL R36, R62, R36, !P3 ;  /* 0x000000243e247208 */ /* 0x000fe20005800000 */
[----:B------:R-:W-:Y:S01]  /*1b00*/  FADD R77, R19, R27 ;  /* 0x0000001b134d7221 */ /* 0x000fe20000000000 */
[----:B------:R-:W-:Y:S01]  /*1b10*/  SEL R55, R34, R55, !P3 ;  /* 0x0000003722377207 */ /* 0x000fe20005800000 */
[C---:B------:R-:W-:Y:S01]  /*1b20*/  FADD R27, R16.reuse, R31 ;  /* 0x0000001f101b7221 */ /* 0x040fe20000000000 */
[----:B------:R-:W-:Y:S01]  /*1b30*/  FSETP.GEU.AND P3, PT, R75, R28, PT ;  /* 0x0000001c4b00720b */ /* 0x000fe20003f6e000 */
[----:B------:R-:W-:Y:S01]  /*1b40*/  FADD R16, R16, R35 ;  /* 0x0000002310107221 */ /* 0x000fe20000000000 */
[----:B------:R-:W-:Y:S01]  /*1b50*/  SEL R71, R34, R71, !P2 ;  /* 0x0000004722477207 */ /* 0x000fe20005000000 */
[----:B------:R-:W-:-:S02]  /*1b60*/  VIADD R46, R2, 0x3 ;  /* 0x00000003022e7836 */ /* 0x000fc40000000000 */
[--C-:B------:R-:W-:Y:S01]  /*1b70*/  FADD R26, R17, R31.reuse ;  /* 0x0000001f111a7221 */ /* 0x100fe20000000000 */
[----:B------:R-:W-:Y:S01]  /*1b80*/  FSETP.GEU.AND P2, PT, R20, R50, PT ;  /* 0x000000321400720b */ /* 0x000fe20003f4e000 */
[--C-:B------:R-:W-:Y:S01]  /*1b90*/  FADD R58, R19, R31.reuse ;  /* 0x0000001f133a7221 */ /* 0x100fe20000000000 */
[----:B------:R-:W-:Y:S01]  /*1ba0*/  FSEL R28, R75, R28, !P3 ;  /* 0x0000001c4b1c7208 */ /* 0x000fe20005800000 */
[----:B------:R-:W-:Y:S01]  /*1bb0*/  FADD R75, R18, R31 ;  /* 0x0000001f124b7221 */ /* 0x000fe20000000000 */
[----:B------:R-:W-:Y:S01]  /*1bc0*/  SEL R51, R34, R51, !P4 ;  /* 0x0000003322337207 */ /* 0x000fe20006000000 */
[--C-:B------:R-:W-:Y:S01]  /*1bd0*/  FADD R62, R17, R35.reuse ;  /* 0x00000023113e7221 */ /* 0x100fe20000000000 */
[--C-:B------:R-:W-:Y:S01]  /*1be0*/  FADD R31, R18, R35.reuse ;  /* 0x00000023121f7221 */ /* 0x100fe20000000000 */
[----:B------:R-:W-:Y:S01]  /*1bf0*/  FADD R60, R19, R35 ;  /* 0x00000023133c7221 */ /* 0x000fe20000000000 */
[----:B------:R-:W-:Y:S02]  /*1c00*/  SEL R59, R34, R59, !P3 ;  /* 0x0000003b223b7207 */ /* 0x000fe40005800000 */
[----:B------:R-:W-:-:S02]  /*1c10*/  FSETP.GEU.AND P4, PT, R16, R36, PT ;  /* 0x000000241000720b */ /* 0x000fc40003f8e000 */
[----:B------:R-:W-:Y:S02]  /*1c20*/  FSEL R50, R20, R50, !P2 ;  /* 0x0000003214327208 */ /* 0x000fe40005000000 */
[C---:B------:R-:W-:Y:S02]  /*1c30*/  SEL R35, R34.reuse, R47, !P5 ;  /* 0x0000002f22237207 */ /* 0x040fe40006800000 */
[C---:B------:R-:W-:Y:S02]  /*1c40*/  SEL R69, R34.reuse, R69, !P6 ;  /* 0x0000004522457207 */ /* 0x040fe40007000000 */
[----:B------:R-:W-:Y:S02]  /*1c50*/  FSETP.GEU.AND P3, PT, R21, R48, PT ;  /* 0x000000301500720b */ /* 0x000fe40003f6e000 */
[----:B------:R-:W-:Y:S02]  /*1c60*/  SEL R57, R34, R57, !P0 ;  /* 0x0000003922397207 */ /* 0x000fe40004000000 */
[----:B------:R-:W-:-:S02]  /*1c70*/  SEL R63, R46, R63, !P2 ;  /* 0x0000003f2e3f7207 */ /* 0x000fc40005000000 */
[----:B------:R-:W-:Y:S02]  /*1c80*/  FSETP.GEU.AND P6, PT, R23, R54, PT ;  /* 0x000000361700720b */ /* 0x000fe40003fce000 */
[----:B------:R-:W-:Y:S02]  /*1c90*/  FSETP.GEU.AND P5, PT, R27, R56, PT ;  /* 0x000000381b00720b */ /* 0x000fe40003fae000 */
[----:B------:R-:W-:Y:S02]  /*1ca0*/  FSETP.GEU.AND P0, PT, R24, R52, PT ;  /* 0x000000341800720b */ /* 0x000fe40003f0e000 */
[----:B------:R-:W-:Y:S02]  /*1cb0*/  FSETP.GEU.AND P2, PT, R26, R25, PT ;  /* 0x000000191a00720b */ /* 0x000fe40003f4e000 */
[----:B------:R-:W-:Y:S02]  /*1cc0*/  FSEL R47, R16, R36, !P4 ;  /* 0x00000024102f7208 */ /* 0x000fe40006000000 */
[----:B------:R-:W-:Y:S01]  /*1cd0*/  FSEL R36, R21, R48, !P3 ;  /* 0x0000003015247208 */ /* 0x000fe20005800000 */
[----:B------:R-:W-:Y:S01]  /*1ce0*/  LDS.128 R16, [R3+0x400] ;  /* 0x0004000003107984 */ /* 0x000fe20000000c00 */
[----:B------:R-:W-:-:S02]  /*1cf0*/  FSEL R54, R23, R54, !P6 ;  /* 0x0000003617367208 */ /* 0x000fc40007000000 */
[----:B------:R-:W-:Y:S01]  /*1d00*/  FSEL R56, R27, R56, !P5 ;  /* 0x000000381b387208 */ /* 0x000fe20006800000 */
[----:B------:R-:W0:Y:S01]  /*1d10*/  LDS.128 R20, [R7+0x10] ;  /* 0x0000100007147984 */ /* 0x000e220000000c00 */
[----:B------:R-:W-:Y:S02]  /*1d20*/  FSEL R52, R24, R52, !P0 ;  /* 0x0000003418347208 */ /* 0x000fe40004000000 */
[----:B------:R-:W-:Y:S02]  /*1d30*/  FSEL R48, R26, R25, !P2 ;  /* 0x000000191a307208 */ /* 0x000fe40005000000 */
[----:B------:R-:W1:Y:S01]  /*1d40*/  LDS.128 R24, [R7+0x90] ;  /* 0x0000900007187984 */ /* 0x000e620000000c00 */
[C---:B------:R-:W-:Y:S02]  /*1d50*/  SEL R55, R46.reuse, R55, !P4 ;  /* 0x000000372e377207 */ /* 0x040fe40006000000 */
[----:B------:R-:W-:Y:S02]  /*1d60*/  FSETP.GEU.AND P4, PT, R41, R42, PT ;  /* 0x0000002a2900720b */ /* 0x000fe40003f8e000 */
[----:B------:R-:W-:-:S02]  /*1d70*/  SEL R67, R46, R67, !P5 ;  /* 0x000000432e437207 */ /* 0x000fc40006800000 */
[----:B------:R-:W-:Y:S02]  /*1d80*/  FSETP.GEU.AND P5, PT, R30, R39, PT ;  /* 0x000000271e00720b */ /* 0x000fe40003fae000 */
[----:B------:R-:W-:Y:S02]  /*1d90*/  FSEL R41, R41, R42, !P4 ;  /* 0x0000002a29297208 */ /* 0x000fe40006000000 */
[----:B------:R-:W-:Y:S02]  /*1da0*/  SEL R71, R46, R71, !P4 ;  /* 0x000000472e477207 */ /* 0x000fe40006000000 */
[----:B------:R-:W-:Y:S02]  /*1db0*/  FSETP.GEU.AND P4, PT, R60, R33, PT ;  /* 0x000000213c00720b */ /* 0x000fe40003f8e000 */
[----:B------:R-:W-:Y:S02]  /*1dc0*/  SEL R49, R46, R49, !P6 ;  /* 0x000000312e317207 */ /* 0x000fe40007000000 */
[----:B------:R-:W-:-:S02]  /*1dd0*/  FSETP.GEU.AND P6, PT, R62, R37, PT ;  /* 0x000000253e00720b */ /* 0x000fc40003fce000 */
[----:B------:R-:W-:Y:S02]  /*1de0*/  SEL R45, R46, R45, !P3 ;  /* 0x0000002d2e2d7207 */ /* 0x000fe40005800000 */
[----:B------:R-:W-:Y:S02]  /*1df0*/  FSEL R39, R30, R39, !P5 ;  /* 0x000000271e277208 */ /* 0x000fe40006800000 */
[C---:B------:R-:W-:Y:S02]  /*1e00*/  SEL R65, R46.reuse, R65, !P0 ;  /* 0x000000412e417207 */ /* 0x040fe40004000000 */
[----:B------:R-:W-:Y:S02]  /*1e10*/  SEL R43, R46, R43, !P5 ;  /* 0x0000002b2e2b7207 */ /* 0x000fe40006800000 */
[----:B------:R-:W-:Y:S02]  /*1e20*/  FSETP.GEU.AND P3, PT, R75, R28, PT ;  /* 0x0000001c4b00720b */ /* 0x000fe40003f6e000 */
[----:B------:R-:W-:-:S02]  /*1e30*/  FSETP.GEU.AND P0, PT, R31, R38, PT ;  /* 0x000000261f00720b */ /* 0x000fc40003f0e000 */
[----:B------:R-:W-:Y:S02]  /*1e40*/  FSETP.GEU.AND P5, PT, R58, R29, PT ;  /* 0x0000001d3a00720b */ /* 0x000fe40003fae000 */
[----:B------:R-:W-:Y:S02]  /*1e50*/  SEL R61, R46, R61, !P2 ;  /* 0x0000003d2e3d7207 */ /* 0x000fe40005000000 */
[----:B------:R-:W-:Y:S02]  /*1e60*/  FSEL R62, R62, R37, !P6 ;  /* 0x000000253e3e7208 */ /* 0x000fe40007000000 */
[----:B------:R-:W-:Y:S02]  /*1e70*/  FSETP.GEU.AND P2, PT, R73, R40, PT ;  /* 0x000000284900720b */ /* 0x000fe40003f4e000 */
[----:B------:R-:W-:Y:S02]  /*1e80*/  SEL R53, R46, R53, !P6 ;  /* 0x000000352e357207 */ /* 0x000fe40007000000 */
[----:B------:R-:W-:-:S02]  /*1e90*/  FSEL R75, R75, R28, !P3 ;  /* 0x0000001c4b4b7208 */ /* 0x000fc40005800000 */
[----:B------:R-:W-:Y:S02]  /*1ea0*/  FSETP.GEU.AND P6, PT, R77, R44, PT ;  /* 0x0000002c4d00720b */ /* 0x000fe40003fce000 */
[----:B------:R-:W-:Y:S02]  /*1eb0*/  FSEL R42, R31, R38, !P0 ;  /* 0x000000261f2a7208 */ /* 0x000fe40004000000 */
[----:B------:R-:W-:Y:S02]  /*1ec0*/  FSEL R58, R58, R29, !P5 ;  /* 0x0000001d3a3a7208 */ /* 0x000fe40006800000 */
[----:B------:R-:W2:Y:S01]  /*1ed0*/  LDS.128 R28, [R7+0x110] ;  /* 0x00011000071c7984 */ /* 0x000ea20000000c00 */
[----:B------:R-:W-:Y:S02]  /*1ee0*/  FSEL R73, R73, R40, !P2 ;  /* 0x0000002849497208 */ /* 0x000fe40005000000 */
[----:B------:R-:W-:Y:S01]  /*1ef0*/  FSEL R60, R60, R33, !P4 ;  /* 0x000000213c3c7208 */ /* 0x000fe20006000000 */
[----:B0-----:R-:W-:Y:S01]  /*1f00*/  FADD R33, R16, R20 ;  /* 0x0000001410217221 */ /* 0x001fe20000000000 */
[----:B------:R-:W-:-:S02]  /*1f10*/  SEL R59, R46, R59, !P3 ;  /* 0x0000003b2e3b7207 */ /* 0x000fc40005800000 */
[C---:B------:R-:W-:Y:S02]  /*1f20*/  SEL R51, R46.reuse, R51, !P0 ;  /* 0x000000332e337207 */ /* 0x040fe40004000000 */
[----:B------:R-:W-:Y:S01]  /*1f30*/  SEL R40, R46, R35, !P2 ;  /* 0x000000232e287207 */ /* 0x000fe20005000000 */
[----:B-1----:R-:W-:Y:S01]  /*1f40*/  FADD R35, R16, R24 ;  /* 0x0000001810237221 */ /* 0x002fe20000000000 */
[C---:B------:R-:W-:Y:S02]  /*1f50*/  SEL R69, R46.reuse, R69, !P6 ;  /* 0x000000452e457207 */ /* 0x040fe40007000000 */
[----:B------:R-:W-:Y:S01]  /*1f60*/  SEL R57, R46, R57, !P5 ;  /* 0x000000392e397207 */ /* 0x000fe20006800000 */
[----:B------:R-:W-:Y:S01]  /*1f70*/  FADD R37, R20, R17 ;  /* 0x0000001114257221 */ /* 0x000fe20000000000 */
[----:B------:R-:W-:Y:S01]  /*1f80*/  @P4 SEL R46, R34, R32, !P1 ;  /* 0x00000020222e4207 */ /* 0x000fe20004800000 */
[----:B------:R-:W-:Y:S01]  /*1f90*/  FADD R32, R20, R18 ;  /* 0x0000001214207221 */ /* 0x000fe20000000000 */
[----:B------:R-:W-:-:S02]  /*1fa0*/  FSETP.GEU.AND P3, PT, R33, R50, PT ;  /* 0x000000322100720b */ /* 0x000fc40003f6e000 */
[----:B------:R-:W-:Y:S02]  /*1fb0*/  FSETP.GEU.AND P5, PT, R35, R54, PT ;  /* 0x000000362300720b */ /* 0x000fe40003fae000 */
[----:B------:R-:W-:Y:S02]  /*1fc0*/  FSETP.GEU.AND P0, PT, R37, R36, PT ;  /* 0x000000242500720b */ /* 0x000fe40003f0e000 */
[-C--:B------:R-:W-:Y:S02]  /*1fd0*/  FSETP.GEU.AND P2, PT, R32, R39.reuse, PT ;  /* 0x000000272000720b */ /* 0x080fe40003f4e000 */
[----:B------:R-:W-:Y:S02]  /*1fe0*/  FSEL R64, R33, R50, !P3 ;  /* 0x0000003221407208 */ /* 0x000fe40005800000 */
[----:B------:R-:W-:Y:S01]  /*1ff0*/  FSEL R68, R35, R54, !P5 ;  /* 0x0000003623447208 */ /* 0x000fe20006800000 */
[----:B------:R-:W-:Y:S01]  /*2000*/  VIADD R54, R2, 0x4 ;  /* 0x0000000402367836 */ /* 0x000fe20000000000 */
[----:B------:R-:W-:Y:S01]  /*2010*/  FSEL R66, R37, R36, !P0 ;  /* 0x0000002425427208 */ /* 0x000fe20004000000 */
[----:B------:R-:W-:Y:S01]  /*2020*/  FADD R37, R24, R17 ;  /* 0x0000001118257221 */ /* 0x000fe20000000000 */
[----:B------:R-:W-:Y:S01]  /*2030*/  FSEL R50, R32, R39, !P2 ;  /* 0x0000002720327208 */ /* 0x000fe20005000000 */
[C---:B------:R-:W-:Y:S01]  /*2040*/  FADD R36, R24.reuse, R18 ;  /* 0x0000001218247221 */ /* 0x040fe20000000000 */
[----:B------:R-:W-:Y:S01]  /*2050*/  FADD R39, R24, R19 ;  /* 0x0000001318277221 */ /* 0x000fe20000000000 */
[----:B------:R-:W0:Y:S01]  /*2060*/  LDS.128 R32, [R7+0x190] ;  /* 0x0001900007207984 */ /* 0x000e220000000c00 */
[----:B------:R-:W-:-:S02]  /*2070*/  FSEL R44, R77, R44, !P6 ;  /* 0x0000002c4d2c7208 */ /* 0x000fc40007000000 */
[----:B------:R-:W-:Y:S02]  /*2080*/  SEL R63, R54, R63, !P3 ;  /* 0x0000003f363f7207 */ /* 0x000fe40005800000 */
[----:B------:R-:W-:Y:S02]  /*2090*/  FSETP.GEU.AND P6, PT, R37, R52, PT ;  /* 0x000000342500720b */ /* 0x000fe40003fce000 */
[CC--:B------:R-:W-:Y:S02]  /*20a0*/  FSETP.GEU.AND P4, PT, R36.reuse, R41.reuse, PT ;  /* 0x000000292400720b */ /* 0x0c0fe40003f8e000 */
[----:B------:R-:W-:Y:S02]  /*20b0*/  FSETP.GEU.AND P3, PT, R39, R44, PT ;  /* 0x0000002c2700720b */ /* 0x000fe40003f6e000 */
[----:B------:R-:W-:Y:S02]  /*20c0*/  FSEL R52, R37, R52, !P6 ;  /* 0x0000003425347208 */ /* 0x000fe40007000000 */
[----:B------:R-:W-:-:S02]  /*20d0*/  FSEL R41, R36, R41, !P4 ;  /* 0x0000002924297208 */ /* 0x000fc40006000000 */
[----:B------:R-:W-:Y:S02]  /*20e0*/  FSEL R44, R39, R44, !P3 ;  /* 0x0000002c272c7208 */ /* 0x000fe40005800000 */
[----:B------:R-:W1:Y:S01]  /*20f0*/  LDS.128 R36, [R3+0x500] ;  /* 0x0005000003247984 */ /* 0x000e620000000c00 */
[----:B------:R-:W-:-:S05]  /*2100*/  FADD R20, R20, R19 ;  /* 0x0000001314147221 */ /* 0x000fca0000000000 */
[----:B------:R-:W-:-:S04]  /*2110*/  FSETP.GEU.AND P1, PT, R20, R73, PT ;  /* 0x000000491400720b */ /* 0x000fc80003f2e000 */
[----:B------:R-:W-:Y:S01]  /*2120*/  FSEL R20, R20, R73, !P1 ;  /* 0x0000004914147208 */ /* 0x000fe20004800000 */
[----:B--2---:R-:W-:Y:S01]  /*2130*/  FADD R73, R16, R28 ;  /* 0x0000001c10497221 */ /* 0x004fe20000000000 */
[----:B------:R-:W-:-:S04]  /*2140*/  SEL R45, R54, R45, !P0 ;  /* 0x0000002d362d7207 */ /* 0x000fc80004000000 */
[----:B------:R-:W-:-:S04]  /*2150*/  FSETP.GEU.AND P0, PT, R73, R56, PT ;  /* 0x000000384900720b */ /* 0x000fc80003f0e000 */
[----:B------:R-:W-:Y:S01]  /*2160*/  FSEL R56, R73, R56, !P0 ;  /* 0x0000003849387208 */ /* 0x000fe20004000000 */
[C---:B------:R-:W-:Y:S01]  /*2170*/  FADD R73, R28.reuse, R19 ;  /* 0x000000131c497221 */ /* 0x040fe20000000000 */
[--C-:B------:R-:W-:Y:S01]  /*2180*/  FADD R77, R28, R17.reuse ;  /* 0x000000111c4d7221 */ /* 0x100fe20000000000 */
[----:B------:R-:W-:Y:S01]  /*2190*/  SEL R49, R54, R49, !P5 ;  /* 0x0000003136317207 */ /* 0x000fe20006800000 */
[----:B0-----:R-:W-:Y:S01]  /*21a0*/  FADD R16, R16, R32 ;  /* 0x0000002010107221 */ /* 0x001fe20000000000 */
[C---:B------:R-:W-:Y:S01]  /*21b0*/  FADD R17, R32.reuse, R17 ;  /* 0x0000001120117221 */ /* 0x040fe20000000000 */
[CC--:B------:R-:W-:Y:S01]  /*21c0*/  FSETP.GEU.AND P5, PT, R73.reuse, R58.reuse, PT ;  /* 0x0000003a4900720b */ /* 0x0c0fe20003fae000 */
[----:B------:R-:W-:Y:S01]  /*21d0*/  FADD R19, R32, R19 ;  /* 0x0000001320137221 */ /* 0x000fe20000000000 */
[----:B------:R-:W-:Y:S01]  /*21e0*/  SEL R65, R54, R65, !P6 ;  /* 0x0000004136417207 */ /* 0x000fe20007000000 */
[--C-:B------:R-:W-:Y:S01]  /*21f0*/  FADD R24, R28, R18.reuse ;  /* 0x000000121c187221 */ /* 0x100fe20000000000 */
[----:B------:R-:W-:Y:S01]  /*2200*/  FSEL R58, R73, R58, !P5 ;  /* 0x0000003a493a7208 */ /* 0x000fe20006800000 */
[----:B------:R-:W-:Y:S01]  /*2210*/  FADD R73, R32, R18 ;  /* 0x0000001220497221 */ /* 0x000fe20000000000 */
[----:B------:R-:W-:-:S02]  /*2220*/  SEL R71, R54, R71, !P4 ;  /* 0x0000004736477207 */ /* 0x000fc40006000000 */
[----:B------:R-:W-:Y:S02]  /*2230*/  SEL R67, R54, R67, !P0 ;  /* 0x0000004336437207 */ /* 0x000fe40004000000 */
[-C--:B------:R-:W-:Y:S02]  /*2240*/  FSETP.GEU.AND P6, PT, R16, R47.reuse, PT ;  /* 0x0000002f1000720b */ /* 0x080fe40003fce000 */
[----:B------:R-:W-:Y:S02]  /*2250*/  FSETP.GEU.AND P4, PT, R17, R62, PT ;  /* 0x0000003e1100720b */ /* 0x000fe40003f8e000 */
[----:B------:R-:W-:Y:S01]  /*2260*/  FSETP.GEU.AND P0, PT, R19, R60, PT ;  /* 0x0000003c1300720b */ /* 0x000fe20003f0e000 */
[----:B-1----:R-:W-:Y:S01]  /*2270*/  FADD R18, R36, R25 ;  /* 0x0000001924127221 */ /* 0x002fe20000000000 */
[----:B------:R-:W-:Y:S02]  /*2280*/  SEL R40, R54, R40, !P1 ;  /* 0x0000002836287207 */ /* 0x000fe40004800000 */
[----:B------:R-:W-:Y:S01]  /*2290*/  FSEL R47, R16, R47, !P6 ;  /* 0x0000002f102f7208 */ /* 0x000fe20007000000 */
[----:B------:R-:W-:Y:S01]  /*22a0*/  FADD R16, R36, R29 ;  /* 0x0000001d24107221 */ /* 0x000fe20000000000 */
[----:B------:R-:W-:-:S02]  /*22b0*/  SEL R69, R54, R69, !P3 ;  /* 0x0000004536457207 */ /* 0x000fc40005800000 */
[----:B------:R-:W-:Y:S01]  /*22c0*/  FSEL R62, R17, R62, !P4 ;  /* 0x0000003e113e7208 */ /* 0x000fe20006000000 */
[----:B------:R-:W-:Y:S01]  /*22d0*/  FADD R17, R37, R21 ;  /* 0x0000001525117221 */ /* 0x000fe20000000000 */
[----:B------:R-:W-:Y:S01]  /*22e0*/  FSEL R60, R19, R60, !P0 ;  /* 0x0000003c133c7208 */ /* 0x000fe20004000000 */
[----:B------:R-:W-:Y:S01]  /*22f0*/  FADD R19, R37, R25 ;  /* 0x0000001925137221 */ /* 0x000fe20000000000 */
[CC--:B------:R-:W-:Y:S02]  /*2300*/  FSETP.GEU.AND P1, PT, R24.reuse, R75.reuse, PT ;  /* 0x0000004b1800720b */ /* 0x0c0fe40003f2e000 */
[CC--:B------:R-:W-:Y:S02]  /*2310*/  FSETP.GEU.AND P3, PT, R73.reuse, R42.reuse, PT ;  /* 0x0000002a4900720b */ /* 0x0c0fe40003f6e000 */
[----:B------:R-:W-:Y:S02]  /*2320*/  FSEL R75, R24, R75, !P1 ;  /* 0x0000004b184b7208 */ /* 0x000fe40004800000 */
        /* <DEDUP_REMOVED lines=9> */
[----:B------:R-:W-:Y:S02]  /*23c0*/  FSEL R68, R18, R68, !P1 ;  /* 0x0000004412447208 */ /* 0x000fe40004800000 */
        /* <DEDUP_REMOVED lines=8> */
[----:B------:R-:W-:Y:S01]  /*2450*/  SEL R61, R54, R61, !P2 ;  /* 0x0000003d363d7207 */ /* 0x000fe20005000000 */
[----:B------:R-:W-:-:S03]  /*2460*/  VIADD R32, R2, 0x5 ;  /* 0x0000000502207836 */ /* 0x000fc60000000000 */
[CC--:B------:R-:W-:Y:S01]  /*2470*/  FSETP.GEU.AND P2, PT, R77.reuse, R64.reuse, PT ;  /* 0x000000404d00720b */ /* 0x0c0fe20003f4e000 */
[C---:B------:R-:W-:Y:S01]  /*2480*/  FADD R73, R38.reuse, R21 ;  /* 0x0000001526497221 */ /* 0x040fe20000000000 */
[C-C-:B------:R-:W-:Y:S02]  /*2490*/  FADD R24, R38.reuse, R25.reuse ;  /* 0x0000001926187221 */ /* 0x140fe40000000000 */
[----:B------:R-:W-:Y:S01]  /*24a0*/  FSEL R64, R77, R64, !P2 ;  /* 0x000000404d407208 */ /* 0x000fe20005000000 */
[----:B------:R-:W-:Y:S01]  /*24b0*/  FADD R77, R39, R25 ;  /* 0x00000019274d7221 */ /* 0x000fe20000000000 */
[C-C-:B------:R-:W-:Y:S01]  /*24c0*/  FADD R25, R37.reuse, R29.reuse ;  /* 0x0000001d25197221 */ /* 0x140fe20000000000 */
        /* <DEDUP_REMOVED lines=29> */
[-C--:B------:R-:W-:Y:S02]  /*26a0*/  FSETP.GEU.AND P3, PT, R28, R75.reuse, PT ;  /* 0x0000004b1c00720b */ /* 0x080fe40003f6e000 */
[----:B------:R-:W-:Y:S02]  /*26b0*/  FSETP.GEU.AND P4, PT, R38, R42, PT ;  /* 0x0000002a2600720b */ /* 0x000fe40003f8e000 */
[----:B------:R-:W-:Y:S02]  /*26c0*/  FSETP.GEU.AND P2, PT, R21, R20, PT ;  /* 0x000000141500720b */ /* 0x000fe40003f4e000 */
        /* <DEDUP_REMOVED lines=13> */
[----:B------:R-:W-:Y:S01]  /*27a0*/  SEL R59, R32, R59, !P3 ;  /* 0x0000003b203b7207 */ /* 0x000fe20005800000 */
[--C-:B------:R-:W-:Y:S01]  /*27b0*/  FADD R21, R18, R22.reuse ;  /* 0x0000001612157221 */ /* 0x100fe20000000000 */
[C---:B------:R-:W-:Y:S01]  /*27c0*/  SEL R51, R32.reuse, R51, !P4 ;  /* 0x0000003320337207 */ /* 0x040fe20006000000 */
[----:B------:R-:W-:Y:S01]  /*27d0*/  FADD R39, R19, R22 ;  /* 0x0000001613277221 */ /* 0x000fe20000000000 */
[----:B------:R-:W-:Y:S01]  /*27e0*/  SEL R40, R32, R40, !P2 ;  /* 0x0000002820287207 */ /* 0x000fe20005000000 */
[--C-:B------:R-:W-:Y:S01]  /*27f0*/  FADD R48, R16, R30.reuse ;  /* 0x0000001e10307221 */ /* 0x100fe20000000000 */
[C---:B------:R-:W-:Y:S01]  /*2800*/  SEL R69, R32.reuse, R69, !P1 ;  /* 0x0000004520457207 */ /* 0x040fe20004800000 */
[--C-:B------:R-:W-:Y:S01]  /*2810*/  FADD R26, R17, R30.reuse ;  /* 0x0000001e111a7221 */ /* 0x100fe20000000000 */
[----:B------:R-:W-:Y:S01]  /*2820*/  SEL R57, R32, R57, !P5 ;  /* 0x0000003920397207 */ /* 0x000fe20006800000 */
[--C-:B------:R-:W-:Y:S01]  /*2830*/  FADD R75, R18, R30.reuse ;  /* 0x0000001e124b7221 */ /* 0x100fe20000000000 */
[----:B------:R-:W-:Y:S01]  /*2840*/  FSEL R44, R77, R44, !P1 ;  /* 0x0000002c4d2c7208 */ /* 0x000fe20004800000 */
[----:B------:R-:W-:Y:S01]  /*2850*/  FADD R30, R19, R30 ;  /* 0x0000001e131e7221 */ /* 0x000fe20000000000 */
[----:B------:R-:W-:Y:S01]  /*2860*/  @P6 SEL R32, R54, R46, !P0 ;  /* 0x0000002e36206207 */ /* 0x000fe20004000000 */
        /* <DEDUP_REMOVED lines=12> */
[----:B------:R-:W-:Y:S02]  /*2930*/  SEL R49, R34, R49, !P1 ;  /* 0x0000003122317207 */ /* 0x000fe40004800000 */
[----:B------:R-:W-:Y:S02]  /*2940*/  FSETP.GEU.AND P5, PT, R36, R52, PT ;  /* 0x000000342400720b */ /* 0x000fe40003fae000 */
[----:B------:R-:W-:Y:S02]  /*2950*/  FSETP.GEU.AND P1, PT, R21, R50, PT ;  /* 0x000000321500720b */ /* 0x000fe40003f2e000 */
[----:B------:R-:W-:Y:S02]  /*2960*/  FSEL R37, R46, R37, !P0 ;  /* 0x000000252e257208 */ /* 0x000fe40004000000 */
[----:B------:R-:W-:-:S02]  /*2970*/  SEL R53, R34, R53, !P0 ;  /* 0x0000003522357207 */ /* 0x000fc40004000000 */
[----:B------:R-:W-:Y:S02]  /*2980*/  FSETP.GEU.AND P4, PT, R42, R66, PT ;  /* 0x000000422a00720b */ /* 0x000fe40003f8e000 */
[----:B------:R-:W-:Y:S02]  /*2990*/  FSETP.GEU.AND P6, PT, R26, R25, PT ;  /* 0x000000191a00720b */ /* 0x000fe40003fce000 */
[----:B------:R-:W-:Y:S02]  /*29a0*/  FSEL R52, R36, R52, !P5 ;  /* 0x0000003424347208 */ /* 0x000fe40006800000 */
[----:B------:R-:W-:Y:S02]  /*29b0*/  FSEL R50, R21, R50, !P1 ;  /* 0x0000003215327208 */ /* 0x000fe40004800000 */
[----:B------:R-:W-:Y:S02]  /*29c0*/  SEL R65, R34, R65, !P5 ;  /* 0x0000004122417207 */ /* 0x000fe40006800000 */
[----:B------:R-:W-:-:S02]  /*29d0*/  FSETP.GEU.AND P0, PT, R30, R29, PT ;  /* 0x0000001d1e00720b */ /* 0x000fc40003f0e000 */
[----:B------:R-:W-:Y:S02]  /*29e0*/  SEL R43, R34, R43, !P1 ;  /* 0x0000002b222b7207 */ /* 0x000fe40004800000 */
[----:B------:R-:W-:Y:S02]  /*29f0*/  FSETP.GEU.AND P5, PT, R39, R20, PT ;  /* 0x000000142700720b */ /* 0x000fe40003fae000 */
[----:B------:R-:W-:Y:S02]  /*2a00*/  FSETP.GEU.AND P1, PT, R22, R33, PT ;  /* 0x000000211600720b */ /* 0x000fe40003f2e000 */
[----:B------:R-:W-:Y:S02]  /*2a10*/  FSETP.GEU.AND P2, PT, R48, R56, PT ;  /* 0x000000383000720b */ /* 0x000fe40003f4e000 */
[----:B------:R-:W-:Y:S02]  /*2a20*/  FSEL R66, R42, R66, !P4 ;  /* 0x000000422a427208 */ /* 0x000fe40006000000 */
[----:B------:R-:W-:-:S02]  /*2a30*/  FSEL R25, R26, R25, !P6 ;  /* 0x000000191a197208 */ /* 0x000fc40007000000 */
[C---:B------:R-:W-:Y:S02]  /*2a40*/  SEL R45, R34.reuse, R45, !P4 ;  /* 0x0000002d222d7207 */ /* 0x040fe40006000000 */
[----:B------:R-:W-:Y:S02]  /*2a50*/  SEL R61, R34, R61, !P6 ;  /* 0x0000003d223d7207 */ /* 0x000fe40007000000 */
[----:B------:R-:W-:Y:S01]  /*2a60*/  FSEL R29, R30, R29, !P0 ;  /* 0x0000001d1e1d7208 */ /* 0x000fe20004000000 */
[--C-:B0-----:R-:W-:Y:S01]  /*2a70*/  FADD R21, R17, R23.reuse ;  /* 0x0000001711157221 */ /* 0x101fe20000000000 */
[----:B------:R-:W-:Y:S01]  /*2a80*/  FSETP.GEU.AND P4, PT, R77, R38, PT ;  /* 0x000000264d00720b */ /* 0x000fe20003f8e000 */
[--C-:B------:R-:W-:Y:S01]  /*2a90*/  FADD R36, R19, R23.reuse ;  /* 0x0000001713247221 */ /* 0x100fe20000000000 */
[----:B------:R-:W-:Y:S02]  /*2aa0*/  FSETP.GEU.AND P6, PT, R73, R44, PT ;  /* 0x0000002c4900720b */ /* 0x000fe40003fce000 */
[----:B------:R-:W-:Y:S01]  /*2ab0*/  FSEL R39, R39, R20, !P5 ;  /* 0x0000001427277208 */ /* 0x000fe20006800000 */
[--C-:B------:R-:W-:Y:S01]  /*2ac0*/  FADD R20, R16, R23.reuse ;  /* 0x0000001710147221 */ /* 0x100fe20000000000 */
[----:B------:R-:W-:Y:S01]  /*2ad0*/  FSEL R30, R22, R33, !P1 ;  /* 0x00000021161e7208 */ /* 0x000fe20004800000 */
[----:B------:R-:W-:Y:S01]  /*2ae0*/  FADD R33, R18, R23 ;  /* 0x0000001712217221 */ /* 0x000fe20000000000 */
[----:B------:R-:W-:Y:S01]  /*2af0*/  FSEL R56, R48, R56, !P2 ;  /* 0x0000003830387208 */ /* 0x000fe20005000000 */
[----:B------:R-:W-:Y:S01]  /*2b00*/  FADD R23, R16, R27 ;  /* 0x0000001b10177221 */ /* 0x000fe20000000000 */
[----:B------:R-:W-:-:S02]  /*2b10*/  SEL R67, R34, R67, !P2 ;  /* 0x0000004322437207 */ /* 0x000fc40005000000 */
[-C--:B------:R-:W-:Y:S02]  /*2b20*/  FSETP.GEU.AND P3, PT, R54, R47.reuse, PT ;  /* 0x0000002f3600720b */ /* 0x080fe40003f6e000 */
[----:B------:R-:W-:Y:S01]  /*2b30*/  FSETP.GEU.AND P2, PT, R41, R24, PT ;  /* 0x000000182900720b */ /* 0x000fe20003f4e000 */
[--C-:B------:R-:W-:Y:S01]  /*2b40*/  FADD R42, R18, R27.reuse ;  /* 0x0000001b122a7221 */ /* 0x100fe20000000000 */
[----:B------:R-:W-:Y:S01]  /*2b50*/  FSEL R38, R77, R38, !P4 ;  /* 0x000000264d267208 */ /* 0x000fe20006000000 */
[--C-:B------:R-:W-:Y:S01]  /*2b60*/  FADD R77, R17, R27.reuse ;  /* 0x0000001b114d7221 */ /* 0x100fe20000000000 */
[----:B------:R-:W-:Y:S01]  /*2b70*/  FSEL R44, R73, R44, !P6 ;  /* 0x0000002c492c7208 */ /* 0x000fe20007000000 */
[----:B------:R-:W-:Y:S01]  /*2b80*/  FADD R73, R19, R27 ;  /* 0x0000001b13497221 */ /* 0x000fe20000000000 */
[----:B------:R-:W-:Y:S01]  /*2b90*/  SEL R48, R34, R40, !P5 ;  /* 0x0000002822307207 */ /* 0x000fe20006800000 */
[----:B------:R-:W-:Y:S01]  /*2ba0*/  FADD R27, R16, R31 ;  /* 0x0000001f101b7221 */ /* 0x000fe20000000000 */
[----:B------:R-:W-:Y:S01]  /*2bb0*/  FSEL R47, R54, R47, !P3 ;  /* 0x0000002f362f7208 */ /* 0x000fe20005800000 */
[----:B------:R-:W-:Y:S01]  /*2bc0*/  VIADD R40, R2, 0x7 ;  /* 0x0000000702287836 */ /* 0x000fe20000000000 */
[----:B------:R-:W-:Y:S01]  /*2bd0*/  SEL R55, R34, R55, !P3 ;  /* 0x0000003722377207 */ /* 0x000fe20005800000 */
[----:B------:R-:W-:Y:S01]  /*2be0*/  FADD R16, R16, R35 ;  /* 0x0000002310107221 */ /* 0x000fe20000000000 */
[----:B------:R-:W-:Y:S01]  /*2bf0*/  FSEL R41, R41, R24, !P2 ;  /* 0x0000001829297208 */ /* 0x000fe20005000000 */
[C---:B------:R-:W-:Y:S01]  /*2c00*/  FADD R24, R17.reuse, R31 ;  /* 0x0000001f11187221 */ /* 0x040fe20000000000 */
[C---:B------:R-:W-:Y:S01]  /*2c10*/  SEL R71, R34.reuse, R71, !P2 ;  /* 0x0000004722477207 */ /* 0x040fe20005000000 */
[----:B------:R-:W-:Y:S01]  /*2c20*/  FADD R26, R17, R35 ;  /* 0x00000023111a7221 */ /* 0x000fe20000000000 */
[----:B------:R-:W-:-:S02]  /*2c30*/  SEL R69, R34, R69, !P6 ;  /* 0x0000004522457207 */ /* 0x000fc40007000000 */
[----:B------:R-:W-:Y:S02]  /*2c40*/  FSETP.GEU.AND P3, PT, R75, R28, PT ;  /* 0x0000001c4b00720b */ /* 0x000fe40003f6e000 */
[----:B------:R-:W-:Y:S02]  /*2c50*/  FSETP.GEU.AND P2, PT, R20, R64, PT ;  /* 0x000000401400720b */ /* 0x000fe40003f4e000 */
[----:B------:R-:W-:Y:S02]  /*2c60*/  FSETP.GEU.AND P6, PT, R23, R68, PT ;  /* 0x000000441700720b */ /* 0x000fe40003fce000 */
[----:B------:R-:W-:Y:S02]  /*2c70*/  SEL R57, R34, R57, !P0 ;  /* 0x0000003922397207 */ /* 0x000fe40004000000 */
[----:B------:R-:W-:Y:S02]  /*2c80*/  FSEL R28, R75, R28, !P3 ;  /* 0x0000001c4b1c7208 */ /* 0x000fe40005800000 */
[----:B------:R-:W-:-:S02]  /*2c90*/  FSEL R64, R20, R64, !P2 ;  /* 0x0000004014407208 */ /* 0x000fc40005000000 */
[C---:B------:R-:W-:Y:S02]  /*2ca0*/  SEL R59, R34.reuse, R59, !P3 ;  /* 0x0000003b223b7207 */ /* 0x040fe40005800000 */
[----:B------:R-:W-:Y:S02]  /*2cb0*/  SEL R51, R34, R51, !P4 ;  /* 0x0000003322337207 */ /* 0x000fe40006000000 */
[----:B------:R-:W-:Y:S02]  /*2cc0*/  FSEL R68, R23, R68, !P6 ;  /* 0x0000004417447208 */ /* 0x000fe40007000000 */
[----:B------:R-:W-:Y:S02]  /*2cd0*/  FSETP.GEU.AND P0, PT, R77, R52, PT ;  /* 0x000000344d00720b */ /* 0x000fe40003f0e000 */
[C---:B------:R-:W-:Y:S02]  /*2ce0*/  SEL R63, R40.reuse, R63, !P2 ;  /* 0x0000003f283f7207 */ /* 0x040fe40005000000 */
[----:B------:R-:W-:-:S02]  /*2cf0*/  SEL R49, R40, R49, !P6 ;  /* 0x0000003128317207 */ /* 0x000fc40007000000 */
[----:B------:R-:W-:Y:S02]  /*2d00*/  FSETP.GEU.AND P5, PT, R27, R56, PT ;  /* 0x000000381b00720b */ /* 0x000fe40003fae000 */
[----:B------:R-:W-:Y:S02]  /*2d10*/  FSETP.GEU.AND P4, PT, R16, R47, PT ;  /* 0x0000002f1000720b */ /* 0x000fe40003f8e000 */
[----:B------:R-:W-:Y:S02]  /*2d20*/  FSETP.GEU.AND P3, PT, R21, R66, PT ;  /* 0x000000421500720b */ /* 0x000fe40003f6e000 */
[----:B------:R-:W-:Y:S02]  /*2d30*/  FSETP.GEU.AND P2, PT, R24, R25, PT ;  /* 0x000000191800720b */ /* 0x000fe40003f4e000 */
[----:B------:R-:W-:Y:S01]  /*2d40*/  FSETP.GEU.AND P6, PT, R26, R37, PT ;  /* 0x000000251a00720b */ /* 0x000fe20003fce000 */
[C-C-:B------:R-:W-:Y:S01]  /*2d50*/  FADD R75, R18.reuse, R31.reuse ;  /* 0x0000001f124b7221 */ /* 0x140fe20000000000 */
[----:B------:R-:W-:Y:S01]  /*2d60*/  FADD R46, R19, R31 ;  /* 0x0000001f132e7221 */ /* 0x000fe20000000000 */
[--C-:B------:R-:W-:Y:S01]  /*2d70*/  FADD R31, R18, R35.reuse ;  /* 0x00000023121f7221 */ /* 0x100fe20000000000 */
[----:B------:R-:W-:Y:S01]  /*2d80*/  FSEL R77, R77, R52, !P0 ;  /* 0x000000344d4d7208 */ /* 0x000fe20004000000 */
[----:B------:R-:W-:Y:S01]  /*2d90*/  FADD R35, R19, R35 ;  /* 0x0000002313237221 */ /* 0x000fe20000000000 */
[----:B------:R-:W-:-:S02]  /*2da0*/  FSEL R56, R27, R56, !P5 ;  /* 0x000000381b387208 */ /* 0x000fc40006800000 */
[----:B------:R-:W-:Y:S02]  /*2db0*/  FSEL R47, R16, R47, !P4 ;  /* 0x0000002f102f7208 */ /* 0x000fe40006000000 */
[----:B------:R-:W-:Y:S01]  /*2dc0*/  FSEL R66, R21, R66, !P3 ;  /* 0x0000004215427208 */ /* 0x000fe20005800000 */
[----:B------:R-:W-:Y:S01]  /*2dd0*/  LDS.128 R16, [R3+0x800] ;  /* 0x0008000003107984 */ /* 0x000fe20000000c00 */
[----:B------:R-:W-:Y:S02]  /*2de0*/  FSEL R52, R24, R25, !P2 ;  /* 0x0000001918347208 */ /* 0x000fe40005000000 */
[----:B------:R-:W-:Y:S01]  /*2df0*/  FSEL R54, R26, R37, !P6 ;  /* 0x000000251a367208 */ /* 0x000fe20007000000 */
[----:B------:R-:W-:Y:S04]  /*2e00*/  LDS.128 R20, [R7+0x20] ;  /* 0x0000200007147984 */ /* 0x000fe80000000c00 */
[----:B------:R-:W0:Y:S01]  /*2e10*/  LDS.128 R24, [R7+0xa0] ;  /* 0x0000a00007187984 */ /* 0x000e220000000c00 */
[----:B------:R-:W-:-:S02]  /*2e20*/  SEL R55, R40, R55, !P4 ;  /* 0x0000003728377207 */ /* 0x000fc40006000000 */
[----:B------:R-:W-:-:S04]  /*2e30*/  FSETP.GEU.AND P4, PT, R42, R41, PT ;  /* 0x000000292a00720b */ /* 0x000fc80003f8e000 */
[----:B------:R-:W-:Y:S02]  /*2e40*/  FSEL R41, R42, R41, !P4 ;  /* 0x000000292a297208 */ /* 0x000fe40006000000 */
[C---:B------:R-:W-:Y:S02]  /*2e50*/  SEL R71, R40.reuse, R71, !P4 ;  /* 0x0000004728477207 */ /* 0x040fe40006000000 */
[----:B------:R-:W-:Y:S02]  /*2e60*/  FSETP.GEU.AND P4, PT, R35, R30, PT ;  /* 0x0000001e2300720b */ /* 0x000fe40003f8e000 */
[C---:B------:R-:W-:Y:S02]  /*2e70*/  SEL R67, R40.reuse, R67, !P5 ;  /* 0x0000004328437207 */ /* 0x040fe40006800000 */
[----:B------:R-:W-:Y:S02]  /*2e80*/  FSETP.GEU.AND P5, PT, R33, R50, PT ;  /* 0x000000322100720b */ /* 0x000fe40003fae000 */
[----:B------:R-:W-:-:S02]  /*2e90*/  SEL R45, R40, R45, !P3 ;  /* 0x0000002d282d7207 */ /* 0x000fc40005800000 */
        /* <DEDUP_REMOVED lines=9> */
[----:B------:R-:W-:Y:S02]  /*2f30*/  FSETP.GEU.AND P5, PT, R46, R29, PT ;  /* 0x0000001d2e00720b */ /* 0x000fe40003fae000 */
[C---:B------:R-:W-:Y:S02]  /*2f40*/  SEL R59, R40.reuse, R59, !P3 ;  /* 0x0000003b283b7207 */ /* 0x040fe40005800000 */
[----:B------:R-:W-:-:S02]  /*2f50*/  SEL R51, R40, R51, !P0 ;  /* 0x0000003328337207 */ /* 0x000fc40004000000 */
[C---:B------:R-:W-:Y:S02]  /*2f60*/  SEL R48, R40.reuse, R48, !P2 ;  /* 0x0000003028307207 */ /* 0x040fe40005000000 */
[C---:B------:R-:W-:Y:S02]  /*2f70*/  SEL R69, R40.reuse, R69, !P6 ;  /* 0x0000004528457207 */ /* 0x040fe40007000000 */
[----:B------:R-:W-:Y:S01]  /*2f80*/  SEL R57, R40, R57, !P5 ;  /* 0x0000003928397207 */ /* 0x000fe20006800000 */
[----:B0-----:R-:W-:Y:S01]  /*2f90*/  FADD R37, R16, R24 ;  /* 0x0000001810257221 */ /* 0x001fe20000000000 */
[----:B------:R-:W-:Y:S01]  /*2fa0*/  FSEL R44, R73, R44, !P6 ;  /* 0x0000002c492c7208 */ /* 0x000fe20007000000 */
[----:B------:R-:W-:Y:S01]  /*2fb0*/  FADD R73, R20, R19 ;  /* 0x0000001314497221 */ /* 0x000fe20000000000 */
[----:B------:R-:W-:Y:S01]  /*2fc0*/  FSEL R50, R35, R30, !P4 ;  /* 0x0000001e23327208 */ /* 0x000fe20006000000 */
[----:B------:R-:W-:Y:S01]  /*2fd0*/  FADD R35, R16, R20 ;  /* 0x0000001410237221 */ /* 0x000fe20000000000 */
[----:B------:R-:W-:Y:S01]  /*2fe0*/  @P4 SEL R40, R34, R32, !P1 ;  /* 0x0000002022284207 */ /* 0x000fe20004800000 */
[----:B------:R-:W-:Y:S01]  /*2ff0*/  FADD R32, R20, R18 ;  /* 0x0000001214207221 */ /* 0x000fe20000000000 */
[----:B------:R-:W-:-:S02]  /*3000*/  FSEL R36, R36, R39, !P2 ;  /* 0x0000002724247208 */ /* 0x000fc40005000000 */
[----:B------:R-:W-:Y:S02]  /*3010*/  FSEL R75, R75, R28, !P3 ;  /* 0x0000001c4b4b7208 */ /* 0x000fe40005800000 */
[----:B------:R-:W-:Y:S02]  /*3020*/  FSEL R42, R31, R38, !P0 ;  /* 0x000000261f2a7208 */ /* 0x000fe40004000000 */
[----:B------:R-:W-:Y:S02]  /*3030*/  FSEL R46, R46, R29, !P5 ;  /* 0x0000001d2e2e7208 */ /* 0x000fe40006800000 */
[----:B------:R-:W0:Y:S01]  /*3040*/  LDS.128 R28, [R7+0x120] ;  /* 0x00012000071c7984 */ /* 0x000e220000000c00 */
[----:B------:R-:W-:Y:S02]  /*3050*/  FSETP.GEU.AND P3, PT, R35, R64, PT ;  /* 0x000000402300720b */ /* 0x000fe40003f6e000 */
[----:B------:R-:W-:Y:S02]  /*3060*/  FSETP.GEU.AND P2, PT, R32, R33, PT ;  /* 0x000000212000720b */ /* 0x000fe40003f4e000 */
[----:B------:R-:W-:-:S02]  /*3070*/  FSETP.GEU.AND P1, PT, R73, R36, PT ;  /* 0x000000244900720b */ /* 0x000fc40003f2e000 */
[----:B------:R-:W-:Y:S01]  /*3080*/  FSETP.GEU.AND P5, PT, R37, R68, PT ;  /* 0x000000442500720b */ /* 0x000fe20003fae000 */
[--C-:B------:R-:W-:Y:S01]  /*3090*/  FADD R39, R20, R17.reuse ;  /* 0x0000001114277221 */ /* 0x100fe20000000000 */
[----:B------:R-:W-:Y:S01]  /*30a0*/  FSEL R64, R35, R64, !P3 ;  /* 0x0000004023407208 */ /* 0x000fe20005800000 */
[----:B------:R-:W-:Y:S01]  /*30b0*/  VIADD R60, R2, 0x8 ;  /* 0x00000008023c7836 */ /* 0x000fe20000000000 */
[----:B------:R-:W-:Y:S01]  /*30c0*/  FSEL R20, R32, R33, !P2 ;  /* 0x0000002120147208 */ /* 0x000fe20005000000 */
[C---:B------:R-:W-:Y:S01]  /*30d0*/  FADD R38, R24.reuse, R18 ;  /* 0x0000001218267221 */ /* 0x040fe20000000000 */
[----:B------:R-:W-:Y:S01]  /*30e0*/  FSEL R58, R73, R36, !P1 ;  /* 0x00000024493a7208 */ /* 0x000fe20004800000 */
[C---:B------:R-:W-:Y:S01]  /*30f0*/  FADD R36, R24.reuse, R17 ;  /* 0x0000001118247221 */ /* 0x040fe20000000000 */
[----:B------:R-:W-:Y:S01]  /*3100*/  FSEL R68, R37, R68, !P5 ;  /* 0x0000004425447208 */ /* 0x000fe20006800000 */
[----:B------:R-:W-:Y:S01]  /*3110*/  FADD R37, R24, R19 ;  /* 0x0000001318257221 */ /* 0x000fe20000000000 */
[----:B------:R-:W1:Y:S01]  /*3120*/  LDS.128 R32, [R7+0x1a0] ;  /* 0x0001a00007207984 */ /* 0x000e620000000c00 */
        /* <DEDUP_REMOVED lines=9> */
[----:B------:R-:W2:Y:S01]  /*31c0*/  LDS.128 R36, [R3+0x900] ;  /* 0x0009000003247984 */ /* 0x000ea20000000c00 */
[----:B0-----:R-:W-:Y:S01]  /*31d0*/  FADD R73, R16, R28 ;  /* 0x0000001c10497221 */ /* 0x001fe20000000000 */
[----:B------:R-:W-:-:S04]  /*31e0*/  SEL R45, R60, R45, !P0 ;  /* 0x0000002d3c2d7207 */ /* 0x000fc80004000000 */
[CC--:B------:R-:W-:Y:S01]  /*31f0*/  FSETP.GEU.AND P0, PT, R73.reuse, R56.reuse, PT ;  /* 0x000000384900720b */ /* 0x0c0fe20003f0e000 */
[----:B------:R-:W-:Y:S01]  /*3200*/  FADD R24, R28, R17 ;  /* 0x000000111c187221 */ /* 0x000fe20000000000 */
[----:B------:R-:W-:Y:S02]  /*3210*/  SEL R65, R60, R65, !P6 ;  /* 0x000000413c417207 */ /* 0x000fe40007000000 */
[----:B------:R-:W-:Y:S01]  /*3220*/  FSEL R56, R73, R56, !P0 ;  /* 0x0000003849387208 */ /* 0x000fe20004000000 */
[----:B------:R-:W-:Y:S01]  /*3230*/  FADD R73, R28, R19 ;  /* 0x000000131c497221 */ /* 0x000fe20000000000 */
[----:B-1----:R-:W-:Y:S01]  /*3240*/  FADD R16, R16, R32 ;  /* 0x0000002010107221 */ /* 0x002fe20000000000 */
[----:B------:R-:W-:-:S04]  /*3250*/  SEL R43, R60, R43, !P2 ;  /* 0x0000002b3c2b7207 */ /* 0x000fc80005000000 */
[----:B------:R-:W-:Y:S01]  /*3260*/  FSETP.GEU.AND P6, PT, R16, R47, PT ;  /* 0x0000002f1000720b */ /* 0x000fe20003fce000 */
[----:B------:R-:W-:Y:S01]  /*3270*/  FADD R17, R32, R17 ;  /* 0x0000001120117221 */ /* 0x000fe20000000000 */
[----:B------:R-:W-:Y:S01]  /*3280*/  SEL R49, R60, R49, !P5 ;  /* 0x000000313c317207 */ /* 0x000fe20006800000 */
[----:B------:R-:W-:Y:S01]  /*3290*/  FADD R19, R32, R19 ;  /* 0x0000001320137221 */ /* 0x000fe20000000000 */
[----:B------:R-:W-:Y:S02]  /*32a0*/  FSEL R47, R16, R47, !P6 ;  /* 0x0000002f102f7208 */ /* 0x000fe40007000000 */
[C---:B------:R-:W-:Y:S02]  /*32b0*/  FSETP.GEU.AND P2, PT, R24.reuse, R52, PT ;  /* 0x000000341800720b */ /* 0x040fe40003f4e000 */
[C---:B------:R-:W-:Y:S02]  /*32c0*/  FSETP.GEU.AND P5, PT, R73.reuse, R46, PT ;  /* 0x0000002e4900720b */ /* 0x040fe40003fae000 */
[----:B------:R-:W-:Y:S01]  /*32d0*/  FSEL R52, R24, R52, !P2 ;  /* 0x0000003418347208 */ /* 0x000fe20005000000 */
[----:B--2---:R-:W-:Y:S01]  /*32e0*/  FADD R16, R36, R21 ;  /* 0x0000001524107221 */ /* 0x004fe20000000000 */
[----:B------:R-:W-:Y:S01]  /*32f0*/  FSEL R46, R73, R46, !P5 ;  /* 0x0000002e492e7208 */ /* 0x000fe20006800000 */
[--C-:B------:R-:W-:Y:S01]  /*3300*/  FADD R24, R28, R18.reuse ;  /* 0x000000121c187221 */ /* 0x100fe20000000000 */
[----:B------:R-:W-:Y:S01]  /*3310*/  SEL R71, R60, R71, !P4 ;  /* 0x000000473c477207 */ /* 0x000fe20006000000 */
[----:B------:R-:W-:Y:S01]  /*3320*/  FADD R73, R32, R18 ;  /* 0x0000001220497221 */ /* 0x000fe20000000000 */
[----:B------:R-:W-:-:S02]  /*3330*/  SEL R67, R60, R67, !P0 ;  /* 0x000000433c437207 */ /* 0x000fc40004000000 */
[----:B------:R-:W-:Y:S02]  /*3340*/  SEL R61, R60, R61, !P2 ;  /* 0x0000003d3c3d7207 */ /* 0x000fe40005000000 */
[----:B------:R-:W-:Y:S02]  /*3350*/  FSETP.GEU.AND P4, PT, R17, R54, PT ;  /* 0x000000361100720b */ /* 0x000fe40003f8e000 */
[----:B------:R-:W-:Y:S02]  /*3360*/  FSETP.GEU.AND P0, PT, R19, R50, PT ;  /* 0x000000321300720b */ /* 0x000fe40003f0e000 */
[----:B------:R-:W-:Y:S01]  /*3370*/  FSETP.GEU.AND P2, PT, R16, R64, PT ;  /* 0x000000401000720b */ /* 0x000fe20003f4e000 */
[----:B------:R-:W-:Y:S01]  /*3380*/  FADD R18, R36, R25 ;  /* 0x0000001924127221 */ /* 0x000fe20000000000 */
[C---:B------:R-:W-:Y:S02]  /*3390*/  SEL R48, R60.reuse, R48, !P1 ;  /* 0x000000303c307207 */ /* 0x040fe40004800000 */
[----:B------:R-:W-:-:S02]  /*33a0*/  SEL R69, R60, R69, !P3 ;  /* 0x000000453c457207 */ /* 0x000fc40005800000 */
[----:B------:R-:W-:Y:S01]  /*33b0*/  FSEL R54, R17, R54, !P4 ;  /* 0x0000003611367208 */ /* 0x000fe20006000000 */
[----:B------:R-:W-:Y:S01]  /*33c0*/  FADD R17, R37, R21 ;  /* 0x0000001525117221 */ /* 0x000fe20000000000 */
        /* <DEDUP_REMOVED lines=21> */
[----:B------:R-:W-:Y:S02]  /*3520*/  VIADD R32, R2, 0x9 ;  /* 0x0000000902207836 */ /* 0x000fe40000000000 */
[C---:B------:R-:W-:Y:S01]  /*3530*/  FADD R73, R38.reuse, R21 ;  /* 0x0000001526497221 */ /* 0x040fe20000000000 */
[C-C-:B------:R-:W-:Y:S01]  /*3540*/  FADD R24, R38.reuse, R25.reuse ;  /* 0x0000001926187221 */ /* 0x140fe20000000000 */
        /* <DEDUP_REMOVED lines=45> */
[--C-:B------:R-:W-:Y:S01]  /*3820*/  FADD R42, R17, R26.reuse ;  /* 0x0000001a112a7221 */ /* 0x100fe20000000000 */
[----:B------:R-:W-:Y:S01]  /*3830*/  FSEL R21, R21, R58, !P2 ;  /* 0x0000003a15157208 */ /* 0x000fe20005000000 */
[----:B------:R-:W-:Y:S01]  /*3840*/  FADD R58, R16, R26 ;  /* 0x0000001a103a7221 */ /* 0x000fe20000000000 */
[----:B------:R-:W-:Y:S01]  /*3850*/  FSEL R28, R28, R44, !P1 ;  /* 0x0000002c1c1c7208 */ /* 0x000fe20004800000 */
[----:B------:R-:W-:Y:S01]  /*3860*/  FADD R44, R17, R22 ;  /* 0x00000016112c7221 */ /* 0x000fe20000000000 */
[----:B------:R-:W-:Y:S01]  /*3870*/  FSEL R33, R33, R50, !P6 ;  /* 0x0000003221217208 */ /* 0x000fe20007000000 */
[--C-:B------:R-:W-:Y:S01]  /*3880*/  FADD R41, R18, R26.reuse ;  /* 0x0000001a12297221 */ /* 0x100fe20000000000 */
[----:B------:R-:W-:Y:S01]  /*3890*/  @P6 SEL R32, R60, R40, !P0 ;  /* 0x000000283c206207 */ /* 0x000fe20004000000 */
[----:B------:R-:W-:Y:S01]  /*38a0*/  FADD R73, R19, R26 ;  /* 0x0000001a13497221 */ /* 0x000fe20000000000 */
[----:B------:R-:W-:Y:S01]  /*38b0*/  FSEL R29, R29, R46, !P5 ;  /* 0x0000002e1d1d7208 */ /* 0x000fe20006800000 */
        /* <DEDUP_REMOVED lines=25> */
[----:B------:R-:W-:Y:S02]  /*3a50*/  SEL R45, R34, R45, !P4 ;  /* 0x0000002d222d7207 */ /* 0x000fe40006000000 */
[----:B------:R-:W-:Y:S02]  /*3a60*/  FSEL R77, R42, R77, !P5 ;  /* 0x0000004d2a4d7208 */ /* 0x000fe40006800000 */
[----:B------:R-:W-:-:S02]  /*3a70*/  FSEL R25, R40, R25, !P6 ;  /* 0x0000001928197208 */ /* 0x000fc40007000000 */
[----:B------:R-:W-:Y:S02]  /*3a80*/  FSEL R37, R46, R37, !P0 ;  /* 0x000000252e257208 */ /* 0x000fe40004000000 */
[----:B------:R-:W-:Y:S02]  /*3a90*/  FSETP.GEU.AND P4, PT, R36, R38, PT ;  /* 0x000000262400720b */ /* 0x000fe40003f8e000 */
[C---:B------:R-:W-:Y:S02]  /*3aa0*/  SEL R65, R34.reuse, R65, !P5 ;  /* 0x0000004122417207 */ /* 0x040fe40006800000 */
[C---:B------:R-:W-:Y:S02]  /*3ab0*/  SEL R61, R34.reuse, R61, !P6 ;  /* 0x0000003d223d7207 */ /* 0x040fe40007000000 */
[----:B------:R-:W-:Y:S02]  /*3ac0*/  SEL R53, R34, R53, !P0 ;  /* 0x0000003522357207 */ /* 0x000fe40004000000 */
[----:B------:R-:W-:-:S02]  /*3ad0*/  FSEL R56, R50, R56, !P2 ;  /* 0x0000003832387208 */ /* 0x000fc40005000000 */
[----:B------:R-:W-:Y:S02]  /*3ae0*/  FSEL R47, R52, R47, !P3 ;  /* 0x0000002f342f7208 */ /* 0x000fe40005800000 */
[C---:B------:R-:W-:Y:S02]  /*3af0*/  SEL R67, R34.reuse, R67, !P2 ;  /* 0x0000004322437207 */ /* 0x040fe40005000000 */
[----:B------:R-:W-:Y:S02]  /*3b00*/  SEL R55, R34, R55, !P3 ;  /* 0x0000003722377207 */ /* 0x000fe40005800000 */
[----:B------:R-:W-:Y:S02]  /*3b10*/  FSETP.GEU.AND P5, PT, R22, R21, PT ;  /* 0x000000151600720b */ /* 0x000fe40003fae000 */
[----:B------:R-:W-:Y:S02]  /*3b20*/  FSETP.GEU.AND P6, PT, R73, R28, PT ;  /* 0x0000001c4900720b */ /* 0x000fe40003fce000 */
[----:B------:R-:W-:-:S02]  /*3b30*/  FSETP.GEU.AND P0, PT, R30, R29, PT ;  /* 0x0000001d1e00720b */ /* 0x000fc40003f0e000 */
[----:B------:R-:W-:Y:S02]  /*3b40*/  FSETP.GEU.AND P2, PT, R41, R24, PT ;  /* 0x000000182900720b */ /* 0x000fe40003f4e000 */
[----:B------:R-:W-:Y:S02]  /*3b50*/  FSETP.GEU.AND P3, PT, R75, R62, PT ;  /* 0x0000003e4b00720b */ /* 0x000fe40003f6e000 */
[----:B------:R-:W-:Y:S01]  /*3b60*/  FSEL R39, R39, R20, !P1 ;  /* 0x0000001427277208 */ /* 0x000fe20004800000 */
[----:B0-----:R-:W-:Y:S01]  /*3b70*/  FADD R20, R16, R23 ;  /* 0x0000001710147221 */ /* 0x001fe20000000000 */
[----:B------:R-:W-:Y:S02]  /*3b80*/  SEL R43, R34, R43, !P1 ;  /* 0x0000002b222b7207 */ /* 0x000fe40004800000 */
[----:B------:R-:W-:Y:S02]  /*3b90*/  FSEL R38, R36, R38, !P4 ;  /* 0x0000002624267208 */ /* 0x000fe40006000000 */
[----:B------:R-:W-:-:S02]  /*3ba0*/  FSETP.GEU.AND P1, PT, R26, R33, PT ;  /* 0x000000211a00720b */ /* 0x000fc40003f2e000 */
        /* <DEDUP_REMOVED lines=13> */
[----:B------:R-:W-:Y:S01]  /*3c80*/  FADD R27, R16, R31 ;  /* 0x0000001f101b7221 */ /* 0x000fe20000000000 */
[----:B------:R-:W-:Y:S01]  /*3c90*/  SEL R71, R34, R71, !P2 ;  /* 0x0000004722477207 */ /* 0x000fe20005000000 */
[----:B------:R-:W-:-:S02]  /*3ca0*/  VIADD R44, R2, 0xb ;  /* 0x0000000b022c7836 */ /* 0x000fc40000000000 */
[----:B------:R-:W-:Y:S01]  /*3cb0*/  FADD R26, R17, R31 ;  /* 0x0000001f111a7221 */ /* 0x000fe20000000000 */
[----:B------:R-:W-:Y:S01]  /*3cc0*/  FADD R16, R16, R35 ;  /* 0x0000002310107221 */ /* 0x000fe20000000000 */
[-C--:B------:R-:W-:Y:S01]  /*3cd0*/  FSETP.GEU.AND P2, PT, R20, R64.reuse, PT ;  /* 0x000000401400720b */ /* 0x080fe20003f4e000 */
[C-C-:B------:R-:W-:Y:S01]  /*3ce0*/  FADD R42, R18.reuse, R31.reuse ;  /* 0x0000001f122a7221 */ /* 0x140fe20000000000 */
[----:B------:R-:W-:Y:S01]  /*3cf0*/  FADD R46, R19, R31 ;  /* 0x0000001f132e7221 */ /* 0x000fe20000000000 */
[--C-:B------:R-:W-:Y:S01]  /*3d00*/  FADD R52, R17, R35.reuse ;  /* 0x0000002311347221 */ /* 0x100fe20000000000 */
[--C-:B------:R-:W-:Y:S01]  /*3d10*/  FADD R31, R18, R35.reuse ;  /* 0x00000023121f7221 */ /* 0x100fe20000000000 */
[----:B------:R-:W-:Y:S01]  /*3d20*/  FADD R50, R19, R35 ;  /* 0x0000002313327221 */ /* 0x000fe20000000000 */
[----:B------:R-:W-:Y:S02]  /*3d30*/  FSEL R64, R20, R64, !P2 ;  /* 0x0000004014407208 */ /* 0x000fe40005000000 */
[----:B------:R-:W-:-:S02]  /*3d40*/  SEL R59, R34, R59, !P3 ;  /* 0x0000003b223b7207 */ /* 0x000fc40005800000 */
[C---:B------:R-:W-:Y:S02]  /*3d50*/  SEL R51, R34.reuse, R51, !P4 ;  /* 0x0000003322337207 */ /* 0x040fe40006000000 */
        /* <DEDUP_REMOVED lines=8> */
[----:B------:R-:W-:Y:S02]  /*3de0*/  FSETP.GEU.AND P0, PT, R24, R77, PT ;  /* 0x0000004d1800720b */ /* 0x000fe40003f0e000 */
[----:B------:R-:W-:Y:S02]  /*3df0*/  FSETP.GEU.AND P2, PT, R26, R25, PT ;  /* 0x000000191a00720b */ /* 0x000fe40003f4e000 */
[----:B------:R-:W-:-:S02]  /*3e00*/  FSEL R68, R23, R68, !P6 ;  /* 0x0000004417447208 */ /* 0x000fc40007000000 */
[----:B------:R-:W-:Y:S02]  /*3e10*/  FSEL R56, R27, R56, !P5 ;  /* 0x000000381b387208 */ /* 0x000fe40006800000 */
[----:B------:R-:W-:Y:S02]  /*3e20*/  FSEL R47, R16, R47, !P4 ;  /* 0x0000002f102f7208 */ /* 0x000fe40006000000 */
[----:B------:R-:W-:Y:S01]  /*3e30*/  FSEL R66, R21, R66, !P3 ;  /* 0x0000004215427208 */ /* 0x000fe20005800000 */
[----:B------:R-:W-:Y:S01]  /*3e40*/  LDS.128 R16, [R3+0xc00] ;  /* 0x000c000003107984 */ /* 0x000fe20000000c00 */
[----:B------:R-:W-:Y:S02]  /*3e50*/  FSEL R77, R24, R77, !P0 ;  /* 0x0000004d184d7208 */ /* 0x000fe40004000000 */
[----:B------:R-:W-:Y:S01]  /*3e60*/  FSEL R48, R26, R25, !P2 ;  /* 0x000000191a307208 */ /* 0x000fe20005000000 */
[----:B------:R-:W0:Y:S04]  /*3e70*/  LDS.128 R20, [R7+0x30] ;  /* 0x0000300007147984 */ /* 0x000e280000000c00 */
[----:B------:R-:W1:Y:S01]  /*3e80*/  LDS.128 R24, [R7+0xb0] ;  /* 0x0000b00007187984 */ /* 0x000e620000000c00 */
[----:B------:R-:W-:-:S02]  /*3e90*/  SEL R55, R44, R55, !P4 ;  /* 0x000000372c377207 */ /* 0x000fc40006000000 */
[----:B------:R-:W-:Y:S02]  /*3ea0*/  FSETP.GEU.AND P4, PT, R40, R41, PT ;  /* 0x000000292800720b */ /* 0x000fe40003f8e000 */
[----:B------:R-:W-:Y:S02]  /*3eb0*/  SEL R49, R44, R49, !P6 ;  /* 0x000000312c317207 */ /* 0x000fe40007000000 */
[----:B------:R-:W-:Y:S02]  /*3ec0*/  FSEL R40, R40, R41, !P4 ;  /* 0x0000002928287208 */ /* 0x000fe40006000000 */
[----:B------:R-:W-:Y:S02]  /*3ed0*/  SEL R71, R44, R71, !P4 ;  /* 0x000000472c477207 */ /* 0x000fe40006000000 */
[----:B------:R-:W-:Y:S02]  /*3ee0*/  FSETP.GEU.AND P4, PT, R50, R33, PT ;  /* 0x000000213200720b */ /* 0x000fe40003f8e000 */
[----:B------:R-:W-:-:S02]  /*3ef0*/  SEL R67, R44, R67, !P5 ;  /* 0x000000432c437207 */ /* 0x000fc40006800000 */
[----:B------:R-:W-:Y:S02]  /*3f00*/  FSETP.GEU.AND P6, PT, R52, R37, PT ;  /* 0x000000253400720b */ /* 0x000fe40003fce000 */
[----:B------:R-:W-:Y:S02]  /*3f10*/  FSETP.GEU.AND P5, PT, R30, R39, PT ;  /* 0x000000271e00720b */ /* 0x000fe40003fae000 */
[----:B------:R-:W-:Y:S02]  /*3f20*/  FSEL R52, R52, R37, !P6 ;  /* 0x0000002534347208 */ /* 0x000fe40007000000 */
[----:B------:R-:W-:Y:S02]  /*3f30*/  FSEL R39, R30, R39, !P5 ;  /* 0x000000271e277208 */ /* 0x000fe40006800000 */
[C---:B------:R-:W-:Y:S02]  /*3f40*/  SEL R65, R44.reuse, R65, !P0 ;  /* 0x000000412c417207 */ /* 0x040fe40004000000 */
[----:B------:R-:W-:-:S02]  /*3f50*/  SEL R53, R44, R53, !P6 ;  /* 0x000000352c357207 */ /* 0x000fc40007000000 */
[C---:B------:R-:W-:Y:S02]  /*3f60*/  SEL R43, R44.reuse, R43, !P5 ;  /* 0x0000002b2c2b7207 */ /* 0x040fe40006800000 */
[C---:B------:R-:W-:Y:S02]  /*3f70*/  SEL R45, R44.reuse, R45, !P3 ;  /* 0x0000002d2c2d7207 */ /* 0x040fe40005800000 */
[----:B------:R-:W-:Y:S02]  /*3f80*/  FSETP.GEU.AND P0, PT, R31, R38, PT ;  /* 0x000000261f00720b */ /* 0x000fe40003f0e000 */
        /* <DEDUP_REMOVED lines=8> */
[----:B------:R-:W2:Y:S01]  /*4010*/  LDS.128 R28, [R7+0x130] ;  /* 0x00013000071c7984 */ /* 0x000ea20000000c00 */
[----:B------:R-:W-:-:S02]  /*4020*/  SEL R59, R44, R59, !P3 ;  /* 0x0000003b2c3b7207 */ /* 0x000fc40005800000 */
[C---:B------:R-:W-:Y:S02]  /*4030*/  SEL R51, R44.reuse, R51, !P0 ;  /* 0x000000332c337207 */ /* 0x040fe40004000000 */
[C---:B------:R-:W-:Y:S02]  /*4040*/  SEL R54, R44.reuse, R35, !P2 ;  /* 0x000000232c367207 */ /* 0x040fe40005000000 */
[C---:B------:R-:W-:Y:S02]  /*4050*/  SEL R69, R44.reuse, R69, !P6 ;  /* 0x000000452c457207 */ /* 0x040fe40007000000 */
[----:B------:R-:W-:Y:S01]  /*4060*/  SEL R57, R44, R57, !P5 ;  /* 0x000000392c397207 */ /* 0x000fe20006800000 */
[C---:B0-----:R-:W-:Y:S01]  /*4070*/  FADD R37, R20.reuse, R17 ;  /* 0x0000001114257221 */ /* 0x041fe20000000000 */
[----:B------:R-:W-:Y:S01]  /*4080*/  FSEL R36, R73, R36, !P2 ;  /* 0x0000002449247208 */ /* 0x000fe20005000000 */
[----:B------:R-:W-:Y:S01]  /*4090*/  FADD R73, R20, R19 ;  /* 0x0000001314497221 */ /* 0x000fe20000000000 */
[----:B------:R-:W-:Y:S01]  /*40a0*/  FSEL R50, R50, R33, !P4 ;  /* 0x0000002132327208 */ /* 0x000fe20006000000 */
[----:B------:R-:W-:Y:S01]  /*40b0*/  FADD R33, R16, R20 ;  /* 0x0000001410217221 */ /* 0x000fe20000000000 */
[----:B------:R-:W-:Y:S01]  /*40c0*/  @P4 SEL R44, R34, R32, !P1 ;  /* 0x00000020222c4207 */ /* 0x000fe20004800000 */
[----:B------:R-:W-:Y:S01]  /*40d0*/  FADD R32, R20, R18 ;  /* 0x0000001214207221 */ /* 0x000fe20000000000 */
[----:B-1----:R-:W-:Y:S01]  /*40e0*/  FADD R35, R16, R24 ;  /* 0x0000001810237221 */ /* 0x002fe20000000000 */
[----:B------:R-:W-:-:S02]  /*40f0*/  FSEL R42, R42, R62, !P3 ;  /* 0x0000003e2a2a7208 */ /* 0x000fc40005800000 */
[----:B------:R-:W-:Y:S02]  /*4100*/  FSETP.GEU.AND P3, PT, R33, R64, PT ;  /* 0x000000402100720b */ /* 0x000fe40003f6e000 */
[----:B------:R-:W-:Y:S02]  /*4110*/  FSETP.GEU.AND P0, PT, R37, R66, PT ;  /* 0x000000422500720b */ /* 0x000fe40003f0e000 */
[----:B------:R-:W-:Y:S02]  /*4120*/  FSETP.GEU.AND P2, PT, R32, R39, PT ;  /* 0x000000272000720b */ /* 0x000fe40003f4e000 */
[----:B------:R-:W-:Y:S02]  /*4130*/  FSETP.GEU.AND P1, PT, R73, R36, PT ;  /* 0x000000244900720b */ /* 0x000fe40003f2e000 */
[----:B------:R-:W-:Y:S02]  /*4140*/  FSETP.GEU.AND P5, PT, R35, R68, PT ;  /* 0x000000442300720b */ /* 0x000fe40003fae000 */
[----:B------:R-:W-:-:S02]  /*4150*/  FSEL R64, R33, R64, !P3 ;  /* 0x0000004021407208 */ /* 0x000fc40005800000 */
[----:B------:R-:W-:Y:S01]  /*4160*/  FSEL R66, R37, R66, !P0 ;  /* 0x0000004225427208 */ /* 0x000fe20004000000 */
[----:B------:R-:W-:Y:S01]  /*4170*/  FADD R37, R24, R18 ;  /* 0x0000001218257221 */ /* 0x000fe20000000000 */
[----:B------:R-:W-:Y:S02]  /*4180*/  FSEL R20, R32, R39, !P2 ;  /* 0x0000002720147208 */ /* 0x000fe40005000000 */
[----:B------:R-:W-:Y:S01]  /*4190*/  FSEL R58, R73, R36, !P1 ;  /* 0x00000024493a7208 */ /* 0x000fe20004800000 */
[----:B------:R-:W-:Y:S01]  /*41a0*/  FADD R36, R24, R17 ;  /* 0x0000001118247221 */ /* 0x000fe20000000000 */
[----:B------:R-:W-:Y:S02]  /*41b0*/  FSEL R68, R35, R68, !P5 ;  /* 0x0000004423447208 */ /* 0x000fe40006800000 */
[----:B------:R-:W0:Y:S01]  /*41c0*/  LDS.128 R32, [R7+0x1b0] ;  /* 0x0001b00007207984 */ /* 0x000e220000000c00 */
[----:B------:R-:W-:Y:S02]  /*41d0*/  FSETP.GEU.AND P4, PT, R37, R40, PT ;  /* 0x000000282500720b */ /* 0x000fe40003f8e000 */
[----:B------:R-:W-:-:S02]  /*41e0*/  FSETP.GEU.AND P6, PT, R36, R77, PT ;  /* 0x0000004d2400720b */ /* 0x000fc40003fce000 */
[----:B------:R-:W-:Y:S02]  /*41f0*/  FSEL R40, R37, R40, !P4 ;  /* 0x0000002825287208 */ /* 0x000fe40006000000 */
[----:B------:R-:W-:Y:S02]  /*4200*/  FSEL R77, R36, R77, !P6 ;  /* 0x0000004d244d7208 */ /* 0x000fe40007000000 */
[----:B------:R-:W1:Y:S01]  /*4210*/  LDS.128 R36, [R3+0xd00] ;  /* 0x000d000003247984 */ /* 0x000e620000000c00 */
[----:B------:R-:W-:Y:S02]  /*4220*/  VIADD R60, R2, 0xc ;  /* 0x0000000c023c7836 */ /* 0x000fe40000000000 */
[----:B------:R-:W-:Y:S01]  /*4230*/  FADD R24, R24, R19 ;  /* 0x0000001318187221 */ /* 0x000fe20000000000 */
[----:B--2---:R-:W-:Y:S02]  /*4240*/  FADD R73, R16, R28 ;  /* 0x0000001c10497221 */ /* 0x004fe40000000000 */
[----:B------:R-:W-:-:S02]  /*4250*/  SEL R63, R60, R63, !P3 ;  /* 0x0000003f3c3f7207 */ /* 0x000fc40005800000 */
[----:B------:R-:W-:Y:S02]  /*4260*/  SEL R45, R60, R45, !P0 ;  /* 0x0000002d3c2d7207 */ /* 0x000fe40004000000 */
[CC--:B------:R-:W-:Y:S02]  /*4270*/  FSETP.GEU.AND P3, PT, R24.reuse, R75.reuse, PT ;  /* 0x0000004b1800720b */ /* 0x0c0fe40003f6e000 */
[CC--:B------:R-:W-:Y:S02]  /*4280*/  FSETP.GEU.AND P0, PT, R73.reuse, R56.reuse, PT ;  /* 0x000000384900720b */ /* 0x0c0fe40003f0e000 */
[----:B------:R-:W-:Y:S01]  /*4290*/  FSEL R75, R24, R75, !P3 ;  /* 0x0000004b184b7208 */ /* 0x000fe20005800000 */
[C---:B------:R-:W-:Y:S01]  /*42a0*/  FADD R24, R28.reuse, R17 ;  /* 0x000000111c187221 */ /* 0x040fe20000000000 */
[----:B------:R-:W-:Y:S01]  /*42b0*/  FSEL R56, R73, R56, !P0 ;  /* 0x0000003849387208 */ /* 0x000fe20004000000 */
[C---:B------:R-:W-:Y:S01]  /*42c0*/  FADD R73, R28.reuse, R18 ;  /* 0x000000121c497221 */ /* 0x040fe20000000000 */
[----:B------:R-:W-:Y:S01]  /*42d0*/  FADD R28, R28, R19 ;  /* 0x000000131c1c7221 */ /* 0x000fe20000000000 */
[----:B------:R-:W-:-:S02]  /*42e0*/  SEL R65, R60, R65, !P6 ;  /* 0x000000413c417207 */ /* 0x000fc40007000000 */
[C---:B------:R-:W-:Y:S02]  /*42f0*/  SEL R71, R60.reuse, R71, !P4 ;  /* 0x000000473c477207 */ /* 0x040fe40006000000 */
[C---:B------:R-:W-:Y:S02]  /*4300*/  SEL R69, R60.reuse, R69, !P3 ;  /* 0x000000453c457207 */ /* 0x040fe40005800000 */
[----:B------:R-:W-:Y:S01]  /*4310*/  SEL R67, R60, R67, !P0 ;  /* 0x000000433c437207 */ /* 0x000fe20004000000 */
[----:B0-----:R-:W-:Y:S01]  /*4320*/  FADD R16, R16, R32 ;  /* 0x0000002010107221 */ /* 0x001fe20000000000 */
[C---:B------:R-:W-:Y:S01]  /*4330*/  FADD R17, R32.reuse, R17 ;  /* 0x0000001120117221 */ /* 0x040fe20000000000 */
[C---:B------:R-:W-:Y:S01]  /*4340*/  FADD R18, R32.reuse, R18 ;  /* 0x0000001220127221 */ /* 0x040fe20000000000 */
[----:B------:R-:W-:Y:S02]  /*4350*/  FADD R19, R32, R19 ;  /* 0x0000001320137221 */ /* 0x000fe40000000000 */
[----:B------:R-:W-:-:S02]  /*4360*/  FSETP.GEU.AND P6, PT, R16, R47, PT ;  /* 0x0000002f1000720b */ /* 0x000fc40003fce000 */
[----:B------:R-:W-:Y:S02]  /*4370*/  FSETP.GEU.AND P4, PT, R17, R52, PT ;  /* 0x000000341100720b */ /* 0x000fe40003f8e000 */
[----:B------:R-:W-:Y:S02]  /*4380*/  FSETP.GEU.AND P3, PT, R18, R41, PT ;  /* 0x000000291200720b */ /* 0x000fe40003f6e000 */
[----:B------:R-:W-:Y:S02]  /*4390*/  FSETP.GEU.AND P0, PT, R19, R50, PT ;  /* 0x000000321300720b */ /* 0x000fe40003f0e000 */
[----:B------:R-:W-:Y:S02]  /*43a0*/  SEL R54, R60, R54, !P1 ;  /* 0x000000363c367207 */ /* 0x000fe40004800000 */
[----:B------:R-:W-:Y:S01]  /*43b0*/  FSEL R47, R16, R47, !P6 ;  /* 0x0000002f102f7208 */ /* 0x000fe20007000000 */
[----:B-1----:R-:W-:Y:S01]  /*43c0*/  FADD R16, R37, R25 ;  /* 0x0000001925107221 */ /* 0x002fe20000000000 */
[----:B------:R-:W-:Y:S01]  /*43d0*/  FSEL R52, R17, R52, !P4 ;  /* 0x0000003411347208 */ /* 0x000fe20006000000 */
[----:B------:R-:W-:Y:S01]  /*43e0*/  FADD R17, R37, R21 ;  /* 0x0000001525117221 */ /* 0x000fe20000000000 */
[----:B------:R-:W-:Y:S01]  /*43f0*/  FSEL R41, R18, R41, !P3 ;  /* 0x0000002912297208 */ /* 0x000fe20005800000 */
[C---:B------:R-:W-:Y:S01]  /*4400*/  FADD R18, R36.reuse, R25 ;  /* 0x0000001924127221 */ /* 0x040fe20000000000 */
[----:B------:R-:W-:Y:S01]  /*4410*/  FSEL R50, R19, R50, !P0 ;  /* 0x0000003213327208 */ /* 0x000fe20004000000 */
[----:B------:R-:W-:Y:S01]  /*4420*/  FADD R19, R36, R29 ;  /* 0x0000001d24137221 */ /* 0x000fe20000000000 */
[----:B------:R-:W-:-:S02]  /*4430*/  FSETP.GEU.AND P1, PT, R73, R42, PT ;  /* 0x0000002a4900720b */ /* 0x000fc40003f2e000 */
[C---:B------:R-:W-:Y:S02]  /*4440*/  SEL R55, R60.reuse, R55, !P6 ;  /* 0x000000373c377207 */ /* 0x040fe40007000000 */
[----:B------:R-:W-:Y:S02]  /*4450*/  FSEL R42, R73, R42, !P1 ;  /* 0x0000002a492a7208 */ /* 0x000fe40004800000 */
        /* <DEDUP_REMOVED lines=12> */
[----:B------:R-:W-:Y:S01]  /*4520*/  SEL R43, R60, R43, !P2 ;  /* 0x0000002b3c2b7207 */ /* 0x000fe20005000000 */
[----:B------:R-:W-:Y:S01]  /*4530*/  FADD R73, R36, R21 ;  /* 0x0000001524497221 */ /* 0x000fe20000000000 */
[-C--:B------:R-:W-:Y:S02]  /*4540*/  FSETP.GEU.AND P2, PT, R24, R48.reuse, PT ;  /* 0x000000301800720b */ /* 0x080fe40003f4e000 */
[----:B------:R-:W-:Y:S02]  /*4550*/  SEL R49, R60, R49, !P5 ;  /* 0x000000313c317207 */ /* 0x000fe40006800000 */
[----:B------:R-:W-:Y:S02]  /*4560*/  FSEL R48, R24, R48, !P2 ;  /* 0x0000003018307208 */ /* 0x000fe40005000000 */
[----:B------:R-:W-:-:S02]  /*4570*/  SEL R61, R60, R61, !P2 ;  /* 0x0000003d3c3d7207 */ /* 0x000fc40005000000 */
[C---:B------:R-:W-:Y:S02]  /*4580*/  FSETP.GEU.AND P2, PT, R73.reuse, R64, PT ;  /* 0x000000404900720b */ /* 0x040fe40003f4e000 */
[----:B------:R-:W-:Y:S01]  /*4590*/  FSETP.GEU.AND P5, PT, R28, R46, PT ;  /* 0x0000002e1c00720b */ /* 0x000fe20003fae000 */
[----:B------:R-:W-:Y:S01]  /*45a0*/  VIADD R32, R2, 0xd ;  /* 0x0000000d02207836 */ /* 0x000fe20000000000 */
[----:B------:R-:W-:Y:S01]  /*45b0*/  FSEL R64, R73, R64, !P2 ;  /* 0x0000004049407208 */ /* 0x000fe20005000000 */
[----:B------:R-:W-:Y:S01]  /*45c0*/  FADD R73, R38, R21 ;  /* 0x0000001526497221 */ /* 0x000fe20000000000 */
[----:B------:R-:W-:Y:S01]  /*45d0*/  FSEL R46, R28, R46, !P5 ;  /* 0x0000002e1c2e7208 */ /* 0x000fe20006800000 */
        /* <DEDUP_REMOVED lines=53> */
[----:B------:R-:W-:Y:S01]  /*4930*/  @P6 SEL R32, R60, R44, !P0 ;  /* 0x0000002c3c206207 */ /* 0x000fe20004000000 */
[--C-:B------:R-:W-:Y:S01]  /*4940*/  FADD R60, R16, R26.reuse ;  /* 0x0000001a103c7221 */ /* 0x100fe20000000000 */
[C---:B------:R-:W-:Y:S01]  /*4950*/  FADD R44, R17.reuse, R26 ;  /* 0x0000001a112c7221 */ /* 0x040fe20000000000 */
        /* <DEDUP_REMOVED lines=19> */
[----:B------:R-:W-:Y:S02]  /*4a90*/  FSEL R68, R60, R68, !P1 ;  /* 0x000000443c447208 */ /* 0x000fe40004800000 */
[----:B------:R-:W-:-:S02]  /*4aa0*/  SEL R49, R34, R49, !P1 ;  /* 0x0000003122317207 */ /* 0x000fc40004800000 */
[----:B------:R-:W-:Y:S02]  /*4ab0*/  FSEL R66, R46, R66, !P4 ;  /* 0x000000422e427208 */ /* 0x000fe40006000000 */
[----:B------:R-:W-:Y:S02]  /*4ac0*/  FSETP.GEU.AND P1, PT, R39, R20, PT ;  /* 0x000000142700720b */ /* 0x000fe40003f2e000 */
[----:B------:R-:W-:Y:S02]  /*4ad0*/  SEL R45, R34, R45, !P4 ;  /* 0x0000002d222d7207 */ /* 0x000fe40006000000 */
[----:B------:R-:W-:Y:S02]  /*4ae0*/  FSEL R42, R62, R42, !P3 ;  /* 0x0000002a3e2a7208 */ /* 0x000fe40005800000 */
[----:B------:R-:W-:Y:S02]  /*4af0*/  FSEL R77, R44, R77, !P5 ;  /* 0x0000004d2c4d7208 */ /* 0x000fe40006800000 */
[----:B------:R-:W-:-:S02]  /*4b00*/  FSEL R25, R40, R25, !P6 ;  /* 0x0000001928197208 */ /* 0x000fc40007000000 */
[----:B------:R-:W-:Y:S02]  /*4b10*/  FSEL R37, R48, R37, !P0 ;  /* 0x0000002530257208 */ /* 0x000fe40004000000 */
[----:B------:R-:W-:Y:S02]  /*4b20*/  FSETP.GEU.AND P4, PT, R36, R38, PT ;  /* 0x000000262400720b */ /* 0x000fe40003f8e000 */
[C---:B------:R-:W-:Y:S02]  /*4b30*/  SEL R65, R34.reuse, R65, !P5 ;  /* 0x0000004122417207 */ /* 0x040fe40006800000 */
[C---:B------:R-:W-:Y:S02]  /*4b40*/  SEL R61, R34.reuse, R61, !P6 ;  /* 0x0000003d223d7207 */ /* 0x040fe40007000000 */
[----:B------:R-:W-:Y:S02]  /*4b50*/  SEL R53, R34, R53, !P0 ;  /* 0x0000003522357207 */ /* 0x000fe40004000000 */
[----:B------:R-:W-:-:S02]  /*4b60*/  FSETP.GEU.AND P3, PT, R52, R47, PT ;  /* 0x0000002f3400720b */ /* 0x000fc40003f6e000 */
[----:B------:R-:W-:Y:S02]  /*4b70*/  FSEL R56, R50, R56, !P2 ;  /* 0x0000003832387208 */ /* 0x000fe40005000000 */
[----:B------:R-:W-:Y:S02]  /*4b80*/  SEL R67, R34, R67, !P2 ;  /* 0x0000004322437207 */ /* 0x000fe40005000000 */
[----:B------:R-:W-:Y:S02]  /*4b90*/  FSETP.GEU.AND P5, PT, R22, R21, PT ;  /* 0x000000151600720b */ /* 0x000fe40003fae000 */
[----:B------:R-:W-:Y:S02]  /*4ba0*/  FSETP.GEU.AND P6, PT, R73, R28, PT ;  /* 0x0000001c4900720b */ /* 0x000fe40003fce000 */
[----:B------:R-:W-:Y:S02]  /*4bb0*/  FSETP.GEU.AND P0, PT, R30, R29, PT ;  /* 0x0000001d1e00720b */ /* 0x000fe40003f0e000 */
[----:B------:R-:W-:-:S02]  /*4bc0*/  FSETP.GEU.AND P2, PT, R41, R24, PT ;  /* 0x000000182900720b */ /* 0x000fc40003f4e000 */
[----:B------:R-:W-:Y:S01]  /*4bd0*/  FSEL R39, R39, R20, !P1 ;  /* 0x0000001427277208 */ /* 0x000fe20004800000 */
[----:B0-----:R-:W-:Y:S01]  /*4be0*/  FADD R20, R16, R23 ;  /* 0x0000001710147221 */ /* 0x001fe20000000000 */
[----:B------:R-:W-:Y:S02]  /*4bf0*/  SEL R43, R34, R43, !P1 ;  /* 0x0000002b222b7207 */ /* 0x000fe40004800000 */
[----:B------:R-:W-:Y:S02]  /*4c00*/  FSEL R38, R36, R38, !P4 ;  /* 0x0000002624267208 */ /* 0x000fe40006000000 */
[----:B------:R-:W-:Y:S02]  /*4c10*/  FSETP.GEU.AND P1, PT, R26, R33, PT ;  /* 0x000000211a00720b */ /* 0x000fe40003f2e000 */
[----:B------:R-:W-:Y:S02]  /*4c20*/  FSEL R47, R52, R47, !P3 ;  /* 0x0000002f342f7208 */ /* 0x000fe40005800000 */
[----:B------:R-:W-:-:S02]  /*4c30*/  SEL R55, R34, R55, !P3 ;  /* 0x0000003722377207 */ /* 0x000fc40005800000 */
[----:B------:R-:W-:Y:S01]  /*4c40*/  FSEL R36, R22, R21, !P5 ;  /* 0x0000001516247208 */ /* 0x000fe20006800000 */
[--C-:B------:R-:W-:Y:S01]  /*4c50*/  FADD R21, R17, R23.reuse ;  /* 0x0000001711157221 */ /* 0x100fe20000000000 */
[----:B------:R-:W-:Y:S01]  /*4c60*/  FSEL R28, R73, R28, !P6 ;  /* 0x0000001c491c7208 */ /* 0x000fe20007000000 */
[--C-:B------:R-:W-:Y:S01]  /*4c70*/  FADD R73, R19, R23.reuse ;  /* 0x0000001713497221 */ /* 0x100fe20000000000 */
[----:B------:R-:W-:Y:S01]  /*4c80*/  FSEL R29, R30, R29, !P0 ;  /* 0x0000001d1e1d7208 */ /* 0x000fe20004000000 */
[----:B------:R-:W-:Y:S01]  /*4c90*/  FADD R30, R18, R23 ;  /* 0x00000017121e7221 */ /* 0x000fe20000000000 */
[----:B------:R-:W-:Y:S01]  /*4ca0*/  FSETP.GEU.AND P3, PT, R75, R42, PT ;  /* 0x0000002a4b00720b */ /* 0x000fe20003f6e000 */
        /* <DEDUP_REMOVED lines=11> */
[----:B------:R-:W-:Y:S01]  /*4d60*/  FSETP.GEU.AND P2, PT, R20, R64, PT ;  /* 0x000000401400720b */ /* 0x000fe20003f4e000 */
[--C-:B------:R-:W-:Y:S01]  /*4d70*/  FADD R48, R19, R31.reuse ;  /* 0x0000001f13307221 */ /* 0x100fe20000000000 */
[----:B------:R-:W-:Y:S01]  /*4d80*/  FSEL R42, R75, R42, !P3 ;  /* 0x0000002a4b2a7208 */ /* 0x000fe20005800000 */
[C---:B------:R-:W-:Y:S01]  /*4d90*/  FADD R75, R18.reuse, R31 ;  /* 0x0000001f124b7221 */ /* 0x040fe20000000000 */
        /* <DEDUP_REMOVED lines=27> */
[C---:B------:R-:W-:Y:S02]  /*4f50*/  SEL R49, R46.reuse, R49, !P6 ;  /* 0x000000312e317207 */ /* 0x040fe40007000000 */
[----:B------:R-:W-:Y:S02]  /*4f60*/  SEL R67, R46, R67, !P5 ;  /* 0x000000432e437207 */ /* 0x000fe40006800000 */
        /* <DEDUP_REMOVED lines=9> */
[C---:B------:R-:W-:Y:S02]  /*5000*/  SEL R43, R46.reuse, R43, !P5 ;  /* 0x0000002b2e2b7207 */ /* 0x040fe40006800000 */
[----:B------:R-:W-:Y:S02]  /*5010*/  FSETP.GEU.AND P0, PT, R31, R38, PT ;  /* 0x000000261f00720b */ /* 0x000fe40003f0e000 */
[----:B------:R-:W-:Y:S02]  /*5020*/  SEL R61, R46, R61, !P2 ;  /* 0x0000003d2e3d7207 */ /* 0x000fe40005000000 */
[----:B------:R-:W-:Y:S02]  /*5030*/  FSETP.GEU.AND P6, PT, R44, R28, PT ;  /* 0x0000001c2c00720b */ /* 0x000fe40003fce000 */
[----:B------:R-:W-:Y:S02]  /*5040*/  FSETP.GEU.AND P5, PT, R48, R29, PT ;  /* 0x0000001d3000720b */ /* 0x000fe40003fae000 */
[----:B------:R-:W-:-:S02]  /*5050*/  FSETP.GEU.AND P2, PT, R73, R36, PT ;  /* 0x000000244900720b */ /* 0x000fc40003f4e000 */
[----:B------:R-:W-:Y:S02]  /*5060*/  SEL R45, R46, R45, !P3 ;  /* 0x0000002d2e2d7207 */ /* 0x000fe40005800000 */
[----:B------:R-:W-:Y:S02]  /*5070*/  FSEL R41, R31, R38, !P0 ;  /* 0x000000261f297208 */ /* 0x000fe40004000000 */
[----:B------:R-:W-:Y:S02]  /*5080*/  FSEL R44, R44, R28, !P6 ;  /* 0x0000001c2c2c7208 */ /* 0x000fe40007000000 */
[----:B------:R-:W-:Y:S01]  /*5090*/  FSEL R48, R48, R29, !P5 ;  /* 0x0000001d30307208 */ /* 0x000fe20006800000 */
[C---:B0-----:R-:W-:Y:S01]  /*50a0*/  FADD R37, R20.reuse, R17 ;  /* 0x0000001114257221 */ /* 0x041fe20000000000 */
[----:B------:R-:W-:Y:S01]  /*50b0*/  FSETP.GEU.AND P3, PT, R75, R42, PT ;  /* 0x0000002a4b00720b */ /* 0x000fe20003f6e000 */
[----:B------:R-:W0:Y:S01]  /*50c0*/  LDS.128 R28, [R7+0x140] ;  /* 0x00014000071c7984 */ /* 0x000e220000000c00 */
[----:B------:R-:W-:Y:S01]  /*50d0*/  FSEL R36, R73, R36, !P2 ;  /* 0x0000002449247208 */ /* 0x000fe20005000000 */
[----:B------:R-:W-:Y:S01]  /*50e0*/  FADD R60, R20, R18 ;  /* 0x00000012143c7221 */ /* 0x000fe20000000000 */
[----:B------:R-:W-:Y:S01]  /*50f0*/  FSEL R50, R50, R33, !P4 ;  /* 0x0000002132327208 */ /* 0x000fe20006000000 */
[----:B------:R-:W-:Y:S01]  /*5100*/  FADD R33, R16, R20 ;  /* 0x0000001410217221 */ /* 0x000fe20000000000 */
[----:B------:R-:W-:Y:S01]  /*5110*/  SEL R58, R46, R35, !P2 ;  /* 0x000000232e3a7207 */ /* 0x000fe20005000000 */
[----:B------:R-:W-:Y:S01]  /*5120*/  FADD R73, R20, R19 ;  /* 0x0000001314497221 */ /* 0x000fe20000000000 */
[----:B-1----:R-:W-:Y:S01]  /*5130*/  FADD R35, R16, R24 ;  /* 0x0000001810237221 */ /* 0x002fe20000000000 */
[----:B------:R-:W-:-:S02]  /*5140*/  SEL R59, R46, R59, !P3 ;  /* 0x0000003b2e3b7207 */ /* 0x000fc40005800000 */
[C---:B------:R-:W-:Y:S02]  /*5150*/  SEL R51, R46.reuse, R51, !P0 ;  /* 0x000000332e337207 */ /* 0x040fe40004000000 */
[C---:B------:R-:W-:Y:S02]  /*5160*/  SEL R69, R46.reuse, R69, !P6 ;  /* 0x000000452e457207 */ /* 0x040fe40007000000 */
[----:B------:R-:W-:Y:S02]  /*5170*/  SEL R57, R46, R57, !P5 ;  /* 0x000000392e397207 */ /* 0x000fe40006800000 */
[----:B------:R-:W-:Y:S02]  /*5180*/  FSEL R42, R75, R42, !P3 ;  /* 0x0000002a4b2a7208 */ /* 0x000fe40005800000 */
[----:B------:R-:W-:Y:S02]  /*5190*/  @P4 SEL R46, R34, R32, !P1 ;  /* 0x00000020222e4207 */ /* 0x000fe40004800000 */
[----:B------:R-:W-:-:S02]  /*51a0*/  FSETP.GEU.AND P3, PT, R33, R64, PT ;  /* 0x000000402100720b */ /* 0x000fc40003f6e000 */
[----:B------:R-:W-:Y:S02]  /*51b0*/  FSETP.GEU.AND P0, PT, R37, R66, PT ;  /* 0x000000422500720b */ /* 0x000fe40003f0e000 */
[-C--:B------:R-:W-:Y:S02]  /*51c0*/  FSETP.GEU.AND P2, PT, R60, R39.reuse, PT ;  /* 0x000000273c00720b */ /* 0x080fe40003f4e000 */
[----:B------:R-:W-:Y:S02]  /*51d0*/  FSETP.GEU.AND P1, PT, R73, R36, PT ;  /* 0x000000244900720b */ /* 0x000fe40003f2e000 */
[----:B------:R-:W-:Y:S01]  /*51e0*/  FSETP.GEU.AND P5, PT, R35, R68, PT ;  /* 0x000000442300720b */ /* 0x000fe20003fae000 */
[----:B------:R-:W-:Y:S01]  /*51f0*/  VIADD R62, R2, 0x10 ;  /* 0x00000010023e7836 */ /* 0x000fe20000000000 */
[----:B------:R-:W-:Y:S02]  /*5200*/  FSEL R64, R33, R64, !P3 ;  /* 0x0000004021407208 */ /* 0x000fe40005800000 */
[----:B------:R-:W-:Y:S01]  /*5210*/  FSEL R66, R37, R66, !P0 ;  /* 0x0000004225427208 */ /* 0x000fe20004000000 */
[----:B------:R-:W-:Y:S01]  /*5220*/  FADD R37, R24, R18 ;  /* 0x0000001218257221 */ /* 0x000fe20000000000 */
[----:B------:R-:W-:Y:S01]  /*5230*/  FSEL R60, R60, R39, !P2 ;  /* 0x000000273c3c7208 */ /* 0x000fe20005000000 */
[C---:B------:R-:W-:Y:S01]  /*5240*/  FADD R39, R24.reuse, R19 ;  /* 0x0000001318277221 */ /* 0x040fe20000000000 */
[----:B------:R-:W-:Y:S01]  /*5250*/  FSEL R20, R73, R36, !P1 ;  /* 0x0000002449147208 */ /* 0x000fe20004800000 */
[----:B------:R-:W-:Y:S01]  /*5260*/  FADD R36, R24, R17 ;  /* 0x0000001118247221 */ /* 0x000fe20000000000 */
[----:B------:R-:W-:-:S02]  /*5270*/  FSEL R68, R35, R68, !P5 ;  /* 0x0000004423447208 */ /* 0x000fc40006800000 */
[----:B------:R-:W1:Y:S01]  /*5280*/  LDS.128 R32, [R7+0x1c0] ;  /* 0x0001c00007207984 */ /* 0x000e620000000c00 */
[----:B------:R-:W-:Y:S02]  /*5290*/  SEL R63, R62, R63, !P3 ;  /* 0x0000003f3e3f7207 */ /* 0x000fe40005800000 */
[CC--:B------:R-:W-:Y:S02]  /*52a0*/  FSETP.GEU.AND P6, PT, R36.reuse, R77.reuse, PT ;  /* 0x0000004d2400720b */ /* 0x0c0fe40003fce000 */
[----:B------:R-:W-:Y:S02]  /*52b0*/  FSETP.GEU.AND P4, PT, R37, R40, PT ;  /* 0x000000282500720b */ /* 0x000fe40003f8e000 */
[----:B------:R-:W-:Y:S02]  /*52c0*/  FSETP.GEU.AND P3, PT, R39, R44, PT ;  /* 0x0000002c2700720b */ /* 0x000fe40003f6e000 */
[----:B------:R-:W-:Y:S02]  /*52d0*/  FSEL R77, R36, R77, !P6 ;  /* 0x0000004d244d7208 */ /* 0x000fe40007000000 */
[----:B------:R-:W-:-:S02]  /*52e0*/  FSEL R40, R37, R40, !P4 ;  /* 0x0000002825287208 */ /* 0x000fc40006000000 */
[----:B------:R-:W-:Y:S02]  /*52f0*/  FSEL R44, R39, R44, !P3 ;  /* 0x0000002c272c7208 */ /* 0x000fe40005800000 */
[----:B------:R-:W2:Y:S01]  /*5300*/  LDS.128 R36, [R3+0x1100] ;  /* 0x0011000003247984 */ /* 0x000ea20000000c00 */
[----:B0-----:R-:W-:Y:S01]  /*5310*/  FADD R73, R16, R28 ;  /* 0x0000001c10497221 */ /* 0x001fe20000000000 */
[----:B------:R-:W-:Y:S01]  /*5320*/  FADD R75, R28, R17 ;  /* 0x000000111c4b7221 */ /* 0x000fe20000000000 */
[C---:B------:R-:W-:Y:S02]  /*5330*/  SEL R45, R62.reuse, R45, !P0 ;  /* 0x0000002d3e2d7207 */ /* 0x040fe40004000000 */
[----:B------:R-:W-:Y:S02]  /*5340*/  SEL R43, R62, R43, !P2 ;  /* 0x0000002b3e2b7207 */ /* 0x000fe40005000000 */
[----:B------:R-:W-:Y:S02]  /*5350*/  FSETP.GEU.AND P0, PT, R73, R56, PT ;  /* 0x000000384900720b */ /* 0x000fe40003f0e000 */
[----:B------:R-:W-:-:S02]  /*5360*/  FSETP.GEU.AND P2, PT, R75, R54, PT ;  /* 0x000000364b00720b */ /* 0x000fc40003f4e000 */
[----:B------:R-:W-:Y:S01]  /*5370*/  FSEL R56, R73, R56, !P0 ;  /* 0x0000003849387208 */ /* 0x000fe20004000000 */
[C---:B------:R-:W-:Y:S01]  /*5380*/  FADD R73, R28.reuse, R18 ;  /* 0x000000121c497221 */ /* 0x040fe20000000000 */
[----:B------:R-:W-:Y:S01]  /*5390*/  FSEL R54, R75, R54, !P2 ;  /* 0x000000364b367208 */ /* 0x000fe20005000000 */
[----:B------:R-:W-:Y:S01]  /*53a0*/  FADD R75, R28, R19 ;  /* 0x000000131c4b7221 */ /* 0x000fe20000000000 */
[C---:B------:R-:W-:Y:S02]  /*53b0*/  SEL R65, R62.reuse, R65, !P6 ;  /* 0x000000413e417207 */ /* 0x040fe40007000000 */
[C---:B------:R-:W-:Y:S02]  /*53c0*/  SEL R71, R62.reuse, R71, !P4 ;  /* 0x000000473e477207 */ /* 0x040fe40006000000 */
[C---:B------:R-:W-:Y:S02]  /*53d0*/  SEL R69, R62.reuse, R69, !P3 ;  /* 0x000000453e457207 */ /* 0x040fe40005800000 */
[----:B------:R-:W-:Y:S01]  /*53e0*/  SEL R67, R62, R67, !P0 ;  /* 0x000000433e437207 */ /* 0x000fe20004000000 */
[----:B-1----:R-:W-:Y:S01]  /*53f0*/  FADD R16, R16, R32 ;  /* 0x0000002010107221 */ /* 0x002fe20000000000 */
[C---:B------:R-:W-:Y:S01]  /*5400*/  FADD R17, R32.reuse, R17 ;  /* 0x0000001120117221 */ /* 0x040fe20000000000 */
[C---:B------:R-:W-:Y:S01]  /*5410*/  FADD R18, R32.reuse, R18 ;  /* 0x0000001220127221 */ /* 0x040fe20000000000 */
[----:B------:R-:W-:-:S02]  /*5420*/  FADD R19, R32, R19 ;  /* 0x0000001320137221 */ /* 0x000fc40000000000 */
[----:B------:R-:W-:Y:S02]  /*5430*/  FSETP.GEU.AND P6, PT, R16, R47, PT ;  /* 0x0000002f1000720b */ /* 0x000fe40003fce000 */
[----:B------:R-:W-:Y:S02]  /*5440*/  FSETP.GEU.AND P4, PT, R17, R52, PT ;  /* 0x000000341100720b */ /* 0x000fe40003f8e000 */
[----:B------:R-:W-:Y:S02]  /*5450*/  FSETP.GEU.AND P3, PT, R18, R41, PT ;  /* 0x000000291200720b */ /* 0x000fe40003f6e000 */
[----:B------:R-:W-:Y:S02]  /*5460*/  FSETP.GEU.AND P0, PT, R19, R50, PT ;  /* 0x000000321300720b */ /* 0x000fe40003f0e000 */
[----:B------:R-:W-:Y:S02]  /*5470*/  SEL R58, R62, R58, !P1 ;  /* 0x0000003a3e3a7207 */ /* 0x000fe40004800000 */
[----:B------:R-:W-:Y:S01]  /*5480*/  FSEL R47, R16, R47, !P6 ;  /* 0x0000002f102f7208 */ /* 0x000fe20007000000 */
[----:B--2---:R-:W-:Y:S01]  /*5490*/  FADD R16, R37, R25 ;  /* 0x0000001925107221 */ /* 0x004fe20000000000 */
        /* <DEDUP_REMOVED lines=21> */
[--C-:B------:R-:W-:Y:S01]  /*55f0*/  FADD R73, R36, R21.reuse ;  /* 0x0000001524497221 */ /* 0x100fe20000000000 */
[C---:B------:R-:W-:Y:S02]  /*5600*/  SEL R61, R62.reuse, R61, !P2 ;  /* 0x0000003d3e3d7207 */ /* 0x040fe40005000000 */
[----:B------:R-:W-:Y:S02]  /*5610*/  SEL R49, R62, R49, !P5 ;  /* 0x000000313e317207 */ /* 0x000fe40006800000 */
[----:B------:R-:W-:Y:S02]  /*5620*/  FSETP.GEU.AND P2, PT, R73, R64, PT ;  /* 0x000000404900720b */ /* 0x000fe40003f4e000 */
[----:B------:R-:W-:Y:S01]  /*5630*/  FSETP.GEU.AND P5, PT, R75, R48, PT ;  /* 0x000000304b00720b */ /* 0x000fe20003fae000 */
[----:B------:R-:W-:Y:S01]  /*5640*/  VIADD R32, R2, 0x11 ;  /* 0x0000001102207836 */ /* 0x000fe20000000000 */
[----:B------:R-:W-:Y:S01]  /*5650*/  FSEL R64, R73, R64, !P2 ;  /* 0x0000004049407208 */ /* 0x000fe20005000000 */
[C---:B------:R-:W-:Y:S01]  /*5660*/  FADD R73, R38.reuse, R21 ;  /* 0x0000001526497221 */ /* 0x040fe20000000000 */
        /* <DEDUP_REMOVED lines=30> */
[C---:B------:R-:W-:Y:S02]  /*5850*/  SEL R61, R32.reuse, R61, !P2 ;  /* 0x0000003d203d7207 */ /* 0x040fe40005000000 */
[----:B------:R-:W-:-:S02]  /*5860*/  SEL R53, R32, R53, !P1 ;  /* 0x0000003520357207 */ /* 0x000fc40004800000 */
[----:B------:R-:W-:Y:S02]  /*5870*/  SEL R71, R32, R71, !P5 ;  /* 0x0000004720477207 */ /* 0x000fe40006800000 */
[----:B------:R-:W-:Y:S02]  /*5880*/  FSETP.GEU.AND P3, PT, R28, R42, PT ;  /* 0x0000002a1c00720b */ /* 0x000fe40003f6e000 */
[-C--:B------:R-:W-:Y:S02]  /*5890*/  FSETP.GEU.AND P4, PT, R38, R41.reuse, PT ;  /* 0x000000292600720b */ /* 0x080fe40003f8e000 */
[----:B------:R-:W-:Y:S02]  /*58a0*/  FSETP.GEU.AND P2, PT, R21, R20, PT ;  /* 0x000000141500720b */ /* 0x000fe40003f4e000 */
[----:B------:R-:W-:Y:S02]  /*58b0*/  FSETP.GEU.AND P1, PT, R24, R44, PT ;  /* 0x0000002c1800720b */ /* 0x000fe40003f2e000 */
[----:B------:R-:W-:Y:S01]  /*58c0*/  FSETP.GEU.AND P5, PT, R29, R48, PT ;  /* 0x000000301d00720b */ /* 0x000fe20003fae000 */
[--C-:B0-----:R-:W-:Y:S01]  /*58d0*/  FADD R52, R16, R22.reuse ;  /* 0x0000001610347221 */ /* 0x101fe20000000000 */
[----:B------:R-:W-:Y:S01]  /*58e0*/  FSEL R28, R28, R42, !P3 ;  /* 0x0000002a1c1c7208 */ /* 0x000fe20005800000 */
[----:B------:R-:W-:Y:S01]  /*58f0*/  FADD R39, R19, R22 ;  /* 0x0000001613277221 */ /* 0x000fe20000000000 */
[----:B------:R-:W-:Y:S01]  /*5900*/  FSEL R38, R38, R41, !P4 ;  /* 0x0000002926267208 */ /* 0x000fe20006000000 */
[----:B------:R-:W-:Y:S01]  /*5910*/  FADD R54, R16, R26 ;  /* 0x0000001a10367221 */ /* 0x000fe20000000000 */
[----:B------:R-:W-:Y:S01]  /*5920*/  FSEL R20, R21, R20, !P2 ;  /* 0x0000001415147208 */ /* 0x000fe20005000000 */
[--C-:B------:R-:W-:Y:S01]  /*5930*/  FADD R21, R18, R22.reuse ;  /* 0x0000001612157221 */ /* 0x100fe20000000000 */
[----:B------:R-:W-:Y:S01]  /*5940*/  FSEL R24, R24, R44, !P1 ;  /* 0x0000002c18187208 */ /* 0x000fe20004800000 */
[----:B------:R-:W-:Y:S01]  /*5950*/  FADD R44, R17, R22 ;  /* 0x00000016112c7221 */ /* 0x000fe20000000000 */
        /* <DEDUP_REMOVED lines=28> */
[----:B------:R-:W-:Y:S02]  /*5b20*/  SEL R49, R34, R49, !P1 ;  /* 0x0000003122317207 */ /* 0x000fe40004800000 */
[----:B------:R-:W-:Y:S02]  /*5b30*/  FSETP.GEU.AND P1, PT, R21, R60, PT ;  /* 0x0000003c1500720b */ /* 0x000fe40003f2e000 */
[----:B------:R-:W-:Y:S02]  /*5b40*/  FSETP.GEU.AND P2, PT, R48, R56, PT ;  /* 0x000000383000720b */ /* 0x000fe40003f4e000 */
[----:B------:R-:W-:-:S02]  /*5b50*/  FSETP.GEU.AND P6, PT, R36, R25, PT ;  /* 0x000000192400720b */ /* 0x000fc40003fce000 */
[----:B------:R-:W-:Y:S02]  /*5b60*/  FSEL R77, R42, R77, !P5 ;  /* 0x0000004d2a4d7208 */ /* 0x000fe40006800000 */
[----:B------:R-:W-:Y:S02]  /*5b70*/  FSEL R37, R46, R37, !P0 ;  /* 0x000000252e257208 */ /* 0x000fe40004000000 */
[C---:B------:R-:W-:Y:S02]  /*5b80*/  SEL R65, R34.reuse, R65, !P5 ;  /* 0x0000004122417207 */ /* 0x040fe40006800000 */
[----:B------:R-:W-:Y:S02]  /*5b90*/  SEL R53, R34, R53, !P0 ;  /* 0x0000003522357207 */ /* 0x000fe40004000000 */
[----:B------:R-:W-:Y:S02]  /*5ba0*/  FSETP.GEU.AND P4, PT, R44, R66, PT ;  /* 0x000000422c00720b */ /* 0x000fe40003f8e000 */
[----:B------:R-:W-:-:S02]  /*5bb0*/  FSEL R60, R21, R60, !P1 ;  /* 0x0000003c153c7208 */ /* 0x000fc40004800000 */
[----:B------:R-:W-:Y:S02]  /*5bc0*/  FSETP.GEU.AND P5, PT, R39, R20, PT ;  /* 0x000000142700720b */ /* 0x000fe40003fae000 */
[----:B------:R-:W-:Y:S02]  /*5bd0*/  FSETP.GEU.AND P0, PT, R30, R29, PT ;  /* 0x0000001d1e00720b */ /* 0x000fe40003f0e000 */
[----:B------:R-:W-:Y:S02]  /*5be0*/  SEL R43, R34, R43, !P1 ;  /* 0x0000002b222b7207 */ /* 0x000fe40004800000 */
        /* <DEDUP_REMOVED lines=10> */
[----:B------:R-:W-:Y:S01]  /*5c90*/  FSEL R39, R39, R20, !P5 ;  /* 0x0000001427277208 */ /* 0x000fe20006800000 */
[--C-:B0-----:R-:W-:Y:S01]  /*5ca0*/  FADD R20, R16, R23.reuse ;  /* 0x0000001710147221 */ /* 0x101fe20000000000 */
[----:B------:R-:W-:Y:S01]  /*5cb0*/  FSEL R29, R30, R29, !P0 ;  /* 0x0000001d1e1d7208 */ /* 0x000fe20004000000 */
[--C-:B------:R-:W-:Y:S01]  /*5cc0*/  FADD R21, R17, R23.reuse ;  /* 0x0000001711157221 */ /* 0x100fe20000000000 */
[----:B------:R-:W-:Y:S01]  /*5cd0*/  FSETP.GEU.AND P4, PT, R26, R38, PT ;  /* 0x000000261a00720b */ /* 0x000fe20003f8e000 */
        /* <DEDUP_REMOVED lines=12> */
[----:B------:R-:W-:Y:S01]  /*5da0*/  FADD R16, R16, R35 ;  /* 0x0000002310107221 */ /* 0x000fe20000000000 */
[----:B------:R-:W-:Y:S01]  /*5db0*/  FSETP.GEU.AND P3, PT, R75, R28, PT ;  /* 0x0000001c4b00720b */ /* 0x000fe20003f6e000 */
[----:B------:R-:W-:Y:S01]  /*5dc0*/  VIADD R44, R2, 0x13 ;  /* 0x00000013022c7836 */ /* 0x000fe20000000000 */
[----:B------:R-:W-:Y:S01]  /*5dd0*/  FSEL R38, R26, R38, !P4 ;  /* 0x000000261a267208 */ /* 0x000fe20006000000 */
[----:B------:R-:W-:Y:S01]  /*5de0*/  FADD R26, R17, R31 ;  /* 0x0000001f111a7221 */ /* 0x000fe20000000000 */
[----:B------:R-:W-:-:S02]  /*5df0*/  SEL R71, R34, R71, !P2 ;  /* 0x0000004722477207 */ /* 0x000fc40005000000 */
[----:B------:R-:W-:Y:S02]  /*5e00*/  FSETP.GEU.AND P2, PT, R20, R64, PT ;  /* 0x000000401400720b */ /* 0x000fe40003f4e000 */
[----:B------:R-:W-:Y:S02]  /*5e10*/  FSEL R28, R75, R28, !P3 ;  /* 0x0000001c4b1c7208 */ /* 0x000fe40005800000 */
[C---:B------:R-:W-:Y:S02]  /*5e20*/  SEL R59, R34.reuse, R59, !P3 ;  /* 0x0000003b223b7207 */ /* 0x040fe40005800000 */
[C---:B------:R-:W-:Y:S02]  /*5e30*/  SEL R51, R34.reuse, R51, !P4 ;  /* 0x0000003322337207 */ /* 0x040fe40006000000 */
[----:B------:R-:W-:Y:S02]  /*5e40*/  SEL R69, R34, R69, !P6 ;  /* 0x0000004522457207 */ /* 0x000fe40007000000 */
[----:B------:R-:W-:-:S02]  /*5e50*/  FSEL R64, R20, R64, !P2 ;  /* 0x0000004014407208 */ /* 0x000fc40005000000 */
[----:B------:R-:W-:Y:S02]  /*5e60*/  SEL R58, R34, R58, !P5 ;  /* 0x0000003a223a7207 */ /* 0x000fe40006800000 */
[----:B------:R-:W-:Y:S02]  /*5e70*/  FSETP.GEU.AND P6, PT, R23, R68, PT ;  /* 0x000000441700720b */ /* 0x000fe40003fce000 */
[----:B------:R-:W-:Y:S02]  /*5e80*/  FSETP.GEU.AND P4, PT, R16, R47, PT ;  /* 0x0000002f1000720b */ /* 0x000fe40003f8e000 */
[----:B------:R-:W-:Y:S02]  /*5e90*/  FSETP.GEU.AND P3, PT, R21, R66, PT ;  /* 0x000000421500720b */ /* 0x000fe40003f6e000 */
[----:B------:R-:W-:Y:S02]  /*5ea0*/  SEL R57, R34, R57, !P0 ;  /* 0x0000003922397207 */ /* 0x000fe40004000000 */
[----:B------:R-:W-:Y:S01]  /*5eb0*/  SEL R63, R44, R63, !P2 ;  /* 0x0000003f2c3f7207 */ /* 0x000fe20005000000 */
[--C-:B------:R-:W-:Y:S01]  /*5ec0*/  FADD R75, R18, R31.reuse ;  /* 0x0000001f124b7221 */ /* 0x100fe20000000000 */
[----:B------:R-:W-:Y:S01]  /*5ed0*/  FSETP.GEU.AND P5, PT, R27, R56, PT ;  /* 0x000000381b00720b */ /* 0x000fe20003fae000 */
[----:B------:R-:W-:Y:S01]  /*5ee0*/  FADD R46, R19, R31 ;  /* 0x0000001f132e7221 */ /* 0x000fe20000000000 */
[----:B------:R-:W-:-:S02]  /*5ef0*/  FSETP.GEU.AND P0, PT, R24, R77, PT ;  /* 0x0000004d1800720b */ /* 0x000fc40003f0e000 */
[----:B------:R-:W-:Y:S01]  /*5f00*/  FSETP.GEU.AND P2, PT, R26, R25, PT ;  /* 0x000000191a00720b */ /* 0x000fe20003f4e000 */
[--C-:B------:R-:W-:Y:S01]  /*5f10*/  FADD R48, R17, R35.reuse ;  /* 0x0000002311307221 */ /* 0x100fe20000000000 */
[--C-:B------:R-:W-:Y:S01]  /*5f20*/  FADD R31, R18, R35.reuse ;  /* 0x00000023121f7221 */ /* 0x100fe20000000000 */
[----:B------:R-:W-:Y:S01]  /*5f30*/  FADD R35, R19, R35 ;  /* 0x0000002313237221 */ /* 0x000fe20000000000 */
[----:B------:R-:W-:Y:S02]  /*5f40*/  FSEL R68, R23, R68, !P6 ;  /* 0x0000004417447208 */ /* 0x000fe40007000000 */
[----:B------:R-:W-:Y:S02]  /*5f50*/  FSEL R47, R16, R47, !P4 ;  /* 0x0000002f102f7208 */ /* 0x000fe40006000000 */
[----:B------:R-:W-:Y:S01]  /*5f60*/  FSEL R66, R21, R66, !P3 ;  /* 0x0000004215427208 */ /* 0x000fe20005800000 */
[----:B------:R-:W-:Y:S01]  /*5f70*/  LDS.128 R16, [R3+0x1400] ;  /* 0x0014000003107984 */ /* 0x000fe20000000c00 */
[----:B------:R-:W-:-:S02]  /*5f80*/  FSEL R56, R27, R56, !P5 ;  /* 0x000000381b387208 */ /* 0x000fc40006800000 */
[----:B------:R-:W-:Y:S01]  /*5f90*/  FSEL R77, R24, R77, !P0 ;  /* 0x0000004d184d7208 */ /* 0x000fe20004000000 */
[----:B------:R-:W0:Y:S01]  /*5fa0*/  LDS.128 R20, [R7+0x50] ;  /* 0x0000500007147984 */ /* 0x000e220000000c00 */
[----:B------:R-:W-:-:S03]  /*5fb0*/  FSEL R50, R26, R25, !P2 ;  /* 0x000000191a327208 */ /* 0x000fc60005000000 */
[----:B------:R-:W1:Y:S01]  /*5fc0*/  LDS.128 R24, [R7+0xd0] ;  /* 0x0000d00007187984 */ /* 0x000e620000000c00 */
[C---:B------:R-:W-:Y:S02]  /*5fd0*/  SEL R55, R44.reuse, R55, !P4 ;  /* 0x000000372c377207 */ /* 0x040fe40006000000 */
[CC--:B------:R-:W-:Y:S02]  /*5fe0*/  FSETP.GEU.AND P4, PT, R41.reuse, R40.reuse, PT ;  /* 0x000000282900720b */ /* 0x0c0fe40003f8e000 */
        /* <DEDUP_REMOVED lines=8> */
[----:B------:R-:W-:Y:S02]  /*6070*/  SEL R61, R44, R61, !P2 ;  /* 0x0000003d2c3d7207 */ /* 0x000fe40005000000 */
[----:B------:R-:W-:-:S02]  /*6080*/  FSETP.GEU.AND P6, PT, R42, R73, PT ;  /* 0x000000492a00720b */ /* 0x000fc40003fce000 */
[CC--:B------:R-:W-:Y:S02]  /*6090*/  FSETP.GEU.AND P5, PT, R33.reuse, R60.reuse, PT ;  /* 0x0000003c2100720b */ /* 0x0c0fe40003fae000 */
[----:B------:R-:W-:Y:S02]  /*60a0*/  FSETP.GEU.AND P2, PT, R36, R39, PT ;  /* 0x000000272400720b */ /* 0x000fe40003f4e000 */
[----:B------:R-:W-:Y:S02]  /*60b0*/  FSEL R73, R42, R73, !P6 ;  /* 0x000000492a497208 */ /* 0x000fe40007000000 */
[C---:B------:R-:W-:Y:S02]  /*60c0*/  SEL R45, R44.reuse, R45, !P3 ;  /* 0x0000002d2c2d7207 */ /* 0x040fe40005800000 */
[----:B------:R-:W-:Y:S02]  /*60d0*/  FSEL R33, R33, R60, !P5 ;  /* 0x0000003c21217208 */ /* 0x000fe40006800000 */
[----:B------:R-:W-:Y:S01]  /*60e0*/  SEL R65, R44, R65, !P0 ;  /* 0x000000412c417207 */ /* 0x000fe20004000000 */
[----:B0-----:R-:W-:Y:S01]  /*60f0*/  FADD R52, R20, R18 ;  /* 0x0000001214347221 */ /* 0x001fe20000000000 */
[----:B------:R-:W-:-:S02]  /*6100*/  SEL R43, R44, R43, !P5 ;  /* 0x0000002b2c2b7207 */ /* 0x000fc40006800000 */
[----:B------:R-:W-:Y:S01]  /*6110*/  FSEL R36, R36, R39, !P2 ;  /* 0x0000002724247208 */ /* 0x000fe20005000000 */
[----:B------:R-:W-:Y:S01]  /*6120*/  FADD R39, R20, R17 ;  /* 0x0000001114277221 */ /* 0x000fe20000000000 */
[----:B------:R-:W-:Y:S01]  /*6130*/  FSEL R42, R35, R30, !P4 ;  /* 0x0000001e232a7208 */ /* 0x000fe20006000000 */
[----:B------:R-:W-:Y:S01]  /*6140*/  FADD R35, R16, R20 ;  /* 0x0000001410237221 */ /* 0x000fe20000000000 */
[----:B------:R-:W-:Y:S01]  /*6150*/  FSETP.GEU.AND P3, PT, R75, R28, PT ;  /* 0x0000001c4b00720b */ /* 0x000fe20003f6e000 */
[----:B------:R-:W-:Y:S01]  /*6160*/  FADD R20, R20, R19 ;  /* 0x0000001314147221 */ /* 0x000fe20000000000 */
[----:B------:R-:W-:Y:S01]  /*6170*/  FSETP.GEU.AND P0, PT, R31, R38, PT ;  /* 0x000000261f00720b */ /* 0x000fe20003f0e000 */
[----:B-1----:R-:W-:Y:S01]  /*6180*/  FADD R37, R16, R24 ;  /* 0x0000001810257221 */ /* 0x002fe20000000000 */
[----:B------:R-:W-:Y:S02]  /*6190*/  FSETP.GEU.AND P5, PT, R46, R29, PT ;  /* 0x0000001d2e00720b */ /* 0x000fe40003fae000 */
[----:B------:R-:W-:-:S02]  /*61a0*/  SEL R59, R44, R59, !P3 ;  /* 0x0000003b2c3b7207 */ /* 0x000fc40005800000 */
[C---:B------:R-:W-:Y:S02]  /*61b0*/  SEL R51, R44.reuse, R51, !P0 ;  /* 0x000000332c337207 */ /* 0x040fe40004000000 */
[C---:B------:R-:W-:Y:S02]  /*61c0*/  SEL R58, R44.reuse, R58, !P2 ;  /* 0x0000003a2c3a7207 */ /* 0x040fe40005000000 */
[C---:B------:R-:W-:Y:S02]  /*61d0*/  SEL R69, R44.reuse, R69, !P6 ;  /* 0x000000452c457207 */ /* 0x040fe40007000000 */
[----:B------:R-:W-:Y:S02]  /*61e0*/  SEL R57, R44, R57, !P5 ;  /* 0x000000392c397207 */ /* 0x000fe40006800000 */
[----:B------:R-:W-:Y:S02]  /*61f0*/  FSEL R75, R75, R28, !P3 ;  /* 0x0000001c4b4b7208 */ /* 0x000fe40005800000 */
[----:B------:R-:W-:-:S02]  /*6200*/  FSEL R46, R46, R29, !P5 ;  /* 0x0000001d2e2e7208 */ /* 0x000fc40006800000 */
[----:B------:R-:W-:Y:S02]  /*6210*/  @P4 SEL R44, R34, R32, !P1 ;  /* 0x00000020222c4207 */ /* 0x000fe40004800000 */
[----:B------:R-:W-:Y:S02]  /*6220*/  FSETP.GEU.AND P3, PT, R35, R64, PT ;  /* 0x000000402300720b */ /* 0x000fe40003f6e000 */
[----:B------:R-:W-:Y:S02]  /*6230*/  FSETP.GEU.AND P2, PT, R52, R33, PT ;  /* 0x000000213400720b */ /* 0x000fe40003f4e000 */
[----:B------:R-:W-:Y:S02]  /*6240*/  FSETP.GEU.AND P1, PT, R20, R36, PT ;  /* 0x000000241400720b */ /* 0x000fe40003f2e000 */
[----:B------:R-:W-:Y:S02]  /*6250*/  FSETP.GEU.AND P5, PT, R37, R68, PT ;  /* 0x000000442500720b */ /* 0x000fe40003fae000 */
[----:B------:R-:W-:-:S02]  /*6260*/  FSEL R41, R31, R38, !P0 ;  /* 0x000000261f297208 */ /* 0x000fc40004000000 */
[----:B------:R-:W0:Y:S01]  /*6270*/  LDS.128 R28, [R7+0x150] ;  /* 0x00015000071c7984 */ /* 0x000e220000000c00 */
[----:B------:R-:W-:Y:S02]  /*6280*/  FSEL R64, R35, R64, !P3 ;  /* 0x0000004023407208 */ /* 0x000fe40005800000 */
[----:B------:R-:W-:Y:S02]  /*6290*/  FSEL R52, R52, R33, !P2 ;  /* 0x0000002134347208 */ /* 0x000fe40005000000 */
[----:B------:R-:W-:Y:S01]  /*62a0*/  FSEL R20, R20, R36, !P1 ;  /* 0x0000002414147208 */ /* 0x000fe20004800000 */
[C---:B------:R-:W-:Y:S01]  /*62b0*/  FADD R36, R24.reuse, R17 ;  /* 0x0000001118247221 */ /* 0x040fe20000000000 */
[----:B------:R-:W-:Y:S01]  /*62c0*/  FSEL R68, R37, R68, !P5 ;  /* 0x0000004425447208 */ /* 0x000fe20006800000 */
[----:B------:R-:W-:Y:S01]  /*62d0*/  FADD R37, R24, R18 ;  /* 0x0000001218257221 */ /* 0x000fe20000000000 */
[----:B------:R-:W1:Y:S01]  /*62e0*/  LDS.128 R32, [R7+0x1d0] ;  /* 0x0001d00007207984 */ /* 0x000e620000000c00 */
[----:B------:R-:W-:-:S02]  /*62f0*/  FSETP.GEU.AND P0, PT, R39, R66, PT ;  /* 0x000000422700720b */ /* 0x000fc40003f0e000 */
[CC--:B------:R-:W-:Y:S02]  /*6300*/  FSETP.GEU.AND P6, PT, R36.reuse, R77.reuse, PT ;  /* 0x0000004d2400720b */ /* 0x0c0fe40003fce000 */
[----:B------:R-:W-:Y:S02]  /*6310*/  FSETP.GEU.AND P4, PT, R37, R40, PT ;  /* 0x000000282500720b */ /* 0x000fe40003f8e000 */
[----:B------:R-:W-:Y:S02]  /*6320*/  FSEL R66, R39, R66, !P0 ;  /* 0x0000004227427208 */ /* 0x000fe40004000000 */
[----:B------:R-:W-:Y:S02]  /*6330*/  FSEL R77, R36, R77, !P6 ;  /* 0x0000004d244d7208 */ /* 0x000fe40007000000 */
[----:B------:R-:W-:Y:S02]  /*6340*/  FSEL R40, R37, R40, !P4 ;  /* 0x0000002825287208 */ /* 0x000fe40006000000 */
[----:B------:R-:W2:Y:S01]  /*6350*/  LDS.128 R36, [R3+0x1500] ;  /* 0x0015000003247984 */ /* 0x000ea20000000c00 */
[----:B------:R-:W-:-:S02]  /*6360*/  VIADD R54, R2, 0x14 ;  /* 0x0000001402367836 */ /* 0x000fc40000000000 */
[----:B------:R-:W-:-:S03]  /*6370*/  FADD R24, R24, R19 ;  /* 0x0000001318187221 */ /* 0x000fc60000000000 */
[----:B------:R-:W-:Y:S02]  /*6380*/  SEL R63, R54, R63, !P3 ;  /* 0x0000003f363f7207 */ /* 0x000fe40005800000 */
[----:B------:R-:W-:-:S04]  /*6390*/  FSETP.GEU.AND P3, PT, R24, R73, PT ;  /* 0x000000491800720b */ /* 0x000fc80003f6e000 */
[----:B------:R-:W-:Y:S02]  /*63a0*/  FSEL R73, R24, R73, !P3 ;  /* 0x0000004918497208 */ /* 0x000fe40005800000 */
[----:B------:R-:W-:Y:S01]  /*63b0*/  SEL R45, R54, R45, !P0 ;  /* 0x0000002d362d7207 */ /* 0x000fe20004000000 */
[----:B0-----:R-:W-:Y:S01]  /*63c0*/  FADD R24, R16, R28 ;  /* 0x0000001c10187221 */ /* 0x001fe20000000000 */
[----:B------:R-:W-:Y:S01]  /*63d0*/  SEL R65, R54, R65, !P6 ;  /* 0x0000004136417207 */ /* 0x000fe20007000000 */
[----:B------:R-:W-:-:S03]  /*63e0*/  FADD R60, R28, R17 ;  /* 0x000000111c3c7221 */ /* 0x000fc60000000000 */
[----:B------:R-:W-:Y:S01]  /*63f0*/  FSETP.GEU.AND P0, PT, R24, R56, PT ;  /* 0x000000381800720b */ /* 0x000fe20003f0e000 */
[----:B-1----:R-:W-:-:S03]  /*6400*/  FADD R16, R16, R32 ;  /* 0x0000002010107221 */ /* 0x002fc60000000000 */
[----:B------:R-:W-:Y:S01]  /*6410*/  FSEL R56, R24, R56, !P0 ;  /* 0x0000003818387208 */ /* 0x000fe20004000000 */
[--C-:B------:R-:W-:Y:S01]  /*6420*/  FADD R24, R28, R18.reuse ;  /* 0x000000121c187221 */ /* 0x100fe20000000000 */
[----:B------:R-:W-:Y:S01]  /*6430*/  FSETP.GEU.AND P6, PT, R16, R47, PT ;  /* 0x0000002f1000720b */ /* 0x000fe20003fce000 */
[----:B------:R-:W-:Y:S01]  /*6440*/  FADD R28, R28, R19 ;  /* 0x000000131c1c7221 */ /* 0x000fe20000000000 */
[----:B------:R-:W-:Y:S01]  /*6450*/  SEL R43, R54, R43, !P2 ;  /* 0x0000002b362b7207 */ /* 0x000fe20005000000 */
[----:B------:R-:W-:Y:S01]  /*6460*/  FADD R17, R32, R17 ;  /* 0x0000001120117221 */ /* 0x000fe20000000000 */
[----:B------:R-:W-:Y:S01]  /*6470*/  FSEL R47, R16, R47, !P6 ;  /* 0x0000002f102f7208 */ /* 0x000fe20007000000 */
[----:B------:R-:W-:Y:S01]  /*6480*/  FADD R18, R32, R18 ;  /* 0x0000001220127221 */ /* 0x000fe20000000000 */
[----:B------:R-:W-:Y:S01]  /*6490*/  FSETP.GEU.AND P2, PT, R60, R50, PT ;  /* 0x000000323c00720b */ /* 0x000fe20003f4e000 */
[----:B------:R-:W-:Y:S01]  /*64a0*/  FADD R19, R32, R19 ;  /* 0x0000001320137221 */ /* 0x000fe20000000000 */
[----:B--2---:R-:W-:Y:S01]  /*64b0*/  FADD R16, R36, R21 ;  /* 0x0000001524107221 */ /* 0x004fe20000000000 */
[----:B------:R-:W-:-:S02]  /*64c0*/  SEL R71, R54, R71, !P4 ;  /* 0x0000004736477207 */ /* 0x000fc40006000000 */
[----:B------:R-:W-:Y:S02]  /*64d0*/  FSEL R50, R60, R50, !P2 ;  /* 0x000000323c327208 */ /* 0x000fe40005000000 */
[C---:B------:R-:W-:Y:S02]  /*64e0*/  SEL R69, R54.reuse, R69, !P3 ;  /* 0x0000004536457207 */ /* 0x040fe40005800000 */
[C---:B------:R-:W-:Y:S02]  /*64f0*/  SEL R67, R54.reuse, R67, !P0 ;  /* 0x0000004336437207 */ /* 0x040fe40004000000 */
[----:B------:R-:W-:Y:S02]  /*6500*/  SEL R61, R54, R61, !P2 ;  /* 0x0000003d363d7207 */ /* 0x000fe40005000000 */
[----:B------:R-:W-:Y:S02]  /*6510*/  FSETP.GEU.AND P4, PT, R17, R48, PT ;  /* 0x000000301100720b */ /* 0x000fe40003f8e000 */
[----:B------:R-:W-:-:S02]  /*6520*/  FSETP.GEU.AND P3, PT, R18, R41, PT ;  /* 0x000000291200720b */ /* 0x000fc40003f6e000 */
[----:B------:R-:W-:Y:S02]  /*6530*/  FSETP.GEU.AND P0, PT, R19, R42, PT ;  /* 0x0000002a1300720b */ /* 0x000fe40003f0e000 */
[----:B------:R-:W-:Y:S02]  /*6540*/  FSETP.GEU.AND P2, PT, R16, R64, PT ;  /* 0x000000401000720b */ /* 0x000fe40003f4e000 */
[----:B------:R-:W-:Y:S02]  /*6550*/  SEL R58, R54, R58, !P1 ;  /* 0x0000003a363a7207 */ /* 0x000fe40004800000 */
[----:B------:R-:W-:Y:S01]  /*6560*/  FSEL R48, R17, R48, !P4 ;  /* 0x0000003011307208 */ /* 0x000fe20006000000 */
[----:B------:R-:W-:Y:S01]  /*6570*/  FADD R17, R37, R21 ;  /* 0x0000001525117221 */ /* 0x000fe20000000000 */
[----:B------:R-:W-:Y:S01]  /*6580*/  FSEL R41, R18, R41, !P3 ;  /* 0x0000002912297208 */ /* 0x000fe20005800000 */
[C---:B------:R-:W-:Y:S01]  /*6590*/  FADD R18, R36.reuse, R25 ;  /* 0x0000001924127221 */ /* 0x040fe20000000000 */
[----:B------:R-:W-:Y:S01]  /*65a0*/  FSEL R42, R19, R42, !P0 ;  /* 0x0000002a132a7208 */ /* 0x000fe20004000000 */
[----:B------:R-:W-:Y:S01]  /*65b0*/  FADD R19, R36, R29 ;  /* 0x0000001d24137221 */ /* 0x000fe20000000000 */
[----:B------:R-:W-:Y:S01]  /*65c0*/  FSEL R64, R16, R64, !P2 ;  /* 0x0000004010407208 */ /* 0x000fe20005000000 */
[----:B------:R-:W-:Y:S01]  /*65d0*/  FADD R16, R37, R25 ;  /* 0x0000001925107221 */ /* 0x000fe20000000000 */
[----:B------:R-:W-:-:S02]  /*65e0*/  FSETP.GEU.AND P1, PT, R24, R75, PT ;  /* 0x0000004b1800720b */ /* 0x000fc40003f2e000 */
[----:B------:R-:W-:Y:S02]  /*65f0*/  SEL R55, R54, R55, !P6 ;  /* 0x0000003736377207 */ /* 0x000fe40007000000 */
        /* <DEDUP_REMOVED lines=14> */
[-C--:B------:R-:W-:Y:S01]  /*66e0*/  FSETP.GEU.AND P5, PT, R28, R46.reuse, PT ;  /* 0x0000002e1c00720b */ /* 0x080fe20003fae000 */
[----:B------:R-:W-:Y:S02]  /*66f0*/  VIADD R32, R2, 0x15 ;  /* 0x0000001502207836 */ /* 0x000fe40000000000 */
[----:B------:R-:W-:Y:S01]  /*6700*/  FADD R24, R38, R21 ;  /* 0x0000001526187221 */ /* 0x000fe20000000000 */
[--C-:B------:R-:W-:Y:S01]  /*6710*/  FADD R60, R39, R25.reuse ;  /* 0x00000019273c7221 */ /* 0x100fe20000000000 */
[----:B------:R-:W-:Y:S01]  /*6720*/  FSEL R46, R28, R46, !P5 ;  /* 0x0000002e1c2e7208 */ /* 0x000fe20006800000 */
[C---:B------:R-:W-:Y:S01]  /*6730*/  FADD R28, R38.reuse, R25 ;  /* 0x00000019261c7221 */ /* 0x040fe20000000000 */
        /* <DEDUP_REMOVED lines=56> */
[----:B------:R-:W-:Y:S01]  /*6ac0*/  SEL R57, R32, R57, !P5 ;  /* 0x0000003920397207 */ /* 0x000fe20006800000 */
        /* <DEDUP_REMOVED lines=8> */
[-C--:B------:R-:W-:Y:S02]  /*6b50*/  FSETP.GEU.AND P0, PT, R50, R64.reuse, PT ;  /* 0x000000403200720b */ /* 0x080fe40003f0e000 */
[----:B------:R-:W-:Y:S02]  /*6b60*/  FSETP.GEU.AND P5, PT, R40, R77, PT ;  /* 0x0000004d2800720b */ /* 0x000fe40003fae000 */
[----:B------:R-:W-:Y:S02]  /*6b70*/  FSEL R64, R50, R64, !P0 ;  /* 0x0000004032407208 */ /* 0x000fe40004000000 */
[----:B------:R-:W-:Y:S02]  /*6b80*/  SEL R63, R34, R63, !P0 ;  /* 0x0000003f223f7207 */ /* 0x000fe40004000000 */
[----:B------:R-:W-:-:S02]  /*6b90*/  FSETP.GEU.AND P1, PT, R52, R68, PT ;  /* 0x000000443400720b */ /* 0x000fc40003f2e000 */
[----:B------:R-:W-:Y:S02]  /*6ba0*/  FSETP.GEU.AND P2, PT, R46, R56, PT ;  /* 0x000000382e00720b */ /* 0x000fe40003f4e000 */
[----:B------:R-:W-:Y:S02]  /*6bb0*/  FSETP.GEU.AND P0, PT, R44, R37, PT ;  /* 0x000000252c00720b */ /* 0x000fe40003f0e000 */
        /* <DEDUP_REMOVED lines=8> */
[----:B------:R-:W-:Y:S02]  /*6c40*/  FSEL R37, R44, R37, !P0 ;  /* 0x000000252c257208 */ /* 0x000fe40004000000 */
[----:B------:R-:W-:-:S02]  /*6c50*/  SEL R49, R34, R49, !P1 ;  /* 0x0000003122317207 */ /* 0x000fc40004800000 */
[C---:B------:R-:W-:Y:S02]  /*6c60*/  SEL R67, R34.reuse, R67, !P2 ;  /* 0x0000004322437207 */ /* 0x040fe40005000000 */
[----:B------:R-:W-:Y:S02]  /*6c70*/  SEL R53, R34, R53, !P0 ;  /* 0x0000003522357207 */ /* 0x000fe40004000000 */
[----:B------:R-:W-:Y:S02]  /*6c80*/  FSEL R47, R48, R47, !P3 ;  /* 0x0000002f302f7208 */ /* 0x000fe40005800000 */
[----:B------:R-:W-:Y:S02]  /*6c90*/  FSEL R25, R36, R25, !P6 ;  /* 0x0000001924197208 */ /* 0x000fe40007000000 */
[----:B------:R-:W-:Y:S02]  /*6ca0*/  FSETP.GEU.AND P1, PT, R21, R24, PT ;  /* 0x000000181500720b */ /* 0x000fe40003f2e000 */
[----:B------:R-:W-:-:S02]  /*6cb0*/  FSETP.GEU.AND P2, PT, R41, R28, PT ;  /* 0x0000001c2900720b */ /* 0x000fc40003f4e000 */
[C---:B------:R-:W-:Y:S02]  /*6cc0*/  SEL R55, R34.reuse, R55, !P3 ;  /* 0x0000003722377207 */ /* 0x040fe40005800000 */
[----:B------:R-:W-:Y:S02]  /*6cd0*/  SEL R61, R34, R61, !P6 ;  /* 0x0000003d223d7207 */ /* 0x000fe40007000000 */
[----:B------:R-:W-:Y:S02]  /*6ce0*/  FSETP.GEU.AND P0, PT, R30, R29, PT ;  /* 0x0000001d1e00720b */ /* 0x000fe40003f0e000 */
[----:B------:R-:W-:Y:S02]  /*6cf0*/  FSETP.GEU.AND P3, PT, R75, R62, PT ;  /* 0x0000003e4b00720b */ /* 0x000fe40003f6e000 */
[----:B------:R-:W-:Y:S02]  /*6d00*/  FSETP.GEU.AND P6, PT, R73, R60, PT ;  /* 0x0000003c4900720b */ /* 0x000fe40003fce000 */
[----:B------:R-:W-:-:S02]  /*6d10*/  FSEL R66, R42, R66, !P4 ;  /* 0x000000422a427208 */ /* 0x000fc40006000000 */
[----:B------:R-:W-:Y:S02]  /*6d20*/  SEL R45, R34, R45, !P4 ;  /* 0x0000002d222d7207 */ /* 0x000fe40006000000 */
[----:B------:R-:W-:Y:S01]  /*6d30*/  FSEL R39, R39, R20, !P5 ;  /* 0x0000001427277208 */ /* 0x000fe20006800000 */
[--C-:B0-----:R-:W-:Y:S01]  /*6d40*/  FADD R20, R16, R23.reuse ;  /* 0x0000001710147221 */ /* 0x101fe20000000000 */
[----:B------:R-:W-:Y:S02]  /*6d50*/  FSETP.GEU.AND P4, PT, R26, R38, PT ;  /* 0x000000261a00720b */ /* 0x000fe40003f8e000 */
        /* <DEDUP_REMOVED lines=24> */
[----:B------:R-:W-:Y:S02]  /*6ee0*/  SEL R43, R34, R43, !P1 ;  /* 0x0000002b222b7207 */ /* 0x000fe40004800000 */
[----:B------:R-:W-:-:S02]  /*6ef0*/  FSEL R64, R20, R64, !P2 ;  /* 0x0000004014407208 */ /* 0x000fc40005000000 */
[C---:B------:R-:W-:Y:S02]  /*6f00*/  SEL R59, R34.reuse, R59, !P3 ;  /* 0x0000003b223b7207 */ /* 0x040fe40005800000 */
[C---:B------:R-:W-:Y:S02]  /*6f10*/  SEL R51, R34.reuse, R51, !P4 ;  /* 0x0000003322337207 */ /* 0x040fe40006000000 */
[C---:B------:R-:W-:Y:S02]  /*6f20*/  SEL R35, R34.reuse, R58, !P5 ;  /* 0x0000003a22237207 */ /* 0x040fe40006800000 */
[C---:B------:R-:W-:Y:S02]  /*6f30*/  SEL R69, R34.reuse, R69, !P6 ;  /* 0x0000004522457207 */ /* 0x040fe40007000000 */
[----:B------:R-:W-:Y:S02]  /*6f40*/  SEL R57, R34, R57, !P0 ;  /* 0x0000003922397207 */ /* 0x000fe40004000000 */
[----:B------:R-:W-:-:S02]  /*6f50*/  SEL R63, R42, R63, !P2 ;  /* 0x0000003f2a3f7207 */ /* 0x000fc40005000000 */
[----:B------:R-:W-:Y:S02]  /*6f60*/  FSETP.GEU.AND P1, PT, R22, R33, PT ;  /* 0x000000211600720b */ /* 0x000fe40003f2e000 */
        /* <DEDUP_REMOVED lines=10> */
[----:B------:R-:W-:Y:S01]  /*7010*/  FSEL R66, R21, R66, !P3 ;  /* 0x0000004215427208 */ /* 0x000fe20005800000 */
[----:B------:R-:W-:Y:S01]  /*7020*/  LDS.128 R16, [R3+0x1800] ;  /* 0x0018000003107984 */ /* 0x000fe20000000c00 */
[----:B------:R-:W-:-:S02]  /*7030*/  FSEL R77, R24, R77, !P0 ;  /* 0x0000004d184d7208 */ /* 0x000fc40004000000 */
[----:B------:R-:W-:Y:S01]  /*7040*/  FSEL R50, R26, R25, !P2 ;  /* 0x000000191a327208 */ /* 0x000fe20005000000 */
[----:B------:R-:W0:Y:S04]  /*7050*/  LDS.128 R20, [R7+0x60] ;  /* 0x0000600007147984 */ /* 0x000e280000000c00 */
[----:B------:R-:W1:Y:S01]  /*7060*/  LDS.128 R24, [R7+0xe0] ;  /* 0x0000e00007187984 */ /* 0x000e620000000c00 */
[C---:B------:R-:W-:Y:S02]  /*7070*/  SEL R67, R42.reuse, R67, !P5 ;  /* 0x000000432a437207 */ /* 0x040fe40006800000 */
[----:B------:R-:W-:Y:S02]  /*7080*/  FSETP.GEU.AND P5, PT, R41, R36, PT ;  /* 0x000000242900720b */ /* 0x000fe40003fae000 */
[----:B------:R-:W-:-:S02]  /*7090*/  SEL R49, R42, R49, !P6 ;  /* 0x000000312a317207 */ /* 0x000fc40007000000 */
[----:B------:R-:W-:Y:S02]  /*70a0*/  SEL R55, R42, R55, !P4 ;  /* 0x000000372a377207 */ /* 0x000fe40006000000 */
[----:B------:R-:W-:Y:S02]  /*70b0*/  FSETP.GEU.AND P6, PT, R48, R37, PT ;  /* 0x000000253000720b */ /* 0x000fe40003fce000 */
[----:B------:R-:W-:Y:S02]  /*70c0*/  FSETP.GEU.AND P4, PT, R73, R28, PT ;  /* 0x0000001c4900720b */ /* 0x000fe40003f8e000 */
[----:B------:R-:W-:Y:S02]  /*70d0*/  FSEL R36, R41, R36, !P5 ;  /* 0x0000002429247208 */ /* 0x000fe40006800000 */
[C---:B------:R-:W-:Y:S02]  /*70e0*/  SEL R65, R42.reuse, R65, !P0 ;  /* 0x000000412a417207 */ /* 0x040fe40004000000 */
[----:B------:R-:W-:-:S02]  /*70f0*/  SEL R61, R42, R61, !P2 ;  /* 0x0000003d2a3d7207 */ /* 0x000fc40005000000 */
        /* <DEDUP_REMOVED lines=8> */
[----:B------:R-:W-:Y:S02]  /*7180*/  FSETP.GEU.AND P6, PT, R75, R60, PT ;  /* 0x0000003c4b00720b */ /* 0x000fe40003fce000 */
[----:B------:R-:W-:Y:S02]  /*7190*/  FSETP.GEU.AND P4, PT, R46, R33, PT ;  /* 0x000000212e00720b */ /* 0x000fe40003f8e000 */
[----:B------:R-:W-:Y:S02]  /*71a0*/  FSEL R41, R31, R38, !P0 ;  /* 0x000000261f297208 */ /* 0x000fe40004000000 */
[----:B------:R-:W-:-:S02]  /*71b0*/  FSEL R39, R30, R39, !P2 ;  /* 0x000000271e277208 */ /* 0x000fc40005000000 */
[----:B------:R-:W-:Y:S02]  /*71c0*/  FSEL R44, R44, R29, !P5 ;  /* 0x0000001d2c2c7208 */ /* 0x000fe40006800000 */
[----:B------:R-:W2:Y:S01]  /*71d0*/  LDS.128 R28, [R7+0x160] ;  /* 0x00016000071c7984 */ /* 0x000ea20000000c00 */
[----:B------:R-:W-:Y:S01]  /*71e0*/  SEL R45, R42, R45, !P3 ;  /* 0x0000002d2a2d7207 */ /* 0x000fe20005800000 */
[C---:B0-----:R-:W-:Y:S01]  /*71f0*/  FADD R37, R20.reuse, R17 ;  /* 0x0000001114257221 */ /* 0x041fe20000000000 */
[----:B------:R-:W-:Y:S01]  /*7200*/  FSEL R60, R75, R60, !P6 ;  /* 0x0000003c4b3c7208 */ /* 0x000fe20007000000 */
[----:B------:R-:W-:Y:S01]  /*7210*/  FADD R75, R20, R18 ;  /* 0x00000012144b7221 */ /* 0x000fe20000000000 */
[----:B------:R-:W-:Y:S01]  /*7220*/  FSEL R46, R46, R33, !P4 ;  /* 0x000000212e2e7208 */ /* 0x000fe20006000000 */
[----:B------:R-:W-:Y:S01]  /*7230*/  FADD R33, R16, R20 ;  /* 0x0000001410217221 */ /* 0x000fe20000000000 */
[----:B------:R-:W-:Y:S01]  /*7240*/  SEL R52, R42, R35, !P2 ;  /* 0x000000232a347207 */ /* 0x000fe20005000000 */
[----:B-1----:R-:W-:Y:S01]  /*7250*/  FADD R35, R16, R24 ;  /* 0x0000001810237221 */ /* 0x002fe20000000000 */
        /* <DEDUP_REMOVED lines=8> */
[----:B------:R-:W-:Y:S01]  /*72e0*/  FSETP.GEU.AND P5, PT, R35, R68, PT ;  /* 0x000000442300720b */ /* 0x000fe20003fae000 */
[--C-:B------:R-:W-:Y:S01]  /*72f0*/  FADD R54, R20, R19.reuse ;  /* 0x0000001314367221 */ /* 0x100fe20000000000 */
[----:B------:R-:W-:Y:S01]  /*7300*/  SEL R69, R42, R69, !P6 ;  /* 0x000000452a457207 */ /* 0x000fe20007000000 */
[----:B------:R-:W-:Y:S01]  /*7310*/  VIADD R58, R2, 0x18 ;  /* 0x00000018023a7836 */ /* 0x000fe20000000000 */
[----:B------:R-:W-:Y:S01]  /*7320*/  @P4 SEL R42, R34, R32, !P1 ;  /* 0x00000020222a4207 */ /* 0x000fe20004800000 */
[C---:B------:R-:W-:Y:S01]  /*7330*/  FADD R38, R24.reuse, R18 ;  /* 0x0000001218267221 */ /* 0x040fe20000000000 */
[----:B------:R-:W-:Y:S02]  /*7340*/  FSEL R64, R33, R64, !P3 ;  /* 0x0000004021407208 */ /* 0x000fe40005800000 */
[----:B------:R-:W-:Y:S01]  /*7350*/  FSEL R66, R37, R66, !P0 ;  /* 0x0000004225427208 */ /* 0x000fe20004000000 */
[C---:B------:R-:W-:Y:S01]  /*7360*/  FADD R37, R24.reuse, R19 ;  /* 0x0000001318257221 */ /* 0x040fe20000000000 */
[----:B------:R-:W-:Y:S01]  /*7370*/  FSEL R20, R75, R36, !P2 ;  /* 0x000000244b147208 */ /* 0x000fe20005000000 */
[----:B------:R-:W-:Y:S01]  /*7380*/  FADD R36, R24, R17 ;  /* 0x0000001118247221 */ /* 0x000fe20000000000 */
[----:B------:R-:W-:-:S02]  /*7390*/  FSEL R68, R35, R68, !P5 ;  /* 0x0000004423447208 */ /* 0x000fc40006800000 */
[----:B------:R-:W0:Y:S01]  /*73a0*/  LDS.128 R32, [R7+0x1e0] ;  /* 0x0001e00007207984 */ /* 0x000e220000000c00 */
[----:B------:R-:W-:Y:S02]  /*73b0*/  SEL R63, R58, R63, !P3 ;  /* 0x0000003f3a3f7207 */ /* 0x000fe40005800000 */
[----:B------:R-:W-:Y:S02]  /*73c0*/  FSETP.GEU.AND P1, PT, R54, R39, PT ;  /* 0x000000273600720b */ /* 0x000fe40003f2e000 */
[----:B------:R-:W-:Y:S02]  /*73d0*/  FSETP.GEU.AND P6, PT, R36, R77, PT ;  /* 0x0000004d2400720b */ /* 0x000fe40003fce000 */
[----:B------:R-:W-:Y:S02]  /*73e0*/  FSETP.GEU.AND P4, PT, R38, R73, PT ;  /* 0x000000492600720b */ /* 0x000fe40003f8e000 */
[----:B------:R-:W-:Y:S02]  /*73f0*/  FSETP.GEU.AND P3, PT, R37, R60, PT ;  /* 0x0000003c2500720b */ /* 0x000fe40003f6e000 */
[----:B------:R-:W-:-:S02]  /*7400*/  FSEL R54, R54, R39, !P1 ;  /* 0x0000002736367208 */ /* 0x000fc40004800000 */
        /* <DEDUP_REMOVED lines=9> */
[C---:B------:R-:W-:Y:S01]  /*74a0*/  FADD R75, R28.reuse, R18 ;  /* 0x000000121c4b7221 */ /* 0x040fe20000000000 */
[----:B------:R-:W-:Y:S01]  /*74b0*/  FADD R28, R28, R19 ;  /* 0x000000131c1c7221 */ /* 0x000fe20000000000 */
[C---:B------:R-:W-:Y:S02]  /*74c0*/  SEL R65, R58.reuse, R65, !P6 ;  /* 0x000000413a417207 */ /* 0x040fe40007000000 */
[C---:B------:R-:W-:Y:S02]  /*74d0*/  SEL R71, R58.reuse, R71, !P4 ;  /* 0x000000473a477207 */ /* 0x040fe40006000000 */
[----:B------:R-:W-:Y:S01]  /*74e0*/  SEL R69, R58, R69, !P3 ;  /* 0x000000453a457207 */ /* 0x000fe20005800000 */
[----:B0-----:R-:W-:Y:S01]  /*74f0*/  FADD R16, R16, R32 ;  /* 0x0000002010107221 */ /* 0x001fe20000000000 */
[C---:B------:R-:W-:Y:S01]  /*7500*/  FADD R17, R32.reuse, R17 ;  /* 0x0000001120117221 */ /* 0x040fe20000000000 */
[C---:B------:R-:W-:Y:S01]  /*7510*/  FADD R18, R32.reuse, R18 ;  /* 0x0000001220127221 */ /* 0x040fe20000000000 */
[----:B------:R-:W-:Y:S01]  /*7520*/  FADD R19, R32, R19 ;  /* 0x0000001320137221 */ /* 0x000fe20000000000 */
[----:B------:R-:W-:-:S02]  /*7530*/  SEL R67, R58, R67, !P0 ;  /* 0x000000433a437207 */ /* 0x000fc40004000000 */
[----:B------:R-:W-:Y:S02]  /*7540*/  FSETP.GEU.AND P6, PT, R16, R47, PT ;  /* 0x0000002f1000720b */ /* 0x000fe40003fce000 */
[----:B------:R-:W-:Y:S02]  /*7550*/  FSETP.GEU.AND P4, PT, R17, R48, PT ;  /* 0x000000301100720b */ /* 0x000fe40003f8e000 */
[----:B------:R-:W-:Y:S02]  /*7560*/  FSETP.GEU.AND P3, PT, R18, R41, PT ;  /* 0x000000291200720b */ /* 0x000fe40003f6e000 */
[----:B------:R-:W-:Y:S02]  /*7570*/  FSETP.GEU.AND P0, PT, R19, R46, PT ;  /* 0x0000002e1300720b */ /* 0x000fe40003f0e000 */
[----:B------:R-:W-:Y:S02]  /*7580*/  SEL R52, R58, R52, !P1 ;  /* 0x000000343a347207 */ /* 0x000fe40004800000 */
[----:B------:R-:W-:-:S02]  /*7590*/  FSEL R47, R16, R47, !P6 ;  /* 0x0000002f102f7208 */ /* 0x000fc40007000000 */
[----:B------:R-:W-:Y:S01]  /*75a0*/  FSEL R48, R17, R48, !P4 ;  /* 0x0000003011307208 */ /* 0x000fe20006000000 */
[----:B-1----:R-:W-:Y:S01]  /*75b0*/  FADD R17, R37, R21 ;  /* 0x0000001525117221 */ /* 0x002fe20000000000 */
[----:B------:R-:W-:Y:S01]  /*75c0*/  FSEL R41, R18, R41, !P3 ;  /* 0x0000002912297208 */ /* 0x000fe20005800000 */
[C-C-:B------:R-:W-:Y:S01]  /*75d0*/  FADD R18, R36.reuse, R25.reuse ;  /* 0x0000001924127221 */ /* 0x140fe20000000000 */
[----:B------:R-:W-:Y:S01]  /*75e0*/  FSEL R46, R19, R46, !P0 ;  /* 0x0000002e132e7208 */ /* 0x000fe20004000000 */
[----:B------:R-:W-:Y:S01]  /*75f0*/  FADD R16, R37, R25 ;  /* 0x0000001925107221 */ /* 0x000fe20000000000 */
[CC--:B------:R-:W-:Y:S01]  /*7600*/  FSETP.GEU.AND P1, PT, R75.reuse, R40.reuse, PT ;  /* 0x000000284b00720b */ /* 0x0c0fe20003f2e000 */
[----:B------:R-:W-:Y:S01]  /*7610*/  FADD R19, R36, R29 ;  /* 0x0000001d24137221 */ /* 0x000fe20000000000 */
[----:B------:R-:W-:Y:S02]  /*7620*/  SEL R55, R58, R55, !P6 ;  /* 0x000000373a377207 */ /* 0x000fe40007000000 */
[----:B------:R-:W-:-:S02]  /*7630*/  FSEL R40, R75, R40, !P1 ;  /* 0x000000284b287208 */ /* 0x000fc40004800000 */
[C---:B------:R-:W-:Y:S02]  /*7640*/  SEL R59, R58.reuse, R59, !P1 ;  /* 0x0000003b3a3b7207 */ /* 0x040fe40004800000 */
[C---:B------:R-:W-:Y:S02]  /*7650*/  SEL R53, R58.reuse, R53, !P4 ;  /* 0x000000353a357207 */ /* 0x040fe40006000000 */
[----:B------:R-:W-:Y:S02]  /*7660*/  SEL R51, R58, R51, !P3 ;  /* 0x000000333a337207 */ /* 0x000fe40005800000 */
[----:B------:R-:W-:Y:S02]  /*7670*/  FSETP.GEU.AND P1, PT, R18, R68, PT ;  /* 0x000000441200720b */ /* 0x000fe40003f2e000 */
[----:B------:R-:W-:Y:S02]  /*7680*/  FSETP.GEU.AND P6, PT, R19, R56, PT ;  /* 0x000000381300720b */ /* 0x000fe40003fce000 */
[----:B------:R-:W-:-:S02]  /*7690*/  FSETP.GEU.AND P3, PT, R17, R66, PT ;  /* 0x000000421100720b */ /* 0x000fc40003f6e000 */
[-C--:B------:R-:W-:Y:S02]  /*76a0*/  FSETP.GEU.AND P4, PT, R16, R77.reuse, PT ;  /* 0x0000004d1000720b */ /* 0x080fe40003f8e000 */
[----:B------:R-:W-:Y:S02]  /*76b0*/  FSEL R68, R18, R68, !P1 ;  /* 0x0000004412447208 */ /* 0x000fe40004800000 */
[----:B------:R-:W-:Y:S02]  /*76c0*/  FSEL R56, R19, R56, !P6 ;  /* 0x0000003813387208 */ /* 0x000fe40007000000 */
[----:B------:R-:W-:Y:S02]  /*76d0*/  FSEL R66, R17, R66, !P3 ;  /* 0x0000004211427208 */ /* 0x000fe40005800000 */
[----:B------:R-:W-:Y:S02]  /*76e0*/  FSEL R77, R16, R77, !P4 ;  /* 0x0000004d104d7208 */ /* 0x000fe40006000000 */
[----:B------:R-:W0:Y:S01]  /*76f0*/  LDS.128 R16, [R3+0x1a00] ;  /* 0x001a000003107984 */ /* 0x000e220000000c00 */
[----:B------:R-:W-:Y:S01]  /*7700*/  SEL R43, R58, R43, !P2 ;  /* 0x0000002b3a2b7207 */ /* 0x000fe20005000000 */
[----:B------:R-:W-:Y:S01]  /*7710*/  FADD R75, R36, R21 ;  /* 0x00000015244b7221 */ /* 0x000fe20000000000 */
[----:B------:R-:W-:-:S02]  /*7720*/  FSETP.GEU.AND P2, PT, R24, R50, PT ;  /* 0x000000321800720b */ /* 0x000fc40003f4e000 */
[----:B------:R-:W-:Y:S02]  /*7730*/  SEL R49, R58, R49, !P5 ;  /* 0x000000313a317207 */ /* 0x000fe40006800000 */
[----:B------:R-:W-:Y:S02]  /*7740*/  FSEL R50, R24, R50, !P2 ;  /* 0x0000003218327208 */ /* 0x000fe40005000000 */
[----:B------:R-:W-:Y:S02]  /*7750*/  SEL R61, R58, R61, !P2 ;  /* 0x0000003d3a3d7207 */ /* 0x000fe40005000000 */
        /* <DEDUP_REMOVED lines=57> */
[----:B------:R-:W-:Y:S01]  /*7af0*/  @P6 SEL R32, R58, R42, !P0 ;  /* 0x0000002a3a206207 */ /* 0x000fe20004000000 */
[C---:B------:R-:W-:Y:S01]  /*7b00*/  FADD R58, R16.reuse, R22 ;  /* 0x00000016103a7221 */ /* 0x040fe20000000000 */
        /* <DEDUP_REMOVED lines=18> */
[----:B------:R-:W-:Y:S02]  /*7c30*/  FSEL R40, R62, R40, !P3 ;  /* 0x000000283e287208 */ /* 0x000fe40005800000 */
[----:B------:R-:W-:Y:S02]  /*7c40*/  FSETP.GEU.AND P5, PT, R44, R77, PT ;  /* 0x0000004d2c00720b */ /* 0x000fe40003fae000 */
[----:B------:R-:W-:Y:S02]  /*7c50*/  FSETP.GEU.AND P6, PT, R42, R25, PT ;  /* 0x000000192a00720b */ /* 0x000fe40003fce000 */
[----:B------:R-:W-:Y:S02]  /*7c60*/  FSETP.GEU.AND P0, PT, R48, R37, PT ;  /* 0x000000253000720b */ /* 0x000fe40003f0e000 */
[----:B------:R-:W-:Y:S02]  /*7c70*/  FSETP.GEU.AND P2, PT, R50, R56, PT ;  /* 0x000000383200720b */ /* 0x000fe40003f4e000 */
[----:B------:R-:W-:-:S02]  /*7c80*/  FSETP.GEU.AND P3, PT, R54, R47, PT ;  /* 0x0000002f3600720b */ /* 0x000fc40003f6e000 */
[----:B------:R-:W-:Y:S02]  /*7c90*/  FSEL R68, R60, R68, !P1 ;  /* 0x000000443c447208 */ /* 0x000fe40004800000 */
[----:B------:R-:W-:Y:S02]  /*7ca0*/  SEL R49, R34, R49, !P1 ;  /* 0x0000003122317207 */ /* 0x000fe40004800000 */
[----:B------:R-:W-:Y:S02]  /*7cb0*/  FSEL R66, R46, R66, !P4 ;  /* 0x000000422e427208 */ /* 0x000fe40006000000 */
[----:B------:R-:W-:Y:S02]  /*7cc0*/  FSETP.GEU.AND P1, PT, R39, R20, PT ;  /* 0x000000142700720b */ /* 0x000fe40003f2e000 */
[----:B------:R-:W-:Y:S02]  /*7cd0*/  SEL R45, R34, R45, !P4 ;  /* 0x0000002d222d7207 */ /* 0x000fe40006000000 */
[----:B------:R-:W-:-:S02]  /*7ce0*/  FSEL R77, R44, R77, !P5 ;  /* 0x0000004d2c4d7208 */ /* 0x000fc40006800000 */
[----:B------:R-:W-:Y:S02]  /*7cf0*/  FSEL R25, R42, R25, !P6 ;  /* 0x000000192a197208 */ /* 0x000fe40007000000 */
[----:B------:R-:W-:Y:S02]  /*7d00*/  FSEL R37, R48, R37, !P0 ;  /* 0x0000002530257208 */ /* 0x000fe40004000000 */
[----:B------:R-:W-:Y:S02]  /*7d10*/  FSETP.GEU.AND P4, PT, R36, R38, PT ;  /* 0x000000262400720b */ /* 0x000fe40003f8e000 */
[C---:B------:R-:W-:Y:S02]  /*7d20*/  SEL R65, R34.reuse, R65, !P5 ;  /* 0x0000004122417207 */ /* 0x040fe40006800000 */
[C---:B------:R-:W-:Y:S02]  /*7d30*/  SEL R61, R34.reuse, R61, !P6 ;  /* 0x0000003d223d7207 */ /* 0x040fe40007000000 */
[----:B------:R-:W-:-:S02]  /*7d40*/  SEL R53, R34, R53, !P0 ;  /* 0x0000003522357207 */ /* 0x000fc40004000000 */
[----:B------:R-:W-:Y:S02]  /*7d50*/  FSEL R56, R50, R56, !P2 ;  /* 0x0000003832387208 */ /* 0x000fe40005000000 */
[----:B------:R-:W-:Y:S02]  /*7d60*/  FSEL R47, R54, R47, !P3 ;  /* 0x0000002f362f7208 */ /* 0x000fe40005800000 */
[C---:B------:R-:W-:Y:S02]  /*7d70*/  SEL R67, R34.reuse, R67, !P2 ;  /* 0x0000004322437207 */ /* 0x040fe40005000000 */
[----:B------:R-:W-:Y:S02]  /*7d80*/  SEL R55, R34, R55, !P3 ;  /* 0x0000003722377207 */ /* 0x000fe40005800000 */
[----:B------:R-:W-:Y:S02]  /*7d90*/  FSETP.GEU.AND P5, PT, R22, R21, PT ;  /* 0x000000151600720b */ /* 0x000fe40003fae000 */
[----:B------:R-:W-:-:S02]  /*7da0*/  FSETP.GEU.AND P6, PT, R73, R28, PT ;  /* 0x0000001c4900720b */ /* 0x000fc40003fce000 */
[----:B------:R-:W-:Y:S02]  /*7db0*/  FSETP.GEU.AND P0, PT, R30, R29, PT ;  /* 0x0000001d1e00720b */ /* 0x000fe40003f0e000 */
[----:B------:R-:W-:Y:S02]  /*7dc0*/  FSETP.GEU.AND P2, PT, R41, R24, PT ;  /* 0x000000182900720b */ /* 0x000fe40003f4e000 */
[----:B------:R-:W-:Y:S02]  /*7dd0*/  FSETP.GEU.AND P3, PT, R75, R40, PT ;  /* 0x000000284b00720b */ /* 0x000fe40003f6e000 */
[----:B------:R-:W-:Y:S01]  /*7de0*/  FSEL R39, R39, R20, !P1 ;  /* 0x0000001427277208 */ /* 0x000fe20004800000 */
[----:B0-----:R-:W-:Y:S01]  /*7df0*/  FADD R20, R16, R23 ;  /* 0x0000001710147221 */ /* 0x001fe20000000000 */
[----:B------:R-:W-:Y:S02]  /*7e00*/  SEL R43, R34, R43, !P1 ;  /* 0x0000002b222b7207 */ /* 0x000fe40004800000 */
[----:B------:R-:W-:-:S02]  /*7e10*/  FSEL R38, R36, R38, !P4 ;  /* 0x0000002624267208 */ /* 0x000fc40006000000 */
        /* <DEDUP_REMOVED lines=58> */
[----:B------:R-:W-:Y:S02]  /*81c0*/  SEL R61, R46, R61, !P2 ;  /* 0x0000003d2e3d7207 */ /* 0x000fe40005000000 */
[----:B------:R-:W-:Y:S02]  /*81d0*/  FSETP.GEU.AND P2, PT, R73, R36, PT ;  /* 0x000000244900720b */ /* 0x000fe40003f4e000 */
[----:B------:R-:W-:-:S02]  /*81e0*/  FSEL R54, R54, R37, !P6 ;  /* 0x0000002536367208 */ /* 0x000fc40007000000 */
[----:B------:R-:W-:Y:S02]  /*81f0*/  FSEL R39, R30, R39, !P5 ;  /* 0x000000271e277208 */ /* 0x000fe40006800000 */
[----:B------:R-:W-:Y:S02]  /*8200*/  FSEL R40, R44, R40, !P3 ;  /* 0x000000282c287208 */ /* 0x000fe40005800000 */
[C---:B------:R-:W-:Y:S02]  /*8210*/  SEL R65, R46.reuse, R65, !P0 ;  /* 0x000000412e417207 */ /* 0x040fe40004000000 */
[C---:B------:R-:W-:Y:S02]  /*8220*/  SEL R53, R46.reuse, R53, !P6 ;  /* 0x000000352e357207 */ /* 0x040fe40007000000 */
[----:B------:R-:W-:Y:S02]  /*8230*/  SEL R43, R46, R43, !P5 ;  /* 0x0000002b2e2b7207 */ /* 0x000fe40006800000 */
[----:B------:R-:W-:-:S02]  /*8240*/  FSETP.GEU.AND P0, PT, R31, R38, PT ;  /* 0x000000261f00720b */ /* 0x000fc40003f0e000 */
[----:B------:R-:W-:Y:S02]  /*8250*/  FSETP.GEU.AND P6, PT, R75, R28, PT ;  /* 0x0000001c4b00720b */ /* 0x000fe40003fce000 */
[----:B------:R-:W-:Y:S02]  /*8260*/  FSETP.GEU.AND P5, PT, R48, R29, PT ;  /* 0x0000001d3000720b */ /* 0x000fe40003fae000 */
[----:B------:R-:W-:Y:S01]  /*8270*/  FSEL R36, R73, R36, !P2 ;  /* 0x0000002449247208 */ /* 0x000fe20005000000 */
[----:B0-----:R-:W-:Y:S01]  /*8280*/  FADD R73, R20, R19 ;  /* 0x0000001314497221 */ /* 0x001fe20000000000 */
[----:B------:R-:W-:Y:S01]  /*8290*/  FSEL R50, R50, R33, !P4 ;  /* 0x0000002132327208 */ /* 0x000fe20006000000 */
[----:B------:R-:W-:Y:S01]  /*82a0*/  FADD R33, R16, R20 ;  /* 0x0000001410217221 */ /* 0x000fe20000000000 */
[----:B------:R-:W-:Y:S01]  /*82b0*/  SEL R44, R46, R35, !P2 ;  /* 0x000000232e2c7207 */ /* 0x000fe20005000000 */
[----:B-1----:R-:W-:Y:S01]  /*82c0*/  FADD R35, R16, R24 ;  /* 0x0000001810237221 */ /* 0x002fe20000000000 */
[----:B------:R-:W-:-:S02]  /*82d0*/  SEL R59, R46, R59, !P3 ;  /* 0x0000003b2e3b7207 */ /* 0x000fc40005800000 */
[C---:B------:R-:W-:Y:S02]  /*82e0*/  SEL R51, R46.reuse, R51, !P0 ;  /* 0x000000332e337207 */ /* 0x040fe40004000000 */
[C---:B------:R-:W-:Y:S02]  /*82f0*/  SEL R69, R46.reuse, R69, !P6 ;  /* 0x000000452e457207 */ /* 0x040fe40007000000 */
[----:B------:R-:W-:Y:S02]  /*8300*/  SEL R57, R46, R57, !P5 ;  /* 0x000000392e397207 */ /* 0x000fe40006800000 */
[----:B------:R-:W-:Y:S02]  /*8310*/  FSEL R42, R31, R38, !P0 ;  /* 0x000000261f2a7208 */ /* 0x000fe40004000000 */
[----:B------:R-:W-:Y:S02]  /*8320*/  FSEL R75, R75, R28, !P6 ;  /* 0x0000001c4b4b7208 */ /* 0x000fe40007000000 */
[----:B------:R-:W-:-:S02]  /*8330*/  FSEL R48, R48, R29, !P5 ;  /* 0x0000001d30307208 */ /* 0x000fc40006800000 */
[----:B------:R-:W-:Y:S01]  /*8340*/  @P4 SEL R46, R34, R32, !P1 ;  /* 0x00000020222e4207 */ /* 0x000fe20004800000 */
[----:B------:R-:W0:Y:S01]  /*8350*/  LDS.128 R28, [R7+0x170] ;  /* 0x00017000071c7984 */ /* 0x000e220000000c00 */
[----:B------:R-:W-:Y:S02]  /*8360*/  FSETP.GEU.AND P3, PT, R33, R64, PT ;  /* 0x000000402100720b */ /* 0x000fe40003f6e000 */
[----:B------:R-:W-:Y:S02]  /*8370*/  FSETP.GEU.AND P1, PT, R73, R36, PT ;  /* 0x000000244900720b */ /* 0x000fe40003f2e000 */
[----:B------:R-:W-:Y:S01]  /*8380*/  FSETP.GEU.AND P5, PT, R35, R68, PT ;  /* 0x000000442300720b */ /* 0x000fe20003fae000 */
[C-C-:B------:R-:W-:Y:S01]  /*8390*/  FADD R37, R20.reuse, R17.reuse ;  /* 0x0000001114257221 */ /* 0x140fe20000000000 */
[--C-:B------:R-:W-:Y:S01]  /*83a0*/  FADD R58, R20, R18.reuse ;  /* 0x00000012143a7221 */ /* 0x100fe20000000000 */
[----:B------:R-:W-:Y:S01]  /*83b0*/  FSEL R64, R33, R64, !P3 ;  /* 0x0000004021407208 */ /* 0x000fe20005800000 */
[C---:B------:R-:W-:Y:S01]  /*83c0*/  FADD R38, R24.reuse, R18 ;  /* 0x0000001218267221 */ /* 0x040fe20000000000 */
[----:B------:R-:W-:Y:S01]  /*83d0*/  FSEL R20, R73, R36, !P1 ;  /* 0x0000002449147208 */ /* 0x000fe20004800000 */
[----:B------:R-:W-:Y:S01]  /*83e0*/  FADD R36, R24, R17 ;  /* 0x0000001118247221 */ /* 0x000fe20000000000 */
[----:B------:R-:W-:-:S02]  /*83f0*/  FSEL R68, R35, R68, !P5 ;  /* 0x0000004423447208 */ /* 0x000fc40006800000 */
[----:B------:R-:W1:Y:S01]  /*8400*/  LDS.128 R32, [R7+0x1f0] ;  /* 0x0001f00007207984 */ /* 0x000e620000000c00 */
[CC--:B------:R-:W-:Y:S02]  /*8410*/  FSETP.GEU.AND P0, PT, R37.reuse, R66.reuse, PT ;  /* 0x000000422500720b */ /* 0x0c0fe40003f0e000 */
        /* <DEDUP_REMOVED lines=8> */
[----:B------:R-:W-:Y:S02]  /*84a0*/  VIADD R60, R2, 0x1c ;  /* 0x0000001c023c7836 */ /* 0x000fe40000000000 */
[----:B------:R-:W-:Y:S01]  /*84b0*/  FADD R24, R24, R19 ;  /* 0x0000001318187221 */ /* 0x000fe20000000000 */
[----:B0-----:R-:W-:Y:S02]  /*84c0*/  FADD R73, R16, R28 ;  /* 0x0000001c10497221 */ /* 0x001fe40000000000 */
[----:B------:R-:W-:-:S02]  /*84d0*/  SEL R63, R60, R63, !P3 ;  /* 0x0000003f3c3f7207 */ /* 0x000fc40005800000 */
[----:B------:R-:W-:Y:S02]  /*84e0*/  SEL R45, R60, R45, !P0 ;  /* 0x0000002d3c2d7207 */ /* 0x000fe40004000000 */
[CC--:B------:R-:W-:Y:S02]  /*84f0*/  FSETP.GEU.AND P3, PT, R24.reuse, R75.reuse, PT ;  /* 0x0000004b1800720b */ /* 0x0c0fe40003f6e000 */
[CC--:B------:R-:W-:Y:S02]  /*8500*/  FSETP.GEU.AND P0, PT, R73.reuse, R56.reuse, PT ;  /* 0x000000384900720b */ /* 0x0c0fe40003f0e000 */
[----:B------:R-:W-:Y:S01]  /*8510*/  FSEL R75, R24, R75, !P3 ;  /* 0x0000004b184b7208 */ /* 0x000fe20005800000 */
[----:B-1----:R-:W-:Y:S01]  /*8520*/  FADD R16, R16, R32 ;  /* 0x0000002010107221 */ /* 0x002fe20000000000 */
[----:B------:R-:W-:Y:S01]  /*8530*/  FSEL R56, R73, R56, !P0 ;  /* 0x0000003849387208 */ /* 0x000fe20004000000 */
[----:B------:R-:W-:Y:S01]  /*8540*/  FADD R24, R28, R17 ;  /* 0x000000111c187221 */ /* 0x000fe20000000000 */
[----:B------:R-:W-:Y:S01]  /*8550*/  SEL R65, R60, R65, !P6 ;  /* 0x000000413c417207 */ /* 0x000fe20007000000 */
[----:B------:R-:W-:Y:S01]  /*8560*/  FADD R73, R28, R18 ;  /* 0x000000121c497221 */ /* 0x000fe20000000000 */
[----:B------:R-:W-:Y:S01]  /*8570*/  FSETP.GEU.AND P6, PT, R16, R47, PT ;  /* 0x0000002f1000720b */ /* 0x000fe20003fce000 */
[----:B------:R-:W-:Y:S01]  /*8580*/  FADD R28, R28, R19 ;  /* 0x000000131c1c7221 */ /* 0x000fe20000000000 */
[----:B------:R-:W-:Y:S01]  /*8590*/  SEL R43, R60, R43, !P2 ;  /* 0x0000002b3c2b7207 */ /* 0x000fe20005000000 */
[----:B------:R-:W-:Y:S01]  /*85a0*/  FADD R17, R32, R17 ;  /* 0x0000001120117221 */ /* 0x000fe20000000000 */
[----:B------:R-:W-:Y:S01]  /*85b0*/  SEL R44, R60, R44, !P1 ;  /* 0x0000002c3c2c7207 */ /* 0x000fe20004800000 */
[----:B------:R-:W-:Y:S01]  /*85c0*/  FADD R19, R32, R19 ;  /* 0x0000001320137221 */ /* 0x000fe20000000000 */
[----:B------:R-:W-:-:S02]  /*85d0*/  FSEL R47, R16, R47, !P6 ;  /* 0x0000002f102f7208 */ /* 0x000fc40007000000 */
[----:B------:R-:W-:Y:S02]  /*85e0*/  FSETP.GEU.AND P2, PT, R24, R52, PT ;  /* 0x000000341800720b */ /* 0x000fe40003f4e000 */
[C---:B------:R-:W-:Y:S01]  /*85f0*/  FSETP.GEU.AND P1, PT, R73.reuse, R40, PT ;  /* 0x000000284900720b */ /* 0x040fe20003f2e000 */
[----:B--2---:R-:W-:Y:S01]  /*8600*/  FADD R16, R36, R21 ;  /* 0x0000001524107221 */ /* 0x004fe20000000000 */
[----:B------:R-:W-:Y:S02]  /*8610*/  FSEL R52, R24, R52, !P2 ;  /* 0x0000003418347208 */ /* 0x000fe40005000000 */
[----:B------:R-:W-:Y:S01]  /*8620*/  FSEL R40, R73, R40, !P1 ;  /* 0x0000002849287208 */ /* 0x000fe20004800000 */
[----:B------:R-:W-:Y:S01]  /*8630*/  FADD R73, R32, R18 ;  /* 0x0000001220497221 */ /* 0x000fe20000000000 */
[C---:B------:R-:W-:Y:S02]  /*8640*/  SEL R71, R60.reuse, R71, !P4 ;  /* 0x000000473c477207 */ /* 0x040fe40006000000 */
[----:B------:R-:W-:-:S02]  /*8650*/  SEL R67, R60, R67, !P0 ;  /* 0x000000433c437207 */ /* 0x000fc40004000000 */
[----:B------:R-:W-:Y:S02]  /*8660*/  SEL R61, R60, R61, !P2 ;  /* 0x0000003d3c3d7207 */ /* 0x000fe40005000000 */
[----:B------:R-:W-:Y:S02]  /*8670*/  FSETP.GEU.AND P4, PT, R17, R54, PT ;  /* 0x000000361100720b */ /* 0x000fe40003f8e000 */
[----:B------:R-:W-:Y:S02]  /*8680*/  FSETP.GEU.AND P0, PT, R19, R50, PT ;  /* 0x000000321300720b */ /* 0x000fe40003f0e000 */
[----:B------:R-:W-:Y:S01]  /*8690*/  FSETP.GEU.AND P2, PT, R16, R64, PT ;  /* 0x000000401000720b */ /* 0x000fe20003f4e000 */
[----:B------:R-:W-:Y:S01]  /*86a0*/  FADD R18, R36, R25 ;  /* 0x0000001924127221 */ /* 0x000fe20000000000 */
[----:B------:R-:W-:Y:S02]  /*86b0*/  SEL R69, R60, R69, !P3 ;  /* 0x000000453c457207 */ /* 0x000fe40005800000 */
[----:B------:R-:W-:Y:S01]  /*86c0*/  FSEL R54, R17, R54, !P4 ;  /* 0x0000003611367208 */ /* 0x000fe20006000000 */
[----:B------:R-:W-:Y:S01]  /*86d0*/  FADD R17, R37, R21 ;  /* 0x0000001525117221 */ /* 0x000fe20000000000 */
[----:B------:R-:W-:Y:S01]  /*86e0*/  FSEL R50, R19, R50, !P0 ;  /* 0x0000003213327208 */ /* 0x000fe20004000000 */
[----:B------:R-:W-:Y:S01]  /*86f0*/  FADD R19, R36, R29 ;  /* 0x0000001d24137221 */ /* 0x000fe20000000000 */
        /* <DEDUP_REMOVED lines=19> */
[----:B------:R-:W-:-:S04]  /*8830*/  FSETP.GEU.AND P5, PT, R28, R48, PT ;  /* 0x000000301c00720b */ /* 0x000fc80003fae000 */
[----:B------:R-:W-:Y:S02]  /*8840*/  FSEL R48, R28, R48, !P5 ;  /* 0x000000301c307208 */ /* 0x000fe40006800000 */
[----:B------:R-:W-:Y:S02]  /*8850*/  SEL R57, R60, R57, !P5 ;  /* 0x000000393c397207 */ /* 0x000fe40006800000 */
[----:B------:R-:W-:Y:S01]  /*8860*/  FSETP.GEU.AND P5, PT, R36, R47, PT ;  /* 0x0000002f2400720b */ /* 0x000fe20003fae000 */
[----:B------:R-:W-:-:S03]  /*8870*/  FADD R73, R38, R21 ;  /* 0x0000001526497221 */ /* 0x000fc60000000000 */
[----:B------:R-:W-:Y:S01]  /*8880*/  FSEL R47, R36, R47, !P5 ;  /* 0x0000002f242f7208 */ /* 0x000fe20006800000 */
[----:B------:R-:W-:Y:S02]  /*8890*/  VIADD R36, R2, 0x1d ;  /* 0x0000001d02247836 */ /* 0x000fe40000000000 */
[C-C-:B------:R-:W-:Y:S01]  /*88a0*/  FADD R24, R38.reuse, R25.reuse ;  /* 0x0000001926187221 */ /* 0x140fe20000000000 */
[----:B------:R-:W-:Y:S01]  /*88b0*/  FADD R28, R39, R25 ;  /* 0x00000019271c7221 */ /* 0x000fe20000000000 */
[C-C-:B------:R-:W-:Y:S01]  /*88c0*/  FADD R25, R37.reuse, R29.reuse ;  /* 0x0000001d25197221 */ /* 0x140fe20000000000 */
[C---:B------:R-:W-:Y:S01]  /*88d0*/  FADD R32, R38.reuse, R29 ;  /* 0x0000001d26207221 */ /* 0x040fe20000000000 */
[--C-:B------:R-:W-:Y:S01]  /*88e0*/  FADD R37, R37, R33.reuse ;  /* 0x0000002125257221 */ /* 0x100fe20000000000 */
[--C-:B------:R-:W-:Y:S01]  /*88f0*/  FADD R38, R38, R33.reuse ;  /* 0x0000002126267221 */ /* 0x100fe20000000000 */
[C---:B------:R-:W-:Y:S01]  /*8900*/  SEL R67, R36.reuse, R67, !P6 ;  /* 0x0000004324437207 */ /* 0x040fe20007000000 */
[----:B------:R-:W-:Y:S01]  /*8910*/  FADD R33, R39, R33 ;  /* 0x0000002127217221 */ /* 0x000fe20000000000 */
[----:B------:R-:W-:Y:S01]  /*8920*/  FSETP.GEU.AND P6, PT, R73, R58, PT ;  /* 0x0000003a4900720b */ /* 0x000fe20003fce000 */
[----:B------:R-:W-:Y:S01]  /*8930*/  FADD R21, R39, R21 ;  /* 0x0000001527157221 */ /* 0x000fe20000000000 */
[----:B------:R-:W-:-:S02]  /*8940*/  SEL R63, R36, R63, !P2 ;  /* 0x0000003f243f7207 */ /* 0x000fc40005000000 */
[----:B------:R-:W-:Y:S02]  /*8950*/  FSEL R58, R73, R58, !P6 ;  /* 0x0000003a493a7208 */ /* 0x000fe40007000000 */
[C---:B------:R-:W-:Y:S02]  /*8960*/  SEL R43, R36.reuse, R43, !P6 ;  /* 0x0000002b242b7207 */ /* 0x040fe40007000000 */
[----:B------:R-:W-:Y:S01]  /*8970*/  FSETP.GEU.AND P6, PT, R33, R50, PT ;  /* 0x000000322100720b */ /* 0x000fe20003fce000 */
[----:B------:R-:W-:Y:S01]  /*8980*/  FADD R29, R39, R29 ;  /* 0x0000001d271d7221 */ /* 0x000fe20000000000 */
[----:B------:R-:W-:Y:S02]  /*8990*/  FSETP.GEU.AND P2, PT, R25, R52, PT ;  /* 0x000000341900720b */ /* 0x000fe40003f4e000 */
[C---:B------:R-:W-:Y:S02]  /*89a0*/  SEL R49, R36.reuse, R49, !P1 ;  /* 0x0000003124317207 */ /* 0x040fe40004800000 */
[----:B------:R-:W-:-:S02]  /*89b0*/  SEL R55, R36, R55, !P5 ;  /* 0x0000003724377207 */ /* 0x000fc40006800000 */
[----:B------:R-:W-:Y:S02]  /*89c0*/  FSETP.GEU.AND P1, PT, R37, R54, PT ;  /* 0x000000362500720b */ /* 0x000fe40003f2e000 */
[----:B------:R-:W-:Y:S02]  /*89d0*/  FSETP.GEU.AND P5, PT, R24, R41, PT ;  /* 0x000000291800720b */ /* 0x000fe40003fae000 */
[----:B------:R-:W-:Y:S02]  /*89e0*/  FSEL R25, R25, R52, !P2 ;  /* 0x0000003419197208 */ /* 0x000fe40005000000 */
[C---:B------:R-:W-:Y:S02]  /*89f0*/  SEL R61, R36.reuse, R61, !P2 ;  /* 0x0000003d243d7207 */ /* 0x040fe40005000000 */
[----:B------:R-:W-:Y:S02]  /*8a00*/  FSEL R37, R37, R54, !P1 ;  /* 0x0000003625257208 */ /* 0x000fe40004800000 */
[----:B------:R-:W-:-:S02]  /*8a10*/  SEL R45, R36, R45, !P3 ;  /* 0x0000002d242d7207 */ /* 0x000fc40005800000 */
[----:B------:R-:W-:Y:S02]  /*8a20*/  FSEL R24, R24, R41, !P5 ;  /* 0x0000002918187208 */ /* 0x000fe40006800000 */
[C---:B------:R-:W-:Y:S02]  /*8a30*/  SEL R65, R36.reuse, R65, !P4 ;  /* 0x0000004124417207 */ /* 0x040fe40006000000 */
[----:B------:R-:W-:Y:S02]  /*8a40*/  FSETP.GEU.AND P2, PT, R21, R20, PT ;  /* 0x000000141500720b */ /* 0x000fe40003f4e000 */
[C---:B------:R-:W-:Y:S02]  /*8a50*/  SEL R53, R36.reuse, R53, !P1 ;  /* 0x0000003524357207 */ /* 0x040fe40004800000 */
[----:B------:R-:W-:Y:S02]  /*8a60*/  SEL R71, R36, R71, !P5 ;  /* 0x0000004724477207 */ /* 0x000fe40006800000 */
[----:B------:R-:W-:-:S02]  /*8a70*/  FSETP.GEU.AND P3, PT, R32, R40, PT ;  /* 0x000000282000720b */ /* 0x000fc40003f6e000 */
[----:B------:R-:W-:Y:S02]  /*8a80*/  FSETP.GEU.AND P4, PT, R38, R42, PT ;  /* 0x0000002a2600720b */ /* 0x000fe40003f8e000 */
[-C--:B------:R-:W-:Y:S02]  /*8a90*/  FSETP.GEU.AND P1, PT, R28, R75.reuse, PT ;  /* 0x0000004b1c00720b */ /* 0x080fe40003f2e000 */
[----:B------:R-:W-:Y:S02]  /*8aa0*/  FSETP.GEU.AND P5, PT, R29, R48, PT ;  /* 0x000000301d00720b */ /* 0x000fe40003fae000 */
[----:B------:R-:W-:Y:S01]  /*8ab0*/  FSEL R20, R21, R20, !P2 ;  /* 0x0000001415147208 */ /* 0x000fe20005000000 */
[--C-:B0-----:R-:W-:Y:S01]  /*8ac0*/  FADD R39, R18, R22.reuse ;  /* 0x0000001612277221 */ /* 0x101fe20000000000 */
[----:B------:R-:W-:Y:S01]  /*8ad0*/  FSEL R28, R28, R75, !P1 ;  /* 0x0000004b1c1c7208 */ /* 0x000fe20004800000 */
[--C-:B------:R-:W-:Y:S01]  /*8ae0*/  FADD R41, R19, R22.reuse ;  /* 0x0000001613297221 */ /* 0x100fe20000000000 */
[----:B------:R-:W-:Y:S01]  /*8af0*/  FSEL R29, R29, R48, !P5 ;  /* 0x000000301d1d7208 */ /* 0x000fe20006800000 */
[----:B------:R-:W-:Y:S01]  /*8b00*/  FADD R48, R16, R22 ;  /* 0x0000001610307221 */ /* 0x000fe20000000000 */
[----:B------:R-:W-:Y:S01]  /*8b10*/  SEL R59, R36, R59, !P3 ;  /* 0x0000003b243b7207 */ /* 0x000fe20005800000 */
[--C-:B------:R-:W-:Y:S01]  /*8b20*/  FADD R54, R16, R26.reuse ;  /* 0x0000001a10367221 */ /* 0x100fe20000000000 */
[C---:B------:R-:W-:Y:S01]  /*8b30*/  SEL R51, R36.reuse, R51, !P4 ;  /* 0x0000003324337207 */ /* 0x040fe20006000000 */
[C---:B------:R-:W-:Y:S01]  /*8b40*/  FADD R52, R17.reuse, R26 ;  /* 0x0000001a11347221 */ /* 0x040fe20000000000 */
[C---:B------:R-:W-:Y:S01]  /*8b50*/  SEL R21, R36.reuse, R44, !P2 ;  /* 0x0000002c24157207 */ /* 0x040fe20005000000 */
[----:B------:R-:W-:Y:S01]  /*8b60*/  FADD R44, R17, R22 ;  /* 0x00000016112c7221 */ /* 0x000fe20000000000 */
[----:B------:R-:W-:Y:S01]  /*8b70*/  SEL R69, R36, R69, !P1 ;  /* 0x0000004524457207 */ /* 0x000fe20004800000 */
[--C-:B------:R-:W-:Y:S01]  /*8b80*/  FADD R73, R18, R26.reuse ;  /* 0x0000001a12497221 */ /* 0x100fe20000000000 */
[----:B------:R-:W-:Y:S01]  /*8b90*/  SEL R57, R36, R57, !P5 ;  /* 0x0000003924397207 */ /* 0x000fe20006800000 */
[----:B------:R-:W-:Y:S01]  /*8ba0*/  FADD R75, R19, R26 ;  /* 0x0000001a134b7221 */ /* 0x000fe20000000000 */
[----:B------:R-:W-:Y:S01]  /*8bb0*/  FSEL R32, R32, R40, !P3 ;  /* 0x0000002820207208 */ /* 0x000fe20005800000 */
[--C-:B------:R-:W-:Y:S01]  /*8bc0*/  FADD R22, R16, R30.reuse ;  /* 0x0000001e10167221 */ /* 0x100fe20000000000 */
[----:B------:R-:W-:Y:S01]  /*8bd0*/  FSEL R38, R38, R42, !P4 ;  /* 0x0000002a26267208 */ /* 0x000fe20006000000 */
[--C-:B------:R-:W-:Y:S01]  /*8be0*/  FADD R42, R17, R30.reuse ;  /* 0x0000001e112a7221 */ /* 0x100fe20000000000 */
[----:B------:R-:W-:Y:S01]  /*8bf0*/  FSEL R33, R33, R50, !P6 ;  /* 0x0000003221217208 */ /* 0x000fe20007000000 */
[----:B------:R-:W-:Y:S01]  /*8c00*/  FADD R26, R18, R30 ;  /* 0x0000001e121a7221 */ /* 0x000fe20000000000 */
[----:B------:R-:W-:Y:S01]  /*8c10*/  @P6 SEL R36, R60, R46, !P0 ;  /* 0x0000002e3c246207 */ /* 0x000fe20004000000 */
[--C-:B------:R-:W-:Y:S01]  /*8c20*/  FADD R40, R16, R34.reuse ;  /* 0x0000002210287221 */ /* 0x100fe20000000000 */
[--C-:B------:R-:W-:Y:S01]  /*8c30*/  FADD R46, R17, R34.reuse ;  /* 0x00000022112e7221 */ /* 0x100fe20000000000 */
[----:B------:R-:W-:Y:S01]  /*8c40*/  FADD R50, R18, R34 ;  /* 0x0000002212327221 */ /* 0x000fe20000000000 */
[C---:B------:R-:W-:Y:S01]  /*8c50*/  FADD R30, R19.reuse, R30 ;  /* 0x0000001e131e7221 */ /* 0x040fe20000000000 */
[----:B------:R-:W-:-:S02]  /*8c60*/  FADD R34, R19, R34 ;  /* 0x0000002213227221 */ /* 0x000fc40000000000 */
[----:B------:R-:W0:Y:S01]  /*8c70*/  LDS.128 R16, [R3+0x1f00] ;  /* 0x001f000003107984 */ /* 0x000e220000000c00 */
[-C--:B------:R-:W-:Y:S02]  /*8c80*/  FSETP.GEU.AND P1, PT, R22, R56.reuse, PT ;  /* 0x000000381600720b */ /* 0x080fe40003f2e000 */
[----:B------:R-:W-:Y:S02]  /*8c90*/  FSETP.GEU.AND P4, PT, R52, R77, PT ;  /* 0x0000004d3400720b */ /* 0x000fe40003f8e000 */
[----:B------:R-:W-:Y:S01]  /*8ca0*/  FSEL R56, R22, R56, !P1 ;  /* 0x0000003816387208 */ /* 0x000fe20004800000 */
[----:B------:R-:W-:Y:S01]  /*8cb0*/  VIADD R22, R2, 0x1e ;  /* 0x0000001e02167836 */ /* 0x000fe20000000000 */
[----:B------:R-:W-:Y:S02]  /*8cc0*/  FSETP.GEU.AND P2, PT, R40, R47, PT ;  /* 0x0000002f2800720b */ /* 0x000fe40003f4e000 */
[----:B------:R-:W-:Y:S02]  /*8cd0*/  FSETP.GEU.AND P5, PT, R42, R25, PT ;  /* 0x000000192a00720b */ /* 0x000fe40003fae000 */
[----:B------:R-:W-:-:S02]  /*8ce0*/  FSETP.GEU.AND P6, PT, R48, R64, PT ;  /* 0x000000403000720b */ /* 0x000fc40003fce000 */
[----:B------:R-:W-:Y:S02]  /*8cf0*/  FSETP.GEU.AND P0, PT, R54, R68, PT ;  /* 0x000000443600720b */ /* 0x000fe40003f0e000 */
[----:B------:R-:W-:Y:S02]  /*8d00*/  FSETP.GEU.AND P3, PT, R44, R66, PT ;  /* 0x000000422c00720b */ /* 0x000fe40003f6e000 */
[----:B------:R-:W-:Y:S02]  /*8d10*/  FSEL R52, R52, R77, !P4 ;  /* 0x0000004d34347208 */ /* 0x000fe40006000000 */
[----:B------:R-:W-:Y:S02]  /*8d20*/  SEL R60, R22, R65, !P4 ;  /* 0x00000041163c7207 */ /* 0x000fe40006000000 */
[----:B------:R-:W-:Y:S02]  /*8d30*/  FSETP.GEU.AND P4, PT, R41, R20, PT ;  /* 0x000000142900720b */ /* 0x000fe40003f8e000 */
[----:B------:R-:W-:-:S02]  /*8d40*/  FSEL R47, R40, R47, !P2 ;  /* 0x0000002f282f7208 */ /* 0x000fc40005000000 */
[----:B------:R-:W-:Y:S02]  /*8d50*/  FSEL R25, R42, R25, !P5 ;  /* 0x000000192a197208 */ /* 0x000fe40006800000 */
[----:B------:R-:W-:Y:S02]  /*8d60*/  FSEL R64, R48, R64, !P6 ;  /* 0x0000004030407208 */ /* 0x000fe40007000000 */
[----:B------:R-:W-:Y:S02]  /*8d70*/  FSEL R54, R54, R68, !P0 ;  /* 0x0000004436367208 */ /* 0x000fe40004000000 */
[C---:B------:R-:W-:Y:S02]  /*8d80*/  SEL R40, R22.reuse, R63, !P6 ;  /* 0x0000003f16287207 */ /* 0x040fe40007000000 */
[----:B------:R-:W-:Y:S02]  /*8d90*/  SEL R42, R22, R49, !P0 ;  /* 0x00000031162a7207 */ /* 0x000fe40004000000 */
[----:B------:R-:W-:-:S02]  /*8da0*/  FSETP.GEU.AND P6, PT, R46, R37, PT ;  /* 0x000000252e00720b */ /* 0x000fc40003fce000 */
[----:B------:R-:W-:Y:S02]  /*8db0*/  FSEL R66, R44, R66, !P3 ;  /* 0x000000422c427208 */ /* 0x000fe40005800000 */
[----:B------:R-:W-:Y:S02]  /*8dc0*/  FSETP.GEU.AND P0, PT, R39, R58, PT ;  /* 0x0000003a2700720b */ /* 0x000fe40003f0e000 */
[C---:B------:R-:W-:Y:S02]  /*8dd0*/  SEL R44, R22.reuse, R67, !P1 ;  /* 0x00000043162c7207 */ /* 0x040fe40004800000 */
[----:B------:R-:W-:Y:S02]  /*8de0*/  SEL R48, R22, R55, !P2 ;  /* 0x0000003716307207 */ /* 0x000fe40005000000 */
[----:B------:R-:W-:Y:S01]  /*8df0*/  FSEL R20, R41, R20, !P4 ;  /* 0x0000001429147208 */ /* 0x000fe20006000000 */
[C---:B0-----:R-:W-:Y:S01]  /*8e00*/  FADD R41, R16.reuse, R23 ;  /* 0x0000001710297221 */ /* 0x041fe20000000000 */
[----:B------:R-:W-:Y:S01]  /*8e10*/  FSETP.GEU.AND P1, PT, R73, R24, PT ;  /* 0x000000184900720b */ /* 0x000fe20003f2e000 */
[----:B------:R-:W-:Y:S01]  /*8e20*/  FADD R76, R16, R35 ;  /* 0x00000023104c7221 */ /* 0x000fe20000000000 */
[----:B------:R-:W-:-:S02]  /*8e30*/  FSETP.GEU.AND P2, PT, R26, R32, PT ;  /* 0x000000201a00720b */ /* 0x000fc40003f4e000 */
[----:B------:R-:W-:Y:S02]  /*8e40*/  FSEL R37, R46, R37, !P6 ;  /* 0x000000252e257208 */ /* 0x000fe40007000000 */
[----:B------:R-:W-:Y:S02]  /*8e50*/  FSEL R39, R39, R58, !P0 ;  /* 0x0000003a27277208 */ /* 0x000fe40004000000 */
[----:B------:R-:W-:Y:S01]  /*8e60*/  SEL R62, R22, R43, !P0 ;  /* 0x0000002b163e7207 */ /* 0x000fe20004000000 */
[----:B------:R-:W-:Y:S01]  /*8e70*/  FADD R49, R16, R27 ;  /* 0x0000001b10317221 */ /* 0x000fe20000000000 */
[----:B------:R-:W-:Y:S01]  /*8e80*/  SEL R46, R22, R45, !P3 ;  /* 0x0000002d162e7207 */ /* 0x000fe20005800000 */
[----:B------:R-:W-:Y:S01]  /*8e90*/  FADD R55, R16, R31 ;  /* 0x0000001f10377221 */ /* 0x000fe20000000000 */
[----:B------:R-:W-:Y:S02]  /*8ea0*/  FSETP.GEU.AND P0, PT, R34, R33, PT ;  /* 0x000000212200720b */ /* 0x000fe40003f0e000 */
[----:B------:R-:W-:-:S02]  /*8eb0*/  FSETP.GEU.AND P3, PT, R50, R38, PT ;  /* 0x000000263200720b */ /* 0x000fc40003f6e000 */
[----:B------:R-:W-:Y:S02]  /*8ec0*/  FSEL R24, R73, R24, !P1 ;  /* 0x0000001849187208 */ /* 0x000fe40004800000 */
[----:B------:R-:W-:Y:S02]  /*8ed0*/  FSEL R26, R26, R32, !P2 ;  /* 0x000000201a1a7208 */ /* 0x000fe40005000000 */
[C---:B------:R-:W-:Y:S02]  /*8ee0*/  SEL R74, R22.reuse, R71, !P1 ;  /* 0x00000047164a7207 */ /* 0x040fe40004800000 */
[C---:B------:R-:W-:Y:S02]  /*8ef0*/  SEL R32, R22.reuse, R53, !P6 ;  /* 0x0000003516207207 */ /* 0x040fe40007000000 */
[----:B------:R-:W-:Y:S02]  /*8f00*/  SEL R16, R22, R21, !P4 ;  /* 0x0000001516107207 */ /* 0x000fe40006000000 */
[----:B------:R-:W-:Y:S01]  /*8f10*/  FSETP.GEU.AND P1, PT, R41, R64, PT ;  /* 0x000000402900720b */ /* 0x000fe20003f2e000 */
[----:B------:R-:W-:Y:S01]  /*8f20*/  FADD R45, R17, R27 ;  /* 0x0000001b112d7221 */ /* 0x000fe20000000000 */
[----:B------:R-:W-:-:S02]  /*8f30*/  FSETP.GEU.AND P6, PT, R30, R29, PT ;  /* 0x0000001d1e00720b */ /* 0x000fc40003fce000 */
[----:B------:R-:W-:Y:S02]  /*8f40*/  FSETP.GEU.AND P4, PT, R76, R47, PT ;  /* 0x0000002f4c00720b */ /* 0x000fe40003f8e000 */
[----:B------:R-:W-:Y:S02]  /*8f50*/  SEL R68, R22, R61, !P5 ;  /* 0x0000003d16447207 */ /* 0x000fe40006800000 */
[----:B------:R-:W-:Y:S01]  /*8f60*/  FSEL R34, R34, R33, !P0 ;  /* 0x0000002122227208 */ /* 0x000fe20004000000 */
[----:B------:R-:W-:Y:S01]  /*8f70*/  FADD R33, R17, R23 ;  /* 0x0000001711217221 */ /* 0x000fe20000000000 */
[----:B------:R-:W-:Y:S02]  /*8f80*/  FSEL R38, R50, R38, !P3 ;  /* 0x0000002632267208 */ /* 0x000fe40005800000 */
[----:B------:R-:W-:Y:S02]  /*8f90*/  FSETP.GEU.AND P5, PT, R75, R28, PT ;  /* 0x0000001c4b00720b */ /* 0x000fe40003fae000 */
[----:B------:R-:W-:Y:S01]  /*8fa0*/  FSEL R50, R41, R64, !P1 ;  /* 0x0000004029327208 */ /* 0x000fe20004800000 */
        /* <DEDUP_REMOVED lines=10> */
[C---:B------:R-:W-:Y:S01]  /*9050*/  FADD R70, R18.reuse, R23 ;  /* 0x0000001712467221 */ /* 0x040fe20000000000 */
[----:B------:R-:W-:Y:S01]  /*9060*/  FSETP.GEU.AND P6, PT, R45, R52, PT ;  /* 0x000000342d00720b */ /* 0x000fe20003fce000 */
[C---:B------:R-:W-:Y:S01]  /*9070*/  FADD R53, R18.reuse, R27 ;  /* 0x0000001b12357221 */ /* 0x040fe20000000000 */
[----:B------:R-:W-:Y:S01]  /*9080*/  FADD R17, R18, R35 ;  /* 0x0000002312117221 */ /* 0x000fe20000000000 */
[----:B------:R-:W-:-:S02]  /*9090*/  FSETP.GEU.AND P5, PT, R33, R66, PT ;  /* 0x000000422100720b */ /* 0x000fc40003fae000 */
[----:B------:R-:W-:Y:S02]  /*90a0*/  SEL R18, R22, R51, !P3 ;  /* 0x0000003316127207 */ /* 0x000fe40005800000 */
[----:B------:R-:W-:Y:S02]  /*90b0*/  FSETP.GEU.AND P3, PT, R55, R56, PT ;  /* 0x000000383700720b */ /* 0x000fe40003f6e000 */
[----:B------:R-:W-:Y:S01]  /*90c0*/  FSEL R52, R45, R52, !P6 ;  /* 0x000000342d347208 */ /* 0x000fe20007000000 */
[----:B------:R-:W-:Y:S01]  /*90d0*/  VIADD R2, R2, 0x20 ;  /* 0x0000002002027836 */ /* 0x000fe20000000000 */
[----:B------:R-:W-:Y:S02]  /*90e0*/  FSEL R33, R33, R66, !P5 ;  /* 0x0000004221217208 */ /* 0x000fe40006800000 */
[----:B------:R-:W-:Y:S01]  /*90f0*/  SEL R45, R41, R46, !P5 ;  /* 0x0000002e292d7207 */ /* 0x000fe20006800000 */
[C---:B------:R-:W-:Y:S01]  /*9100*/  FADD R23, R19.reuse, R23 ;  /* 0x0000001713177221 */ /* 0x040fe20000000000 */
[----:B------:R-:W-:Y:S01]  /*9110*/  SEL R72, R22, R59, !P2 ;  /* 0x0000003b16487207 */ /* 0x000fe20005000000 */
[----:B------:R-:W-:Y:S01]  /*9120*/  FADD R27, R19, R27 ;  /* 0x0000001b131b7221 */ /* 0x000fe20000000000 */
[----:B------:R-:W-:Y:S01]  /*9130*/  BAR.SYNC.DEFER_BLOCKING 0x0 ;  /* 0x0000000000007b1d */ /* 0x000fe20000010000 */
[----:B------:R-:W-:Y:S01]  /*9140*/  FSETP.GEU.AND P5, PT, R43, R26, PT ;  /* 0x0000001a2b00720b */ /* 0x000fe20003fae000 */
[----:B------:R-:W-:Y:S01]  /*9150*/  FADD R19, R19, R35 ;  /* 0x0000002313137221 */ /* 0x000fe20000000000 */
[----:B------:R-:W-:-:S02]  /*9160*/  FSEL R56, R55, R56, !P3 ;  /* 0x0000003837387208 */ /* 0x000fc40005800000 */
[----:B------:R-:W-:Y:S02]  /*9170*/  SEL R67, R41, R44, !P3 ;  /* 0x0000002c29437207 */ /* 0x000fe40005800000 */
[----:B------:R-:W-:Y:S02]  /*9180*/  FSETP.GEU.AND P2, PT, R49, R54, PT ;  /* 0x000000363100720b */ /* 0x000fe40003f4e000 */
[----:B------:R-:W-:Y:S02]  /*9190*/  FSETP.GEU.AND P3, PT, R70, R39, PT ;  /* 0x000000274600720b */ /* 0x000fe40003f6e000 */
[----:B------:R-:W-:Y:S02]  /*91a0*/  FSEL R66, R43, R26, !P5 ;  /* 0x0000001a2b427208 */ /* 0x000fe40006800000 */
[----:B------:R-:W-:Y:S02]  /*91b0*/  SEL R59, R41, R72, !P5 ;  /* 0x00000048293b7207 */ /* 0x000fe40006800000 */
[----:B------:R-:W-:-:S02]  /*91c0*/  ISETP.GE.AND P5, PT, R2, UR13, PT ;  /* 0x0000000d02007c0c */ /* 0x000fc4000bfa6270 */
[----:B------:R-:W-:Y:S02]  /*91d0*/  FSEL R54, R49, R54, !P2 ;  /* 0x0000003631367208 */ /* 0x000fe40005000000 */
[C---:B------:R-:W-:Y:S02]  /*91e0*/  SEL R63, R41.reuse, R40, !P1 ;  /* 0x00000028293f7207 */ /* 0x040fe40004800000 */
[----:B------:R-:W-:Y:S02]  /*91f0*/  FSEL R39, R70, R39, !P3 ;  /* 0x0000002746277208 */ /* 0x000fe40005800000 */
[C---:B------:R-:W-:Y:S02]  /*9200*/  SEL R43, R41.reuse, R62, !P3 ;  /* 0x0000003e292b7207 */ /* 0x040fe40005800000 */
[----:B------:R-:W-:Y:S02]  /*9210*/  FSETP.GEU.AND P1, PT, R58, R25, PT ;  /* 0x000000193a00720b */ /* 0x000fe40003f2e000 */
[----:B------:R-:W-:-:S02]  /*9220*/  SEL R49, R41, R42, !P2 ;  /* 0x0000002a29317207 */ /* 0x000fc40005000000 */
[----:B------:R-:W-:Y:S02]  /*9230*/  FSETP.GEU.AND P3, PT, R19, R34, PT ;  /* 0x000000221300720b */ /* 0x000fe40003f6e000 */
[----:B------:R-:W-:Y:S02]  /*9240*/  FSETP.GEU.AND P2, PT, R31, R37, PT ;  /* 0x000000251f00720b */ /* 0x000fe40003f4e000 */
[----:B------:R-:W-:Y:S02]  /*9250*/  SEL R55, R41, R48, !P4 ;  /* 0x0000003029377207 */ /* 0x000fe40006000000 */
[----:B------:R-:W-:Y:S02]  /*9260*/  FSETP.GEU.AND P4, PT, R53, R24, PT ;  /* 0x000000183500720b */ /* 0x000fe40003f8e000 */
[----:B------:R-:W-:Y:S02]  /*9270*/  FSEL R42, R58, R25, !P1 ;  /* 0x000000193a2a7208 */ /* 0x000fe40004800000 */
        /* <DEDUP_REMOVED lines=10> */
[C---:B------:R-:W-:Y:S02]  /*9320*/  SEL R51, R41.reuse, R18, !P6 ;  /* 0x0000001229337207 */ /* 0x040fe40007000000 */
[C---:B------:R-:W-:Y:S02]  /*9330*/  SEL R47, R41.reuse, R16, !P1 ;  /* 0x00000010292f7207 */ /* 0x040fe40004800000 */
[----:B------:R-:W-:-:S02]  /*9340*/  SEL R69, R41, R69, !P2 ;  /* 0x0000004529457207 */ /* 0x000fc40005000000 */
[----:B------:R-:W-:Y:S02]  /*9350*/  SEL R57, R41, R76, !P4 ;  /* 0x0000004c29397207 */ /* 0x000fe40006000000 */
[----:B------:R-:W-:Y:S02]  /*9360*/  FSEL R60, R17, R38, !P6 ;  /* 0x00000026113c7208 */ /* 0x000fe40007000000 */
[----:B------:R-:W-:Y:S02]  /*9370*/  FSEL R40, R23, R20, !P1 ;  /* 0x0000001417287208 */ /* 0x000fe40004800000 */
[----:B------:R-:W-:Y:S02]  /*9380*/  FSEL R44, R27, R28, !P2 ;  /* 0x0000001c1b2c7208 */ /* 0x000fe40005000000 */
[----:B------:R-:W-:Y:S02]  /*9390*/  FSEL R46, R30, R29, !P4 ;  /* 0x0000001d1e2e7208 */ /* 0x000fe40006000000 */
[----:B------:R-:W-:-:S02]  /*93a0*/  FSEL R62, R19, R34, !P3 ;  /* 0x00000022133e7208 */ /* 0x000fc40005800000 */
[----:B------:R-:W-:Y:S01]  /*93b0*/  @P3 SEL R41, R22, R36, !P0 ;  /* 0x0000002416293207 */ /* 0x000fe20004000000 */
[----:B------:R-:W-:Y:S06]  /*93c0*/  @!P5 BRA `(.L_x_372) ;  /* 0xffffff700088d947 */ /* 0x000fec000383ffff */
.L_x_371:
        /* <DEDUP_REMOVED lines=65> */
.L_x_374:
[----:B------:R-:W-:Y:S05]  /*97e0*/  BSYNC.RECONVERGENT B0 ;  /* 0x0000000000007941 */ /* 0x000fea0003800200 */
.L_x_373:
        /* <DEDUP_REMOVED lines=16> */
.L_x_376:
[----:B------:R-:W-:Y:S05]  /*98f0*/  BSYNC.RECONVERGENT B0 ;  /* 0x0000000000007941 */ /* 0x000fea0003800200 */
.L_x_375:
        /* <DEDUP_REMOVED lines=16> */
.L_x_378:
[----:B------:R-:W-:Y:S05]  /*9a00*/  BSYNC.RECONVERGENT B0 ;  /* 0x0000000000007941 */ /* 0x000fea0003800200 */
.L_x_377:
        /* <DEDUP_REMOVED lines=17> */
.L_x_380:
[----:B------:R-:W-:Y:S05]  /*9b20*/  BSYNC.RECONVERGENT B0 ;  /* 0x0000000000007941 */ /* 0x000fea0003800200 */
.L_x_379:
        /* <DEDUP_REMOVED lines=16> */
.L_x_382:
[----:B------:R-:W-:Y:S05]  /*9c30*/  BSYNC.RECONVERGENT B0 ;  /* 0x0000000000007941 */ /* 0x000fea0003800200 */
.L_x_381:
        /* <DEDUP_REMOVED lines=16> */
.L_x_384:
[----:B------:R-:W-:Y:S05]  /*9d40*/  BSYNC.RECONVERGENT B0 ;  /* 0x0000000000007941 */ /* 0x000fea0003800200 */
.L_x_383:
        /* <DEDUP_REMOVED lines=16> */
.L_x_386:
[----:B------:R-:W-:Y:S05]  /*9e50*/  BSYNC.RECONVERGENT B0 ;  /* 0x0000000000007941 */ /* 0x000fea0003800200 */
.L_x_385:
        /* <DEDUP_REMOVED lines=17> */
.L_x_388:
[----:B------:R-:W-:Y:S05]  /*9f70*/  BSYNC.RECONVERGENT B0 ;  /* 0x0000000000007941 */ /* 0x000fea0003800200 */
.L_x_387:
        /* <DEDUP_REMOVED lines=16> */
.L_x_390:
[----:B------:R-:W-:Y:S05]  /*a080*/  BSYNC.RECONVERGENT B0 ;  /* 0x0000000000007941 */ /* 0x000fea0003800200 */
.L_x_389:
        /* <DEDUP_REMOVED lines=16> */
.L_x_392:
[----:B------:R-:W-:Y:S05]  /*a190*/  BSYNC.RECONVERGENT B0 ;  /* 0x0000000000007941 */ /* 0x000fea0003800200 */
.L_x_391:
        /* <DEDUP_REMOVED lines=16> */
.L_x_394:
[----:B------:R-:W-:Y:S05]  /*a2a0*/  BSYNC.RECONVERGENT B0 ;  /* 0x0000000000007941 */ /* 0x000fea0003800200 */
.L_x_393:
        /* <DEDUP_REMOVED lines=16> */
.L_x_395:
        /* <DEDUP_REMOVED lines=13> */
.L_x_462:


//--------------------- .text.tropical_maxplus_f32_nn_with_argmax --------------------------
	.section	.text.tropical_maxplus_f32_nn_with_argmax,"ax",@progbits
	.align	128
        .global         tropical_maxplus_f32_nn_with_argmax
        .type           tropical_maxplus_f32_nn_with_argmax,@function
        .size           tropical_maxplus_f32_nn_with_argmax,(.L_x_463 - tropical_maxplus_f32_nn_with_argmax)
        .other          tropical_maxplus_f32_nn_with_argmax,@"STO_CUDA_ENTRY STV_DEFAULT"
tropical_maxplus_f32_nn_with_argmax:
.text.tropical_maxplus_f32_nn_with_argmax:
        /* <DEDUP_REMOVED lines=95> */
.L_x_397:
        /* <DEDUP_REMOVED lines=37> */
[----:B------:R-:W-:Y:S01]  /*0840*/  IMAD.MOV.U32 R38, RZ, RZ, -0x800000 ;  /* 0xff800000ff267424 */ /* 0x000fe200078e00ff */
        /* <DEDUP_REMOVED lines=10> */
[----:B------:R-:W-:Y:S02]  /*08f0*/  IMAD.MOV.U32 R36, RZ, RZ, -0x800000 ;  /* 0xff800000ff247424 */ /* 0x000fe400078e00ff */
[----:B------:R-:W-:Y:S02]  /*0900*/  @!P3 IMAD R75, R75, UR8, R28 ;  /* 0x000000084b4bbc24 */ /* 0x000fe4000f8e021c */
[----:B0-----:R-:W-:Y:S01]  /*0910*/  @!P2 IMAD.WIDE R26, R77, 0x4, R26 ;  /* 0x000000044d1aa825 */ /* 0x001fe200078e021a */
[----:B------:R-:W0:Y:S03]  /*0920*/  @!P6 LDC.64 R16, c[0x0][0x388] ;  /* 0x0000e200ff10eb82 */ /* 0x000e260000000a00 */
[----:B------:R-:W-:Y:S01]  /*0930*/  @!P4 IMAD R73, R73, UR8, R28 ;  /* 0x000000084949cc24 */ /* 0x000fe2000f8e021c */
[----:B------:R2:W5:Y:S04]  /*0940*/  @!P2 LDG.E.CONSTANT R36, desc[UR10][R26.64] ;  /* 0x0000000a1a24a981 */ /* 0x000568000c1e9900 */
[----:B------:R-:W0:Y:S01]  /*0950*/  @!P1 LDC.64 R18, c[0x0][0x380] ;  /* 0x0000e000ff129b82 */ /* 0x000e220000000a00 */
[----:B-1----:R-:W-:-:S04]  /*0960*/  @!P3 IMAD.WIDE R24, R75, 0x4, R24 ;  /* 0x000000044b18b825 */ /* 0x002fc800078e0218 */
[----:B------:R-:W-:Y:S02]  /*0970*/  IMAD.MOV.U32 R75, RZ, RZ, -0x800000 ;  /* 0xff800000ff4b7424 */ /* 0x000fe400078e00ff */
[----:B--2---:R-:W-:-:S04]  /*0980*/  @!P4 IMAD.WIDE R22, R73, 0x4, R22 ;  /* 0x000000044916c825 */ /* 0x004fc800078e0216 */
[----:B------:R-:W-:Y:S01]  /*0990*/  IMAD.MOV.U32 R77, RZ, RZ, -0x800000 ;  /* 0xff800000ff4d7424 */ /* 0x000fe200078e00ff */
        /* <DEDUP_REMOVED lines=41> */
[----:B------:R-:W-:Y:S02]  /*0c30*/  IMAD.MOV.U32 R30, RZ, RZ, -0x800000 ;  /* 0xff800000ff1e7424 */ /* 0x000fe400078e00ff */
[----:B------:R-:W-:-:S02]  /*0c40*/  IMAD.MOV.U32 R32, RZ, RZ, -0x800000 ;  /* 0xff800000ff207424 */ /* 0x000fc400078e00ff */
[----:B------:R-:W-:Y:S02]  /*0c50*/  @!P5 IMAD.IADD R72, R4, 0x1, R68 ;  /* 0x000000010448d824 */ /* 0x000fe400078e0244 */
[----:B------:R3:W2:Y:S04]  /*0c60*/  @!P2 LDG.E.CONSTANT R30, desc[UR10][R28.64] ;  /* 0x0000000a1c1ea981 */ /* 0x0006a8000c1e9900 */
[----:B------:R3:W2:Y:S02]  /*0c70*/  @!P3 LDG.E.CONSTANT R32, desc[UR10][R26.64] ;  /* 0x0000000a1a20b981 */ /* 0x0006a4000c1e9900 */
[----:B---3--:R-:W-:-:S04]  /*0c80*/  @!P5 IMAD.WIDE R22, R72, 0x4, R22 ;  /* 0x000000044816d825 */ /* 0x008fc800078e0216 */
[--C-:B------:R-:W-:Y:S02]  /*0c90*/  @!P6 IMAD.IADD R29, R8, 0x1, R68.reuse ;  /* 0x00000001081de824 */ /* 0x100fe400078e0244 */
[--C-:B------:R-:W-:Y:S02]  /*0ca0*/  @!P1 IMAD.IADD R27, R11, 0x1, R68.reuse ;  /* 0x000000010b1b9824 */ /* 0x100fe400078e0244 */
[----:B------:R-:W-:Y:S02]  /*0cb0*/  @!P0 IMAD.IADD R68, R12, 0x1, R68 ;  /* 0x000000010c448824 */ /* 0x000fe400078e0244 */
[----:B------:R-:W-:Y:S02]  /*0cc0*/  IMAD.MOV.U32 R70, RZ, RZ, -0x800000 ;  /* 0xff800000ff467424 */ /* 0x000fe400078e00ff */
[----:B-1----:R-:W-:-:S04]  /*0cd0*/  @!P0 IMAD.WIDE R16, R68, 0x4, R16 ;  /* 0x0000000444108825 */ /* 0x002fc800078e0210 */
[----:B------:R-:W-:Y:S01]  /*0ce0*/  IMAD.MOV.U32 R72, RZ, RZ, -0x800000 ;  /* 0xff800000ff487424 */ /* 0x000fe200078e00ff */
[----:B------:R-:W3:Y:S01]  /*0cf0*/  @!P4 LDG.E.CONSTANT R70, desc[UR10][R24.64] ;  /* 0x0000000a1846c981 */ /* 0x000ee2000c1e9900 */
[----:B------:R-:W-:Y:S02]  /*0d00*/  IMAD.MOV.U32 R68, RZ, RZ, -0x800000 ;  /* 0xff800000ff447424 */ /* 0x000fe400078e00ff */
[----:B------:R-:W-:Y:S02]  /*0d10*/  IMAD.MOV.U32 R74, RZ, RZ, -0x800000 ;  /* 0xff800000ff4a7424 */ /* 0x000fe400078e00ff */
[----:B------:R-:W-:Y:S01]  /*0d20*/  IMAD.MOV.U32 R76, RZ, RZ, -0x800000 ;  /* 0xff800000ff4c7424 */ /* 0x000fe200078e00ff */
        /* <DEDUP_REMOVED lines=30> */
[----:B------:R-:W-:Y:S02]  /*0f10*/  FSETP.GT.AND P3, PT, R32, R39, PT ;  /* 0x000000272000720b */ /* 0x000fe40003f64000 */
[CC--:B------:R-:W-:Y:S02]  /*0f20*/  FSETP.GT.AND P1, PT, R35.reuse, R50.reuse, PT ;  /* 0x000000322300720b */ /* 0x0c0fe40003f24000 */
[----:B------:R-:W-:Y:S01]  /*0f30*/  FSETP.GT.AND P2, PT, R48, R33, PT ;  /* 0x000000213000720b */ /* 0x000fe20003f44000 */
[----:B------:R-:W-:Y:S01]  /*0f40*/  FADD R75, R20, R19 ;  /* 0x00000013144b7221 */ /* 0x000fe20000000000 */
[----:B-1----:R-:W-:Y:S01]  /*0f50*/  FADD R73, R16, R24 ;  /* 0x0000001810497221 */ /* 0x002fe20000000000 */
[----:B------:R-:W-:Y:S01]  /*0f60*/  FSEL R20, R32, R39, P3 ;  /* 0x0000002720147208 */ /* 0x000fe20001800000 */
[C---:B------:R-:W-:Y:S01]  /*0f70*/  FADD R39, R24.reuse, R17 ;  /* 0x0000001118277221 */ /* 0x040fe20000000000 */
[----:B------:R-:W-:Y:S01]  /*0f80*/  FSEL R50, R35, R50, P1 ;  /* 0x0000003223327208 */ /* 0x000fe20000800000 */
[----:B------:R-:W-:Y:S01]  /*0f90*/  FADD R36, R24, R18 ;  /* 0x0000001218247221 */ /* 0x000fe20000000000 */
[----:B------:R-:W-:-:S02]  /*0fa0*/  FSEL R48, R48, R33, P2 ;  /* 0x0000002130307208 */ /* 0x000fc40001000000 */
[----:B------:R-:W0:Y:S01]  /*0fb0*/  LDS.128 R32, [R7+0x180] ;  /* 0x0001800007207984 */ /* 0x000e220000000c00 */
[----:B------:R-:W-:Y:S02]  /*0fc0*/  FSETP.GT.AND P5, PT, R73, R54, PT ;  /* 0x000000364900720b */ /* 0x000fe40003fa4000 */
[----:B------:R-:W-:Y:S02]  /*0fd0*/  FSETP.GT.AND P6, PT, R39, R52, PT ;  /* 0x000000342700720b */ /* 0x000fe40003fc4000 */
[-C--:B------:R-:W-:Y:S02]  /*0fe0*/  FSETP.GT.AND P0, PT, R36, R37.reuse, PT ;  /* 0x000000252400720b */ /* 0x080fe40003f04000 */
[----:B------:R-:W-:Y:S01]  /*0ff0*/  FSEL R54, R73, R54, P5 ;  /* 0x0000003649367208 */ /* 0x000fe20002800000 */
[----:B------:R-:W-:Y:S01]  /*1000*/  FADD R73, R24, R19 ;  /* 0x0000001318497221 */ /* 0x000fe20000000000 */
[----:B------:R-:W-:Y:S02]  /*1010*/  FSEL R52, R39, R52, P6 ;  /* 0x0000003427347208 */ /* 0x000fe40003000000 */
[----:B------:R-:W-:-:S02]  /*1020*/  FSEL R24, R36, R37, P0 ;  /* 0x0000002524187208 */ /* 0x000fc40000000000 */
[----:B------:R-:W1:Y:S01]  /*1030*/  LDS.128 R36, [R3+0x100] ;  /* 0x0001000003247984 */ /* 0x000e620000000c00 */
[----:B------:R-:W-:Y:S02]  /*1040*/  SEL R63, R2, R63, P1 ;  /* 0x0000003f023f7207 */ /* 0x000fe40000800000 */
[----:B------:R-:W-:Y:S02]  /*1050*/  FSETP.GT.AND P1, PT, R73, R44, PT ;  /* 0x0000002c4900720b */ /* 0x000fe40003f24000 */
[----:B------:R-:W-:Y:S02]  /*1060*/  FSETP.GT.AND P4, PT, R75, R40, PT ;  /* 0x000000284b00720b */ /* 0x000fe40003f84000 */
[----:B------:R-:W-:Y:S01]  /*1070*/  FSEL R44, R73, R44, P1 ;  /* 0x0000002c492c7208 */ /* 0x000fe20000800000 */
[----:B--2---:R-:W-:Y:S01]  /*1080*/  FADD R73, R16, R28 ;  /* 0x0000001c10497221 */ /* 0x004fe20000000000 */
[----:B------:R-:W-:Y:S01]  /*1090*/  FSEL R40, R75, R40, P4 ;  /* 0x000000284b287208 */ /* 0x000fe20002000000 */
[----:B------:R-:W-:Y:S01]  /*10a0*/  FADD R75, R28, R17 ;  /* 0x000000111c4b7221 */ /* 0x000fe20000000000 */
[----:B------:R-:W-:-:S02]  /*10b0*/  SEL R45, R2, R45, P2 ;  /* 0x0000002d022d7207 */ /* 0x000fc40001000000 */
[----:B------:R-:W-:Y:S02]  /*10c0*/  FSETP.GT.AND P2, PT, R73, R56, PT ;  /* 0x000000384900720b */ /* 0x000fe40003f44000 */
[----:B------:R-:W-:Y:S02]  /*10d0*/  SEL R43, R2, R43, P3 ;  /* 0x0000002b022b7207 */ /* 0x000fe40001800000 */
[----:B------:R-:W-:Y:S02]  /*10e0*/  FSETP.GT.AND P3, PT, R75, R42, PT ;  /* 0x0000002a4b00720b */ /* 0x000fe40003f64000 */
[----:B------:R-:W-:Y:S01]  /*10f0*/  FSEL R56, R73, R56, P2 ;  /* 0x0000003849387208 */ /* 0x000fe20001000000 */
[C---:B------:R-:W-:Y:S01]  /*1100*/  FADD R73, R28.reuse, R18 ;  /* 0x000000121c497221 */ /* 0x040fe20000000000 */
[----:B------:R-:W-:Y:S01]  /*1110*/  FSEL R42, R75, R42, P3 ;  /* 0x0000002a4b2a7208 */ /* 0x000fe20001800000 */
[----:B------:R-:W-:Y:S01]  /*1120*/  FADD R75, R28, R19 ;  /* 0x000000131c4b7221 */ /* 0x000fe20000000000 */
[----:B------:R-:W-:-:S02]  /*1130*/  SEL R47, R2, R47, P4 ;  /* 0x0000002f022f7207 */ /* 0x000fc40002000000 */
[----:B------:R-:W-:Y:S02]  /*1140*/  FSETP.GT.AND P4, PT, R73, R66, PT ;  /* 0x000000424900720b */ /* 0x000fe40003f84000 */
[----:B------:R-:W-:Y:S01]  /*1150*/  SEL R49, R2, R49, P5 ;  /* 0x0000003102317207 */ /* 0x000fe20002800000 */
[C---:B0-----:R-:W-:Y:S01]  /*1160*/  FADD R17, R32.reuse, R17 ;  /* 0x0000001120117221 */ /* 0x041fe20000000000 */
[----:B------:R-:W-:Y:S01]  /*1170*/  FSETP.GT.AND P5, PT, R75, R46, PT ;  /* 0x0000002e4b00720b */ /* 0x000fe20003fa4000 */
[----:B------:R-:W-:Y:S01]  /*1180*/  FADD R19, R32, R19 ;  /* 0x0000001320137221 */ /* 0x000fe20000000000 */
[----:B------:R-:W-:Y:S01]  /*1190*/  FSEL R28, R73, R66, P4 ;  /* 0x00000042491c7208 */ /* 0x000fe20002000000 */
[----:B------:R-:W-:Y:S01]  /*11a0*/  FADD R73, R16, R32 ;  /* 0x0000002010497221 */ /* 0x000fe20000000000 */
[----:B------:R-:W-:Y:S01]  /*11b0*/  FSEL R46, R75, R46, P5 ;  /* 0x0000002e4b2e7208 */ /* 0x000fe20002800000 */
[----:B------:R-:W-:Y:S01]  /*11c0*/  FADD R75, R32, R18 ;  /* 0x00000012204b7221 */ /* 0x000fe20000000000 */
[----:B------:R-:W-:-:S02]  /*11d0*/  SEL R71, R2, R71, P0 ;  /* 0x0000004702477207 */ /* 0x000fc40000000000 */
[C---:B------:R-:W-:Y:S02]  /*11e0*/  SEL R67, R2.reuse, R67, P2 ;  /* 0x0000004302437207 */ /* 0x040fe40001000000 */
[----:B------:R-:W-:Y:S02]  /*11f0*/  FSETP.GT.AND P0, PT, R17, R58, PT ;  /* 0x0000003a1100720b */ /* 0x000fe40003f04000 */
[----:B------:R-:W-:Y:S02]  /*1200*/  FSETP.GT.AND P2, PT, R19, R62, PT ;  /* 0x0000003e1300720b */ /* 0x000fe40003f44000 */
[----:B------:R-:W-:Y:S02]  /*1210*/  SEL R65, R2, R65, P6 ;  /* 0x0000004102417207 */ /* 0x000fe40003000000 */
[----:B------:R-:W-:Y:S01]  /*1220*/  FSETP.GT.AND P6, PT, R73, R64, PT ;  /* 0x000000404900720b */ /* 0x000fe20003fc4000 */
[----:B-1----:R-:W-:Y:S01]  /*1230*/  FADD R66, R36, R21 ;  /* 0x0000001524427221 */ /* 0x002fe20000000000 */
[----:B------:R-:W-:Y:S01]  /*1240*/  SEL R69, R2, R69, P1 ;  /* 0x0000004502457207 */ /* 0x000fe20000800000 */
[C---:B------:R-:W-:Y:S01]  /*1250*/  FADD R32, R36.reuse, R25 ;  /* 0x0000001924207221 */ /* 0x040fe20000000000 */
[----:B------:R-:W-:Y:S01]  /*1260*/  FSEL R58, R17, R58, P0 ;  /* 0x0000003a113a7208 */ /* 0x000fe20000000000 */
[C---:B------:R-:W-:Y:S01]  /*1270*/  FADD R18, R36.reuse, R29 ;  /* 0x0000001d24127221 */ /* 0x040fe20000000000 */
[----:B------:R-:W-:Y:S01]  /*1280*/  FSEL R62, R19, R62, P2 ;  /* 0x0000003e133e7208 */ /* 0x000fe20001000000 */
[----:B------:R-:W-:Y:S01]  /*1290*/  FADD R17, R37, R21 ;  /* 0x0000001525117221 */ /* 0x000fe20000000000 */
[----:B------:R-:W-:Y:S01]  /*12a0*/  FSETP.GT.AND P1, PT, R75, R60, PT ;  /* 0x0000003c4b00720b */ /* 0x000fe20003f24000 */
[----:B------:R-:W-:Y:S01]  /*12b0*/  FADD R19, R37, R25 ;  /* 0x0000001925137221 */ /* 0x000fe20000000000 */
[----:B------:R-:W-:Y:S01]  /*12c0*/  FADD R36, R36, R33 ;  /* 0x0000002124247221 */ /* 0x000fe20000000000 */
        /* <DEDUP_REMOVED lines=17> */
[----:B------:R-:W-:-:S03]  /*13e0*/  FADD R73, R38, R21 ;  /* 0x0000001526497221 */ /* 0x000fc60000000000 */
[----:B------:R-:W-:Y:S01]  /*13f0*/  FSEL R54, R32, R54, P4 ;  /* 0x0000003620367208 */ /* 0x000fe20002000000 */
        /* <DEDUP_REMOVED lines=46> */
[--C-:B------:R-:W-:Y:S01]  /*16e0*/  FADD R46, R17, R22.reuse ;  /* 0x00000016112e7221 */ /* 0x100fe20000000000 */
[----:B------:R-:W-:Y:S01]  /*16f0*/  @!P6 SEL R32, R2, R41, P2 ;  /* 0x000000290220e207 */ /* 0x000fe20001000000 */
[----:B------:R-:W-:Y:S01]  /*1700*/  FADD R41, R19, R22 ;  /* 0x0000001613297221 */ /* 0x000fe20000000000 */
[----:B------:R-:W-:Y:S01]  /*1710*/  FSEL R38, R38, R60, P1 ;  /* 0x0000003c26267208 */ /* 0x000fe20000800000 */
[--C-:B------:R-:W-:Y:S01]  /*1720*/  FADD R66, R16, R26.reuse ;  /* 0x0000001a10427221 */ /* 0x100fe20000000000 */
[----:B------:R-:W-:Y:S01]  /*1730*/  FSEL R40, R75, R40, P3 ;  /* 0x000000284b287208 */ /* 0x000fe20001800000 */
[--C-:B------:R-:W-:Y:S01]  /*1740*/  FADD R42, R17, R26.reuse ;  /* 0x0000001a112a7221 */ /* 0x100fe20000000000 */
[--C-:B------:R-:W-:Y:S01]  /*1750*/  FADD R22, R18, R26.reuse ;  /* 0x0000001a12167221 */ /* 0x100fe20000000000 */
[----:B------:R-:W-:Y:S01]  /*1760*/  FADD R73, R19, R26 ;  /* 0x0000001a13497221 */ /* 0x000fe20000000000 */
[----:B------:R-:W-:Y:S01]  /*1770*/  FSEL R44, R77, R44, P4 ;  /* 0x0000002c4d2c7208 */ /* 0x000fe20002000000 */
[--C-:B------:R-:W-:Y:S01]  /*1780*/  FADD R60, R16, R30.reuse ;  /* 0x0000001e103c7221 */ /* 0x100fe20000000000 */
[----:B------:R-:W-:Y:S01]  /*1790*/  FSEL R33, R33, R62, P6 ;  /* 0x0000003e21217208 */ /* 0x000fe20003000000 */
        /* <DEDUP_REMOVED lines=53> */
[----:B------:R-:W-:Y:S01]  /*1af0*/  FSEL R36, R62, R36, P3 ;  /* 0x000000243e247208 */ /* 0x000fe20001800000 */
[----:B------:R-:W-:Y:S01]  /*1b00*/  FADD R77, R19, R27 ;  /* 0x0000001b134d7221 */ /* 0x000fe20000000000 */
[----:B------:R-:W-:Y:S01]  /*1b10*/  SEL R55, R34, R55, P3 ;  /* 0x0000003722377207 */ /* 0x000fe20001800000 */
[C---:B------:R-:W-:Y:S01]  /*1b20*/  FADD R27, R16.reuse, R31 ;  /* 0x0000001f101b7221 */ /* 0x040fe20000000000 */
[----:B------:R-:W-:Y:S01]  /*1b30*/  FSETP.GT.AND P3, PT, R75, R28, PT ;  /* 0x0000001c4b00720b */ /* 0x000fe20003f64000 */
[----:B------:R-:W-:Y:S01]  /*1b40*/  FADD R16, R16, R35 ;  /* 0x0000002310107221 */ /* 0x000fe20000000000 */
[----:B------:R-:W-:Y:S01]  /*1b50*/  SEL R71, R34, R71, P2 ;  /* 0x0000004722477207 */ /* 0x000fe20001000000 */
[----:B------:R-:W-:-:S02]  /*1b60*/  VIADD R46, R2, 0x3 ;  /* 0x00000003022e7836 */ /* 0x000fc40000000000 */
[--C-:B------:R-:W-:Y:S01]  /*1b70*/  FADD R26, R17, R31.reuse ;  /* 0x0000001f111a7221 */ /* 0x100fe20000000000 */
[----:B------:R-:W-:Y:S01]  /*1b80*/  FSETP.GT.AND P2, PT, R20, R50, PT ;  /* 0x000000321400720b */ /* 0x000fe20003f44000 */
[--C-:B------:R-:W-:Y:S01]  /*1b90*/  FADD R58, R19, R31.reuse ;  /* 0x0000001f133a7221 */ /* 0x100fe20000000000 */
[----:B------:R-:W-:Y:S01]  /*1ba0*/  FSEL R28, R75, R28, P3 ;  /* 0x0000001c4b1c7208 */ /* 0x000fe20001800000 */
[----:B------:R-:W-:Y:S01]  /*1bb0*/  FADD R75, R18, R31 ;  /* 0x0000001f124b7221 */ /* 0x000fe20000000000 */
[----:B------:R-:W-:Y:S01]  /*1bc0*/  SEL R51, R34, R51, P4 ;  /* 0x0000003322337207 */ /* 0x000fe20002000000 */
[--C-:B------:R-:W-:Y:S01]  /*1bd0*/  FADD R62, R17, R35.reuse ;  /* 0x00000023113e7221 */ /* 0x100fe20000000000 */
[--C-:B------:R-:W-:Y:S01]  /*1be0*/  FADD R31, R18, R35.reuse ;  /* 0x00000023121f7221 */ /* 0x100fe20000000000 */
[----:B------:R-:W-:Y:S01]  /*1bf0*/  FADD R60, R19, R35 ;  /* 0x00000023133c7221 */ /* 0x000fe20000000000 */
        /* <DEDUP_REMOVED lines=48> */
[----:B0-----:R-:W-:Y:S01]  /*1f00*/  FADD R33, R16, R20 ;  /* 0x0000001410217221 */ /* 0x001fe20000000000 */
[----:B------:R-:W-:-:S02]  /*1f10*/  SEL R59, R46, R59, P3 ;  /* 0x0000003b2e3b7207 */ /* 0x000fc40001800000 */
[C---:B------:R-:W-:Y:S02]  /*1f20*/  SEL R51, R46.reuse, R51, P0 ;  /* 0x000000332e337207 */ /* 0x040fe40000000000 */
[----:B------:R-:W-:Y:S01]  /*1f30*/  SEL R40, R46, R35, P2 ;  /* 0x000000232e287207 */ /* 0x000fe20001000000 */
[----:B-1----:R-:W-:Y:S01]  /*1f40*/  FADD R35, R16, R24 ;  /* 0x0000001810237221 */ /* 0x002fe20000000000 */
[C---:B------:R-:W-:Y:S02]  /*1f50*/  SEL R69, R46.reuse, R69, P6 ;  /* 0x000000452e457207 */ /* 0x040fe40003000000 */
[----:B------:R-:W-:Y:S01]  /*1f60*/  SEL R57, R46, R57, P5 ;  /* 0x000000392e397207 */ /* 0x000fe20002800000 */
[----:B------:R-:W-:Y:S01]  /*1f70*/  FADD R37, R20, R17 ;  /* 0x0000001114257221 */ /* 0x000fe20000000000 */
[----:B------:R-:W-:Y:S01]  /*1f80*/  @!P4 SEL R46, R34, R32, P1 ;  /* 0x00000020222ec207 */ /* 0x000fe20000800000 */
[----:B------:R-:W-:Y:S01]  /*1f90*/  FADD R32, R20, R18 ;  /* 0x0000001214207221 */ /* 0x000fe20000000000 */
[----:B------:R-:W-:-:S02]  /*1fa0*/  FSETP.GT.AND P3, PT, R33, R50, PT ;  /* 0x000000322100720b */ /* 0x000fc40003f64000 */
[----:B------:R-:W-:Y:S02]  /*1fb0*/  FSETP.GT.AND P5, PT, R35, R54, PT ;  /* 0x000000362300720b */ /* 0x000fe40003fa4000 */
[----:B------:R-:W-:Y:S02]  /*1fc0*/  FSETP.GT.AND P0, PT, R37, R36, PT ;  /* 0x000000242500720b */ /* 0x000fe40003f04000 */
[-C--:B------:R-:W-:Y:S02]  /*1fd0*/  FSETP.GT.AND P2, PT, R32, R39.reuse, PT ;  /* 0x000000272000720b */ /* 0x080fe40003f44000 */
[----:B------:R-:W-:Y:S02]  /*1fe0*/  FSEL R64, R33, R50, P3 ;  /* 0x0000003221407208 */ /* 0x000fe40001800000 */
[----:B------:R-:W-:Y:S01]  /*1ff0*/  FSEL R68, R35, R54, P5 ;  /* 0x0000003623447208 */ /* 0x000fe20002800000 */
[----:B------:R-:W-:Y:S01]  /*2000*/  VIADD R54, R2, 0x4 ;  /* 0x0000000402367836 */ /* 0x000fe20000000000 */
[----:B------:R-:W-:Y:S01]  /*2010*/  FSEL R66, R37, R36, P0 ;  /* 0x0000002425427208 */ /* 0x000fe20000000000 */
[----:B------:R-:W-:Y:S01]  /*2020*/  FADD R37, R24, R17 ;  /* 0x0000001118257221 */ /* 0x000fe20000000000 */
[----:B------:R-:W-:Y:S01]  /*2030*/  FSEL R50, R32, R39, P2 ;  /* 0x0000002720327208 */ /* 0x000fe20001000000 */
[C---:B------:R-:W-:Y:S01]  /*2040*/  FADD R36, R24.reuse, R18 ;  /* 0x0000001218247221 */ /* 0x040fe20000000000 */
[----:B------:R-:W-:Y:S01]  /*2050*/  FADD R39, R24, R19 ;  /* 0x0000001318277221 */ /* 0x000fe20000000000 */
        /* <DEDUP_REMOVED lines=10> */
[----:B------:R-:W-:-:S05]  /*2100*/  FADD R20, R20, R19 ;  /* 0x0000001314147221 */ /* 0x000fca0000000000 */
[----:B------:R-:W-:-:S04]  /*2110*/  FSETP.GT.AND P1, PT, R20, R73, PT ;  /* 0x000000491400720b */ /* 0x000fc80003f24000 */
[----:B------:R-:W-:Y:S01]  /*2120*/  FSEL R20, R20, R73, P1 ;  /* 0x0000004914147208 */ /* 0x000fe20000800000 */
[----:B--2---:R-:W-:Y:S01]  /*2130*/  FADD R73, R16, R28 ;  /* 0x0000001c10497221 */ /* 0x004fe20000000000 */
[----:B------:R-:W-:-:S04]  /*2140*/  SEL R45, R54, R45, P0 ;  /* 0x0000002d362d7207 */ /* 0x000fc80000000000 */
[----:B------:R-:W-:-:S04]  /*2150*/  FSETP.GT.AND P0, PT, R73, R56, PT ;  /* 0x000000384900720b */ /* 0x000fc80003f04000 */
[----:B------:R-:W-:Y:S01]  /*2160*/  FSEL R56, R73, R56, P0 ;  /* 0x0000003849387208 */ /* 0x000fe20000000000 */
[C---:B------:R-:W-:Y:S01]  /*2170*/  FADD R73, R28.reuse, R19 ;  /* 0x000000131c497221 */ /* 0x040fe20000000000 */
[--C-:B------:R-:W-:Y:S01]  /*2180*/  FADD R77, R28, R17.reuse ;  /* 0x000000111c4d7221 */ /* 0x100fe20000000000 */
[----:B------:R-:W-:Y:S01]  /*2190*/  SEL R49, R54, R49, P5 ;  /* 0x0000003136317207 */ /* 0x000fe20002800000 */
[----:B0-----:R-:W-:Y:S01]  /*21a0*/  FADD R16, R16, R32 ;  /* 0x0000002010107221 */ /* 0x001fe20000000000 */
[C---:B------:R-:W-:Y:S01]  /*21b0*/  FADD R17, R32.reuse, R17 ;  /* 0x0000001120117221 */ /* 0x040fe20000000000 */
[CC--:B------:R-:W-:Y:S01]  /*21c0*/  FSETP.GT.AND P5, PT, R73.reuse, R58.reuse, PT ;  /* 0x0000003a4900720b */ /* 0x0c0fe20003fa4000 */
[----:B------:R-:W-:Y:S01]  /*21d0*/  FADD R19, R32, R19 ;  /* 0x0000001320137221 */ /* 0x000fe20000000000 */
[----:B------:R-:W-:Y:S01]  /*21e0*/  SEL R65, R54, R65, P6 ;  /* 0x0000004136417207 */ /* 0x000fe20003000000 */
[--C-:B------:R-:W-:Y:S01]  /*21f0*/  FADD R24, R28, R18.reuse ;  /* 0x000000121c187221 */ /* 0x100fe20000000000 */
[----:B------:R-:W-:Y:S01]  /*2200*/  FSEL R58, R73, R58, P5 ;  /* 0x0000003a493a7208 */ /* 0x000fe20002800000 */
[----:B------:R-:W-:Y:S01]  /*2210*/  FADD R73, R32, R18 ;  /* 0x0000001220497221 */ /* 0x000fe20000000000 */
[----:B------:R-:W-:-:S02]  /*2220*/  SEL R71, R54, R71, P4 ;  /* 0x0000004736477207 */ /* 0x000fc40002000000 */
[----:B------:R-:W-:Y:S02]  /*2230*/  SEL R67, R54, R67, P0 ;  /* 0x0000004336437207 */ /* 0x000fe40000000000 */
[-C--:B------:R-:W-:Y:S02]  /*2240*/  FSETP.GT.AND P6, PT, R16, R47.reuse, PT ;  /* 0x0000002f1000720b */ /* 0x080fe40003fc4000 */
[----:B------:R-:W-:Y:S02]  /*2250*/  FSETP.GT.AND P4, PT, R17, R62, PT ;  /* 0x0000003e1100720b */ /* 0x000fe40003f84000 */
[----:B------:R-:W-:Y:S01]  /*2260*/  FSETP.GT.AND P0, PT, R19, R60, PT ;  /* 0x0000003c1300720b */ /* 0x000fe20003f04000 */
[----:B-1----:R-:W-:Y:S01]  /*2270*/  FADD R18, R36, R25 ;  /* 0x0000001924127221 */ /* 0x002fe20000000000 */
[----:B------:R-:W-:Y:S02]  /*2280*/  SEL R40, R54, R40, P1 ;  /* 0x0000002836287207 */ /* 0x000fe40000800000 */
[----:B------:R-:W-:Y:S01]  /*2290*/  FSEL R47, R16, R47, P6 ;  /* 0x0000002f102f7208 */ /* 0x000fe20003000000 */
[----:B------:R-:W-:Y:S01]  /*22a0*/  FADD R16, R36, R29 ;  /* 0x0000001d24107221 */ /* 0x000fe20000000000 */
[----:B------:R-:W-:-:S02]  /*22b0*/  SEL R69, R54, R69, P3 ;  /* 0x0000004536457207 */ /* 0x000fc40001800000 */
[----:B------:R-:W-:Y:S01]  /*22c0*/  FSEL R62, R17, R62, P4 ;  /* 0x0000003e113e7208 */ /* 0x000fe20002000000 */
[----:B------:R-:W-:Y:S01]  /*22d0*/  FADD R17, R37, R21 ;  /* 0x0000001525117221 */ /* 0x000fe20000000000 */
[----:B------:R-:W-:Y:S01]  /*22e0*/  FSEL R60, R19, R60, P0 ;  /* 0x0000003c133c7208 */ /* 0x000fe20000000000 */
[----:B------:R-:W-:Y:S01]  /*22f0*/  FADD R19, R37, R25 ;  /* 0x0000001925137221 */ /* 0x000fe20000000000 */
        /* <DEDUP_REMOVED lines=21> */
[----:B------:R-:W-:Y:S01]  /*2450*/  SEL R61, R54, R61, P2 ;  /* 0x0000003d363d7207 */ /* 0x000fe20001000000 */
[----:B------:R-:W-:-:S03]  /*2460*/  VIADD R32, R2, 0x5 ;  /* 0x0000000502207836 */ /* 0x000fc60000000000 */
[CC--:B------:R-:W-:Y:S01]  /*2470*/  FSETP.GT.AND P2, PT, R77.reuse, R64.reuse, PT ;  /* 0x000000404d00720b */ /* 0x0c0fe20003f44000 */
[C---:B------:R-:W-:Y:S01]  /*2480*/  FADD R73, R38.reuse, R21 ;  /* 0x0000001526497221 */ /* 0x040fe20000000000 */
[C-C-:B------:R-:W-:Y:S02]  /*2490*/  FADD R24, R38.reuse, R25.reuse ;  /* 0x0000001926187221 */ /* 0x140fe40000000000 */
[----:B------:R-:W-:Y:S01]  /*24a0*/  FSEL R64, R77, R64, P2 ;  /* 0x000000404d407208 */ /* 0x000fe20001000000 */
[----:B------:R-:W-:Y:S01]  /*24b0*/  FADD R77, R39, R25 ;  /* 0x00000019274d7221 */ /* 0x000fe20000000000 */
[C-C-:B------:R-:W-:Y:S01]  /*24c0*/  FADD R25, R37.reuse, R29.reuse ;  /* 0x0000001d25197221 */ /* 0x140fe20000000000 */
        /* <DEDUP_REMOVED lines=45> */
[----:B------:R-:W-:Y:S01]  /*27a0*/  SEL R59, R32, R59, P3 ;  /* 0x0000003b203b7207 */ /* 0x000fe20001800000 */
[--C-:B------:R-:W-:Y:S01]  /*27b0*/  FADD R21, R18, R22.reuse ;  /* 0x0000001612157221 */ /* 0x100fe20000000000 */
[C---:B------:R-:W-:Y:S01]  /*27c0*/  SEL R51, R32.reuse, R51, P4 ;  /* 0x0000003320337207 */ /* 0x040fe20002000000 */
[----:B------:R-:W-:Y:S01]  /*27d0*/  FADD R39, R19, R22 ;  /* 0x0000001613277221 */ /* 0x000fe20000000000 */
[----:B------:R-:W-:Y:S01]  /*27e0*/  SEL R40, R32, R40, P2 ;  /* 0x0000002820287207 */ /* 0x000fe20001000000 */
[--C-:B------:R-:W-:Y:S01]  /*27f0*/  FADD R48, R16, R30.reuse ;  /* 0x0000001e10307221 */ /* 0x100fe20000000000 */
[C---:B------:R-:W-:Y:S01]  /*2800*/  SEL R69, R32.reuse, R69, P1 ;  /* 0x0000004520457207 */ /* 0x040fe20000800000 */
[--C-:B------:R-:W-:Y:S01]  /*2810*/  FADD R26, R17, R30.reuse ;  /* 0x0000001e111a7221 */ /* 0x100fe20000000000 */
[----:B------:R-:W-:Y:S01]  /*2820*/  SEL R57, R32, R57, P5 ;  /* 0x0000003920397207 */ /* 0x000fe20002800000 */
[--C-:B------:R-:W-:Y:S01]  /*2830*/  FADD R75, R18, R30.reuse ;  /* 0x0000001e124b7221 */ /* 0x100fe20000000000 */
[----:B------:R-:W-:Y:S01]  /*2840*/  FSEL R44, R77, R44, P1 ;  /* 0x0000002c4d2c7208 */ /* 0x000fe20000800000 */
[----:B------:R-:W-:Y:S01]  /*2850*/  FADD R30, R19, R30 ;  /* 0x0000001e131e7221 */ /* 0x000fe20000000000 */
[----:B------:R-:W-:Y:S01]  /*2860*/  @!P6 SEL R32, R54, R46, P0 ;  /* 0x0000002e3620e207 */ /* 0x000fe20000000000 */
        /* <DEDUP_REMOVED lines=32> */
[--C-:B0-----:R-:W-:Y:S01]  /*2a70*/  FADD R21, R17, R23.reuse ;  /* 0x0000001711157221 */ /* 0x101fe20000000000 */
[----:B------:R-:W-:Y:S01]  /*2a80*/  FSETP.GT.AND P4, PT, R77, R38, PT ;  /* 0x000000264d00720b */ /* 0x000fe20003f84000 */
[--C-:B------:R-:W-:Y:S01]  /*2a90*/  FADD R36, R19, R23.reuse ;  /* 0x0000001713247221 */ /* 0x100fe20000000000 */
[----:B------:R-:W-:Y:S02]  /*2aa0*/  FSETP.GT.AND P6, PT, R73, R44, PT ;  /* 0x0000002c4900720b */ /* 0x000fe40003fc4000 */
[----:B------:R-:W-:Y:S01]  /*2ab0*/  FSEL R39, R39, R20, P5 ;  /* 0x0000001427277208 */ /* 0x000fe20002800000 */
[--C-:B------:R-:W-:Y:S01]  /*2ac0*/  FADD R20, R16, R23.reuse ;  /* 0x0000001710147221 */ /* 0x100fe20000000000 */
[----:B------:R-:W-:Y:S01]  /*2ad0*/  FSEL R30, R22, R33, P1 ;  /* 0x00000021161e7208 */ /* 0x000fe20000800000 */
[----:B------:R-:W-:Y:S01]  /*2ae0*/  FADD R33, R18, R23 ;  /* 0x0000001712217221 */ /* 0x000fe20000000000 */
[----:B------:R-:W-:Y:S01]  /*2af0*/  FSEL R56, R48, R56, P2 ;  /* 0x0000003830387208 */ /* 0x000fe20001000000 */
[----:B------:R-:W-:Y:S01]  /*2b00*/  FADD R23, R16, R27 ;  /* 0x0000001b10177221 */ /* 0x000fe20000000000 */
[----:B------:R-:W-:-:S02]  /*2b10*/  SEL R67, R34, R67, P2 ;  /* 0x0000004322437207 */ /* 0x000fc40001000000 */
[-C--:B------:R-:W-:Y:S02]  /*2b20*/  FSETP.GT.AND P3, PT, R54, R47.reuse, PT ;  /* 0x0000002f3600720b */ /* 0x080fe40003f64000 */
[----:B------:R-:W-:Y:S01]  /*2b30*/  FSETP.GT.AND P2, PT, R41, R24, PT ;  /* 0x000000182900720b */ /* 0x000fe20003f44000 */
[--C-:B------:R-:W-:Y:S01]  /*2b40*/  FADD R42, R18, R27.reuse ;  /* 0x0000001b122a7221 */ /* 0x100fe20000000000 */
[----:B------:R-:W-:Y:S01]  /*2b50*/  FSEL R38, R77, R38, P4 ;  /* 0x000000264d267208 */ /* 0x000fe20002000000 */
[--C-:B------:R-:W-:Y:S01]  /*2b60*/  FADD R77, R17, R27.reuse ;  /* 0x0000001b114d7221 */ /* 0x100fe20000000000 */
[----:B------:R-:W-:Y:S01]  /*2b70*/  FSEL R44, R73, R44, P6 ;  /* 0x0000002c492c7208 */ /* 0x000fe20003000000 */
[----:B------:R-:W-:Y:S01]  /*2b80*/  FADD R73, R19, R27 ;  /* 0x0000001b13497221 */ /* 0x000fe20000000000 */
[----:B------:R-:W-:Y:S01]  /*2b90*/  SEL R48, R34, R40, P5 ;  /* 0x0000002822307207 */ /* 0x000fe20002800000 */
[----:B------:R-:W-:Y:S01]  /*2ba0*/  FADD R27, R16, R31 ;  /* 0x0000001f101b7221 */ /* 0x000fe20000000000 */
[----:B------:R-:W-:Y:S01]  /*2bb0*/  FSEL R47, R54, R47, P3 ;  /* 0x0000002f362f7208 */ /* 0x000fe20001800000 */
[----:B------:R-:W-:Y:S01]  /*2bc0*/  VIADD R40, R2, 0x7 ;  /* 0x0000000702287836 */ /* 0x000fe20000000000 */
[----:B------:R-:W-:Y:S01]  /*2bd0*/  SEL R55, R34, R55, P3 ;  /* 0x0000003722377207 */ /* 0x000fe20001800000 */
[----:B------:R-:W-:Y:S01]  /*2be0*/  FADD R16, R16, R35 ;  /* 0x0000002310107221 */ /* 0x000fe20000000000 */
[----:B------:R-:W-:Y:S01]  /*2bf0*/  FSEL R41, R41, R24, P2 ;  /* 0x0000001829297208 */ /* 0x000fe20001000000 */
[C---:B------:R-:W-:Y:S01]  /*2c00*/  FADD R24, R17.reuse, R31 ;  /* 0x0000001f11187221 */ /* 0x040fe20000000000 */
[C---:B------:R-:W-:Y:S01]  /*2c10*/  SEL R71, R34.reuse, R71, P2 ;  /* 0x0000004722477207 */ /* 0x040fe20001000000 */
[----:B------:R-:W-:Y:S01]  /*2c20*/  FADD R26, R17, R35 ;  /* 0x00000023111a7221 */ /* 0x000fe20000000000 */
        /* <DEDUP_REMOVED lines=18> */
[C-C-:B------:R-:W-:Y:S01]  /*2d50*/  FADD R75, R18.reuse, R31.reuse ;  /* 0x0000001f124b7221 */ /* 0x140fe20000000000 */
[----:B------:R-:W-:Y:S01]  /*2d60*/  FADD R46, R19, R31 ;  /* 0x0000001f132e7221 */ /* 0x000fe20000000000 */
[--C-:B------:R-:W-:Y:S01]  /*2d70*/  FADD R31, R18, R35.reuse ;  /* 0x00000023121f7221 */ /* 0x100fe20000000000 */
[----:B------:R-:W-:Y:S01]  /*2d80*/  FSEL R77, R77, R52, P0 ;  /* 0x000000344d4d7208 */ /* 0x000fe20000000000 */
[----:B------:R-:W-:Y:S01]  /*2d90*/  FADD R35, R19, R35 ;  /* 0x0000002313237221 */ /* 0x000fe20000000000 */
        /* <DEDUP_REMOVED lines=31> */
[----:B0-----:R-:W-:Y:S01]  /*2f90*/  FADD R37, R16, R24 ;  /* 0x0000001810257221 */ /* 0x001fe20000000000 */
[----:B------:R-:W-:Y:S01]  /*2fa0*/  FSEL R44, R73, R44, P6 ;  /* 0x0000002c492c7208 */ /* 0x000fe20003000000 */
[----:B------:R-:W-:Y:S01]  /*2fb0*/  FADD R73, R20, R19 ;  /* 0x0000001314497221 */ /* 0x000fe20000000000 */
[----:B------:R-:W-:Y:S01]  /*2fc0*/  FSEL R50, R35, R30, P4 ;  /* 0x0000001e23327208 */ /* 0x000fe20002000000 */
[----:B------:R-:W-:Y:S01]  /*2fd0*/  FADD R35, R16, R20 ;  /* 0x0000001410237221 */ /* 0x000fe20000000000 */
[----:B------:R-:W-:Y:S01]  /*2fe0*/  @!P4 SEL R40, R34, R32, P1 ;  /* 0x000000202228c207 */ /* 0x000fe20000800000 */
[----:B------:R-:W-:Y:S01]  /*2ff0*/  FADD R32, R20, R18 ;  /* 0x0000001214207221 */ /* 0x000fe20000000000 */
        /* <DEDUP_REMOVED lines=9> */
[--C-:B------:R-:W-:Y:S01]  /*3090*/  FADD R39, R20, R17.reuse ;  /* 0x0000001114277221 */ /* 0x100fe20000000000 */
[----:B------:R-:W-:Y:S01]  /*30a0*/  FSEL R64, R35, R64, P3 ;  /* 0x0000004023407208 */ /* 0x000fe20001800000 */
[----:B------:R-:W-:Y:S01]  /*30b0*/  VIADD R60, R2, 0x8 ;  /* 0x00000008023c7836 */ /* 0x000fe20000000000 */
[----:B------:R-:W-:Y:S01]  /*30c0*/  FSEL R20, R32, R33, P2 ;  /* 0x0000002120147208 */ /* 0x000fe20001000000 */
[C---:B------:R-:W-:Y:S01]  /*30d0*/  FADD R38, R24.reuse, R18 ;  /* 0x0000001218267221 */ /* 0x040fe20000000000 */
[----:B------:R-:W-:Y:S01]  /*30e0*/  FSEL R58, R73, R36, P1 ;  /* 0x00000024493a7208 */ /* 0x000fe20000800000 */
[C---:B------:R-:W-:Y:S01]  /*30f0*/  FADD R36, R24.reuse, R17 ;  /* 0x0000001118247221 */ /* 0x040fe20000000000 */
[----:B------:R-:W-:Y:S01]  /*3100*/  FSEL R68, R37, R68, P5 ;  /* 0x0000004425447208 */ /* 0x000fe20002800000 */
[----:B------:R-:W-:Y:S01]  /*3110*/  FADD R37, R24, R19 ;  /* 0x0000001318257221 */ /* 0x000fe20000000000 */
        /* <DEDUP_REMOVED lines=11> */
[----:B0-----:R-:W-:Y:S01]  /*31d0*/  FADD R73, R16, R28 ;  /* 0x0000001c10497221 */ /* 0x001fe20000000000 */
[----:B------:R-:W-:-:S04]  /*31e0*/  SEL R45, R60, R45, P0 ;  /* 0x0000002d3c2d7207 */ /* 0x000fc80000000000 */
[CC--:B------:R-:W-:Y:S01]  /*31f0*/  FSETP.GT.AND P0, PT, R73.reuse, R56.reuse, PT ;  /* 0x000000384900720b */ /* 0x0c0fe20003f04000 */
[----:B------:R-:W-:Y:S01]  /*3200*/  FADD R24, R28, R17 ;  /* 0x000000111c187221 */ /* 0x000fe20000000000 */
[----:B------:R-:W-:Y:S02]  /*3210*/  SEL R65, R60, R65, P6 ;  /* 0x000000413c417207 */ /* 0x000fe40003000000 */
[----:B------:R-:W-:Y:S01]  /*3220*/  FSEL R56, R73, R56, P0 ;  /* 0x0000003849387208 */ /* 0x000fe20000000000 */
[----:B------:R-:W-:Y:S01]  /*3230*/  FADD R73, R28, R19 ;  /* 0x000000131c497221 */ /* 0x000fe20000000000 */
[----:B-1----:R-:W-:Y:S01]  /*3240*/  FADD R16, R16, R32 ;  /* 0x0000002010107221 */ /* 0x002fe20000000000 */
[----:B------:R-:W-:-:S04]  /*3250*/  SEL R43, R60, R43, P2 ;  /* 0x0000002b3c2b7207 */ /* 0x000fc80001000000 */
[----:B------:R-:W-:Y:S01]  /*3260*/  FSETP.GT.AND P6, PT, R16, R47, PT ;  /* 0x0000002f1000720b */ /* 0x000fe20003fc4000 */
[----:B------:R-:W-:Y:S01]  /*3270*/  FADD R17, R32, R17 ;  /* 0x0000001120117221 */ /* 0x000fe20000000000 */
[----:B------:R-:W-:Y:S01]  /*3280*/  SEL R49, R60, R49, P5 ;  /* 0x000000313c317207 */ /* 0x000fe20002800000 */
[----:B------:R-:W-:Y:S01]  /*3290*/  FADD R19, R32, R19 ;  /* 0x0000001320137221 */ /* 0x000fe20000000000 */
[----:B------:R-:W-:Y:S02]  /*32a0*/  FSEL R47, R16, R47, P6 ;  /* 0x0000002f102f7208 */ /* 0x000fe40003000000 */
[C---:B------:R-:W-:Y:S02]  /*32b0*/  FSETP.GT.AND P2, PT, R24.reuse, R52, PT ;  /* 0x000000341800720b */ /* 0x040fe40003f44000 */
[C---:B------:R-:W-:Y:S02]  /*32c0*/  FSETP.GT.AND P5, PT, R73.reuse, R46, PT ;  /* 0x0000002e4900720b */ /* 0x040fe40003fa4000 */
[----:B------:R-:W-:Y:S01]  /*32d0*/  FSEL R52, R24, R52, P2 ;  /* 0x0000003418347208 */ /* 0x000fe20001000000 */
[----:B--2---:R-:W-:Y:S01]  /*32e0*/  FADD R16, R36, R21 ;  /* 0x0000001524107221 */ /* 0x004fe20000000000 */
[----:B------:R-:W-:Y:S01]  /*32f0*/  FSEL R46, R73, R46, P5 ;  /* 0x0000002e492e7208 */ /* 0x000fe20002800000 */
[--C-:B------:R-:W-:Y:S01]  /*3300*/  FADD R24, R28, R18.reuse ;  /* 0x000000121c187221 */ /* 0x100fe20000000000 */
[----:B------:R-:W-:Y:S01]  /*3310*/  SEL R71, R60, R71, P4 ;  /* 0x000000473c477207 */ /* 0x000fe20002000000 */
[----:B------:R-:W-:Y:S01]  /*3320*/  FADD R73, R32, R18 ;  /* 0x0000001220497221 */ /* 0x000fe20000000000 */
[----:B------:R-:W-:-:S02]  /*3330*/  SEL R67, R60, R67, P0 ;  /* 0x000000433c437207 */ /* 0x000fc40000000000 */
[----:B------:R-:W-:Y:S02]  /*3340*/  SEL R61, R60, R61, P2 ;  /* 0x0000003d3c3d7207 */ /* 0x000fe40001000000 */
[----:B------:R-:W-:Y:S02]  /*3350*/  FSETP.GT.AND P4, PT, R17, R54, PT ;  /* 0x000000361100720b */ /* 0x000fe40003f84000 */
[----:B------:R-:W-:Y:S02]  /*3360*/  FSETP.GT.AND P0, PT, R19, R50, PT ;  /* 0x000000321300720b */ /* 0x000fe40003f04000 */
[----:B------:R-:W-:Y:S01]  /*3370*/  FSETP.GT.AND P2, PT, R16, R64, PT ;  /* 0x000000401000720b */ /* 0x000fe20003f44000 */
[----:B------:R-:W-:Y:S01]  /*3380*/  FADD R18, R36, R25 ;  /* 0x0000001924127221 */ /* 0x000fe20000000000 */
[C---:B------:R-:W-:Y:S02]  /*3390*/  SEL R48, R60.reuse, R48, P1 ;  /* 0x000000303c307207 */ /* 0x040fe40000800000 */
[----:B------:R-:W-:-:S02]  /*33a0*/  SEL R69, R60, R69, P3 ;  /* 0x000000453c457207 */ /* 0x000fc40001800000 */
[----:B------:R-:W-:Y:S01]  /*33b0*/  FSEL R54, R17, R54, P4 ;  /* 0x0000003611367208 */ /* 0x000fe20002000000 */
[----:B------:R-:W-:Y:S01]  /*33c0*/  FADD R17, R37, R21 ;  /* 0x0000001525117221 */ /* 0x000fe20000000000 */
        /* <DEDUP_REMOVED lines=69> */
[--C-:B------:R-:W-:Y:S01]  /*3820*/  FADD R42, R17, R26.reuse ;  /* 0x0000001a112a7221 */ /* 0x100fe20000000000 */
[----:B------:R-:W-:Y:S01]  /*3830*/  FSEL R21, R21, R58, P2 ;  /* 0x0000003a15157208 */ /* 0x000fe20001000000 */
[----:B------:R-:W-:Y:S01]  /*3840*/  FADD R58, R16, R26 ;  /* 0x0000001a103a7221 */ /* 0x000fe20000000000 */
[----:B------:R-:W-:Y:S01]  /*3850*/  FSEL R28, R28, R44, P1 ;  /* 0x0000002c1c1c7208 */ /* 0x000fe20000800000 */
[----:B------:R-:W-:Y:S01]  /*3860*/  FADD R44, R17, R22 ;  /* 0x00000016112c7221 */ /* 0x000fe20000000000 */
[----:B------:R-:W-:Y:S01]  /*3870*/  FSEL R33, R33, R50, P6 ;  /* 0x0000003221217208 */ /* 0x000fe20003000000 */
[--C-:B------:R-:W-:Y:S01]  /*3880*/  FADD R41, R18, R26.reuse ;  /* 0x0000001a12297221 */ /* 0x100fe20000000000 */
[----:B------:R-:W-:Y:S01]  /*3890*/  @!P6 SEL R32, R60, R40, P0 ;  /* 0x000000283c20e207 */ /* 0x000fe20000000000 */
[----:B------:R-:W-:Y:S01]  /*38a0*/  FADD R73, R19, R26 ;  /* 0x0000001a13497221 */ /* 0x000fe20000000000 */
[----:B------:R-:W-:Y:S01]  /*38b0*/  FSEL R29, R29, R46, P5 ;  /* 0x0000002e1d1d7208 */ /* 0x000fe20002800000 */
        /* <DEDUP_REMOVED lines=43> */
[----:B0-----:R-:W-:Y:S01]  /*3b70*/  FADD R20, R16, R23 ;  /* 0x0000001710147221 */ /* 0x001fe20000000000 */
[----:B------:R-:W-:Y:S02]  /*3b80*/  SEL R43, R34, R43, P1 ;  /* 0x0000002b222b7207 */ /* 0x000fe40000800000 */
[----:B------:R-:W-:Y:S02]  /*3b90*/  FSEL R38, R36, R38, P4 ;  /* 0x0000002624267208 */ /* 0x000fe40002000000 */
[----:B------:R-:W-:-:S02]  /*3ba0*/  FSETP.GT.AND P1, PT, R26, R33, PT ;  /* 0x000000211a00720b */ /* 0x000fc40003f24000 */
        /* <DEDUP_REMOVED lines=13> */
[----:B------:R-:W-:Y:S01]  /*3c80*/  FADD R27, R16, R31 ;  /* 0x0000001f101b7221 */ /* 0x000fe20000000000 */
[----:B------:R-:W-:Y:S01]  /*3c90*/  SEL R71, R34, R71, P2 ;  /* 0x0000004722477207 */ /* 0x000fe20001000000 */
[----:B------:R-:W-:-:S02]  /*3ca0*/  VIADD R44, R2, 0xb ;  /* 0x0000000b022c7836 */ /* 0x000fc40000000000 */
[----:B------:R-:W-:Y:S01]  /*3cb0*/  FADD R26, R17, R31 ;  /* 0x0000001f111a7221 */ /* 0x000fe20000000000 */
[----:B------:R-:W-:Y:S01]  /*3cc0*/  FADD R16, R16, R35 ;  /* 0x0000002310107221 */ /* 0x000fe20000000000 */
[-C--:B------:R-:W-:Y:S01]  /*3cd0*/  FSETP.GT.AND P2, PT, R20, R64.reuse, PT ;  /* 0x000000401400720b */ /* 0x080fe20003f44000 */
[C-C-:B------:R-:W-:Y:S01]  /*3ce0*/  FADD R42, R18.reuse, R31.reuse ;  /* 0x0000001f122a7221 */ /* 0x140fe20000000000 */
[----:B------:R-:W-:Y:S01]  /*3cf0*/  FADD R46, R19, R31 ;  /* 0x0000001f132e7221 */ /* 0x000fe20000000000 */
[--C-:B------:R-:W-:Y:S01]  /*3d00*/  FADD R52, R17, R35.reuse ;  /* 0x0000002311347221 */ /* 0x100fe20000000000 */
[--C-:B------:R-:W-:Y:S01]  /*3d10*/  FADD R31, R18, R35.reuse ;  /* 0x00000023121f7221 */ /* 0x100fe20000000000 */
[----:B------:R-:W-:Y:S01]  /*3d20*/  FADD R50, R19, R35 ;  /* 0x0000002313327221 */ /* 0x000fe20000000000 */
        /* <DEDUP_REMOVED lines=52> */
[C---:B0-----:R-:W-:Y:S01]  /*4070*/  FADD R37, R20.reuse, R17 ;  /* 0x0000001114257221 */ /* 0x041fe20000000000 */
[----:B------:R-:W-:Y:S01]  /*4080*/  FSEL R36, R73, R36, P2 ;  /* 0x0000002449247208 */ /* 0x000fe20001000000 */
[----:B------:R-:W-:Y:S01]  /*4090*/  FADD R73, R20, R19 ;  /* 0x0000001314497221 */ /* 0x000fe20000000000 */
[----:B------:R-:W-:Y:S01]  /*40a0*/  FSEL R50, R50, R33, P4 ;  /* 0x0000002132327208 */ /* 0x000fe20002000000 */
[----:B------:R-:W-:Y:S01]  /*40b0*/  FADD R33, R16, R20 ;  /* 0x0000001410217221 */ /* 0x000fe20000000000 */
[----:B------:R-:W-:Y:S01]  /*40c0*/  @!P4 SEL R44, R34, R32, P1 ;  /* 0x00000020222cc207 */ /* 0x000fe20000800000 */
[----:B------:R-:W-:Y:S01]  /*40d0*/  FADD R32, R20, R18 ;  /* 0x0000001214207221 */ /* 0x000fe20000000000 */
[----:B-1----:R-:W-:Y:S01]  /*40e0*/  FADD R35, R16, R24 ;  /* 0x0000001810237221 */ /* 0x002fe20000000000 */
        /* <DEDUP_REMOVED lines=8> */
[----:B------:R-:W-:Y:S01]  /*4170*/  FADD R37, R24, R18 ;  /* 0x0000001218257221 */ /* 0x000fe20000000000 */
[----:B------:R-:W-:Y:S02]  /*4180*/  FSEL R20, R32, R39, P2 ;  /* 0x0000002720147208 */ /* 0x000fe40001000000 */
[----:B------:R-:W-:Y:S01]  /*4190*/  FSEL R58, R73, R36, P1 ;  /* 0x00000024493a7208 */ /* 0x000fe20000800000 */
[----:B------:R-:W-:Y:S01]  /*41a0*/  FADD R36, R24, R17 ;  /* 0x0000001118247221 */ /* 0x000fe20000000000 */
        /* <DEDUP_REMOVED lines=8> */
[----:B------:R-:W-:Y:S01]  /*4230*/  FADD R24, R24, R19 ;  /* 0x0000001318187221 */ /* 0x000fe20000000000 */
[----:B--2---:R-:W-:Y:S02]  /*4240*/  FADD R73, R16, R28 ;  /* 0x0000001c10497221 */ /* 0x004fe40000000000 */
[----:B------:R-:W-:-:S02]  /*4250*/  SEL R63, R60, R63, P3 ;  /* 0x0000003f3c3f7207 */ /* 0x000fc40001800000 */
[----:B------:R-:W-:Y:S02]  /*4260*/  SEL R45, R60, R45, P0 ;  /* 0x0000002d3c2d7207 */ /* 0x000fe40000000000 */
[CC--:B------:R-:W-:Y:S02]  /*4270*/  FSETP.GT.AND P3, PT, R24.reuse, R75.reuse, PT ;  /* 0x0000004b1800720b */ /* 0x0c0fe40003f64000 */
[CC--:B------:R-:W-:Y:S02]  /*4280*/  FSETP.GT.AND P0, PT, R73.reuse, R56.reuse, PT ;  /* 0x000000384900720b */ /* 0x0c0fe40003f04000 */
[----:B------:R-:W-:Y:S01]  /*4290*/  FSEL R75, R24, R75, P3 ;  /* 0x0000004b184b7208 */ /* 0x000fe20001800000 */
[C---:B------:R-:W-:Y:S01]  /*42a0*/  FADD R24, R28.reuse, R17 ;  /* 0x000000111c187221 */ /* 0x040fe20000000000 */
[----:B------:R-:W-:Y:S01]  /*42b0*/  FSEL R56, R73, R56, P0 ;  /* 0x0000003849387208 */ /* 0x000fe20000000000 */
[C---:B------:R-:W-:Y:S01]  /*42c0*/  FADD R73, R28.reuse, R18 ;  /* 0x000000121c497221 */ /* 0x040fe20000000000 */
[----:B------:R-:W-:Y:S01]  /*42d0*/  FADD R28, R28, R19 ;  /* 0x000000131c1c7221 */ /* 0x000fe20000000000 */
[----:B------:R-:W-:-:S02]  /*42e0*/  SEL R65, R60, R65, P6 ;  /* 0x000000413c417207 */ /* 0x000fc40003000000 */
[C---:B------:R-:W-:Y:S02]  /*42f0*/  SEL R71, R60.reuse, R71, P4 ;  /* 0x000000473c477207 */ /* 0x040fe40002000000 */
[C---:B------:R-:W-:Y:S02]  /*4300*/  SEL R69, R60.reuse, R69, P3 ;  /* 0x000000453c457207 */ /* 0x040fe40001800000 */
[----:B------:R-:W-:Y:S01]  /*4310*/  SEL R67, R60, R67, P0 ;  /* 0x000000433c437207 */ /* 0x000fe20000000000 */
[----:B0-----:R-:W-:Y:S01]  /*4320*/  FADD R16, R16, R32 ;  /* 0x0000002010107221 */ /* 0x001fe20000000000 */
[C---:B------:R-:W-:Y:S01]  /*4330*/  FADD R17, R32.reuse, R17 ;  /* 0x0000001120117221 */ /* 0x040fe20000000000 */
[C---:B------:R-:W-:Y:S01]  /*4340*/  FADD R18, R32.reuse, R18 ;  /* 0x0000001220127221 */ /* 0x040fe20000000000 */
[----:B------:R-:W-:Y:S02]  /*4350*/  FADD R19, R32, R19 ;  /* 0x0000001320137221 */ /* 0x000fe40000000000 */
[----:B------:R-:W-:-:S02]  /*4360*/  FSETP.GT.AND P6, PT, R16, R47, PT ;  /* 0x0000002f1000720b */ /* 0x000fc40003fc4000 */
[----:B------:R-:W-:Y:S02]  /*4370*/  FSETP.GT.AND P4, PT, R17, R52, PT ;  /* 0x000000341100720b */ /* 0x000fe40003f84000 */
[----:B------:R-:W-:Y:S02]  /*4380*/  FSETP.GT.AND P3, PT, R18, R41, PT ;  /* 0x000000291200720b */ /* 0x000fe40003f64000 */
[----:B------:R-:W-:Y:S02]  /*4390*/  FSETP.GT.AND P0, PT, R19, R50, PT ;  /* 0x000000321300720b */ /* 0x000fe40003f04000 */
[----:B------:R-:W-:Y:S02]  /*43a0*/  SEL R54, R60, R54, P1 ;  /* 0x000000363c367207 */ /* 0x000fe40000800000 */
[----:B------:R-:W-:Y:S01]  /*43b0*/  FSEL R47, R16, R47, P6 ;  /* 0x0000002f102f7208 */ /* 0x000fe20003000000 */
[----:B-1----:R-:W-:Y:S01]  /*43c0*/  FADD R16, R37, R25 ;  /* 0x0000001925107221 */ /* 0x002fe20000000000 */
[----:B------:R-:W-:Y:S01]  /*43d0*/  FSEL R52, R17, R52, P4 ;  /* 0x0000003411347208 */ /* 0x000fe20002000000 */
[----:B------:R-:W-:Y:S01]  /*43e0*/  FADD R17, R37, R21 ;  /* 0x0000001525117221 */ /* 0x000fe20000000000 */
[----:B------:R-:W-:Y:S01]  /*43f0*/  FSEL R41, R18, R41, P3 ;  /* 0x0000002912297208 */ /* 0x000fe20001800000 */
[C---:B------:R-:W-:Y:S01]  /*4400*/  FADD R18, R36.reuse, R25 ;  /* 0x0000001924127221 */ /* 0x040fe20000000000 */
[----:B------:R-:W-:Y:S01]  /*4410*/  FSEL R50, R19, R50, P0 ;  /* 0x0000003213327208 */ /* 0x000fe20000000000 */
[----:B------:R-:W-:Y:S01]  /*4420*/  FADD R19, R36, R29 ;  /* 0x0000001d24137221 */ /* 0x000fe20000000000 */
        /* <DEDUP_REMOVED lines=16> */
[----:B------:R-:W-:Y:S01]  /*4530*/  FADD R73, R36, R21 ;  /* 0x0000001524497221 */ /* 0x000fe20000000000 */
        /* <DEDUP_REMOVED lines=8> */
[----:B------:R-:W-:Y:S01]  /*45c0*/  FADD R73, R38, R21 ;  /* 0x0000001526497221 */ /* 0x000fe20000000000 */
[----:B------:R-:W-:Y:S01]  /*45d0*/  FSEL R46, R28, R46, P5 ;  /* 0x0000002e1c2e7208 */ /* 0x000fe20002800000 */
        /* <DEDUP_REMOVED lines=53> */
[----:B------:R-:W-:Y:S01]  /*4930*/  @!P6 SEL R32, R60, R44, P0 ;  /* 0x0000002c3c20e207 */ /* 0x000fe20000000000 */
        /* <DEDUP_REMOVED lines=42> */
[----:B0-----:R-:W-:Y:S01]  /*4be0*/  FADD R20, R16, R23 ;  /* 0x0000001710147221 */ /* 0x001fe20000000000 */
[----:B------:R-:W-:Y:S02]  /*4bf0*/  SEL R43, R34, R43, P1 ;  /* 0x0000002b222b7207 */ /* 0x000fe40000800000 */
[----:B------:R-:W-:Y:S02]  /*4c00*/  FSEL R38, R36, R38, P4 ;  /* 0x0000002624267208 */ /* 0x000fe40002000000 */
[----:B------:R-:W-:Y:S02]  /*4c10*/  FSETP.GT.AND P1, PT, R26, R33, PT ;  /* 0x000000211a00720b */ /* 0x000fe40003f24000 */
[----:B------:R-:W-:Y:S02]  /*4c20*/  FSEL R47, R52, R47, P3 ;  /* 0x0000002f342f7208 */ /* 0x000fe40001800000 */
[----:B------:R-:W-:-:S02]  /*4c30*/  SEL R55, R34, R55, P3 ;  /* 0x0000003722377207 */ /* 0x000fc40001800000 */
[----:B------:R-:W-:Y:S01]  /*4c40*/  FSEL R36, R22, R21, P5 ;  /* 0x0000001516247208 */ /* 0x000fe20002800000 */
[--C-:B------:R-:W-:Y:S01]  /*4c50*/  FADD R21, R17, R23.reuse ;  /* 0x0000001711157221 */ /* 0x100fe20000000000 */
[----:B------:R-:W-:Y:S01]  /*4c60*/  FSEL R28, R73, R28, P6 ;  /* 0x0000001c491c7208 */ /* 0x000fe20003000000 */
[--C-:B------:R-:W-:Y:S01]  /*4c70*/  FADD R73, R19, R23.reuse ;  /* 0x0000001713497221 */ /* 0x100fe20000000000 */
[----:B------:R-:W-:Y:S01]  /*4c80*/  FSEL R29, R30, R29, P0 ;  /* 0x0000001d1e1d7208 */ /* 0x000fe20000000000 */
[----:B------:R-:W-:Y:S01]  /*4c90*/  FADD R30, R18, R23 ;  /* 0x00000017121e7221 */ /* 0x000fe20000000000 */
[----:B------:R-:W-:Y:S01]  /*4ca0*/  FSETP.GT.AND P3, PT, R75, R42, PT ;  /* 0x0000002a4b00720b */ /* 0x000fe20003f64000 */
        /* <DEDUP_REMOVED lines=11> */
[----:B------:R-:W-:Y:S01]  /*4d60*/  FSETP.GT.AND P2, PT, R20, R64, PT ;  /* 0x000000401400720b */ /* 0x000fe20003f44000 */
[--C-:B------:R-:W-:Y:S01]  /*4d70*/  FADD R48, R19, R31.reuse ;  /* 0x0000001f13307221 */ /* 0x100fe20000000000 */
[----:B------:R-:W-:Y:S01]  /*4d80*/  FSEL R42, R75, R42, P3 ;  /* 0x0000002a4b2a7208 */ /* 0x000fe20001800000 */
[C---:B------:R-:W-:Y:S01]  /*4d90*/  FADD R75, R18.reuse, R31 ;  /* 0x0000001f124b7221 */ /* 0x040fe20000000000 */
        /* <DEDUP_REMOVED lines=48> */
[C---:B0-----:R-:W-:Y:S01]  /*50a0*/  FADD R37, R20.reuse, R17 ;  /* 0x0000001114257221 */ /* 0x041fe20000000000 */
[----:B------:R-:W-:Y:S01]  /*50b0*/  FSETP.GT.AND P3, PT, R75, R42, PT ;  /* 0x0000002a4b00720b */ /* 0x000fe20003f64000 */
[----:B------:R-:W0:Y:S01]  /*50c0*/  LDS.128 R28, [R7+0x140] ;  /* 0x00014000071c7984 */ /* 0x000e220000000c00 */
[----:B------:R-:W-:Y:S01]  /*50d0*/  FSEL R36, R73, R36, P2 ;  /* 0x0000002449247208 */ /* 0x000fe20001000000 */
[----:B------:R-:W-:Y:S01]  /*50e0*/  FADD R60, R20, R18 ;  /* 0x00000012143c7221 */ /* 0x000fe20000000000 */
[----:B------:R-:W-:Y:S01]  /*50f0*/  FSEL R50, R50, R33, P4 ;  /* 0x0000002132327208 */ /* 0x000fe20002000000 */
[----:B------:R-:W-:Y:S01]  /*5100*/  FADD R33, R16, R20 ;  /* 0x0000001410217221 */ /* 0x000fe20000000000 */
[----:B------:R-:W-:Y:S01]  /*5110*/  SEL R58, R46, R35, P2 ;  /* 0x000000232e3a7207 */ /* 0x000fe20001000000 */
[----:B------:R-:W-:Y:S01]  /*5120*/  FADD R73, R20, R19 ;  /* 0x0000001314497221 */ /* 0x000fe20000000000 */
[----:B-1----:R-:W-:Y:S01]  /*5130*/  FADD R35, R16, R24 ;  /* 0x0000001810237221 */ /* 0x002fe20000000000 */
        /* <DEDUP_REMOVED lines=14> */
[----:B------:R-:W-:Y:S01]  /*5220*/  FADD R37, R24, R18 ;  /* 0x0000001218257221 */ /* 0x000fe20000000000 */
[----:B------:R-:W-:Y:S01]  /*5230*/  FSEL R60, R60, R39, P2 ;  /* 0x000000273c3c7208 */ /* 0x000fe20001000000 */
[C---:B------:R-:W-:Y:S01]  /*5240*/  FADD R39, R24.reuse, R19 ;  /* 0x0000001318277221 */ /* 0x040fe20000000000 */
[----:B------:R-:W-:Y:S01]  /*5250*/  FSEL R20, R73, R36, P1 ;  /* 0x0000002449147208 */ /* 0x000fe20000800000 */
[----:B------:R-:W-:Y:S01]  /*5260*/  FADD R36, R24, R17 ;  /* 0x0000001118247221 */ /* 0x000fe20000000000 */
        /* <DEDUP_REMOVED lines=10> */
[----:B0-----:R-:W-:Y:S01]  /*5310*/  FADD R73, R16, R28 ;  /* 0x0000001c10497221 */ /* 0x001fe20000000000 */
[----:B------:R-:W-:Y:S01]  /*5320*/  FADD R75, R28, R17 ;  /* 0x000000111c4b7221 */ /* 0x000fe20000000000 */
[C---:B------:R-:W-:Y:S02]  /*5330*/  SEL R45, R62.reuse, R45, P0 ;  /* 0x0000002d3e2d7207 */ /* 0x040fe40000000000 */
[----:B------:R-:W-:Y:S02]  /*5340*/  SEL R43, R62, R43, P2 ;  /* 0x0000002b3e2b7207 */ /* 0x000fe40001000000 */
[----:B------:R-:W-:Y:S02]  /*5350*/  FSETP.GT.AND P0, PT, R73, R56, PT ;  /* 0x000000384900720b */ /* 0x000fe40003f04000 */
[----:B------:R-:W-:-:S02]  /*5360*/  FSETP.GT.AND P2, PT, R75, R54, PT ;  /* 0x000000364b00720b */ /* 0x000fc40003f44000 */
[----:B------:R-:W-:Y:S01]  /*5370*/  FSEL R56, R73, R56, P0 ;  /* 0x0000003849387208 */ /* 0x000fe20000000000 */
[C---:B------:R-:W-:Y:S01]  /*5380*/  FADD R73, R28.reuse, R18 ;  /* 0x000000121c497221 */ /* 0x040fe20000000000 */
[----:B------:R-:W-:Y:S01]  /*5390*/  FSEL R54, R75, R54, P2 ;  /* 0x000000364b367208 */ /* 0x000fe20001000000 */
[----:B------:R-:W-:Y:S01]  /*53a0*/  FADD R75, R28, R19 ;  /* 0x000000131c4b7221 */ /* 0x000fe20000000000 */
[C---:B------:R-:W-:Y:S02]  /*53b0*/  SEL R65, R62.reuse, R65, P6 ;  /* 0x000000413e417207 */ /* 0x040fe40003000000 */
[C---:B------:R-:W-:Y:S02]  /*53c0*/  SEL R71, R62.reuse, R71, P4 ;  /* 0x000000473e477207 */ /* 0x040fe40002000000 */
[C---:B------:R-:W-:Y:S02]  /*53d0*/  SEL R69, R62.reuse, R69, P3 ;  /* 0x000000453e457207 */ /* 0x040fe40001800000 */
[----:B------:R-:W-:Y:S01]  /*53e0*/  SEL R67, R62, R67, P0 ;  /* 0x000000433e437207 */ /* 0x000fe20000000000 */
[----:B-1----:R-:W-:Y:S01]  /*53f0*/  FADD R16, R16, R32 ;  /* 0x0000002010107221 */ /* 0x002fe20000000000 */
[C---:B------:R-:W-:Y:S01]  /*5400*/  FADD R17, R32.reuse, R17 ;  /* 0x0000001120117221 */ /* 0x040fe20000000000 */
[C---:B------:R-:W-:Y:S01]  /*5410*/  FADD R18, R32.reuse, R18 ;  /* 0x0000001220127221 */ /* 0x040fe20000000000 */
[----:B------:R-:W-:-:S02]  /*5420*/  FADD R19, R32, R19 ;  /* 0x0000001320137221 */ /* 0x000fc40000000000 */
[----:B------:R-:W-:Y:S02]  /*5430*/  FSETP.GT.AND P6, PT, R16, R47, PT ;  /* 0x0000002f1000720b */ /* 0x000fe40003fc4000 */
[----:B------:R-:W-:Y:S02]  /*5440*/  FSETP.GT.AND P4, PT, R17, R52, PT ;  /* 0x000000341100720b */ /* 0x000fe40003f84000 */
[----:B------:R-:W-:Y:S02]  /*5450*/  FSETP.GT.AND P3, PT, R18, R41, PT ;  /* 0x000000291200720b */ /* 0x000fe40003f64000 */
[----:B------:R-:W-:Y:S02]  /*5460*/  FSETP.GT.AND P0, PT, R19, R50, PT ;  /* 0x000000321300720b */ /* 0x000fe40003f04000 */
[----:B------:R-:W-:Y:S02]  /*5470*/  SEL R58, R62, R58, P1 ;  /* 0x0000003a3e3a7207 */ /* 0x000fe40000800000 */
[----:B------:R-:W-:Y:S01]  /*5480*/  FSEL R47, R16, R47, P6 ;  /* 0x0000002f102f7208 */ /* 0x000fe20003000000 */
[----:B--2---:R-:W-:Y:S01]  /*5490*/  FADD R16, R37, R25 ;  /* 0x0000001925107221 */ /* 0x004fe20000000000 */
        /* <DEDUP_REMOVED lines=21> */
[--C-:B------:R-:W-:Y:S01]  /*55f0*/  FADD R73, R36, R21.reuse ;  /* 0x0000001524497221 */ /* 0x100fe20000000000 */
[C---:B------:R-:W-:Y:S02]  /*5600*/  SEL R61, R62.reuse, R61, P2 ;  /* 0x0000003d3e3d7207 */ /* 0x040fe40001000000 */
[----:B------:R-:W-:Y:S02]  /*5610*/  SEL R49, R62, R49, P5 ;  /* 0x000000313e317207 */ /* 0x000fe40002800000 */
[----:B------:R-:W-:Y:S02]  /*5620*/  FSETP.GT.AND P2, PT, R73, R64, PT ;  /* 0x000000404900720b */ /* 0x000fe40003f44000 */
[----:B------:R-:W-:Y:S01]  /*5630*/  FSETP.GT.AND P5, PT, R75, R48, PT ;  /* 0x000000304b00720b */ /* 0x000fe20003fa4000 */
[----:B------:R-:W-:Y:S01]  /*5640*/  VIADD R32, R2, 0x11 ;  /* 0x0000001102207836 */ /* 0x000fe20000000000 */
[----:B------:R-:W-:Y:S01]  /*5650*/  FSEL R64, R73, R64, P2 ;  /* 0x0000004049407208 */ /* 0x000fe20001000000 */
[C---:B------:R-:W-:Y:S01]  /*5660*/  FADD R73, R38.reuse, R21 ;  /* 0x0000001526497221 */ /* 0x040fe20000000000 */
        /* <DEDUP_REMOVED lines=38> */
[--C-:B0-----:R-:W-:Y:S01]  /*58d0*/  FADD R52, R16, R22.reuse ;  /* 0x0000001610347221 */ /* 0x101fe20000000000 */
[----:B------:R-:W-:Y:S01]  /*58e0*/  FSEL R28, R28, R42, P3 ;  /* 0x0000002a1c1c7208 */ /* 0x000fe20001800000 */
[----:B------:R-:W-:Y:S01]  /*58f0*/  FADD R39, R19, R22 ;  /* 0x0000001613277221 */ /* 0x000fe20000000000 */
[----:B------:R-:W-:Y:S01]  /*5900*/  FSEL R38, R38, R41, P4 ;  /* 0x0000002926267208 */ /* 0x000fe20002000000 */
[----:B------:R-:W-:Y:S01]  /*5910*/  FADD R54, R16, R26 ;  /* 0x0000001a10367221 */ /* 0x000fe20000000000 */
[----:B------:R-:W-:Y:S01]  /*5920*/  FSEL R20, R21, R20, P2 ;  /* 0x0000001415147208 */ /* 0x000fe20001000000 */
[--C-:B------:R-:W-:Y:S01]  /*5930*/  FADD R21, R18, R22.reuse ;  /* 0x0000001612157221 */ /* 0x100fe20000000000 */
[----:B------:R-:W-:Y:S01]  /*5940*/  FSEL R24, R24, R44, P1 ;  /* 0x0000002c18187208 */ /* 0x000fe20000800000 */
[----:B------:R-:W-:Y:S01]  /*5950*/  FADD R44, R17, R22 ;  /* 0x00000016112c7221 */ /* 0x000fe20000000000 */
        /* <DEDUP_REMOVED lines=52> */
[--C-:B0-----:R-:W-:Y:S01]  /*5ca0*/  FADD R20, R16, R23.reuse ;  /* 0x0000001710147221 */ /* 0x101fe20000000000 */
[----:B------:R-:W-:Y:S01]  /*5cb0*/  FSEL R29, R30, R29, P0 ;  /* 0x0000001d1e1d7208 */ /* 0x000fe20000000000 */
[--C-:B------:R-:W-:Y:S01]  /*5cc0*/  FADD R21, R17, R23.reuse ;  /* 0x0000001711157221 */ /* 0x100fe20000000000 */
[----:B------:R-:W-:Y:S01]  /*5cd0*/  FSETP.GT.AND P4, PT, R26, R38, PT ;  /* 0x000000261a00720b */ /* 0x000fe20003f84000 */
        /* <DEDUP_REMOVED lines=12> */
[----:B------:R-:W-:Y:S01]  /*5da0*/  FADD R16, R16, R35 ;  /* 0x0000002310107221 */ /* 0x000fe20000000000 */
[----:B------:R-:W-:Y:S01]  /*5db0*/  FSETP.GT.AND P3, PT, R75, R28, PT ;  /* 0x0000001c4b00720b */ /* 0x000fe20003f64000 */
[----:B------:R-:W-:Y:S01]  /*5dc0*/  VIADD R44, R2, 0x13 ;  /* 0x00000013022c7836 */ /* 0x000fe20000000000 */
[----:B------:R-:W-:Y:S01]  /*5dd0*/  FSEL R38, R26, R38, P4 ;  /* 0x000000261a267208 */ /* 0x000fe20002000000 */
[----:B------:R-:W-:Y:S01]  /*5de0*/  FADD R26, R17, R31 ;  /* 0x0000001f111a7221 */ /* 0x000fe20000000000 */
        /* <DEDUP_REMOVED lines=13> */
[--C-:B------:R-:W-:Y:S01]  /*5ec0*/  FADD R75, R18, R31.reuse ;  /* 0x0000001f124b7221 */ /* 0x100fe20000000000 */
[----:B------:R-:W-:Y:S01]  /*5ed0*/  FSETP.GT.AND P5, PT, R27, R56, PT ;  /* 0x000000381b00720b */ /* 0x000fe20003fa4000 */
[----:B------:R-:W-:Y:S01]  /*5ee0*/  FADD R46, R19, R31 ;  /* 0x0000001f132e7221 */ /* 0x000fe20000000000 */
[----:B------:R-:W-:-:S02]  /*5ef0*/  FSETP.GT.AND P0, PT, R24, R77, PT ;  /* 0x0000004d1800720b */ /* 0x000fc40003f04000 */
[----:B------:R-:W-:Y:S01]  /*5f00*/  FSETP.GT.AND P2, PT, R26, R25, PT ;  /* 0x000000191a00720b */ /* 0x000fe20003f44000 */
[--C-:B------:R-:W-:Y:S01]  /*5f10*/  FADD R48, R17, R35.reuse ;  /* 0x0000002311307221 */ /* 0x100fe20000000000 */
[--C-:B------:R-:W-:Y:S01]  /*5f20*/  FADD R31, R18, R35.reuse ;  /* 0x00000023121f7221 */ /* 0x100fe20000000000 */
[----:B------:R-:W-:Y:S01]  /*5f30*/  FADD R35, R19, R35 ;  /* 0x0000002313237221 */ /* 0x000fe20000000000 */
        /* <DEDUP_REMOVED lines=27> */
[----:B0-----:R-:W-:Y:S01]  /*60f0*/  FADD R52, R20, R18 ;  /* 0x0000001214347221 */ /* 0x001fe20000000000 */
[----:B------:R-:W-:-:S02]  /*6100*/  SEL R43, R44, R43, P5 ;  /* 0x0000002b2c2b7207 */ /* 0x000fc40002800000 */
[----:B------:R-:W-:Y:S01]  /*6110*/  FSEL R36, R36, R39, P2 ;  /* 0x0000002724247208 */ /* 0x000fe20001000000 */
[----:B------:R-:W-:Y:S01]  /*6120*/  FADD R39, R20, R17 ;  /* 0x0000001114277221 */ /* 0x000fe20000000000 */
[----:B------:R-:W-:Y:S01]  /*6130*/  FSEL R42, R35, R30, P4 ;  /* 0x0000001e232a7208 */ /* 0x000fe20002000000 */
[----:B------:R-:W-:Y:S01]  /*6140*/  FADD R35, R16, R20 ;  /* 0x0000001410237221 */ /* 0x000fe20000000000 */
[----:B------:R-:W-:Y:S01]  /*6150*/  FSETP.GT.AND P3, PT, R75, R28, PT ;  /* 0x0000001c4b00720b */ /* 0x000fe20003f64000 */
[----:B------:R-:W-:Y:S01]  /*6160*/  FADD R20, R20, R19 ;  /* 0x0000001314147221 */ /* 0x000fe20000000000 */
[----:B------:R-:W-:Y:S01]  /*6170*/  FSETP.GT.AND P0, PT, R31, R38, PT ;  /* 0x000000261f00720b */ /* 0x000fe20003f04000 */
[----:B-1----:R-:W-:Y:S01]  /*6180*/  FADD R37, R16, R24 ;  /* 0x0000001810257221 */ /* 0x002fe20000000000 */
        /* <DEDUP_REMOVED lines=18> */
[C---:B------:R-:W-:Y:S01]  /*62b0*/  FADD R36, R24.reuse, R17 ;  /* 0x0000001118247221 */ /* 0x040fe20000000000 */
[----:B------:R-:W-:Y:S01]  /*62c0*/  FSEL R68, R37, R68, P5 ;  /* 0x0000004425447208 */ /* 0x000fe20002800000 */
[----:B------:R-:W-:Y:S01]  /*62d0*/  FADD R37, R24, R18 ;  /* 0x0000001218257221 */ /* 0x000fe20000000000 */
        /* <DEDUP_REMOVED lines=9> */
[----:B------:R-:W-:-:S03]  /*6370*/  FADD R24, R24, R19 ;  /* 0x0000001318187221 */ /* 0x000fc60000000000 */
[----:B------:R-:W-:Y:S02]  /*6380*/  SEL R63, R54, R63, P3 ;  /* 0x0000003f363f7207 */ /* 0x000fe40001800000 */
[----:B------:R-:W-:-:S04]  /*6390*/  FSETP.GT.AND P3, PT, R24, R73, PT ;  /* 0x000000491800720b */ /* 0x000fc80003f64000 */
[----:B------:R-:W-:Y:S02]  /*63a0*/  FSEL R73, R24, R73, P3 ;  /* 0x0000004918497208 */ /* 0x000fe40001800000 */
[----:B------:R-:W-:Y:S01]  /*63b0*/  SEL R45, R54, R45, P0 ;  /* 0x0000002d362d7207 */ /* 0x000fe20000000000 */
[----:B0-----:R-:W-:Y:S01]  /*63c0*/  FADD R24, R16, R28 ;  /* 0x0000001c10187221 */ /* 0x001fe20000000000 */
[----:B------:R-:W-:Y:S01]  /*63d0*/  SEL R65, R54, R65, P6 ;  /* 0x0000004136417207 */ /* 0x000fe20003000000 */
[----:B------:R-:W-:-:S03]  /*63e0*/  FADD R60, R28, R17 ;  /* 0x000000111c3c7221 */ /* 0x000fc60000000000 */
[----:B------:R-:W-:Y:S01]  /*63f0*/  FSETP.GT.AND P0, PT, R24, R56, PT ;  /* 0x000000381800720b */ /* 0x000fe20003f04000 */
[----:B-1----:R-:W-:-:S03]  /*6400*/  FADD R16, R16, R32 ;  /* 0x0000002010107221 */ /* 0x002fc60000000000 */
[----:B------:R-:W-:Y:S01]  /*6410*/  FSEL R56, R24, R56, P0 ;  /* 0x0000003818387208 */ /* 0x000fe20000000000 */
[--C-:B------:R-:W-:Y:S01]  /*6420*/  FADD R24, R28, R18.reuse ;  /* 0x000000121c187221 */ /* 0x100fe20000000000 */
[----:B------:R-:W-:Y:S01]  /*6430*/  FSETP.GT.AND P6, PT, R16, R47, PT ;  /* 0x0000002f1000720b */ /* 0x000fe20003fc4000 */
[----:B------:R-:W-:Y:S01]  /*6440*/  FADD R28, R28, R19 ;  /* 0x000000131c1c7221 */ /* 0x000fe20000000000 */
[----:B------:R-:W-:Y:S01]  /*6450*/  SEL R43, R54, R43, P2 ;  /* 0x0000002b362b7207 */ /* 0x000fe20001000000 */
[----:B------:R-:W-:Y:S01]  /*6460*/  FADD R17, R32, R17 ;  /* 0x0000001120117221 */ /* 0x000fe20000000000 */
[----:B------:R-:W-:Y:S01]  /*6470*/  FSEL R47, R16, R47, P6 ;  /* 0x0000002f102f7208 */ /* 0x000fe20003000000 */
[----:B------:R-:W-:Y:S01]  /*6480*/  FADD R18, R32, R18 ;  /* 0x0000001220127221 */ /* 0x000fe20000000000 */
[----:B------:R-:W-:Y:S01]  /*6490*/  FSETP.GT.AND P2, PT, R60, R50, PT ;  /* 0x000000323c00720b */ /* 0x000fe20003f44000 */
[----:B------:R-:W-:Y:S01]  /*64a0*/  FADD R19, R32, R19 ;  /* 0x0000001320137221 */ /* 0x000fe20000000000 */
[----:B--2---:R-:W-:Y:S01]  /*64b0*/  FADD R16, R36, R21 ;  /* 0x0000001524107221 */ /* 0x004fe20000000000 */
        /* <DEDUP_REMOVED lines=11> */
[----:B------:R-:W-:Y:S01]  /*6570*/  FADD R17, R37, R21 ;  /* 0x0000001525117221 */ /* 0x000fe20000000000 */
[----:B------:R-:W-:Y:S01]  /*6580*/  FSEL R41, R18, R41, P3 ;  /* 0x0000002912297208 */ /* 0x000fe20001800000 */
[C---:B------:R-:W-:Y:S01]  /*6590*/  FADD R18, R36.reuse, R25 ;  /* 0x0000001924127221 */ /* 0x040fe20000000000 */
[----:B------:R-:W-:Y:S01]  /*65a0*/  FSEL R42, R19, R42, P0 ;  /* 0x0000002a132a7208 */ /* 0x000fe20000000000 */
[----:B------:R-:W-:Y:S01]  /*65b0*/  FADD R19, R36, R29 ;  /* 0x0000001d24137221 */ /* 0x000fe20000000000 */
[----:B------:R-:W-:Y:S01]  /*65c0*/  FSEL R64, R16, R64, P2 ;  /* 0x0000004010407208 */ /* 0x000fe20001000000 */
[----:B------:R-:W-:Y:S01]  /*65d0*/  FADD R16, R37, R25 ;  /* 0x0000001925107221 */ /* 0x000fe20000000000 */
        /* <DEDUP_REMOVED lines=18> */
[----:B------:R-:W-:Y:S01]  /*6700*/  FADD R24, R38, R21 ;  /* 0x0000001526187221 */ /* 0x000fe20000000000 */
[--C-:B------:R-:W-:Y:S01]  /*6710*/  FADD R60, R39, R25.reuse ;  /* 0x00000019273c7221 */ /* 0x100fe20000000000 */
[----:B------:R-:W-:Y:S01]  /*6720*/  FSEL R46, R28, R46, P5 ;  /* 0x0000002e1c2e7208 */ /* 0x000fe20002800000 */
[C---:B------:R-:W-:Y:S01]  /*6730*/  FADD R28, R38.reuse, R25 ;  /* 0x00000019261c7221 */ /* 0x040fe20000000000 */
        /* <DEDUP_REMOVED lines=56> */
[----:B------:R-:W-:Y:S01]  /*6ac0*/  SEL R57, R32, R57, P5 ;  /* 0x0000003920397207 */ /* 0x000fe20002800000 */
        /* <DEDUP_REMOVED lines=39> */
[--C-:B0-----:R-:W-:Y:S01]  /*6d40*/  FADD R20, R16, R23.reuse ;  /* 0x0000001710147221 */ /* 0x101fe20000000000 */
[----:B------:R-:W-:Y:S02]  /*6d50*/  FSETP.GT.AND P4, PT, R26, R38, PT ;  /* 0x000000261a00720b */ /* 0x000fe40003f84000 */
        /* <DEDUP_REMOVED lines=73> */
[C---:B0-----:R-:W-:Y:S01]  /*71f0*/  FADD R37, R20.reuse, R17 ;  /* 0x0000001114257221 */ /* 0x041fe20000000000 */
[----:B------:R-:W-:Y:S01]  /*7200*/  FSEL R60, R75, R60, P6 ;  /* 0x0000003c4b3c7208 */ /* 0x000fe20003000000 */
[----:B------:R-:W-:Y:S01]  /*7210*/  FADD R75, R20, R18 ;  /* 0x00000012144b7221 */ /* 0x000fe20000000000 */
[----:B------:R-:W-:Y:S01]  /*7220*/  FSEL R46, R46, R33, P4 ;  /* 0x000000212e2e7208 */ /* 0x000fe20002000000 */
[----:B------:R-:W-:Y:S01]  /*7230*/  FADD R33, R16, R20 ;  /* 0x0000001410217221 */ /* 0x000fe20000000000 */
[----:B------:R-:W-:Y:S01]  /*7240*/  SEL R52, R42, R35, P2 ;  /* 0x000000232a347207 */ /* 0x000fe20001000000 */
[----:B-1----:R-:W-:Y:S01]  /*7250*/  FADD R35, R16, R24 ;  /* 0x0000001810237221 */ /* 0x002fe20000000000 */
        /* <DEDUP_REMOVED lines=9> */
[--C-:B------:R-:W-:Y:S01]  /*72f0*/  FADD R54, R20, R19.reuse ;  /* 0x0000001314367221 */ /* 0x100fe20000000000 */
[----:B------:R-:W-:Y:S01]  /*7300*/  SEL R69, R42, R69, P6 ;  /* 0x000000452a457207 */ /* 0x000fe20003000000 */
[----:B------:R-:W-:Y:S01]  /*7310*/  VIADD R58, R2, 0x18 ;  /* 0x00000018023a7836 */ /* 0x000fe20000000000 */
[----:B------:R-:W-:Y:S01]  /*7320*/  @!P4 SEL R42, R34, R32, P1 ;  /* 0x00000020222ac207 */ /* 0x000fe20000800000 */
[C---:B------:R-:W-:Y:S01]  /*7330*/  FADD R38, R24.reuse, R18 ;  /* 0x0000001218267221 */ /* 0x040fe20000000000 */
[----:B------:R-:W-:Y:S02]  /*7340*/  FSEL R64, R33, R64, P3 ;  /* 0x0000004021407208 */ /* 0x000fe40001800000 */
[----:B------:R-:W-:Y:S01]  /*7350*/  FSEL R66, R37, R66, P0 ;  /* 0x0000004225427208 */ /* 0x000fe20000000000 */
[C---:B------:R-:W-:Y:S01]  /*7360*/  FADD R37, R24.reuse, R19 ;  /* 0x0000001318257221 */ /* 0x040fe20000000000 */
[----:B------:R-:W-:Y:S01]  /*7370*/  FSEL R20, R75, R36, P2 ;  /* 0x000000244b147208 */ /* 0x000fe20001000000 */
[----:B------:R-:W-:Y:S01]  /*7380*/  FADD R36, R24, R17 ;  /* 0x0000001118247221 */ /* 0x000fe20000000000 */
        /* <DEDUP_REMOVED lines=17> */
[C---:B------:R-:W-:Y:S01]  /*74a0*/  FADD R75, R28.reuse, R18 ;  /* 0x000000121c4b7221 */ /* 0x040fe20000000000 */
[----:B------:R-:W-:Y:S01]  /*74b0*/  FADD R28, R28, R19 ;  /* 0x000000131c1c7221 */ /* 0x000fe20000000000 */
[C---:B------:R-:W-:Y:S02]  /*74c0*/  SEL R65, R58.reuse, R65, P6 ;  /* 0x000000413a417207 */ /* 0x040fe40003000000 */
[C---:B------:R-:W-:Y:S02]  /*74d0*/  SEL R71, R58.reuse, R71, P4 ;  /* 0x000000473a477207 */ /* 0x040fe40002000000 */
[----:B------:R-:W-:Y:S01]  /*74e0*/  SEL R69, R58, R69, P3 ;  /* 0x000000453a457207 */ /* 0x000fe20001800000 */
[----:B0-----:R-:W-:Y:S01]  /*74f0*/  FADD R16, R16, R32 ;  /* 0x0000002010107221 */ /* 0x001fe20000000000 */
[C---:B------:R-:W-:Y:S01]  /*7500*/  FADD R17, R32.reuse, R17 ;  /* 0x0000001120117221 */ /* 0x040fe20000000000 */
[C---:B------:R-:W-:Y:S01]  /*7510*/  FADD R18, R32.reuse, R18 ;  /* 0x0000001220127221 */ /* 0x040fe20000000000 */
[----:B------:R-:W-:Y:S01]  /*7520*/  FADD R19, R32, R19 ;  /* 0x0000001320137221 */ /* 0x000fe20000000000 */
        /* <DEDUP_REMOVED lines=8> */
[----:B-1----:R-:W-:Y:S01]  /*75b0*/  FADD R17, R37, R21 ;  /* 0x0000001525117221 */ /* 0x002fe20000000000 */
[----:B------:R-:W-:Y:S01]  /*75c0*/  FSEL R41, R18, R41, P3 ;  /* 0x0000002912297208 */ /* 0x000fe20001800000 */
[C-C-:B------:R-:W-:Y:S01]  /*75d0*/  FADD R18, R36.reuse, R25.reuse ;  /* 0x0000001924127221 */ /* 0x140fe20000000000 */
[----:B------:R-:W-:Y:S01]  /*75e0*/  FSEL R46, R19, R46, P0 ;  /* 0x0000002e132e7208 */ /* 0x000fe20000000000 */
[----:B------:R-:W-:Y:S01]  /*75f0*/  FADD R16, R37, R25 ;  /* 0x0000001925107221 */ /* 0x000fe20000000000 */
[CC--:B------:R-:W-:Y:S01]  /*7600*/  FSETP.GT.AND P1, PT, R75.reuse, R40.reuse, PT ;  /* 0x000000284b00720b */ /* 0x0c0fe20003f24000 */
[----:B------:R-:W-:Y:S01]  /*7610*/  FADD R19, R36, R29 ;  /* 0x0000001d24137221 */ /* 0x000fe20000000000 */
        /* <DEDUP_REMOVED lines=15> */
[----:B------:R-:W-:Y:S01]  /*7710*/  FADD R75, R36, R21 ;  /* 0x00000015244b7221 */ /* 0x000fe20000000000 */
        /* <DEDUP_REMOVED lines=61> */
[----:B------:R-:W-:Y:S01]  /*7af0*/  @!P6 SEL R32, R58, R42, P0 ;  /* 0x0000002a3a20e207 */ /* 0x000fe20000000000 */
[C---:B------:R-:W-:Y:S01]  /*7b00*/  FADD R58, R16.reuse, R22 ;  /* 0x00000016103a7221 */ /* 0x040fe20000000000 */
        /* <DEDUP_REMOVED lines=46> */
[----:B0-----:R-:W-:Y:S01]  /*7df0*/  FADD R20, R16, R23 ;  /* 0x0000001710147221 */ /* 0x001fe20000000000 */
[----:B------:R-:W-:Y:S02]  /*7e00*/  SEL R43, R34, R43, P1 ;  /* 0x0000002b222b7207 */ /* 0x000fe40000800000 */
[----:B------:R-:W-:-:S02]  /*7e10*/  FSEL R38, R36, R38, P4 ;  /* 0x0000002624267208 */ /* 0x000fc40002000000 */
        /* <DEDUP_REMOVED lines=70> */
[----:B0-----:R-:W-:Y:S01]  /*8280*/  FADD R73, R20, R19 ;  /* 0x0000001314497221 */ /* 0x001fe20000000000 */
[----:B------:R-:W-:Y:S01]  /*8290*/  FSEL R50, R50, R33, P4 ;  /* 0x0000002132327208 */ /* 0x000fe20002000000 */
[----:B------:R-:W-:Y:S01]  /*82a0*/  FADD R33, R16, R20 ;  /* 0x0000001410217221 */ /* 0x000fe20000000000 */
[----:B------:R-:W-:Y:S01]  /*82b0*/  SEL R44, R46, R35, P2 ;  /* 0x000000232e2c7207 */ /* 0x000fe20001000000 */
[----:B-1----:R-:W-:Y:S01]  /*82c0*/  FADD R35, R16, R24 ;  /* 0x0000001810237221 */ /* 0x002fe20000000000 */
        /* <DEDUP_REMOVED lines=12> */
[C-C-:B------:R-:W-:Y:S01]  /*8390*/  FADD R37, R20.reuse, R17.reuse ;  /* 0x0000001114257221 */ /* 0x140fe20000000000 */
[--C-:B------:R-:W-:Y:S01]  /*83a0*/  FADD R58, R20, R18.reuse ;  /* 0x00000012143a7221 */ /* 0x100fe20000000000 */
[----:B------:R-:W-:Y:S01]  /*83b0*/  FSEL R64, R33, R64, P3 ;  /* 0x0000004021407208 */ /* 0x000fe20001800000 */
[C---:B------:R-:W-:Y:S01]  /*83c0*/  FADD R38, R24.reuse, R18 ;  /* 0x0000001218267221 */ /* 0x040fe20000000000 */
[----:B------:R-:W-:Y:S01]  /*83d0*/  FSEL R20, R73, R36, P1 ;  /* 0x0000002449147208 */ /* 0x000fe20000800000 */
[----:B------:R-:W-:Y:S01]  /*83e0*/  FADD R36, R24, R17 ;  /* 0x0000001118247221 */ /* 0x000fe20000000000 */
        /* <DEDUP_REMOVED lines=12> */
[----:B------:R-:W-:Y:S01]  /*84b0*/  FADD R24, R24, R19 ;  /* 0x0000001318187221 */ /* 0x000fe20000000000 */
[----:B0-----:R-:W-:Y:S02]  /*84c0*/  FADD R73, R16, R28 ;  /* 0x0000001c10497221 */ /* 0x001fe40000000000 */
[----:B------:R-:W-:-:S02]  /*84d0*/  SEL R63, R60, R63, P3 ;  /* 0x0000003f3c3f7207 */ /* 0x000fc40001800000 */
[----:B------:R-:W-:Y:S02]  /*84e0*/  SEL R45, R60, R45, P0 ;  /* 0x0000002d3c2d7207 */ /* 0x000fe40000000000 */
[CC--:B------:R-:W-:Y:S02]  /*84f0*/  FSETP.GT.AND P3, PT, R24.reuse, R75.reuse, PT ;  /* 0x0000004b1800720b */ /* 0x0c0fe40003f64000 */
[CC--:B------:R-:W-:Y:S02]  /*8500*/  FSETP.GT.AND P0, PT, R73.reuse, R56.reuse, PT ;  /* 0x000000384900720b */ /* 0x0c0fe40003f04000 */
[----:B------:R-:W-:Y:S01]  /*8510*/  FSEL R75, R24, R75, P3 ;  /* 0x0000004b184b7208 */ /* 0x000fe20001800000 */
[----:B-1----:R-:W-:Y:S01]  /*8520*/  FADD R16, R16, R32 ;  /* 0x0000002010107221 */ /* 0x002fe20000000000 */
[----:B------:R-:W-:Y:S01]  /*8530*/  FSEL R56, R73, R56, P0 ;  /* 0x0000003849387208 */ /* 0x000fe20000000000 */
[----:B------:R-:W-:Y:S01]  /*8540*/  FADD R24, R28, R17 ;  /* 0x000000111c187221 */ /* 0x000fe20000000000 */
[----:B------:R-:W-:Y:S01]  /*8550*/  SEL R65, R60, R65, P6 ;  /* 0x000000413c417207 */ /* 0x000fe20003000000 */
[----:B------:R-:W-:Y:S01]  /*8560*/  FADD R73, R28, R18 ;  /* 0x000000121c497221 */ /* 0x000fe20000000000 */
[----:B------:R-:W-:Y:S01]  /*8570*/  FSETP.GT.AND P6, PT, R16, R47, PT ;  /* 0x0000002f1000720b */ /* 0x000fe20003fc4000 */
[----:B------:R-:W-:Y:S01]  /*8580*/  FADD R28, R28, R19 ;  /* 0x000000131c1c7221 */ /* 0x000fe20000000000 */
[----:B------:R-:W-:Y:S01]  /*8590*/  SEL R43, R60, R43, P2 ;  /* 0x0000002b3c2b7207 */ /* 0x000fe20001000000 */
[----:B------:R-:W-:Y:S01]  /*85a0*/  FADD R17, R32, R17 ;  /* 0x0000001120117221 */ /* 0x000fe20000000000 */
[----:B------:R-:W-:Y:S01]  /*85b0*/  SEL R44, R60, R44, P1 ;  /* 0x0000002c3c2c7207 */ /* 0x000fe20000800000 */
[----:B------:R-:W-:Y:S01]  /*85c0*/  FADD R19, R32, R19 ;  /* 0x0000001320137221 */ /* 0x000fe20000000000 */
[----:B------:R-:W-:-:S02]  /*85d0*/  FSEL R47, R16, R47, P6 ;  /* 0x0000002f102f7208 */ /* 0x000fc40003000000 */
[----:B------:R-:W-:Y:S02]  /*85e0*/  FSETP.GT.AND P2, PT, R24, R52, PT ;  /* 0x000000341800720b */ /* 0x000fe40003f44000 */
[C---:B------:R-:W-:Y:S01]  /*85f0*/  FSETP.GT.AND P1, PT, R73.reuse, R40, PT ;  /* 0x000000284900720b */ /* 0x040fe20003f24000 */
[----:B--2---:R-:W-:Y:S01]  /*8600*/  FADD R16, R36, R21 ;  /* 0x0000001524107221 */ /* 0x004fe20000000000 */
[----:B------:R-:W-:Y:S02]  /*8610*/  FSEL R52, R24, R52, P2 ;  /* 0x0000003418347208 */ /* 0x000fe40001000000 */
[----:B------:R-:W-:Y:S01]  /*8620*/  FSEL R40, R73, R40, P1 ;  /* 0x0000002849287208 */ /* 0x000fe20000800000 */
[----:B------:R-:W-:Y:S01]  /*8630*/  FADD R73, R32, R18 ;  /* 0x0000001220497221 */ /* 0x000fe20000000000 */
[C---:B------:R-:W-:Y:S02]  /*8640*/  SEL R71, R60.reuse, R71, P4 ;  /* 0x000000473c477207 */ /* 0x040fe40002000000 */
[----:B------:R-:W-:-:S02]  /*8650*/  SEL R67, R60, R67, P0 ;  /* 0x000000433c437207 */ /* 0x000fc40000000000 */
[----:B------:R-:W-:Y:S02]  /*8660*/  SEL R61, R60, R61, P2 ;  /* 0x0000003d3c3d7207 */ /* 0x000fe40001000000 */
[----:B------:R-:W-:Y:S02]  /*8670*/  FSETP.GT.AND P4, PT, R17, R54, PT ;  /* 0x000000361100720b */ /* 0x000fe40003f84000 */
[----:B------:R-:W-:Y:S02]  /*8680*/  FSETP.GT.AND P0, PT, R19, R50, PT ;  /* 0x000000321300720b */ /* 0x000fe40003f04000 */
[----:B------:R-:W-:Y:S01]  /*8690*/  FSETP.GT.AND P2, PT, R16, R64, PT ;  /* 0x000000401000720b */ /* 0x000fe20003f44000 */
[----:B------:R-:W-:Y:S01]  /*86a0*/  FADD R18, R36, R25 ;  /* 0x0000001924127221 */ /* 0x000fe20000000000 */
[----:B------:R-:W-:Y:S02]  /*86b0*/  SEL R69, R60, R69, P3 ;  /* 0x000000453c457207 */ /* 0x000fe40001800000 */
[----:B------:R-:W-:Y:S01]  /*86c0*/  FSEL R54, R17, R54, P4 ;  /* 0x0000003611367208 */ /* 0x000fe20002000000 */
[----:B------:R-:W-:Y:S01]  /*86d0*/  FADD R17, R37, R21 ;  /* 0x0000001525117221 */ /* 0x000fe20000000000 */
[----:B------:R-:W-:Y:S01]  /*86e0*/  FSEL R50, R19, R50, P0 ;  /* 0x0000003213327208 */ /* 0x000fe20000000000 */
[----:B------:R-:W-:Y:S01]  /*86f0*/  FADD R19, R36, R29 ;  /* 0x0000001d24137221 */ /* 0x000fe20000000000 */
        /* <DEDUP_REMOVED lines=19> */
[----:B------:R-:W-:-:S04]  /*8830*/  FSETP.GT.AND P5, PT, R28, R48, PT ;  /* 0x000000301c00720b */ /* 0x000fc80003fa4000 */
[----:B------:R-:W-:Y:S02]  /*8840*/  FSEL R48, R28, R48, P5 ;  /* 0x000000301c307208 */ /* 0x000fe40002800000 */
[----:B------:R-:W-:Y:S02]  /*8850*/  SEL R57, R60, R57, P5 ;  /* 0x000000393c397207 */ /* 0x000fe40002800000 */
[----:B------:R-:W-:Y:S01]  /*8860*/  FSETP.GT.AND P5, PT, R36, R47, PT ;  /* 0x0000002f2400720b */ /* 0x000fe20003fa4000 */
[----:B------:R-:W-:-:S03]  /*8870*/  FADD R73, R38, R21 ;  /* 0x0000001526497221 */ /* 0x000fc60000000000 */
[----:B------:R-:W-:Y:S01]  /*8880*/  FSEL R47, R36, R47, P5 ;  /* 0x0000002f242f7208 */ /* 0x000fe20002800000 */
[----:B------:R-:W-:Y:S02]  /*8890*/  VIADD R36, R2, 0x1d ;  /* 0x0000001d02247836 */ /* 0x000fe40000000000 */
[C-C-:B------:R-:W-:Y:S01]  /*88a0*/  FADD R24, R38.reuse, R25.reuse ;  /* 0x0000001926187221 */ /* 0x140fe20000000000 */
[----:B------:R-:W-:Y:S01]  /*88b0*/  FADD R28, R39, R25 ;  /* 0x00000019271c7221 */ /* 0x000fe20000000000 */
[C-C-:B------:R-:W-:Y:S01]  /*88c0*/  FADD R25, R37.reuse, R29.reuse ;  /* 0x0000001d25197221 */ /* 0x140fe20000000000 */
[C---:B------:R-:W-:Y:S01]  /*88d0*/  FADD R32, R38.reuse, R29 ;  /* 0x0000001d26207221 */ /* 0x040fe20000000000 */
[--C-:B------:R-:W-:Y:S01]  /*88e0*/  FADD R37, R37, R33.reuse ;  /* 0x0000002125257221 */ /* 0x100fe20000000000 */
[--C-:B------:R-:W-:Y:S01]  /*88f0*/  FADD R38, R38, R33.reuse ;  /* 0x0000002126267221 */ /* 0x100fe20000000000 */
[C---:B------:R-:W-:Y:S01]  /*8900*/  SEL R67, R36.reuse, R67, P6 ;  /* 0x0000004324437207 */ /* 0x040fe20003000000 */
[----:B------:R-:W-:Y:S01]  /*8910*/  FADD R33, R39, R33 ;  /* 0x0000002127217221 */ /* 0x000fe20000000000 */
[----:B------:R-:W-:Y:S01]  /*8920*/  FSETP.GT.AND P6, PT, R73, R58, PT ;  /* 0x0000003a4900720b */ /* 0x000fe20003fc4000 */
[----:B------:R-:W-:Y:S01]  /*8930*/  FADD R21, R39, R21 ;  /* 0x0000001527157221 */ /* 0x000fe20000000000 */
[----:B------:R-:W-:-:S02]  /*8940*/  SEL R63, R36, R63, P2 ;  /* 0x0000003f243f7207 */ /* 0x000fc40001000000 */
[----:B------:R-:W-:Y:S02]  /*8950*/  FSEL R58, R73, R58, P6 ;  /* 0x0000003a493a7208 */ /* 0x000fe40003000000 */
[C---:B------:R-:W-:Y:S02]  /*8960*/  SEL R43, R36.reuse, R43, P6 ;  /* 0x0000002b242b7207 */ /* 0x040fe40003000000 */
[----:B------:R-:W-:Y:S01]  /*8970*/  FSETP.GT.AND P6, PT, R33, R50, PT ;  /* 0x000000322100720b */ /* 0x000fe20003fc4000 */
[----:B------:R-:W-:Y:S01]  /*8980*/  FADD R29, R39, R29 ;  /* 0x0000001d271d7221 */ /* 0x000fe20000000000 */
        /* <DEDUP_REMOVED lines=19> */
[--C-:B0-----:R-:W-:Y:S01]  /*8ac0*/  FADD R39, R18, R22.reuse ;  /* 0x0000001612277221 */ /* 0x101fe20000000000 */
[----:B------:R-:W-:Y:S01]  /*8ad0*/  FSEL R28, R28, R75, P1 ;  /* 0x0000004b1c1c7208 */ /* 0x000fe20000800000 */
[--C-:B------:R-:W-:Y:S01]  /*8ae0*/  FADD R41, R19, R22.reuse ;  /* 0x0000001613297221 */ /* 0x100fe20000000000 */
[----:B------:R-:W-:Y:S01]  /*8af0*/  FSEL R29, R29, R48, P5 ;  /* 0x000000301d1d7208 */ /* 0x000fe20002800000 */
[----:B------:R-:W-:Y:S01]  /*8b00*/  FADD R48, R16, R22 ;  /* 0x0000001610307221 */ /* 0x000fe20000000000 */
[----:B------:R-:W-:Y:S01]  /*8b10*/  SEL R59, R36, R59, P3 ;  /* 0x0000003b243b7207 */ /* 0x000fe20001800000 */
[--C-:B------:R-:W-:Y:S01]  /*8b20*/  FADD R54, R16, R26.reuse ;  /* 0x0000001a10367221 */ /* 0x100fe20000000000 */
[C---:B------:R-:W-:Y:S01]  /*8b30*/  SEL R51, R36.reuse, R51, P4 ;  /* 0x0000003324337207 */ /* 0x040fe20002000000 */
[C---:B------:R-:W-:Y:S01]  /*8b40*/  FADD R52, R17.reuse, R26 ;  /* 0x0000001a11347221 */ /* 0x040fe20000000000 */
[C---:B------:R-:W-:Y:S01]  /*8b50*/  SEL R21, R36.reuse, R44, P2 ;  /* 0x0000002c24157207 */ /* 0x040fe20001000000 */
[----:B------:R-:W-:Y:S01]  /*8b60*/  FADD R44, R17, R22 ;  /* 0x00000016112c7221 */ /* 0x000fe20000000000 */
[----:B------:R-:W-:Y:S01]  /*8b70*/  SEL R69, R36, R69, P1 ;  /* 0x0000004524457207 */ /* 0x000fe20000800000 */
[--C-:B------:R-:W-:Y:S01]  /*8b80*/  FADD R73, R18, R26.reuse ;  /* 0x0000001a12497221 */ /* 0x100fe20000000000 */
[----:B------:R-:W-:Y:S01]  /*8b90*/  SEL R57, R36, R57, P5 ;  /* 0x0000003924397207 */ /* 0x000fe20002800000 */
[----:B------:R-:W-:Y:S01]  /*8ba0*/  FADD R75, R19, R26 ;  /* 0x0000001a134b7221 */ /* 0x000fe20000000000 */
[----:B------:R-:W-:Y:S01]  /*8bb0*/  FSEL R32, R32, R40, P3 ;  /* 0x0000002820207208 */ /* 0x000fe20001800000 */
[--C-:B------:R-:W-:Y:S01]  /*8bc0*/  FADD R22, R16, R30.reuse ;  /* 0x0000001e10167221 */ /* 0x100fe20000000000 */
[----:B------:R-:W-:Y:S01]  /*8bd0*/  FSEL R38, R38, R42, P4 ;  /* 0x0000002a26267208 */ /* 0x000fe20002000000 */
[--C-:B------:R-:W-:Y:S01]  /*8be0*/  FADD R42, R17, R30.reuse ;  /* 0x0000001e112a7221 */ /* 0x100fe20000000000 */
[----:B------:R-:W-:Y:S01]  /*8bf0*/  FSEL R33, R33, R50, P6 ;  /* 0x0000003221217208 */ /* 0x000fe20003000000 */
[----:B------:R-:W-:Y:S01]  /*8c00*/  FADD R26, R18, R30 ;  /* 0x0000001e121a7221 */ /* 0x000fe20000000000 */
[----:B------:R-:W-:Y:S01]  /*8c10*/  @!P6 SEL R36, R60, R46, P0 ;  /* 0x0000002e3c24e207 */ /* 0x000fe20000000000 */
[--C-:B------:R-:W-:Y:S01]  /*8c20*/  FADD R40, R16, R34.reuse ;  /* 0x0000002210287221 */ /* 0x100fe20000000000 */
[--C-:B------:R-:W-:Y:S01]  /*8c30*/  FADD R46, R17, R34.reuse ;  /* 0x00000022112e7221 */ /* 0x100fe20000000000 */
[----:B------:R-:W-:Y:S01]  /*8c40*/  FADD R50, R18, R34 ;  /* 0x0000002212327221 */ /* 0x000fe20000000000 */
[C---:B------:R-:W-:Y:S01]  /*8c50*/  FADD R30, R19.reuse, R30 ;  /* 0x0000001e131e7221 */ /* 0x040fe20000000000 */
[----:B------:R-:W-:-:S02]  /*8c60*/  FADD R34, R19, R34 ;  /* 0x0000002213227221 */ /* 0x000fc40000000000 */
        /* <DEDUP_REMOVED lines=25> */
[C---:B0-----:R-:W-:Y:S01]  /*8e00*/  FADD R41, R16.reuse, R23 ;  /* 0x0000001710297221 */ /* 0x041fe20000000000 */
[----:B------:R-:W-:Y:S01]  /*8e10*/  FSETP.GT.AND P1, PT, R73, R24, PT ;  /* 0x000000184900720b */ /* 0x000fe20003f24000 */
[----:B------:R-:W-:Y:S01]  /*8e20*/  FADD R76, R16, R35 ;  /* 0x00000023104c7221 */ /* 0x000fe20000000000 */
[----:B------:R-:W-:-:S02]  /*8e30*/  FSETP.GT.AND P2, PT, R26, R32, PT ;  /* 0x000000201a00720b */ /* 0x000fc40003f44000 */
[----:B------:R-:W-:Y:S02]  /*8e40*/  FSEL R37, R46, R37, P6 ;  /* 0x000000252e257208 */ /* 0x000fe40003000000 */
[----:B------:R-:W-:Y:S02]  /*8e50*/  FSEL R39, R39, R58, P0 ;  /* 0x0000003a27277208 */ /* 0x000fe40000000000 */
[----:B------:R-:W-:Y:S01]  /*8e60*/  SEL R62, R22, R43, P0 ;  /* 0x0000002b163e7207 */ /* 0x000fe20000000000 */
[----:B------:R-:W-:Y:S01]  /*8e70*/  FADD R49, R16, R27 ;  /* 0x0000001b10317221 */ /* 0x000fe20000000000 */
[----:B------:R-:W-:Y:S01]  /*8e80*/  SEL R46, R22, R45, P3 ;  /* 0x0000002d162e7207 */ /* 0x000fe20001800000 */
[----:B------:R-:W-:Y:S01]  /*8e90*/  FADD R55, R16, R31 ;  /* 0x0000001f10377221 */ /* 0x000fe20000000000 */
        /* <DEDUP_REMOVED lines=8> */
[----:B------:R-:W-:Y:S01]  /*8f20*/  FADD R45, R17, R27 ;  /* 0x0000001b112d7221 */ /* 0x000fe20000000000 */
[----:B------:R-:W-:-:S02]  /*8f30*/  FSETP.GT.AND P6, PT, R30, R29, PT ;  /* 0x0000001d1e00720b */ /* 0x000fc40003fc4000 */
[----:B------:R-:W-:Y:S02]  /*8f40*/  FSETP.GT.AND P4, PT, R76, R47, PT ;  /* 0x0000002f4c00720b */ /* 0x000fe40003f84000 */
[----:B------:R-:W-:Y:S02]  /*8f50*/  SEL R68, R22, R61, P5 ;  /* 0x0000003d16447207 */ /* 0x000fe40002800000 */
[----:B------:R-:W-:Y:S01]  /*8f60*/  FSEL R34, R34, R33, P0 ;  /* 0x0000002122227208 */ /* 0x000fe20000000000 */
[----:B------:R-:W-:Y:S01]  /*8f70*/  FADD R33, R17, R23 ;  /* 0x0000001711217221 */ /* 0x000fe20000000000 */
[----:B------:R-:W-:Y:S02]  /*8f80*/  FSEL R38, R50, R38, P3 ;  /* 0x0000002632267208 */ /* 0x000fe40001800000 */
[----:B------:R-:W-:Y:S02]  /*8f90*/  FSETP.GT.AND P5, PT, R75, R28, PT ;  /* 0x0000001c4b00720b */ /* 0x000fe40003fa4000 */
[----:B------:R-:W-:Y:S01]  /*8fa0*/  FSEL R50, R41, R64, P1 ;  /* 0x0000004029327208 */ /* 0x000fe20000800000 */
        /* <DEDUP_REMOVED lines=10> */
[C---:B------:R-:W-:Y:S01]  /*9050*/  FADD R70, R18.reuse, R23 ;  /* 0x0000001712467221 */ /* 0x040fe20000000000 */
[----:B------:R-:W-:Y:S01]  /*9060*/  FSETP.GT.AND P6, PT, R45, R52, PT ;  /* 0x000000342d00720b */ /* 0x000fe20003fc4000 */
[C---:B------:R-:W-:Y:S01]  /*9070*/  FADD R53, R18.reuse, R27 ;  /* 0x0000001b12357221 */ /* 0x040fe20000000000 */
[----:B------:R-:W-:Y:S01]  /*9080*/  FADD R17, R18, R35 ;  /* 0x0000002312117221 */ /* 0x000fe20000000000 */
[----:B------:R-:W-:-:S02]  /*9090*/  FSETP.GT.AND P5, PT, R33, R66, PT ;  /* 0x000000422100720b */ /* 0x000fc40003fa4000 */
[----:B------:R-:W-:Y:S02]  /*90a0*/  SEL R18, R22, R51, P3 ;  /* 0x0000003316127207 */ /* 0x000fe40001800000 */
[----:B------:R-:W-:Y:S02]  /*90b0*/  FSETP.GT.AND P3, PT, R55, R56, PT ;  /* 0x000000383700720b */ /* 0x000fe40003f64000 */
[----:B------:R-:W-:Y:S01]  /*90c0*/  FSEL R52, R45, R52, P6 ;  /* 0x000000342d347208 */ /* 0x000fe20003000000 */
[----:B------:R-:W-:Y:S01]  /*90d0*/  VIADD R2, R2, 0x20 ;  /* 0x0000002002027836 */ /* 0x000fe20000000000 */
[----:B------:R-:W-:Y:S02]  /*90e0*/  FSEL R33, R33, R66, P5 ;  /* 0x0000004221217208 */ /* 0x000fe40002800000 */
[----:B------:R-:W-:Y:S01]  /*90f0*/  SEL R45, R41, R46, P5 ;  /* 0x0000002e292d7207 */ /* 0x000fe20002800000 */
[C---:B------:R-:W-:Y:S01]  /*9100*/  FADD R23, R19.reuse, R23 ;  /* 0x0000001713177221 */ /* 0x040fe20000000000 */
[----:B------:R-:W-:Y:S01]  /*9110*/  SEL R72, R22, R59, P2 ;  /* 0x0000003b16487207 */ /* 0x000fe20001000000 */
[----:B------:R-:W-:Y:S01]  /*9120*/  FADD R27, R19, R27 ;  /* 0x0000001b131b7221 */ /* 0x000fe20000000000 */
[----:B------:R-:W-:Y:S01]  /*9130*/  BAR.SYNC.DEFER_BLOCKING 0x0 ;  /* 0x0000000000007b1d */ /* 0x000fe20000010000 */
[----:B------:R-:W-:Y:S01]  /*9140*/  FSETP.GT.AND P5, PT, R43, R26, PT ;  /* 0x0000001a2b00720b */ /* 0x000fe20003fa4000 */
[----:B------:R-:W-:Y:S01]  /*9150*/  FADD R19, R19, R35 ;  /* 0x0000002313137221 */ /* 0x000fe20000000000 */
        /* <DEDUP_REMOVED lines=39> */
.L_x_396:
        /* <DEDUP_REMOVED lines=65> */
.L_x_399:
[----:B------:R-:W-:Y:S05]  /*97e0*/  BSYNC.RECONVERGENT B0 ;  /* 0x0000000000007941 */ /* 0x000fea0003800200 */
.L_x_398:
        /* <DEDUP_REMOVED lines=16> */
.L_x_401:
[----:B------:R-:W-:Y:S05]  /*98f0*/  BSYNC.RECONVERGENT B0 ;  /* 0x0000000000007941 */ /* 0x000fea0003800200 */
.L_x_400:
        /* <DEDUP_REMOVED lines=16> */
.L_x_403:
[----:B------:R-:W-:Y:S05]  /*9a00*/  BSYNC.RECONVERGENT B0 ;  /* 0x0000000000007941 */ /* 0x000fea0003800200 */
.L_x_402:
        /* <DEDUP_REMOVED lines=17> */
.L_x_405:
[----:B------:R-:W-:Y:S05]  /*9b20*/  BSYNC.RECONVERGENT B0 ;  /* 0x0000000000007941 */ /* 0x000fea0003800200 */
.L_x_404:
        /* <DEDUP_REMOVED lines=16> */
.L_x_407:
[----:B------:R-:W-:Y:S05]  /*9c30*/  BSYNC.RECONVERGENT B0 ;  /* 0x0000000000007941 */ /* 0x000fea0003800200 */
.L_x_406:
        /* <DEDUP_REMOVED lines=16> */
.L_x_409:
[----:B------:R-:W-:Y:S05]  /*9d40*/  BSYNC.RECONVERGENT B0 ;  /* 0x0000000000007941 */ /* 0x000fea0003800200 */
.L_x_408:
        /* <DEDUP_REMOVED lines=16> */
.L_x_411:
[----:B------:R-:W-:Y:S05]  /*9e50*/  BSYNC.RECONVERGENT B0 ;  /* 0x0000000000007941 */ /* 0x000fea0003800200 */
.L_x_410:
        /* <DEDUP_REMOVED lines=17> */
.L_x_413:
[----:B------:R-:W-:Y:S05]  /*9f70*/  BSYNC.RECONVERGENT B0 ;  /* 0x0000000000007941 */ /* 0x000fea0003800200 */
.L_x_412:
        /* <DEDUP_REMOVED lines=16> */
.L_x_415:
[----:B------:R-:W-:Y:S05]  /*a080*/  BSYNC.RECONVERGENT B0 ;  /* 0x0000000000007941 */ /* 0x000fea0003800200 */
.L_x_414:
        /* <DEDUP_REMOVED lines=16> */
.L_x_417:
[----:B------:R-:W-:Y:S05]  /*a190*/  BSYNC.RECONVERGENT B0 ;  /* 0x0000000000007941 */ /* 0x000fea0003800200 */
.L_x_416:
        /* <DEDUP_REMOVED lines=16> */
.L_x_419:
[----:B------:R-:W-:Y:S05]  /*a2a0*/  BSYNC.RECONVERGENT B0 ;  /* 0x0000000000007941 */ /* 0x000fea0003800200 */
.L_x_418:
        /* <DEDUP_REMOVED lines=16> */
.L_x_420:
        /* <DEDUP_REMOVED lines=13> */
.L_x_463:


//--------------------- .text.tropical_maxmul_f64_nn --------------------------
	.section	.text.tropical_maxmul_f64_nn,"ax",@progbits
	.align	128
        .global         tropical_maxmul_f64_nn
        .type           tropical_maxmul_f64_nn,@function
        .size           tropical_maxmul_f64_nn,(.L_x_464 - tropical_maxmul_f64_nn)
        .other          tropical_maxmul_f64_nn,@"STO_CUDA_ENTRY STV_DEFAULT"
tropical_maxmul_f64_nn:
.text.tropical_maxmul_f64_nn:
[----:B------:R-:W-:Y:S01]  /*0000*/  LDC R1, c[0x0][0x37c] ;  /* 0x0000df00ff017b82 */ /* 0x000fe20000000800 */
[----:B------:R-:W0:Y:S07]  /*0010*/  LDCU UR9, c[0x0][0x398] ;  /* 0x00007300ff0977ac */ /* 0x000e2e0008000800 */
[----:B------:R-:W1:Y:S01]  /*0020*/  S2UR UR7, SR_CTAID.X ;  /* 0x00000000000779c3 */ /* 0x000e620000002500 */
[----:B------:R-:W2:Y:S01]  /*0030*/  S2R R10, SR_TID.Y ;  /* 0x00000000000a7919 */ /* 0x000ea20000002200 */
[----:B------:R-:W-:Y:S01]  /*0040*/  CS2R R86, SRZ ;  /* 0x0000000000567805 */ /* 0x000fe2000001ff00 */
[----:B------:R-:W3:Y:S01]  /*0050*/  LDCU.64 UR10, c[0x0][0x358] ;  /* 0x00006b00ff0a77ac */ /* 0x000ee20008000a00 */
[----:B------:R-:W-:Y:S01]  /*0060*/  CS2R R70, SRZ ;  /* 0x0000000000467805 */ /* 0x000fe2000001ff00 */
[----:B------:R-:W4:Y:S01]  /*0070*/  S2R R5, SR_TID.X ;  /* 0x0000000000057919 */ /* 0x000f220000002100 */
[----:B------:R-:W-:-:S02]  /*0080*/  CS2R R48, SRZ ;  /* 0x0000000000307805 */ /* 0x000fc4000001ff00 */
[----:B------:R-:W-:Y:S01]  /*0090*/  CS2R R56, SRZ ;  /* 0x0000000000387805 */ /* 0x000fe2000001ff00 */
[----:B------:R-:W5:Y:S01]  /*00a0*/  LDC R16, c[0x0][0x3a0] ;  /* 0x0000e800ff107b82 */ /* 0x000f620000000800 */
[----:B------:R-:W-:Y:S02]  /*00b0*/  CS2R R80, SRZ ;  /* 0x0000000000507805 */ /* 0x000fe4000001ff00 */
[----:B------:R-:W-:Y:S02]  /*00c0*/  CS2R R52, SRZ ;  /* 0x0000000000347805 */ /* 0x000fe4000001ff00 */
[----:B------:R-:W-:Y:S02]  /*00d0*/  CS2R R44, SRZ ;  /* 0x00000000002c7805 */ /* 0x000fe4000001ff00 */
[----:B------:R-:W-:Y:S02]  /*00e0*/  CS2R R42, SRZ ;  /* 0x00000000002a7805 */ /* 0x000fe4000001ff00 */
[----:B------:R-:W-:-:S02]  /*00f0*/  CS2R R72, SRZ ;  /* 0x0000000000487805 */ /* 0x000fc4000001ff00 */
[----:B------:R-:W-:Y:S02]  /*0100*/  CS2R R60, SRZ ;  /* 0x00000000003c7805 */ /* 0x000fe4000001ff00 */
[----:B------:R-:W-:Y:S02]  /*0110*/  CS2R R68, SRZ ;  /* 0x0000000000447805 */ /* 0x000fe4000001ff00 */
[----:B------:R-:W-:Y:S01]  /*0120*/  CS2R R88, SRZ ;  /* 0x0000000000587805 */ /* 0x000fe2000001ff00 */
[----:B0-----:R-:W-:Y:S01]  /*0130*/  UIADD3 UR4, UPT, UPT, UR9, 0x1f, URZ ;  /* 0x0000001f09047890 */ /* 0x001fe2000fffe0ff */
[----:B------:R-:W-:Y:S02]  /*0140*/  CS2R R46, SRZ ;  /* 0x00000000002e7805 */ /* 0x000fe4000001ff00 */
[----:B------:R-:W-:Y:S02]  /*0150*/  CS2R R62, SRZ ;  /* 0x00000000003e7805 */ /* 0x000fe4000001ff00 */
[----:B------:R-:W-:Y:S01]  /*0160*/  CS2R R58, SRZ ;  /* 0x00000000003a7805 */ /* 0x000fe2000001ff00 */
[----:B------:R-:W-:Y:S01]  /*0170*/  USHF.R.S32.HI UR5, URZ, 0x1f, UR4 ;  /* 0x0000001fff057899 */ /* 0x000fe20008011404 */
[----:B------:R-:W-:-:S03]  /*0180*/  CS2R R84, SRZ ;  /* 0x0000000000547805 */ /* 0x000fc6000001ff00 */
[----:B------:R-:W-:-:S03]  /*0190*/  ULEA.HI UR5, UR5, UR4, URZ, 0x5 ;  /* 0x0000000405057291 */ /* 0x000fc6000f8f28ff */
[----:B------:R-:W-:Y:S01]  /*01a0*/  UMOV UR4, URZ ;  /* 0x000000ff00047c82 */ /* 0x000fe20008000000 */
[----:B------:R-:W-:Y:S01]  /*01b0*/  USHF.R.S32.HI UR6, URZ, 0x5, UR5 ;  /* 0x00000005ff067899 */ /* 0x000fe20008011405 */
[----:B-----5:R-:W-:-:S03]  /*01c0*/  ISETP.GE.AND P0, PT, R16, 0x1, PT ;  /* 0x000000011000780c */ /* 0x020fc60003f06270 */
[----:B------:R-:W-:Y:S02]  /*01d0*/  UIADD3 UR8, UPT, UPT, URZ, -UR6, URZ ;  /* 0x80000006ff087290 */ /* 0x000fe4000fffe0ff */
[----:B------:R-:W-:-:S03]  /*01e0*/  UISETP.NE.U32.AND UP2, UPT, UR6, URZ, UPT ;  /* 0x000000ff0600728c */ /* 0x000fc6000bf45070 */
[----:B------:R-:W0:Y:S08]  /*01f0*/  I2F.U32.RP R0, UR6 ;  /* 0x0000000600007d06 */ /* 0x000e300008209000 */
[----:B0-----:R-:W0:Y:S02]  /*0200*/  MUFU.RCP R0, R0 ;  /* 0x0000000000007308 */ /* 0x001e240000001000 */
[----:B0-----:R-:W-:-:S06]  /*0210*/  VIADD R2, R0, 0xffffffe ;  /* 0x0ffffffe00027836 */ /* 0x001fcc0000000000 */
[----:B------:R-:W0:Y:S02]  /*0220*/  F2I.FTZ.U32.TRUNC.NTZ R2, R2 ;  /* 0x0000000200027305 */ /* 0x000e24000021f000 */
[----:B0-----:R-:W-:-:S13]  /*0230*/  R2UR UR5, R2 ;  /* 0x00000000020572ca */ /* 0x001fda00000e0000 */
        /* <DEDUP_REMOVED lines=13> */
[----:B--234-:R-:W-:Y:S11]  /*0310*/  @!P0 BRA `(.L_x_421) ;  /* 0x0000009800608947 */ /* 0x01cff60003800000 */
        /* <DEDUP_REMOVED lines=17> */
[----:B------:R-:W-:Y:S01]  /*0430*/  IMAD R12, R16, 0x4, R8 ;  /* 0x00000004100c7824 */ /* 0x000fe200078e0208 */
[----:B0-----:R-:W-:Y:S02]  /*0440*/  ULEA UR4, UR8, UR4, 0x18 ;  /* 0x0000000408047291 */ /* 0x001fe4000f8ec0ff */
[----:B------:R-:W-:-:S04]  /*0450*/  ULEA UR7, UR8, UR7, 0x18 ;  /* 0x0000000708077291 */ /* 0x000fc8000f8ec0ff */
[----:B------:R-:W-:Y:S01]  /*0460*/  LEA R4, R5, UR4, 0x5 ;  /* 0x0000000405047c11 */ /* 0x000fe2000f8e28ff */
[----:B------:R-:W-:Y:S01]  /*0470*/  IMAD R5, R16, 0x10, R3 ;  /* 0x0000001010057824 */ /* 0x000fe200078e0203 */
[----:B------:R-:W-:Y:S01]  /*0480*/  LEA R6, R7, UR4, 0x3 ;  /* 0x0000000407067c11 */ /* 0x000fe2000f8e18ff */
[----:B------:R-:W-:Y:S01]  /*0490*/  UMOV UR4, URZ ;  /* 0x000000ff00047c82 */ /* 0x000fe20008000000 */
[----:B------:R-:W-:Y:S01]  /*04a0*/  LEA R7, R0, UR7, 0x3 ;  /* 0x0000000700077c11 */ /* 0x000fe2000f8e18ff */
[----:B------:R-:W-:Y:S01]  /*04b0*/  IMAD R9, R16, 0x8, R5 ;  /* 0x0000000810097824 */ /* 0x000fe200078e0205 */
[----:B------:R-:W-:Y:S01]  /*04c0*/  LEA R10, R10, UR7, 0x9 ;  /* 0x000000070a0a7c11 */ /* 0x000fe2000f8e48ff */
[----:B------:R-:W-:Y:S02]  /*04d0*/  UMOV UR7, 0x8 ;  /* 0x0000000800077882 */ /* 0x000fe40000000000 */
[----:B-123--:R-:W-:-:S07]  /*04e0*/  IMAD R0, R16, 0x4, R9 ;  /* 0x0000000410007824 */ /* 0x00efce00078e0209 */
.L_x_422:
[----:B------:R-:W0:Y:S01]  /*04f0*/  S2R R15, SR_TID.X ;  /* 0x00000000000f7919 */ /* 0x000e220000002100 */
[----:B------:R-:W-:Y:S01]  /*0500*/  IMAD.U32 R17, RZ, RZ, UR6 ;  /* 0x00000006ff117e24 */ /* 0x000fe2000f8e00ff */
[----:B------:R-:W-:Y:S01]  /*0510*/  CS2R R40, SRZ ;  /* 0x0000000000287805 */ /* 0x000fe2000001ff00 */
[----:B------:R-:W0:Y:S02]  /*0520*/  S2R R16, SR_TID.Y ;  /* 0x0000000000107919 */ /* 0x000e240000002200 */
[----:B0-----:R-:W-:Y:S01]  /*0530*/  IMAD R15, R16, 0x8, R15 ;  /* 0x00000008100f7824 */ /* 0x001fe200078e020f */
[----:B------:R-:W-:-:S04]  /*0540*/  IADD3 R16, PT, PT, R2, -0x8, RZ ;  /* 0xfffffff802107810 */ /* 0x000fc80007ffe0ff */
[C---:B------:R-:W-:Y:S02]  /*0550*/  LOP3.LUT R50, R15.reuse, 0x1f, RZ, 0xc0, !PT ;  /* 0x0000001f0f327812 */ /* 0x040fe400078ec0ff */
[----:B------:R-:W-:Y:S01]  /*0560*/  ISETP.GE.AND P1, PT, R16, UR13, PT ;  /* 0x0000000d10007c0c */ /* 0x000fe2000bf26270 */
[C---:B------:R-:W-:Y:S01]  /*0570*/  VIADD R16, R2.reuse, 0xfffffffa ;  /* 0xfffffffa02107836 */ /* 0x040fe20000000000 */
[----:B------:R-:W-:Y:S01]  /*0580*/  LEA.HI R31, R15, UR4, RZ, 0x1b ;  /* 0x000000040f1f7c11 */ /* 0x000fe2000f8fd8ff */
[----:B------:R-:W-:Y:S02]  /*0590*/  IMAD R50, R17, 0x20, R50 ;  /* 0x0000002011327824 */ /* 0x000fe400078e0232 */
[----:B------:R-:W-:-:S03]  /*05a0*/  VIADD R17, R2, 0xfffffffc ;  /* 0xfffffffc02117836 */ /* 0x000fc60000000000 */
[C---:B------:R-:W-:Y:S02]  /*05b0*/  ISETP.GE.AND P0, PT, R50.reuse, UR9, PT ;  /* 0x0000000932007c0c */ /* 0x040fe4000bf06270 */
[----:B------:R-:W-:Y:S02]  /*05c0*/  ISETP.LT.AND P1, PT, R50, UR9, !P1 ;  /* 0x0000000932007c0c */ /* 0x000fe4000cf21270 */
[----:B------:R-:W-:Y:S01]  /*05d0*/  ISETP.GE.OR P2, PT, R16, UR13, P0 ;  /* 0x0000000d10007c0c */ /* 0x000fe20008746670 */
[----:B------:R-:W-:Y:S01]  /*05e0*/  VIADD R16, R2, 0xfffffffe ;  /* 0xfffffffe02107836 */ /* 0x000fe20000000000 */
[----:B------:R-:W-:-:S04]  /*05f0*/  ISETP.GE.OR P3, PT, R17, UR13, P0 ;  /* 0x0000000d11007c0c */ /* 0x000fc80008766670 */
[----:B------:R-:W-:-:S05]  /*0600*/  ISETP.GE.OR P4, PT, R16, UR13, P0 ;  /* 0x0000000d10007c0c */ /* 0x000fca0008786670 */
[----:B------:R-:W0:Y:S01]  /*0610*/  @P1 LDC.64 R26, c[0x0][0x380] ;  /* 0x0000e000ff1a1b82 */ /* 0x000e220000000a00 */
[C-C-:B------:R-:W-:Y:S02]  /*0620*/  @P1 IMAD R21, R31.reuse, UR9, R50.reuse ;  /* 0x000000091f151c24 */ /* 0x140fe4000f8e0232 */
[C---:B------:R-:W-:Y:S02]  /*0630*/  @!P2 VIADD R25, R31.reuse, 0x2 ;  /* 0x000000021f19a836 */ /* 0x040fe40000000000 */
[----:B------:R-:W-:Y:S02]  /*0640*/  @!P3 VIADD R29, R31, 0x4 ;  /* 0x000000041f1db836 */ /* 0x000fe40000000000 */
[--C-:B------:R-:W-:Y:S01]  /*0650*/  @!P2 IMAD R25, R25, UR9, R50.reuse ;  /* 0x000000091919ac24 */ /* 0x100fe2000f8e0232 */
[----:B------:R-:W1:Y:S01]  /*0660*/  @!P3 LDC.64 R22, c[0x0][0x380] ;  /* 0x0000e000ff16bb82 */ /* 0x000e620000000a00 */
[----:B------:R-:W-:-:S07]  /*0670*/  @!P3 IMAD R29, R29, UR9, R50 ;  /* 0x000000091d1dbc24 */ /* 0x000fce000f8e0232 */
[----:B------:R-:W2:Y:S08]  /*0680*/  @!P4 LDC.64 R16, c[0x0][0x380] ;  /* 0x0000e000ff10cb82 */ /* 0x000eb00000000a00 */
[----:B------:R-:W3:Y:S01]  /*0690*/  @!P2 LDC.64 R18, c[0x0][0x380] ;  /* 0x0000e000ff12ab82 */ /* 0x000ee20000000a00 */
[----:B0-----:R-:W-:-:S04]  /*06a0*/  @P1 IMAD.WIDE R26, R21, 0x8, R26 ;  /* 0x00000008151a1825 */ /* 0x001fc800078e021a */
[----:B------:R-:W-:Y:S01]  /*06b0*/  @!P4 VIADD R21, R31, 0x6 ;  /* 0x000000061f15c836 */ /* 0x000fe20000000000 */
[----:B------:R-:W4:Y:S01]  /*06c0*/  @P1 LDG.E.64.CONSTANT R40, desc[UR10][R26.64] ;  /* 0x0000000a1a281981 */ /* 0x000f22000c1e9b00 */
[----:B-1----:R-:W-:Y:S01]  /*06d0*/  @!P3 IMAD.WIDE R22, R29, 0x8, R22 ;  /* 0x000000081d16b825 */ /* 0x002fe200078e0216 */
[----:B------:R-:W-:-:S03]  /*06e0*/  CS2R R28, SRZ ;  /* 0x00000000001c7805 */ /* 0x000fc6000001ff00 */
[----:B------:R-:W-:Y:S01]  /*06f0*/  @!P4 IMAD R33, R21, UR9, R50 ;  /* 0x000000091521cc24 */ /* 0x000fe2000f8e0232 */
[----:B------:R-:W-:-:S03]  /*0700*/  CS2R R20, SRZ ;  /* 0x0000000000147805 */ /* 0x000fc6000001ff00 */
[----:B--2---:R-:W-:-:S03]  /*0710*/  @!P4 IMAD.WIDE R32, R33, 0x8, R16 ;  /* 0x000000082120c825 */ /* 0x004fc600078e0210 */
[----:B------:R0:W2:Y:S04]  /*0720*/  @!P3 LDG.E.64.CONSTANT R20, desc[UR10][R22.64] ;  /* 0x0000000a1614b981 */ /* 0x0000a8000c1e9b00 */
[----:B------:R-:W5:Y:S01]  /*0730*/  @!P4 LDG.E.64.CONSTANT R28, desc[UR10][R32.64] ;  /* 0x0000000a201cc981 */ /* 0x000f62000c1e9b00 */
[----:B---3--:R-:W-:Y:S01]  /*0740*/  @!P2 IMAD.WIDE R18, R25, 0x8, R18 ;  /* 0x000000081912a825 */ /* 0x008fe200078e0212 */
[----:B------:R-:W-:-:S06]  /*0750*/  CS2R R24, SRZ ;  /* 0x0000000000187805 */ /* 0x000fcc000001ff00 */
[----:B------:R1:W3:Y:S01]  /*0760*/  @!P2 LDG.E.64.CONSTANT R24, desc[UR10][R18.64] ;  /* 0x0000000a1218a981 */ /* 0x0002e2000c1e9b00 */
[C---:B------:R-:W-:Y:S01]  /*0770*/  ISETP.GE.OR P5, PT, R2.reuse, UR13, P0 ;  /* 0x0000000d02007c0c */ /* 0x040fe200087a6670 */
[C---:B------:R-:W-:Y:S02]  /*0780*/  VIADD R17, R2.reuse, 0x4 ;  /* 0x0000000402117836 */ /* 0x040fe40000000000 */
[----:B------:R-:W-:-:S03]  /*0790*/  VIADD R16, R2, 0x2 ;  /* 0x0000000202107836 */ /* 0x000fc60000000000 */
[----:B------:R-:W-:Y:S02]  /*07a0*/  ISETP.GE.OR P3, PT, R17, UR13, P0 ;  /* 0x0000000d11007c0c */ /* 0x000fe40008766670 */
[----:B------:R-:W-:Y:S01]  /*07b0*/  ISETP.GE.OR P4, PT, R16, UR13, P0 ;  /* 0x0000000d10007c0c */ /* 0x000fe20008786670 */
[----:B0-----:R-:W-:Y:S01]  /*07c0*/  VIADD R22, R13, 0x4 ;  /* 0x000000040d167836 */ /* 0x001fe20000000000 */
[----:B------:R-:W-:-:S03]  /*07d0*/  ISETP.GE.AND P1, PT, R14, UR13, PT ;  /* 0x0000000d0e007c0c */ /* 0x000fc6000bf26270 */
[----:B------:R-:W0:Y:S01]  /*07e0*/  @!P5 LDC.64 R36, c[0x0][0x380] ;  /* 0x0000e000ff24db82 */ /* 0x000e220000000a00 */
[----:B------:R-:W-:Y:S01]  /*07f0*/  ISETP.GE.OR P2, PT, R22, UR12, P1 ;  /* 0x0000000c16007c0c */ /* 0x000fe20008f46670 */
[----:B------:R-:W-:-:S06]  /*0800*/  VIADD R22, R2, 0x6 ;  /* 0x0000000602167836 */ /* 0x000fcc0000000000 */
[----:B------:R-:W0:Y:S01]  /*0810*/  @!P3 LDC.64 R16, c[0x0][0x380] ;  /* 0x0000e000ff10bb82 */ /* 0x000e220000000a00 */
[----:B------:R-:W-:-:S07]  /*0820*/  ISETP.GE.OR P0, PT, R22, UR13, P0 ;  /* 0x0000000d16007c0c */ /* 0x000fce0008706670 */
[----:B-1----:R-:W1:Y:S01]  /*0830*/  @!P4 LDC.64 R18, c[0x0][0x380] ;  /* 0x0000e000ff12cb82 */ /* 0x002e620000000a00 */
[C---:B------:R-:W-:Y:S01]  /*0840*/  @!P5 VIADD R23, R31.reuse, 0x8 ;  /* 0x000000081f17d836 */ /* 0x040fe20000000000 */
[----:B------:R-:W-:-:S03]  /*0850*/  @!P3 IADD3 R33, PT, PT, R31, 0xc, RZ ;  /* 0x0000000c1f21b810 */ /* 0x000fc60007ffe0ff */
[----:B------:R-:W-:Y:S01]  /*0860*/  @!P5 IMAD R23, R23, UR9, R50 ;  /* 0x000000091717dc24 */ /* 0x000fe2000f8e0232 */
[----:B------:R-:W-:Y:S01]  /*0870*/  CS2R R34, SRZ ;  /* 0x0000000000227805 */ /* 0x000fe2000001ff00 */
[----:B------:R-:W-:Y:S02]  /*0880*/  @!P4 VIADD R27, R31, 0xa ;  /* 0x0000000a1f1bc836 */ /* 0x000fe40000000000 */
[----:B0-----:R-:W-:Y:S02]  /*0890*/  @!P5 IMAD.WIDE R36, R23, 0x8, R36 ;  /* 0x000000081724d825 */ /* 0x001fe400078e0224 */
[----:B------:R-:W0:Y:S02]  /*08a0*/  @!P0 LDC.64 R22, c[0x0][0x380] ;  /* 0x0000e000ff168b82 */ /* 0x000e240000000a00 */
[----:B------:R-:W-:Y:S01]  /*08b0*/  VIADD R30, R13, 0x8 ;  /* 0x000000080d1e7836 */ /* 0x000fe20000000000 */
[----:B------:R1:W3:Y:S01]  /*08c0*/  @!P5 LDG.E.64.CONSTANT R34, desc[UR10][R36.64] ;  /* 0x0000000a2422d981 */ /* 0x0002e2000c1e9b00 */
[----:B------:R-:W-:-:S02]  /*08d0*/  @!P3 IMAD R33, R33, UR9, R50 ;  /* 0x000000092121bc24 */ /* 0x000fc4000f8e0232 */
[----:B------:R-:W-:Y:S01]  /*08e0*/  @!P4 IMAD R27, R27, UR9, R50 ;  /* 0x000000091b1bcc24 */ /* 0x000fe2000f8e0232 */
[----:B------:R-:W-:Y:S01]  /*08f0*/  ISETP.GE.OR P5, PT, R30, UR12, P1 ;  /* 0x0000000c1e007c0c */ /* 0x000fe20008fa6670 */
[----:B------:R-:W-:Y:S01]  /*0900*/  @!P0 VIADD R51, R31, 0xe ;  /* 0x0000000e1f338836 */ /* 0x000fe20000000000 */
[----:B------:R-:W-:Y:S01]  /*0910*/  ISETP.GE.OR P6, PT, R13, UR12, P1 ;  /* 0x0000000c0d007c0c */ /* 0x000fe20008fc6670 */
[----:B------:R-:W-:Y:S01]  /*0920*/  @!P3 IMAD.WIDE R16, R33, 0x8, R16 ;  /* 0x000000082110b825 */ /* 0x000fe200078e0210 */
[----:B------:R-:W0:Y:S01]  /*0930*/  @!P2 LDC.64 R30, c[0x0][0x388] ;  /* 0x0000e200ff1eab82 */ /* 0x000e220000000a00 */
[----:B------:R-:W-:Y:S02]  /*0940*/  CS2R R32, SRZ ;  /* 0x0000000000207805 */ /* 0x000fe4000001ff00 */
[----:B-1----:R-:W-:-:S04]  /*0950*/  @!P4 IMAD.WIDE R18, R27, 0x8, R18 ;  /* 0x000000081b12c825 */ /* 0x002fc800078e0212 */
[----:B------:R-:W-:Y:S01]  /*0960*/  VIADD R54, R13, 0xc ;  /* 0x0000000c0d367836 */ /* 0x000fe20000000000 */
[----:B------:R1:W3:Y:S01]  /*0970*/  @!P4 LDG.E.64.CONSTANT R32, desc[UR10][R18.64] ;  /* 0x0000000a1220c981 */ /* 0x0002e2000c1e9b00 */
[----:B------:R-:W-:Y:S01]  /*0980*/  @!P0 IMAD R51, R51, UR9, R50 ;  /* 0x0000000933338c24 */ /* 0x000fe2000f8e0232 */
[----:B------:R-:W0:Y:S02]  /*0990*/  @!P5 LDC.64 R36, c[0x0][0x388] ;  /* 0x0000e200ff24db82 */ /* 0x000e240000000a00 */
[----:B------:R-:W-:Y:S02]  /*09a0*/  ISETP.GE.OR P4, PT, R54, UR12, P1 ;  /* 0x0000000c36007c0c */ /* 0x000fe40008f86670 */
[----:B------:R-:W-:Y:S02]  /*09b0*/  LOP3.LUT R54, R15, 0xf, RZ, 0xc0, !PT ;  /* 0x0000000f0f367812 */ /* 0x000fe400078ec0ff */
[----:B------:R-:W-:Y:S02]  /*09c0*/  CS2R R26, SRZ ;  /* 0x00000000001a7805 */ /* 0x000fe4000001ff00 */
[----:B------:R-:W0:Y:S01]  /*09d0*/  @!P6 LDC.64 R38, c[0x0][0x388] ;  /* 0x0000e200ff26eb82 */ /* 0x000e220000000a00 */
[----:B-1----:R-:W-:-:S02]  /*09e0*/  VIADD R18, R13, 0x10 ;  /* 0x000000100d127836 */ /* 0x002fc40000000000 */
[----:B------:R-:W-:Y:S01]  /*09f0*/  VIADD R54, R54, UR4 ;  /* 0x0000000436367c36 */ /* 0x000fe20008000000 */
[----:B------:R1:W3:Y:S01]  /*0a00*/  @!P3 LDG.E.64.CONSTANT R26, desc[UR10][R16.64] ;  /* 0x0000000a101ab981 */ /* 0x0002e2000c1e9b00 */
[----:B0-----:R-:W-:Y:S01]  /*0a10*/  @!P0 IMAD.WIDE R22, R51, 0x8, R22 ;  /* 0x0000000833168825 */ /* 0x001fe200078e0216 */
[----:B------:R-:W-:-:S03]  /*0a20*/  ISETP.GE.OR P3, PT, R18, UR12, P1 ;  /* 0x0000000c12007c0c */ /* 0x000fc60008f66670 */
[----:B------:R-:W-:Y:S01]  /*0a30*/  @!P2 IMAD.IADD R51, R11, 0x1, R54 ;  /* 0x000000010b33a824 */ /* 0x000fe200078e0236 */
[----:B------:R-:W-:Y:S01]  /*0a40*/  CS2R R18, SRZ ;  /* 0x0000000000127805 */ /* 0x000fe2000001ff00 */
[----:B-1----:R-:W0:Y:S02]  /*0a50*/  @!P4 LDC.64 R16, c[0x0][0x388] ;  /* 0x0000e200ff10cb82 */ /* 0x002e240000000a00 */
[----:B------:R-:W-:-:S03]  /*0a60*/  @!P2 IMAD.WIDE R30, R51, 0x8, R30 ;  /* 0x00000008331ea825 */ /* 0x000fc600078e021e */
[----:B------:R1:W3:Y:S01]  /*0a70*/  @!P0 LDG.E.64.CONSTANT R18, desc[UR10][R22.64] ;  /* 0x0000000a16128981 */ /* 0x0002e2000c1e9b00 */
[----:B------:R-:W-:Y:S02]  /*0a80*/  @!P6 IMAD.IADD R15, R3, 0x1, R54 ;  /* 0x00000001030fe824 */ /* 0x000fe400078e0236 */
[----:B------:R-:W0:Y:S02]  /*0a90*/  @!P3 LDC.64 R50, c[0x0][0x388] ;  /* 0x0000e200ff32bb82 */ /* 0x000e240000000a00 */
[----:B------:R-:W-:-:S04]  /*0aa0*/  @!P6 IMAD.WIDE.U32 R38, R15, 0x8, R38 ;  /* 0x000000080f26e825 */ /* 0x000fc800078e0026 */
[----:B------:R-:W-:Y:S01]  /*0ab0*/  @!P5 IMAD.IADD R15, R8, 0x1, R54 ;  /* 0x00000001080fd824 */ /* 0x000fe200078e0236 */
[----:B-1----:R-:W-:-:S03]  /*0ac0*/  CS2R R22, SRZ ;  /* 0x0000000000167805 */ /* 0x002fc6000001ff00 */
[----:B------:R-:W-:-:S05]  /*0ad0*/  @!P5 IMAD.WIDE R36, R15, 0x8, R36 ;  /* 0x000000080f24d825 */ /* 0x000fca00078e0224 */
[----:B------:R-:W3:Y:S01]  /*0ae0*/  @!P5 LDG.E.64.CONSTANT R22, desc[UR10][R36.64] ;  /* 0x0000000a2416d981 */ /* 0x000ee2000c1e9b00 */
[----:B------:R-:W-:Y:S01]  /*0af0*/  @!P3 IADD3 R15, PT, PT, R5, R54, RZ ;  /* 0x00000036050fb210 */ /* 0x000fe20007ffe0ff */
[----:B------:R-:W-:-:S04]  /*0b00*/  IMAD.U32 R64, RZ, RZ, UR13 ;  /* 0x0000000dff407e24 */ /* 0x000fc8000f8e00ff */
[----:B0-----:R-:W-:Y:S01]  /*0b10*/  @!P3 IMAD.WIDE R50, R15, 0x8, R50 ;  /* 0x000000080f32b825 */ /* 0x001fe200078e0232 */
[----:B----4-:R-:W-:Y:S04]  /*0b20*/  STS.64 [R6], R40 ;  /* 0x0000002806007388 */ /* 0x010fe80000000a00 */
[----:B--2---:R0:W-:Y:S04]  /*0b30*/  STS.64 [R6+0x400], R20 ;  /* 0x0004001406007388 */ /* 0x0041e80000000a00 */
[----:B-----5:R1:W-:Y:S01]  /*0b40*/  STS.64 [R6+0x600], R28 ;  /* 0x0006001c06007388 */ /* 0x0203e20000000a00 */
[----:B0-----:R-:W-:Y:S01]  /*0b50*/  CS2R R20, SRZ ;  /* 0x0000000000147805 */ /* 0x001fe2000001ff00 */
[----:B-1----:R-:W-:-:S05]  /*0b60*/  VIADD R28, R13, 0x14 ;  /* 0x000000140d1c7836 */ /* 0x002fca0000000000 */
[----:B------:R0:W2:Y:S01]  /*0b70*/  @!P2 LDG.E.64.CONSTANT R20, desc[UR10][R30.64] ;  /* 0x0000000a1e14a981 */ /* 0x0000a2000c1e9b00 */
[----:B------:R-:W-:-:S03]  /*0b80*/  ISETP.GE.OR P0, PT, R28, UR12, P1 ;  /* 0x0000000c1c007c0c */ /* 0x000fc60008f06670 */
[----:B---3--:R1:W-:Y:S01]  /*0b90*/  STS.64 [R6+0x200], R24 ;  /* 0x0002001806007388 */ /* 0x0083e20000000a00 */
[C---:B------:R-:W-:Y:S02]  /*0ba0*/  VIADD R40, R13.reuse, 0x1c ;  /* 0x0000001c0d287836 */ /* 0x040fe40000000000 */
[----:B0-----:R-:W-:-:S05]  /*0bb0*/  VIADD R30, R13, 0x18 ;  /* 0x000000180d1e7836 */ /* 0x001fca0000000000 */
[----:B------:R-:W-:Y:S02]  /*0bc0*/  ISETP.GE.OR P2, PT, R30, UR12, P1 ;  /* 0x0000000c1e007c0c */ /* 0x000fe40008f46670 */
[----:B-1----:R-:W-:Y:S02]  /*0bd0*/  CS2R R24, SRZ ;  /* 0x0000000000187805 */ /* 0x002fe4000001ff00 */
[----:B------:R-:W-:Y:S01]  /*0be0*/  ISETP.GE.OR P1, PT, R40, UR12, P1 ;  /* 0x0000000c28007c0c */ /* 0x000fe20008f26670 */
[----:B------:R-:W-:-:S03]  /*0bf0*/  @!P4 IMAD.IADD R29, R12, 0x1, R54 ;  /* 0x000000010c1dc824 */ /* 0x000fc600078e0236 */
[----:B------:R0:W3:Y:S01]  /*0c00*/  @!P6 LDG.E.64.CONSTANT R24, desc[UR10][R38.64] ;  /* 0x0000000a2618e981 */ /* 0x0000e2000c1e9b00 */
[----:B------:R-:W-:Y:S01]  /*0c10*/  @!P4 IMAD.WIDE R16, R29, 0x8, R16 ;  /* 0x000000081d10c825 */ /* 0x000fe200078e0210 */
[----:B------:R-:W-:-:S03]  /*0c20*/  CS2R R28, SRZ ;  /* 0x00000000001c7805 */ /* 0x000fc6000001ff00 */
[----:B------:R-:W1:Y:S03]  /*0c30*/  @!P2 LDC.64 R36, c[0x0][0x388] ;  /* 0x0000e200ff24ab82 */ /* 0x000e660000000a00 */
[----:B------:R4:W5:Y:S05]  /*0c40*/  @!P4 LDG.E.64.CONSTANT R28, desc[UR10][R16.64] ;  /* 0x0000000a101cc981 */ /* 0x00096a000c1e9b00 */
[----:B0-----:R-:W0:Y:S01]  /*0c50*/  @!P0 LDC.64 R38, c[0x0][0x388] ;  /* 0x0000e200ff268b82 */ /* 0x001e220000000a00 */
[----:B------:R-:W-:-:S07]  /*0c60*/  @!P0 IMAD R15, R64, 0x4, R5 ;  /* 0x00000004400f8824 */ /* 0x000fce00078e0205 */
[----:B----4-:R-:W4:Y:S01]  /*0c70*/  @!P1 LDC.64 R16, c[0x0][0x388] ;  /* 0x0000e200ff109b82 */ /* 0x010f220000000a00 */
[----:B------:R-:W-:Y:S01]  /*0c80*/  @!P0 IMAD.IADD R15, R54, 0x1, R15 ;  /* 0x00000001360f8824 */ /* 0x000fe200078e020f */
[----:B------:R-:W-:Y:S02]  /*0c90*/  CS2R R30, SRZ ;  /* 0x00000000001e7805 */ /* 0x000fe4000001ff00 */
[----:B------:R-:W-:-:S04]  /*0ca0*/  CS2R R40, SRZ ;  /* 0x0000000000287805 */ /* 0x000fc8000001ff00 */
[----:B------:R0:W5:Y:S02]  /*0cb0*/  @!P3 LDG.E.64.CONSTANT R30, desc[UR10][R50.64] ;  /* 0x0000000a321eb981 */ /* 0x000164000c1e9b00 */
[----:B0-----:R-:W-:-:S04]  /*0cc0*/  @!P0 IMAD.WIDE R38, R15, 0x8, R38 ;  /* 0x000000080f268825 */ /* 0x001fc800078e0226 */
[----:B------:R-:W-:Y:S01]  /*0cd0*/  @!P2 IMAD.IADD R15, R9, 0x1, R54 ;  /* 0x00000001090fa824 */ /* 0x000fe200078e0236 */
[----:B------:R-:W-:Y:S01]  /*0ce0*/  CS2R R50, SRZ ;  /* 0x0000000000327805 */ /* 0x000fe2000001ff00 */
[----:B------:R-:W5:Y:S02]  /*0cf0*/  @!P0 LDG.E.64.CONSTANT R40, desc[UR10][R38.64] ;  /* 0x0000000a26288981 */ /* 0x000f64000c1e9b00 */
[----:B-1----:R-:W-:-:S04]  /*0d00*/  @!P2 IMAD.WIDE R36, R15, 0x8, R36 ;  /* 0x000000080f24a825 */ /* 0x002fc800078e0224 */
[----:B------:R-:W-:Y:S01]  /*0d10*/  @!P1 IMAD.IADD R15, R0, 0x1, R54 ;  /* 0x00000001000f9824 */ /* 0x000fe200078e0236 */
[----:B------:R-:W-:Y:S01]  /*0d20*/  CS2R R54, SRZ ;  /* 0x0000000000367805 */ /* 0x000fe2000001ff00 */
[----:B------:R-:W5:Y:S02]  /*0d30*/  @!P2 LDG.E.64.CONSTANT R50, desc[UR10][R36.64] ;  /* 0x0000000a2432a981 */ /* 0x000f64000c1e9b00 */
[----:B----4-:R-:W-:-:S05]  /*0d40*/  @!P1 IMAD.WIDE R16, R15, 0x8, R16 ;  /* 0x000000080f109825 */ /* 0x010fca00078e0210 */
[----:B------:R-:W4:Y:S04]  /*0d50*/  @!P1 LDG.E.64.CONSTANT R54, desc[UR10][R16.64] ;  /* 0x0000000a10369981 */ /* 0x000f28000c1e9b00 */
[----:B------:R-:W-:Y:S04]  /*0d60*/  STS.64 [R6+0x800], R34 ;  /* 0x0008002206007388 */ /* 0x000fe80000000a00 */
[----:B------:R-:W-:Y:S04]  /*0d70*/  STS.64 [R6+0xa00], R32 ;  /* 0x000a002006007388 */ /* 0x000fe80000000a00 */
[----:B------:R-:W-:Y:S04]  /*0d80*/  STS.64 [R6+0xc00], R26 ;  /* 0x000c001a06007388 */ /* 0x000fe80000000a00 */
[----:B------:R-:W-:Y:S04]  /*0d90*/  STS.64 [R6+0xe00], R18 ;  /* 0x000e001206007388 */ /* 0x000fe80000000a00 */
[----:B------:R-:W-:Y:S01]  /*0da0*/  STS.64 [R7+0x400], R22 ;  /* 0x0004001607007388 */ /* 0x000fe20000000a00 */
[----:B------:R-:W-:-:S03]  /*0db0*/  IMAD.MOV.U32 R15, RZ, RZ, R57 ;  /* 0x000000ffff0f7224 */ /* 0x000fc600078e0039 */
[----:B--2---:R-:W-:Y:S04]  /*0dc0*/  STS.64 [R7+0x200], R20 ;  /* 0x0002001407007388 */ /* 0x004fe80000000a00 */
[----:B---3--:R-:W-:Y:S04]  /*0dd0*/  STS.64 [R7], R24 ;  /* 0x0000001807007388 */ /* 0x008fe80000000a00 */
[----:B-----5:R-:W-:Y:S04]  /*0de0*/  STS.64 [R7+0x600], R28 ;  /* 0x0006001c07007388 */ /* 0x020fe80000000a00 */
[----:B------:R0:W-:Y:S04]  /*0df0*/  STS.64 [R7+0x800], R30 ;  /* 0x0008001e07007388 */ /* 0x0001e80000000a00 */
[----:B------:R-:W-:Y:S04]  /*0e00*/  STS.64 [R7+0xa00], R40 ;  /* 0x000a002807007388 */ /* 0x000fe80000000a00 */
[----:B------:R-:W-:Y:S04]  /*0e10*/  STS.64 [R7+0xc00], R50 ;  /* 0x000c003207007388 */ /* 0x000fe80000000a00 */
[----:B----4-:R-:W-:Y:S01]  /*0e20*/  STS.64 [R7+0xe00], R54 ;  /* 0x000e003607007388 */ /* 0x010fe20000000a00 */
[----:B------:R-:W-:Y:S06]  /*0e30*/  BAR.SYNC.DEFER_BLOCKING 0x0 ;  /* 0x0000000000007b1d */ /* 0x000fec0000010000 */
[----:B------:R-:W-:Y:S04]  /*0e40*/  LDS.128 R36, [R4] ;  /* 0x0000000004247984 */ /* 0x000fe80000000c00 */
[----:B------:R-:W1:Y:S04]  /*0e50*/  LDS.128 R16, [R10] ;  /* 0x000000000a107984 */ /* 0x000e680000000c00 */
[----:B------:R-:W2:Y:S04]  /*0e60*/  LDS.128 R24, [R10+0x80] ;  /* 0x000080000a187984 */ /* 0x000ea80000000c00 */
[----:B------:R-:W3:Y:S01]  /*0e70*/  LDS.128 R32, [R4+0x100] ;  /* 0x0001000004207984 */ /* 0x000ee20000000c00 */
[----:B0-----:R-:W-:-:S03]  /*0e80*/  IMAD.MOV.U32 R30, RZ, RZ, R43 ;  /* 0x000000ffff1e7224 */ /* 0x001fc600078e002b */
[----:B------:R-:W0:Y:S01]  /*0e90*/  LDS.128 R20, [R10+0x100] ;  /* 0x000100000a147984 */ /* 0x000e220000000c00 */
[----:B-1----:R-:W-:-:S08]  /*0ea0*/  DMUL R28, R36, R16 ;  /* 0x00000010241c7228 */ /* 0x002fd00000000000 */
[----:B------:R-:W-:Y:S02]  /*0eb0*/  DSETP.MAX.AND P0, P1, R28, R42, PT ;  /* 0x0000002a1c00722a */ /* 0x000fe4000390f000 */
[----:B------:R-:W-:-:S04]  /*0ec0*/  IMAD.MOV.U32 R50, RZ, RZ, R28 ;  /* 0x000000ffff327224 */ /* 0x000fc800078e001c */
[----:B------:R-:W-:Y:S01]  /*0ed0*/  FSEL R51, R29, R30, P0 ;  /* 0x0000001e1d337208 */ /* 0x000fe20000000000 */
[----:B--2---:R-:W-:Y:S01]  /*0ee0*/  DMUL R28, R36, R24 ;  /* 0x00000018241c7228 */ /* 0x004fe20000000000 */
[----:B------:R-:W-:-:S06]  /*0ef0*/  SEL R50, R50, R42, P0 ;  /* 0x0000002a32327207 */ /* 0x000fcc0000000000 */
[----:B------:R-:W-:Y:S01]  /*0f00*/  @P1 LOP3.LUT R51, R30, 0x80000, RZ, 0xfc, !PT ;  /* 0x000800001e331812 */ /* 0x000fe200078efcff */
[----:B---3--:R-:W-:Y:S02]  /*0f10*/  DMUL R30, R32, R18 ;  /* 0x00000012201e7228 */ /* 0x008fe40000000000 */
[----:B------:R-:W-:-:S06]  /*0f20*/  DSETP.MAX.AND P2, P3, R28, R56, PT ;  /* 0x000000381c00722a */ /* 0x000fcc0003b4f000 */
[----:B------:R-:W-:Y:S01]  /*0f30*/  DSETP.MAX.AND P4, P5, R50, R30, PT ;  /* 0x0000001e3200722a */ /* 0x000fe20003d8f000 */
[----:B------:R-:W-:Y:S01]  /*0f40*/  FSEL R55, R29, R15, P2 ;  /* 0x0000000f1d377208 */ /* 0x000fe20001000000 */
[----:B------:R-:W-:Y:S01]  /*0f50*/  IMAD.MOV.U32 R43, RZ, RZ, R28 ;  /* 0x000000ffff2b7224 */ /* 0x000fe200078e001c */
[----:B------:R-:W-:Y:S01]  /*0f60*/  DMUL R28, R32, R26 ;  /* 0x0000001a201c7228 */ /* 0x000fe20000000000 */
[----:B------:R-:W-:-:S04]  /*0f70*/  IMAD.MOV.U32 R41, RZ, RZ, R30 ;  /* 0x000000ffff297224 */ /* 0x000fc800078e001e */
[----:B------:R-:W-:Y:S02]  /*0f80*/  @P3 LOP3.LUT R55, R15, 0x80000, RZ, 0xfc, !PT ;  /* 0x000800000f373812 */ /* 0x000fe400078efcff */
[----:B------:R-:W-:Y:S02]  /*0f90*/  FSEL R51, R51, R31, P4 ;  /* 0x0000001f33337208 */ /* 0x000fe40002000000 */
[----:B------:R-:W-:Y:S02]  /*0fa0*/  SEL R30, R43, R56, P2 ;  /* 0x000000382b1e7207 */ /* 0x000fe40001000000 */
[----:B------:R-:W-:Y:S01]  /*0fb0*/  @P5 LOP3.LUT R51, R31, 0x80000, RZ, 0xfc, !PT ;  /* 0x000800001f335812 */ /* 0x000fe200078efcff */
[----:B------:R-:W-:Y:S02]  /*0fc0*/  IMAD.MOV.U32 R31, RZ, RZ, R55 ;  /* 0x000000ffff1f7224 */ /* 0x000fe400078e0037 */
[----:B------:R-:W-:Y:S02]  /*0fd0*/  IMAD.MOV.U32 R57, RZ, RZ, R28 ;  /* 0x000000ffff397224 */ /* 0x000fe400078e001c */
[----:B------:R-:W-:-:S02]  /*0fe0*/  IMAD.MOV.U32 R43, RZ, RZ, R29 ;  /* 0x000000ffff2b7224 */ /* 0x000fc400078e001d */
[----:B------:R-:W-:Y:S01]  /*0ff0*/  DSETP.MAX.AND P2, P3, R30, R28, PT ;  /* 0x0000001c1e00722a */ /* 0x000fe20003b4f000 */
[----:B------:R-:W-:Y:S02]  /*1000*/  IMAD.MOV.U32 R56, RZ, RZ, R30 ;  /* 0x000000ffff387224 */ /* 0x000fe400078e001e */
[----:B------:R-:W-:Y:S02]  /*1010*/  IMAD.MOV.U32 R54, RZ, RZ, R31 ;  /* 0x000000ffff367224 */ /* 0x000fe400078e001f */
[----:B------:R-:W1:Y:S01]  /*1020*/  LDS.128 R28, [R10+0x180] ;  /* 0x000180000a1c7984 */ /* 0x000e620000000c00 */
[----:B------:R-:W-:-:S05]  /*1030*/  IMAD.MOV.U32 R40, RZ, RZ, R50 ;  /* 0x000000ffff287224 */ /* 0x000fca00078e0032 */
[----:B------:R-:W-:Y:S01]  /*1040*/  SEL R50, R40, R41, P4 ;  /* 0x0000002928327207 */ /* 0x000fe20002000000 */
[----:B0-----:R-:W-:Y:S01]  /*1050*/  DMUL R40, R36, R20 ;  /* 0x0000001424287228 */ /* 0x001fe20000000000 */
[----:B------:R-:W-:-:S07]  /*1060*/  FSEL R15, R54, R43, P2 ;  /* 0x0000002b360f7208 */ /* 0x000fce0001000000 */
[----:B------:R-:W-:Y:S01]  /*1070*/  DSETP.MAX.AND P1, P0, R40, R72, PT ;  /* 0x000000482800722a */ /* 0x000fe2000382f000 */
[----:B------:R-:W-:Y:S01]  /*1080*/  @P3 LOP3.LUT R15, R43, 0x80000, RZ, 0xfc, !PT ;  /* 0x000800002b0f3812 */ /* 0x000fe200078efcff */
[----:B------:R-:W-:Y:S01]  /*1090*/  IMAD.MOV.U32 R43, RZ, RZ, R40 ;  /* 0x000000ffff2b7224 */ /* 0x000fe200078e0028 */
[----:B------:R-:W-:Y:S01]  /*10a0*/  MOV R42, R73 ;  /* 0x00000049002a7202 */ /* 0x000fe20000000f00 */
[----:B------:R-:W-:-:S03]  /*10b0*/  DMUL R54, R32, R22 ;  /* 0x0000001620367228 */ /* 0x000fc60000000000 */
[----:B------:R-:W-:Y:S02]  /*10c0*/  FSEL R41, R41, R42, P1 ;  /* 0x0000002a29297208 */ /* 0x000fe40000800000 */
[----:B------:R-:W-:-:S05]  /*10d0*/  SEL R40, R43, R72, P1 ;  /* 0x000000482b287207 */ /* 0x000fca0000800000 */
[----:B------:R-:W-:Y:S02]  /*10e0*/  @P0 LOP3.LUT R41, R42, 0x80000, RZ, 0xfc, !PT ;  /* 0x000800002a290812 */ /* 0x000fe400078efcff */
[----:B------:R-:W-:Y:S01]  /*10f0*/  SEL R56, R56, R57, P2 ;  /* 0x0000003938387207 */ /* 0x000fe20001000000 */
[----:B------:R-:W-:Y:S02]  /*1100*/  IMAD.MOV.U32 R64, RZ, RZ, R54 ;  /* 0x000000ffff407224 */ /* 0x000fe400078e0036 */
[----:B------:R-:W-:Y:S01]  /*1110*/  IMAD.MOV.U32 R65, RZ, RZ, R40 ;  /* 0x000000ffff417224 */ /* 0x000fe200078e0028 */
[----:B------:R-:W-:Y:S02]  /*1120*/  DSETP.MAX.AND P0, P2, R40, R54, PT ;  /* 0x000000362800722a */ /* 0x000fe40003a0f000 */
[----:B-1----:R-:W-:Y:S01]  /*1130*/  DMUL R42, R36, R28 ;  /* 0x0000001c242a7228 */ /* 0x002fe20000000000 */
[----:B------:R-:W-:-:S03]  /*1140*/  IMAD.MOV.U32 R37, RZ, RZ, R55 ;  /* 0x000000ffff257224 */ /* 0x000fc600078e0037 */
[----:B------:R-:W-:Y:S01]  /*1150*/  SEL R64, R65, R64, P0 ;  /* 0x0000004041407207 */ /* 0x000fe20000000000 */
[----:B------:R-:W-:Y:S02]  /*1160*/  IMAD.MOV.U32 R72, RZ, RZ, R46 ;  /* 0x000000ffff487224 */ /* 0x000fe400078e002e */
[----:B------:R-:W-:Y:S01]  /*1170*/  IMAD.MOV.U32 R40, RZ, RZ, R47 ;  /* 0x000000ffff287224 */ /* 0x000fe200078e002f */
[----:B------:R-:W-:Y:S01]  /*1180*/  FSEL R41, R41, R37, P0 ;  /* 0x0000002529297208 */ /* 0x000fe20000000000 */
[----:B------:R-:W-:Y:S02]  /*1190*/  DSETP.MAX.AND P1, P0, R42, R46, PT ;  /* 0x0000002e2a00722a */ /* 0x000fe4000382f000 */
[----:B------:R-:W-:Y:S01]  /*11a0*/  DMUL R46, R16, R38 ;  /* 0x00000026102e7228 */ /* 0x000fe20000000000 */
[----:B------:R-:W-:Y:S01]  /*11b0*/  @P2 LOP3.LUT R41, R37, 0x80000, RZ, 0xfc, !PT ;  /* 0x0008000025292812 */ /* 0x000fe200078efcff */
[----:B------:R-:W-:Y:S01]  /*11c0*/  IMAD.MOV.U32 R54, RZ, RZ, R44 ;  /* 0x000000ffff367224 */ /* 0x000fe200078e002c */
[----:B------:R-:W-:-:S05]  /*11d0*/  MOV R36, R45 ;  /* 0x0000002d00247202 */ /* 0x000fca0000000f00 */
[----:B------:R-:W-:Y:S02]  /*11e0*/  DSETP.MAX.AND P2, P3, R46, R44, PT ;  /* 0x0000002c2e00722a */ /* 0x000fe40003b4f000 */
[----:B------:R-:W-:Y:S01]  /*11f0*/  DMUL R44, R24, R38 ;  /* 0x00000026182c7228 */ /* 0x000fe20000000000 */
[----:B------:R-:W-:-:S03]  /*1200*/  IMAD.MOV.U32 R55, RZ, RZ, R46 ;  /* 0x000000ffff377224 */ /* 0x000fc600078e002e */
[----:B------:R-:W-:-:S04]  /*1210*/  FSEL R47, R47, R36, P2 ;  /* 0x000000242f2f7208 */ /* 0x000fc80001000000 */
[----:B------:R-:W-:Y:S02]  /*1220*/  DSETP.MAX.AND P4, P5, R44, R48, PT ;  /* 0x000000302c00722a */ /* 0x000fe40003d8f000 */
[----:B------:R-:W-:Y:S02]  /*1230*/  IMAD.MOV.U32 R46, RZ, RZ, R44 ;  /* 0x000000ffff2e7224 */ /* 0x000fe400078e002c */
[----:B------:R-:W-:Y:S01]  /*1240*/  @P3 LOP3.LUT R47, R36, 0x80000, RZ, 0xfc, !PT ;  /* 0x00080000242f3812 */ /* 0x000fe200078efcff */
[----:B------:R-:W-:Y:S02]  /*1250*/  IMAD.MOV.U32 R36, RZ, RZ, R49 ;  /* 0x000000ffff247224 */ /* 0x000fe400078e0031 */
[----:B------:R-:W-:Y:S01]  /*1260*/  SEL R46, R46, R48, P4 ;  /* 0x000000302e2e7207 */ /* 0x000fe20002000000 */
[----:B------:R-:W-:Y:S02]  /*1270*/  DMUL R48, R20, R38 ;  /* 0x0000002614307228 */ /* 0x000fe40000000000 */
[----:B------:R-:W-:-:S04]  /*1280*/  FSEL R37, R45, R36, P4 ;  /* 0x000000242d257208 */ /* 0x000fc80002000000 */
[----:B------:R-:W-:Y:S02]  /*1290*/  @P5 LOP3.LUT R37, R36, 0x80000, RZ, 0xfc, !PT ;  /* 0x0008000024255812 */ /* 0x000fe400078efcff */
[----:B------:R-:W-:Y:S02]  /*12a0*/  DSETP.MAX.AND P3, P5, R48, R60, PT ;  /* 0x0000003c3000722a */ /* 0x000fe40003d6f000 */
[----:B------:R-:W-:Y:S01]  /*12b0*/  DMUL R44, R28, R38 ;  /* 0x000000261c2c7228 */ /* 0x000fe20000000000 */
[----:B------:R-:W-:Y:S02]  /*12c0*/  IMAD.MOV.U32 R73, RZ, RZ, R42 ;  /* 0x000000ffff497224 */ /* 0x000fe400078e002a */
[----:B------:R-:W-:Y:S02]  /*12d0*/  IMAD.MOV.U32 R38, RZ, RZ, R48 ;  /* 0x000000ffff267224 */ /* 0x000fe400078e0030 */
[----:B------:R-:W-:Y:S01]  /*12e0*/  IMAD.MOV.U32 R39, RZ, RZ, R49 ;  /* 0x000000ffff277224 */ /* 0x000fe200078e0031 */
[----:B------:R-:W-:Y:S01]  /*12f0*/  DMUL R48, R34, R18 ;  /* 0x0000001222307228 */ /* 0x000fe20000000000 */
[----:B------:R-:W-:Y:S01]  /*1300*/  SEL R54, R55, R54, P2 ;  /* 0x0000003637367207 */ /* 0x000fe20001000000 */
[----:B------:R-:W-:-:S02]  /*1310*/  IMAD.MOV.U32 R42, RZ, RZ, R61 ;  /* 0x000000ffff2a7224 */ /* 0x000fc400078e003d */
[----:B------:R-:W-:Y:S01]  /*1320*/  IMAD.MOV.U32 R55, RZ, RZ, R47 ;  /* 0x000000ffff377224 */ /* 0x000fe200078e002f */
[----:B------:R-:W-:Y:S02]  /*1330*/  SEL R38, R38, R60, P3 ;  /* 0x0000003c26267207 */ /* 0x000fe40001800000 */
[----:B------:R-:W-:Y:S02]  /*1340*/  FSEL R39, R39, R42, P3 ;  /* 0x0000002a27277208 */ /* 0x000fe40001800000 */
[----:B------:R-:W-:Y:S01]  /*1350*/  @P5 LOP3.LUT R39, R42, 0x80000, RZ, 0xfc, !PT ;  /* 0x000800002a275812 */ /* 0x000fe200078efcff */
[----:B------:R-:W-:Y:S02]  /*1360*/  DSETP.MAX.AND P5, P3, R54, R48, PT ;  /* 0x000000303600722a */ /* 0x000fe40003baf000 */
[----:B------:R-:W-:Y:S01]  /*1370*/  DMUL R74, R34, R26 ;  /* 0x0000001a224a7228 */ /* 0x000fe20000000000 */
[----:B------:R-:W-:Y:S01]  /*1380*/  IMAD.MOV.U32 R82, RZ, RZ, R54 ;  /* 0x000000ffff527224 */ /* 0x000fe200078e0036 */
[----:B------:R-:W-:Y:S01]  /*1390*/  MOV R47, R37 ;  /* 0x00000025002f7202 */ /* 0x000fe20000000f00 */
[----:B------:R-:W-:Y:S01]  /*13a0*/  IMAD.MOV.U32 R83, RZ, RZ, R48 ;  /* 0x000000ffff537224 */ /* 0x000fe200078e0030 */
[----:B------:R-:W-:-:S04]  /*13b0*/  FSEL R55, R55, R49, P5 ;  /* 0x0000003137377208 */ /* 0x000fc80002800000 */
[----:B------:R-:W-:Y:S01]  /*13c0*/  SEL R82, R82, R83, P5 ;  /* 0x0000005352527207 */ /* 0x000fe20002800000 */
[----:B------:R-:W-:-:S03]  /*13d0*/  DSETP.MAX.AND P5, P6, R46, R74, PT ;  /* 0x0000004a2e00722a */ /* 0x000fc60003eaf000 */
[----:B------:R-:W-:Y:S01]  /*13e0*/  @P3 LOP3.LUT R55, R49, 0x80000, RZ, 0xfc, !PT ;  /* 0x0008000031373812 */ /* 0x000fe200078efcff */
[----:B------:R-:W-:Y:S01]  /*13f0*/  DMUL R48, R34, R22 ;  /* 0x0000001622307228 */ /* 0x000fe20000000000 */
[----:B------:R-:W-:Y:S01]  /*1400*/  IMAD.MOV.U32 R66, RZ, RZ, R74 ;  /* 0x000000ffff427224 */ /* 0x000fe200078e004a */
[----:B------:R-:W-:Y:S01]  /*1410*/  DSETP.MAX.AND P2, P4, R44, R62, PT ;  /* 0x0000003e2c00722a */ /* 0x000fe20003c4f000 */
[----:B------:R-:W-:Y:S02]  /*1420*/  IMAD.MOV.U32 R37, RZ, RZ, R75 ;  /* 0x000000ffff257224 */ /* 0x000fe400078e004b */
[----:B------:R-:W-:Y:S02]  /*1430*/  IMAD.MOV.U32 R67, RZ, RZ, R46 ;  /* 0x000000ffff437224 */ /* 0x000fe400078e002e */
[----:B------:R-:W-:Y:S02]  /*1440*/  IMAD.MOV.U32 R36, RZ, RZ, R62 ;  /* 0x000000ffff247224 */ /* 0x000fe400078e003e */
[----:B------:R-:W-:Y:S01]  /*1450*/  IMAD.MOV.U32 R60, RZ, RZ, R44 ;  /* 0x000000ffff3c7224 */ /* 0x000fe200078e002c */
[----:B------:R-:W-:Y:S01]  /*1460*/  FSEL R47, R47, R37, P5 ;  /* 0x000000252f2f7208 */ /* 0x000fe20002800000 */
[----:B------:R-:W-:Y:S01]  /*1470*/  IMAD.MOV.U32 R79, RZ, RZ, R38 ;  /* 0x000000ffff4f7224 */ /* 0x000fe200078e0026 */
[----:B------:R-:W-:Y:S01]  /*1480*/  SEL R66, R67, R66, P5 ;  /* 0x0000004243427207 */ /* 0x000fe20002800000 */
[----:B------:R-:W-:Y:S01]  /*1490*/  DSETP.MAX.AND P3, P5, R38, R48, PT ;  /* 0x000000302600722a */ /* 0x000fe20003d6f000 */
[----:B------:R-:W-:Y:S01]  /*14a0*/  @P6 LOP3.LUT R47, R37, 0x80000, RZ, 0xfc, !PT ;  /* 0x00080000252f6812 */ /* 0x000fe200078efcff */
[----:B------:R-:W-:Y:S01]  /*14b0*/  IMAD.MOV.U32 R42, RZ, RZ, R39 ;  /* 0x000000ffff2a7224 */ /* 0x000fe200078e0027 */
[----:B------:R-:W-:-:S02]  /*14c0*/  SEL R60, R60, R36, P2 ;  /* 0x000000243c3c7207 */ /* 0x000fc40001000000 */
[----:B------:R-:W0:Y:S01]  /*14d0*/  LDS.128 R36, [R4+0x10] ;  /* 0x0000100004247984 */ /* 0x000e220000000c00 */
[----:B------:R-:W-:Y:S02]  /*14e0*/  FSEL R43, R43, R40, P1 ;  /* 0x000000282b2b7208 */ /* 0x000fe40000800000 */
[----:B------:R-:W-:Y:S01]  /*14f0*/  @P0 LOP3.LUT R43, R40, 0x80000, RZ, 0xfc, !PT ;  /* 0x00080000282b0812 */ /* 0x000fe200078efcff */
[-C--:B------:R-:W-:Y:S01]  /*1500*/  DMUL R76, R32, R30.reuse ;  /* 0x0000001e204c7228 */ /* 0x080fe20000000000 */
[----:B------:R-:W-:Y:S02]  /*1510*/  FSEL R45, R45, R63, P2 ;  /* 0x0000003f2d2d7208 */ /* 0x000fe40001000000 */
[----:B------:R-:W-:Y:S01]  /*1520*/  @P4 LOP3.LUT R45, R63, 0x80000, RZ, 0xfc, !PT ;  /* 0x000800003f2d4812 */ /* 0x000fe200078efcff */
[----:B------:R-:W-:Y:S01]  /*1530*/  DMUL R32, R34, R30 ;  /* 0x0000001e22207228 */ /* 0x000fe20000000000 */
[----:B------:R-:W-:Y:S01]  /*1540*/  SEL R72, R73, R72, P1 ;  /* 0x0000004849487207 */ /* 0x000fe20000800000 */
[----:B------:R-:W-:-:S02]  /*1550*/  IMAD.MOV.U32 R73, RZ, RZ, R43 ;  /* 0x000000ffff497224 */ /* 0x000fc400078e002b */
[----:B------:R-:W-:Y:S02]  /*1560*/  IMAD.MOV.U32 R61, RZ, RZ, R45 ;  /* 0x000000ffff3d7224 */ /* 0x000fe400078e002d */
[----:B------:R-:W-:Y:S02]  /*1570*/  IMAD.MOV.U32 R35, RZ, RZ, R77 ;  /* 0x000000ffff237224 */ /* 0x000fe400078e004d */
[----:B------:R-:W-:Y:S01]  /*1580*/  DSETP.MAX.AND P0, P4, R72, R76, PT ;  /* 0x0000004c4800722a */ /* 0x000fe20003c0f000 */
[----:B------:R-:W-:Y:S01]  /*1590*/  IMAD.MOV.U32 R43, RZ, RZ, R61 ;  /* 0x000000ffff2b7224 */ /* 0x000fe200078e003d */
[----:B------:R-:W-:Y:S01]  /*15a0*/  DSETP.MAX.AND P1, P2, R60, R32, PT ;  /* 0x000000203c00722a */ /* 0x000fe20003a2f000 */
[----:B------:R-:W-:Y:S01]  /*15b0*/  IMAD.MOV.U32 R77, RZ, RZ, R60 ;  /* 0x000000ffff4d7224 */ /* 0x000fe200078e003c */
[----:B------:R-:W-:Y:S01]  /*15c0*/  MOV R45, R73 ;  /* 0x00000049002d7202 */ /* 0x000fe20000000f00 */
[----:B------:R-:W-:Y:S02]  /*15d0*/  IMAD.MOV.U32 R74, RZ, RZ, R76 ;  /* 0x000000ffff4a7224 */ /* 0x000fe400078e004c */
[----:B------:R-:W-:Y:S01]  /*15e0*/  IMAD.MOV.U32 R75, RZ, RZ, R72 ;  /* 0x000000ffff4b7224 */ /* 0x000fe200078e0048 */
[----:B------:R-:W-:-:S04]  /*15f0*/  FSEL R45, R45, R35, P0 ;  /* 0x000000232d2d7208 */ /* 0x000fc80000000000 */
[----:B------:R-:W-:Y:S01]  /*1600*/  SEL R74, R75, R74, P0 ;  /* 0x0000004a4b4a7207 */ /* 0x000fe20000000000 */
[C---:B0-----:R-:W-:Y:S01]  /*1610*/  DMUL R60, R36.reuse, R16 ;  /* 0x00000010243c7228 */ /* 0x041fe20000000000 */
[----:B------:R-:W-:Y:S01]  /*1620*/  @P4 LOP3.LUT R45, R35, 0x80000, RZ, 0xfc, !PT ;  /* 0x00080000232d4812 */ /* 0x000fe200078efcff */
[----:B------:R-:W-:-:S06]  /*1630*/  DMUL R34, R36, R20 ;  /* 0x0000001424227228 */ /* 0x000fcc0000000000 */
[----:B------:R-:W-:Y:S01]  /*1640*/  DSETP.MAX.AND P6, P0, R60, R52, PT ;  /* 0x000000343c00722a */ /* 0x000fe200038cf000 */
[----:B------:R-:W-:Y:S01]  /*1650*/  IMAD.MOV.U32 R76, RZ, RZ, R32 ;  /* 0x000000ffff4c7224 */ /* 0x000fe200078e0020 */
[C---:B------:R-:W-:Y:S01]  /*1660*/  DMUL R94, R36.reuse, R28 ;  /* 0x0000001c245e7228 */ /* 0x040fe20000000000 */
[----:B------:R-:W-:Y:S01]  /*1670*/  IMAD.MOV.U32 R32, RZ, RZ, R53 ;  /* 0x000000ffff207224 */ /* 0x000fe200078e0035 */
[----:B------:R-:W-:Y:S01]  /*1680*/  DMUL R96, R36, R24 ;  /* 0x0000001824607228 */ /* 0x000fe20000000000 */
[----:B------:R-:W-:Y:S02]  /*1690*/  IMAD.MOV.U32 R72, RZ, RZ, R60 ;  /* 0x000000ffff487224 */ /* 0x000fe400078e003c */
[----:B------:R-:W-:Y:S01]  /*16a0*/  IMAD.MOV.U32 R37, RZ, RZ, R61 ;  /* 0x000000ffff257224 */ /* 0x000fe200078e003d */
[-C--:B------:R-:W-:Y:S01]  /*16b0*/  DMUL R90, R16, R38.reuse ;  /* 0x00000026105a7228 */ /* 0x080fe20000000000 */
[----:B------:R-:W-:Y:S01]  /*16c0*/  IMAD.MOV.U32 R78, RZ, RZ, R48 ;  /* 0x000000ffff4e7224 */ /* 0x000fe200078e0030 */
[----:B------:R-:W-:-:S02]  /*16d0*/  DMUL R62, R24, R38 ;  /* 0x00000026183e7228 */ /* 0x000fc40000000000 */
[-C--:B------:R-:W-:Y:S02]  /*16e0*/  DMUL R92, R20, R38.reuse ;  /* 0x00000026145c7228 */ /* 0x080fe40000000000 */
[----:B------:R-:W-:Y:S01]  /*16f0*/  DMUL R38, R28, R38 ;  /* 0x000000261c267228 */ /* 0x000fe20000000000 */
[----:B------:R-:W-:Y:S02]  /*1700*/  SEL R72, R72, R52, P6 ;  /* 0x0000003448487207 */ /* 0x000fe40003000000 */
[----:B------:R-:W-:Y:S01]  /*1710*/  FSEL R29, R42, R49, P3 ;  /* 0x000000312a1d7208 */ /* 0x000fe20001800000 */
[----:B------:R-:W-:Y:S01]  /*1720*/  IMAD.MOV.U32 R60, RZ, RZ, R58 ;  /* 0x000000ffff3c7224 */ /* 0x000fe200078e003a */
[----:B------:R-:W-:Y:S02]  /*1730*/  @P5 LOP3.LUT R29, R49, 0x80000, RZ, 0xfc, !PT ;  /* 0x00080000311d5812 */ /* 0x000fe400078efcff */
[----:B------:R-:W-:Y:S01]  /*1740*/  FSEL R37, R37, R32, P6 ;  /* 0x0000002025257208 */ /* 0x000fe20003000000 */
[----:B------:R-:W-:Y:S01]  /*1750*/  DSETP.MAX.AND P6, P5, R94, R58, PT ;  /* 0x0000003a5e00722a */ /* 0x000fe20003dcf000 */
[----:B------:R-:W-:Y:S01]  /*1760*/  SEL R78, R79, R78, P3 ;  /* 0x0000004e4f4e7207 */ /* 0x000fe20001800000 */
[----:B------:R-:W-:Y:S01]  /*1770*/  DSETP.MAX.AND P3, P4, R34, R68, PT ;  /* 0x000000442200722a */ /* 0x000fe20003c6f000 */
[----:B------:R-:W-:Y:S01]  /*1780*/  FSEL R43, R43, R33, P1 ;  /* 0x000000212b2b7208 */ /* 0x000fe20000800000 */
[----:B------:R-:W-:Y:S01]  /*1790*/  IMAD.MOV.U32 R53, RZ, RZ, R35 ;  /* 0x000000ffff357224 */ /* 0x000fe200078e0023 */
[----:B------:R-:W-:-:S02]  /*17a0*/  @P2 LOP3.LUT R43, R33, 0x80000, RZ, 0xfc, !PT ;  /* 0x00080000212b2812 */ /* 0x000fc400078efcff */
[----:B------:R-:W-:Y:S02]  /*17b0*/  @P0 LOP3.LUT R37, R32, 0x80000, RZ, 0xfc, !PT ;  /* 0x0008000020250812 */ /* 0x000fe400078efcff */
[----:B------:R-:W-:Y:S02]  /*17c0*/  MOV R58, R34 ;  /* 0x00000022003a7202 */ /* 0x000fe40000000f00 */
[----:B------:R-:W0:Y:S01]  /*17d0*/  LDS.128 R32, [R4+0x110] ;  /* 0x0001100004207984 */ /* 0x000e220000000c00 */
[----:B------:R-:W-:Y:S01]  /*17e0*/  SEL R76, R77, R76, P1 ;  /* 0x0000004c4d4c7207 */ /* 0x000fe20000800000 */
[----:B------:R-:W-:Y:S01]  /*17f0*/  DSETP.MAX.AND P1, P2, R96, R70, PT ;  /* 0x000000466000722a */ /* 0x000fe20003a2f000 */
[----:B------:R-:W-:Y:S02]  /*1800*/  IMAD.MOV.U32 R40, RZ, RZ, R71 ;  /* 0x000000ffff287224 */ /* 0x000fe400078e0047 */
[----:B------:R-:W-:Y:S02]  /*1810*/  IMAD.MOV.U32 R16, RZ, RZ, R96 ;  /* 0x000000ffff107224 */ /* 0x000fe400078e0060 */
[----:B------:R-:W-:-:S03]  /*1820*/  IMAD.MOV.U32 R17, RZ, RZ, R97 ;  /* 0x000000ffff117224 */ /* 0x000fc600078e0061 */
[----:B------:R-:W-:Y:S02]  /*1830*/  SEL R16, R16, R70, P1 ;  /* 0x0000004610107207 */ /* 0x000fe40000800000 */
[----:B------:R-:W-:Y:S01]  /*1840*/  FSEL R17, R17, R40, P1 ;  /* 0x0000002811117208 */ /* 0x000fe20000800000 */
[----:B------:R-:W-:Y:S01]  /*1850*/  DSETP.MAX.AND P1, P0, R92, R88, PT ;  /* 0x000000585c00722a */ /* 0x000fe2000382f000 */
[----:B------:R-:W-:Y:S02]  /*1860*/  IMAD.MOV.U32 R20, RZ, RZ, R69 ;  /* 0x000000ffff147224 */ /* 0x000fe400078e0045 */
[----:B------:R-:W-:Y:S02]  /*1870*/  IMAD.MOV.U32 R36, RZ, RZ, R59 ;  /* 0x000000ffff247224 */ /* 0x000fe400078e003b */
[----:B------:R-:W-:Y:S02]  /*1880*/  IMAD.MOV.U32 R61, RZ, RZ, R94 ;  /* 0x000000ffff3d7224 */ /* 0x000fe400078e005e */
[----:B------:R-:W-:Y:S01]  /*1890*/  IMAD.MOV.U32 R21, RZ, RZ, R95 ;  /* 0x000000ffff157224 */ /* 0x000fe200078e005f */
[----:B------:R-:W-:Y:S01]  /*18a0*/  SEL R58, R58, R68, P3 ;  /* 0x000000443a3a7207 */ /* 0x000fe20001800000 */
[----:B------:R-:W-:Y:S01]  /*18b0*/  IMAD.MOV.U32 R24, RZ, RZ, R89 ;  /* 0x000000ffff187224 */ /* 0x000fe200078e0059 */
[----:B------:R-:W-:Y:S01]  /*18c0*/  @P2 LOP3.LUT R17, R40, 0x80000, RZ, 0xfc, !PT ;  /* 0x0008000028112812 */ /* 0x000fe200078efcff */
[----:B------:R-:W-:Y:S01]  /*18d0*/  IMAD.MOV.U32 R57, RZ, RZ, R93 ;  /* 0x000000ffff397224 */ /* 0x000fe200078e005d */
[----:B------:R-:W-:Y:S01]  /*18e0*/  FSEL R53, R53, R20, P3 ;  /* 0x0000001435357208 */ /* 0x000fe20001800000 */
[----:B------:R-:W-:Y:S01]  /*18f0*/  DSETP.MAX.AND P2, P3, R90, R80, PT ;  /* 0x000000505a00722a */ /* 0x000fe20003b4f000 */
[----:B------:R-:W-:-:S02]  /*1900*/  SEL R60, R61, R60, P6 ;  /* 0x0000003c3d3c7207 */ /* 0x000fc40003000000 */
[----:B------:R-:W-:Y:S02]  /*1910*/  @P4 LOP3.LUT R53, R20, 0x80000, RZ, 0xfc, !PT ;  /* 0x0008000014354812 */ /* 0x000fe400078efcff */
[----:B------:R-:W-:Y:S01]  /*1920*/  FSEL R21, R21, R36, P6 ;  /* 0x0000002415157208 */ /* 0x000fe20003000000 */
[----:B------:R-:W-:Y:S01]  /*1930*/  DSETP.MAX.AND P6, P4, R62, R86, PT ;  /* 0x000000563e00722a */ /* 0x000fe20003ccf000 */
[----:B------:R-:W-:Y:S01]  /*1940*/  IMAD.MOV.U32 R20, RZ, RZ, R92 ;  /* 0x000000ffff147224 */ /* 0x000fe200078e005c */
[----:B------:R-:W-:Y:S01]  /*1950*/  FSEL R57, R57, R24, P1 ;  /* 0x0000001839397208 */ /* 0x000fe20000800000 */
[----:B------:R-:W-:Y:S01]  /*1960*/  IMAD.MOV.U32 R28, RZ, RZ, R87 ;  /* 0x000000ffff1c7224 */ /* 0x000fe200078e0057 */
[----:B------:R-:W-:Y:S01]  /*1970*/  @P0 LOP3.LUT R57, R24, 0x80000, RZ, 0xfc, !PT ;  /* 0x0008000018390812 */ /* 0x000fe200078efcff */
[----:B------:R-:W-:Y:S01]  /*1980*/  IMAD.MOV.U32 R25, RZ, RZ, R81 ;  /* 0x000000ffff197224 */ /* 0x000fe200078e0051 */
[----:B------:R-:W-:Y:S01]  /*1990*/  MOV R59, R63 ;  /* 0x0000003f003b7202 */ /* 0x000fe20000000f00 */
[----:B------:R-:W-:-:S02]  /*19a0*/  IMAD.MOV.U32 R49, RZ, RZ, R91 ;  /* 0x000000ffff317224 */ /* 0x000fc400078e005b */
[----:B------:R-:W-:Y:S01]  /*19b0*/  IMAD.MOV.U32 R87, RZ, RZ, R62 ;  /* 0x000000ffff577224 */ /* 0x000fe200078e003e */
[----:B0-----:R-:W-:Y:S01]  /*19c0*/  DMUL R62, R34, R22 ;  /* 0x00000016223e7228 */ /* 0x001fe20000000000 */
[----:B------:R-:W-:Y:S01]  /*19d0*/  SEL R70, R20, R88, P1 ;  /* 0x0000005814467207 */ /* 0x000fe20000800000 */
[----:B------:R-:W-:Y:S01]  /*19e0*/  IMAD.MOV.U32 R71, RZ, RZ, R57 ;  /* 0x000000ffff477224 */ /* 0x000fe200078e0039 */
[----:B------:R-:W-:Y:S01]  /*19f0*/  @P5 LOP3.LUT R21, R36, 0x80000, RZ, 0xfc, !PT ;  /* 0x0008000024155812 */ /* 0x000fe200078efcff */
[----:B------:R-:W-:Y:S01]  /*1a00*/  DSETP.MAX.AND P1, P5, R38, R84, PT ;  /* 0x000000542600722a */ /* 0x000fe20003d2f000 */
[----:B------:R-:W-:Y:S02]  /*1a10*/  FSEL R49, R49, R25, P2 ;  /* 0x0000001931317208 */ /* 0x000fe40001000000 */
[----:B------:R-:W-:Y:S02]  /*1a20*/  @P3 LOP3.LUT R49, R25, 0x80000, RZ, 0xfc, !PT ;  /* 0x0008000019313812 */ /* 0x000fe400078efcff */
[----:B------:R-:W-:-:S02]  /*1a30*/  FSEL R25, R59, R28, P6 ;  /* 0x0000001c3b197208 */ /* 0x000fc40003000000 */
[----:B------:R-:W-:Y:S01]  /*1a40*/  @P4 LOP3.LUT R25, R28, 0x80000, RZ, 0xfc, !PT ;  /* 0x000800001c194812 */ /* 0x000fe200078efcff */
[----:B------:R-:W-:Y:S01]  /*1a50*/  DSETP.MAX.AND P0, P4, R70, R62, PT ;  /* 0x0000003e4600722a */ /* 0x000fe20003c0f000 */
[----:B------:R-:W-:Y:S01]  /*1a60*/  IMAD.MOV.U32 R36, RZ, RZ, R85 ;  /* 0x000000ffff247224 */ /* 0x000fe200078e0055 */
[-C--:B------:R-:W-:Y:S01]  /*1a70*/  DMUL R94, R32, R18.reuse ;  /* 0x00000012205e7228 */ /* 0x080fe20000000000 */
[----:B------:R-:W-:Y:S01]  /*1a80*/  IMAD.MOV.U32 R73, RZ, RZ, R37 ;  /* 0x000000ffff497224 */ /* 0x000fe200078e0025 */
[----:B------:R-:W-:Y:S02]  /*1a90*/  DMUL R88, R34, R18 ;  /* 0x0000001222587228 */ /* 0x000fe40000000000 */
[----:B------:R-:W-:Y:S01]  /*1aa0*/  FSEL R39, R39, R36, P1 ;  /* 0x0000002427277208 */ /* 0x000fe20000800000 */
[C---:B------:R-:W-:Y:S01]  /*1ab0*/  DMUL R96, R32.reuse, R26 ;  /* 0x0000001a20607228 */ /* 0x040fe20000000000 */
[----:B------:R-:W-:Y:S01]  /*1ac0*/  @P5 LOP3.LUT R39, R36, 0x80000, RZ, 0xfc, !PT ;  /* 0x0008000024275812 */ /* 0x000fe200078efcff */
[----:B------:R-:W-:Y:S01]  /*1ad0*/  DMUL R92, R32, R22 ;  /* 0x00000016205c7228 */ /* 0x000fe20000000000 */
[----:B------:R-:W-:-:S02]  /*1ae0*/  IMAD.MOV.U32 R19, RZ, RZ, R71 ;  /* 0x000000ffff137224 */ /* 0x000fc400078e0047 */
[----:B------:R-:W-:Y:S02]  /*1af0*/  IMAD.MOV.U32 R18, RZ, RZ, R63 ;  /* 0x000000ffff127224 */ /* 0x000fe400078e003f */
[----:B------:R-:W-:Y:S02]  /*1b00*/  IMAD.MOV.U32 R20, RZ, RZ, R90 ;  /* 0x000000ffff147224 */ /* 0x000fe400078e005a */
[----:B------:R-:W-:Y:S02]  /*1b10*/  IMAD.MOV.U32 R36, RZ, RZ, R70 ;  /* 0x000000ffff247224 */ /* 0x000fe400078e0046 */
[----:B------:R-:W-:Y:S02]  /*1b20*/  IMAD.MOV.U32 R22, RZ, RZ, R62 ;  /* 0x000000ffff167224 */ /* 0x000fe400078e003e */
[----:B------:R-:W-:Y:S02]  /*1b30*/  IMAD.MOV.U32 R68, RZ, RZ, R84 ;  /* 0x000000ffff447224 */ /* 0x000fe400078e0054 */
[----:B------:R-:W-:-:S02]  /*1b40*/  IMAD.MOV.U32 R69, RZ, RZ, R38 ;  /* 0x000000ffff457224 */ /* 0x000fc400078e0026 */
[----:B------:R-:W-:Y:S01]  /*1b50*/  IMAD.MOV.U32 R59, RZ, RZ, R53 ;  /* 0x000000ffff3b7224 */ /* 0x000fe200078e0035 */
[----:B------:R-:W-:Y:S01]  /*1b60*/  FSEL R37, R19, R18, P0 ;  /* 0x0000001213257208 */ /* 0x000fe20000000000 */
[----:B------:R-:W-:Y:S01]  /*1b70*/  IMAD.MOV.U32 R70, RZ, RZ, R72 ;  /* 0x000000ffff467224 */ /* 0x000fe200078e0048 */
[----:B------:R-:W-:Y:S01]  /*1b80*/  SEL R20, R20, R80, P2 ;  /* 0x0000005014147207 */ /* 0x000fe20001000000 */
[----:B------:R-:W-:Y:S01]  /*1b90*/  DSETP.MAX.AND P5, P3, R72, R94, PT ;  /* 0x0000005e4800722a */ /* 0x000fe20003baf000 */
[----:B------:R-:W-:Y:S01]  /*1ba0*/  SEL R36, R36, R22, P0 ;  /* 0x0000001624247207 */ /* 0x000fe20000000000 */
[----:B------:R-:W-:Y:S01]  /*1bb0*/  DMUL R84, R34, R26 ;  /* 0x0000001a22547228 */ /* 0x000fe20000000000 */
[----:B------:R-:W-:Y:S01]  /*1bc0*/  @P4 LOP3.LUT R37, R18, 0x80000, RZ, 0xfc, !PT ;  /* 0x0008000012254812 */ /* 0x000fe200078efcff */
[-C--:B------:R-:W-:Y:S01]  /*1bd0*/  DMUL R90, R32, R30.reuse ;  /* 0x0000001e205a7228 */ /* 0x080fe20000000000 */
[----:B------:R-:W-:Y:S01]  /*1be0*/  MOV R72, R16 ;  /* 0x0000001000487202 */ /* 0x000fe20000000f00 */
[----:B------:R-:W-:Y:S01]  /*1bf0*/  DMUL R80, R34, R30 ;  /* 0x0000001e22507228 */ /* 0x000fe20000000000 */
[----:B------:R-:W-:Y:S01]  /*1c00*/  IMAD.MOV.U32 R24, RZ, RZ, R17 ;  /* 0x000000ffff187224 */ /* 0x000fe200078e0011 */
[----:B------:R-:W-:Y:S01]  /*1c10*/  DSETP.MAX.AND P4, P0, R16, R96, PT ;  /* 0x000000601000722a */ /* 0x000fe2000388f000 */
[----:B------:R-:W-:Y:S01]  /*1c20*/  SEL R68, R69, R68, P1 ;  /* 0x0000004445447207 */ /* 0x000fe20000800000 */
[----:B------:R-:W-:Y:S01]  /*1c30*/  LDS.128 R32, [R4+0x200] ;  /* 0x0002000004207984 */ /* 0x000fe20000000c00 */
[----:B------:R-:W-:-:S03]  /*1c40*/  DSETP.MAX.AND P1, P2, R58, R92, PT ;  /* 0x0000005c3a00722a */ /* 0x000fc60003a2f000 */
[----:B------:R-:W0:Y:S01]  /*1c50*/  LDS.128 R16, [R10+0x10] ;  /* 0x000010000a107984 */ /* 0x000e220000000c00 */
[----:B------:R-:W-:Y:S02]  /*1c60*/  IMAD.MOV.U32 R52, RZ, RZ, R58 ;  /* 0x000000ffff347224 */ /* 0x000fe400078e003a */
[----:B------:R-:W-:Y:S02]  /*1c70*/  IMAD.MOV.U32 R53, RZ, RZ, R59 ;  /* 0x000000ffff357224 */ /* 0x000fe400078e003b */
[----:B------:R-:W-:Y:S02]  /*1c80*/  IMAD.MOV.U32 R63, RZ, RZ, R73 ;  /* 0x000000ffff3f7224 */ /* 0x000fe400078e0049 */
[----:B------:R-:W-:Y:S02]  /*1c90*/  IMAD.MOV.U32 R22, RZ, RZ, R92 ;  /* 0x000000ffff167224 */ /* 0x000fe400078e005c */
[----:B------:R-:W-:Y:S02]  /*1ca0*/  IMAD.MOV.U32 R23, RZ, RZ, R93 ;  /* 0x000000ffff177224 */ /* 0x000fe400078e005d */
[----:B------:R-:W-:-:S02]  /*1cb0*/  IMAD.MOV.U32 R71, RZ, RZ, R94 ;  /* 0x000000ffff477224 */ /* 0x000fc400078e005e */
[----:B------:R-:W-:Y:S02]  /*1cc0*/  IMAD.MOV.U32 R31, RZ, RZ, R95 ;  /* 0x000000ffff1f7224 */ /* 0x000fe400078e005f */
[----:B------:R-:W-:Y:S01]  /*1cd0*/  IMAD.MOV.U32 R61, RZ, RZ, R21 ;  /* 0x000000ffff3d7224 */ /* 0x000fe200078e0015 */
[----:B------:R-:W-:Y:S02]  /*1ce0*/  MOV R21, R49 ;  /* 0x0000003100157202 */ /* 0x000fe40000000f00 */
[----:B------:R-:W-:Y:S01]  /*1cf0*/  SEL R52, R52, R22, P1 ;  /* 0x0000001634347207 */ /* 0x000fe20000800000 */
[----:B------:R-:W-:Y:S01]  /*1d00*/  IMAD.MOV.U32 R59, RZ, RZ, R61 ;  /* 0x000000ffff3b7224 */ /* 0x000fe200078e003d */
[----:B------:R-:W-:Y:S02]  /*1d10*/  SEL R70, R70, R71, P5 ;  /* 0x0000004746467207 */ /* 0x000fe40002800000 */
[----:B------:R-:W-:Y:S02]  /*1d20*/  FSEL R53, R53, R23, P1 ;  /* 0x0000001735357208 */ /* 0x000fe40000800000 */
[----:B------:R-:W-:Y:S01]  /*1d30*/  FSEL R63, R63, R31, P5 ;  /* 0x0000001f3f3f7208 */ /* 0x000fe20002800000 */
[----:B------:R-:W-:Y:S01]  /*1d40*/  DSETP.MAX.AND P5, P1, R60, R90, PT ;  /* 0x0000005a3c00722a */ /* 0x000fe200039af000 */
[----:B------:R-:W-:Y:S01]  /*1d50*/  @P2 LOP3.LUT R53, R23, 0x80000, RZ, 0xfc, !PT ;  /* 0x0008000017352812 */ /* 0x000fe200078efcff */
[----:B------:R-:W-:Y:S01]  /*1d60*/  IMAD.MOV.U32 R48, RZ, RZ, R20 ;  /* 0x000000ffff307224 */ /* 0x000fe200078e0014 */
[----:B------:R-:W-:Y:S01]  /*1d70*/  @P3 LOP3.LUT R63, R31, 0x80000, RZ, 0xfc, !PT ;  /* 0x000800001f3f3812 */ /* 0x000fe200078efcff */
[----:B------:R-:W-:Y:S01]  /*1d80*/  IMAD.MOV.U32 R61, RZ, RZ, R21 ;  /* 0x000000ffff3d7224 */ /* 0x000fe200078e0015 */
[----:B------:R-:W-:Y:S01]  /*1d90*/  DSETP.MAX.AND P2, P3, R20, R88, PT ;  /* 0x000000581400722a */ /* 0x000fe20003b4f000 */
[----:B------:R-:W1:Y:S01]  /*1da0*/  LDS.128 R20, [R10+0x90] ;  /* 0x000090000a147984 */ /* 0x000e620000000c00 */
[----:B------:R-:W-:Y:S01]  /*1db0*/  SEL R86, R87, R86, P6 ;  /* 0x0000005657567207 */ /* 0x000fe20003000000 */
[----:B------:R-:W-:-:S02]  /*1dc0*/  IMAD.MOV.U32 R73, RZ, RZ, R96 ;  /* 0x000000ffff497224 */ /* 0x000fc400078e0060 */
[----:B------:R-:W-:Y:S02]  /*1dd0*/  IMAD.MOV.U32 R27, RZ, RZ, R97 ;  /* 0x000000ffff1b7224 */ /* 0x000fe400078e0061 */
[----:B------:R-:W-:Y:S02]  /*1de0*/  IMAD.MOV.U32 R46, RZ, RZ, R60 ;  /* 0x000000ffff2e7224 */ /* 0x000fe400078e003c */
[----:B------:R-:W-:Y:S02]  /*1df0*/  IMAD.MOV.U32 R26, RZ, RZ, R90 ;  /* 0x000000ffff1a7224 */ /* 0x000fe400078e005a */
[----:B------:R-:W-:Y:S02]  /*1e00*/  IMAD.MOV.U32 R57, RZ, RZ, R91 ;  /* 0x000000ffff397224 */ /* 0x000fe400078e005b */
[----:B------:R-:W-:Y:S01]  /*1e10*/  IMAD.MOV.U32 R87, RZ, RZ, R25 ;  /* 0x000000ffff577224 */ /* 0x000fe200078e0019 */
[----:B------:R-:W-:Y:S02]  /*1e20*/  SEL R72, R72, R73, P4 ;  /* 0x0000004948487207 */ /* 0x000fe40002000000 */
[----:B------:R-:W-:-:S02]  /*1e30*/  SEL R46, R46, R26, P5 ;  /* 0x0000001a2e2e7207 */ /* 0x000fc40002800000 */
[----:B------:R-:W-:Y:S02]  /*1e40*/  FSEL R49, R24, R27, P4 ;  /* 0x0000001b18317208 */ /* 0x000fe40002000000 */
[----:B------:R-:W-:Y:S01]  /*1e50*/  FSEL R59, R59, R57, P5 ;  /* 0x000000393b3b7208 */ /* 0x000fe20002800000 */
[----:B------:R-:W-:Y:S01]  /*1e60*/  DSETP.MAX.AND P5, P4, R86, R84, PT ;  /* 0x000000545600722a */ /* 0x000fe20003caf000 */
[----:B------:R-:W-:Y:S02]  /*1e70*/  IMAD.MOV.U32 R38, RZ, RZ, R86 ;  /* 0x000000ffff267224 */ /* 0x000fe400078e0056 */
[----:B------:R-:W-:Y:S02]  /*1e80*/  IMAD.MOV.U32 R30, RZ, RZ, R87 ;  /* 0x000000ffff1e7224 */ /* 0x000fe400078e0057 */
[----:B------:R-:W-:Y:S02]  /*1e90*/  IMAD.MOV.U32 R25, RZ, RZ, R84 ;  /* 0x000000ffff197224 */ /* 0x000fe400078e0054 */
[----:B------:R-:W-:-:S02]  /*1ea0*/  IMAD.MOV.U32 R31, RZ, RZ, R85 ;  /* 0x000000ffff1f7224 */ /* 0x000fc400078e0055 */
[----:B------:R-:W-:Y:S01]  /*1eb0*/  IMAD.MOV.U32 R69, RZ, RZ, R39 ;  /* 0x000000ffff457224 */ /* 0x000fe200078e0027 */
[----:B------:R-:W-:Y:S01]  /*1ec0*/  SEL R38, R38, R25, P5 ;  /* 0x0000001926267207 */ /* 0x000fe20002800000 */
[----:B0-----:R-:W-:Y:S01]  /*1ed0*/  DMUL R86, R32, R16 ;  /* 0x0000001020567228 */ /* 0x001fe20000000000 */
[----:B------:R-:W-:-:S03]  /*1ee0*/  FSEL R39, R30, R31, P5 ;  /* 0x0000001f1e277208 */ /* 0x000fc60002800000 */
[----:B------:R-:W-:Y:S01]  /*1ef0*/  DSETP.MAX.AND P5, P6, R68, R80, PT ;  /* 0x000000504400722a */ /* 0x000fe20003eaf000 */
[----:B------:R-:W-:Y:S01]  /*1f00*/  @P0 LOP3.LUT R49, R27, 0x80000, RZ, 0xfc, !PT ;  /* 0x000800001b310812 */ /* 0x000fe200078efcff */
[----:B------:R-:W-:Y:S01]  /*1f10*/  IMAD.MOV.U32 R28, RZ, RZ, R51 ;  /* 0x000000ffff1c7224 */ /* 0x000fe200078e0033 */
[----:B------:R-:W-:Y:S01]  /*1f20*/  @P1 LOP3.LUT R59, R57, 0x80000, RZ, 0xfc, !PT ;  /* 0x00080000393b1812 */ /* 0x000fe200078efcff */
[----:B------:R-:W-:Y:S01]  /*1f30*/  DSETP.MAX.AND P0, P1, R50, R86, PT ;  /* 0x000000563200722a */ /* 0x000fe2000390f000 */
[----:B------:R-:W-:Y:S01]  /*1f40*/  IMAD.MOV.U32 R65, RZ, RZ, R81 ;  /* 0x000000ffff417224 */ /* 0x000fe200078e0051 */
[----:B------:R-:W-:Y:S01]  /*1f50*/  DMUL R84, R16, R34 ;  /* 0x0000002210547228 */ /* 0x000fe20000000000 */
[----:B------:R-:W-:Y:S02]  /*1f60*/  IMAD.MOV.U32 R51, RZ, RZ, R69 ;  /* 0x000000ffff337224 */ /* 0x000fe400078e0045 */
[----:B------:R-:W-:Y:S02]  /*1f70*/  IMAD.MOV.U32 R24, RZ, RZ, R89 ;  /* 0x000000ffff187224 */ /* 0x000fe400078e0059 */
[----:B------:R-:W-:-:S02]  /*1f80*/  IMAD.MOV.U32 R26, RZ, RZ, R88 ;  /* 0x000000ffff1a7224 */ /* 0x000fc400078e0058 */
[----:B------:R-:W-:Y:S01]  /*1f90*/  IMAD.MOV.U32 R83, RZ, RZ, R55 ;  /* 0x000000ffff537224 */ /* 0x000fe200078e0037 */
[----:B------:R-:W-:Y:S01]  /*1fa0*/  FSEL R51, R51, R65, P5 ;  /* 0x0000004133337208 */ /* 0x000fe20002800000 */
[----:B------:R-:W-:Y:S01]  /*1fb0*/  IMAD.MOV.U32 R57, RZ, RZ, R15 ;  /* 0x000000ffff397224 */ /* 0x000fe200078e000f */
[----:B------:R-:W-:Y:S01]  /*1fc0*/  @P6 LOP3.LUT R51, R65, 0x80000, RZ, 0xfc, !PT ;  /* 0x0008000041336812 */ /* 0x000fe200078efcff */
[----:B------:R-:W-:Y:S01]  /*1fd0*/  IMAD.MOV.U32 R44, RZ, RZ, R50 ;  /* 0x000000ffff2c7224 */ /* 0x000fe200078e0032 */
[----:B------:R-:W-:Y:S01]  /*1fe0*/  FSEL R61, R61, R24, P2 ;  /* 0x000000183d3d7208 */ /* 0x000fe20001000000 */
[----:B------:R-:W-:Y:S01]  /*1ff0*/  IMAD.MOV.U32 R15, RZ, RZ, R86 ;  /* 0x000000ffff0f7224 */ /* 0x000fe200078e0056 */
[----:B------:R-:W-:Y:S01]  /*2000*/  SEL R48, R48, R26, P2 ;  /* 0x0000001a30307207 */ /* 0x000fe20001000000 */
[----:B------:R-:W-:Y:S01]  /*2010*/  IMAD.MOV.U32 R40, RZ, RZ, R80 ;  /* 0x000000ffff287224 */ /* 0x000fe200078e0050 */
[----:B------:R-:W-:Y:S01]  /*2020*/  @P3 LOP3.LUT R61, R24, 0x80000, RZ, 0xfc, !PT ;  /* 0x00080000183d3812 */ /* 0x000fe200078efcff */
[----:B------:R-:W-:Y:S01]  /*2030*/  IMAD.MOV.U32 R65, RZ, RZ, R87 ;  /* 0x000000ffff417224 */ /* 0x000fe200078e0057 */
[----:B-1----:R-:W-:Y:S01]  /*2040*/  DMUL R80, R32, R20 ;  /* 0x0000001420507228 */ /* 0x002fe20000000000 */
[----:B------:R-:W-:Y:S01]  /*2050*/  IMAD.MOV.U32 R30, RZ, RZ, R68 ;  /* 0x000000ffff1e7224 */ /* 0x000fe200078e0044 */
[----:B------:R-:W-:Y:S01]  /*2060*/  DSETP.MAX.AND P2, P3, R82, R84, PT ;  /* 0x000000545200722a */ /* 0x000fe20003b4f000 */
[----:B------:R-:W-:Y:S01]  /*2070*/  SEL R44, R44, R15, P0 ;  /* 0x0000000f2c2c7207 */ /* 0x000fe20000000000 */
[----:B------:R-:W0:Y:S01]  /*2080*/  LDS.128 R24, [R10+0x110] ;  /* 0x000110000a187984 */ /* 0x000e220000000c00 */
[----:B------:R-:W-:-:S02]  /*2090*/  FSEL R15, R28, R65, P0 ;  /* 0x000000411c0f7208 */ /* 0x000fc40000000000 */
[----:B------:R-:W-:Y:S02]  /*20a0*/  MOV R42, R82 ;  /* 0x00000052002a7202 */ /* 0x000fe40000000f00 */
[----:B------:R-:W-:Y:S01]  /*20b0*/  MOV R28, R84 ;  /* 0x00000054001c7202 */ /* 0x000fe20000000f00 */
[----:B------:R-:W-:Y:S01]  /*20c0*/  IMAD.MOV.U32 R55, RZ, RZ, R83 ;  /* 0x000000ffff377224 */ /* 0x000fe200078e0053 */
[----:B------:R-:W-:Y:S02]  /*20d0*/  SEL R40, R30, R40, P5 ;  /* 0x000000281e287207 */ /* 0x000fe40002800000 */
[----:B------:R-:W-:Y:S01]  /*20e0*/  @P4 LOP3.LUT R39, R31, 0x80000, RZ, 0xfc, !PT ;  /* 0x000800001f274812 */ /* 0x000fe200078efcff */
[----:B------:R-:W-:Y:S01]  /*20f0*/  DSETP.MAX.AND P4, P5, R56, R80, PT ;  /* 0x000000503800722a */ /* 0x000fe20003d8f000 */
[----:B------:R-:W-:Y:S01]  /*2100*/  IMAD.MOV.U32 R31, RZ, RZ, R85 ;  /* 0x000000ffff1f7224 */ /* 0x000fe200078e0055 */
[----:B------:R-:W-:Y:S01]  /*2110*/  SEL R42, R42, R28, P2 ;  /* 0x0000001c2a2a7207 */ /* 0x000fe20001000000 */
[----:B------:R-:W-:-:S02]  /*2120*/  IMAD.MOV.U32 R50, RZ, RZ, R56 ;  /* 0x000000ffff327224 */ /* 0x000fc400078e0038 */
[----:B------:R-:W-:Y:S01]  /*2130*/  IMAD.MOV.U32 R28, RZ, RZ, R80 ;  /* 0x000000ffff1c7224 */ /* 0x000fe200078e0050 */
[----:B------:R-:W-:Y:S01]  /*2140*/  FSEL R55, R55, R31, P2 ;  /* 0x0000001f37377208 */ /* 0x000fe20001000000 */
[----:B------:R-:W-:Y:S01]  /*2150*/  IMAD.MOV.U32 R79, RZ, RZ, R29 ;  /* 0x000000ffff4f7224 */ /* 0x000fe200078e001d */
[----:B------:R-:W-:Y:S02]  /*2160*/  @P3 LOP3.LUT R55, R31, 0x80000, RZ, 0xfc, !PT ;  /* 0x000800001f373812 */ /* 0x000fe400078efcff */
[----:B------:R-:W-:Y:S02]  /*2170*/  SEL R50, R50, R28, P4 ;  /* 0x0000001c32327207 */ /* 0x000fe40002000000 */
[----:B------:R-:W1:Y:S01]  /*2180*/  LDS.128 R28, [R10+0x190] ;  /* 0x000190000a1c7984 */ /* 0x000e620000000c00 */
[----:B------:R-:W-:Y:S01]  /*2190*/  @P1 LOP3.LUT R15, R65, 0x80000, RZ, 0xfc, !PT ;  /* 0x00080000410f1812 */ /* 0x000fe200078efcff */
[----:B------:R-:W-:Y:S02]  /*21a0*/  IMAD.MOV.U32 R65, RZ, RZ, R41 ;  /* 0x000000ffff417224 */ /* 0x000fe400078e0029 */
[----:B------:R-:W-:Y:S01]  /*21b0*/  IMAD.MOV.U32 R41, RZ, RZ, R81 ;  /* 0x000000ffff297224 */ /* 0x000fe200078e0051 */
[----:B------:R-:W-:Y:S01]  /*21c0*/  DMUL R86, R20, R34 ;  /* 0x0000002214567228 */ /* 0x000fe20000000000 */
[----:B------:R-:W-:-:S02]  /*21d0*/  IMAD.MOV.U32 R67, RZ, RZ, R47 ;  /* 0x000000ffff437224 */ /* 0x000fc400078e002f */
[----:B------:R-:W-:Y:S01]  /*21e0*/  IMAD.MOV.U32 R68, RZ, RZ, R64 ;  /* 0x000000ffff447224 */ /* 0x000fe200078e0040 */
[----:B------:R-:W-:Y:S01]  /*21f0*/  FSEL R57, R57, R41, P4 ;  /* 0x0000002939397208 */ /* 0x000fe20002000000 */
[----:B------:R-:W-:Y:S01]  /*2200*/  IMAD.MOV.U32 R69, RZ, RZ, R65 ;  /* 0x000000ffff457224 */ /* 0x000fe200078e0041 */
[----:B0-----:R-:W-:Y:S02]  /*2210*/  DMUL R82, R32, R24 ;  /* 0x0000001820527228 */ /* 0x001fe40000000000 */
[----:B------:R-:W-:Y:S01]  /*2220*/  DMUL R80, R24, R34 ;  /* 0x0000002218507228 */ /* 0x000fe20000000000 */
[----:B------:R-:W-:Y:S01]  /*2230*/  IMAD.MOV.U32 R54, RZ, RZ, R66 ;  /* 0x000000ffff367224 */ /* 0x000fe200078e0042 */
[----:B------:R-:W-:-:S04]  /*2240*/  DSETP.MAX.AND P6, P0, R66, R86, PT ;  /* 0x000000564200722a */ /* 0x000fc800038cf000 */
[----:B------:R-:W-:Y:S02]  /*2250*/  DSETP.MAX.AND P1, P2, R64, R82, PT ;  /* 0x000000524000722a */ /* 0x000fe40003a2f000 */
[----:B------:R-:W-:Y:S01]  /*2260*/  DSETP.MAX.AND P3, P4, R78, R80, PT ;  /* 0x000000504e00722a */ /* 0x000fe20003c6f000 */
[----:B------:R-:W-:Y:S02]  /*2270*/  IMAD.MOV.U32 R64, RZ, RZ, R78 ;  /* 0x000000ffff407224 */ /* 0x000fe400078e004e */
[----:B------:R-:W-:Y:S02]  /*2280*/  IMAD.MOV.U32 R65, RZ, RZ, R79 ;  /* 0x000000ffff417224 */ /* 0x000fe400078e004f */
[----:B------:R-:W-:Y:S02]  /*2290*/  IMAD.MOV.U32 R56, RZ, RZ, R86 ;  /* 0x000000ffff387224 */ /* 0x000fe400078e0056 */
[----:B------:R-:W-:Y:S02]  /*22a0*/  IMAD.MOV.U32 R47, RZ, RZ, R87 ;  /* 0x000000ffff2f7224 */ /* 0x000fe400078e0057 */
[----:B------:R-:W-:Y:S01]  /*22b0*/  IMAD.MOV.U32 R77, RZ, RZ, R43 ;  /* 0x000000ffff4d7224 */ /* 0x000fe200078e002b */
[----:B-1----:R-:W-:Y:S01]  /*22c0*/  DMUL R78, R28, R34 ;  /* 0x000000221c4e7228 */ /* 0x002fe20000000000 */
[----:B------:R-:W-:-:S02]  /*22d0*/  SEL R54, R54, R56, P6 ;  /* 0x0000003836367207 */ /* 0x000fc40003000000 */
[----:B------:R-:W-:Y:S01]  /*22e0*/  @P5 LOP3.LUT R57, R41, 0x80000, RZ, 0xfc, !PT ;  /* 0x0008000029395812 */ /* 0x000fe200078efcff */
[----:B------:R-:W-:Y:S01]  /*22f0*/  IMAD.MOV.U32 R41, RZ, RZ, R77 ;  /* 0x000000ffff297224 */ /* 0x000fe200078e004d */
[----:B------:R-:W-:Y:S02]  /*2300*/  FSEL R67, R67, R47, P6 ;  /* 0x0000002f43437208 */ /* 0x000fe40003000000 */
[----:B------:R-:W-:Y:S01]  /*2310*/  MOV R56, R76 ;  /* 0x0000004c00387202 */ /* 0x000fe20000000f00 */
[----:B------:R-:W-:Y:S02]  /*2320*/  DSETP.MAX.AND P5, P6, R76, R78, PT ;  /* 0x0000004e4c00722a */ /* 0x000fe40003eaf000 */
[----:B------:R-:W-:Y:S01]  /*2330*/  DMUL R76, R32, R28 ;  /* 0x0000001c204c7228 */ /* 0x000fe20000000000 */
[----:B------:R-:W-:-:S05]  /*2340*/  IMAD.MOV.U32 R32, RZ, RZ, R82 ;  /* 0x000000ffff207224 */ /* 0x000fca00078e0052 */
[----:B------:R-:W-:Y:S02]  /*2350*/  SEL R68, R68, R32, P1 ;  /* 0x0000002044447207 */ /* 0x000fe40000800000 */
[----:B------:R-:W0:Y:S01]  /*2360*/  LDS.128 R32, [R4+0x210] ;  /* 0x0002100004207984 */ /* 0x000e220000000c00 */
[----:B------:R-:W-:Y:S01]  /*2370*/  @P0 LOP3.LUT R67, R47, 0x80000, RZ, 0xfc, !PT ;  /* 0x000800002f430812 */ /* 0x000fe200078efcff */
[----:B------:R-:W-:Y:S02]  /*2380*/  IMAD.MOV.U32 R75, RZ, RZ, R45 ;  /* 0x000000ffff4b7224 */ /* 0x000fe400078e002d */
[----:B------:R-:W-:Y:S02]  /*2390*/  IMAD.MOV.U32 R47, RZ, RZ, R83 ;  /* 0x000000ffff2f7224 */ /* 0x000fe400078e0053 */
[----:B------:R-:W-:Y:S02]  /*23a0*/  IMAD.MOV.U32 R45, RZ, RZ, R81 ;  /* 0x000000ffff2d7224 */ /* 0x000fe400078e0051 */
[----:B------:R-:W-:Y:S01]  /*23b0*/  IMAD.MOV.U32 R60, RZ, RZ, R80 ;  /* 0x000000ffff3c7224 */ /* 0x000fe200078e0050 */
[----:B------:R-:W-:Y:S01]  /*23c0*/  FSEL R69, R69, R47, P1 ;  /* 0x0000002f45457208 */ /* 0x000fe20000800000 */
[----:B------:R-:W-:Y:S01]  /*23d0*/  DSETP.MAX.AND P0, P1, R74, R76, PT ;  /* 0x0000004c4a00722a */ /* 0x000fe2000390f000 */
[----:B------:R-:W-:Y:S01]  /*23e0*/  FSEL R65, R65, R45, P3 ;  /* 0x0000002d41417208 */ /* 0x000fe20001800000 */
[----:B------:R-:W-:Y:S01]  /*23f0*/  IMAD.MOV.U32 R58, RZ, RZ, R74 ;  /* 0x000000ffff3a7224 */ /* 0x000fe200078e004a */
[----:B------:R-:W-:Y:S01]  /*2400*/  SEL R64, R64, R60, P3 ;  /* 0x0000003c40407207 */ /* 0x000fe20001800000 */
[----:B------:R-:W-:Y:S01]  /*2410*/  IMAD.MOV.U32 R62, RZ, RZ, R78 ;  /* 0x000000ffff3e7224 */ /* 0x000fe200078e004e */
[----:B------:R-:W-:Y:S01]  /*2420*/  @P4 LOP3.LUT R65, R45, 0x80000, RZ, 0xfc, !PT ;  /* 0x000800002d414812 */ /* 0x000fe200078efcff */
[----:B------:R-:W-:-:S02]  /*2430*/  IMAD.MOV.U32 R45, RZ, RZ, R79 ;  /* 0x000000ffff2d7224 */ /* 0x000fc400078e004f */
[----:B------:R-:W-:Y:S02]  /*2440*/  IMAD.MOV.U32 R60, RZ, RZ, R76 ;  /* 0x000000ffff3c7224 */ /* 0x000fe400078e004c */
[----:B------:R-:W-:Y:S01]  /*2450*/  IMAD.MOV.U32 R73, RZ, RZ, R49 ;  /* 0x000000ffff497224 */ /* 0x000fe200078e0031 */
[----:B------:R-:W-:Y:S01]  /*2460*/  MOV R71, R63 ;  /* 0x0000003f00477202 */ /* 0x000fe20000000f00 */
[----:B------:R-:W-:Y:S01]  /*2470*/  IMAD.MOV.U32 R43, RZ, RZ, R75 ;  /* 0x000000ffff2b7224 */ /* 0x000fe200078e004b */
[----:B------:R-:W-:Y:S01]  /*2480*/  @P2 LOP3.LUT R69, R47, 0x80000, RZ, 0xfc, !PT ;  /* 0x000800002f452812 */ /* 0x000fe200078efcff */
[----:B------:R-:W-:Y:S01]  /*2490*/  IMAD.MOV.U32 R47, RZ, RZ, R77 ;  /* 0x000000ffff2f7224 */ /* 0x000fe200078e004d */
[----:B------:R-:W-:Y:S02]  /*24a0*/  SEL R62, R56, R62, P5 ;  /* 0x0000003e383e7207 */ /* 0x000fe40002800000 */
[----:B------:R-:W-:Y:S01]  /*24b0*/  FSEL R63, R41, R45, P5 ;  /* 0x0000002d293f7208 */ /* 0x000fe20002800000 */
[----:B------:R-:W-:Y:S01]  /*24c0*/  IMAD.MOV.U32 R41, RZ, RZ, R73 ;  /* 0x000000ffff297224 */ /* 0x000fe200078e0049 */
[----:B------:R-:W-:Y:S01]  /*24d0*/  SEL R60, R58, R60, P0 ;  /* 0x0000003c3a3c7207 */ /* 0x000fe20000000000 */
[----:B------:R-:W-:Y:S01]  /*24e0*/  IMAD.MOV.U32 R58, RZ, RZ, R72 ;  /* 0x000000ffff3a7224 */ /* 0x000fe200078e0048 */
[----:B0-----:R-:W-:-:S02]  /*24f0*/  DMUL R86, R32, R20 ;  /* 0x0000001420567228 */ /* 0x001fc40000000000 */
[C---:B------:R-:W-:Y:S02]  /*2500*/  DMUL R84, R32.reuse, R16 ;  /* 0x0000001020547228 */ /* 0x040fe40000000000 */
[----:B------:R-:W-:Y:S02]  /*2510*/  DMUL R82, R32, R24 ;  /* 0x0000001820527228 */ /* 0x000fe40000000000 */
[----:B------:R-:W-:Y:S02]  /*2520*/  DMUL R74, R16, R34 ;  /* 0x00000022104a7228 */ /* 0x000fe40000000000 */
[----:B------:R-:W-:Y:S02]  /*2530*/  DSETP.MAX.AND P4, P5, R72, R86, PT ;  /* 0x000000564800722a */ /* 0x000fe40003d8f000 */
[----:B------:R-:W-:Y:S02]  /*2540*/  DMUL R72, R32, R28 ;  /* 0x0000001c20487228 */ /* 0x000fe40000000000 */
[----:B------:R-:W-:-:S02]  /*2550*/  DMUL R76, R20, R34 ;  /* 0x00000022144c7228 */ /* 0x000fc40000000000 */
[-C--:B------:R-:W-:Y:S02]  /*2560*/  DMUL R78, R24, R34.reuse ;  /* 0x00000022184e7228 */ /* 0x080fe40000000000 */
[----:B------:R-:W-:Y:S01]  /*2570*/  DMUL R80, R28, R34 ;  /* 0x000000221c507228 */ /* 0x000fe20000000000 */
[----:B------:R-:W0:Y:S01]  /*2580*/  LDS.128 R32, [R4+0x300] ;  /* 0x0003000004207984 */ /* 0x000e220000000c00 */
[----:B------:R-:W-:Y:S01]  /*2590*/  DSETP.MAX.AND P2, P3, R70, R84, PT ;  /* 0x000000544600722a */ /* 0x000fe20003b4f000 */
[----:B------:R-:W-:Y:S02]  /*25a0*/  IMAD.MOV.U32 R56, RZ, RZ, R70 ;  /* 0x000000ffff387224 */ /* 0x000fe400078e0046 */
[----:B------:R-:W-:Y:S01]  /*25b0*/  IMAD.MOV.U32 R24, RZ, RZ, R84 ;  /* 0x000000ffff187224 */ /* 0x000fe200078e0054 */
[----:B------:R-:W-:Y:S01]  /*25c0*/  FSEL R17, R43, R47, P0 ;  /* 0x0000002f2b117208 */ /* 0x000fe20000000000 */
[----:B------:R-:W-:Y:S01]  /*25d0*/  IMAD.MOV.U32 R21, RZ, RZ, R85 ;  /* 0x000000ffff157224 */ /* 0x000fe200078e0055 */
[----:B------:R-:W-:Y:S01]  /*25e0*/  @P1 LOP3.LUT R17, R47, 0x80000, RZ, 0xfc, !PT ;  /* 0x000800002f111812 */ /* 0x000fe200078efcff */
[----:B------:R-:W-:Y:S01]  /*25f0*/  IMAD.MOV.U32 R47, RZ, RZ, R59 ;  /* 0x000000ffff2f7224 */ /* 0x000fe200078e003b */
[----:B------:R-:W-:Y:S01]  /*2600*/  SEL R70, R56, R24, P2 ;  /* 0x0000001838467207 */ /* 0x000fe20001000000 */
[----:B------:R-:W-:Y:S01]  /*2610*/  DSETP.MAX.AND P1, P0, R52, R82, PT ;  /* 0x000000523400722a */ /* 0x000fe2000382f000 */
[----:B------:R-:W-:-:S02]  /*2620*/  IMAD.MOV.U32 R24, RZ, RZ, R52 ;  /* 0x000000ffff187224 */ /* 0x000fc400078e0034 */
[----:B------:R-:W-:Y:S01]  /*2630*/  IMAD.MOV.U32 R52, RZ, RZ, R82 ;  /* 0x000000ffff347224 */ /* 0x000fe200078e0052 */
[----:B------:R-:W-:Y:S02]  /*2640*/  @P6 LOP3.LUT R63, R45, 0x80000, RZ, 0xfc, !PT ;  /* 0x000800002d3f6812 */ /* 0x000fe400078efcff */
[----:B------:R-:W-:Y:S01]  /*2650*/  FSEL R71, R71, R21, P2 ;  /* 0x0000001547477208 */ /* 0x000fe20001000000 */
[----:B------:R-:W-:Y:S01]  /*2660*/  DSETP.MAX.AND P6, P2, R46, R72, PT ;  /* 0x000000482e00722a */ /* 0x000fe20003acf000 */
[----:B------:R-:W-:Y:S01]  /*2670*/  IMAD.MOV.U32 R20, RZ, RZ, R86 ;  /* 0x000000ffff147224 */ /* 0x000fe200078e0056 */
[----:B------:R-:W-:Y:S01]  /*2680*/  SEL R52, R24, R52, P1 ;  /* 0x0000003418347207 */ /* 0x000fe20000800000 */
[----:B------:R-:W-:Y:S02]  /*2690*/  IMAD.MOV.U32 R16, RZ, RZ, R87 ;  /* 0x000000ffff107224 */ /* 0x000fe400078e0057 */
[----:B------:R-:W-:Y:S02]  /*26a0*/  IMAD.MOV.U32 R49, RZ, RZ, R61 ;  /* 0x000000ffff317224 */ /* 0x000fe400078e003d */
[----:B------:R-:W-:-:S02]  /*26b0*/  IMAD.MOV.U32 R25, RZ, RZ, R46 ;  /* 0x000000ffff197224 */ /* 0x000fc400078e002e */
[----:B------:R-:W-:Y:S01]  /*26c0*/  IMAD.MOV.U32 R24, RZ, RZ, R72 ;  /* 0x000000ffff187224 */ /* 0x000fe200078e0048 */
[----:B------:R-:W-:Y:S01]  /*26d0*/  @P3 LOP3.LUT R71, R21, 0x80000, RZ, 0xfc, !PT ;  /* 0x0008000015473812 */ /* 0x000fe200078efcff */
[----:B------:R-:W-:Y:S01]  /*26e0*/  IMAD.MOV.U32 R28, RZ, RZ, R83 ;  /* 0x000000ffff1c7224 */ /* 0x000fe200078e0053 */
[----:B------:R-:W-:Y:S02]  /*26f0*/  SEL R58, R58, R20, P4 ;  /* 0x000000143a3a7207 */ /* 0x000fe40002000000 */
[----:B------:R-:W-:Y:S01]  /*2700*/  FSEL R21, R41, R16, P4 ;  /* 0x0000001029157208 */ /* 0x000fe20002000000 */
[----:B------:R-:W-:Y:S01]  /*2710*/  DSETP.MAX.AND P3, P4, R48, R74, PT ;  /* 0x0000004a3000722a */ /* 0x000fe20003c6f000 */
[----:B------:R-:W-:Y:S01]  /*2720*/  SEL R46, R25, R24, P6 ;  /* 0x00000018192e7207 */ /* 0x000fe20003000000 */
[----:B------:R-:W-:Y:S01]  /*2730*/  IMAD.MOV.U32 R25, RZ, RZ, R74 ;  /* 0x000000ffff197224 */ /* 0x000fe200078e004a */
[----:B------:R-:W-:Y:S01]  /*2740*/  MOV R20, R48 ;  /* 0x0000003000147202 */ /* 0x000fe20000000f00 */
[----:B------:R-:W-:Y:S01]  /*2750*/  IMAD.MOV.U32 R41, RZ, RZ, R51 ;  /* 0x000000ffff297224 */ /* 0x000fe200078e0033 */
[----:B------:R-:W-:-:S02]  /*2760*/  FSEL R53, R53, R28, P1 ;  /* 0x0000001c35357208 */ /* 0x000fc40000800000 */
[----:B------:R-:W-:Y:S02]  /*2770*/  FSEL R47, R47, R73, P6 ;  /* 0x000000492f2f7208 */ /* 0x000fe40003000000 */
[----:B------:R-:W-:Y:S01]  /*2780*/  @P0 LOP3.LUT R53, R28, 0x80000, RZ, 0xfc, !PT ;  /* 0x000800001c350812 */ /* 0x000fe200078efcff */
[----:B------:R-:W-:Y:S01]  /*2790*/  DSETP.MAX.AND P6, P0, R36, R78, PT ;  /* 0x0000004e2400722a */ /* 0x000fe200038cf000 */
[----:B------:R-:W-:Y:S01]  /*27a0*/  SEL R48, R20, R25, P3 ;  /* 0x0000001914307207 */ /* 0x000fe20001800000 */
[----:B------:R-:W-:Y:S01]  /*27b0*/  IMAD.MOV.U32 R20, RZ, RZ, R41 ;  /* 0x000000ffff147224 */ /* 0x000fe200078e0029 */
[----:B------:R-:W-:Y:S02]  /*27c0*/  @P2 LOP3.LUT R47, R73, 0x80000, RZ, 0xfc, !PT ;  /* 0x00080000492f2812 */ /* 0x000fe400078efcff */
[----:B------:R-:W-:Y:S01]  /*27d0*/  FSEL R49, R49, R75, P3 ;  /* 0x0000004b31317208 */ /* 0x000fe20001800000 */
[----:B------:R-:W-:Y:S01]  /*27e0*/  DSETP.MAX.AND P3, P2, R40, R80, PT ;  /* 0x000000502800722a */ /* 0x000fe20003a6f000 */
[----:B------:R-:W-:Y:S01]  /*27f0*/  @P5 LOP3.LUT R21, R16, 0x80000, RZ, 0xfc, !PT ;  /* 0x0008000010155812 */ /* 0x000fe200078efcff */
[----:B------:R-:W-:Y:S01]  /*2800*/  DSETP.MAX.AND P1, P5, R38, R76, PT ;  /* 0x0000004c2600722a */ /* 0x000fe20003d2f000 */
[----:B------:R-:W-:-:S02]  /*2810*/  IMAD.MOV.U32 R24, RZ, RZ, R36 ;  /* 0x000000ffff187224 */ /* 0x000fc400078e0024 */
[----:B------:R-:W-:Y:S02]  /*2820*/  IMAD.MOV.U32 R41, RZ, RZ, R78 ;  /* 0x000000ffff297224 */ /* 0x000fe400078e004e */
[----:B------:R-:W-:Y:S02]  /*2830*/  IMAD.MOV.U32 R16, RZ, RZ, R38 ;  /* 0x000000ffff107224 */ /* 0x000fe400078e0026 */
[----:B------:R-:W-:Y:S01]  /*2840*/  IMAD.MOV.U32 R25, RZ, RZ, R40 ;  /* 0x000000ffff197224 */ /* 0x000fe200078e0028 */
[----:B------:R-:W-:Y:S01]  /*2850*/  SEL R24, R24, R41, P6 ;  /* 0x0000002918187207 */ /* 0x000fe20003000000 */
[----:B------:R-:W-:Y:S01]  /*2860*/  IMAD.MOV.U32 R28, RZ, RZ, R80 ;  /* 0x000000ffff1c7224 */ /* 0x000fe200078e0050 */
[----:B------:R-:W-:Y:S01]  /*2870*/  FSEL R41, R39, R77, P1 ;  /* 0x0000004d27297208 */ /* 0x000fe20000800000 */
[----:B0-----:R-:W-:Y:S01]  /*2880*/  DMUL R38, R32, R18 ;  /* 0x0000001220267228 */ /* 0x001fe20000000000 */
[----:B------:R-:W-:Y:S01]  /*2890*/  IMAD.MOV.U32 R29, RZ, RZ, R76 ;  /* 0x000000ffff1d7224 */ /* 0x000fe200078e004c */
[----:B------:R-:W-:-:S02]  /*28a0*/  MOV R45, R15 ;  /* 0x0000000f002d7202 */ /* 0x000fc40000000f00 */
[----:B------:R-:W-:Y:S02]  /*28b0*/  SEL R28, R25, R28, P3 ;  /* 0x0000001c191c7207 */ /* 0x000fe40001800000 */
[----:B------:R-:W-:Y:S02]  /*28c0*/  FSEL R25, R37, R79, P6 ;  /* 0x0000004f25197208 */ /* 0x000fe40003000000 */
[----:B------:R-:W-:Y:S02]  /*28d0*/  SEL R40, R16, R29, P1 ;  /* 0x0000001d10287207 */ /* 0x000fe40000800000 */
[----:B------:R-:W-:Y:S01]  /*28e0*/  @P0 LOP3.LUT R25, R79, 0x80000, RZ, 0xfc, !PT ;  /* 0x000800004f190812 */ /* 0x000fe200078efcff */
[----:B------:R-:W-:Y:S01]  /*28f0*/  DMUL R78, R32, R22 ;  /* 0x00000016204e7228 */ /* 0x000fe20000000000 */
[----:B------:R-:W-:Y:S02]  /*2900*/  @P5 LOP3.LUT R41, R77, 0x80000, RZ, 0xfc, !PT ;  /* 0x000800004d295812 */ /* 0x000fe400078efcff */
[----:B------:R-:W-:Y:S01]  /*2910*/  FSEL R29, R20, R81, P3 ;  /* 0x00000051141d7208 */ /* 0x000fe20001800000 */
[----:B------:R-:W-:Y:S01]  /*2920*/  DSETP.MAX.AND P3, P5, R44, R38, PT ;  /* 0x000000262c00722a */ /* 0x000fe20003d6f000 */
[----:B------:R-:W-:Y:S01]  /*2930*/  IMAD.MOV.U32 R51, RZ, RZ, R57 ;  /* 0x000000ffff337224 */ /* 0x000fe200078e0039 */
[----:B------:R-:W-:Y:S01]  /*2940*/  DMUL R72, R34, R18 ;  /* 0x0000001222487228 */ /* 0x000fe20000000000 */
[----:B------:R-:W-:-:S02]  /*2950*/  IMAD.MOV.U32 R43, RZ, RZ, R55 ;  /* 0x000000ffff2b7224 */ /* 0x000fc400078e0037 */
[----:B------:R-:W-:Y:S02]  /*2960*/  IMAD.MOV.U32 R57, RZ, RZ, R38 ;  /* 0x000000ffff397224 */ /* 0x000fe400078e0026 */
[----:B------:R-:W-:Y:S01]  /*2970*/  IMAD.MOV.U32 R15, RZ, RZ, R45 ;  /* 0x000000ffff0f7224 */ /* 0x000fe200078e002d */
[----:B------:R-:W-:Y:S01]  /*2980*/  DSETP.MAX.AND P6, P0, R50, R78, PT ;  /* 0x0000004e3200722a */ /* 0x000fe200038cf000 */
[----:B------:R-:W-:Y:S01]  /*2990*/  IMAD.MOV.U32 R38, RZ, RZ, R39 ;  /* 0x000000ffff267224 */ /* 0x000fe200078e0027 */
[----:B------:R-:W-:Y:S01]  /*29a0*/  MOV R45, R79 ;  /* 0x0000004f002d7202 */ /* 0x000fe20000000f00 */
[----:B------:R-:W-:Y:S02]  /*29b0*/  IMAD.MOV.U32 R37, RZ, RZ, R50 ;  /* 0x000000ffff257224 */ /* 0x000fe400078e0032 */
[----:B------:R-:W-:Y:S02]  /*29c0*/  IMAD.MOV.U32 R36, RZ, RZ, R51 ;  /* 0x000000ffff247224 */ /* 0x000fe400078e0033 */
[----:B------:R-:W-:Y:S01]  /*29d0*/  IMAD.MOV.U32 R66, RZ, RZ, R78 ;  /* 0x000000ffff427224 */ /* 0x000fe200078e004e */
[----:B------:R-:W-:Y:S01]  /*29e0*/  @P2 LOP3.LUT R29, R81, 0x80000, RZ, 0xfc, !PT ;  /* 0x00080000511d2812 */ /* 0x000fe200078efcff */
[----:B------:R-:W-:Y:S01]  /*29f0*/  IMAD.MOV.U32 R20, RZ, RZ, R43 ;  /* 0x000000ffff147224 */ /* 0x000fe200078e002b */
[----:B------:R-:W-:Y:S01]  /*2a00*/  DSETP.MAX.AND P1, P2, R42, R72, PT ;  /* 0x000000482a00722a */ /* 0x000fe20003a2f000 */
[----:B------:R-:W-:Y:S01]  /*2a10*/  @P4 LOP3.LUT R49, R75, 0x80000, RZ, 0xfc, !PT ;  /* 0x000800004b314812 */ /* 0x000fe200078efcff */
[----:B------:R-:W-:Y:S01]  /*2a20*/  DMUL R76, R32, R26 ;  /* 0x0000001a204c7228 */ /* 0x000fe20000000000 */
[----:B------:R-:W-:Y:S01]  /*2a30*/  FSEL R43, R15, R38, P3 ;  /* 0x000000260f2b7208 */ /* 0x000fe20001800000 */
[----:B------:R-:W-:Y:S01]  /*2a40*/  DMUL R74, R34, R22 ;  /* 0x00000016224a7228 */ /* 0x000fe20000000000 */
[----:B------:R-:W-:-:S02]  /*2a50*/  SEL R66, R37, R66, P6 ;  /* 0x0000004225427207 */ /* 0x000fc40003000000 */
[----:B------:R-:W-:Y:S02]  /*2a60*/  @P5 LOP3.LUT R43, R38, 0x80000, RZ, 0xfc, !PT ;  /* 0x00080000262b5812 */ /* 0x000fe400078efcff */
[----:B------:R-:W-:Y:S02]  /*2a70*/  FSEL R15, R36, R45, P6 ;  /* 0x0000002d240f7208 */ /* 0x000fe40003000000 */
[----:B------:R-:W0:Y:S01]  /*2a80*/  LDS.128 R36, [R4+0x310] ;  /* 0x0003100004247984 */ /* 0x000e220000000c00 */
[----:B------:R-:W-:Y:S02]  /*2a90*/  IMAD.MOV.U32 R55, RZ, RZ, R67 ;  /* 0x000000ffff377224 */ /* 0x000fe400078e0043 */
[----:B------:R-:W-:Y:S02]  /*2aa0*/  IMAD.MOV.U32 R56, RZ, RZ, R44 ;  /* 0x000000ffff387224 */ /* 0x000fe400078e002c */
[----:B------:R-:W-:Y:S02]  /*2ab0*/  IMAD.MOV.U32 R44, RZ, RZ, R54 ;  /* 0x000000ffff2c7224 */ /* 0x000fe400078e0036 */
[----:B------:R-:W-:Y:S01]  /*2ac0*/  DSETP.MAX.AND P5, P6, R54, R74, PT ;  /* 0x0000004a3600722a */ /* 0x000fe20003eaf000 */
[----:B------:R-:W-:Y:S01]  /*2ad0*/  SEL R56, R56, R57, P3 ;  /* 0x0000003938387207 */ /* 0x000fe20001800000 */
[----:B------:R-:W-:Y:S01]  /*2ae0*/  DSETP.MAX.AND P3, P4, R68, R76, PT ;  /* 0x0000004c4400722a */ /* 0x000fe20003c6f000 */
[----:B------:R-:W-:-:S02]  /*2af0*/  IMAD.MOV.U32 R51, RZ, RZ, R76 ;  /* 0x000000ffff337224 */ /* 0x000fc400078e004c */
[----:B------:R-:W-:Y:S01]  /*2b00*/  IMAD.MOV.U32 R54, RZ, RZ, R77 ;  /* 0x000000ffff367224 */ /* 0x000fe200078e004d */
[----:B------:R-:W-:Y:S01]  /*2b10*/  DMUL R76, R32, R30 ;  /* 0x0000001e204c7228 */ /* 0x000fe20000000000 */
[----:B------:R-:W-:Y:S02]  /*2b20*/  IMAD.MOV.U32 R16, RZ, RZ, R42 ;  /* 0x000000ffff107224 */ /* 0x000fe400078e002a */
[----:B------:R-:W-:Y:S02]  /*2b30*/  IMAD.MOV.U32 R42, RZ, RZ, R68 ;  /* 0x000000ffff2a7224 */ /* 0x000fe400078e0044 */
[----:B------:R-:W-:Y:S01]  /*2b40*/  IMAD.MOV.U32 R61, RZ, RZ, R17 ;  /* 0x000000ffff3d7224 */ /* 0x000fe200078e0011 */
[----:B------:R-:W-:Y:S02]  /*2b50*/  @P0 LOP3.LUT R15, R45, 0x80000, RZ, 0xfc, !PT ;  /* 0x000800002d0f0812 */ /* 0x000fe400078efcff */
[----:B------:R-:W-:Y:S02]  /*2b60*/  SEL R42, R42, R51, P3 ;  /* 0x000000332a2a7207 */ /* 0x000fe40001800000 */
[----:B------:R-:W-:Y:S01]  /*2b70*/  FSEL R51, R69, R54, P3 ;  /* 0x0000003645337208 */ /* 0x000fe20001800000 */
[----:B------:R-:W-:Y:S01]  /*2b80*/  DSETP.MAX.AND P3, P0, R60, R76, PT ;  /* 0x0000004c3c00722a */ /* 0x000fe2000386f000 */
[----:B------:R-:W-:Y:S01]  /*2b90*/  @P4 LOP3.LUT R51, R54, 0x80000, RZ, 0xfc, !PT ;  /* 0x0008000036334812 */ /* 0x000fe200078efcff */
[----:B------:R-:W-:-:S02]  /*2ba0*/  IMAD.MOV.U32 R54, RZ, RZ, R72 ;  /* 0x000000ffff367224 */ /* 0x000fc400078e0048 */
[----:B------:R-:W-:Y:S01]  /*2bb0*/  IMAD.MOV.U32 R33, RZ, RZ, R73 ;  /* 0x000000ffff217224 */ /* 0x000fe200078e0049 */
[C---:B------:R-:W-:Y:S01]  /*2bc0*/  DMUL R72, R34.reuse, R30 ;  /* 0x0000001e22487228 */ /* 0x040fe20000000000 */
[----:B------:R-:W-:Y:S01]  /*2bd0*/  IMAD.MOV.U32 R17, RZ, RZ, R77 ;  /* 0x000000ffff117224 */ /* 0x000fe200078e004d */
[----:B------:R-:W-:Y:S01]  /*2be0*/  DMUL R68, R34, R26 ;  /* 0x0000001a22447228 */ /* 0x000fe20000000000 */
[----:B------:R-:W-:Y:S01]  /*2bf0*/  IMAD.MOV.U32 R50, RZ, RZ, R55 ;  /* 0x000000ffff327224 */ /* 0x000fe200078e0037 */
[----:B------:R-:W-:Y:S02]  /*2c00*/  SEL R54, R16, R54, P1 ;  /* 0x0000003610367207 */ /* 0x000fe40000800000 */
[----:B------:R-:W-:Y:S01]  /*2c10*/  FSEL R45, R61, R17, P3 ;  /* 0x000000113d2d7208 */ /* 0x000fe20001800000 */
[----:B------:R-:W-:Y:S01]  /*2c20*/  IMAD.MOV.U32 R32, RZ, RZ, R60 ;  /* 0x000000ffff207224 */ /* 0x000fe200078e003c */
[----:B------:R-:W-:Y:S02]  /*2c30*/  FSEL R55, R20, R33, P1 ;  /* 0x0000002114377208 */ /* 0x000fe40000800000 */
[----:B------:R-:W-:Y:S01]  /*2c40*/  @P0 LOP3.LUT R45, R17, 0x80000, RZ, 0xfc, !PT ;  /* 0x00080000112d0812 */ /* 0x000fe200078efcff */
[----:B------:R-:W-:Y:S01]  /*2c50*/  DSETP.MAX.AND P0, P1, R62, R72, PT ;  /* 0x000000483e00722a */ /* 0x000fe2000390f000 */
[----:B------:R-:W-:Y:S01]  /*2c60*/  IMAD.MOV.U32 R60, RZ, RZ, R76 ;  /* 0x000000ffff3c7224 */ /* 0x000fe200078e004c */
[----:B0-----:R-:W-:Y:S01]  /*2c70*/  DMUL R82, R36, R18 ;  /* 0x0000001224527228 */ /* 0x001fe20000000000 */
[----:B------:R-:W-:-:S03]  /*2c80*/  IMAD.MOV.U32 R16, RZ, RZ, R63 ;  /* 0x000000ffff107224 */ /* 0x000fc600078e003f */
[----:B------:R-:W-:Y:S01]  /*2c90*/  SEL R60, R32, R60, P3 ;  /* 0x0000003c203c7207 */ /* 0x000fe20001800000 */
[----:B------:R-:W-:Y:S01]  /*2ca0*/  IMAD.MOV.U32 R32, RZ, RZ, R64 ;  /* 0x000000ffff207224 */ /* 0x000fe200078e0040 */
[----:B------:R-:W-:Y:S01]  /*2cb0*/  DSETP.MAX.AND P4, P3, R64, R68, PT ;  /* 0x000000444000722a */ /* 0x000fe20003b8f000 */
[----:B------:R-:W-:Y:S02]  /*2cc0*/  IMAD.MOV.U32 R57, RZ, RZ, R73 ;  /* 0x000000ffff397224 */ /* 0x000fe400078e0049 */
[----:B------:R-:W-:Y:S01]  /*2cd0*/  IMAD.MOV.U32 R64, RZ, RZ, R68 ;  /* 0x000000ffff407224 */ /* 0x000fe200078e0044 */
[----:B------:R-:W-:Y:S02]  /*2ce0*/  @P2 LOP3.LUT R55, R33, 0x80000, RZ, 0xfc, !PT ;  /* 0x0008000021372812 */ /* 0x000fe400078efcff */
[----:B------:R-:W-:Y:S02]  /*2cf0*/  FSEL R63, R16, R57, P0 ;  /* 0x00000039103f7208 */ /* 0x000fe40000000000 */
[----:B------:R-:W-:Y:S01]  /*2d00*/  SEL R64, R32, R64, P4 ;  /* 0x0000004020407207 */ /* 0x000fe20002000000 */
[----:B------:R-:W-:Y:S01]  /*2d10*/  DMUL R32, R36, R22 ;  /* 0x0000001624207228 */ /* 0x000fe20000000000 */
[----:B------:R-:W-:Y:S01]  /*2d20*/  @P1 LOP3.LUT R63, R57, 0x80000, RZ, 0xfc, !PT ;  /* 0x00080000393f1812 */ /* 0x000fe200078efcff */
[----:B------:R-:W-:Y:S01]  /*2d30*/  DSETP.MAX.AND P1, P2, R70, R82, PT ;  /* 0x000000524600722a */ /* 0x000fe20003a2f000 */
[----:B------:R-:W-:Y:S01]  /*2d40*/  IMAD.MOV.U32 R35, RZ, RZ, R75 ;  /* 0x000000ffff237224 */ /* 0x000fe200078e004b */
[----:B------:R-:W-:Y:S01]  /*2d50*/  DMUL R78, R36, R26 ;  /* 0x0000001a244e7228 */ /* 0x000fe20000000000 */
[----:B------:R-:W-:-:S02]  /*2d60*/  IMAD.MOV.U32 R17, RZ, RZ, R62 ;  /* 0x000000ffff117224 */ /* 0x000fc400078e003e */
[----:B------:R-:W-:Y:S02]  /*2d70*/  IMAD.MOV.U32 R20, RZ, RZ, R69 ;  /* 0x000000ffff147224 */ /* 0x000fe400078e0045 */
[----:B------:R-:W-:Y:S02]  /*2d80*/  IMAD.MOV.U32 R62, RZ, RZ, R72 ;  /* 0x000000ffff3e7224 */ /* 0x000fe400078e0048 */
[----:B------:R-:W-:Y:S01]  /*2d90*/  IMAD.MOV.U32 R59, RZ, RZ, R21 ;  /* 0x000000ffff3b7224 */ /* 0x000fe200078e0015 */
[----:B------:R-:W-:Y:S01]  /*2da0*/  MOV R34, R74 ;  /* 0x0000004a00227202 */ /* 0x000fe20000000f00 */
[----:B------:R-:W-:Y:S01]  /*2db0*/  DMUL R72, R38, R18 ;  /* 0x0000001226487228 */ /* 0x000fe20000000000 */
[----:B------:R-:W-:Y:S02]  /*2dc0*/  FSEL R61, R50, R35, P5 ;  /* 0x00000023323d7208 */ /* 0x000fe40002800000 */
[----:B------:R-:W-:Y:S01]  /*2dd0*/  FSEL R65, R65, R20, P4 ;  /* 0x0000001441417208 */ /* 0x000fe20002000000 */
[----:B------:R-:W-:Y:S01]  /*2de0*/  IMAD.MOV.U32 R18, RZ, RZ, R71 ;  /* 0x000000ffff127224 */ /* 0x000fe200078e0047 */
[----:B------:R-:W-:Y:S01]  /*2df0*/  SEL R62, R17, R62, P0 ;  /* 0x0000003e113e7207 */ /* 0x000fe20000000000 */
[----:B------:R-:W-:Y:S01]  /*2e00*/  IMAD.MOV.U32 R17, RZ, RZ, R83 ;  /* 0x000000ffff117224 */ /* 0x000fe200078e0053 */
[----:B------:R-:W-:-:S02]  /*2e10*/  @P6 LOP3.LUT R61, R35, 0x80000, RZ, 0xfc, !PT ;  /* 0x00080000233d6812 */ /* 0x000fc400078efcff */
[----:B------:R-:W-:Y:S01]  /*2e20*/  @P3 LOP3.LUT R65, R20, 0x80000, RZ, 0xfc, !PT ;  /* 0x0008000014413812 */ /* 0x000fe200078efcff */
[----:B------:R-:W-:Y:S01]  /*2e30*/  DSETP.MAX.AND P6, P3, R58, R32, PT ;  /* 0x000000203a00722a */ /* 0x000fe20003bcf000 */
[----:B------:R-:W-:Y:S01]  /*2e40*/  SEL R68, R44, R34, P5 ;  /* 0x000000222c447207 */ /* 0x000fe20002800000 */
[----:B------:R-:W-:Y:S01]  /*2e50*/  IMAD.MOV.U32 R16, RZ, RZ, R32 ;  /* 0x000000ffff107224 */ /* 0x000fe200078e0020 */
[----:B------:R-:W-:Y:S01]  /*2e60*/  DSETP.MAX.AND P5, P0, R52, R78, PT ;  /* 0x0000004e3400722a */ /* 0x000fe200038af000 */
[----:B------:R-:W-:Y:S01]  /*2e70*/  IMAD.MOV.U32 R19, RZ, RZ, R58 ;  /* 0x000000ffff137224 */ /* 0x000fe200078e003a */
[----:B------:R-:W-:Y:S01]  /*2e80*/  DMUL R74, R38, R22 ;  /* 0x00000016264a7228 */ /* 0x000fe20000000000 */
[----:B------:R-:W-:Y:S01]  /*2e90*/  IMAD.MOV.U32 R20, RZ, RZ, R59 ;  /* 0x000000ffff147224 */ /* 0x000fe200078e003b */
[-C--:B------:R-:W-:Y:S01]  /*2ea0*/  DMUL R80, R36, R30.reuse ;  /* 0x0000001e24507228 */ /* 0x080fe20000000000 */
[----:B------:R-:W-:Y:S02]  /*2eb0*/  MOV R23, R33 ;  /* 0x0000002100177202 */ /* 0x000fe40000000f00 */
[----:B------:R-:W-:Y:S01]  /*2ec0*/  FSEL R37, R18, R17, P1 ;  /* 0x0000001112257208 */ /* 0x000fe20000800000 */
[C---:B------:R-:W-:Y:S01]  /*2ed0*/  DMUL R76, R38.reuse, R30 ;  /* 0x0000001e264c7228 */ /* 0x040fe20000000000 */
[----:B------:R-:W-:Y:S01]  /*2ee0*/  SEL R58, R19, R16, P6 ;  /* 0x00000010133a7207 */ /* 0x000fe20003000000 */
[----:B------:R-:W-:Y:S01]  /*2ef0*/  LDS.128 R32, [R4+0x400] ;  /* 0x0004000004207984 */ /* 0x000fe20000000c00 */
[----:B------:R-:W-:Y:S01]  /*2f00*/  @P2 LOP3.LUT R37, R17, 0x80000, RZ, 0xfc, !PT ;  /* 0x0008000011252812 */ /* 0x000fe200078efcff */
[----:B------:R-:W-:Y:S01]  /*2f10*/  DMUL R26, R38, R26 ;  /* 0x0000001a261a7228 */ /* 0x000fe20000000000 */
[----:B------:R-:W-:Y:S01]  /*2f20*/  IMAD.MOV.U32 R50, RZ, RZ, R82 ;  /* 0x000000ffff327224 */ /* 0x000fe200078e0052 */
[----:B------:R-:W0:Y:S01]  /*2f30*/  LDS.128 R16, [R10+0x20] ;  /* 0x000020000a107984 */ /* 0x000e220000000c00 */
[----:B------:R-:W-:Y:S01]  /*2f40*/  IMAD.MOV.U32 R31, RZ, RZ, R70 ;  /* 0x000000ffff1f7224 */ /* 0x000fe200078e0046 */
[----:B------:R-:W-:Y:S01]  /*2f50*/  FSEL R39, R20, R23, P6 ;  /* 0x0000001714277208 */ /* 0x000fe20003000000 */
[----:B------:R-:W-:-:S02]  /*2f60*/  IMAD.MOV.U32 R21, RZ, RZ, R53 ;  /* 0x000000ffff157224 */ /* 0x000fc400078e0035 */
[----:B------:R-:W-:Y:S02]  /*2f70*/  IMAD.MOV.U32 R20, RZ, RZ, R79 ;  /* 0x000000ffff147224 */ /* 0x000fe400078e004f */
[----:B------:R-:W-:Y:S02]  /*2f80*/  IMAD.MOV.U32 R22, RZ, RZ, R52 ;  /* 0x000000ffff167224 */ /* 0x000fe400078e0034 */
[----:B------:R-:W-:Y:S01]  /*2f90*/  IMAD.MOV.U32 R70, RZ, RZ, R78 ;  /* 0x000000ffff467224 */ /* 0x000fe200078e004e */
[----:B------:R-:W-:Y:S01]  /*2fa0*/  SEL R50, R31, R50, P1 ;  /* 0x000000321f327207 */ /* 0x000fe20000800000 */
[----:B------:R-:W-:Y:S01]  /*2fb0*/  IMAD.MOV.U32 R30, RZ, RZ, R47 ;  /* 0x000000ffff1e7224 */ /* 0x000fe200078e002f */
[----:B------:R-:W-:Y:S01]  /*2fc0*/  DSETP.MAX.AND P4, P1, R46, R80, PT ;  /* 0x000000502e00722a */ /* 0x000fe2000398f000 */
[----:B------:R-:W-:Y:S02]  /*2fd0*/  @P3 LOP3.LUT R39, R23, 0x80000, RZ, 0xfc, !PT ;  /* 0x0008000017273812 */ /* 0x000fe400078efcff */
[----:B------:R-:W-:-:S02]  /*2fe0*/  FSEL R47, R21, R20, P5 ;  /* 0x00000014152f7208 */ /* 0x000fc40002800000 */
[----:B------:R-:W-:Y:S02]  /*2ff0*/  SEL R70, R22, R70, P5 ;  /* 0x0000004616467207 */ /* 0x000fe40002800000 */
[----:B------:R-:W-:Y:S02]  /*3000*/  @P0 LOP3.LUT R47, R20, 0x80000, RZ, 0xfc, !PT ;  /* 0x00080000142f0812 */ /* 0x000fe400078efcff */
[----:B------:R-:W1:Y:S01]  /*3010*/  LDS.128 R20, [R10+0xa0] ;  /* 0x0000a0000a147984 */ /* 0x000e620000000c00 */
[----:B------:R-:W-:Y:S01]  /*3020*/  IMAD.MOV.U32 R36, RZ, RZ, R46 ;  /* 0x000000ffff247224 */ /* 0x000fe200078e002e */
[----:B------:R-:W-:Y:S01]  /*3030*/  DSETP.MAX.AND P3, P5, R40, R74, PT ;  /* 0x0000004a2800722a */ /* 0x000fe20003d6f000 */
[----:B------:R-:W-:Y:S02]  /*3040*/  IMAD.MOV.U32 R46, RZ, RZ, R80 ;  /* 0x000000ffff2e7224 */ /* 0x000fe400078e0050 */
[----:B------:R-:W-:Y:S01]  /*3050*/  IMAD.MOV.U32 R53, RZ, RZ, R81 ;  /* 0x000000ffff357224 */ /* 0x000fe200078e0051 */
[----:B------:R-:W-:Y:S01]  /*3060*/  DSETP.MAX.AND P6, P2, R48, R72, PT ;  /* 0x000000483000722a */ /* 0x000fe20003acf000 */
[----:B------:R-:W-:Y:S01]  /*3070*/  IMAD.MOV.U32 R44, RZ, RZ, R41 ;  /* 0x000000ffff2c7224 */ /* 0x000fe200078e0029 */
[----:B------:R-:W-:-:S02]  /*3080*/  SEL R46, R36, R46, P4 ;  /* 0x0000002e242e7207 */ /* 0x000fc40002000000 */
[----:B------:R-:W-:Y:S01]  /*3090*/  FSEL R41, R30, R53, P4 ;  /* 0x000000351e297208 */ /* 0x000fe20002000000 */
        /* <DEDUP_REMOVED lines=8> */
[----:B------:R-:W-:Y:S01]  /*3120*/  FSEL R53, R49, R73, P6 ;  /* 0x0000004931357208 */ /* 0x000fe20003000000 */
[----:B0-----:R-:W-:Y:S01]  /*3130*/  DMUL R80, R32, R16 ;  /* 0x0000001020507228 */ /* 0x001fe20000000000 */
[----:B------:R-:W-:Y:S01]  /*3140*/  SEL R48, R38, R25, P3 ;  /* 0x0000001926307207 */ /* 0x000fe20001800000 */
[----:B------:R-:W-:Y:S01]  /*3150*/  IMAD.MOV.U32 R24, RZ, RZ, R72 ;  /* 0x000000ffff187224 */ /* 0x000fe200078e0048 */
[----:B------:R-:W-:-:S02]  /*3160*/  FSEL R49, R44, R75, P3 ;  /* 0x0000004b2c317208 */ /* 0x000fc40001800000 */
[----:B------:R-:W-:Y:S01]  /*3170*/  SEL R38, R36, R57, P4 ;  /* 0x0000003924267207 */ /* 0x000fe20002000000 */
[----:B------:R-:W-:Y:S01]  /*3180*/  IMAD.MOV.U32 R57, RZ, RZ, R43 ;  /* 0x000000ffff397224 */ /* 0x000fe200078e002b */
[----:B------:R-:W-:Y:S01]  /*3190*/  @P5 LOP3.LUT R49, R75, 0x80000, RZ, 0xfc, !PT ;  /* 0x000800004b315812 */ /* 0x000fe200078efcff */
[----:B------:R-:W-:Y:S01]  /*31a0*/  DMUL R74, R16, R34 ;  /* 0x00000022104a7228 */ /* 0x000fe20000000000 */
[----:B------:R-:W-:Y:S01]  /*31b0*/  IMAD.MOV.U32 R59, RZ, RZ, R27 ;  /* 0x000000ffff3b7224 */ /* 0x000fe200078e001b */
[----:B------:R-:W-:Y:S01]  /*31c0*/  SEL R52, R31, R24, P6 ;  /* 0x000000181f347207 */ /* 0x000fe20003000000 */
[----:B------:R-:W-:Y:S01]  /*31d0*/  IMAD.MOV.U32 R31, RZ, RZ, R29 ;  /* 0x000000ffff1f7224 */ /* 0x000fe200078e001d */
[----:B------:R-:W-:Y:S01]  /*31e0*/  DSETP.MAX.AND P6, P1, R28, R76, PT ;  /* 0x0000004c1c00722a */ /* 0x000fe200039cf000 */
[----:B------:R-:W-:Y:S01]  /*31f0*/  @P2 LOP3.LUT R53, R73, 0x80000, RZ, 0xfc, !PT ;  /* 0x0008000049352812 */ /* 0x000fe200078efcff */
[----:B------:R-:W-:Y:S01]  /*3200*/  IMAD.MOV.U32 R29, RZ, RZ, R57 ;  /* 0x000000ffff1d7224 */ /* 0x000fe200078e0039 */
[----:B------:R-:W-:Y:S01]  /*3210*/  DSETP.MAX.AND P2, P3, R56, R80, PT ;  /* 0x000000503800722a */ /* 0x000fe20003b4f000 */
[----:B------:R-:W-:Y:S01]  /*3220*/  IMAD.MOV.U32 R36, RZ, RZ, R55 ;  /* 0x000000ffff247224 */ /* 0x000fe200078e0037 */
[----:B------:R-:W-:Y:S01]  /*3230*/  FSEL R57, R30, R59, P4 ;  /* 0x0000003b1e397208 */ /* 0x000fe20002000000 */
[----:B------:R-:W-:Y:S01]  /*3240*/  DSETP.MAX.AND P4, P5, R54, R74, PT ;  /* 0x0000004a3600722a */ /* 0x000fe20003d8f000 */
[----:B------:R-:W-:Y:S01]  /*3250*/  IMAD.MOV.U32 R40, RZ, RZ, R28 ;  /* 0x000000ffff287224 */ /* 0x000fe200078e001c */
[----:B-1----:R-:W-:Y:S01]  /*3260*/  DMUL R78, R32, R20 ;  /* 0x00000014204e7228 */ /* 0x002fe20000000000 */
[----:B------:R-:W-:-:S02]  /*3270*/  IMAD.MOV.U32 R55, RZ, RZ, R76 ;  /* 0x000000ffff377224 */ /* 0x000fc400078e004c */
[----:B------:R-:W-:Y:S02]  /*3280*/  IMAD.MOV.U32 R67, RZ, RZ, R15 ;  /* 0x000000ffff437224 */ /* 0x000fe400078e000f */
[----:B------:R-:W-:Y:S01]  /*3290*/  IMAD.MOV.U32 R43, RZ, RZ, R81 ;  /* 0x000000ffff2b7224 */ /* 0x000fe200078e0051 */
[----:B------:R-:W-:Y:S01]  /*32a0*/  MOV R30, R54 ;  /* 0x00000036001e7202 */ /* 0x000fe20000000f00 */
[----:B------:R-:W-:Y:S01]  /*32b0*/  IMAD.MOV.U32 R72, RZ, RZ, R80 ;  /* 0x000000ffff487224 */ /* 0x000fe200078e0050 */
[----:B------:R-:W-:Y:S01]  /*32c0*/  SEL R54, R40, R55, P6 ;  /* 0x0000003728367207 */ /* 0x000fe20003000000 */
[----:B------:R-:W0:Y:S01]  /*32d0*/  LDS.128 R24, [R10+0x120] ;  /* 0x000120000a187984 */ /* 0x000e220000000c00 */
[----:B------:R-:W-:Y:S02]  /*32e0*/  @P0 LOP3.LUT R57, R59, 0x80000, RZ, 0xfc, !PT ;  /* 0x000800003b390812 */ /* 0x000fe400078efcff */
[----:B------:R-:W-:Y:S01]  /*32f0*/  FSEL R55, R31, R77, P6 ;  /* 0x0000004d1f377208 */ /* 0x000fe20003000000 */
[----:B------:R-:W-:Y:S01]  /*3300*/  DSETP.MAX.AND P6, P0, R66, R78, PT ;  /* 0x0000004e4200722a */ /* 0x000fe200038cf000 */
[----:B------:R-:W-:Y:S01]  /*3310*/  IMAD.MOV.U32 R31, RZ, RZ, R66 ;  /* 0x000000ffff1f7224 */ /* 0x000fe200078e0042 */
[----:B------:R-:W-:Y:S01]  /*3320*/  FSEL R15, R29, R43, P2 ;  /* 0x0000002b1d0f7208 */ /* 0x000fe20001000000 */
[----:B------:R-:W-:-:S02]  /*3330*/  IMAD.MOV.U32 R66, RZ, RZ, R74 ;  /* 0x000000ffff427224 */ /* 0x000fc400078e004a */
[----:B------:R-:W-:Y:S02]  /*3340*/  IMAD.MOV.U32 R29, RZ, RZ, R75 ;  /* 0x000000ffff1d7224 */ /* 0x000fe400078e004b */
[----:B------:R-:W-:Y:S02]  /*3350*/  IMAD.MOV.U32 R28, RZ, RZ, R56 ;  /* 0x000000ffff1c7224 */ /* 0x000fe400078e0038 */
[----:B------:R-:W-:Y:S02]  /*3360*/  IMAD.MOV.U32 R74, RZ, RZ, R78 ;  /* 0x000000ffff4a7224 */ /* 0x000fe400078e004e */
[----:B------:R-:W-:Y:S01]  /*3370*/  IMAD.MOV.U32 R40, RZ, RZ, R67 ;  /* 0x000000ffff287224 */ /* 0x000fe200078e0043 */
[----:B------:R-:W-:Y:S02]  /*3380*/  FSEL R67, R36, R29, P4 ;  /* 0x0000001d24437208 */ /* 0x000fe40002000000 */
[----:B------:R-:W-:Y:S02]  /*3390*/  SEL R72, R28, R72, P2 ;  /* 0x000000481c487207 */ /* 0x000fe40001000000 */
[----:B------:R-:W-:-:S02]  /*33a0*/  SEL R66, R30, R66, P4 ;  /* 0x000000421e427207 */ /* 0x000fc40002000000 */
[----:B------:R-:W-:Y:S02]  /*33b0*/  @P5 LOP3.LUT R67, R29, 0x80000, RZ, 0xfc, !PT ;  /* 0x000800001d435812 */ /* 0x000fe400078efcff */
[----:B------:R-:W-:Y:S02]  /*33c0*/  SEL R74, R31, R74, P6 ;  /* 0x0000004a1f4a7207 */ /* 0x000fe40003000000 */
[----:B------:R-:W1:Y:S01]  /*33d0*/  LDS.128 R28, [R10+0x1a0] ;  /* 0x0001a0000a1c7984 */ /* 0x000e620000000c00 */
[----:B------:R-:W-:Y:S01]  /*33e0*/  @P1 LOP3.LUT R55, R77, 0x80000, RZ, 0xfc, !PT ;  /* 0x000800004d371812 */ /* 0x000fe200078efcff */
[----:B------:R-:W-:Y:S01]  /*33f0*/  IMAD.MOV.U32 R59, RZ, RZ, R79 ;  /* 0x000000ffff3b7224 */ /* 0x000fe200078e004f */
[----:B------:R-:W-:Y:S01]  /*3400*/  DMUL R76, R20, R34 ;  /* 0x00000022144c7228 */ /* 0x000fe20000000000 */
[----:B------:R-:W-:Y:S01]  /*3410*/  IMAD.MOV.U32 R69, RZ, RZ, R61 ;  /* 0x000000ffff457224 */ /* 0x000fe200078e003d */
[----:B0-----:R-:W-:Y:S02]  /*3420*/  DMUL R82, R32, R24 ;  /* 0x0000001820527228 */ /* 0x001fe40000000000 */
[----:B------:R-:W-:Y:S01]  /*3430*/  DMUL R78, R24, R34 ;  /* 0x00000022184e7228 */ /* 0x000fe20000000000 */
[----:B------:R-:W-:-:S03]  /*3440*/  @P3 LOP3.LUT R15, R43, 0x80000, RZ, 0xfc, !PT ;  /* 0x000800002b0f3812 */ /* 0x000fc600078efcff */
[----:B------:R-:W-:Y:S01]  /*3450*/  DSETP.MAX.AND P1, P2, R68, R76, PT ;  /* 0x0000004c4400722a */ /* 0x000fe20003a2f000 */
[----:B------:R-:W-:Y:S01]  /*3460*/  IMAD.MOV.U32 R43, RZ, RZ, R51 ;  /* 0x000000ffff2b7224 */ /* 0x000fe200078e0033 */
[----:B------:R-:W-:Y:S01]  /*3470*/  MOV R36, R42 ;  /* 0x0000002a00247202 */ /* 0x000fe20000000f00 */
[----:B-1----:R-:W-:Y:S02]  /*3480*/  DMUL R80, R32, R28 ;  /* 0x0000001c20507228 */ /* 0x002fe40000000000 */
[----:B------:R-:W-:Y:S01]  /*3490*/  DMUL R84, R28, R34 ;  /* 0x000000221c547228 */ /* 0x000fe20000000000 */
[----:B------:R-:W0:Y:S01]  /*34a0*/  LDS.128 R32, [R4+0x410] ;  /* 0x0004100004207984 */ /* 0x000e220000000c00 */
[----:B------:R-:W-:Y:S01]  /*34b0*/  DSETP.MAX.AND P3, P4, R42, R82, PT ;  /* 0x000000522a00722a */ /* 0x000fe20003c6f000 */
[----:B------:R-:W-:Y:S02]  /*34c0*/  IMAD.MOV.U32 R42, RZ, RZ, R77 ;  /* 0x000000ffff2a7224 */ /* 0x000fe400078e004d */
[----:B------:R-:W-:Y:S01]  /*34d0*/  IMAD.MOV.U32 R51, RZ, RZ, R43 ;  /* 0x000000ffff337224 */ /* 0x000fe200078e002b */
[----:B------:R-:W-:Y:S01]  /*34e0*/  FSEL R43, R40, R59, P6 ;  /* 0x0000003b282b7208 */ /* 0x000fe20003000000 */
[----:B------:R-:W-:Y:S01]  /*34f0*/  DSETP.MAX.AND P5, P6, R64, R78, PT ;  /* 0x0000004e4000722a */ /* 0x000fe20003eaf000 */
[----:B------:R-:W-:-:S02]  /*3500*/  FSEL R69, R69, R42, P1 ;  /* 0x0000002a45457208 */ /* 0x000fc40000800000 */
[----:B------:R-:W-:Y:S01]  /*3510*/  @P2 LOP3.LUT R69, R42, 0x80000, RZ, 0xfc, !PT ;  /* 0x000800002a452812 */ /* 0x000fe200078efcff */
[----:B------:R-:W-:Y:S02]  /*3520*/  IMAD.MOV.U32 R42, RZ, RZ, R83 ;  /* 0x000000ffff2a7224 */ /* 0x000fe400078e0053 */
[----:B------:R-:W-:Y:S02]  /*3530*/  IMAD.MOV.U32 R44, RZ, RZ, R68 ;  /* 0x000000ffff2c7224 */ /* 0x000fe400078e0044 */
[----:B------:R-:W-:Y:S02]  /*3540*/  IMAD.MOV.U32 R56, RZ, RZ, R76 ;  /* 0x000000ffff387224 */ /* 0x000fe400078e004c */
[----:B------:R-:W-:Y:S01]  /*3550*/  IMAD.MOV.U32 R61, RZ, RZ, R45 ;  /* 0x000000ffff3d7224 */ /* 0x000fe200078e002d */
[----:B------:R-:W-:Y:S02]  /*3560*/  FSEL R45, R51, R42, P3 ;  /* 0x0000002a332d7208 */ /* 0x000fe40001800000 */
[----:B------:R-:W-:Y:S01]  /*3570*/  MOV R51, R79 ;  /* 0x0000004f00337202 */ /* 0x000fe20000000f00 */
[----:B------:R-:W-:Y:S01]  /*3580*/  IMAD.MOV.U32 R40, RZ, RZ, R64 ;  /* 0x000000ffff287224 */ /* 0x000fe200078e0040 */
[----:B------:R-:W-:Y:S01]  /*3590*/  SEL R68, R44, R56, P1 ;  /* 0x000000382c447207 */ /* 0x000fe20000800000 */
[----:B------:R-:W-:Y:S01]  /*35a0*/  IMAD.MOV.U32 R76, RZ, RZ, R82 ;  /* 0x000000ffff4c7224 */ /* 0x000fe200078e0052 */
[----:B------:R-:W-:Y:S01]  /*35b0*/  @P0 LOP3.LUT R43, R59, 0x80000, RZ, 0xfc, !PT ;  /* 0x000800003b2b0812 */ /* 0x000fe200078efcff */
[----:B------:R-:W-:Y:S01]  /*35c0*/  IMAD.MOV.U32 R56, RZ, RZ, R78 ;  /* 0x000000ffff387224 */ /* 0x000fe200078e004e */
[----:B------:R-:W-:Y:S01]  /*35d0*/  FSEL R65, R65, R51, P5 ;  /* 0x0000003341417208 */ /* 0x000fe20002800000 */
[----:B------:R-:W-:Y:S01]  /*35e0*/  DSETP.MAX.AND P0, P1, R60, R80, PT ;  /* 0x000000503c00722a */ /* 0x000fe2000390f000 */
[----:B------:R-:W-:Y:S01]  /*35f0*/  @P6 LOP3.LUT R65, R51, 0x80000, RZ, 0xfc, !PT ;  /* 0x0008000033416812 */ /* 0x000fe200078efcff */
[----:B------:R-:W-:-:S02]  /*3600*/  IMAD.MOV.U32 R44, RZ, RZ, R60 ;  /* 0x000000ffff2c7224 */ /* 0x000fc400078e003c */
[----:B------:R-:W-:Y:S01]  /*3610*/  IMAD.MOV.U32 R51, RZ, RZ, R80 ;  /* 0x000000ffff337224 */ /* 0x000fe200078e0050 */
[----:B------:R-:W-:Y:S01]  /*3620*/  SEL R76, R36, R76, P3 ;  /* 0x0000004c244c7207 */ /* 0x000fe20001800000 */
[----:B------:R-:W-:Y:S01]  /*3630*/  DSETP.MAX.AND P2, P3, R62, R84, PT ;  /* 0x000000543e00722a */ /* 0x000fe20003b4f000 */
[----:B------:R-:W-:Y:S01]  /*3640*/  SEL R64, R40, R56, P5 ;  /* 0x0000003828407207 */ /* 0x000fe20002800000 */
[----:B------:R-:W-:Y:S01]  /*3650*/  IMAD.MOV.U32 R56, RZ, RZ, R81 ;  /* 0x000000ffff387224 */ /* 0x000fe200078e0051 */
[----:B------:R-:W-:Y:S01]  /*3660*/  @P4 LOP3.LUT R45, R42, 0x80000, RZ, 0xfc, !PT ;  /* 0x000800002a2d4812 */ /* 0x000fe200078efcff */
[----:B------:R-:W-:Y:S02]  /*3670*/  IMAD.MOV.U32 R40, RZ, RZ, R84 ;  /* 0x000000ffff287224 */ /* 0x000fe400078e0054 */
[----:B------:R-:W-:Y:S01]  /*3680*/  IMAD.MOV.U32 R42, RZ, RZ, R85 ;  /* 0x000000ffff2a7224 */ /* 0x000fe200078e0055 */
[C---:B0-----:R-:W-:Y:S01]  /*3690*/  DMUL R88, R32.reuse, R16 ;  /* 0x0000001020587228 */ /* 0x041fe20000000000 */
[----:B------:R-:W-:Y:S01]  /*36a0*/  SEL R60, R44, R51, P0 ;  /* 0x000000332c3c7207 */ /* 0x000fe20000000000 */
[----:B------:R-:W-:-:S02]  /*36b0*/  DMUL R90, R32, R20 ;  /* 0x00000014205a7228 */ /* 0x000fc40000000000 */
[C---:B------:R-:W-:Y:S02]  /*36c0*/  DMUL R86, R32.reuse, R24 ;  /* 0x0000001820567228 */ /* 0x040fe40000000000 */
[----:B------:R-:W-:Y:S02]  /*36d0*/  DMUL R78, R32, R28 ;  /* 0x0000001c204e7228 */ /* 0x000fe40000000000 */
[-C--:B------:R-:W-:Y:S02]  /*36e0*/  DMUL R16, R16, R34.reuse ;  /* 0x0000002210107228 */ /* 0x080fe40000000000 */
[-C--:B------:R-:W-:Y:S02]  /*36f0*/  DMUL R80, R20, R34.reuse ;  /* 0x0000002214507228 */ /* 0x080fe40000000000 */
[-C--:B------:R-:W-:Y:S02]  /*3700*/  DMUL R82, R24, R34.reuse ;  /* 0x0000002218527228 */ /* 0x080fe40000000000 */
[----:B------:R-:W-:Y:S01]  /*3710*/  DMUL R84, R28, R34 ;  /* 0x000000221c547228 */ /* 0x000fe20000000000 */
[----:B------:R-:W-:Y:S01]  /*3720*/  IMAD.MOV.U32 R51, RZ, RZ, R37 ;  /* 0x000000ffff337224 */ /* 0x000fe200078e0025 */
[----:B------:R-:W0:Y:S01]  /*3730*/  LDS.128 R32, [R4+0x500] ;  /* 0x0005000004207984 */ /* 0x000e220000000c00 */
[----:B------:R-:W-:Y:S01]  /*3740*/  IMAD.MOV.U32 R36, RZ, RZ, R62 ;  /* 0x000000ffff247224 */ /* 0x000fe200078e003e */
[----:B------:R-:W-:Y:S01]  /*3750*/  MOV R71, R47 ;  /* 0x0000002f00477202 */ /* 0x000fe20000000f00 */
[----:B------:R-:W-:-:S02]  /*3760*/  IMAD.MOV.U32 R37, RZ, RZ, R50 ;  /* 0x000000ffff257224 */ /* 0x000fc400078e0032 */
[----:B------:R-:W-:Y:S01]  /*3770*/  DSETP.MAX.AND P4, P5, R50, R88, PT ;  /* 0x000000583200722a */ /* 0x000fe20003d8f000 */
[----:B------:R-:W-:Y:S01]  /*3780*/  IMAD.MOV.U32 R28, RZ, RZ, R88 ;  /* 0x000000ffff1c7224 */ /* 0x000fe200078e0058 */
[----:B------:R-:W-:Y:S01]  /*3790*/  FSEL R63, R63, R42, P2 ;  /* 0x0000002a3f3f7208 */ /* 0x000fe20001000000 */
[----:B------:R-:W-:Y:S01]  /*37a0*/  IMAD.MOV.U32 R59, RZ, RZ, R39 ;  /* 0x000000ffff3b7224 */ /* 0x000fe200078e0027 */
[----:B------:R-:W-:Y:S01]  /*37b0*/  SEL R40, R36, R40, P2 ;  /* 0x0000002824287207 */ /* 0x000fe20001000000 */
[----:B------:R-:W-:Y:S01]  /*37c0*/  IMAD.MOV.U32 R24, RZ, RZ, R89 ;  /* 0x000000ffff187224 */ /* 0x000fe200078e0059 */
[----:B------:R-:W-:Y:S01]  /*37d0*/  @P3 LOP3.LUT R63, R42, 0x80000, RZ, 0xfc, !PT ;  /* 0x000800002a3f3812 */ /* 0x000fe200078efcff */
[----:B------:R-:W-:Y:S01]  /*37e0*/  IMAD.MOV.U32 R47, RZ, RZ, R41 ;  /* 0x000000ffff2f7224 */ /* 0x000fe200078e0029 */
[----:B------:R-:W-:Y:S01]  /*37f0*/  SEL R50, R37, R28, P4 ;  /* 0x0000001c25327207 */ /* 0x000fe20002000000 */
[----:B------:R-:W-:Y:S01]  /*3800*/  DSETP.MAX.AND P3, P2, R70, R86, PT ;  /* 0x000000564600722a */ /* 0x000fe20003a6f000 */
[----:B------:R-:W-:Y:S01]  /*3810*/  IMAD.MOV.U32 R28, RZ, RZ, R70 ;  /* 0x000000ffff1c7224 */ /* 0x000fe200078e0046 */
[----:B------:R-:W-:Y:S01]  /*3820*/  FSEL R61, R61, R56, P0 ;  /* 0x000000383d3d7208 */ /* 0x000fe20000000000 */
[----:B------:R-:W-:Y:S01]  /*3830*/  IMAD.MOV.U32 R70, RZ, RZ, R86 ;  /* 0x000000ffff467224 */ /* 0x000fe200078e0056 */
[----:B------:R-:W-:Y:S01]  /*3840*/  @P1 LOP3.LUT R61, R56, 0x80000, RZ, 0xfc, !PT ;  /* 0x00080000383d1812 */ /* 0x000fe200078efcff */
[----:B------:R-:W-:Y:S01]  /*3850*/  DSETP.MAX.AND P0, P1, R58, R90, PT ;  /* 0x0000005a3a00722a */ /* 0x000fe2000390f000 */
[----:B------:R-:W-:Y:S01]  /*3860*/  FSEL R51, R51, R24, P4 ;  /* 0x0000001833337208 */ /* 0x000fe20002000000 */
[----:B------:R-:W-:Y:S01]  /*3870*/  DSETP.MAX.AND P6, P4, R46, R78, PT ;  /* 0x0000004e2e00722a */ /* 0x000fe20003ccf000 */
[----:B------:R-:W-:Y:S01]  /*3880*/  IMAD.MOV.U32 R36, RZ, RZ, R58 ;  /* 0x000000ffff247224 */ /* 0x000fe200078e003a */
[----:B------:R-:W-:Y:S01]  /*3890*/  SEL R70, R28, R70, P3 ;  /* 0x000000461c467207 */ /* 0x000fe20001800000 */
[----:B------:R-:W-:-:S02]  /*38a0*/  IMAD.MOV.U32 R21, RZ, RZ, R90 ;  /* 0x000000ffff157224 */ /* 0x000fc400078e005a */
[----:B------:R-:W-:Y:S02]  /*38b0*/  IMAD.MOV.U32 R20, RZ, RZ, R91 ;  /* 0x000000ffff147224 */ /* 0x000fe400078e005b */
[----:B------:R-:W-:Y:S02]  /*38c0*/  IMAD.MOV.U32 R25, RZ, RZ, R46 ;  /* 0x000000ffff197224 */ /* 0x000fe400078e002e */
[----:B------:R-:W-:Y:S01]  /*38d0*/  IMAD.MOV.U32 R28, RZ, RZ, R78 ;  /* 0x000000ffff1c7224 */ /* 0x000fe200078e004e */
[----:B------:R-:W-:Y:S02]  /*38e0*/  SEL R58, R36, R21, P0 ;  /* 0x00000015243a7207 */ /* 0x000fe40000000000 */
[----:B------:R-:W-:Y:S02]  /*38f0*/  @P5 LOP3.LUT R51, R24, 0x80000, RZ, 0xfc, !PT ;  /* 0x0008000018335812 */ /* 0x000fe400078efcff */
[----:B------:R-:W-:Y:S01]  /*3900*/  FSEL R59, R59, R20, P0 ;  /* 0x000000143b3b7208 */ /* 0x000fe20000000000 */
[----:B------:R-:W-:Y:S01]  /*3910*/  DSETP.MAX.AND P0, P5, R52, R16, PT ;  /* 0x000000103400722a */ /* 0x000fe20003d0f000 */
[----:B------:R-:W-:Y:S01]  /*3920*/  SEL R46, R25, R28, P6 ;  /* 0x0000001c192e7207 */ /* 0x000fe20003000000 */
[----:B------:R-:W-:-:S02]  /*3930*/  IMAD.MOV.U32 R21, RZ, RZ, R52 ;  /* 0x000000ffff157224 */ /* 0x000fc400078e0034 */
[----:B------:R-:W-:Y:S02]  /*3940*/  IMAD.MOV.U32 R24, RZ, RZ, R87 ;  /* 0x000000ffff187224 */ /* 0x000fe400078e0057 */
[----:B------:R-:W-:Y:S01]  /*3950*/  IMAD.MOV.U32 R28, RZ, RZ, R16 ;  /* 0x000000ffff1c7224 */ /* 0x000fe200078e0010 */
[----:B------:R-:W-:Y:S02]  /*3960*/  FSEL R47, R47, R79, P6 ;  /* 0x0000004f2f2f7208 */ /* 0x000fe40003000000 */
[----:B------:R-:W-:Y:S02]  /*3970*/  @P1 LOP3.LUT R59, R20, 0x80000, RZ, 0xfc, !PT ;  /* 0x00080000143b1812 */ /* 0x000fe400078efcff */
[----:B------:R-:W-:Y:S01]  /*3980*/  FSEL R71, R71, R24, P3 ;  /* 0x0000001847477208 */ /* 0x000fe20001800000 */
[----:B------:R-:W-:Y:S01]  /*3990*/  DSETP.MAX.AND P1, P3, R48, R80, PT ;  /* 0x000000503000722a */ /* 0x000fe20003b2f000 */
[----:B------:R-:W-:Y:S02]  /*39a0*/  SEL R52, R21, R28, P0 ;  /* 0x0000001c15347207 */ /* 0x000fe40000000000 */
[----:B------:R-:W-:-:S02]  /*39b0*/  @P4 LOP3.LUT R47, R79, 0x80000, RZ, 0xfc, !PT ;  /* 0x000800004f2f4812 */ /* 0x000fc400078efcff */
[----:B------:R-:W-:Y:S01]  /*39c0*/  FSEL R53, R53, R17, P0 ;  /* 0x0000001135357208 */ /* 0x000fe20000000000 */
[----:B------:R-:W-:Y:S01]  /*39d0*/  DSETP.MAX.AND P4, P0, R54, R84, PT ;  /* 0x000000543600722a */ /* 0x000fe2000388f000 */
[----:B------:R-:W-:Y:S01]  /*39e0*/  IMAD.MOV.U32 R37, RZ, RZ, R84 ;  /* 0x000000ffff257224 */ /* 0x000fe200078e0054 */
[----:B------:R-:W-:Y:S01]  /*39f0*/  MOV R16, R54 ;  /* 0x0000003600107202 */ /* 0x000fe20000000f00 */
[----:B------:R-:W-:Y:S01]  /*3a00*/  IMAD.MOV.U32 R39, RZ, RZ, R57 ;  /* 0x000000ffff277224 */ /* 0x000fe200078e0039 */
[----:B------:R-:W-:Y:S02]  /*3a10*/  @P5 LOP3.LUT R53, R17, 0x80000, RZ, 0xfc, !PT ;  /* 0x0008000011355812 */ /* 0x000fe400078efcff */
[----:B------:R-:W-:Y:S01]  /*3a20*/  SEL R28, R16, R37, P4 ;  /* 0x00000025101c7207 */ /* 0x000fe20002000000 */
[----:B0-----:R-:W-:Y:S01]  /*3a30*/  DMUL R16, R32, R18 ;  /* 0x0000001220107228 */ /* 0x001fe20000000000 */
[----:B------:R-:W-:Y:S01]  /*3a40*/  IMAD.MOV.U32 R73, RZ, RZ, R15 ;  /* 0x000000ffff497224 */ /* 0x000fe200078e000f */
[----:B------:R-:W-:Y:S01]  /*3a50*/  @P2 LOP3.LUT R71, R24, 0x80000, RZ, 0xfc, !PT ;  /* 0x0008000018472812 */ /* 0x000fe200078efcff */
[----:B------:R-:W-:Y:S01]  /*3a60*/  IMAD.MOV.U32 R20, RZ, RZ, R48 ;  /* 0x000000ffff147224 */ /* 0x000fe200078e0030 */
[----:B------:R-:W-:Y:S01]  /*3a70*/  DSETP.MAX.AND P6, P2, R38, R82, PT ;  /* 0x000000522600722a */ /* 0x000fe20003acf000 */
[----:B------:R-:W-:Y:S01]  /*3a80*/  IMAD.MOV.U32 R25, RZ, RZ, R80 ;  /* 0x000000ffff197224 */ /* 0x000fe200078e0050 */
[----:B------:R-:W-:Y:S01]  /*3a90*/  FSEL R49, R49, R81, P1 ;  /* 0x0000005131317208 */ /* 0x000fe20000800000 */
[----:B------:R-:W-:Y:S01]  /*3aa0*/  IMAD.MOV.U32 R29, RZ, RZ, R55 ;  /* 0x000000ffff1d7224 */ /* 0x000fe200078e0037 */
[----:B------:R-:W-:Y:S01]  /*3ab0*/  DMUL R54, R32, R22 ;  /* 0x0000001620367228 */ /* 0x000fe20000000000 */
[----:B------:R-:W-:Y:S01]  /*3ac0*/  @P3 LOP3.LUT R49, R81, 0x80000, RZ, 0xfc, !PT ;  /* 0x0008000051313812 */ /* 0x000fe200078efcff */
[----:B------:R-:W-:Y:S01]  /*3ad0*/  DSETP.MAX.AND P3, P5, R72, R16, PT ;  /* 0x000000104800722a */ /* 0x000fe20003d6f000 */
[----:B------:R-:W-:Y:S01]  /*3ae0*/  IMAD.MOV.U32 R24, RZ, RZ, R38 ;  /* 0x000000ffff187224 */ /* 0x000fe200078e0026 */
[----:B------:R-:W-:Y:S01]  /*3af0*/  SEL R48, R20, R25, P1 ;  /* 0x0000001914307207 */ /* 0x000fe20000800000 */
[----:B------:R-:W-:-:S02]  /*3b00*/  IMAD.MOV.U32 R21, RZ, RZ, R82 ;  /* 0x000000ffff157224 */ /* 0x000fc400078e0052 */
[----:B------:R-:W-:Y:S01]  /*3b10*/  IMAD.MOV.U32 R75, RZ, RZ, R43 ;  /* 0x000000ffff4b7224 */ /* 0x000fe200078e002b */
[----:B------:R-:W-:Y:S01]  /*3b20*/  FSEL R25, R39, R83, P6 ;  /* 0x0000005327197208 */ /* 0x000fe20003000000 */
[----:B------:R-:W-:Y:S01]  /*3b30*/  DMUL R38, R32, R26 ;  /* 0x0000001a20267228 */ /* 0x000fe20000000000 */
[----:B------:R-:W-:Y:S01]  /*3b40*/  FSEL R29, R29, R85, P4 ;  /* 0x000000551d1d7208 */ /* 0x000fe20002000000 */
[----:B------:R-:W-:Y:S01]  /*3b50*/  IMAD.MOV.U32 R15, RZ, RZ, R73 ;  /* 0x000000ffff0f7224 */ /* 0x000fe200078e0049 */
[----:B------:R-:W-:Y:S01]  /*3b60*/  SEL R24, R24, R21, P6 ;  /* 0x0000001518187207 */ /* 0x000fe20003000000 */
[----:B------:R-:W-:Y:S01]  /*3b70*/  IMAD.MOV.U32 R36, RZ, RZ, R17 ;  /* 0x000000ffff247224 */ /* 0x000fe200078e0011 */
[----:B------:R-:W-:Y:S01]  /*3b80*/  @P0 LOP3.LUT R29, R85, 0x80000, RZ, 0xfc, !PT ;  /* 0x00080000551d0812 */ /* 0x000fe200078efcff */
[----:B------:R-:W-:Y:S01]  /*3b90*/  DSETP.MAX.AND P6, P0, R74, R54, PT ;  /* 0x000000364a00722a */ /* 0x000fe200038cf000 */
[----:B------:R-:W-:Y:S02]  /*3ba0*/  IMAD.MOV.U32 R77, RZ, RZ, R45 ;  /* 0x000000ffff4d7224 */ /* 0x000fe400078e002d */
[----:B------:R-:W-:-:S02]  /*3bb0*/  IMAD.MOV.U32 R56, RZ, RZ, R72 ;  /* 0x000000ffff387224 */ /* 0x000fc400078e0048 */
[----:B------:R-:W-:Y:S02]  /*3bc0*/  IMAD.MOV.U32 R20, RZ, RZ, R75 ;  /* 0x000000ffff147224 */ /* 0x000fe400078e004b */
[----:B------:R-:W-:Y:S02]  /*3bd0*/  IMAD.MOV.U32 R57, RZ, RZ, R16 ;  /* 0x000000ffff397224 */ /* 0x000fe400078e0010 */
[----:B------:R-:W-:Y:S01]  /*3be0*/  IMAD.MOV.U32 R45, RZ, RZ, R55 ;  /* 0x000000ffff2d7224 */ /* 0x000fe200078e0037 */
[----:B------:R-:W-:Y:S01]  /*3bf0*/  FSEL R43, R15, R36, P3 ;  /* 0x000000240f2b7208 */ /* 0x000fe20001800000 */
[----:B------:R-:W-:Y:S01]  /*3c00*/  IMAD.MOV.U32 R62, RZ, RZ, R54 ;  /* 0x000000ffff3e7224 */ /* 0x000fe200078e0036 */
[----:B------:R-:W-:Y:S01]  /*3c10*/  SEL R56, R56, R57, P3 ;  /* 0x0000003938387207 */ /* 0x000fe20001800000 */
[----:B------:R-:W-:Y:S01]  /*3c20*/  DSETP.MAX.AND P3, P4, R76, R38, PT ;  /* 0x000000264c00722a */ /* 0x000fe20003c6f000 */
[----:B------:R-:W-:Y:S01]  /*3c30*/  FSEL R15, R20, R45, P6 ;  /* 0x0000002d140f7208 */ /* 0x000fe20003000000 */
[----:B------:R-:W-:Y:S01]  /*3c40*/  IMAD.MOV.U32 R54, RZ, RZ, R38 ;  /* 0x000000ffff367224 */ /* 0x000fe200078e0026 */
[----:B------:R-:W-:Y:S01]  /*3c50*/  @P5 LOP3.LUT R43, R36, 0x80000, RZ, 0xfc, !PT ;  /* 0x00080000242b5812 */ /* 0x000fe200078efcff */
[----:B------:R-:W-:-:S02]  /*3c60*/  IMAD.MOV.U32 R20, RZ, RZ, R39 ;  /* 0x000000ffff147224 */ /* 0x000fc400078e0027 */
[----:B------:R-:W0:Y:S01]  /*3c70*/  LDS.128 R36, [R4+0x510] ;  /* 0x0005100004247984 */ /* 0x000e220000000c00 */
[----:B------:R-:W-:Y:S02]  /*3c80*/  DMUL R72, R34, R18 ;  /* 0x0000001222487228 */ /* 0x000fe40000000000 */
[----:B------:R-:W-:Y:S01]  /*3c90*/  DMUL R32, R32, R30 ;  /* 0x0000001e20207228 */ /* 0x000fe20000000000 */
[----:B------:R-:W-:Y:S01]  /*3ca0*/  IMAD.MOV.U32 R41, RZ, RZ, R76 ;  /* 0x000000ffff297224 */ /* 0x000fe200078e004c */
[----:B------:R-:W-:Y:S01]  /*3cb0*/  @P2 LOP3.LUT R25, R83, 0x80000, RZ, 0xfc, !PT ;  /* 0x0008000053192812 */ /* 0x000fe200078efcff */
[----:B------:R-:W-:Y:S01]  /*3cc0*/  IMAD.MOV.U32 R16, RZ, RZ, R66 ;  /* 0x000000ffff107224 */ /* 0x000fe200078e0042 */
[----:B------:R-:W-:Y:S02]  /*3cd0*/  MOV R17, R67 ;  /* 0x0000004300117202 */ /* 0x000fe40000000f00 */
[----:B------:R-:W-:Y:S02]  /*3ce0*/  DSETP.MAX.AND P1, P2, R66, R72, PT ;  /* 0x000000484200722a */ /* 0x000fe40003a2f000 */
[----:B------:R-:W-:Y:S01]  /*3cf0*/  DMUL R66, R34, R22 ;  /* 0x0000001622427228 */ /* 0x000fe20000000000 */
[----:B------:R-:W-:Y:S01]  /*3d00*/  IMAD.MOV.U32 R21, RZ, RZ, R74 ;  /* 0x000000ffff157224 */ /* 0x000fe200078e004a */
[----:B------:R-:W-:-:S02]  /*3d10*/  SEL R54, R41, R54, P3 ;  /* 0x0000003629367207 */ /* 0x000fc40001800000 */
[----:B------:R-:W-:Y:S02]  /*3d20*/  @P0 LOP3.LUT R15, R45, 0x80000, RZ, 0xfc, !PT ;  /* 0x000800002d0f0812 */ /* 0x000fe400078efcff */
[----:B------:R-:W-:Y:S01]  /*3d30*/  FSEL R55, R77, R20, P3 ;  /* 0x000000144d377208 */ /* 0x000fe20001800000 */
[----:B------:R-:W-:Y:S01]  /*3d40*/  DSETP.MAX.AND P3, P0, R60, R32, PT ;  /* 0x000000203c00722a */ /* 0x000fe2000386f000 */
[----:B------:R-:W-:Y:S01]  /*3d50*/  SEL R62, R21, R62, P6 ;  /* 0x0000003e153e7207 */ /* 0x000fe20003000000 */
[----:B------:R-:W-:Y:S01]  /*3d60*/  IMAD.MOV.U32 R21, RZ, RZ, R68 ;  /* 0x000000ffff157224 */ /* 0x000fe200078e0044 */
[----:B------:R-:W-:Y:S01]  /*3d70*/  DSETP.MAX.AND P5, P6, R68, R66, PT ;  /* 0x000000424400722a */ /* 0x000fe20003eaf000 */
[----:B------:R-:W-:Y:S01]  /*3d80*/  IMAD.MOV.U32 R42, RZ, RZ, R69 ;  /* 0x000000ffff2a7224 */ /* 0x000fe200078e0045 */
[C---:B------:R-:W-:Y:S01]  /*3d90*/  DMUL R68, R34.reuse, R26 ;  /* 0x0000001a22447228 */ /* 0x040fe20000000000 */
[----:B------:R-:W-:Y:S02]  /*3da0*/  IMAD.MOV.U32 R44, RZ, RZ, R60 ;  /* 0x000000ffff2c7224 */ /* 0x000fe400078e003c */
[----:B------:R-:W-:Y:S01]  /*3db0*/  IMAD.MOV.U32 R45, RZ, RZ, R32 ;  /* 0x000000ffff2d7224 */ /* 0x000fe200078e0020 */
[----:B------:R-:W-:Y:S01]  /*3dc0*/  MOV R32, R73 ;  /* 0x0000004900207202 */ /* 0x000fe20000000f00 */
[----:B------:R-:W-:Y:S01]  /*3dd0*/  IMAD.MOV.U32 R60, RZ, RZ, R72 ;  /* 0x000000ffff3c7224 */ /* 0x000fe200078e0048 */
[----:B------:R-:W-:Y:S01]  /*3de0*/  DMUL R72, R34, R30 ;  /* 0x0000001e22487228 */ /* 0x000fe20000000000 */
[----:B------:R-:W-:Y:S01]  /*3df0*/  IMAD.MOV.U32 R41, RZ, RZ, R63 ;  /* 0x000000ffff297224 */ /* 0x000fe200078e003f */
[----:B------:R-:W-:-:S02]  /*3e00*/  SEL R44, R44, R45, P3 ;  /* 0x0000002d2c2c7207 */ /* 0x000fc40001800000 */
[----:B------:R-:W-:Y:S01]  /*3e10*/  FSEL R45, R61, R33, P3 ;  /* 0x000000213d2d7208 */ /* 0x000fe20001800000 */
[----:B------:R-:W-:Y:S01]  /*3e20*/  IMAD.MOV.U32 R34, RZ, RZ, R66 ;  /* 0x000000ffff227224 */ /* 0x000fe200078e0042 */
[----:B------:R-:W-:Y:S01]  /*3e30*/  @P4 LOP3.LUT R55, R20, 0x80000, RZ, 0xfc, !PT ;  /* 0x0008000014374812 */ /* 0x000fe200078efcff */
[----:B------:R-:W-:Y:S01]  /*3e40*/  DSETP.MAX.AND P4, P3, R64, R68, PT ;  /* 0x000000444000722a */ /* 0x000fe20003b8f000 */
[----:B------:R-:W-:Y:S02]  /*3e50*/  SEL R60, R16, R60, P1 ;  /* 0x0000003c103c7207 */ /* 0x000fe40000800000 */
[----:B------:R-:W-:Y:S02]  /*3e60*/  @P0 LOP3.LUT R45, R33, 0x80000, RZ, 0xfc, !PT ;  /* 0x00080000212d0812 */ /* 0x000fe400078efcff */
[----:B------:R-:W-:Y:S01]  /*3e70*/  FSEL R61, R17, R32, P1 ;  /* 0x00000020113d7208 */ /* 0x000fe20000800000 */
[----:B------:R-:W-:Y:S01]  /*3e80*/  DSETP.MAX.AND P0, P1, R40, R72, PT ;  /* 0x000000482800722a */ /* 0x000fe2000390f000 */
[----:B------:R-:W-:-:S02]  /*3e90*/  IMAD.MOV.U32 R20, RZ, RZ, R64 ;  /* 0x000000ffff147224 */ /* 0x000fc400078e0040 */
[----:B------:R-:W-:Y:S02]  /*3ea0*/  IMAD.MOV.U32 R66, RZ, RZ, R68 ;  /* 0x000000ffff427224 */ /* 0x000fe400078e0044 */
[----:B------:R-:W-:Y:S01]  /*3eb0*/  IMAD.MOV.U32 R33, RZ, RZ, R40 ;  /* 0x000000ffff217224 */ /* 0x000fe200078e0028 */
[----:B------:R-:W-:Y:S01]  /*3ec0*/  SEL R40, R21, R34, P5 ;  /* 0x0000002215287207 */ /* 0x000fe20002800000 */
[----:B------:R-:W-:Y:S01]  /*3ed0*/  IMAD.MOV.U32 R64, RZ, RZ, R72 ;  /* 0x000000ffff407224 */ /* 0x000fe200078e0048 */
[----:B------:R-:W-:Y:S01]  /*3ee0*/  SEL R66, R20, R66, P4 ;  /* 0x0000004214427207 */ /* 0x000fe20002000000 */
[----:B------:R-:W-:Y:S01]  /*3ef0*/  IMAD.MOV.U32 R17, RZ, RZ, R69 ;  /* 0x000000ffff117224 */ /* 0x000fe200078e0045 */
[C---:B0-----:R-:W-:Y:S01]  /*3f00*/  DMUL R20, R36.reuse, R18 ;  /* 0x0000001224147228 */ /* 0x041fe20000000000 */
[----:B------:R-:W-:Y:S02]  /*3f10*/  IMAD.MOV.U32 R16, RZ, RZ, R41 ;  /* 0x000000ffff107224 */ /* 0x000fe400078e0029 */
[----:B------:R-:W-:Y:S01]  /*3f20*/  IMAD.MOV.U32 R57, RZ, RZ, R73 ;  /* 0x000000ffff397224 */ /* 0x000fe200078e0049 */
[----:B------:R-:W-:Y:S01]  /*3f30*/  SEL R64, R33, R64, P0 ;  /* 0x0000004021407207 */ /* 0x000fe20000000000 */
[----:B------:R-:W-:Y:S01]  /*3f40*/  IMAD.MOV.U32 R35, RZ, RZ, R67 ;  /* 0x000000ffff237224 */ /* 0x000fe200078e0043 */
[----:B------:R-:W-:Y:S01]  /*3f50*/  @P2 LOP3.LUT R61, R32, 0x80000, RZ, 0xfc, !PT ;  /* 0x00080000203d2812 */ /* 0x000fe200078efcff */
[----:B------:R-:W-:Y:S01]  /*3f60*/  DMUL R32, R36, R22 ;  /* 0x0000001624207228 */ /* 0x000fe20000000000 */
[----:B------:R-:W-:-:S02]  /*3f70*/  FSEL R67, R65, R17, P4 ;  /* 0x0000001141437208 */ /* 0x000fc40002000000 */
[----:B------:R-:W-:Y:S02]  /*3f80*/  FSEL R65, R16, R57, P0 ;  /* 0x0000003910417208 */ /* 0x000fe40000000000 */
[----:B------:R-:W-:Y:S01]  /*3f90*/  @P1 LOP3.LUT R65, R57, 0x80000, RZ, 0xfc, !PT ;  /* 0x0008000039411812 */ /* 0x000fe200078efcff */
[----:B------:R-:W-:Y:S01]  /*3fa0*/  DSETP.MAX.AND P1, P2, R50, R20, PT ;  /* 0x000000143200722a */ /* 0x000fe20003a2f000 */
[----:B------:R-:W-:Y:S01]  /*3fb0*/  FSEL R41, R42, R35, P5 ;  /* 0x000000232a297208 */ /* 0x000fe20002800000 */
[----:B------:R-:W-:Y:S01]  /*3fc0*/  DMUL R78, R36, R26 ;  /* 0x0000001a244e7228 */ /* 0x000fe20000000000 */
[----:B------:R-:W-:Y:S02]  /*3fd0*/  @P6 LOP3.LUT R41, R35, 0x80000, RZ, 0xfc, !PT ;  /* 0x0008000023296812 */ /* 0x000fe400078efcff */
[----:B------:R-:W-:Y:S01]  /*3fe0*/  @P3 LOP3.LUT R67, R17, 0x80000, RZ, 0xfc, !PT ;  /* 0x0008000011433812 */ /* 0x000fe200078efcff */
[----:B------:R-:W-:Y:S02]  /*3ff0*/  DSETP.MAX.AND P6, P3, R58, R32, PT ;  /* 0x000000203a00722a */ /* 0x000fe40003bcf000 */
[----:B------:R-:W-:Y:S01]  /*4000*/  DMUL R80, R36, R30 ;  /* 0x0000001e24507228 */ /* 0x000fe20000000000 */
[----:B------:R-:W-:Y:S01]  /*4010*/  IMAD.MOV.U32 R17, RZ, RZ, R21 ;  /* 0x000000ffff117224 */ /* 0x000fe200078e0015 */
[C---:B------:R-:W-:Y:S01]  /*4020*/  DMUL R68, R38.reuse, R18 ;  /* 0x0000001226447228 */ /* 0x040fe20000000000 */
[----:B------:R-:W-:Y:S01]  /*4030*/  IMAD.MOV.U32 R16, RZ, RZ, R32 ;  /* 0x000000ffff107224 */ /* 0x000fe200078e0020 */
[----:B------:R-:W-:Y:S01]  /*4040*/  DMUL R74, R38, R30 ;  /* 0x0000001e264a7228 */ /* 0x000fe20000000000 */
[----:B------:R-:W-:Y:S01]  /*4050*/  MOV R18, R51 ;  /* 0x0000003300127202 */ /* 0x000fe20000000f00 */
[----:B------:R-:W-:-:S02]  /*4060*/  IMAD.MOV.U32 R30, RZ, RZ, R20 ;  /* 0x000000ffff1e7224 */ /* 0x000fc400078e0014 */
[----:B------:R-:W-:Y:S02]  /*4070*/  IMAD.MOV.U32 R31, RZ, RZ, R50 ;  /* 0x000000ffff1f7224 */ /* 0x000fe400078e0032 */
[----:B------:R-:W-:Y:S02]  /*4080*/  IMAD.MOV.U32 R19, RZ, RZ, R58 ;  /* 0x000000ffff137224 */ /* 0x000fe400078e003a */
[----:B------:R-:W-:Y:S02]  /*4090*/  IMAD.MOV.U32 R21, RZ, RZ, R33 ;  /* 0x000000ffff157224 */ /* 0x000fe400078e0021 */
[----:B------:R-:W-:Y:S01]  /*40a0*/  IMAD.MOV.U32 R20, RZ, RZ, R59 ;  /* 0x000000ffff147224 */ /* 0x000fe200078e003b */
[----:B------:R-:W-:Y:S01]  /*40b0*/  DMUL R72, R38, R22 ;  /* 0x0000001626487228 */ /* 0x000fe20000000000 */
[----:B------:R-:W-:Y:S01]  /*40c0*/  FSEL R37, R18, R17, P1 ;  /* 0x0000001112257208 */ /* 0x000fe20000800000 */
[----:B------:R-:W-:Y:S01]  /*40d0*/  IMAD.MOV.U32 R23, RZ, RZ, R70 ;  /* 0x000000ffff177224 */ /* 0x000fe200078e0046 */
[----:B------:R-:W-:Y:S01]  /*40e0*/  DSETP.MAX.AND P5, P0, R70, R78, PT ;  /* 0x0000004e4600722a */ /* 0x000fe200038af000 */
[----:B------:R-:W-:Y:S01]  /*40f0*/  IMAD.MOV.U32 R22, RZ, RZ, R71 ;  /* 0x000000ffff167224 */ /* 0x000fe200078e0047 */
[----:B------:R-:W-:Y:S01]  /*4100*/  DMUL R26, R38, R26 ;  /* 0x0000001a261a7228 */ /* 0x000fe20000000000 */
[----:B------:R-:W-:Y:S01]  /*4110*/  SEL R50, R31, R30, P1 ;  /* 0x0000001e1f327207 */ /* 0x000fe20000800000 */
[----:B------:R-:W-:Y:S01]  /*4120*/  IMAD.MOV.U32 R76, RZ, RZ, R78 ;  /* 0x000000ffff4c7224 */ /* 0x000fe200078e004e */
[----:B------:R-:W-:Y:S01]  /*4130*/  SEL R70, R19, R16, P6 ;  /* 0x0000001013467207 */ /* 0x000fe20003000000 */
[----:B------:R-:W-:Y:S01]  /*4140*/  IMAD.MOV.U32 R57, RZ, RZ, R79 ;  /* 0x000000ffff397224 */ /* 0x000fe200078e004f */
[----:B------:R-:W-:Y:S01]  /*4150*/  @P2 LOP3.LUT R37, R17, 0x80000, RZ, 0xfc, !PT ;  /* 0x0008000011252812 */ /* 0x000fe200078efcff */
[----:B------:R-:W-:Y:S01]  /*4160*/  DSETP.MAX.AND P4, P1, R46, R80, PT ;  /* 0x000000502e00722a */ /* 0x000fe2000398f000 */
[----:B------:R-:W-:Y:S01]  /*4170*/  LDS.128 R32, [R4+0x600] ;  /* 0x0006000004207984 */ /* 0x000fe20000000c00 */
[----:B------:R-:W-:Y:S01]  /*4180*/  FSEL R39, R20, R21, P6 ;  /* 0x0000001514277208 */ /* 0x000fe20003000000 */
[----:B------:R-:W-:-:S02]  /*4190*/  IMAD.MOV.U32 R36, RZ, RZ, R46 ;  /* 0x000000ffff247224 */ /* 0x000fc400078e002e */
[----:B------:R-:W0:Y:S01]  /*41a0*/  LDS.128 R16, [R10+0x30] ;  /* 0x000030000a107984 */ /* 0x000e220000000c00 */
[----:B------:R-:W-:Y:S01]  /*41b0*/  IMAD.MOV.U32 R20, RZ, RZ, R80 ;  /* 0x000000ffff147224 */ /* 0x000fe200078e0050 */
[----:B------:R-:W-:Y:S01]  /*41c0*/  SEL R76, R23, R76, P5 ;  /* 0x0000004c174c7207 */ /* 0x000fe20002800000 */
[----:B------:R-:W-:Y:S01]  /*41d0*/  IMAD.MOV.U32 R30, RZ, RZ, R47 ;  /* 0x000000ffff1e7224 */ /* 0x000fe200078e002f */
[----:B------:R-:W-:Y:S01]  /*41e0*/  @P3 LOP3.LUT R39, R21, 0x80000, RZ, 0xfc, !PT ;  /* 0x0008000015273812 */ /* 0x000fe200078efcff */
[----:B------:R-:W-:Y:S01]  /*41f0*/  IMAD.MOV.U32 R38, RZ, RZ, R48 ;  /* 0x000000ffff267224 */ /* 0x000fe200078e0030 */
[----:B------:R-:W-:Y:S01]  /*4200*/  FSEL R47, R22, R57, P5 ;  /* 0x00000039162f7208 */ /* 0x000fe20002800000 */
[----:B------:R-:W-:Y:S01]  /*4210*/  DSETP.MAX.AND P3, P5, R48, R72, PT ;  /* 0x000000483000722a */ /* 0x000fe20003d6f000 */
[----:B------:R-:W-:Y:S02]  /*4220*/  SEL R48, R36, R20, P4 ;  /* 0x0000001424307207 */ /* 0x000fe40002000000 */
[----:B------:R-:W1:Y:S01]  /*4230*/  LDS.128 R20, [R10+0xb0] ;  /* 0x0000b0000a147984 */ /* 0x000e620000000c00 */
[----:B------:R-:W-:Y:S01]  /*4240*/  MOV R51, R81 ;  /* 0x0000005100337202 */ /* 0x000fe20000000f00 */
[----:B------:R-:W-:Y:S01]  /*4250*/  DSETP.MAX.AND P6, P2, R52, R68, PT ;  /* 0x000000443400722a */ /* 0x000fe20003acf000 */
[----:B------:R-:W-:Y:S01]  /*4260*/  IMAD.MOV.U32 R42, RZ, RZ, R49 ;  /* 0x000000ffff2a7224 */ /* 0x000fe200078e0031 */
[----:B------:R-:W-:-:S02]  /*4270*/  @P0 LOP3.LUT R47, R57, 0x80000, RZ, 0xfc, !PT ;  /* 0x00080000392f0812 */ /* 0x000fc400078efcff */
[----:B------:R-:W-:Y:S01]  /*4280*/  FSEL R49, R30, R51, P4 ;  /* 0x000000331e317208 */ /* 0x000fe20002000000 */
[----:B------:R-:W-:Y:S01]  /*4290*/  DSETP.MAX.AND P4, P0, R24, R26, PT ;  /* 0x0000001a1800722a */ /* 0x000fe2000388f000 */
[----:B------:R-:W-:Y:S02]  /*42a0*/  IMAD.MOV.U32 R36, RZ, RZ, R24 ;  /* 0x000000ffff247224 */ /* 0x000fe400078e0018 */
[----:B------:R-:W-:Y:S01]  /*42b0*/  IMAD.MOV.U32 R57, RZ, RZ, R26 ;  /* 0x000000ffff397224 */ /* 0x000fe200078e001a */
[----:B------:R-:W-:Y:S01]  /*42c0*/  FSEL R59, R53, R69, P6 ;  /* 0x00000045353b7208 */ /* 0x000fe20003000000 */
[----:B------:R-:W-:Y:S01]  /*42d0*/  IMAD.MOV.U32 R31, RZ, RZ, R52 ;  /* 0x000000ffff1f7224 */ /* 0x000fe200078e0034 */
[----:B------:R-:W-:Y:S01]  /*42e0*/  FSEL R53, R42, R73, P3 ;  /* 0x000000492a357208 */ /* 0x000fe20001800000 */
[----:B------:R-:W-:Y:S01]  /*42f0*/  IMAD.MOV.U32 R30, RZ, RZ, R25 ;  /* 0x000000ffff1e7224 */ /* 0x000fe200078e0019 */
[----:B------:R-:W-:Y:S01]  /*4300*/  SEL R42, R36, R57, P4 ;  /* 0x00000039242a7207 */ /* 0x000fe20002000000 */
[----:B------:R-:W-:-:S02]  /*4310*/  IMAD.MOV.U32 R24, RZ, RZ, R68 ;  /* 0x000000ffff187224 */ /* 0x000fc400078e0044 */
[----:B------:R-:W-:Y:S02]  /*4320*/  IMAD.MOV.U32 R25, RZ, RZ, R72 ;  /* 0x000000ffff197224 */ /* 0x000fe400078e0048 */
[----:B------:R-:W-:Y:S02]  /*4330*/  IMAD.MOV.U32 R63, RZ, RZ, R27 ;  /* 0x000000ffff3f7224 */ /* 0x000fe400078e001b */
[----:B------:R-:W-:Y:S01]  /*4340*/  IMAD.MOV.U32 R57, RZ, RZ, R43 ;  /* 0x000000ffff397224 */ /* 0x000fe200078e002b */
[----:B------:R-:W-:Y:S01]  /*4350*/  SEL R58, R31, R24, P6 ;  /* 0x000000181f3a7207 */ /* 0x000fe20003000000 */
[----:B0-----:R-:W-:Y:S02]  /*4360*/  DMUL R80, R32, R16 ;  /* 0x0000001020507228 */ /* 0x001fe40000000000 */
[----:B------:R-:W-:Y:S01]  /*4370*/  DMUL R78, R16, R34 ;  /* 0x00000022104e7228 */ /* 0x000fe20000000000 */
[----:B------:R-:W-:Y:S01]  /*4380*/  @P1 LOP3.LUT R49, R51, 0x80000, RZ, 0xfc, !PT ;  /* 0x0008000033311812 */ /* 0x000fe200078efcff */
[----:B------:R-:W-:Y:S01]  /*4390*/  IMAD.MOV.U32 R31, RZ, RZ, R29 ;  /* 0x000000ffff1f7224 */ /* 0x000fe200078e001d */
[----:B------:R-:W-:Y:S01]  /*43a0*/  DSETP.MAX.AND P6, P1, R28, R74, PT ;  /* 0x0000004a1c00722a */ /* 0x000fe200039cf000 */
[----:B------:R-:W-:-:S02]  /*43b0*/  SEL R52, R38, R25, P3 ;  /* 0x0000001926347207 */ /* 0x000fc40001800000 */
[----:B------:R-:W-:Y:S01]  /*43c0*/  @P2 LOP3.LUT R59, R69, 0x80000, RZ, 0xfc, !PT ;  /* 0x00080000453b2812 */ /* 0x000fe200078efcff */
[----:B------:R-:W-:Y:S01]  /*43d0*/  DSETP.MAX.AND P2, P3, R56, R80, PT ;  /* 0x000000503800722a */ /* 0x000fe20003b4f000 */
[----:B------:R-:W-:Y:S01]  /*43e0*/  @P5 LOP3.LUT R53, R73, 0x80000, RZ, 0xfc, !PT ;  /* 0x0008000049355812 */ /* 0x000fe200078efcff */
[----:B-1----:R-:W-:Y:S01]  /*43f0*/  DMUL R82, R32, R20 ;  /* 0x0000001420527228 */ /* 0x002fe20000000000 */
[----:B------:R-:W-:Y:S01]  /*4400*/  FSEL R43, R30, R63, P4 ;  /* 0x0000003f1e2b7208 */ /* 0x000fe20002000000 */
[----:B------:R-:W-:Y:S01]  /*4410*/  DSETP.MAX.AND P4, P5, R60, R78, PT ;  /* 0x0000004e3c00722a */ /* 0x000fe20003d8f000 */
[----:B------:R-:W-:Y:S01]  /*4420*/  MOV R29, R57 ;  /* 0x00000039001d7202 */ /* 0x000fe20000000f00 */
[----:B------:R-:W-:Y:S01]  /*4430*/  IMAD.MOV.U32 R46, RZ, RZ, R28 ;  /* 0x000000ffff2e7224 */ /* 0x000fe200078e001c */
[----:B------:R-:W-:Y:S01]  /*4440*/  @P0 LOP3.LUT R43, R63, 0x80000, RZ, 0xfc, !PT ;  /* 0x000800003f2b0812 */ /* 0x000fe200078efcff */
[----:B------:R-:W-:Y:S01]  /*4450*/  IMAD.MOV.U32 R57, RZ, RZ, R74 ;  /* 0x000000ffff397224 */ /* 0x000fe200078e004a */
[----:B------:R-:W0:Y:S01]  /*4460*/  LDS.128 R24, [R10+0x130] ;  /* 0x000130000a187984 */ /* 0x000e220000000c00 */
[----:B------:R-:W-:-:S02]  /*4470*/  IMAD.MOV.U32 R28, RZ, RZ, R56 ;  /* 0x000000ffff1c7224 */ /* 0x000fc400078e0038 */
[----:B------:R-:W-:Y:S02]  /*4480*/  IMAD.MOV.U32 R63, RZ, RZ, R15 ;  /* 0x000000ffff3f7224 */ /* 0x000fe400078e000f */
[----:B------:R-:W-:Y:S01]  /*4490*/  IMAD.MOV.U32 R68, RZ, RZ, R80 ;  /* 0x000000ffff447224 */ /* 0x000fe200078e0050 */
[----:B------:R-:W-:Y:S01]  /*44a0*/  SEL R56, R46, R57, P6 ;  /* 0x000000392e387207 */ /* 0x000fe20003000000 */
[----:B------:R-:W-:Y:S01]  /*44b0*/  IMAD.MOV.U32 R30, RZ, RZ, R60 ;  /* 0x000000ffff1e7224 */ /* 0x000fe200078e003c */
[----:B------:R-:W-:Y:S01]  /*44c0*/  FSEL R57, R31, R75, P6 ;  /* 0x0000004b1f397208 */ /* 0x000fe20003000000 */
[----:B------:R-:W-:Y:S01]  /*44d0*/  DSETP.MAX.AND P6, P0, R62, R82, PT ;  /* 0x000000523e00722a */ /* 0x000fe200038cf000 */
[----:B------:R-:W-:Y:S01]  /*44e0*/  SEL R68, R28, R68, P2 ;  /* 0x000000441c447207 */ /* 0x000fe20001000000 */
[----:B------:R-:W-:Y:S02]  /*44f0*/  IMAD.MOV.U32 R31, RZ, RZ, R62 ;  /* 0x000000ffff1f7224 */ /* 0x000fe400078e003e */
[----:B------:R-:W-:-:S02]  /*4500*/  IMAD.MOV.U32 R28, RZ, RZ, R79 ;  /* 0x000000ffff1c7224 */ /* 0x000fc400078e004f */
[----:B------:R-:W-:Y:S02]  /*4510*/  IMAD.MOV.U32 R38, RZ, RZ, R81 ;  /* 0x000000ffff267224 */ /* 0x000fe400078e0051 */
[----:B------:R-:W-:Y:S02]  /*4520*/  IMAD.MOV.U32 R60, RZ, RZ, R78 ;  /* 0x000000ffff3c7224 */ /* 0x000fe400078e004e */
[----:B------:R-:W-:Y:S01]  /*4530*/  IMAD.MOV.U32 R62, RZ, RZ, R82 ;  /* 0x000000ffff3e7224 */ /* 0x000fe200078e0052 */
[----:B------:R-:W-:Y:S02]  /*4540*/  FSEL R61, R61, R28, P4 ;  /* 0x0000001c3d3d7208 */ /* 0x000fe40002000000 */
[----:B------:R-:W-:Y:S02]  /*4550*/  FSEL R15, R29, R38, P2 ;  /* 0x000000261d0f7208 */ /* 0x000fe40001000000 */
[----:B------:R-:W-:Y:S02]  /*4560*/  SEL R60, R30, R60, P4 ;  /* 0x0000003c1e3c7207 */ /* 0x000fe40002000000 */
[----:B------:R-:W-:-:S02]  /*4570*/  @P5 LOP3.LUT R61, R28, 0x80000, RZ, 0xfc, !PT ;  /* 0x000800001c3d5812 */ /* 0x000fc400078efcff */
[----:B------:R-:W-:Y:S02]  /*4580*/  SEL R62, R31, R62, P6 ;  /* 0x0000003e1f3e7207 */ /* 0x000fe40003000000 */
[----:B------:R-:W1:Y:S01]  /*4590*/  LDS.128 R28, [R10+0x1b0] ;  /* 0x0001b0000a1c7984 */ /* 0x000e620000000c00 */
[----:B------:R-:W-:Y:S01]  /*45a0*/  @P1 LOP3.LUT R57, R75, 0x80000, RZ, 0xfc, !PT ;  /* 0x000800004b391812 */ /* 0x000fe200078efcff */
[----:B------:R-:W-:Y:S01]  /*45b0*/  IMAD.MOV.U32 R46, RZ, RZ, R83 ;  /* 0x000000ffff2e7224 */ /* 0x000fe200078e0053 */
[----:B------:R-:W-:Y:S02]  /*45c0*/  DMUL R72, R20, R34 ;  /* 0x0000002214487228 */ /* 0x000fe40000000000 */
[----:B0-----:R-:W-:Y:S02]  /*45d0*/  DMUL R80, R32, R24 ;  /* 0x0000001820507228 */ /* 0x001fe40000000000 */
[----:B------:R-:W-:-:S04]  /*45e0*/  DMUL R74, R24, R34 ;  /* 0x00000022184a7228 */ /* 0x000fc80000000000 */
[----:B------:R-:W-:Y:S01]  /*45f0*/  DSETP.MAX.AND P1, P2, R40, R72, PT ;  /* 0x000000482800722a */ /* 0x000fe20003a2f000 */
[----:B------:R-:W-:Y:S01]  /*4600*/  @P3 LOP3.LUT R15, R38, 0x80000, RZ, 0xfc, !PT ;  /* 0x00080000260f3812 */ /* 0x000fe200078efcff */
[----:B------:R-:W-:Y:S01]  /*4610*/  IMAD.MOV.U32 R38, RZ, RZ, R54 ;  /* 0x000000ffff267224 */ /* 0x000fe200078e0036 */
[----:B------:R-:W-:Y:S01]  /*4620*/  DSETP.MAX.AND P3, P4, R54, R80, PT ;  /* 0x000000503600722a */ /* 0x000fe20003c6f000 */
[----:B------:R-:W-:Y:S01]  /*4630*/  IMAD.MOV.U32 R36, RZ, RZ, R40 ;  /* 0x000000ffff247224 */ /* 0x000fe200078e0028 */
[----:B-1----:R-:W-:Y:S02]  /*4640*/  DMUL R78, R32, R28 ;  /* 0x0000001c204e7228 */ /* 0x002fe40000000000 */
[----:B------:R-:W-:Y:S01]  /*4650*/  DMUL R82, R28, R34 ;  /* 0x000000221c527228 */ /* 0x000fe20000000000 */
[----:B------:R-:W0:Y:S01]  /*4660*/  LDS.128 R32, [R4+0x610] ;  /* 0x0006100004207984 */ /* 0x000e220000000c00 */
[----:B------:R-:W-:Y:S02]  /*4670*/  IMAD.MOV.U32 R54, RZ, RZ, R72 ;  /* 0x000000ffff367224 */ /* 0x000fe400078e0048 */
[----:B------:R-:W-:Y:S01]  /*4680*/  IMAD.MOV.U32 R51, RZ, RZ, R73 ;  /* 0x000000ffff337224 */ /* 0x000fe200078e0049 */
[----:B------:R-:W-:Y:S01]  /*4690*/  FSEL R63, R63, R46, P6 ;  /* 0x0000002e3f3f7208 */ /* 0x000fe20003000000 */
[----:B------:R-:W-:Y:S01]  /*46a0*/  DSETP.MAX.AND P5, P6, R66, R74, PT ;  /* 0x0000004a4200722a */ /* 0x000fe20003eaf000 */
[----:B------:R-:W-:Y:S01]  /*46b0*/  SEL R54, R36, R54, P1 ;  /* 0x0000003624367207 */ /* 0x000fe20000800000 */
[----:B------:R-:W-:Y:S01]  /*46c0*/  IMAD.MOV.U32 R36, RZ, RZ, R44 ;  /* 0x000000ffff247224 */ /* 0x000fe200078e002c */
[----:B------:R-:W-:-:S02]  /*46d0*/  @P0 LOP3.LUT R63, R46, 0x80000, RZ, 0xfc, !PT ;  /* 0x000800002e3f0812 */ /* 0x000fc400078efcff */
[----:B------:R-:W-:Y:S01]  /*46e0*/  FSEL R41, R41, R51, P1 ;  /* 0x0000003329297208 */ /* 0x000fe20000800000 */
[----:B------:R-:W-:Y:S01]  /*46f0*/  DSETP.MAX.AND P0, P1, R44, R78, PT ;  /* 0x0000004e2c00722a */ /* 0x000fe2000390f000 */
[----:B------:R-:W-:Y:S01]  /*4700*/  @P2 LOP3.LUT R41, R51, 0x80000, RZ, 0xfc, !PT ;  /* 0x0008000033292812 */ /* 0x000fe200078efcff */
[----:B------:R-:W-:Y:S02]  /*4710*/  IMAD.MOV.U32 R72, RZ, RZ, R80 ;  /* 0x000000ffff487224 */ /* 0x000fe400078e0050 */
[----:B------:R-:W-:Y:S01]  /*4720*/  IMAD.MOV.U32 R44, RZ, RZ, R81 ;  /* 0x000000ffff2c7224 */ /* 0x000fe200078e0051 */
[----:B------:R-:W-:Y:S01]  /*4730*/  MOV R40, R66 ;  /* 0x0000004200287202 */ /* 0x000fe20000000f00 */
[----:B------:R-:W-:Y:S01]  /*4740*/  IMAD.MOV.U32 R51, RZ, RZ, R74 ;  /* 0x000000ffff337224 */ /* 0x000fe200078e004a */
[----:B------:R-:W-:Y:S01]  /*4750*/  SEL R72, R38, R72, P3 ;  /* 0x0000004826487207 */ /* 0x000fe20001800000 */
[----:B------:R-:W-:Y:S01]  /*4760*/  IMAD.MOV.U32 R46, RZ, RZ, R75 ;  /* 0x000000ffff2e7224 */ /* 0x000fe200078e004b */
[----:B------:R-:W-:Y:S01]  /*4770*/  FSEL R55, R55, R44, P3 ;  /* 0x0000002c37377208 */ /* 0x000fe20001800000 */
[----:B------:R-:W-:Y:S01]  /*4780*/  DSETP.MAX.AND P2, P3, R64, R82, PT ;  /* 0x000000524000722a */ /* 0x000fe20003b4f000 */
[----:B------:R-:W-:Y:S01]  /*4790*/  SEL R66, R40, R51, P5 ;  /* 0x0000003328427207 */ /* 0x000fe20002800000 */
[----:B------:R-:W-:-:S02]  /*47a0*/  IMAD.MOV.U32 R38, RZ, RZ, R64 ;  /* 0x000000ffff267224 */ /* 0x000fc400078e0040 */
[----:B------:R-:W-:Y:S01]  /*47b0*/  IMAD.MOV.U32 R40, RZ, RZ, R82 ;  /* 0x000000ffff287224 */ /* 0x000fe200078e0052 */
[----:B------:R-:W-:Y:S01]  /*47c0*/  FSEL R67, R67, R46, P5 ;  /* 0x0000002e43437208 */ /* 0x000fe20002800000 */
[----:B------:R-:W-:Y:S01]  /*47d0*/  IMAD.MOV.U32 R71, RZ, RZ, R39 ;  /* 0x000000ffff477224 */ /* 0x000fe200078e0027 */
[----:B------:R-:W-:Y:S01]  /*47e0*/  @P4 LOP3.LUT R55, R44, 0x80000, RZ, 0xfc, !PT ;  /* 0x000800002c374812 */ /* 0x000fe200078efcff */
[----:B------:R-:W-:Y:S01]  /*47f0*/  IMAD.MOV.U32 R51, RZ, RZ, R78 ;  /* 0x000000ffff337224 */ /* 0x000fe200078e004e */
[----:B------:R-:W-:Y:S01]  /*4800*/  @P6 LOP3.LUT R67, R46, 0x80000, RZ, 0xfc, !PT ;  /* 0x000800002e436812 */ /* 0x000fe200078efcff */
[----:B------:R-:W-:Y:S01]  /*4810*/  IMAD.MOV.U32 R46, RZ, RZ, R79 ;  /* 0x000000ffff2e7224 */ /* 0x000fe200078e004f */
[----:B------:R-:W-:Y:S01]  /*4820*/  SEL R40, R38, R40, P2 ;  /* 0x0000002826287207 */ /* 0x000fe20001000000 */
[----:B------:R-:W-:Y:S01]  /*4830*/  IMAD.MOV.U32 R44, RZ, RZ, R83 ;  /* 0x000000ffff2c7224 */ /* 0x000fe200078e0053 */
[C---:B0-----:R-:W-:Y:S02]  /*4840*/  DMUL R38, R32.reuse, R28 ;  /* 0x0000001c20267228 */ /* 0x041fe40000000000 */
[----:B------:R-:W-:-:S02]  /*4850*/  DMUL R84, R32, R16 ;  /* 0x0000001020547228 */ /* 0x000fc40000000000 */
[C---:B------:R-:W-:Y:S02]  /*4860*/  DMUL R86, R32.reuse, R20 ;  /* 0x0000001420567228 */ /* 0x040fe40000000000 */
[----:B------:R-:W-:Y:S02]  /*4870*/  DMUL R82, R32, R24 ;  /* 0x0000001820527228 */ /* 0x000fe40000000000 */
[-C--:B------:R-:W-:Y:S02]  /*4880*/  DMUL R74, R16, R34.reuse ;  /* 0x00000022104a7228 */ /* 0x080fe40000000000 */
[-C--:B------:R-:W-:Y:S02]  /*4890*/  DMUL R78, R20, R34.reuse ;  /* 0x00000022144e7228 */ /* 0x080fe40000000000 */
[-C--:B------:R-:W-:Y:S02]  /*48a0*/  DMUL R80, R24, R34.reuse ;  /* 0x0000002218507228 */ /* 0x080fe40000000000 */
[----:B------:R-:W-:Y:S01]  /*48b0*/  DMUL R28, R28, R34 ;  /* 0x000000221c1c7228 */ /* 0x000fe20000000000 */
[----:B------:R-:W0:Y:S01]  /*48c0*/  LDS.128 R32, [R4+0x700] ;  /* 0x0007000004207984 */ /* 0x000e220000000c00 */
[----:B------:R-:W-:-:S02]  /*48d0*/  SEL R64, R36, R51, P0 ;  /* 0x0000003324407207 */ /* 0x000fc40000000000 */
[----:B------:R-:W-:Y:S02]  /*48e0*/  MOV R51, R37 ;  /* 0x0000002500337202 */ /* 0x000fe40000000f00 */
[----:B------:R-:W-:Y:S02]  /*48f0*/  FSEL R45, R45, R46, P0 ;  /* 0x0000002e2d2d7208 */ /* 0x000fe40000000000 */
[----:B------:R-:W-:Y:S01]  /*4900*/  @P1 LOP3.LUT R45, R46, 0x80000, RZ, 0xfc, !PT ;  /* 0x000800002e2d1812 */ /* 0x000fe200078efcff */
[----:B------:R-:W-:Y:S01]  /*4910*/  DSETP.MAX.AND P0, P1, R70, R86, PT ;  /* 0x000000564600722a */ /* 0x000fe2000390f000 */
[----:B------:R-:W-:Y:S01]  /*4920*/  IMAD.MOV.U32 R36, RZ, RZ, R50 ;  /* 0x000000ffff247224 */ /* 0x000fe200078e0032 */
[----:B------:R-:W-:Y:S01]  /*4930*/  DSETP.MAX.AND P4, P5, R50, R84, PT ;  /* 0x000000543200722a */ /* 0x000fe20003d8f000 */
[----:B------:R-:W-:Y:S02]  /*4940*/  IMAD.MOV.U32 R21, RZ, RZ, R84 ;  /* 0x000000ffff157224 */ /* 0x000fe400078e0054 */
[----:B------:R-:W-:-:S02]  /*4950*/  IMAD.MOV.U32 R20, RZ, RZ, R85 ;  /* 0x000000ffff147224 */ /* 0x000fc400078e0055 */
[----:B------:R-:W-:Y:S02]  /*4960*/  IMAD.MOV.U32 R77, RZ, RZ, R47 ;  /* 0x000000ffff4d7224 */ /* 0x000fe400078e002f */
[----:B------:R-:W-:Y:S02]  /*4970*/  IMAD.MOV.U32 R37, RZ, RZ, R70 ;  /* 0x000000ffff257224 */ /* 0x000fe400078e0046 */
[----:B------:R-:W-:Y:S01]  /*4980*/  IMAD.MOV.U32 R24, RZ, RZ, R86 ;  /* 0x000000ffff187224 */ /* 0x000fe200078e0056 */
[----:B------:R-:W-:Y:S02]  /*4990*/  FSEL R17, R65, R44, P2 ;  /* 0x0000002c41117208 */ /* 0x000fe40001000000 */
[----:B------:R-:W-:Y:S02]  /*49a0*/  SEL R50, R36, R21, P4 ;  /* 0x0000001524327207 */ /* 0x000fe40002000000 */
[----:B------:R-:W-:Y:S01]  /*49b0*/  FSEL R51, R51, R20, P4 ;  /* 0x0000001433337208 */ /* 0x000fe20002000000 */
[----:B------:R-:W-:Y:S01]  /*49c0*/  DSETP.MAX.AND P6, P4, R48, R38, PT ;  /* 0x000000263000722a */ /* 0x000fe20003ccf000 */
[----:B------:R-:W-:Y:S01]  /*49d0*/  @P3 LOP3.LUT R17, R44, 0x80000, RZ, 0xfc, !PT ;  /* 0x000800002c113812 */ /* 0x000fe200078efcff */
[----:B------:R-:W-:Y:S01]  /*49e0*/  IMAD.MOV.U32 R16, RZ, RZ, R87 ;  /* 0x000000ffff107224 */ /* 0x000fe200078e0057 */
[----:B------:R-:W-:Y:S01]  /*49f0*/  DSETP.MAX.AND P3, P2, R76, R82, PT ;  /* 0x000000524c00722a */ /* 0x000fe20003a6f000 */
[----:B------:R-:W-:Y:S01]  /*4a00*/  IMAD.MOV.U32 R25, RZ, RZ, R76 ;  /* 0x000000ffff197224 */ /* 0x000fe200078e004c */
[----:B------:R-:W-:Y:S01]  /*4a10*/  SEL R70, R37, R24, P0 ;  /* 0x0000001825467207 */ /* 0x000fe20000000000 */
[----:B------:R-:W-:Y:S01]  /*4a20*/  IMAD.MOV.U32 R76, RZ, RZ, R82 ;  /* 0x000000ffff4c7224 */ /* 0x000fe200078e0052 */
[----:B------:R-:W-:-:S02]  /*4a30*/  MOV R24, R83 ;  /* 0x0000005300187202 */ /* 0x000fc40000000f00 */
[----:B------:R-:W-:Y:S02]  /*4a40*/  FSEL R71, R71, R16, P0 ;  /* 0x0000001047477208 */ /* 0x000fe40000000000 */
        /* <DEDUP_REMOVED lines=8> */
[----:B------:R-:W-:Y:S02]  /*4ad0*/  IMAD.MOV.U32 R16, RZ, RZ, R52 ;  /* 0x000000ffff107224 */ /* 0x000fe400078e0034 */
[----:B------:R-:W-:Y:S02]  /*4ae0*/  IMAD.MOV.U32 R36, RZ, RZ, R38 ;  /* 0x000000ffff247224 */ /* 0x000fe400078e0026 */
[----:B------:R-:W-:Y:S02]  /*4af0*/  IMAD.MOV.U32 R25, RZ, RZ, R74 ;  /* 0x000000ffff197224 */ /* 0x000fe400078e004a */
[----:B------:R-:W-:Y:S01]  /*4b00*/  IMAD.MOV.U32 R37, RZ, RZ, R78 ;  /* 0x000000ffff257224 */ /* 0x000fe200078e004e */
[----:B------:R-:W-:Y:S02]  /*4b10*/  FSEL R49, R49, R39, P6 ;  /* 0x0000002731317208 */ /* 0x000fe40003000000 */
[----:B------:R-:W-:-:S02]  /*4b20*/  SEL R48, R21, R36, P6 ;  /* 0x0000002415307207 */ /* 0x000fc40003000000 */
[----:B------:R-:W-:Y:S02]  /*4b30*/  SEL R58, R20, R25, P0 ;  /* 0x00000019143a7207 */ /* 0x000fe40000000000 */
[----:B------:R-:W-:Y:S02]  /*4b40*/  @P4 LOP3.LUT R49, R39, 0x80000, RZ, 0xfc, !PT ;  /* 0x0008000027314812 */ /* 0x000fe400078efcff */
[----:B------:R-:W-:Y:S01]  /*4b50*/  FSEL R59, R59, R75, P0 ;  /* 0x0000004b3b3b7208 */ /* 0x000fe20000000000 */
[----:B------:R-:W-:Y:S01]  /*4b60*/  DSETP.MAX.AND P4, P0, R56, R28, PT ;  /* 0x0000001c3800722a */ /* 0x000fe2000388f000 */
[----:B------:R-:W-:Y:S01]  /*4b70*/  SEL R52, R16, R37, P1 ;  /* 0x0000002510347207 */ /* 0x000fe20000800000 */
[----:B0-----:R-:W-:Y:S01]  /*4b80*/  DMUL R36, R32, R18 ;  /* 0x0000001220247228 */ /* 0x001fe20000000000 */
[----:B------:R-:W-:Y:S01]  /*4b90*/  @P2 LOP3.LUT R77, R24, 0x80000, RZ, 0xfc, !PT ;  /* 0x00080000184d2812 */ /* 0x000fe200078efcff */
[----:B------:R-:W-:Y:S01]  /*4ba0*/  DSETP.MAX.AND P6, P2, R42, R80, PT ;  /* 0x000000502a00722a */ /* 0x000fe20003acf000 */
[----:B------:R-:W-:Y:S01]  /*4bb0*/  IMAD.MOV.U32 R69, RZ, RZ, R15 ;  /* 0x000000ffff457224 */ /* 0x000fe200078e000f */
[----:B------:R-:W-:Y:S01]  /*4bc0*/  FSEL R53, R53, R79, P1 ;  /* 0x0000004f35357208 */ /* 0x000fe20000800000 */
[----:B------:R-:W-:Y:S01]  /*4bd0*/  IMAD.MOV.U32 R20, RZ, RZ, R56 ;  /* 0x000000ffff147224 */ /* 0x000fe200078e0038 */
[----:B------:R-:W-:Y:S01]  /*4be0*/  @P5 LOP3.LUT R59, R75, 0x80000, RZ, 0xfc, !PT ;  /* 0x000800004b3b5812 */ /* 0x000fe200078efcff */
[----:B------:R-:W-:Y:S01]  /*4bf0*/  DMUL R46, R32, R22 ;  /* 0x00000016202e7228 */ /* 0x000fe20000000000 */
[----:B------:R-:W-:Y:S01]  /*4c00*/  @P3 LOP3.LUT R53, R79, 0x80000, RZ, 0xfc, !PT ;  /* 0x000800004f353812 */ /* 0x000fe200078efcff */
[----:B------:R-:W-:Y:S01]  /*4c10*/  IMAD.MOV.U32 R21, RZ, RZ, R42 ;  /* 0x000000ffff157224 */ /* 0x000fe200078e002a */
[----:B------:R-:W-:Y:S01]  /*4c20*/  DSETP.MAX.AND P3, P5, R68, R36, PT ;  /* 0x000000244400722a */ /* 0x000fe20003d6f000 */
[----:B------:R-:W-:-:S02]  /*4c30*/  IMAD.MOV.U32 R25, RZ, RZ, R57 ;  /* 0x000000ffff197224 */ /* 0x000fc400078e0039 */
[----:B------:R-:W-:Y:S02]  /*4c40*/  IMAD.MOV.U32 R24, RZ, RZ, R80 ;  /* 0x000000ffff187224 */ /* 0x000fe400078e0050 */
[----:B------:R-:W-:Y:S02]  /*4c50*/  IMAD.MOV.U32 R56, RZ, RZ, R68 ;  /* 0x000000ffff387224 */ /* 0x000fe400078e0044 */
[----:B------:R-:W-:Y:S01]  /*4c60*/  IMAD.MOV.U32 R15, RZ, RZ, R69 ;  /* 0x000000ffff0f7224 */ /* 0x000fe200078e0045 */
[----:B------:R-:W-:Y:S01]  /*4c70*/  DMUL R68, R34, R18 ;  /* 0x0000001222447228 */ /* 0x000fe20000000000 */
[----:B------:R-:W-:Y:S01]  /*4c80*/  IMAD.MOV.U32 R39, RZ, RZ, R28 ;  /* 0x000000ffff277224 */ /* 0x000fe200078e001c */
[----:B------:R-:W-:Y:S02]  /*4c90*/  SEL R42, R21, R24, P6 ;  /* 0x00000018152a7207 */ /* 0x000fe40003000000 */
[----:B------:R-:W-:Y:S01]  /*4ca0*/  FSEL R25, R25, R29, P4 ;  /* 0x0000001d19197208 */ /* 0x000fe20002000000 */
[----:B------:R-:W-:Y:S01]  /*4cb0*/  IMAD.MOV.U32 R28, RZ, RZ, R63 ;  /* 0x000000ffff1c7224 */ /* 0x000fe200078e003f */
[----:B------:R-:W-:Y:S01]  /*4cc0*/  SEL R24, R20, R39, P4 ;  /* 0x0000002714187207 */ /* 0x000fe20002000000 */
[----:B------:R-:W-:Y:S01]  /*4cd0*/  DMUL R38, R32, R26 ;  /* 0x0000001a20267228 */ /* 0x000fe20000000000 */
[----:B------:R-:W-:-:S02]  /*4ce0*/  FSEL R43, R43, R81, P6 ;  /* 0x000000512b2b7208 */ /* 0x000fc40003000000 */
[----:B------:R-:W-:Y:S01]  /*4cf0*/  @P0 LOP3.LUT R25, R29, 0x80000, RZ, 0xfc, !PT ;  /* 0x000800001d190812 */ /* 0x000fe200078efcff */
[----:B------:R-:W-:Y:S01]  /*4d00*/  DSETP.MAX.AND P6, P0, R62, R46, PT ;  /* 0x0000002e3e00722a */ /* 0x000fe200038cf000 */
[----:B------:R-:W-:Y:S01]  /*4d10*/  MOV R21, R62 ;  /* 0x0000003e00157202 */ /* 0x000fe20000000f00 */
[----:B------:R-:W-:Y:S01]  /*4d20*/  IMAD.MOV.U32 R57, RZ, RZ, R36 ;  /* 0x000000ffff397224 */ /* 0x000fe200078e0024 */
[----:B------:R-:W-:Y:S01]  /*4d30*/  @P2 LOP3.LUT R43, R81, 0x80000, RZ, 0xfc, !PT ;  /* 0x00080000512b2812 */ /* 0x000fe200078efcff */
[----:B------:R-:W-:Y:S01]  /*4d40*/  DMUL R62, R34, R22 ;  /* 0x00000016223e7228 */ /* 0x000fe20000000000 */
[----:B------:R-:W-:Y:S01]  /*4d50*/  IMAD.MOV.U32 R36, RZ, RZ, R37 ;  /* 0x000000ffff247224 */ /* 0x000fe200078e0025 */
[----:B------:R-:W-:Y:S01]  /*4d60*/  DSETP.MAX.AND P1, P2, R60, R68, PT ;  /* 0x000000443c00722a */ /* 0x000fe20003a2f000 */
[----:B------:R-:W-:Y:S02]  /*4d70*/  IMAD.MOV.U32 R16, RZ, RZ, R60 ;  /* 0x000000ffff107224 */ /* 0x000fe400078e003c */
[----:B------:R-:W-:-:S02]  /*4d80*/  IMAD.MOV.U32 R73, RZ, RZ, R55 ;  /* 0x000000ffff497224 */ /* 0x000fc400078e0037 */
[----:B------:R-:W-:Y:S02]  /*4d90*/  IMAD.MOV.U32 R60, RZ, RZ, R46 ;  /* 0x000000ffff3c7224 */ /* 0x000fe400078e002e */
[----:B------:R-:W-:Y:S01]  /*4da0*/  IMAD.MOV.U32 R55, RZ, RZ, R41 ;  /* 0x000000ffff377224 */ /* 0x000fe200078e0029 */
[----:B------:R-:W-:Y:S02]  /*4db0*/  FSEL R29, R15, R36, P3 ;  /* 0x000000240f1d7208 */ /* 0x000fe40001800000 */
[----:B------:R-:W-:Y:S01]  /*4dc0*/  SEL R60, R21, R60, P6 ;  /* 0x0000003c153c7207 */ /* 0x000fe20003000000 */
[----:B------:R-:W-:Y:S01]  /*4dd0*/  IMAD.MOV.U32 R21, RZ, RZ, R54 ;  /* 0x000000ffff157224 */ /* 0x000fe200078e0036 */
[----:B------:R-:W-:Y:S02]  /*4de0*/  @P5 LOP3.LUT R29, R36, 0x80000, RZ, 0xfc, !PT ;  /* 0x00080000241d5812 */ /* 0x000fe400078efcff */
[----:B------:R-:W-:Y:S01]  /*4df0*/  FSEL R15, R28, R47, P6 ;  /* 0x0000002f1c0f7208 */ /* 0x000fe20003000000 */
[----:B------:R-:W-:Y:S01]  /*4e00*/  DSETP.MAX.AND P5, P6, R54, R62, PT ;  /* 0x0000003e3600722a */ /* 0x000fe20003eaf000 */
[----:B------:R-:W-:Y:S01]  /*4e10*/  SEL R56, R56, R57, P3 ;  /* 0x0000003938387207 */ /* 0x000fe20001800000 */
[----:B------:R-:W-:Y:S01]  /*4e20*/  DSETP.MAX.AND P3, P4, R72, R38, PT ;  /* 0x000000264800722a */ /* 0x000fe20003c6f000 */
[----:B------:R-:W-:Y:S01]  /*4e30*/  IMAD.MOV.U32 R54, RZ, RZ, R38 ;  /* 0x000000ffff367224 */ /* 0x000fe200078e0026 */
[----:B------:R-:W-:-:S02]  /*4e40*/  MOV R28, R39 ;  /* 0x00000027001c7202 */ /* 0x000fc40000000f00 */
[----:B------:R-:W0:Y:S01]  /*4e50*/  LDS.128 R36, [R4+0x710] ;  /* 0x0007100004247984 */ /* 0x000e220000000c00 */
[----:B------:R-:W-:Y:S01]  /*4e60*/  DMUL R32, R32, R30 ;  /* 0x0000001e20207228 */ /* 0x000fe20000000000 */
[----:B------:R-:W-:Y:S02]  /*4e70*/  IMAD.MOV.U32 R44, RZ, RZ, R72 ;  /* 0x000000ffff2c7224 */ /* 0x000fe400078e0048 */
[----:B------:R-:W-:Y:S01]  /*4e80*/  IMAD.MOV.U32 R65, RZ, RZ, R45 ;  /* 0x000000ffff417224 */ /* 0x000fe200078e002d */
[----:B------:R-:W-:Y:S02]  /*4e90*/  @P0 LOP3.LUT R15, R47, 0x80000, RZ, 0xfc, !PT ;  /* 0x000800002f0f0812 */ /* 0x000fe400078efcff */
[----:B------:R-:W-:Y:S02]  /*4ea0*/  SEL R54, R44, R54, P3 ;  /* 0x000000362c367207 */ /* 0x000fe40001800000 */
[----:B------:R-:W-:Y:S01]  /*4eb0*/  FSEL R47, R73, R28, P3 ;  /* 0x0000001c492f7208 */ /* 0x000fe20001800000 */
[----:B------:R-:W-:Y:S01]  /*4ec0*/  DSETP.MAX.AND P3, P0, R64, R32, PT ;  /* 0x000000204000722a */ /* 0x000fe2000386f000 */
[----:B------:R-:W-:Y:S01]  /*4ed0*/  IMAD.MOV.U32 R44, RZ, RZ, R64 ;  /* 0x000000ffff2c7224 */ /* 0x000fe200078e0040 */
[----:B------:R-:W-:Y:S01]  /*4ee0*/  DMUL R72, R34, R26 ;  /* 0x0000001a22487228 */ /* 0x000fe20000000000 */
[----:B------:R-:W-:Y:S01]  /*4ef0*/  IMAD.MOV.U32 R45, RZ, RZ, R32 ;  /* 0x000000ffff2d7224 */ /* 0x000fe200078e0020 */
[----:B------:R-:W-:Y:S01]  /*4f00*/  @P4 LOP3.LUT R47, R28, 0x80000, RZ, 0xfc, !PT ;  /* 0x000800001c2f4812 */ /* 0x000fe200078efcff */
[----:B------:R-:W-:-:S03]  /*4f10*/  IMAD.MOV.U32 R28, RZ, RZ, R66 ;  /* 0x000000ffff1c7224 */ /* 0x000fc600078e0042 */
[----:B------:R-:W-:Y:S02]  /*4f20*/  SEL R44, R44, R45, P3 ;  /* 0x0000002d2c2c7207 */ /* 0x000fe40001800000 */
[----:B------:R-:W-:Y:S01]  /*4f30*/  FSEL R45, R65, R33, P3 ;  /* 0x00000021412d7208 */ /* 0x000fe20001800000 */
[----:B------:R-:W-:Y:S01]  /*4f40*/  DSETP.MAX.AND P4, P3, R66, R72, PT ;  /* 0x000000484200722a */ /* 0x000fe20003b8f000 */
[----:B------:R-:W-:Y:S02]  /*4f50*/  IMAD.MOV.U32 R57, RZ, RZ, R69 ;  /* 0x000000ffff397224 */ /* 0x000fe400078e0045 */
[----:B------:R-:W-:Y:S01]  /*4f60*/  IMAD.MOV.U32 R66, RZ, RZ, R68 ;  /* 0x000000ffff427224 */ /* 0x000fe200078e0044 */
[----:B------:R-:W-:Y:S01]  /*4f70*/  DMUL R68, R34, R30 ;  /* 0x0000001e22447228 */ /* 0x000fe20000000000 */
[----:B------:R-:W-:Y:S02]  /*4f80*/  IMAD.MOV.U32 R20, RZ, RZ, R61 ;  /* 0x000000ffff147224 */ /* 0x000fe400078e003d */
[----:B------:R-:W-:Y:S01]  /*4f90*/  IMAD.MOV.U32 R41, RZ, RZ, R17 ;  /* 0x000000ffff297224 */ /* 0x000fe200078e0011 */
[----:B------:R-:W-:Y:S01]  /*4fa0*/  SEL R66, R16, R66, P1 ;  /* 0x0000004210427207 */ /* 0x000fe20000800000 */
[----:B------:R-:W-:Y:S01]  /*4fb0*/  IMAD.MOV.U32 R46, RZ, RZ, R55 ;  /* 0x000000ffff2e7224 */ /* 0x000fe200078e0037 */
[----:B------:R-:W-:-:S02]  /*4fc0*/  @P0 LOP3.LUT R45, R33, 0x80000, RZ, 0xfc, !PT ;  /* 0x00080000212d0812 */ /* 0x000fc400078efcff */
[----:B------:R-:W-:Y:S01]  /*4fd0*/  FSEL R55, R20, R57, P1 ;  /* 0x0000003914377208 */ /* 0x000fe20000800000 */
[----:B------:R-:W-:Y:S01]  /*4fe0*/  DSETP.MAX.AND P0, P1, R40, R68, PT ;  /* 0x000000442800722a */ /* 0x000fe2000390f000 */
[----:B------:R-:W-:Y:S02]  /*4ff0*/  IMAD.MOV.U32 R35, RZ, RZ, R63 ;  /* 0x000000ffff237224 */ /* 0x000fe400078e003f */
[----:B------:R-:W-:Y:S02]  /*5000*/  IMAD.MOV.U32 R32, RZ, RZ, R62 ;  /* 0x000000ffff207224 */ /* 0x000fe400078e003e */
[----:B------:R-:W-:Y:S01]  /*5010*/  IMAD.MOV.U32 R63, RZ, RZ, R41 ;  /* 0x000000ffff3f7224 */ /* 0x000fe200078e0029 */
[C---:B0-----:R-:W-:Y:S01]  /*5020*/  DMUL R82, R36.reuse, R18 ;  /* 0x0000001224527228 */ /* 0x041fe20000000000 */
[----:B------:R-:W-:Y:S02]  /*5030*/  IMAD.MOV.U32 R20, RZ, RZ, R69 ;  /* 0x000000ffff147224 */ /* 0x000fe400078e0045 */
[----:B------:R-:W-:Y:S01]  /*5040*/  IMAD.MOV.U32 R16, RZ, RZ, R40 ;  /* 0x000000ffff107224 */ /* 0x000fe200078e0028 */
[----:B------:R-:W-:Y:S01]  /*5050*/  SEL R40, R21, R32, P5 ;  /* 0x0000002015287207 */ /* 0x000fe20002800000 */
[----:B------:R-:W-:Y:S01]  /*5060*/  DMUL R32, R36, R22 ;  /* 0x0000001624207228 */ /* 0x000fe20000000000 */
[----:B------:R-:W-:-:S02]  /*5070*/  FSEL R63, R63, R20, P0 ;  /* 0x000000143f3f7208 */ /* 0x000fc40000000000 */
[----:B------:R-:W-:Y:S02]  /*5080*/  @P2 LOP3.LUT R55, R57, 0x80000, RZ, 0xfc, !PT ;  /* 0x0008000039372812 */ /* 0x000fe400078efcff */
[----:B------:R-:W-:Y:S01]  /*5090*/  @P1 LOP3.LUT R63, R20, 0x80000, RZ, 0xfc, !PT ;  /* 0x00080000143f1812 */ /* 0x000fe200078efcff */
[----:B------:R-:W-:Y:S01]  /*50a0*/  DSETP.MAX.AND P1, P2, R50, R82, PT ;  /* 0x000000523200722a */ /* 0x000fe20003a2f000 */
[----:B------:R-:W-:Y:S01]  /*50b0*/  MOV R17, R73 ;  /* 0x0000004900117202 */ /* 0x000fe20000000f00 */
[----:B------:R-:W-:Y:S01]  /*50c0*/  IMAD.MOV.U32 R62, RZ, RZ, R68 ;  /* 0x000000ffff3e7224 */ /* 0x000fe200078e0044 */
[----:B------:R-:W-:Y:S01]  /*50d0*/  FSEL R41, R46, R35, P5 ;  /* 0x000000232e297208 */ /* 0x000fe20002800000 */
[C---:B------:R-:W-:Y:S01]  /*50e0*/  DMUL R78, R36.reuse, R26 ;  /* 0x0000001a244e7228 */ /* 0x040fe20000000000 */
[----:B------:R-:W-:Y:S01]  /*50f0*/  FSEL R65, R67, R17, P4 ;  /* 0x0000001143417208 */ /* 0x000fe20002000000 */
[----:B------:R-:W-:Y:S01]  /*5100*/  DMUL R80, R36, R30 ;  /* 0x0000001e24507228 */ /* 0x000fe20000000000 */
[----:B------:R-:W-:Y:S01]  /*5110*/  @P6 LOP3.LUT R41, R35, 0x80000, RZ, 0xfc, !PT ;  /* 0x0008000023296812 */ /* 0x000fe200078efcff */
[----:B------:R-:W-:Y:S01]  /*5120*/  DMUL R68, R38, R18 ;  /* 0x0000001226447228 */ /* 0x000fe20000000000 */
[----:B------:R-:W-:Y:S01]  /*5130*/  @P3 LOP3.LUT R65, R17, 0x80000, RZ, 0xfc, !PT ;  /* 0x0008000011413812 */ /* 0x000fe200078efcff */
[----:B------:R-:W-:Y:S01]  /*5140*/  DSETP.MAX.AND P6, P3, R70, R32, PT ;  /* 0x000000204600722a */ /* 0x000fe20003bcf000 */
[----:B------:R-:W-:Y:S01]  /*5150*/  SEL R62, R16, R62, P0 ;  /* 0x0000003e103e7207 */ /* 0x000fe20000000000 */
        /* <DEDUP_REMOVED lines=10> */
[----:B------:R-:W-:Y:S01]  /*5200*/  FSEL R37, R18, R17, P1 ;  /* 0x0000001112257208 */ /* 0x000fe20000800000 */
[C---:B------:R-:W-:Y:S01]  /*5210*/  DMUL R72, R38.reuse, R22 ;  /* 0x0000001626487228 */ /* 0x040fe20000000000 */
[----:B------:R-:W-:Y:S01]  /*5220*/  SEL R64, R28, R64, P4 ;  /* 0x000000401c407207 */ /* 0x000fe20002000000 */
[----:B------:R-:W-:Y:S01]  /*5230*/  DMUL R26, R38, R26 ;  /* 0x0000001a261a7228 */ /* 0x000fe20000000000 */
[----:B------:R-:W-:Y:S01]  /*5240*/  SEL R46, R31, R46, P1 ;  /* 0x0000002e1f2e7207 */ /* 0x000fe20000800000 */
[----:B------:R-:W-:Y:S01]  /*5250*/  DSETP.MAX.AND P5, P0, R76, R78, PT ;  /* 0x0000004e4c00722a */ /* 0x000fe200038af000 */
[----:B------:R-:W-:Y:S01]  /*5260*/  SEL R70, R19, R16, P6 ;  /* 0x0000001013467207 */ /* 0x000fe20003000000 */
[----:B------:R-:W-:Y:S01]  /*5270*/  DSETP.MAX.AND P4, P1, R48, R80, PT ;  /* 0x000000503000722a */ /* 0x000fe2000398f000 */
[----:B------:R-:W-:Y:S01]  /*5280*/  @P2 LOP3.LUT R37, R17, 0x80000, RZ, 0xfc, !PT ;  /* 0x0008000011252812 */ /* 0x000fe200078efcff */
[----:B------:R-:W-:Y:S01]  /*5290*/  LDS.128 R32, [R4+0x800] ;  /* 0x0008000004207984 */ /* 0x000fe20000000c00 */
[----:B------:R-:W-:Y:S01]  /*52a0*/  MOV R30, R48 ;  /* 0x00000030001e7202 */ /* 0x000fe20000000f00 */
[----:B------:R-:W-:Y:S01]  /*52b0*/  IMAD.MOV.U32 R23, RZ, RZ, R76 ;  /* 0x000000ffff177224 */ /* 0x000fe200078e004c */
[----:B------:R-:W-:Y:S01]  /*52c0*/  FSEL R39, R20, R21, P6 ;  /* 0x0000001514277208 */ /* 0x000fe20003000000 */
[----:B------:R-:W0:Y:S01]  /*52d0*/  LDS.128 R16, [R10+0x40] ;  /* 0x000040000a107984 */ /* 0x000e220000000c00 */
[----:B------:R-:W-:-:S02]  /*52e0*/  IMAD.MOV.U32 R22, RZ, RZ, R77 ;  /* 0x000000ffff167224 */ /* 0x000fc400078e004d */
[----:B------:R-:W-:Y:S02]  /*52f0*/  IMAD.MOV.U32 R48, RZ, RZ, R78 ;  /* 0x000000ffff307224 */ /* 0x000fe400078e004e */
[----:B------:R-:W-:Y:S02]  /*5300*/  IMAD.MOV.U32 R57, RZ, RZ, R79 ;  /* 0x000000ffff397224 */ /* 0x000fe400078e004f */
[----:B------:R-:W-:Y:S01]  /*5310*/  IMAD.MOV.U32 R20, RZ, RZ, R80 ;  /* 0x000000ffff147224 */ /* 0x000fe200078e0050 */
[----:B------:R-:W-:Y:S01]  /*5320*/  SEL R48, R23, R48, P5 ;  /* 0x0000003017307207 */ /* 0x000fe20002800000 */
[----:B------:R-:W-:Y:S01]  /*5330*/  IMAD.MOV.U32 R51, RZ, RZ, R49 ;  /* 0x000000ffff337224 */ /* 0x000fe200078e0031 */
[----:B------:R-:W-:Y:S02]  /*5340*/  @P3 LOP3.LUT R39, R21, 0x80000, RZ, 0xfc, !PT ;  /* 0x0008000015273812 */ /* 0x000fe400078efcff */
[----:B------:R-:W-:Y:S02]  /*5350*/  FSEL R49, R22, R57, P5 ;  /* 0x0000003916317208 */ /* 0x000fe40002800000 */
[----:B------:R-:W-:-:S02]  /*5360*/  SEL R50, R30, R20, P4 ;  /* 0x000000141e327207 */ /* 0x000fc40002000000 */
[----:B------:R-:W1:Y:S01]  /*5370*/  LDS.128 R20, [R10+0xc0] ;  /* 0x0000c0000a147984 */ /* 0x000e620000000c00 */
[----:B------:R-:W-:Y:S01]  /*5380*/  DSETP.MAX.AND P3, P5, R52, R72, PT ;  /* 0x000000483400722a */ /* 0x000fe20003d6f000 */
[----:B------:R-:W-:Y:S01]  /*5390*/  IMAD.MOV.U32 R38, RZ, RZ, R53 ;  /* 0x000000ffff267224 */ /* 0x000fe200078e0035 */
[----:B------:R-:W-:Y:S01]  /*53a0*/  DSETP.MAX.AND P6, P2, R58, R68, PT ;  /* 0x000000443a00722a */ /* 0x000fe20003acf000 */
[----:B------:R-:W-:Y:S02]  /*53b0*/  IMAD.MOV.U32 R28, RZ, RZ, R58 ;  /* 0x000000ffff1c7224 */ /* 0x000fe400078e003a */
[----:B------:R-:W-:Y:S01]  /*53c0*/  IMAD.MOV.U32 R53, RZ, RZ, R68 ;  /* 0x000000ffff357224 */ /* 0x000fe200078e0044 */
[----:B------:R-:W-:Y:S01]  /*53d0*/  @P0 LOP3.LUT R49, R57, 0x80000, RZ, 0xfc, !PT ;  /* 0x0008000039310812 */ /* 0x000fe200078efcff */
[----:B------:R-:W-:Y:S02]  /*53e0*/  IMAD.MOV.U32 R31, RZ, RZ, R81 ;  /* 0x000000ffff1f7224 */ /* 0x000fe400078e0051 */
[----:B------:R-:W-:Y:S01]  /*53f0*/  IMAD.MOV.U32 R36, RZ, RZ, R52 ;  /* 0x000000ffff247224 */ /* 0x000fe200078e0034 */
[----:B------:R-:W-:Y:S01]  /*5400*/  SEL R58, R28, R53, P6 ;  /* 0x000000351c3a7207 */ /* 0x000fe20003000000 */
[----:B------:R-:W-:Y:S01]  /*5410*/  IMAD.MOV.U32 R57, RZ, RZ, R72 ;  /* 0x000000ffff397224 */ /* 0x000fe200078e0048 */
[----:B------:R-:W-:-:S02]  /*5420*/  FSEL R53, R38, R73, P3 ;  /* 0x0000004926357208 */ /* 0x000fc40001800000 */
[----:B------:R-:W-:Y:S02]  /*5430*/  @P5 LOP3.LUT R53, R73, 0x80000, RZ, 0xfc, !PT ;  /* 0x0008000049355812 */ /* 0x000fe400078efcff */
[----:B------:R-:W-:Y:S01]  /*5440*/  FSEL R51, R51, R31, P4 ;  /* 0x0000001f33337208 */ /* 0x000fe20002000000 */
[----:B------:R-:W-:Y:S01]  /*5450*/  DSETP.MAX.AND P4, P0, R42, R26, PT ;  /* 0x0000001a2a00722a */ /* 0x000fe2000388f000 */
[----:B------:R-:W-:Y:S01]  /*5460*/  SEL R52, R36, R57, P3 ;  /* 0x0000003924347207 */ /* 0x000fe20001800000 */
[----:B------:R-:W-:Y:S01]  /*5470*/  IMAD.MOV.U32 R30, RZ, RZ, R42 ;  /* 0x000000ffff1e7224 */ /* 0x000fe200078e002a */
[----:B------:R-:W-:Y:S01]  /*5480*/  MOV R42, R27 ;  /* 0x0000001b002a7202 */ /* 0x000fe20000000f00 */
[----:B------:R-:W-:Y:S01]  /*5490*/  IMAD.MOV.U32 R61, RZ, RZ, R26 ;  /* 0x000000ffff3d7224 */ /* 0x000fe200078e001a */
[----:B0-----:R-:W-:Y:S02]  /*54a0*/  DMUL R78, R32, R16 ;  /* 0x00000010204e7228 */ /* 0x001fe40000000000 */
[----:B------:R-:W-:Y:S01]  /*54b0*/  DMUL R72, R16, R34 ;  /* 0x0000002210487228 */ /* 0x000fe20000000000 */
[----:B------:R-:W-:-:S02]  /*54c0*/  IMAD.MOV.U32 R57, RZ, RZ, R29 ;  /* 0x000000ffff397224 */ /* 0x000fc400078e001d */
[----:B------:R-:W-:Y:S01]  /*54d0*/  IMAD.MOV.U32 R67, RZ, RZ, R55 ;  /* 0x000000ffff437224 */ /* 0x000fe200078e0037 */
[----:B------:R-:W-:Y:S02]  /*54e0*/  FSEL R59, R59, R69, P6 ;  /* 0x000000453b3b7208 */ /* 0x000fe40003000000 */
[----:B------:R-:W-:Y:S02]  /*54f0*/  SEL R38, R30, R61, P4 ;  /* 0x0000003d1e267207 */ /* 0x000fe40002000000 */
[----:B------:R-:W-:Y:S01]  /*5500*/  @P2 LOP3.LUT R59, R69, 0x80000, RZ, 0xfc, !PT ;  /* 0x00080000453b2812 */ /* 0x000fe200078efcff */
[----:B------:R-:W-:Y:S01]  /*5510*/  DSETP.MAX.AND P2, P3, R56, R78, PT ;  /* 0x0000004e3800722a */ /* 0x000fe20003b4f000 */
[----:B------:R-:W-:Y:S01]  /*5520*/  FSEL R43, R43, R42, P4 ;  /* 0x0000002a2b2b7208 */ /* 0x000fe20002000000 */
[----:B------:R-:W-:Y:S01]  /*5530*/  DSETP.MAX.AND P4, P5, R66, R72, PT ;  /* 0x000000484200722a */ /* 0x000fe20003d8f000 */
[----:B------:R-:W-:Y:S01]  /*5540*/  @P1 LOP3.LUT R51, R31, 0x80000, RZ, 0xfc, !PT ;  /* 0x000800001f331812 */ /* 0x000fe200078efcff */
[----:B-1----:R-:W-:Y:S01]  /*5550*/  DMUL R76, R32, R20 ;  /* 0x00000014204c7228 */ /* 0x002fe20000000000 */
[----:B------:R-:W-:Y:S01]  /*5560*/  IMAD.MOV.U32 R29, RZ, RZ, R56 ;  /* 0x000000ffff1d7224 */ /* 0x000fe200078e0038 */
[----:B------:R-:W-:Y:S01]  /*5570*/  DSETP.MAX.AND P6, P1, R24, R74, PT ;  /* 0x0000004a1800722a */ /* 0x000fe200039cf000 */
[----:B------:R-:W-:-:S02]  /*5580*/  IMAD.MOV.U32 R31, RZ, RZ, R24 ;  /* 0x000000ffff1f7224 */ /* 0x000fc400078e0018 */
        /* <DEDUP_REMOVED lines=10> */
[----:B------:R-:W-:Y:S01]  /*5630*/  SEL R68, R29, R68, P2 ;  /* 0x000000441d447207 */ /* 0x000fe20001000000 */
[----:B------:R-:W-:Y:S01]  /*5640*/  IMAD.MOV.U32 R31, RZ, RZ, R79 ;  /* 0x000000ffff1f7224 */ /* 0x000fe200078e004f */
[----:B------:R-:W0:Y:S01]  /*5650*/  LDS.128 R24, [R10+0x140] ;  /* 0x000140000a187984 */ /* 0x000e220000000c00 */
[----:B------:R-:W-:-:S02]  /*5660*/  IMAD.MOV.U32 R66, RZ, RZ, R72 ;  /* 0x000000ffff427224 */ /* 0x000fc400078e0048 */
[----:B------:R-:W-:Y:S02]  /*5670*/  IMAD.MOV.U32 R29, RZ, RZ, R73 ;  /* 0x000000ffff1d7224 */ /* 0x000fe400078e0049 */
[----:B------:R-:W-:Y:S02]  /*5680*/  IMAD.MOV.U32 R28, RZ, RZ, R60 ;  /* 0x000000ffff1c7224 */ /* 0x000fe400078e003c */
[----:B------:R-:W-:Y:S01]  /*5690*/  IMAD.MOV.U32 R72, RZ, RZ, R76 ;  /* 0x000000ffff487224 */ /* 0x000fe200078e004c */
[----:B------:R-:W-:Y:S02]  /*56a0*/  FSEL R15, R30, R31, P2 ;  /* 0x0000001f1e0f7208 */ /* 0x000fe40001000000 */
[----:B------:R-:W-:Y:S02]  /*56b0*/  FSEL R67, R67, R29, P4 ;  /* 0x0000001d43437208 */ /* 0x000fe40002000000 */
[----:B------:R-:W-:Y:S02]  /*56c0*/  @P3 LOP3.LUT R15, R31, 0x80000, RZ, 0xfc, !PT ;  /* 0x000800001f0f3812 */ /* 0x000fe400078efcff */
[----:B------:R-:W-:-:S02]  /*56d0*/  @P5 LOP3.LUT R67, R29, 0x80000, RZ, 0xfc, !PT ;  /* 0x000800001d435812 */ /* 0x000fc400078efcff */
[----:B------:R-:W-:Y:S02]  /*56e0*/  SEL R72, R28, R72, P6 ;  /* 0x000000481c487207 */ /* 0x000fe40003000000 */
[----:B------:R-:W1:Y:S01]  /*56f0*/  LDS.128 R28, [R10+0x1c0] ;  /* 0x0001c0000a1c7984 */ /* 0x000e620000000c00 */
[----:B------:R-:W-:Y:S01]  /*5700*/  IMAD.MOV.U32 R55, RZ, RZ, R47 ;  /* 0x000000ffff377224 */ /* 0x000fe200078e002f */
[----:B------:R-:W-:Y:S01]  /*5710*/  @P1 LOP3.LUT R57, R75, 0x80000, RZ, 0xfc, !PT ;  /* 0x000800004b391812 */ /* 0x000fe200078efcff */
[----:B------:R-:W-:Y:S01]  /*5720*/  IMAD.MOV.U32 R47, RZ, RZ, R77 ;  /* 0x000000ffff2f7224 */ /* 0x000fe200078e004d */
[----:B------:R-:W-:Y:S02]  /*5730*/  DMUL R74, R20, R34 ;  /* 0x00000022144a7228 */ /* 0x000fe40000000000 */
[----:B0-----:R-:W-:Y:S02]  /*5740*/  DMUL R80, R32, R24 ;  /* 0x0000001820507228 */ /* 0x001fe40000000000 */
[----:B------:R-:W-:-:S02]  /*5750*/  DMUL R76, R24, R34 ;  /* 0x00000022184c7228 */ /* 0x000fc40000000000 */
[----:B-1----:R-:W-:Y:S02]  /*5760*/  DMUL R78, R32, R28 ;  /* 0x0000001c204e7228 */ /* 0x002fe40000000000 */
[----:B------:R-:W-:Y:S01]  /*5770*/  DMUL R82, R28, R34 ;  /* 0x000000221c527228 */ /* 0x000fe20000000000 */
[----:B------:R-:W0:Y:S01]  /*5780*/  LDS.128 R32, [R4+0x810] ;  /* 0x0008100004207984 */ /* 0x000e220000000c00 */
[----:B------:R-:W-:Y:S01]  /*5790*/  DSETP.MAX.AND P1, P2, R40, R74, PT ;  /* 0x0000004a2800722a */ /* 0x000fe20003a2f000 */
[----:B------:R-:W-:Y:S01]  /*57a0*/  FSEL R61, R61, R47, P6 ;  /* 0x0000002f3d3d7208 */ /* 0x000fe20003000000 */
[----:B------:R-:W-:Y:S01]  /*57b0*/  DSETP.MAX.AND P5, P6, R64, R76, PT ;  /* 0x0000004c4000722a */ /* 0x000fe20003eaf000 */
[----:B------:R-:W-:Y:S01]  /*57c0*/  SEL R66, R36, R66, P4 ;  /* 0x0000004224427207 */ /* 0x000fe20002000000 */
[----:B------:R-:W-:Y:S01]  /*57d0*/  DSETP.MAX.AND P3, P4, R54, R80, PT ;  /* 0x000000503600722a */ /* 0x000fe20003c6f000 */
[----:B------:R-:W-:Y:S01]  /*57e0*/  IMAD.MOV.U32 R36, RZ, RZ, R54 ;  /* 0x000000ffff247224 */ /* 0x000fe200078e0036 */
[----:B------:R-:W-:Y:S01]  /*57f0*/  MOV R42, R40 ;  /* 0x00000028002a7202 */ /* 0x000fe20000000f00 */
[----:B------:R-:W-:-:S02]  /*5800*/  IMAD.MOV.U32 R60, RZ, RZ, R74 ;  /* 0x000000ffff3c7224 */ /* 0x000fc400078e004a */
[----:B------:R-:W-:Y:S01]  /*5810*/  IMAD.MOV.U32 R54, RZ, RZ, R75 ;  /* 0x000000ffff367224 */ /* 0x000fe200078e004b */
[----:B------:R-:W-:Y:S01]  /*5820*/  @P0 LOP3.LUT R61, R47, 0x80000, RZ, 0xfc, !PT ;  /* 0x000800002f3d0812 */ /* 0x000fe200078efcff */
[----:B------:R-:W-:Y:S01]  /*5830*/  IMAD.MOV.U32 R47, RZ, RZ, R77 ;  /* 0x000000ffff2f7224 */ /* 0x000fe200078e004d */
[----:B------:R-:W-:Y:S01]  /*5840*/  SEL R60, R42, R60, P1 ;  /* 0x0000003c2a3c7207 */ /* 0x000fe20000800000 */
[----:B------:R-:W-:Y:S01]  /*5850*/  IMAD.MOV.U32 R42, RZ, RZ, R44 ;  /* 0x000000ffff2a7224 */ /* 0x000fe200078e002c */
[----:B------:R-:W-:Y:S01]  /*5860*/  FSEL R41, R41, R54, P1 ;  /* 0x0000003629297208 */ /* 0x000fe20000800000 */
[----:B------:R-:W-:Y:S01]  /*5870*/  DSETP.MAX.AND P0, P1, R44, R78, PT ;  /* 0x0000004e2c00722a */ /* 0x000fe2000390f000 */
[----:B------:R-:W-:Y:S01]  /*5880*/  @P2 LOP3.LUT R41, R54, 0x80000, RZ, 0xfc, !PT ;  /* 0x0008000036292812 */ /* 0x000fe200078efcff */
[----:B------:R-:W-:Y:S01]  /*5890*/  IMAD.MOV.U32 R44, RZ, RZ, R81 ;  /* 0x000000ffff2c7224 */ /* 0x000fe200078e0051 */
[----:B------:R-:W-:Y:S01]  /*58a0*/  FSEL R65, R65, R47, P5 ;  /* 0x0000002f41417208 */ /* 0x000fe20002800000 */
[----:B------:R-:W-:-:S02]  /*58b0*/  IMAD.MOV.U32 R40, RZ, RZ, R64 ;  /* 0x000000ffff287224 */ /* 0x000fc400078e0040 */
[----:B------:R-:W-:Y:S02]  /*58c0*/  IMAD.MOV.U32 R74, RZ, RZ, R80 ;  /* 0x000000ffff4a7224 */ /* 0x000fe400078e0050 */
[----:B------:R-:W-:Y:S01]  /*58d0*/  IMAD.MOV.U32 R54, RZ, RZ, R76 ;  /* 0x000000ffff367224 */ /* 0x000fe200078e004c */
[----:B------:R-:W-:Y:S01]  /*58e0*/  @P6 LOP3.LUT R65, R47, 0x80000, RZ, 0xfc, !PT ;  /* 0x000800002f416812 */ /* 0x000fe200078efcff */
[----:B------:R-:W-:Y:S01]  /*58f0*/  IMAD.MOV.U32 R47, RZ, RZ, R78 ;  /* 0x000000ffff2f7224 */ /* 0x000fe200078e004e */
[----:B------:R-:W-:Y:S02]  /*5900*/  FSEL R55, R55, R44, P3 ;  /* 0x0000002c37377208 */ /* 0x000fe40001800000 */
[----:B------:R-:W-:Y:S01]  /*5910*/  SEL R74, R36, R74, P3 ;  /* 0x0000004a244a7207 */ /* 0x000fe20001800000 */
[----:B------:R-:W-:Y:S01]  /*5920*/  DSETP.MAX.AND P2, P3, R62, R82, PT ;  /* 0x000000523e00722a */ /* 0x000fe20003b4f000 */
[----:B------:R-:W-:Y:S01]  /*5930*/  SEL R64, R40, R54, P5 ;  /* 0x0000003628407207 */ /* 0x000fe20002800000 */
[----:B------:R-:W-:Y:S01]  /*5940*/  IMAD.MOV.U32 R54, RZ, RZ, R79 ;  /* 0x000000ffff367224 */ /* 0x000fe200078e004f */
[----:B------:R-:W-:Y:S01]  /*5950*/  @P4 LOP3.LUT R55, R44, 0x80000, RZ, 0xfc, !PT ;  /* 0x000800002c374812 */ /* 0x000fe200078efcff */
[----:B------:R-:W-:-:S02]  /*5960*/  IMAD.MOV.U32 R40, RZ, RZ, R82 ;  /* 0x000000ffff287224 */ /* 0x000fc400078e0052 */
[----:B------:R-:W-:Y:S01]  /*5970*/  IMAD.MOV.U32 R44, RZ, RZ, R83 ;  /* 0x000000ffff2c7224 */ /* 0x000fe200078e0053 */
[----:B------:R-:W-:Y:S01]  /*5980*/  SEL R42, R42, R47, P0 ;  /* 0x0000002f2a2a7207 */ /* 0x000fe20000000000 */
[C---:B0-----:R-:W-:Y:S02]  /*5990*/  DMUL R86, R32.reuse, R16 ;  /* 0x0000001020567228 */ /* 0x041fe40000000000 */
[C---:B------:R-:W-:Y:S02]  /*59a0*/  DMUL R88, R32.reuse, R20 ;  /* 0x0000001420587228 */ /* 0x040fe40000000000 */
[C---:B------:R-:W-:Y:S02]  /*59b0*/  DMUL R84, R32.reuse, R24 ;  /* 0x0000001820547228 */ /* 0x040fe40000000000 */
[----:B------:R-:W-:Y:S02]  /*59c0*/  DMUL R76, R32, R28 ;  /* 0x0000001c204c7228 */ /* 0x000fe40000000000 */
[----:B------:R-:W-:-:S02]  /*59d0*/  DMUL R16, R16, R34 ;  /* 0x0000002210107228 */ /* 0x000fc40000000000 */
[-C--:B------:R-:W-:Y:S02]  /*59e0*/  DMUL R78, R20, R34.reuse ;  /* 0x00000022144e7228 */ /* 0x080fe40000000000 */
[-C--:B------:R-:W-:Y:S02]  /*59f0*/  DMUL R80, R24, R34.reuse ;  /* 0x0000002218507228 */ /* 0x080fe40000000000 */
[----:B------:R-:W-:Y:S01]  /*5a00*/  DMUL R82, R28, R34 ;  /* 0x000000221c527228 */ /* 0x000fe20000000000 */
[----:B------:R-:W-:Y:S01]  /*5a10*/  IMAD.MOV.U32 R47, RZ, RZ, R37 ;  /* 0x000000ffff2f7224 */ /* 0x000fe200078e0025 */
[----:B------:R-:W0:Y:S01]  /*5a20*/  LDS.128 R32, [R4+0x900] ;  /* 0x0009000004207984 */ /* 0x000e220000000c00 */
[----:B------:R-:W-:Y:S01]  /*5a30*/  IMAD.MOV.U32 R37, RZ, RZ, R46 ;  /* 0x000000ffff257224 */ /* 0x000fe200078e002e */
[----:B------:R-:W-:Y:S01]  /*5a40*/  MOV R36, R62 ;  /* 0x0000003e00247202 */ /* 0x000fe20000000f00 */
[----:B------:R-:W-:Y:S02]  /*5a50*/  IMAD.MOV.U32 R28, RZ, RZ, R86 ;  /* 0x000000ffff1c7224 */ /* 0x000fe400078e0056 */
[----:B------:R-:W-:Y:S01]  /*5a60*/  DSETP.MAX.AND P4, P5, R46, R86, PT ;  /* 0x000000562e00722a */ /* 0x000fe20003d8f000 */
[----:B------:R-:W-:Y:S01]  /*5a70*/  IMAD.MOV.U32 R71, RZ, RZ, R39 ;  /* 0x000000ffff477224 */ /* 0x000fe200078e0027 */
[----:B------:R-:W-:Y:S01]  /*5a80*/  FSEL R63, R63, R44, P2 ;  /* 0x0000002c3f3f7208 */ /* 0x000fe20001000000 */
[----:B------:R-:W-:Y:S01]  /*5a90*/  IMAD.MOV.U32 R24, RZ, RZ, R87 ;  /* 0x000000ffff187224 */ /* 0x000fe200078e0057 */
[----:B------:R-:W-:-:S02]  /*5aa0*/  SEL R40, R36, R40, P2 ;  /* 0x0000002824287207 */ /* 0x000fc40001000000 */
[----:B------:R-:W-:Y:S01]  /*5ab0*/  @P3 LOP3.LUT R63, R44, 0x80000, RZ, 0xfc, !PT ;  /* 0x000800002c3f3812 */ /* 0x000fe200078efcff */
[----:B------:R-:W-:Y:S01]  /*5ac0*/  DSETP.MAX.AND P3, P2, R48, R84, PT ;  /* 0x000000543000722a */ /* 0x000fe20003a6f000 */
[----:B------:R-:W-:Y:S01]  /*5ad0*/  SEL R46, R37, R28, P4 ;  /* 0x0000001c252e7207 */ /* 0x000fe20002000000 */
        /* <DEDUP_REMOVED lines=8> */
[----:B------:R-:W-:Y:S01]  /*5b60*/  MOV R21, R88 ;  /* 0x0000005800157202 */ /* 0x000fe20000000f00 */
[----:B------:R-:W-:Y:S01]  /*5b70*/  IMAD.MOV.U32 R20, RZ, RZ, R89 ;  /* 0x000000ffff147224 */ /* 0x000fe200078e0059 */
[----:B------:R-:W-:Y:S01]  /*5b80*/  SEL R48, R28, R48, P3 ;  /* 0x000000301c307207 */ /* 0x000fe20001800000 */
[----:B------:R-:W-:-:S02]  /*5b90*/  IMAD.MOV.U32 R25, RZ, RZ, R50 ;  /* 0x000000ffff197224 */ /* 0x000fc400078e0032 */
[----:B------:R-:W-:Y:S01]  /*5ba0*/  IMAD.MOV.U32 R28, RZ, RZ, R76 ;  /* 0x000000ffff1c7224 */ /* 0x000fe200078e004c */
[----:B------:R-:W-:Y:S02]  /*5bb0*/  SEL R70, R36, R21, P0 ;  /* 0x0000001524467207 */ /* 0x000fe40000000000 */
[----:B------:R-:W-:Y:S02]  /*5bc0*/  @P5 LOP3.LUT R47, R24, 0x80000, RZ, 0xfc, !PT ;  /* 0x00080000182f5812 */ /* 0x000fe400078efcff */
[----:B------:R-:W-:Y:S01]  /*5bd0*/  FSEL R71, R71, R20, P0 ;  /* 0x0000001447477208 */ /* 0x000fe20000000000 */
[----:B------:R-:W-:Y:S01]  /*5be0*/  DSETP.MAX.AND P0, P5, R58, R16, PT ;  /* 0x000000103a00722a */ /* 0x000fe20003d0f000 */
[----:B------:R-:W-:Y:S01]  /*5bf0*/  IMAD.MOV.U32 R24, RZ, RZ, R85 ;  /* 0x000000ffff187224 */ /* 0x000fe200078e0055 */
[----:B------:R-:W-:Y:S01]  /*5c00*/  SEL R50, R25, R28, P6 ;  /* 0x0000001c19327207 */ /* 0x000fe20003000000 */
[----:B------:R-:W-:Y:S02]  /*5c10*/  IMAD.MOV.U32 R21, RZ, RZ, R58 ;  /* 0x000000ffff157224 */ /* 0x000fe400078e003a */
[----:B------:R-:W-:Y:S01]  /*5c20*/  IMAD.MOV.U32 R28, RZ, RZ, R16 ;  /* 0x000000ffff1c7224 */ /* 0x000fe200078e0010 */
[----:B------:R-:W-:-:S02]  /*5c30*/  @P1 LOP3.LUT R71, R20, 0x80000, RZ, 0xfc, !PT ;  /* 0x0008000014471812 */ /* 0x000fc400078efcff */
[----:B------:R-:W-:Y:S01]  /*5c40*/  FSEL R49, R49, R24, P3 ;  /* 0x0000001831317208 */ /* 0x000fe20001800000 */
[----:B------:R-:W-:Y:S01]  /*5c50*/  DSETP.MAX.AND P1, P3, R52, R78, PT ;  /* 0x0000004e3400722a */ /* 0x000fe20003b2f000 */
[----:B------:R-:W-:Y:S01]  /*5c60*/  FSEL R51, R51, R77, P6 ;  /* 0x0000004d33337208 */ /* 0x000fe20003000000 */
[----:B------:R-:W-:Y:S01]  /*5c70*/  IMAD.MOV.U32 R39, RZ, RZ, R43 ;  /* 0x000000ffff277224 */ /* 0x000fe200078e002b */
[----:B------:R-:W-:Y:S02]  /*5c80*/  SEL R58, R21, R28, P0 ;  /* 0x0000001c153a7207 */ /* 0x000fe40000000000 */
[----:B------:R-:W-:Y:S02]  /*5c90*/  @P4 LOP3.LUT R51, R77, 0x80000, RZ, 0xfc, !PT ;  /* 0x000800004d334812 */ /* 0x000fe400078efcff */
[----:B------:R-:W-:Y:S01]  /*5ca0*/  FSEL R59, R59, R17, P0 ;  /* 0x000000113b3b7208 */ /* 0x000fe20000000000 */
[----:B------:R-:W-:Y:S01]  /*5cb0*/  DSETP.MAX.AND P4, P0, R56, R82, PT ;  /* 0x000000523800722a */ /* 0x000fe2000388f000 */
[----:B------:R-:W-:Y:S01]  /*5cc0*/  IMAD.MOV.U32 R37, RZ, RZ, R82 ;  /* 0x000000ffff257224 */ /* 0x000fe200078e0052 */
[----:B------:R-:W-:-:S02]  /*5cd0*/  MOV R16, R56 ;  /* 0x0000003800107202 */ /* 0x000fc40000000f00 */
[----:B------:R-:W-:Y:S01]  /*5ce0*/  @P2 LOP3.LUT R49, R24, 0x80000, RZ, 0xfc, !PT ;  /* 0x0008000018312812 */ /* 0x000fe200078efcff */
[----:B------:R-:W-:Y:S01]  /*5cf0*/  DSETP.MAX.AND P6, P2, R38, R80, PT ;  /* 0x000000502600722a */ /* 0x000fe20003acf000 */
[----:B------:R-:W-:Y:S02]  /*5d00*/  SEL R28, R16, R37, P4 ;  /* 0x00000025101c7207 */ /* 0x000fe40002000000 */
[----:B------:R-:W-:Y:S01]  /*5d10*/  @P5 LOP3.LUT R59, R17, 0x80000, RZ, 0xfc, !PT ;  /* 0x00080000113b5812 */ /* 0x000fe200078efcff */
[-C--:B0-----:R-:W-:Y:S01]  /*5d20*/  DMUL R16, R32, R18.reuse ;  /* 0x0000001220107228 */ /* 0x081fe20000000000 */
[----:B------:R-:W-:Y:S01]  /*5d30*/  IMAD.MOV.U32 R69, RZ, RZ, R15 ;  /* 0x000000ffff457224 */ /* 0x000fe200078e000f */
[----:B------:R-:W-:Y:S01]  /*5d40*/  FSEL R53, R53, R79, P1 ;  /* 0x0000004f35357208 */ /* 0x000fe20000800000 */
[----:B------:R-:W-:Y:S01]  /*5d50*/  IMAD.MOV.U32 R20, RZ, RZ, R52 ;  /* 0x000000ffff147224 */ /* 0x000fe200078e0034 */
[----:B------:R-:W-:Y:S01]  /*5d60*/  @P3 LOP3.LUT R53, R79, 0x80000, RZ, 0xfc, !PT ;  /* 0x000800004f353812 */ /* 0x000fe200078efcff */
[----:B------:R-:W-:Y:S01]  /*5d70*/  IMAD.MOV.U32 R25, RZ, RZ, R78 ;  /* 0x000000ffff197224 */ /* 0x000fe200078e004e */
[----:B------:R-:W-:-:S02]  /*5d80*/  DMUL R76, R34, R18 ;  /* 0x00000012224c7228 */ /* 0x000fc40000000000 */
[----:B------:R-:W-:Y:S01]  /*5d90*/  DMUL R78, R32, R22 ;  /* 0x00000016204e7228 */ /* 0x000fe20000000000 */
[----:B------:R-:W-:Y:S01]  /*5da0*/  IMAD.MOV.U32 R29, RZ, RZ, R57 ;  /* 0x000000ffff1d7224 */ /* 0x000fe200078e0039 */
[----:B------:R-:W-:Y:S01]  /*5db0*/  DSETP.MAX.AND P3, P5, R68, R16, PT ;  /* 0x000000104400722a */ /* 0x000fe20003d6f000 */
[----:B------:R-:W-:Y:S01]  /*5dc0*/  IMAD.MOV.U32 R24, RZ, RZ, R38 ;  /* 0x000000ffff187224 */ /* 0x000fe200078e0026 */
[----:B------:R-:W-:Y:S01]  /*5dd0*/  SEL R52, R20, R25, P1 ;  /* 0x0000001914347207 */ /* 0x000fe20000800000 */
[----:B------:R-:W-:Y:S02]  /*5de0*/  IMAD.MOV.U32 R21, RZ, RZ, R80 ;  /* 0x000000ffff157224 */ /* 0x000fe400078e0050 */
[----:B------:R-:W-:Y:S01]  /*5df0*/  IMAD.MOV.U32 R73, RZ, RZ, R61 ;  /* 0x000000ffff497224 */ /* 0x000fe200078e003d */
[----:B------:R-:W-:Y:S01]  /*5e00*/  FSEL R25, R39, R81, P6 ;  /* 0x0000005127197208 */ /* 0x000fe20003000000 */
[----:B------:R-:W-:Y:S01]  /*5e10*/  IMAD.MOV.U32 R57, RZ, RZ, R16 ;  /* 0x000000ffff397224 */ /* 0x000fe200078e0010 */
[----:B------:R-:W-:Y:S01]  /*5e20*/  @P2 LOP3.LUT R25, R81, 0x80000, RZ, 0xfc, !PT ;  /* 0x0008000051192812 */ /* 0x000fe200078efcff */
[----:B------:R-:W-:Y:S01]  /*5e30*/  IMAD.MOV.U32 R36, RZ, RZ, R17 ;  /* 0x000000ffff247224 */ /* 0x000fe200078e0011 */
[----:B------:R-:W-:Y:S01]  /*5e40*/  FSEL R29, R29, R83, P4 ;  /* 0x000000531d1d7208 */ /* 0x000fe20002000000 */
[----:B------:R-:W-:Y:S01]  /*5e50*/  DMUL R38, R32, R26 ;  /* 0x0000001a20267228 */ /* 0x000fe20000000000 */
[----:B------:R-:W-:Y:S01]  /*5e60*/  IMAD.MOV.U32 R16, RZ, RZ, R66 ;  /* 0x000000ffff107224 */ /* 0x000fe200078e0042 */
[----:B------:R-:W-:Y:S01]  /*5e70*/  MOV R17, R67 ;  /* 0x0000004300117202 */ /* 0x000fe20000000f00 */
[----:B------:R-:W-:Y:S01]  /*5e80*/  DSETP.MAX.AND P1, P2, R66, R76, PT ;  /* 0x0000004c4200722a */ /* 0x000fe20003a2f000 */
[----:B------:R-:W-:Y:S01]  /*5e90*/  SEL R24, R24, R21, P6 ;  /* 0x0000001518187207 */ /* 0x000fe20003000000 */
[----:B------:R-:W-:Y:S01]  /*5ea0*/  DMUL R66, R34, R22 ;  /* 0x0000001622427228 */ /* 0x000fe20000000000 */
[----:B------:R-:W-:Y:S01]  /*5eb0*/  @P0 LOP3.LUT R29, R83, 0x80000, RZ, 0xfc, !PT ;  /* 0x00080000531d0812 */ /* 0x000fe200078efcff */
[----:B------:R-:W-:Y:S01]  /*5ec0*/  IMAD.MOV.U32 R15, RZ, RZ, R69 ;  /* 0x000000ffff0f7224 */ /* 0x000fe200078e0045 */
[----:B------:R-:W-:Y:S01]  /*5ed0*/  DSETP.MAX.AND P6, P0, R72, R78, PT ;  /* 0x0000004e4800722a */ /* 0x000fe200038cf000 */
[----:B------:R-:W-:-:S02]  /*5ee0*/  IMAD.MOV.U32 R20, RZ, RZ, R72 ;  /* 0x000000ffff147224 */ /* 0x000fc400078e0048 */
[----:B------:R-:W-:Y:S02]  /*5ef0*/  IMAD.MOV.U32 R21, RZ, RZ, R73 ;  /* 0x000000ffff157224 */ /* 0x000fe400078e0049 */
[----:B------:R-:W-:Y:S02]  /*5f00*/  IMAD.MOV.U32 R62, RZ, RZ, R78 ;  /* 0x000000ffff3e7224 */ /* 0x000fe400078e004e */
[----:B------:R-:W-:Y:S02]  /*5f10*/  IMAD.MOV.U32 R44, RZ, RZ, R79 ;  /* 0x000000ffff2c7224 */ /* 0x000fe400078e004f */
[----:B------:R-:W-:Y:S02]  /*5f20*/  IMAD.MOV.U32 R61, RZ, RZ, R41 ;  /* 0x000000ffff3d7224 */ /* 0x000fe400078e0029 */
[----:B------:R-:W-:Y:S02]  /*5f30*/  IMAD.MOV.U32 R56, RZ, RZ, R68 ;  /* 0x000000ffff387224 */ /* 0x000fe400078e0044 */
[----:B------:R-:W-:Y:S01]  /*5f40*/  IMAD.MOV.U32 R75, RZ, RZ, R55 ;  /* 0x000000ffff4b7224 */ /* 0x000fe200078e0037 */
[----:B------:R-:W-:-:S02]  /*5f50*/  FSEL R55, R15, R36, P3 ;  /* 0x000000240f377208 */ /* 0x000fc40001800000 */
[----:B------:R-:W-:Y:S01]  /*5f60*/  SEL R62, R20, R62, P6 ;  /* 0x0000003e143e7207 */ /* 0x000fe20003000000 */
[----:B------:R-:W-:Y:S01]  /*5f70*/  IMAD.MOV.U32 R20, RZ, RZ, R60 ;  /* 0x000000ffff147224 */ /* 0x000fe200078e003c */
[----:B------:R-:W-:Y:S02]  /*5f80*/  @P5 LOP3.LUT R55, R36, 0x80000, RZ, 0xfc, !PT ;  /* 0x0008000024375812 */ /* 0x000fe400078efcff */
[----:B------:R-:W-:Y:S01]  /*5f90*/  FSEL R15, R21, R44, P6 ;  /* 0x0000002c150f7208 */ /* 0x000fe20003000000 */
[----:B------:R-:W-:Y:S01]  /*5fa0*/  DSETP.MAX.AND P5, P6, R60, R66, PT ;  /* 0x000000423c00722a */ /* 0x000fe20003eaf000 */
[----:B------:R-:W-:Y:S01]  /*5fb0*/  SEL R56, R56, R57, P3 ;  /* 0x0000003938387207 */ /* 0x000fe20001800000 */
[----:B------:R-:W-:Y:S01]  /*5fc0*/  DSETP.MAX.AND P3, P4, R74, R38, PT ;  /* 0x000000264a00722a */ /* 0x000fe20003c6f000 */
[----:B------:R-:W-:Y:S02]  /*5fd0*/  IMAD.MOV.U32 R60, RZ, RZ, R38 ;  /* 0x000000ffff3c7224 */ /* 0x000fe400078e0026 */
[----:B------:R-:W-:-:S02]  /*5fe0*/  IMAD.MOV.U32 R21, RZ, RZ, R39 ;  /* 0x000000ffff157224 */ /* 0x000fc400078e0027 */
[----:B------:R-:W0:Y:S01]  /*5ff0*/  LDS.128 R36, [R4+0x910] ;  /* 0x0009100004247984 */ /* 0x000e220000000c00 */
[----:B------:R-:W-:Y:S01]  /*6000*/  IMAD.MOV.U32 R43, RZ, RZ, R74 ;  /* 0x000000ffff2b7224 */ /* 0x000fe200078e004a */
[----:B------:R-:W-:-:S04]  /*6010*/  DMUL R68, R32, R30 ;  /* 0x0000001e20447228 */ /* 0x000fc80000000000 */
[----:B------:R-:W-:Y:S01]  /*6020*/  SEL R60, R43, R60, P3 ;  /* 0x0000003c2b3c7207 */ /* 0x000fe20001800000 */
[----:B------:R-:W-:Y:S01]  /*6030*/  IMAD.MOV.U32 R43, RZ, RZ, R45 ;  /* 0x000000ffff2b7224 */ /* 0x000fe200078e002d */
[----:B------:R-:W-:Y:S02]  /*6040*/  @P0 LOP3.LUT R15, R44, 0x80000, RZ, 0xfc, !PT ;  /* 0x000800002c0f0812 */ /* 0x000fe400078efcff */
[----:B------:R-:W-:Y:S01]  /*6050*/  FSEL R45, R75, R21, P3 ;  /* 0x000000154b2d7208 */ /* 0x000fe20001800000 */
[----:B------:R-:W-:Y:S02]  /*6060*/  IMAD.MOV.U32 R32, RZ, RZ, R42 ;  /* 0x000000ffff207224 */ /* 0x000fe400078e002a */
[----:B------:R-:W-:Y:S01]  /*6070*/  DSETP.MAX.AND P3, P0, R42, R68, PT ;  /* 0x000000442a00722a */ /* 0x000fe2000386f000 */
[----:B------:R-:W-:Y:S01]  /*6080*/  IMAD.MOV.U32 R42, RZ, RZ, R68 ;  /* 0x000000ffff2a7224 */ /* 0x000fe200078e0044 */
[C---:B------:R-:W-:Y:S02]  /*6090*/  DMUL R72, R34.reuse, R26 ;  /* 0x0000001a22487228 */ /* 0x040fe40000000000 */
[----:B------:R-:W-:Y:S01]  /*60a0*/  DMUL R74, R34, R30 ;  /* 0x0000001e224a7228 */ /* 0x000fe20000000000 */
[----:B------:R-:W-:Y:S01]  /*60b0*/  MOV R33, R69 ;  /* 0x0000004500217202 */ /* 0x000fe20000000f00 */
[----:B------:R-:W-:Y:S01]  /*60c0*/  IMAD.MOV.U32 R68, RZ, RZ, R76 ;  /* 0x000000ffff447224 */ /* 0x000fe200078e004c */
[----:B------:R-:W-:Y:S01]  /*60d0*/  SEL R42, R32, R42, P3 ;  /* 0x0000002a202a7207 */ /* 0x000fe20001800000 */
[----:B------:R-:W-:-:S02]  /*60e0*/  IMAD.MOV.U32 R32, RZ, RZ, R77 ;  /* 0x000000ffff207224 */ /* 0x000fc400078e004d */
[----:B------:R-:W-:Y:S01]  /*60f0*/  IMAD.MOV.U32 R41, RZ, RZ, R63 ;  /* 0x000000ffff297224 */ /* 0x000fe200078e003f */
[----:B------:R-:W-:Y:S01]  /*6100*/  FSEL R43, R43, R33, P3 ;  /* 0x000000212b2b7208 */ /* 0x000fe20001800000 */
[----:B------:R-:W-:Y:S01]  /*6110*/  IMAD.MOV.U32 R54, RZ, RZ, R61 ;  /* 0x000000ffff367224 */ /* 0x000fe200078e003d */
[----:B------:R-:W-:Y:S01]  /*6120*/  @P4 LOP3.LUT R45, R21, 0x80000, RZ, 0xfc, !PT ;  /* 0x00080000152d4812 */ /* 0x000fe200078efcff */
[----:B------:R-:W-:Y:S01]  /*6130*/  DSETP.MAX.AND P4, P3, R64, R72, PT ;  /* 0x000000484000722a */ /* 0x000fe20003b8f000 */
[----:B------:R-:W-:Y:S01]  /*6140*/  SEL R68, R16, R68, P1 ;  /* 0x0000004410447207 */ /* 0x000fe20000800000 */
[----:B------:R-:W-:Y:S01]  /*6150*/  IMAD.MOV.U32 R34, RZ, RZ, R66 ;  /* 0x000000ffff227224 */ /* 0x000fe200078e0042 */
        /* <DEDUP_REMOVED lines=9> */
[----:B0-----:R-:W-:Y:S01]  /*61f0*/  DMUL R20, R36, R18 ;  /* 0x0000001224147228 */ /* 0x001fe20000000000 */
[----:B------:R-:W-:Y:S02]  /*6200*/  IMAD.MOV.U32 R16, RZ, RZ, R41 ;  /* 0x000000ffff107224 */ /* 0x000fe400078e0029 */
[----:B------:R-:W-:Y:S02]  /*6210*/  IMAD.MOV.U32 R64, RZ, RZ, R74 ;  /* 0x000000ffff407224 */ /* 0x000fe400078e004a */
[----:B------:R-:W-:-:S02]  /*6220*/  IMAD.MOV.U32 R57, RZ, RZ, R75 ;  /* 0x000000ffff397224 */ /* 0x000fc400078e004b */
[----:B------:R-:W-:Y:S01]  /*6230*/  IMAD.MOV.U32 R35, RZ, RZ, R67 ;  /* 0x000000ffff237224 */ /* 0x000fe200078e0043 */
[----:B------:R-:W-:Y:S02]  /*6240*/  FSEL R67, R65, R17, P4 ;  /* 0x0000001141437208 */ /* 0x000fe40002000000 */
[----:B------:R-:W-:Y:S02]  /*6250*/  SEL R64, R33, R64, P0 ;  /* 0x0000004021407207 */ /* 0x000fe40000000000 */
[----:B------:R-:W-:Y:S01]  /*6260*/  @P2 LOP3.LUT R61, R32, 0x80000, RZ, 0xfc, !PT ;  /* 0x00080000203d2812 */ /* 0x000fe200078efcff */
[----:B------:R-:W-:Y:S01]  /*6270*/  DMUL R32, R36, R22 ;  /* 0x0000001624207228 */ /* 0x000fe20000000000 */
[----:B------:R-:W-:Y:S02]  /*6280*/  FSEL R65, R16, R57, P0 ;  /* 0x0000003910417208 */ /* 0x000fe40000000000 */
[----:B------:R-:W-:Y:S01]  /*6290*/  @P1 LOP3.LUT R65, R57, 0x80000, RZ, 0xfc, !PT ;  /* 0x0008000039411812 */ /* 0x000fe200078efcff */
[----:B------:R-:W-:-:S02]  /*62a0*/  DSETP.MAX.AND P1, P2, R46, R20, PT ;  /* 0x000000142e00722a */ /* 0x000fc40003a2f000 */
[----:B------:R-:W-:Y:S01]  /*62b0*/  DMUL R80, R36, R26 ;  /* 0x0000001a24507228 */ /* 0x000fe20000000000 */
[----:B------:R-:W-:Y:S01]  /*62c0*/  FSEL R41, R54, R35, P5 ;  /* 0x0000002336297208 */ /* 0x000fe20002800000 */
[----:B------:R-:W-:Y:S01]  /*62d0*/  DMUL R72, R38, R18 ;  /* 0x0000001226487228 */ /* 0x000fe20000000000 */
[----:B------:R-:W-:Y:S01]  /*62e0*/  @P6 LOP3.LUT R41, R35, 0x80000, RZ, 0xfc, !PT ;  /* 0x0008000023296812 */ /* 0x000fe200078efcff */
[----:B------:R-:W-:Y:S01]  /*62f0*/  DMUL R82, R36, R30 ;  /* 0x0000001e24527228 */ /* 0x000fe20000000000 */
[----:B------:R-:W-:Y:S01]  /*6300*/  @P3 LOP3.LUT R67, R17, 0x80000, RZ, 0xfc, !PT ;  /* 0x0008000011433812 */ /* 0x000fe200078efcff */
[----:B------:R-:W-:Y:S01]  /*6310*/  IMAD.MOV.U32 R17, RZ, RZ, R21 ;  /* 0x000000ffff117224 */ /* 0x000fe200078e0015 */
[----:B------:R-:W-:Y:S01]  /*6320*/  DSETP.MAX.AND P6, P3, R70, R32, PT ;  /* 0x000000204600722a */ /* 0x000fe20003bcf000 */
[----:B------:R-:W-:Y:S01]  /*6330*/  IMAD.MOV.U32 R18, RZ, RZ, R47 ;  /* 0x000000ffff127224 */ /* 0x000fe200078e002f */
[----:B------:R-:W-:Y:S01]  /*6340*/  DSETP.MAX.AND P5, P0, R48, R80, PT ;  /* 0x000000503000722a */ /* 0x000fe200038af000 */
[----:B------:R-:W-:Y:S01]  /*6350*/  IMAD.MOV.U32 R16, RZ, RZ, R32 ;  /* 0x000000ffff107224 */ /* 0x000fe200078e0020 */
[----:B------:R-:W-:Y:S01]  /*6360*/  DMUL R74, R38, R22 ;  /* 0x00000016264a7228 */ /* 0x000fe20000000000 */
[----:B------:R-:W-:Y:S01]  /*6370*/  IMAD.MOV.U32 R19, RZ, RZ, R70 ;  /* 0x000000ffff137224 */ /* 0x000fe200078e0046 */
[----:B------:R-:W-:Y:S01]  /*6380*/  MOV R54, R20 ;  /* 0x0000001400367202 */ /* 0x000fe20000000f00 */
[----:B------:R-:W-:-:S02]  /*6390*/  IMAD.MOV.U32 R23, RZ, RZ, R46 ;  /* 0x000000ffff177224 */ /* 0x000fc400078e002e */
[----:B------:R-:W-:Y:S02]  /*63a0*/  IMAD.MOV.U32 R21, RZ, RZ, R33 ;  /* 0x000000ffff157224 */ /* 0x000fe400078e0021 */
[----:B------:R-:W-:Y:S01]  /*63b0*/  IMAD.MOV.U32 R20, RZ, RZ, R71 ;  /* 0x000000ffff147224 */ /* 0x000fe200078e0047 */
[----:B------:R-:W-:Y:S01]  /*63c0*/  FSEL R37, R18, R17, P1 ;  /* 0x0000001112257208 */ /* 0x000fe20000800000 */
[C---:B------:R-:W-:Y:S01]  /*63d0*/  DMUL R26, R38.reuse, R26 ;  /* 0x0000001a261a7228 */ /* 0x040fe20000000000 */
[----:B------:R-:W-:Y:S01]  /*63e0*/  SEL R70, R19, R16, P6 ;  /* 0x0000001013467207 */ /* 0x000fe20003000000 */
[----:B------:R-:W-:Y:S01]  /*63f0*/  DMUL R76, R38, R30 ;  /* 0x0000001e264c7228 */ /* 0x000fe20000000000 */
[----:B------:R-:W-:Y:S01]  /*6400*/  @P2 LOP3.LUT R37, R17, 0x80000, RZ, 0xfc, !PT ;  /* 0x0008000011252812 */ /* 0x000fe200078efcff */
[----:B------:R-:W-:Y:S01]  /*6410*/  LDS.128 R32, [R4+0xa00] ;  /* 0x000a000004207984 */ /* 0x000fe20000000c00 */
[----:B------:R-:W-:Y:S01]  /*6420*/  SEL R54, R23, R54, P1 ;  /* 0x0000003617367207 */ /* 0x000fe20000800000 */
[----:B------:R-:W-:Y:S01]  /*6430*/  IMAD.MOV.U32 R47, RZ, RZ, R49 ;  /* 0x000000ffff2f7224 */ /* 0x000fe200078e0031 */
[----:B------:R-:W-:Y:S01]  /*6440*/  FSEL R39, R20, R21, P6 ;  /* 0x0000001514277208 */ /* 0x000fe20003000000 */
[----:B------:R-:W0:Y:S01]  /*6450*/  LDS.128 R16, [R10+0x50] ;  /* 0x000050000a107984 */ /* 0x000e220000000c00 */
[----:B------:R-:W-:Y:S01]  /*6460*/  DSETP.MAX.AND P4, P1, R50, R82, PT ;  /* 0x000000523200722a */ /* 0x000fe2000398f000 */
[----:B------:R-:W-:Y:S01]  /*6470*/  IMAD.MOV.U32 R20, RZ, RZ, R81 ;  /* 0x000000ffff147224 */ /* 0x000fe200078e0051 */
[----:B------:R-:W-:Y:S01]  /*6480*/  MOV R78, R80 ;  /* 0x00000050004e7202 */ /* 0x000fe20000000f00 */
[----:B------:R-:W-:-:S02]  /*6490*/  IMAD.MOV.U32 R22, RZ, RZ, R48 ;  /* 0x000000ffff167224 */ /* 0x000fc400078e0030 */
[----:B------:R-:W-:Y:S02]  /*64a0*/  IMAD.MOV.U32 R23, RZ, RZ, R50 ;  /* 0x000000ffff177224 */ /* 0x000fe400078e0032 */
[----:B------:R-:W-:Y:S01]  /*64b0*/  IMAD.MOV.U32 R44, RZ, RZ, R82 ;  /* 0x000000ffff2c7224 */ /* 0x000fe200078e0052 */
[----:B------:R-:W-:Y:S02]  /*64c0*/  FSEL R47, R47, R20, P5 ;  /* 0x000000142f2f7208 */ /* 0x000fe40002800000 */
[----:B------:R-:W-:Y:S02]  /*64d0*/  SEL R78, R22, R78, P5 ;  /* 0x0000004e164e7207 */ /* 0x000fe40002800000 */
[----:B------:R-:W-:Y:S02]  /*64e0*/  @P3 LOP3.LUT R39, R21, 0x80000, RZ, 0xfc, !PT ;  /* 0x0008000015273812 */ /* 0x000fe400078efcff */
[----:B------:R-:W-:Y:S02]  /*64f0*/  SEL R48, R23, R44, P4 ;  /* 0x0000002c17307207 */ /* 0x000fe40002000000 */
[----:B------:R-:W-:-:S02]  /*6500*/  @P0 LOP3.LUT R47, R20, 0x80000, RZ, 0xfc, !PT ;  /* 0x00080000142f0812 */ /* 0x000fc400078efcff */
[----:B------:R-:W1:Y:S01]  /*6510*/  LDS.128 R20, [R10+0xd0] ;  /* 0x0000d0000a147984 */ /* 0x000e620000000c00 */
[----:B------:R-:W-:Y:S01]  /*6520*/  DSETP.MAX.AND P3, P5, R52, R74, PT ;  /* 0x0000004a3400722a */ /* 0x000fe20003d6f000 */
[----:B------:R-:W-:Y:S02]  /*6530*/  IMAD.MOV.U32 R49, RZ, RZ, R51 ;  /* 0x000000ffff317224 */ /* 0x000fe400078e0033 */
[----:B------:R-:W-:Y:S01]  /*6540*/  IMAD.MOV.U32 R31, RZ, RZ, R83 ;  /* 0x000000ffff1f7224 */ /* 0x000fe200078e0053 */
[----:B------:R-:W-:Y:S01]  /*6550*/  DSETP.MAX.AND P6, P2, R58, R72, PT ;  /* 0x000000483a00722a */ /* 0x000fe20003acf000 */
[----:B------:R-:W-:Y:S02]  /*6560*/  IMAD.MOV.U32 R36, RZ, RZ, R52 ;  /* 0x000000ffff247224 */ /* 0x000fe400078e0034 */
[----:B------:R-:W-:Y:S01]  /*6570*/  IMAD.MOV.U32 R51, RZ, RZ, R74 ;  /* 0x000000ffff337224 */ /* 0x000fe200078e004a */
[----:B------:R-:W-:Y:S01]  /*6580*/  FSEL R49, R49, R31, P4 ;  /* 0x0000001f31317208 */ /* 0x000fe20002000000 */
[----:B------:R-:W-:Y:S01]  /*6590*/  IMAD.MOV.U32 R38, RZ, RZ, R53 ;  /* 0x000000ffff267224 */ /* 0x000fe200078e0035 */
[----:B------:R-:W-:Y:S01]  /*65a0*/  DSETP.MAX.AND P4, P0, R24, R26, PT ;  /* 0x0000001a1800722a */ /* 0x000fe2000388f000 */
[----:B------:R-:W-:-:S02]  /*65b0*/  IMAD.MOV.U32 R46, RZ, RZ, R24 ;  /* 0x000000ffff2e7224 */ /* 0x000fc400078e0018 */
[----:B------:R-:W-:Y:S01]  /*65c0*/  IMAD.MOV.U32 R57, RZ, RZ, R26 ;  /* 0x000000ffff397224 */ /* 0x000fe200078e001a */
[----:B------:R-:W-:Y:S01]  /*65d0*/  SEL R50, R36, R51, P3 ;  /* 0x0000003324327207 */ /* 0x000fe20001800000 */
[----:B------:R-:W-:Y:S01]  /*65e0*/  IMAD.MOV.U32 R44, RZ, RZ, R25 ;  /* 0x000000ffff2c7224 */ /* 0x000fe200078e0019 */
[----:B------:R-:W-:Y:S01]  /*65f0*/  FSEL R51, R38, R75, P3 ;  /* 0x0000004b26337208 */ /* 0x000fe20001800000 */
[----:B------:R-:W-:Y:S01]  /*6600*/  IMAD.MOV.U32 R30, RZ, RZ, R58 ;  /* 0x000000ffff1e7224 */ /* 0x000fe200078e003a */
[----:B------:R-:W-:Y:S01]  /*6610*/  SEL R46, R46, R57, P4 ;  /* 0x000000392e2e7207 */ /* 0x000fe20002000000 */
[----:B------:R-:W-:Y:S01]  /*6620*/  IMAD.MOV.U32 R25, RZ, RZ, R72 ;  /* 0x000000ffff197224 */ /* 0x000fe200078e0048 */
[----:B0-----:R-:W-:Y:S01]  /*6630*/  DMUL R80, R32, R16 ;  /* 0x0000001020507228 */ /* 0x001fe20000000000 */
[----:B------:R-:W-:Y:S01]  /*6640*/  @P5 LOP3.LUT R51, R75, 0x80000, RZ, 0xfc, !PT ;  /* 0x000800004b335812 */ /* 0x000fe200078efcff */
[----:B------:R-:W-:Y:S01]  /*6650*/  DMUL R74, R16, R34 ;  /* 0x00000022104a7228 */ /* 0x000fe20000000000 */
[----:B------:R-:W-:-:S02]  /*6660*/  IMAD.MOV.U32 R57, RZ, RZ, R55 ;  /* 0x000000ffff397224 */ /* 0x000fc400078e0037 */
[----:B------:R-:W-:Y:S02]  /*6670*/  IMAD.MOV.U32 R53, RZ, RZ, R27 ;  /* 0x000000ffff357224 */ /* 0x000fe400078e001b */
[----:B------:R-:W-:Y:S01]  /*6680*/  IMAD.MOV.U32 R69, RZ, RZ, R61 ;  /* 0x000000ffff457224 */ /* 0x000fe200078e003d */
[----:B------:R-:W-:Y:S02]  /*6690*/  SEL R58, R30, R25, P6 ;  /* 0x000000191e3a7207 */ /* 0x000fe40003000000 */
[----:B------:R-:W-:Y:S02]  /*66a0*/  @P1 LOP3.LUT R49, R31, 0x80000, RZ, 0xfc, !PT ;  /* 0x000800001f311812 */ /* 0x000fe400078efcff */
[----:B------:R-:W-:Y:S01]  /*66b0*/  FSEL R59, R59, R73, P6 ;  /* 0x000000493b3b7208 */ /* 0x000fe20003000000 */
[----:B------:R-:W-:Y:S01]  /*66c0*/  DSETP.MAX.AND P6, P1, R28, R76, PT ;  /* 0x0000004c1c00722a */ /* 0x000fe200039cf000 */
[----:B------:R-:W-:Y:S01]  /*66d0*/  MOV R30, R29 ;  /* 0x0000001d001e7202 */ /* 0x000fe20000000f00 */
[----:B------:R-:W-:Y:S01]  /*66e0*/  IMAD.MOV.U32 R29, RZ, RZ, R57 ;  /* 0x000000ffff1d7224 */ /* 0x000fe200078e0039 */
[----:B------:R-:W-:Y:S01]  /*66f0*/  @P2 LOP3.LUT R59, R73, 0x80000, RZ, 0xfc, !PT ;  /* 0x00080000493b2812 */ /* 0x000fe200078efcff */
[----:B------:R-:W-:-:S02]  /*6700*/  DSETP.MAX.AND P2, P3, R56, R80, PT ;  /* 0x000000503800722a */ /* 0x000fc40003b4f000 */
[----:B-1----:R-:W-:Y:S01]  /*6710*/  DMUL R82, R32, R20 ;  /* 0x0000001420527228 */ /* 0x002fe20000000000 */
[----:B------:R-:W-:Y:S01]  /*6720*/  FSEL R57, R44, R53, P4 ;  /* 0x000000352c397208 */ /* 0x000fe20002000000 */
[----:B------:R-:W-:Y:S01]  /*6730*/  DSETP.MAX.AND P4, P5, R68, R74, PT ;  /* 0x0000004a4400722a */ /* 0x000fe20003d8f000 */
[----:B------:R-:W-:Y:S01]  /*6740*/  IMAD.MOV.U32 R31, RZ, RZ, R28 ;  /* 0x000000ffff1f7224 */ /* 0x000fe200078e001c */
[----:B------:R-:W0:Y:S01]  /*6750*/  LDS.128 R24, [R10+0x150] ;  /* 0x000150000a187984 */ /* 0x000e220000000c00 */
[----:B------:R-:W-:Y:S02]  /*6760*/  IMAD.MOV.U32 R28, RZ, RZ, R56 ;  /* 0x000000ffff1c7224 */ /* 0x000fe400078e0038 */
[----:B------:R-:W-:Y:S02]  /*6770*/  IMAD.MOV.U32 R52, RZ, RZ, R76 ;  /* 0x000000ffff347224 */ /* 0x000fe400078e004c */
[----:B------:R-:W-:Y:S02]  /*6780*/  IMAD.MOV.U32 R63, RZ, RZ, R15 ;  /* 0x000000ffff3f7224 */ /* 0x000fe400078e000f */
[----:B------:R-:W-:Y:S01]  /*6790*/  IMAD.MOV.U32 R56, RZ, RZ, R80 ;  /* 0x000000ffff387224 */ /* 0x000fe200078e0050 */
[----:B------:R-:W-:-:S02]  /*67a0*/  @P0 LOP3.LUT R57, R53, 0x80000, RZ, 0xfc, !PT ;  /* 0x0008000035390812 */ /* 0x000fc400078efcff */
[----:B------:R-:W-:Y:S01]  /*67b0*/  SEL R52, R31, R52, P6 ;  /* 0x000000341f347207 */ /* 0x000fe20003000000 */
[----:B------:R-:W-:Y:S01]  /*67c0*/  IMAD.MOV.U32 R31, RZ, RZ, R81 ;  /* 0x000000ffff1f7224 */ /* 0x000fe200078e0051 */
[----:B------:R-:W-:Y:S01]  /*67d0*/  FSEL R53, R30, R77, P6 ;  /* 0x0000004d1e357208 */ /* 0x000fe20003000000 */
[----:B------:R-:W-:Y:S01]  /*67e0*/  DSETP.MAX.AND P6, P0, R62, R82, PT ;  /* 0x000000523e00722a */ /* 0x000fe200038cf000 */
[----:B------:R-:W-:Y:S01]  /*67f0*/  IMAD.MOV.U32 R30, RZ, RZ, R62 ;  /* 0x000000ffff1e7224 */ /* 0x000fe200078e003e */
[----:B------:R-:W-:Y:S01]  /*6800*/  SEL R56, R28, R56, P2 ;  /* 0x000000381c387207 */ /* 0x000fe20001000000 */
[----:B------:R-:W-:Y:S01]  /*6810*/  IMAD.MOV.U32 R62, RZ, RZ, R82 ;  /* 0x000000ffff3e7224 */ /* 0x000fe200078e0052 */
[----:B------:R-:W-:Y:S02]  /*6820*/  MOV R28, R75 ;  /* 0x0000004b001c7202 */ /* 0x000fe40000000f00 */
[----:B------:R-:W-:Y:S02]  /*6830*/  FSEL R15, R29, R31, P2 ;  /* 0x0000001f1d0f7208 */ /* 0x000fe40001000000 */
[----:B------:R-:W-:-:S02]  /*6840*/  FSEL R69, R69, R28, P4 ;  /* 0x0000001c45457208 */ /* 0x000fc40002000000 */
[----:B------:R-:W-:Y:S02]  /*6850*/  @P3 LOP3.LUT R15, R31, 0x80000, RZ, 0xfc, !PT ;  /* 0x000800001f0f3812 */ /* 0x000fe400078efcff */
[----:B------:R-:W-:Y:S02]  /*6860*/  @P5 LOP3.LUT R69, R28, 0x80000, RZ, 0xfc, !PT ;  /* 0x000800001c455812 */ /* 0x000fe400078efcff */
[----:B------:R-:W-:Y:S02]  /*6870*/  SEL R62, R30, R62, P6 ;  /* 0x0000003e1e3e7207 */ /* 0x000fe40003000000 */
[----:B------:R-:W1:Y:S01]  /*6880*/  LDS.128 R28, [R10+0x1d0] ;  /* 0x0001d0000a1c7984 */ /* 0x000e620000000c00 */
[----:B------:R-:W-:Y:S01]  /*6890*/  IMAD.MOV.U32 R36, RZ, RZ, R68 ;  /* 0x000000ffff247224 */ /* 0x000fe200078e0044 */
[----:B------:R-:W-:Y:S01]  /*68a0*/  @P1 LOP3.LUT R53, R77, 0x80000, RZ, 0xfc, !PT ;  /* 0x000800004d351812 */ /* 0x000fe200078efcff */
[----:B------:R-:W-:Y:S01]  /*68b0*/  IMAD.MOV.U32 R68, RZ, RZ, R74 ;  /* 0x000000ffff447224 */ /* 0x000fe200078e004a */
[----:B------:R-:W-:Y:S01]  /*68c0*/  DMUL R72, R20, R34 ;  /* 0x0000002214487228 */ /* 0x000fe20000000000 */
[----:B------:R-:W-:Y:S01]  /*68d0*/  IMAD.MOV.U32 R44, RZ, RZ, R83 ;  /* 0x000000ffff2c7224 */ /* 0x000fe200078e0053 */
[----:B0-----:R-:W-:-:S02]  /*68e0*/  DMUL R80, R32, R24 ;  /* 0x0000001820507228 */ /* 0x001fc40000000000 */
[----:B------:R-:W-:-:S04]  /*68f0*/  DMUL R74, R24, R34 ;  /* 0x00000022184a7228 */ /* 0x000fc80000000000 */
[----:B------:R-:W-:Y:S01]  /*6900*/  DSETP.MAX.AND P1, P2, R40, R72, PT ;  /* 0x000000482800722a */ /* 0x000fe20003a2f000 */
[----:B------:R-:W-:Y:S01]  /*6910*/  IMAD.MOV.U32 R61, RZ, RZ, R45 ;  /* 0x000000ffff3d7224 */ /* 0x000fe200078e002d */
[----:B------:R-:W-:Y:S01]  /*6920*/  FSEL R63, R63, R44, P6 ;  /* 0x0000002c3f3f7208 */ /* 0x000fe20003000000 */
[----:B------:R-:W-:Y:S01]  /*6930*/  IMAD.MOV.U32 R38, RZ, RZ, R40 ;  /* 0x000000ffff267224 */ /* 0x000fe200078e0028 */
[----:B-1----:R-:W-:Y:S02]  /*6940*/  DMUL R76, R32, R28 ;  /* 0x0000001c204c7228 */ /* 0x002fe40000000000 */
[----:B------:R-:W-:Y:S01]  /*6950*/  DMUL R82, R28, R34 ;  /* 0x000000221c527228 */ /* 0x000fe20000000000 */
[----:B------:R-:W0:Y:S01]  /*6960*/  LDS.128 R32, [R4+0xa10] ;  /* 0x000a100004207984 */ /* 0x000e220000000c00 */
[----:B------:R-:W-:Y:S01]  /*6970*/  DSETP.MAX.AND P5, P6, R66, R74, PT ;  /* 0x0000004a4200722a */ /* 0x000fe20003eaf000 */
[----:B------:R-:W-:Y:S02]  /*6980*/  IMAD.MOV.U32 R55, RZ, RZ, R72 ;  /* 0x000000ffff377224 */ /* 0x000fe400078e0048 */
[----:B------:R-:W-:Y:S01]  /*6990*/  IMAD.MOV.U32 R45, RZ, RZ, R73 ;  /* 0x000000ffff2d7224 */ /* 0x000fe200078e0049 */
[----:B------:R-:W-:Y:S01]  /*69a0*/  SEL R68, R36, R68, P4 ;  /* 0x0000004424447207 */ /* 0x000fe20002000000 */
[----:B------:R-:W-:Y:S01]  /*69b0*/  DSETP.MAX.AND P3, P4, R60, R80, PT ;  /* 0x000000503c00722a */ /* 0x000fe20003c6f000 */
[----:B------:R-:W-:Y:S01]  /*69c0*/  IMAD.MOV.U32 R36, RZ, RZ, R60 ;  /* 0x000000ffff247224 */ /* 0x000fe200078e003c */
[----:B------:R-:W-:-:S02]  /*69d0*/  SEL R60, R38, R55, P1 ;  /* 0x00000037263c7207 */ /* 0x000fc40000800000 */
[----:B------:R-:W-:Y:S02]  /*69e0*/  @P0 LOP3.LUT R63, R44, 0x80000, RZ, 0xfc, !PT ;  /* 0x000800002c3f0812 */ /* 0x000fe400078efcff */
[----:B------:R-:W-:Y:S01]  /*69f0*/  FSEL R41, R41, R45, P1 ;  /* 0x0000002d29297208 */ /* 0x000fe20000800000 */
[----:B------:R-:W-:Y:S01]  /*6a00*/  DSETP.MAX.AND P0, P1, R42, R76, PT ;  /* 0x0000004c2a00722a */ /* 0x000fe2000390f000 */
[----:B------:R-:W-:Y:S01]  /*6a10*/  @P2 LOP3.LUT R41, R45, 0x80000, RZ, 0xfc, !PT ;  /* 0x000800002d292812 */ /* 0x000fe200078efcff */
[----:B------:R-:W-:Y:S01]  /*6a20*/  IMAD.MOV.U32 R40, RZ, RZ, R66 ;  /* 0x000000ffff287224 */ /* 0x000fe200078e0042 */
[----:B------:R-:W-:Y:S01]  /*6a30*/  MOV R44, R75 ;  /* 0x0000004b002c7202 */ /* 0x000fe20000000f00 */
[----:B------:R-:W-:Y:S02]  /*6a40*/  IMAD.MOV.U32 R45, RZ, RZ, R74 ;  /* 0x000000ffff2d7224 */ /* 0x000fe400078e004a */
[----:B------:R-:W-:Y:S01]  /*6a50*/  IMAD.MOV.U32 R38, RZ, RZ, R42 ;  /* 0x000000ffff267224 */ /* 0x000fe200078e002a */
[----:B------:R-:W-:Y:S01]  /*6a60*/  FSEL R67, R67, R44, P5 ;  /* 0x0000002c43437208 */ /* 0x000fe20002800000 */
[----:B------:R-:W-:Y:S01]  /*6a70*/  IMAD.MOV.U32 R72, RZ, RZ, R80 ;  /* 0x000000ffff487224 */ /* 0x000fe200078e0050 */
[----:B------:R-:W-:Y:S01]  /*6a80*/  SEL R66, R40, R45, P5 ;  /* 0x0000002d28427207 */ /* 0x000fe20002800000 */
[----:B------:R-:W-:Y:S01]  /*6a90*/  IMAD.MOV.U32 R42, RZ, RZ, R81 ;  /* 0x000000ffff2a7224 */ /* 0x000fe200078e0051 */
[----:B------:R-:W-:Y:S01]  /*6aa0*/  @P6 LOP3.LUT R67, R44, 0x80000, RZ, 0xfc, !PT ;  /* 0x000800002c436812 */ /* 0x000fe200078efcff */
[----:B------:R-:W-:-:S02]  /*6ab0*/  IMAD.MOV.U32 R45, RZ, RZ, R76 ;  /* 0x000000ffff2d7224 */ /* 0x000fc400078e004c */
[----:B------:R-:W-:Y:S01]  /*6ac0*/  IMAD.MOV.U32 R44, RZ, RZ, R77 ;  /* 0x000000ffff2c7224 */ /* 0x000fe200078e004d */
[----:B------:R-:W-:Y:S01]  /*6ad0*/  SEL R72, R36, R72, P3 ;  /* 0x0000004824487207 */ /* 0x000fe20001800000 */
[----:B------:R-:W-:Y:S01]  /*6ae0*/  IMAD.MOV.U32 R36, RZ, RZ, R64 ;  /* 0x000000ffff247224 */ /* 0x000fe200078e0040 */
[----:B------:R-:W-:Y:S01]  /*6af0*/  FSEL R61, R61, R42, P3 ;  /* 0x0000002a3d3d7208 */ /* 0x000fe20001800000 */
[----:B------:R-:W-:Y:S01]  /*6b00*/  DSETP.MAX.AND P2, P3, R64, R82, PT ;  /* 0x000000524000722a */ /* 0x000fe20003b4f000 */
[----:B------:R-:W-:Y:S01]  /*6b10*/  @P4 LOP3.LUT R61, R42, 0x80000, RZ, 0xfc, !PT ;  /* 0x000800002a3d4812 */ /* 0x000fe200078efcff */
[----:B------:R-:W-:Y:S01]  /*6b20*/  IMAD.MOV.U32 R71, RZ, RZ, R39 ;  /* 0x000000ffff477224 */ /* 0x000fe200078e0027 */
[----:B------:R-:W-:Y:S01]  /*6b30*/  SEL R64, R38, R45, P0 ;  /* 0x0000002d26407207 */ /* 0x000fe20000000000 */
[----:B------:R-:W-:Y:S01]  /*6b40*/  IMAD.MOV.U32 R40, RZ, RZ, R82 ;  /* 0x000000ffff287224 */ /* 0x000fe200078e0052 */
[----:B------:R-:W-:Y:S01]  /*6b50*/  FSEL R43, R43, R44, P0 ;  /* 0x0000002c2b2b7208 */ /* 0x000fe20000000000 */
[----:B------:R-:W-:Y:S01]  /*6b60*/  IMAD.MOV.U32 R42, RZ, RZ, R83 ;  /* 0x000000ffff2a7224 */ /* 0x000fe200078e0053 */
[----:B------:R-:W-:Y:S01]  /*6b70*/  @P1 LOP3.LUT R43, R44, 0x80000, RZ, 0xfc, !PT ;  /* 0x000800002c2b1812 */ /* 0x000fe200078efcff */
[----:B0-----:R-:W-:-:S02]  /*6b80*/  DMUL R38, R32, R28 ;  /* 0x0000001c20267228 */ /* 0x001fc40000000000 */
[C---:B------:R-:W-:Y:S02]  /*6b90*/  DMUL R82, R32.reuse, R16 ;  /* 0x0000001020527228 */ /* 0x040fe40000000000 */
[C---:B------:R-:W-:Y:S02]  /*6ba0*/  DMUL R84, R32.reuse, R20 ;  /* 0x0000001420547228 */ /* 0x040fe40000000000 */
[----:B------:R-:W-:Y:S02]  /*6bb0*/  DMUL R80, R32, R24 ;  /* 0x0000001820507228 */ /* 0x000fe40000000000 */
[-C--:B------:R-:W-:Y:S02]  /*6bc0*/  DMUL R44, R16, R34.reuse ;  /* 0x00000022102c7228 */ /* 0x080fe40000000000 */
[-C--:B------:R-:W-:Y:S02]  /*6bd0*/  DMUL R74, R20, R34.reuse ;  /* 0x00000022144a7228 */ /* 0x080fe40000000000 */
[----:B------:R-:W-:-:S02]  /*6be0*/  DMUL R76, R24, R34 ;  /* 0x00000022184c7228 */ /* 0x000fc40000000000 */
[----:B------:R-:W-:Y:S01]  /*6bf0*/  DMUL R28, R28, R34 ;  /* 0x000000221c1c7228 */ /* 0x000fe20000000000 */
[----:B------:R-:W0:Y:S01]  /*6c00*/  LDS.128 R32, [R4+0xb00] ;  /* 0x000b000004207984 */ /* 0x000e220000000c00 */
[----:B------:R-:W-:Y:S01]  /*6c10*/  IMAD.MOV.U32 R55, RZ, RZ, R37 ;  /* 0x000000ffff377224 */ /* 0x000fe200078e0025 */
[----:B------:R-:W-:Y:S01]  /*6c20*/  MOV R79, R47 ;  /* 0x0000002f004f7202 */ /* 0x000fe20000000f00 */
[----:B------:R-:W-:Y:S01]  /*6c30*/  DSETP.MAX.AND P0, P1, R70, R84, PT ;  /* 0x000000544600722a */ /* 0x000fe2000390f000 */
[----:B------:R-:W-:Y:S01]  /*6c40*/  IMAD.MOV.U32 R37, RZ, RZ, R54 ;  /* 0x000000ffff257224 */ /* 0x000fe200078e0036 */
[----:B------:R-:W-:Y:S02]  /*6c50*/  FSEL R17, R65, R42, P2 ;  /* 0x0000002a41117208 */ /* 0x000fe40001000000 */
[----:B------:R-:W-:Y:S01]  /*6c60*/  DSETP.MAX.AND P4, P5, R54, R82, PT ;  /* 0x000000523600722a */ /* 0x000fe20003d8f000 */
[----:B------:R-:W-:Y:S01]  /*6c70*/  IMAD.MOV.U32 R24, RZ, RZ, R82 ;  /* 0x000000ffff187224 */ /* 0x000fe200078e0052 */
[----:B------:R-:W-:Y:S01]  /*6c80*/  SEL R40, R36, R40, P2 ;  /* 0x0000002824287207 */ /* 0x000fe20001000000 */
[----:B------:R-:W-:Y:S01]  /*6c90*/  IMAD.MOV.U32 R20, RZ, RZ, R83 ;  /* 0x000000ffff147224 */ /* 0x000fe200078e0053 */
[----:B------:R-:W-:Y:S01]  /*6ca0*/  @P3 LOP3.LUT R17, R42, 0x80000, RZ, 0xfc, !PT ;  /* 0x000800002a113812 */ /* 0x000fe200078efcff */
[----:B------:R-:W-:Y:S01]  /*6cb0*/  IMAD.MOV.U32 R36, RZ, RZ, R70 ;  /* 0x000000ffff247224 */ /* 0x000fe200078e0046 */
[----:B------:R-:W-:Y:S01]  /*6cc0*/  DSETP.MAX.AND P3, P2, R78, R80, PT ;  /* 0x000000504e00722a */ /* 0x000fe20003a6f000 */
[----:B------:R-:W-:-:S02]  /*6cd0*/  IMAD.MOV.U32 R21, RZ, RZ, R84 ;  /* 0x000000ffff157224 */ /* 0x000fc400078e0054 */
[----:B------:R-:W-:Y:S02]  /*6ce0*/  IMAD.MOV.U32 R25, RZ, RZ, R78 ;  /* 0x000000ffff197224 */ /* 0x000fe400078e004e */
[----:B------:R-:W-:Y:S01]  /*6cf0*/  IMAD.MOV.U32 R78, RZ, RZ, R80 ;  /* 0x000000ffff4e7224 */ /* 0x000fe200078e0050 */
[----:B------:R-:W-:Y:S02]  /*6d00*/  SEL R54, R37, R24, P4 ;  /* 0x0000001825367207 */ /* 0x000fe40002000000 */
[----:B------:R-:W-:Y:S01]  /*6d10*/  FSEL R55, R55, R20, P4 ;  /* 0x0000001437377208 */ /* 0x000fe20002000000 */
[----:B------:R-:W-:Y:S01]  /*6d20*/  DSETP.MAX.AND P6, P4, R48, R38, PT ;  /* 0x000000263000722a */ /* 0x000fe20003ccf000 */
[----:B------:R-:W-:Y:S01]  /*6d30*/  IMAD.MOV.U32 R16, RZ, RZ, R85 ;  /* 0x000000ffff107224 */ /* 0x000fe200078e0055 */
[----:B------:R-:W-:Y:S01]  /*6d40*/  SEL R70, R36, R21, P0 ;  /* 0x0000001524467207 */ /* 0x000fe20000000000 */
[----:B------:R-:W-:Y:S01]  /*6d50*/  IMAD.MOV.U32 R21, RZ, RZ, R81 ;  /* 0x000000ffff157224 */ /* 0x000fe200078e0051 */
[----:B------:R-:W-:Y:S01]  /*6d60*/  SEL R78, R25, R78, P3 ;  /* 0x0000004e194e7207 */ /* 0x000fe20001800000 */
[----:B------:R-:W-:-:S02]  /*6d70*/  IMAD.MOV.U32 R24, RZ, RZ, R48 ;  /* 0x000000ffff187224 */ /* 0x000fc400078e0030 */
[----:B------:R-:W-:Y:S01]  /*6d80*/  IMAD.MOV.U32 R25, RZ, RZ, R38 ;  /* 0x000000ffff197224 */ /* 0x000fe200078e0026 */
[----:B------:R-:W-:Y:S02]  /*6d90*/  @P5 LOP3.LUT R55, R20, 0x80000, RZ, 0xfc, !PT ;  /* 0x0008000014375812 */ /* 0x000fe400078efcff */
[----:B------:R-:W-:Y:S01]  /*6da0*/  FSEL R71, R71, R16, P0 ;  /* 0x0000001047477208 */ /* 0x000fe20000000000 */
[----:B------:R-:W-:Y:S01]  /*6db0*/  DSETP.MAX.AND P0, P5, R58, R44, PT ;  /* 0x0000002c3a00722a */ /* 0x000fe20003d0f000 */
[----:B------:R-:W-:Y:S02]  /*6dc0*/  @P1 LOP3.LUT R71, R16, 0x80000, RZ, 0xfc, !PT ;  /* 0x0008000010471812 */ /* 0x000fe400078efcff */
[----:B------:R-:W-:Y:S01]  /*6dd0*/  FSEL R79, R79, R21, P3 ;  /* 0x000000154f4f7208 */ /* 0x000fe20001800000 */
[----:B------:R-:W-:Y:S01]  /*6de0*/  DSETP.MAX.AND P1, P3, R50, R74, PT ;  /* 0x0000004a3200722a */ /* 0x000fe20003b2f000 */
[----:B------:R-:W-:Y:S01]  /*6df0*/  SEL R48, R24, R25, P6 ;  /* 0x0000001918307207 */ /* 0x000fe20003000000 */
[----:B------:R-:W-:-:S02]  /*6e00*/  IMAD.MOV.U32 R20, RZ, RZ, R58 ;  /* 0x000000ffff147224 */ /* 0x000fc400078e003a */
[----:B------:R-:W-:Y:S02]  /*6e10*/  IMAD.MOV.U32 R16, RZ, RZ, R50 ;  /* 0x000000ffff107224 */ /* 0x000fe400078e0032 */
[----:B------:R-:W-:Y:S02]  /*6e20*/  IMAD.MOV.U32 R25, RZ, RZ, R44 ;  /* 0x000000ffff197224 */ /* 0x000fe400078e002c */
[----:B------:R-:W-:Y:S01]  /*6e30*/  IMAD.MOV.U32 R37, RZ, RZ, R74 ;  /* 0x000000ffff257224 */ /* 0x000fe200078e004a */
[----:B------:R-:W-:Y:S01]  /*6e40*/  FSEL R49, R49, R39, P6 ;  /* 0x0000002731317208 */ /* 0x000fe20003000000 */
[----:B------:R-:W-:Y:S01]  /*6e50*/  IMAD.MOV.U32 R47, RZ, RZ, R57 ;  /* 0x000000ffff2f7224 */ /* 0x000fe200078e0039 */
[----:B------:R-:W-:Y:S02]  /*6e60*/  SEL R58, R20, R25, P0 ;  /* 0x00000019143a7207 */ /* 0x000fe40000000000 */
[----:B------:R-:W-:Y:S02]  /*6e70*/  @P4 LOP3.LUT R49, R39, 0x80000, RZ, 0xfc, !PT ;  /* 0x0008000027314812 */ /* 0x000fe400078efcff */
[----:B------:R-:W-:Y:S01]  /*6e80*/  FSEL R59, R59, R45, P0 ;  /* 0x0000002d3b3b7208 */ /* 0x000fe20000000000 */
[----:B------:R-:W-:Y:S01]  /*6e90*/  DSETP.MAX.AND P4, P0, R52, R28, PT ;  /* 0x0000001c3400722a */ /* 0x000fe2000388f000 */
[----:B------:R-:W-:Y:S01]  /*6ea0*/  SEL R50, R16, R37, P1 ;  /* 0x0000002510327207 */ /* 0x000fe20000800000 */
[----:B0-----:R-:W-:Y:S01]  /*6eb0*/  DMUL R36, R32, R18 ;  /* 0x0000001220247228 */ /* 0x001fe20000000000 */
[----:B------:R-:W-:Y:S01]  /*6ec0*/  IMAD.MOV.U32 R57, RZ, RZ, R15 ;  /* 0x000000ffff397224 */ /* 0x000fe200078e000f */
[----:B------:R-:W-:Y:S01]  /*6ed0*/  @P2 LOP3.LUT R79, R21, 0x80000, RZ, 0xfc, !PT ;  /* 0x00080000154f2812 */ /* 0x000fe200078efcff */
[----:B------:R-:W-:Y:S01]  /*6ee0*/  DSETP.MAX.AND P6, P2, R46, R76, PT ;  /* 0x0000004c2e00722a */ /* 0x000fe20003acf000 */
[----:B------:R-:W-:Y:S01]  /*6ef0*/  IMAD.MOV.U32 R21, RZ, RZ, R46 ;  /* 0x000000ffff157224 */ /* 0x000fe200078e002e */
[----:B------:R-:W-:Y:S01]  /*6f00*/  FSEL R51, R51, R75, P1 ;  /* 0x0000004b33337208 */ /* 0x000fe20000800000 */
[----:B------:R-:W-:Y:S01]  /*6f10*/  IMAD.MOV.U32 R24, RZ, RZ, R76 ;  /* 0x000000ffff187224 */ /* 0x000fe200078e004c */
[----:B------:R-:W-:Y:S01]  /*6f20*/  @P5 LOP3.LUT R59, R45, 0x80000, RZ, 0xfc, !PT ;  /* 0x000800002d3b5812 */ /* 0x000fe200078efcff */
[----:B------:R-:W-:Y:S01]  /*6f30*/  IMAD.MOV.U32 R39, RZ, RZ, R28 ;  /* 0x000000ffff277224 */ /* 0x000fe200078e001c */
[----:B------:R-:W-:Y:S01]  /*6f40*/  MOV R20, R52 ;  /* 0x0000003400147202 */ /* 0x000fe20000000f00 */
[----:B------:R-:W-:Y:S01]  /*6f50*/  DMUL R44, R32, R22 ;  /* 0x00000016202c7228 */ /* 0x000fe20000000000 */
[----:B------:R-:W-:Y:S01]  /*6f60*/  @P3 LOP3.LUT R51, R75, 0x80000, RZ, 0xfc, !PT ;  /* 0x000800004b333812 */ /* 0x000fe200078efcff */
[----:B------:R-:W-:Y:S01]  /*6f70*/  IMAD.MOV.U32 R25, RZ, RZ, R53 ;  /* 0x000000ffff197224 */ /* 0x000fe200078e0035 */
[----:B------:R-:W-:Y:S01]  /*6f80*/  DSETP.MAX.AND P3, P5, R56, R36, PT ;  /* 0x000000243800722a */ /* 0x000fe20003d6f000 */
[----:B------:R-:W-:-:S02]  /*6f90*/  SEL R46, R21, R24, P6 ;  /* 0x00000018152e7207 */ /* 0x000fc40003000000 */
[----:B------:R-:W-:Y:S01]  /*6fa0*/  SEL R24, R20, R39, P4 ;  /* 0x0000002714187207 */ /* 0x000fe20002000000 */
[----:B------:R-:W-:Y:S01]  /*6fb0*/  DMUL R38, R32, R26 ;  /* 0x0000001a20267228 */ /* 0x000fe20000000000 */
[----:B------:R-:W-:Y:S01]  /*6fc0*/  FSEL R25, R25, R29, P4 ;  /* 0x0000001d19197208 */ /* 0x000fe20002000000 */
[----:B------:R-:W-:Y:S01]  /*6fd0*/  IMAD.MOV.U32 R53, RZ, RZ, R36 ;  /* 0x000000ffff357224 */ /* 0x000fe200078e0024 */
[----:B------:R-:W-:Y:S01]  /*6fe0*/  FSEL R47, R47, R77, P6 ;  /* 0x0000004d2f2f7208 */ /* 0x000fe20003000000 */
[----:B------:R-:W-:Y:S01]  /*6ff0*/  IMAD.MOV.U32 R15, RZ, RZ, R57 ;  /* 0x000000ffff0f7224 */ /* 0x000fe200078e0039 */
[----:B------:R-:W-:Y:S01]  /*7000*/  @P0 LOP3.LUT R25, R29, 0x80000, RZ, 0xfc, !PT ;  /* 0x000800001d190812 */ /* 0x000fe200078efcff */
[----:B------:R-:W-:Y:S01]  /*7010*/  DSETP.MAX.AND P6, P0, R62, R44, PT ;  /* 0x0000002c3e00722a */ /* 0x000fe200038cf000 */
[----:B------:R-:W-:Y:S02]  /*7020*/  IMAD.MOV.U32 R36, RZ, RZ, R37 ;  /* 0x000000ffff247224 */ /* 0x000fe400078e0025 */
[----:B------:R-:W-:-:S02]  /*7030*/  IMAD.MOV.U32 R52, RZ, RZ, R56 ;  /* 0x000000ffff347224 */ /* 0x000fc400078e0038 */
[----:B------:R-:W-:Y:S02]  /*7040*/  IMAD.MOV.U32 R28, RZ, RZ, R63 ;  /* 0x000000ffff1c7224 */ /* 0x000fe400078e003f */
[----:B------:R-:W-:Y:S01]  /*7050*/  IMAD.MOV.U32 R73, RZ, RZ, R61 ;  /* 0x000000ffff497224 */ /* 0x000fe200078e003d */
[----:B------:R-:W-:Y:S01]  /*7060*/  FSEL R29, R15, R36, P3 ;  /* 0x000000240f1d7208 */ /* 0x000fe20001800000 */
[----:B------:R-:W-:Y:S01]  /*7070*/  IMAD.MOV.U32 R21, RZ, RZ, R62 ;  /* 0x000000ffff157224 */ /* 0x000fe200078e003e */
[----:B------:R-:W-:Y:S01]  /*7080*/  SEL R52, R52, R53, P3 ;  /* 0x0000003534347207 */ /* 0x000fe20001800000 */
[----:B------:R-:W-:Y:S01]  /*7090*/  IMAD.MOV.U32 R62, RZ, RZ, R38 ;  /* 0x000000ffff3e7224 */ /* 0x000fe200078e0026 */
[----:B------:R-:W-:Y:S01]  /*70a0*/  FSEL R15, R28, R45, P6 ;  /* 0x0000002d1c0f7208 */ /* 0x000fe20003000000 */
[----:B------:R-:W-:Y:S01]  /*70b0*/  DSETP.MAX.AND P3, P4, R72, R38, PT ;  /* 0x000000264800722a */ /* 0x000fe20003c6f000 */
[----:B------:R-:W-:Y:S01]  /*70c0*/  @P5 LOP3.LUT R29, R36, 0x80000, RZ, 0xfc, !PT ;  /* 0x00080000241d5812 */ /* 0x000fe200078efcff */
[----:B------:R-:W-:-:S02]  /*70d0*/  IMAD.MOV.U32 R28, RZ, RZ, R39 ;  /* 0x000000ffff1c7224 */ /* 0x000fc400078e0027 */
[----:B------:R-:W0:Y:S01]  /*70e0*/  LDS.128 R36, [R4+0xb10] ;  /* 0x000b100004247984 */ /* 0x000e220000000c00 */
[----:B------:R-:W-:Y:S01]  /*70f0*/  DMUL R32, R32, R30 ;  /* 0x0000001e20207228 */ /* 0x000fe20000000000 */
[----:B------:R-:W-:Y:S02]  /*7100*/  IMAD.MOV.U32 R42, RZ, RZ, R72 ;  /* 0x000000ffff2a7224 */ /* 0x000fe400078e0048 */
[----:B------:R-:W-:Y:S01]  /*7110*/  IMAD.MOV.U32 R65, RZ, RZ, R43 ;  /* 0x000000ffff417224 */ /* 0x000fe200078e002b */
[----:B------:R-:W-:Y:S01]  /*7120*/  @P0 LOP3.LUT R15, R45, 0x80000, RZ, 0xfc, !PT ;  /* 0x000800002d0f0812 */ /* 0x000fe200078efcff */
[----:B------:R-:W-:Y:S01]  /*7130*/  DMUL R74, R34, R18 ;  /* 0x00000012224a7228 */ /* 0x000fe20000000000 */
[----:B------:R-:W-:Y:S02]  /*7140*/  SEL R62, R42, R62, P3 ;  /* 0x0000003e2a3e7207 */ /* 0x000fe40001800000 */
[----:B------:R-:W-:Y:S01]  /*7150*/  FSEL R45, R73, R28, P3 ;  /* 0x0000001c492d7208 */ /* 0x000fe20001800000 */
[----:B------:R-:W-:Y:S01]  /*7160*/  DSETP.MAX.AND P3, P0, R64, R32, PT ;  /* 0x000000204000722a */ /* 0x000fe2000386f000 */
[----:B------:R-:W-:Y:S01]  /*7170*/  IMAD.MOV.U32 R42, RZ, RZ, R64 ;  /* 0x000000ffff2a7224 */ /* 0x000fe200078e0040 */
[----:B------:R-:W-:Y:S01]  /*7180*/  DMUL R72, R34, R26 ;  /* 0x0000001a22487228 */ /* 0x000fe20000000000 */
[----:B------:R-:W-:Y:S01]  /*7190*/  IMAD.MOV.U32 R43, RZ, RZ, R32 ;  /* 0x000000ffff2b7224 */ /* 0x000fe200078e0020 */
[----:B------:R-:W-:-:S02]  /*71a0*/  @P4 LOP3.LUT R45, R28, 0x80000, RZ, 0xfc, !PT ;  /* 0x000800001c2d4812 */ /* 0x000fc400078efcff */
[----:B------:R-:W-:Y:S02]  /*71b0*/  @P2 LOP3.LUT R47, R77, 0x80000, RZ, 0xfc, !PT ;  /* 0x000800004d2f2812 */ /* 0x000fe400078efcff */
[----:B------:R-:W-:Y:S02]  /*71c0*/  SEL R42, R42, R43, P3 ;  /* 0x0000002b2a2a7207 */ /* 0x000fe40001800000 */
[----:B------:R-:W-:Y:S01]  /*71d0*/  FSEL R43, R65, R33, P3 ;  /* 0x00000021412b7208 */ /* 0x000fe20001800000 */
[----:B------:R-:W-:Y:S01]  /*71e0*/  DSETP.MAX.AND P4, P3, R66, R72, PT ;  /* 0x000000484200722a */ /* 0x000fe20003b8f000 */
[----:B------:R-:W-:Y:S01]  /*71f0*/  MOV R28, R66 ;  /* 0x00000042001c7202 */ /* 0x000fe20000000f00 */
[----:B------:R-:W-:Y:S01]  /*7200*/  DSETP.MAX.AND P1, P2, R68, R74, PT ;  /* 0x0000004a4400722a */ /* 0x000fe20003a2f000 */
[----:B------:R-:W-:Y:S02]  /*7210*/  IMAD.MOV.U32 R66, RZ, RZ, R74 ;  /* 0x000000ffff427224 */ /* 0x000fe400078e004a */
[----:B------:R-:W-:Y:S01]  /*7220*/  IMAD.MOV.U32 R53, RZ, RZ, R75 ;  /* 0x000000ffff357224 */ /* 0x000fe200078e004b */
[----:B------:R-:W-:Y:S01]  /*7230*/  DMUL R74, R34, R30 ;  /* 0x0000001e224a7228 */ /* 0x000fe20000000000 */
[----:B------:R-:W-:Y:S01]  /*7240*/  IMAD.MOV.U32 R61, RZ, RZ, R41 ;  /* 0x000000ffff3d7224 */ /* 0x000fe200078e0029 */
[----:B------:R-:W-:Y:S01]  /*7250*/  MOV R20, R69 ;  /* 0x0000004500147202 */ /* 0x000fe20000000f00 */
[----:B------:R-:W-:-:S02]  /*7260*/  IMAD.MOV.U32 R16, RZ, RZ, R68 ;  /* 0x000000ffff107224 */ /* 0x000fc400078e0044 */
[----:B------:R-:W-:Y:S01]  /*7270*/  IMAD.MOV.U32 R41, RZ, RZ, R17 ;  /* 0x000000ffff297224 */ /* 0x000fe200078e0011 */
[----:B------:R-:W-:Y:S01]  /*7280*/  DMUL R68, R34, R22 ;  /* 0x0000001622447228 */ /* 0x000fe20000000000 */
[----:B------:R-:W-:Y:S02]  /*7290*/  @P0 LOP3.LUT R43, R33, 0x80000, RZ, 0xfc, !PT ;  /* 0x00080000212b0812 */ /* 0x000fe400078efcff */
[----:B------:R-:W-:Y:S02]  /*72a0*/  SEL R66, R16, R66, P1 ;  /* 0x0000004210427207 */ /* 0x000fe40000800000 */
[----:B------:R-:W-:Y:S01]  /*72b0*/  FSEL R57, R20, R53, P1 ;  /* 0x0000003514397208 */ /* 0x000fe20000800000 */
[----:B------:R-:W-:Y:S01]  /*72c0*/  DSETP.MAX.AND P0, P1, R40, R74, PT ;  /* 0x0000004a2800722a */ /* 0x000fe2000390f000 */
[----:B------:R-:W-:Y:S01]  /*72d0*/  IMAD.MOV.U32 R56, RZ, RZ, R44 ;  /* 0x000000ffff387224 */ /* 0x000fe200078e002c */
[----:B0-----:R-:W-:Y:S01]  /*72e0*/  DMUL R76, R36, R18 ;  /* 0x00000012244c7228 */ /* 0x001fe20000000000 */
[----:B------:R-:W-:-:S03]  /*72f0*/  IMAD.MOV.U32 R44, RZ, RZ, R61 ;  /* 0x000000ffff2c7224 */ /* 0x000fc600078e003d */
[----:B------:R-:W-:Y:S01]  /*7300*/  SEL R56, R21, R56, P6 ;  /* 0x0000003815387207 */ /* 0x000fe20003000000 */
[----:B------:R-:W-:Y:S01]  /*7310*/  DSETP.MAX.AND P5, P6, R60, R68, PT ;  /* 0x000000443c00722a */ /* 0x000fe20003eaf000 */
[----:B------:R-:W-:Y:S02]  /*7320*/  IMAD.MOV.U32 R21, RZ, RZ, R60 ;  /* 0x000000ffff157224 */ /* 0x000fe400078e003c */
[----:B------:R-:W-:Y:S02]  /*7330*/  IMAD.MOV.U32 R32, RZ, RZ, R68 ;  /* 0x000000ffff207224 */ /* 0x000fe400078e0044 */
[----:B------:R-:W-:Y:S02]  /*7340*/  IMAD.MOV.U32 R61, RZ, RZ, R41 ;  /* 0x000000ffff3d7224 */ /* 0x000fe400078e0029 */
[----:B------:R-:W-:Y:S02]  /*7350*/  IMAD.MOV.U32 R20, RZ, RZ, R75 ;  /* 0x000000ffff147224 */ /* 0x000fe400078e004b */
[----:B------:R-:W-:Y:S01]  /*7360*/  IMAD.MOV.U32 R16, RZ, RZ, R40 ;  /* 0x000000ffff107224 */ /* 0x000fe200078e0028 */
[----:B------:R-:W-:Y:S01]  /*7370*/  SEL R40, R21, R32, P5 ;  /* 0x0000002015287207 */ /* 0x000fe20002800000 */
[C---:B------:R-:W-:Y:S01]  /*7380*/  DMUL R32, R36.reuse, R22 ;  /* 0x0000001624207228 */ /* 0x040fe20000000000 */
[----:B------:R-:W-:Y:S01]  /*7390*/  FSEL R61, R61, R20, P0 ;  /* 0x000000143d3d7208 */ /* 0x000fe20000000000 */
[----:B------:R-:W-:Y:S01]  /*73a0*/  DMUL R80, R36, R26 ;  /* 0x0000001a24507228 */ /* 0x000fe20000000000 */
[----:B------:R-:W-:Y:S01]  /*73b0*/  @P2 LOP3.LUT R57, R53, 0x80000, RZ, 0xfc, !PT ;  /* 0x0008000035392812 */ /* 0x000fe200078efcff */
[----:B------:R-:W-:Y:S01]  /*73c0*/  IMAD.MOV.U32 R35, RZ, RZ, R69 ;  /* 0x000000ffff237224 */ /* 0x000fe200078e0045 */
[----:B------:R-:W-:Y:S01]  /*73d0*/  @P1 LOP3.LUT R61, R20, 0x80000, RZ, 0xfc, !PT ;  /* 0x00080000143d1812 */ /* 0x000fe200078efcff */
[----:B------:R-:W-:Y:S01]  /*73e0*/  IMAD.MOV.U32 R17, RZ, RZ, R73 ;  /* 0x000000ffff117224 */ /* 0x000fe200078e0049 */
[----:B------:R-:W-:Y:S01]  /*73f0*/  DSETP.MAX.AND P1, P2, R54, R76, PT ;  /* 0x0000004c3600722a */ /* 0x000fe20003a2f000 */
[----:B------:R-:W-:Y:S01]  /*7400*/  IMAD.MOV.U32 R60, RZ, RZ, R74 ;  /* 0x000000ffff3c7224 */ /* 0x000fe200078e004a */
[----:B------:R-:W-:-:S02]  /*7410*/  FSEL R41, R44, R35, P5 ;  /* 0x000000232c297208 */ /* 0x000fc40002800000 */
[----:B------:R-:W-:Y:S01]  /*7420*/  FSEL R65, R67, R17, P4 ;  /* 0x0000001143417208 */ /* 0x000fe20002000000 */
[----:B------:R-:W-:Y:S01]  /*7430*/  DMUL R68, R38, R18 ;  /* 0x0000001226447228 */ /* 0x000fe20000000000 */
[----:B------:R-:W-:Y:S01]  /*7440*/  SEL R60, R16, R60, P0 ;  /* 0x0000003c103c7207 */ /* 0x000fe20000000000 */
[----:B------:R-:W-:Y:S01]  /*7450*/  DSETP.MAX.AND P5, P0, R78, R80, PT ;  /* 0x000000504e00722a */ /* 0x000fe200038af000 */
[----:B------:R-:W-:Y:S02]  /*7460*/  @P6 LOP3.LUT R41, R35, 0x80000, RZ, 0xfc, !PT ;  /* 0x0008000023296812 */ /* 0x000fe400078efcff */
[----:B------:R-:W-:Y:S01]  /*7470*/  @P3 LOP3.LUT R65, R17, 0x80000, RZ, 0xfc, !PT ;  /* 0x0008000011413812 */ /* 0x000fe200078efcff */
[----:B------:R-:W-:Y:S01]  /*7480*/  DSETP.MAX.AND P6, P3, R70, R32, PT ;  /* 0x000000204600722a */ /* 0x000fe20003bcf000 */
[----:B------:R-:W-:Y:S02]  /*7490*/  IMAD.MOV.U32 R64, RZ, RZ, R72 ;  /* 0x000000ffff407224 */ /* 0x000fe400078e0048 */
[----:B------:R-:W-:-:S02]  /*74a0*/  IMAD.MOV.U32 R17, RZ, RZ, R77 ;  /* 0x000000ffff117224 */ /* 0x000fc400078e004d */
[----:B------:R-:W-:Y:S02]  /*74b0*/  IMAD.MOV.U32 R18, RZ, RZ, R55 ;  /* 0x000000ffff127224 */ /* 0x000fe400078e0037 */
[----:B------:R-:W-:Y:S02]  /*74c0*/  IMAD.MOV.U32 R16, RZ, RZ, R32 ;  /* 0x000000ffff107224 */ /* 0x000fe400078e0020 */
[----:B------:R-:W-:Y:S02]  /*74d0*/  IMAD.MOV.U32 R21, RZ, RZ, R33 ;  /* 0x000000ffff157224 */ /* 0x000fe400078e0021 */
[----:B------:R-:W-:Y:S02]  /*74e0*/  IMAD.MOV.U32 R19, RZ, RZ, R70 ;  /* 0x000000ffff137224 */ /* 0x000fe400078e0046 */
[----:B------:R-:W-:Y:S01]  /*74f0*/  IMAD.MOV.U32 R20, RZ, RZ, R71 ;  /* 0x000000ffff147224 */ /* 0x000fe200078e0047 */
[-C--:B------:R-:W-:Y:S01]  /*7500*/  DMUL R82, R36, R30.reuse ;  /* 0x0000001e24527228 */ /* 0x080fe20000000000 */
[----:B------:R-:W-:Y:S01]  /*7510*/  SEL R64, R28, R64, P4 ;  /* 0x000000401c407207 */ /* 0x000fe20002000000 */
[C---:B------:R-:W-:Y:S01]  /*7520*/  DMUL R74, R38.reuse, R30 ;  /* 0x0000001e264a7228 */ /* 0x040fe20000000000 */
[----:B------:R-:W-:Y:S01]  /*7530*/  FSEL R37, R18, R17, P1 ;  /* 0x0000001112257208 */ /* 0x000fe20000800000 */
[C---:B------:R-:W-:Y:S01]  /*7540*/  DMUL R72, R38.reuse, R22 ;  /* 0x0000001626487228 */ /* 0x040fe20000000000 */
[----:B------:R-:W-:Y:S01]  /*7550*/  IMAD.MOV.U32 R31, RZ, RZ, R54 ;  /* 0x000000ffff1f7224 */ /* 0x000fe200078e0036 */
[----:B------:R-:W-:Y:S01]  /*7560*/  DMUL R26, R38, R26 ;  /* 0x0000001a261a7228 */ /* 0x000fe20000000000 */
[----:B------:R-:W-:Y:S01]  /*7570*/  MOV R28, R76 ;  /* 0x0000004c001c7202 */ /* 0x000fe20000000f00 */
[----:B------:R-:W-:Y:S01]  /*7580*/  IMAD.MOV.U32 R23, RZ, RZ, R79 ;  /* 0x000000ffff177224 */ /* 0x000fe200078e004f */
[----:B------:R-:W-:Y:S01]  /*7590*/  SEL R70, R19, R16, P6 ;  /* 0x0000001013467207 */ /* 0x000fe20003000000 */
[----:B------:R-:W-:Y:S01]  /*75a0*/  LDS.128 R32, [R4+0xc00] ;  /* 0x000c000004207984 */ /* 0x000fe20000000c00 */
[----:B------:R-:W-:-:S02]  /*75b0*/  @P2 LOP3.LUT R37, R17, 0x80000, RZ, 0xfc, !PT ;  /* 0x0008000011252812 */ /* 0x000fc400078efcff */
[----:B------:R-:W-:Y:S01]  /*75c0*/  FSEL R39, R20, R21, P6 ;  /* 0x0000001514277208 */ /* 0x000fe20003000000 */
[----:B------:R-:W0:Y:S01]  /*75d0*/  LDS.128 R16, [R10+0x60] ;  /* 0x000060000a107984 */ /* 0x000e220000000c00 */
[----:B------:R-:W-:Y:S02]  /*75e0*/  IMAD.MOV.U32 R20, RZ, RZ, R81 ;  /* 0x000000ffff147224 */ /* 0x000fe400078e0051 */
[----:B------:R-:W-:Y:S02]  /*75f0*/  IMAD.MOV.U32 R22, RZ, RZ, R78 ;  /* 0x000000ffff167224 */ /* 0x000fe400078e004e */
[----:B------:R-:W-:Y:S01]  /*7600*/  IMAD.MOV.U32 R76, RZ, RZ, R80 ;  /* 0x000000ffff4c7224 */ /* 0x000fe200078e0050 */
[----:B------:R-:W-:Y:S01]  /*7610*/  SEL R54, R31, R28, P1 ;  /* 0x0000001c1f367207 */ /* 0x000fe20000800000 */
[----:B------:R-:W-:Y:S01]  /*7620*/  IMAD.MOV.U32 R28, RZ, RZ, R49 ;  /* 0x000000ffff1c7224 */ /* 0x000fe200078e0031 */
[----:B------:R-:W-:Y:S01]  /*7630*/  DSETP.MAX.AND P4, P1, R48, R82, PT ;  /* 0x000000523000722a */ /* 0x000fe2000398f000 */
[----:B------:R-:W-:-:S02]  /*7640*/  @P3 LOP3.LUT R39, R21, 0x80000, RZ, 0xfc, !PT ;  /* 0x0008000015273812 */ /* 0x000fc400078efcff */
[----:B------:R-:W-:Y:S02]  /*7650*/  FSEL R49, R23, R20, P5 ;  /* 0x0000001417317208 */ /* 0x000fe40002800000 */
[----:B------:R-:W-:Y:S02]  /*7660*/  SEL R76, R22, R76, P5 ;  /* 0x0000004c164c7207 */ /* 0x000fe40002800000 */
[----:B------:R-:W-:Y:S02]  /*7670*/  @P0 LOP3.LUT R49, R20, 0x80000, RZ, 0xfc, !PT ;  /* 0x0008000014310812 */ /* 0x000fe400078efcff */
[----:B------:R-:W1:Y:S01]  /*7680*/  LDS.128 R20, [R10+0xe0] ;  /* 0x0000e0000a147984 */ /* 0x000e620000000c00 */
[----:B------:R-:W-:Y:S01]  /*7690*/  DSETP.MAX.AND P6, P2, R58, R68, PT ;  /* 0x000000443a00722a */ /* 0x000fe20003acf000 */
[----:B------:R-:W-:Y:S01]  /*76a0*/  IMAD.MOV.U32 R31, RZ, RZ, R48 ;  /* 0x000000ffff1f7224 */ /* 0x000fe200078e0030 */
[----:B------:R-:W-:Y:S01]  /*76b0*/  DSETP.MAX.AND P3, P5, R50, R72, PT ;  /* 0x000000483200722a */ /* 0x000fe20003d6f000 */
[----:B------:R-:W-:-:S02]  /*76c0*/  IMAD.MOV.U32 R44, RZ, RZ, R82 ;  /* 0x000000ffff2c7224 */ /* 0x000fc400078e0052 */
[----:B------:R-:W-:Y:S02]  /*76d0*/  IMAD.MOV.U32 R53, RZ, RZ, R83 ;  /* 0x000000ffff357224 */ /* 0x000fe400078e0053 */
[----:B------:R-:W-:Y:S01]  /*76e0*/  IMAD.MOV.U32 R36, RZ, RZ, R50 ;  /* 0x000000ffff247224 */ /* 0x000fe200078e0032 */
[----:B------:R-:W-:Y:S01]  /*76f0*/  SEL R50, R31, R44, P4 ;  /* 0x0000002c1f327207 */ /* 0x000fe20002000000 */
[----:B------:R-:W-:Y:S01]  /*7700*/  IMAD.MOV.U32 R38, RZ, RZ, R51 ;  /* 0x000000ffff267224 */ /* 0x000fe200078e0033 */
[----:B------:R-:W-:Y:S01]  /*7710*/  FSEL R51, R28, R53, P4 ;  /* 0x000000351c337208 */ /* 0x000fe20002000000 */
[----:B------:R-:W-:Y:S01]  /*7720*/  IMAD.MOV.U32 R44, RZ, RZ, R69 ;  /* 0x000000ffff2c7224 */ /* 0x000fe200078e0045 */
[----:B------:R-:W-:Y:S01]  /*7730*/  DSETP.MAX.AND P4, P0, R46, R26, PT ;  /* 0x0000001a2e00722a */ /* 0x000fe2000388f000 */
[----:B------:R-:W-:Y:S01]  /*7740*/  IMAD.MOV.U32 R31, RZ, RZ, R46 ;  /* 0x000000ffff1f7224 */ /* 0x000fe200078e002e */
[----:B------:R-:W-:Y:S01]  /*7750*/  @P1 LOP3.LUT R51, R53, 0x80000, RZ, 0xfc, !PT ;  /* 0x0008000035331812 */ /* 0x000fe200078efcff */
[----:B------:R-:W-:Y:S01]  /*7760*/  IMAD.MOV.U32 R55, RZ, RZ, R68 ;  /* 0x000000ffff377224 */ /* 0x000fe200078e0044 */
[----:B------:R-:W-:Y:S01]  /*7770*/  MOV R30, R58 ;  /* 0x0000003a001e7202 */ /* 0x000fe20000000f00 */
[----:B------:R-:W-:Y:S01]  /*7780*/  IMAD.MOV.U32 R63, RZ, RZ, R72 ;  /* 0x000000ffff3f7224 */ /* 0x000fe200078e0048 */
[----:B------:R-:W-:Y:S01]  /*7790*/  MOV R28, R27 ;  /* 0x0000001b001c7202 */ /* 0x000fe20000000f00 */
[----:B------:R-:W-:Y:S01]  /*77a0*/  IMAD.MOV.U32 R46, RZ, RZ, R26 ;  /* 0x000000ffff2e7224 */ /* 0x000fe200078e001a */
[----:B0-----:R-:W-:-:S02]  /*77b0*/  DMUL R78, R32, R16 ;  /* 0x00000010204e7228 */ /* 0x001fc40000000000 */
[----:B------:R-:W-:Y:S01]  /*77c0*/  DMUL R80, R16, R34 ;  /* 0x0000002210507228 */ /* 0x000fe20000000000 */
[----:B------:R-:W-:Y:S02]  /*77d0*/  IMAD.MOV.U32 R53, RZ, RZ, R29 ;  /* 0x000000ffff357224 */ /* 0x000fe400078e001d */
[----:B------:R-:W-:Y:S01]  /*77e0*/  IMAD.MOV.U32 R67, RZ, RZ, R57 ;  /* 0x000000ffff437224 */ /* 0x000fe200078e0039 */
[----:B------:R-:W-:Y:S02]  /*77f0*/  FSEL R69, R59, R44, P6 ;  /* 0x0000002c3b457208 */ /* 0x000fe40003000000 */
[----:B------:R-:W-:Y:S02]  /*7800*/  FSEL R59, R38, R73, P3 ;  /* 0x00000049263b7208 */ /* 0x000fe40001800000 */
[----:B------:R-:W-:Y:S01]  /*7810*/  SEL R68, R30, R55, P6 ;  /* 0x000000371e447207 */ /* 0x000fe20003000000 */
[----:B------:R-:W-:Y:S01]  /*7820*/  DSETP.MAX.AND P6, P1, R24, R74, PT ;  /* 0x0000004a1800722a */ /* 0x000fe200039cf000 */
[----:B------:R-:W-:-:S02]  /*7830*/  SEL R58, R36, R63, P3 ;  /* 0x0000003f243a7207 */ /* 0x000fc40001800000 */
[----:B------:R-:W-:Y:S01]  /*7840*/  SEL R46, R31, R46, P4 ;  /* 0x0000002e1f2e7207 */ /* 0x000fe20002000000 */
[----:B------:R-:W-:Y:S01]  /*7850*/  IMAD.MOV.U32 R31, RZ, RZ, R53 ;  /* 0x000000ffff1f7224 */ /* 0x000fe200078e0035 */
[----:B------:R-:W-:Y:S01]  /*7860*/  @P2 LOP3.LUT R69, R44, 0x80000, RZ, 0xfc, !PT ;  /* 0x000800002c452812 */ /* 0x000fe200078efcff */
[----:B-1----:R-:W-:Y:S01]  /*7870*/  DMUL R82, R32, R20 ;  /* 0x0000001420527228 */ /* 0x002fe20000000000 */
[----:B------:R-:W-:Y:S01]  /*7880*/  @P5 LOP3.LUT R59, R73, 0x80000, RZ, 0xfc, !PT ;  /* 0x00080000493b5812 */ /* 0x000fe200078efcff */
[----:B------:R-:W-:Y:S01]  /*7890*/  DSETP.MAX.AND P2, P3, R52, R78, PT ;  /* 0x0000004e3400722a */ /* 0x000fe20003b4f000 */
[----:B------:R-:W-:Y:S01]  /*78a0*/  FSEL R47, R47, R28, P4 ;  /* 0x0000001c2f2f7208 */ /* 0x000fe20002000000 */
[----:B------:R-:W-:Y:S01]  /*78b0*/  DSETP.MAX.AND P4, P5, R66, R80, PT ;  /* 0x000000504200722a */ /* 0x000fe20003d8f000 */
[----:B------:R-:W-:Y:S02]  /*78c0*/  IMAD.MOV.U32 R48, RZ, RZ, R24 ;  /* 0x000000ffff307224 */ /* 0x000fe400078e0018 */
[----:B------:R-:W-:-:S02]  /*78d0*/  IMAD.MOV.U32 R53, RZ, RZ, R74 ;  /* 0x000000ffff357224 */ /* 0x000fc400078e004a */
[----:B------:R-:W-:Y:S02]  /*78e0*/  IMAD.MOV.U32 R30, RZ, RZ, R25 ;  /* 0x000000ffff1e7224 */ /* 0x000fe400078e0019 */
[----:B------:R-:W-:Y:S02]  /*78f0*/  IMAD.MOV.U32 R29, RZ, RZ, R52 ;  /* 0x000000ffff1d7224 */ /* 0x000fe400078e0034 */
[----:B------:R-:W-:Y:S02]  /*7900*/  IMAD.MOV.U32 R57, RZ, RZ, R15 ;  /* 0x000000ffff397224 */ /* 0x000fe400078e000f */
[----:B------:R-:W-:Y:S01]  /*7910*/  IMAD.MOV.U32 R72, RZ, RZ, R78 ;  /* 0x000000ffff487224 */ /* 0x000fe200078e004e */
[----:B------:R-:W-:Y:S01]  /*7920*/  SEL R52, R48, R53, P6 ;  /* 0x0000003530347207 */ /* 0x000fe20003000000 */
[----:B------:R-:W0:Y:S01]  /*7930*/  LDS.128 R24, [R10+0x160] ;  /* 0x000160000a187984 */ /* 0x000e220000000c00 */
[----:B------:R-:W-:Y:S01]  /*7940*/  @P0 LOP3.LUT R47, R28, 0x80000, RZ, 0xfc, !PT ;  /* 0x000800001c2f0812 */ /* 0x000fe200078efcff */
[----:B------:R-:W-:Y:S01]  /*7950*/  IMAD.MOV.U32 R28, RZ, RZ, R56 ;  /* 0x000000ffff1c7224 */ /* 0x000fe200078e0038 */
[----:B------:R-:W-:Y:S01]  /*7960*/  FSEL R53, R30, R75, P6 ;  /* 0x0000004b1e357208 */ /* 0x000fe20003000000 */
[----:B------:R-:W-:Y:S01]  /*7970*/  DSETP.MAX.AND P6, P0, R56, R82, PT ;  /* 0x000000523800722a */ /* 0x000fe200038cf000 */
[----:B------:R-:W-:Y:S01]  /*7980*/  SEL R72, R29, R72, P2 ;  /* 0x000000481d487207 */ /* 0x000fe20001000000 */
[----:B------:R-:W-:Y:S01]  /*7990*/  IMAD.MOV.U32 R29, RZ, RZ, R81 ;  /* 0x000000ffff1d7224 */ /* 0x000fe200078e0051 */
[----:B------:R-:W-:Y:S01]  /*79a0*/  MOV R30, R79 ;  /* 0x0000004f001e7202 */ /* 0x000fe20000000f00 */
[----:B------:R-:W-:-:S03]  /*79b0*/  IMAD.MOV.U32 R56, RZ, RZ, R82 ;  /* 0x000000ffff387224 */ /* 0x000fc600078e0052 */
[----:B------:R-:W-:Y:S02]  /*79c0*/  FSEL R15, R31, R30, P2 ;  /* 0x0000001e1f0f7208 */ /* 0x000fe40001000000 */
[----:B------:R-:W-:Y:S02]  /*79d0*/  FSEL R67, R67, R29, P4 ;  /* 0x0000001d43437208 */ /* 0x000fe40002000000 */
[----:B------:R-:W-:Y:S02]  /*79e0*/  @P3 LOP3.LUT R15, R30, 0x80000, RZ, 0xfc, !PT ;  /* 0x000800001e0f3812 */ /* 0x000fe400078efcff */
[----:B------:R-:W-:Y:S02]  /*79f0*/  @P5 LOP3.LUT R67, R29, 0x80000, RZ, 0xfc, !PT ;  /* 0x000800001d435812 */ /* 0x000fe400078efcff */
[----:B------:R-:W-:Y:S02]  /*7a00*/  SEL R56, R28, R56, P6 ;  /* 0x000000381c387207 */ /* 0x000fe40003000000 */
[----:B------:R-:W1:Y:S01]  /*7a10*/  LDS.128 R28, [R10+0x1e0] ;  /* 0x0001e0000a1c7984 */ /* 0x000e620000000c00 */
[----:B------:R-:W-:Y:S01]  /*7a20*/  DMUL R78, R20, R34 ;  /* 0x00000022144e7228 */ /* 0x000fe20000000000 */
[----:B------:R-:W-:Y:S01]  /*7a30*/  IMAD.MOV.U32 R36, RZ, RZ, R66 ;  /* 0x000000ffff247224 */ /* 0x000fe200078e0042 */
[----:B------:R-:W-:Y:S01]  /*7a40*/  @P1 LOP3.LUT R53, R75, 0x80000, RZ, 0xfc, !PT ;  /* 0x000800004b351812 */ /* 0x000fe200078efcff */
[----:B------:R-:W-:-:S02]  /*7a50*/  IMAD.MOV.U32 R63, RZ, RZ, R45 ;  /* 0x000000ffff3f7224 */ /* 0x000fc400078e002d */
[----:B------:R-:W-:Y:S02]  /*7a60*/  IMAD.MOV.U32 R66, RZ, RZ, R80 ;  /* 0x000000ffff427224 */ /* 0x000fe400078e0050 */
[----:B------:R-:W-:Y:S01]  /*7a70*/  IMAD.MOV.U32 R44, RZ, RZ, R83 ;  /* 0x000000ffff2c7224 */ /* 0x000fe200078e0053 */
[----:B------:R-:W-:Y:S02]  /*7a80*/  DSETP.MAX.AND P1, P2, R40, R78, PT ;  /* 0x0000004e2800722a */ /* 0x000fe40003a2f000 */
[----:B------:R-:W-:Y:S02]  /*7a90*/  IMAD.MOV.U32 R48, RZ, RZ, R78 ;  /* 0x000000ffff307224 */ /* 0x000fe400078e004e */
[----:B------:R-:W-:Y:S01]  /*7aa0*/  IMAD.MOV.U32 R45, RZ, RZ, R79 ;  /* 0x000000ffff2d7224 */ /* 0x000fe200078e004f */
[----:B0-----:R-:W-:Y:S02]  /*7ab0*/  DMUL R80, R32, R24 ;  /* 0x0000001820507228 */ /* 0x001fe40000000000 */
[----:B------:R-:W-:-:S02]  /*7ac0*/  DMUL R74, R24, R34 ;  /* 0x00000022184a7228 */ /* 0x000fc40000000000 */
[----:B-1----:R-:W-:Y:S02]  /*7ad0*/  DMUL R78, R32, R28 ;  /* 0x0000001c204e7228 */ /* 0x002fe40000000000 */
[----:B------:R-:W-:Y:S01]  /*7ae0*/  DMUL R82, R28, R34 ;  /* 0x000000221c527228 */ /* 0x000fe20000000000 */
[----:B------:R-:W0:Y:S01]  /*7af0*/  LDS.128 R32, [R4+0xc10] ;  /* 0x000c100004207984 */ /* 0x000e220000000c00 */
[----:B------:R-:W-:Y:S02]  /*7b00*/  FSEL R57, R57, R44, P6 ;  /* 0x0000002c39397208 */ /* 0x000fe40003000000 */
[----:B------:R-:W-:Y:S01]  /*7b10*/  DSETP.MAX.AND P5, P6, R64, R74, PT ;  /* 0x0000004a4000722a */ /* 0x000fe20003eaf000 */
[----:B------:R-:W-:Y:S01]  /*7b20*/  IMAD.MOV.U32 R38, RZ, RZ, R40 ;  /* 0x000000ffff267224 */ /* 0x000fe200078e0028 */
[----:B------:R-:W-:Y:S01]  /*7b30*/  SEL R66, R36, R66, P4 ;  /* 0x0000004224427207 */ /* 0x000fe20002000000 */
[----:B------:R-:W-:Y:S01]  /*7b40*/  DSETP.MAX.AND P3, P4, R62, R80, PT ;  /* 0x000000503e00722a */ /* 0x000fe20003c6f000 */
[----:B------:R-:W-:-:S02]  /*7b50*/  @P0 LOP3.LUT R57, R44, 0x80000, RZ, 0xfc, !PT ;  /* 0x000800002c390812 */ /* 0x000fc400078efcff */
[----:B------:R-:W-:Y:S02]  /*7b60*/  SEL R48, R38, R48, P1 ;  /* 0x0000003026307207 */ /* 0x000fe40000800000 */
[----:B------:R-:W-:Y:S01]  /*7b70*/  FSEL R41, R41, R45, P1 ;  /* 0x0000002d29297208 */ /* 0x000fe20000800000 */
[----:B------:R-:W-:Y:S01]  /*7b80*/  DSETP.MAX.AND P0, P1, R42, R78, PT ;  /* 0x0000004e2a00722a */ /* 0x000fe2000390f000 */
[----:B------:R-:W-:Y:S01]  /*7b90*/  @P2 LOP3.LUT R41, R45, 0x80000, RZ, 0xfc, !PT ;  /* 0x000800002d292812 */ /* 0x000fe200078efcff */
[----:B------:R-:W-:Y:S02]  /*7ba0*/  IMAD.MOV.U32 R44, RZ, RZ, R75 ;  /* 0x000000ffff2c7224 */ /* 0x000fe400078e004b */
[----:B------:R-:W-:Y:S02]  /*7bb0*/  IMAD.MOV.U32 R40, RZ, RZ, R64 ;  /* 0x000000ffff287224 */ /* 0x000fe400078e0040 */
[----:B------:R-:W-:Y:S01]  /*7bc0*/  IMAD.MOV.U32 R45, RZ, RZ, R74 ;  /* 0x000000ffff2d7224 */ /* 0x000fe200078e004a */
[----:B------:R-:W-:Y:S01]  /*7bd0*/  FSEL R65, R65, R44, P5 ;  /* 0x0000002c41417208 */ /* 0x000fe20002800000 */
[----:B------:R-:W-:Y:S01]  /*7be0*/  IMAD.MOV.U32 R38, RZ, RZ, R42 ;  /* 0x000000ffff267224 */ /* 0x000fe200078e002a */
[----:B------:R-:W-:Y:S01]  /*7bf0*/  @P6 LOP3.LUT R65, R44, 0x80000, RZ, 0xfc, !PT ;  /* 0x000800002c416812 */ /* 0x000fe200078efcff */
[----:B------:R-:W-:Y:S01]  /*7c00*/  IMAD.MOV.U32 R36, RZ, RZ, R62 ;  /* 0x000000ffff247224 */ /* 0x000fe200078e003e */
[----:B------:R-:W-:Y:S01]  /*7c10*/  MOV R62, R80 ;  /* 0x00000050003e7202 */ /* 0x000fe20000000f00 */
[----:B------:R-:W-:Y:S01]  /*7c20*/  IMAD.MOV.U32 R42, RZ, RZ, R81 ;  /* 0x000000ffff2a7224 */ /* 0x000fe200078e0051 */
[----:B------:R-:W-:Y:S01]  /*7c30*/  SEL R64, R40, R45, P5 ;  /* 0x0000002d28407207 */ /* 0x000fe20002800000 */
        /* <DEDUP_REMOVED lines=22> */
[----:B------:R-:W-:Y:S02]  /*7da0*/  IMAD.MOV.U32 R55, RZ, RZ, R37 ;  /* 0x000000ffff377224 */ /* 0x000fe400078e0025 */
[----:B------:R-:W-:Y:S01]  /*7db0*/  IMAD.MOV.U32 R77, RZ, RZ, R49 ;  /* 0x000000ffff4d7224 */ /* 0x000fe200078e0031 */
[----:B------:R-:W-:Y:S01]  /*7dc0*/  FSEL R17, R61, R42, P2 ;  /* 0x0000002a3d117208 */ /* 0x000fe20001000000 */
[----:B------:R-:W-:Y:S02]  /*7dd0*/  IMAD.MOV.U32 R37, RZ, RZ, R54 ;  /* 0x000000ffff257224 */ /* 0x000fe400078e0036 */
[----:B------:R-:W-:Y:S01]  /*7de0*/  DSETP.MAX.AND P4, P5, R54, R82, PT ;  /* 0x000000523600722a */ /* 0x000fe20003d8f000 */
[----:B------:R-:W-:Y:S02]  /*7df0*/  IMAD.MOV.U32 R24, RZ, RZ, R82 ;  /* 0x000000ffff187224 */ /* 0x000fe400078e0052 */
[----:B------:R-:W-:Y:S01]  /*7e00*/  IMAD.MOV.U32 R21, RZ, RZ, R83 ;  /* 0x000000ffff157224 */ /* 0x000fe200078e0053 */
[----:B------:R-:W-:Y:S01]  /*7e10*/  SEL R40, R36, R40, P2 ;  /* 0x0000002824287207 */ /* 0x000fe20001000000 */
[----:B------:R-:W-:Y:S01]  /*7e20*/  IMAD.MOV.U32 R25, RZ, RZ, R76 ;  /* 0x000000ffff197224 */ /* 0x000fe200078e004c */
[----:B------:R-:W-:Y:S01]  /*7e30*/  @P3 LOP3.LUT R17, R42, 0x80000, RZ, 0xfc, !PT ;  /* 0x000800002a113812 */ /* 0x000fe200078efcff */
[----:B------:R-:W-:Y:S01]  /*7e40*/  DSETP.MAX.AND P3, P2, R76, R80, PT ;  /* 0x000000504c00722a */ /* 0x000fe20003a6f000 */
[----:B------:R-:W-:Y:S01]  /*7e50*/  SEL R54, R37, R24, P4 ;  /* 0x0000001825367207 */ /* 0x000fe20002000000 */
[----:B------:R-:W-:Y:S01]  /*7e60*/  IMAD.MOV.U32 R76, RZ, RZ, R80 ;  /* 0x000000ffff4c7224 */ /* 0x000fe200078e0050 */
[----:B------:R-:W-:Y:S01]  /*7e70*/  FSEL R55, R55, R21, P4 ;  /* 0x0000001537377208 */ /* 0x000fe20002000000 */
[----:B------:R-:W-:Y:S01]  /*7e80*/  DSETP.MAX.AND P6, P4, R50, R38, PT ;  /* 0x000000263200722a */ /* 0x000fe20003ccf000 */
[----:B------:R-:W-:Y:S01]  /*7e90*/  IMAD.MOV.U32 R20, RZ, RZ, R84 ;  /* 0x000000ffff147224 */ /* 0x000fe200078e0054 */
[----:B------:R-:W-:Y:S01]  /*7ea0*/  DSETP.MAX.AND P0, P1, R70, R84, PT ;  /* 0x000000544600722a */ /* 0x000fe2000390f000 */
[----:B------:R-:W-:Y:S01]  /*7eb0*/  IMAD.MOV.U32 R16, RZ, RZ, R85 ;  /* 0x000000ffff107224 */ /* 0x000fe200078e0055 */
[----:B------:R-:W-:Y:S01]  /*7ec0*/  MOV R36, R70 ;  /* 0x0000004600247202 */ /* 0x000fe20000000f00 */
[----:B------:R-:W-:Y:S01]  /*7ed0*/  IMAD.MOV.U32 R24, RZ, RZ, R50 ;  /* 0x000000ffff187224 */ /* 0x000fe200078e0032 */
[----:B------:R-:W-:-:S02]  /*7ee0*/  SEL R76, R25, R76, P3 ;  /* 0x0000004c194c7207 */ /* 0x000fc40001800000 */
[----:B------:R-:W-:Y:S02]  /*7ef0*/  MOV R25, R38 ;  /* 0x0000002600197202 */ /* 0x000fe40000000f00 */
[----:B------:R-:W-:Y:S01]  /*7f00*/  @P5 LOP3.LUT R55, R21, 0x80000, RZ, 0xfc, !PT ;  /* 0x0008000015375812 */ /* 0x000fe200078efcff */
[----:B------:R-:W-:Y:S01]  /*7f10*/  IMAD.MOV.U32 R21, RZ, RZ, R81 ;  /* 0x000000ffff157224 */ /* 0x000fe200078e0051 */
[----:B------:R-:W-:Y:S02]  /*7f20*/  SEL R70, R36, R20, P0 ;  /* 0x0000001424467207 */ /* 0x000fe40000000000 */
[----:B------:R-:W-:Y:S01]  /*7f30*/  FSEL R71, R71, R16, P0 ;  /* 0x0000001047477208 */ /* 0x000fe20000000000 */
[----:B------:R-:W-:Y:S01]  /*7f40*/  DSETP.MAX.AND P0, P5, R68, R44, PT ;  /* 0x0000002c4400722a */ /* 0x000fe20003d0f000 */
[----:B------:R-:W-:Y:S01]  /*7f50*/  SEL R50, R24, R25, P6 ;  /* 0x0000001918327207 */ /* 0x000fe20003000000 */
[----:B------:R-:W-:Y:S02]  /*7f60*/  IMAD.MOV.U32 R20, RZ, RZ, R68 ;  /* 0x000000ffff147224 */ /* 0x000fe400078e0044 */
[----:B------:R-:W-:Y:S01]  /*7f70*/  IMAD.MOV.U32 R25, RZ, RZ, R44 ;  /* 0x000000ffff197224 */ /* 0x000fe200078e002c */
[----:B------:R-:W-:-:S02]  /*7f80*/  FSEL R77, R77, R21, P3 ;  /* 0x000000154d4d7208 */ /* 0x000fc40001800000 */
[----:B------:R-:W-:Y:S02]  /*7f90*/  @P2 LOP3.LUT R77, R21, 0x80000, RZ, 0xfc, !PT ;  /* 0x00080000154d2812 */ /* 0x000fe400078efcff */
[----:B------:R-:W-:Y:S01]  /*7fa0*/  FSEL R51, R51, R39, P6 ;  /* 0x0000002733337208 */ /* 0x000fe20003000000 */
[----:B------:R-:W-:Y:S01]  /*7fb0*/  DSETP.MAX.AND P6, P2, R46, R78, PT ;  /* 0x0000004e2e00722a */ /* 0x000fe20003acf000 */
[----:B------:R-:W-:Y:S01]  /*7fc0*/  SEL R68, R20, R25, P0 ;  /* 0x0000001914447207 */ /* 0x000fe20000000000 */
[----:B------:R-:W-:Y:S01]  /*7fd0*/  IMAD.MOV.U32 R21, RZ, RZ, R46 ;  /* 0x000000ffff157224 */ /* 0x000fe200078e002e */
[----:B------:R-:W-:Y:S01]  /*7fe0*/  @P4 LOP3.LUT R51, R39, 0x80000, RZ, 0xfc, !PT ;  /* 0x0008000027334812 */ /* 0x000fe200078efcff */
[----:B------:R-:W-:Y:S01]  /*7ff0*/  IMAD.MOV.U32 R24, RZ, RZ, R78 ;  /* 0x000000ffff187224 */ /* 0x000fe200078e004e */
[----:B------:R-:W-:Y:S01]  /*8000*/  FSEL R69, R69, R45, P0 ;  /* 0x0000002d45457208 */ /* 0x000fe20000000000 */
[----:B------:R-:W-:Y:S01]  /*8010*/  DSETP.MAX.AND P4, P0, R52, R28, PT ;  /* 0x0000001c3400722a */ /* 0x000fe2000388f000 */
[----:B------:R-:W-:Y:S01]  /*8020*/  @P1 LOP3.LUT R71, R16, 0x80000, RZ, 0xfc, !PT ;  /* 0x0008000010471812 */ /* 0x000fe200078efcff */
[----:B------:R-:W-:Y:S01]  /*8030*/  DSETP.MAX.AND P1, P3, R58, R74, PT ;  /* 0x0000004a3a00722a */ /* 0x000fe20003b2f000 */
[----:B------:R-:W-:-:S02]  /*8040*/  IMAD.MOV.U32 R20, RZ, RZ, R52 ;  /* 0x000000ffff147224 */ /* 0x000fc400078e0034 */
[----:B------:R-:W-:Y:S01]  /*8050*/  IMAD.MOV.U32 R39, RZ, RZ, R28 ;  /* 0x000000ffff277224 */ /* 0x000fe200078e001c */
[----:B------:R-:W-:Y:S02]  /*8060*/  SEL R46, R21, R24, P6 ;  /* 0x00000018152e7207 */ /* 0x000fe40003000000 */
[----:B------:R-:W-:Y:S02]  /*8070*/  @P5 LOP3.LUT R69, R45, 0x80000, RZ, 0xfc, !PT ;  /* 0x000800002d455812 */ /* 0x000fe400078efcff */
[----:B------:R-:W-:Y:S01]  /*8080*/  SEL R24, R20, R39, P4 ;  /* 0x0000002714187207 */ /* 0x000fe20002000000 */
[C---:B0-----:R-:W-:Y:S01]  /*8090*/  DMUL R38, R32.reuse, R18 ;  /* 0x0000001220267228 */ /* 0x041fe20000000000 */
[----:B------:R-:W-:Y:S01]  /*80a0*/  IMAD.MOV.U32 R25, RZ, RZ, R53 ;  /* 0x000000ffff197224 */ /* 0x000fe200078e0035 */
[----:B------:R-:W-:Y:S01]  /*80b0*/  DMUL R44, R32, R22 ;  /* 0x00000016202c7228 */ /* 0x000fe20000000000 */
[----:B------:R-:W-:Y:S02]  /*80c0*/  IMAD.MOV.U32 R16, RZ, RZ, R58 ;  /* 0x000000ffff107224 */ /* 0x000fe400078e003a */
[----:B------:R-:W-:-:S02]  /*80d0*/  IMAD.MOV.U32 R37, RZ, RZ, R74 ;  /* 0x000000ffff257224 */ /* 0x000fc400078e004a */
[----:B------:R-:W-:Y:S01]  /*80e0*/  IMAD.MOV.U32 R73, RZ, RZ, R15 ;  /* 0x000000ffff497224 */ /* 0x000fe200078e000f */
[----:B------:R-:W-:Y:S02]  /*80f0*/  FSEL R59, R59, R75, P1 ;  /* 0x0000004b3b3b7208 */ /* 0x000fe40000800000 */
[----:B------:R-:W-:Y:S01]  /*8100*/  FSEL R25, R25, R29, P4 ;  /* 0x0000001d19197208 */ /* 0x000fe20002000000 */
[----:B------:R-:W-:Y:S01]  /*8110*/  IMAD.MOV.U32 R15, RZ, RZ, R73 ;  /* 0x000000ffff0f7224 */ /* 0x000fe200078e0049 */
[----:B------:R-:W-:Y:S01]  /*8120*/  SEL R58, R16, R37, P1 ;  /* 0x00000025103a7207 */ /* 0x000fe20000800000 */
[----:B------:R-:W-:Y:S01]  /*8130*/  IMAD.MOV.U32 R37, RZ, RZ, R72 ;  /* 0x000000ffff257224 */ /* 0x000fe200078e0048 */
[----:B------:R-:W-:Y:S01]  /*8140*/  FSEL R47, R47, R79, P6 ;  /* 0x0000004f2f2f7208 */ /* 0x000fe20003000000 */
[----:B------:R-:W-:Y:S01]  /*8150*/  IMAD.MOV.U32 R28, RZ, RZ, R56 ;  /* 0x000000ffff1c7224 */ /* 0x000fe200078e0038 */
[----:B------:R-:W-:Y:S01]  /*8160*/  @P3 LOP3.LUT R59, R75, 0x80000, RZ, 0xfc, !PT ;  /* 0x000800004b3b3812 */ /* 0x000fe200078efcff */
[----:B------:R-:W-:Y:S01]  /*8170*/  DSETP.MAX.AND P3, P5, R72, R38, PT ;  /* 0x000000264800722a */ /* 0x000fe20003d6f000 */
[----:B------:R-:W-:Y:S01]  /*8180*/  @P0 LOP3.LUT R25, R29, 0x80000, RZ, 0xfc, !PT ;  /* 0x000800001d190812 */ /* 0x000fe200078efcff */
[----:B------:R-:W-:Y:S01]  /*8190*/  DSETP.MAX.AND P6, P0, R56, R44, PT ;  /* 0x0000002c3800722a */ /* 0x000fe200038cf000 */
[----:B------:R-:W-:Y:S01]  /*81a0*/  IMAD.MOV.U32 R36, RZ, RZ, R39 ;  /* 0x000000ffff247224 */ /* 0x000fe200078e0027 */
[----:B------:R-:W-:Y:S01]  /*81b0*/  DMUL R72, R34, R18 ;  /* 0x0000001222487228 */ /* 0x000fe20000000000 */
[----:B------:R-:W-:Y:S01]  /*81c0*/  IMAD.MOV.U32 R56, RZ, RZ, R38 ;  /* 0x000000ffff387224 */ /* 0x000fe200078e0026 */
[----:B------:R-:W-:Y:S01]  /*81d0*/  DMUL R38, R32, R26 ;  /* 0x0000001a20267228 */ /* 0x000fe20000000000 */
[----:B------:R-:W-:Y:S01]  /*81e0*/  @P2 LOP3.LUT R47, R79, 0x80000, RZ, 0xfc, !PT ;  /* 0x000800004f2f2812 */ /* 0x000fe200078efcff */
[----:B------:R-:W-:Y:S01]  /*81f0*/  IMAD.MOV.U32 R16, RZ, RZ, R66 ;  /* 0x000000ffff107224 */ /* 0x000fe200078e0042 */
[----:B------:R-:W-:Y:S01]  /*8200*/  FSEL R29, R15, R36, P3 ;  /* 0x000000240f1d7208 */ /* 0x000fe20001800000 */
[----:B------:R-:W-:Y:S01]  /*8210*/  IMAD.MOV.U32 R20, RZ, RZ, R67 ;  /* 0x000000ffff147224 */ /* 0x000fe200078e0043 */
[----:B------:R-:W-:Y:S01]  /*8220*/  SEL R56, R37, R56, P3 ;  /* 0x0000003825387207 */ /* 0x000fe20001800000 */
[----:B------:R-:W-:Y:S01]  /*8230*/  DSETP.MAX.AND P1, P2, R66, R72, PT ;  /* 0x000000484200722a */ /* 0x000fe20003a2f000 */
[----:B------:R-:W-:Y:S01]  /*8240*/  IMAD.MOV.U32 R42, RZ, RZ, R62 ;  /* 0x000000ffff2a7224 */ /* 0x000fe200078e003e */
[----:B------:R-:W-:-:S02]  /*8250*/  DSETP.MAX.AND P3, P4, R62, R38, PT ;  /* 0x000000263e00722a */ /* 0x000fc40003c6f000 */
[----:B------:R-:W-:Y:S01]  /*8260*/  DMUL R66, R34, R22 ;  /* 0x0000001622427228 */ /* 0x000fe20000000000 */
[----:B------:R-:W-:Y:S01]  /*8270*/  IMAD.MOV.U32 R62, RZ, RZ, R44 ;  /* 0x000000ffff3e7224 */ /* 0x000fe200078e002c */
[----:B------:R-:W-:Y:S01]  /*8280*/  MOV R21, R57 ;  /* 0x0000003900157202 */ /* 0x000fe20000000f00 */
[----:B------:R-:W-:Y:S02]  /*8290*/  IMAD.MOV.U32 R44, RZ, RZ, R45 ;  /* 0x000000ffff2c7224 */ /* 0x000fe400078e002d */
[----:B------:R-:W-:Y:S01]  /*82a0*/  IMAD.MOV.U32 R49, RZ, RZ, R41 ;  /* 0x000000ffff317224 */ /* 0x000fe200078e0029 */
[----:B------:R-:W-:Y:S01]  /*82b0*/  SEL R62, R28, R62, P6 ;  /* 0x0000003e1c3e7207 */ /* 0x000fe20003000000 */
[----:B------:R-:W-:Y:S01]  /*82c0*/  IMAD.MOV.U32 R28, RZ, RZ, R48 ;  /* 0x000000ffff1c7224 */ /* 0x000fe200078e0030 */
[----:B------:R-:W-:Y:S02]  /*82d0*/  @P5 LOP3.LUT R29, R36, 0x80000, RZ, 0xfc, !PT ;  /* 0x00080000241d5812 */ /* 0x000fe400078efcff */
[----:B------:R-:W-:Y:S01]  /*82e0*/  FSEL R15, R21, R44, P6 ;  /* 0x0000002c150f7208 */ /* 0x000fe20003000000 */
[----:B------:R-:W-:Y:S01]  /*82f0*/  DSETP.MAX.AND P5, P6, R48, R66, PT ;  /* 0x000000423000722a */ /* 0x000fe20003eaf000 */
[----:B------:R-:W-:Y:S01]  /*8300*/  MOV R21, R39 ;  /* 0x0000002700157202 */ /* 0x000fe20000000f00 */
[----:B------:R-:W-:-:S02]  /*8310*/  IMAD.MOV.U32 R48, RZ, RZ, R38 ;  /* 0x000000ffff307224 */ /* 0x000fc400078e0026 */
[----:B------:R-:W0:Y:S01]  /*8320*/  LDS.128 R36, [R4+0xd10] ;  /* 0x000d100004247984 */ /* 0x000e220000000c00 */
[----:B------:R-:W-:Y:S01]  /*8330*/  DMUL R32, R32, R30 ;  /* 0x0000001e20207228 */ /* 0x000fe20000000000 */
[----:B------:R-:W-:Y:S01]  /*8340*/  IMAD.MOV.U32 R61, RZ, RZ, R43 ;  /* 0x000000ffff3d7224 */ /* 0x000fe200078e002b */
[----:B------:R-:W-:Y:S01]  /*8350*/  SEL R48, R42, R48, P3 ;  /* 0x000000302a307207 */ /* 0x000fe20001800000 */
[----:B------:R-:W-:Y:S01]  /*8360*/  DMUL R74, R34, R26 ;  /* 0x0000001a224a7228 */ /* 0x000fe20000000000 */
[----:B------:R-:W-:Y:S02]  /*8370*/  @P0 LOP3.LUT R15, R44, 0x80000, RZ, 0xfc, !PT ;  /* 0x000800002c0f0812 */ /* 0x000fe400078efcff */
[----:B------:R-:W-:Y:S01]  /*8380*/  FSEL R45, R63, R21, P3 ;  /* 0x000000153f2d7208 */ /* 0x000fe20001800000 */
[----:B------:R-:W-:Y:S01]  /*8390*/  IMAD.MOV.U32 R42, RZ, RZ, R60 ;  /* 0x000000ffff2a7224 */ /* 0x000fe200078e003c */
[----:B------:R-:W-:Y:S02]  /*83a0*/  DSETP.MAX.AND P3, P0, R60, R32, PT ;  /* 0x000000203c00722a */ /* 0x000fe4000386f000 */
        /* <DEDUP_REMOVED lines=9> */
[----:B------:R-:W-:Y:S01]  /*8440*/  IMAD.MOV.U32 R41, RZ, RZ, R17 ;  /* 0x000000ffff297224 */ /* 0x000fe200078e0011 */
[----:B------:R-:W-:Y:S01]  /*8450*/  @P0 LOP3.LUT R43, R33, 0x80000, RZ, 0xfc, !PT ;  /* 0x00080000212b0812 */ /* 0x000fe200078efcff */
[----:B------:R-:W-:Y:S01]  /*8460*/  IMAD.MOV.U32 R52, RZ, RZ, R49 ;  /* 0x000000ffff347224 */ /* 0x000fe200078e0031 */
[----:B------:R-:W-:-:S02]  /*8470*/  SEL R64, R16, R64, P1 ;  /* 0x0000004010407207 */ /* 0x000fc40000800000 */
[----:B------:R-:W-:Y:S02]  /*8480*/  FSEL R49, R20, R53, P1 ;  /* 0x0000003514317208 */ /* 0x000fe40000800000 */
[----:B------:R-:W-:Y:S01]  /*8490*/  DSETP.MAX.AND P0, P1, R40, R72, PT ;  /* 0x000000482800722a */ /* 0x000fe2000390f000 */
[----:B------:R-:W-:Y:S02]  /*84a0*/  IMAD.MOV.U32 R16, RZ, RZ, R41 ;  /* 0x000000ffff107224 */ /* 0x000fe400078e0029 */
[----:B------:R-:W-:Y:S01]  /*84b0*/  IMAD.MOV.U32 R33, RZ, RZ, R73 ;  /* 0x000000ffff217224 */ /* 0x000fe200078e0049 */
[----:B------:R-:W-:Y:S01]  /*84c0*/  @P2 LOP3.LUT R49, R53, 0x80000, RZ, 0xfc, !PT ;  /* 0x0008000035312812 */ /* 0x000fe200078efcff */
[----:B0-----:R-:W-:-:S03]  /*84d0*/  DMUL R84, R36, R18 ;  /* 0x0000001224547228 */ /* 0x001fc60000000000 */
[----:B------:R-:W-:Y:S01]  /*84e0*/  FSEL R53, R16, R33, P0 ;  /* 0x0000002110357208 */ /* 0x000fe20000000000 */
[----:B------:R-:W-:Y:S01]  /*84f0*/  DMUL R82, R36, R22 ;  /* 0x0000001624527228 */ /* 0x000fe20000000000 */
[----:B------:R-:W-:-:S04]  /*8500*/  IMAD.MOV.U32 R35, RZ, RZ, R67 ;  /* 0x000000ffff237224 */ /* 0x000fc800078e0043 */
[----:B------:R-:W-:Y:S01]  /*8510*/  @P1 LOP3.LUT R53, R33, 0x80000, RZ, 0xfc, !PT ;  /* 0x0008000021351812 */ /* 0x000fe200078efcff */
[----:B------:R-:W-:Y:S01]  /*8520*/  IMAD.MOV.U32 R17, RZ, RZ, R40 ;  /* 0x000000ffff117224 */ /* 0x000fe200078e0028 */
[----:B------:R-:W-:Y:S01]  /*8530*/  DSETP.MAX.AND P1, P2, R54, R84, PT ;  /* 0x000000543600722a */ /* 0x000fe20003a2f000 */
[----:B------:R-:W-:Y:S02]  /*8540*/  IMAD.MOV.U32 R20, RZ, RZ, R75 ;  /* 0x000000ffff147224 */ /* 0x000fe400078e004b */
[----:B------:R-:W-:Y:S01]  /*8550*/  IMAD.MOV.U32 R40, RZ, RZ, R72 ;  /* 0x000000ffff287224 */ /* 0x000fe200078e0048 */
[----:B------:R-:W-:Y:S01]  /*8560*/  FSEL R41, R52, R35, P5 ;  /* 0x0000002334297208 */ /* 0x000fe20002800000 */
[----:B------:R-:W-:Y:S01]  /*8570*/  IMAD.MOV.U32 R32, RZ, RZ, R66 ;  /* 0x000000ffff207224 */ /* 0x000fe200078e0042 */
[----:B------:R-:W-:Y:S01]  /*8580*/  FSEL R61, R65, R20, P4 ;  /* 0x00000014413d7208 */ /* 0x000fe20002000000 */
[----:B------:R-:W-:Y:S01]  /*8590*/  DMUL R78, R36, R26 ;  /* 0x0000001a244e7228 */ /* 0x000fe20000000000 */
[----:B------:R-:W-:Y:S01]  /*85a0*/  SEL R40, R17, R40, P0 ;  /* 0x0000002811287207 */ /* 0x000fe20000000000 */
[----:B------:R-:W-:Y:S01]  /*85b0*/  DMUL R66, R38, R18 ;  /* 0x0000001226427228 */ /* 0x000fe20000000000 */
[----:B------:R-:W-:Y:S01]  /*85c0*/  @P6 LOP3.LUT R41, R35, 0x80000, RZ, 0xfc, !PT ;  /* 0x0008000023296812 */ /* 0x000fe200078efcff */
[----:B------:R-:W-:Y:S01]  /*85d0*/  IMAD.MOV.U32 R17, RZ, RZ, R85 ;  /* 0x000000ffff117224 */ /* 0x000fe200078e0055 */
[----:B------:R-:W-:Y:S01]  /*85e0*/  @P3 LOP3.LUT R61, R20, 0x80000, RZ, 0xfc, !PT ;  /* 0x00080000143d3812 */ /* 0x000fe200078efcff */
[----:B------:R-:W-:Y:S01]  /*85f0*/  IMAD.MOV.U32 R18, RZ, RZ, R55 ;  /* 0x000000ffff127224 */ /* 0x000fe200078e0037 */
[----:B------:R-:W-:Y:S01]  /*8600*/  DSETP.MAX.AND P6, P3, R70, R82, PT ;  /* 0x000000524600722a */ /* 0x000fe20003bcf000 */
[----:B------:R-:W-:-:S02]  /*8610*/  IMAD.MOV.U32 R16, RZ, RZ, R82 ;  /* 0x000000ffff107224 */ /* 0x000fc400078e0052 */
[----:B------:R-:W-:Y:S01]  /*8620*/  IMAD.MOV.U32 R19, RZ, RZ, R70 ;  /* 0x000000ffff137224 */ /* 0x000fe200078e0046 */
[----:B------:R-:W-:Y:S01]  /*8630*/  MOV R60, R74 ;  /* 0x0000004a003c7202 */ /* 0x000fe20000000f00 */
[-C--:B------:R-:W-:Y:S01]  /*8640*/  DMUL R80, R36, R30.reuse ;  /* 0x0000001e24507228 */ /* 0x080fe20000000000 */
[----:B------:R-:W-:Y:S01]  /*8650*/  SEL R28, R28, R32, P5 ;  /* 0x000000201c1c7207 */ /* 0x000fe20002800000 */
[----:B------:R-:W-:Y:S01]  /*8660*/  DSETP.MAX.AND P5, P0, R76, R78, PT ;  /* 0x0000004e4c00722a */ /* 0x000fe200038af000 */
[----:B------:R-:W-:Y:S01]  /*8670*/  FSEL R37, R18, R17, P1 ;  /* 0x0000001112257208 */ /* 0x000fe20000800000 */
[----:B------:R-:W-:Y:S01]  /*8680*/  LDS.128 R32, [R4+0xe00] ;  /* 0x000e000004207984 */ /* 0x000fe20000000c00 */
[----:B------:R-:W-:Y:S02]  /*8690*/  SEL R70, R19, R16, P6 ;  /* 0x0000001013467207 */ /* 0x000fe40003000000 */
[----:B------:R-:W-:Y:S01]  /*86a0*/  @P2 LOP3.LUT R37, R17, 0x80000, RZ, 0xfc, !PT ;  /* 0x0008000011252812 */ /* 0x000fe200078efcff */
[----:B------:R-:W-:Y:S01]  /*86b0*/  IMAD.MOV.U32 R20, RZ, RZ, R71 ;  /* 0x000000ffff147224 */ /* 0x000fe200078e0047 */
[----:B------:R-:W-:Y:S01]  /*86c0*/  SEL R60, R21, R60, P4 ;  /* 0x0000003c153c7207 */ /* 0x000fe20002000000 */
[----:B------:R-:W0:Y:S01]  /*86d0*/  LDS.128 R16, [R10+0x70] ;  /* 0x000070000a107984 */ /* 0x000e220000000c00 */
[----:B------:R-:W-:Y:S01]  /*86e0*/  IMAD.MOV.U32 R21, RZ, RZ, R83 ;  /* 0x000000ffff157224 */ /* 0x000fe200078e0053 */
[C---:B------:R-:W-:Y:S01]  /*86f0*/  DMUL R74, R38.reuse, R30 ;  /* 0x0000001e264a7228 */ /* 0x040fe20000000000 */
[----:B------:R-:W-:Y:S01]  /*8700*/  IMAD.MOV.U32 R52, RZ, RZ, R84 ;  /* 0x000000ffff347224 */ /* 0x000fe200078e0054 */
[C---:B------:R-:W-:Y:S01]  /*8710*/  DMUL R72, R38.reuse, R22 ;  /* 0x0000001626487228 */ /* 0x040fe20000000000 */
[----:B------:R-:W-:Y:S01]  /*8720*/  IMAD.MOV.U32 R31, RZ, RZ, R54 ;  /* 0x000000ffff1f7224 */ /* 0x000fe200078e0036 */
[----:B------:R-:W-:Y:S01]  /*8730*/  DMUL R26, R38, R26 ;  /* 0x0000001a261a7228 */ /* 0x000fe20000000000 */
[----:B------:R-:W-:Y:S01]  /*8740*/  MOV R22, R76 ;  /* 0x0000004c00167202 */ /* 0x000fe20000000f00 */
[----:B------:R-:W-:Y:S01]  /*8750*/  IMAD.MOV.U32 R23, RZ, RZ, R77 ;  /* 0x000000ffff177224 */ /* 0x000fe200078e004d */
[----:B------:R-:W-:Y:S01]  /*8760*/  FSEL R39, R20, R21, P6 ;  /* 0x0000001514277208 */ /* 0x000fe20003000000 */
[----:B------:R-:W-:-:S02]  /*8770*/  IMAD.MOV.U32 R20, RZ, RZ, R79 ;  /* 0x000000ffff147224 */ /* 0x000fc400078e004f */
[----:B------:R-:W-:Y:S01]  /*8780*/  IMAD.MOV.U32 R76, RZ, RZ, R78 ;  /* 0x000000ffff4c7224 */ /* 0x000fe200078e004e */
[----:B------:R-:W-:Y:S01]  /*8790*/  SEL R52, R31, R52, P1 ;  /* 0x000000341f347207 */ /* 0x000fe20000800000 */
[----:B------:R-:W-:Y:S01]  /*87a0*/  IMAD.MOV.U32 R55, RZ, RZ, R51 ;  /* 0x000000ffff377224 */ /* 0x000fe200078e0033 */
[----:B------:R-:W-:Y:S01]  /*87b0*/  DSETP.MAX.AND P4, P1, R50, R80, PT ;  /* 0x000000503200722a */ /* 0x000fe2000398f000 */
[----:B------:R-:W-:Y:S02]  /*87c0*/  @P3 LOP3.LUT R39, R21, 0x80000, RZ, 0xfc, !PT ;  /* 0x0008000015273812 */ /* 0x000fe400078efcff */
[----:B------:R-:W-:Y:S02]  /*87d0*/  FSEL R51, R23, R20, P5 ;  /* 0x0000001417337208 */ /* 0x000fe40002800000 */
[----:B------:R-:W-:Y:S02]  /*87e0*/  SEL R76, R22, R76, P5 ;  /* 0x0000004c164c7207 */ /* 0x000fe40002800000 */
[----:B------:R-:W-:-:S02]  /*87f0*/  @P0 LOP3.LUT R51, R20, 0x80000, RZ, 0xfc, !PT ;  /* 0x0008000014330812 */ /* 0x000fc400078efcff */
[----:B------:R-:W1:Y:S01]  /*8800*/  LDS.128 R20, [R10+0xf0] ;  /* 0x0000f0000a147984 */ /* 0x000e620000000c00 */
[----:B------:R-:W-:Y:S01]  /*8810*/  DSETP.MAX.AND P6, P2, R68, R66, PT ;  /* 0x000000424400722a */ /* 0x000fe20003acf000 */
[----:B------:R-:W-:Y:S01]  /*8820*/  IMAD.MOV.U32 R30, RZ, RZ, R68 ;  /* 0x000000ffff1e7224 */ /* 0x000fe200078e0044 */
[----:B------:R-:W-:Y:S01]  /*8830*/  MOV R57, R66 ;  /* 0x0000004200397202 */ /* 0x000fe20000000f00 */
[----:B------:R-:W-:Y:S01]  /*8840*/  IMAD.MOV.U32 R31, RZ, RZ, R50 ;  /* 0x000000ffff1f7224 */ /* 0x000fe200078e0032 */
[----:B------:R-:W-:Y:S01]  /*8850*/  DSETP.MAX.AND P3, P5, R58, R72, PT ;  /* 0x000000483a00722a */ /* 0x000fe20003d6f000 */
[----:B------:R-:W-:Y:S02]  /*8860*/  IMAD.MOV.U32 R50, RZ, RZ, R80 ;  /* 0x000000ffff327224 */ /* 0x000fe400078e0050 */
[----:B------:R-:W-:Y:S01]  /*8870*/  IMAD.MOV.U32 R36, RZ, RZ, R81 ;  /* 0x000000ffff247224 */ /* 0x000fe200078e0051 */
[----:B------:R-:W-:Y:S01]  /*8880*/  SEL R68, R30, R57, P6 ;  /* 0x000000391e447207 */ /* 0x000fe20003000000 */
[----:B------:R-:W-:-:S02]  /*8890*/  IMAD.MOV.U32 R44, RZ, RZ, R59 ;  /* 0x000000ffff2c7224 */ /* 0x000fc400078e003b */
[----:B------:R-:W-:Y:S02]  /*88a0*/  IMAD.MOV.U32 R38, RZ, RZ, R58 ;  /* 0x000000ffff267224 */ /* 0x000fe400078e003a */
[----:B------:R-:W-:Y:S01]  /*88b0*/  IMAD.MOV.U32 R59, RZ, RZ, R72 ;  /* 0x000000ffff3b7224 */ /* 0x000fe200078e0048 */
[----:B0-----:R-:W-:Y:S01]  /*88c0*/  DMUL R80, R32, R16 ;  /* 0x0000001020507228 */ /* 0x001fe20000000000 */
[----:B------:R-:W-:Y:S01]  /*88d0*/  IMAD.MOV.U32 R57, RZ, RZ, R29 ;  /* 0x000000ffff397224 */ /* 0x000fe200078e001d */
[----:B------:R-:W-:Y:S01]  /*88e0*/  FSEL R55, R55, R36, P4 ;  /* 0x0000002437377208 */ /* 0x000fe20002000000 */
[----:B------:R-:W-:Y:S01]  /*88f0*/  DMUL R78, R16, R34 ;  /* 0x00000022104e7228 */ /* 0x000fe20000000000 */
[----:B------:R-:W-:Y:S02]  /*8900*/  @P1 LOP3.LUT R55, R36, 0x80000, RZ, 0xfc, !PT ;  /* 0x0008000024371812 */ /* 0x000fe400078efcff */
[----:B------:R-:W-:Y:S01]  /*8910*/  FSEL R69, R69, R67, P6 ;  /* 0x0000004345457208 */ /* 0x000fe20003000000 */
[----:B------:R-:W-:Y:S01]  /*8920*/  DSETP.MAX.AND P6, P1, R24, R74, PT ;  /* 0x0000004a1800722a */ /* 0x000fe200039cf000 */
[----:B------:R-:W-:Y:S01]  /*8930*/  SEL R54, R31, R50, P4 ;  /* 0x000000321f367207 */ /* 0x000fe20002000000 */
[----:B------:R-:W-:Y:S01]  /*8940*/  IMAD.MOV.U32 R31, RZ, RZ, R46 ;  /* 0x000000ffff1f7224 */ /* 0x000fe200078e002e */
[----:B------:R-:W-:Y:S01]  /*8950*/  SEL R58, R38, R59, P3 ;  /* 0x0000003b263a7207 */ /* 0x000fe20001800000 */
[----:B------:R-:W-:Y:S01]  /*8960*/  DSETP.MAX.AND P4, P0, R46, R26, PT ;  /* 0x0000001a2e00722a */ /* 0x000fe2000388f000 */
[----:B------:R-:W-:Y:S01]  /*8970*/  FSEL R59, R44, R73, P3 ;  /* 0x000000492c3b7208 */ /* 0x000fe20001800000 */
[----:B------:R-:W-:Y:S01]  /*8980*/  IMAD.MOV.U32 R50, RZ, RZ, R26 ;  /* 0x000000ffff327224 */ /* 0x000fe200078e001a */
[----:B------:R-:W-:Y:S01]  /*8990*/  @P2 LOP3.LUT R69, R67, 0x80000, RZ, 0xfc, !PT ;  /* 0x0008000043452812 */ /* 0x000fe200078efcff */
[----:B------:R-:W-:Y:S01]  /*89a0*/  IMAD.MOV.U32 R46, RZ, RZ, R27 ;  /* 0x000000ffff2e7224 */ /* 0x000fe200078e001b */
[----:B------:R-:W-:Y:S01]  /*89b0*/  DSETP.MAX.AND P2, P3, R56, R80, PT ;  /* 0x000000503800722a */ /* 0x000fe20003b4f000 */
[----:B------:R-:W-:-:S02]  /*89c0*/  IMAD.MOV.U32 R65, RZ, RZ, R49 ;  /* 0x000000ffff417224 */ /* 0x000fc400078e0031 */
[----:B------:R-:W-:Y:S02]  /*89d0*/  IMAD.MOV.U32 R29, RZ, RZ, R56 ;  /* 0x000000ffff1d7224 */ /* 0x000fe400078e0038 */
[----:B------:R-:W-:Y:S01]  /*89e0*/  IMAD.MOV.U32 R66, RZ, RZ, R80 ;  /* 0x000000ffff427224 */ /* 0x000fe200078e0050 */
[----:B------:R-:W-:Y:S01]  /*89f0*/  @P5 LOP3.LUT R59, R73, 0x80000, RZ, 0xfc, !PT ;  /* 0x00080000493b5812 */ /* 0x000fe200078efcff */
[----:B------:R-:W-:Y:S01]  /*8a00*/  IMAD.MOV.U32 R30, RZ, RZ, R25 ;  /* 0x000000ffff1e7224 */ /* 0x000fe200078e0019 */
[----:B------:R-:W-:Y:S01]  /*8a10*/  SEL R50, R31, R50, P4 ;  /* 0x000000321f327207 */ /* 0x000fe20002000000 */
[----:B-1----:R-:W-:Y:S01]  /*8a20*/  DMUL R82, R32, R20 ;  /* 0x0000001420527228 */ /* 0x002fe20000000000 */
[----:B------:R-:W-:Y:S01]  /*8a30*/  FSEL R47, R47, R46, P4 ;  /* 0x0000002e2f2f7208 */ /* 0x000fe20002000000 */
[----:B------:R-:W-:Y:S01]  /*8a40*/  DMUL R72, R20, R34 ;  /* 0x0000002214487228 */ /* 0x000fe20000000000 */
[----:B------:R-:W-:Y:S01]  /*8a50*/  SEL R66, R29, R66, P2 ;  /* 0x000000421d427207 */ /* 0x000fe20001000000 */
[----:B------:R-:W-:Y:S01]  /*8a60*/  DSETP.MAX.AND P4, P5, R64, R78, PT ;  /* 0x0000004e4000722a */ /* 0x000fe20003d8f000 */
[----:B------:R-:W-:Y:S01]  /*8a70*/  IMAD.MOV.U32 R36, RZ, RZ, R24 ;  /* 0x000000ffff247224 */ /* 0x000fe200078e0018 */
[----:B------:R-:W-:Y:S01]  /*8a80*/  MOV R63, R15 ;  /* 0x0000000f003f7202 */ /* 0x000fe20000000f00 */
[----:B------:R-:W-:-:S02]  /*8a90*/  IMAD.MOV.U32 R31, RZ, RZ, R57 ;  /* 0x000000ffff1f7224 */ /* 0x000fc400078e0039 */
[----:B------:R-:W-:Y:S02]  /*8aa0*/  IMAD.MOV.U32 R49, RZ, RZ, R74 ;  /* 0x000000ffff317224 */ /* 0x000fe400078e004a */
[----:B------:R-:W-:Y:S02]  /*8ab0*/  IMAD.MOV.U32 R44, RZ, RZ, R81 ;  /* 0x000000ffff2c7224 */ /* 0x000fe400078e0051 */
[----:B------:R-:W-:Y:S01]  /*8ac0*/  IMAD.MOV.U32 R29, RZ, RZ, R41 ;  /* 0x000000ffff1d7224 */ /* 0x000fe200078e0029 */
[----:B------:R-:W-:Y:S01]  /*8ad0*/  FSEL R57, R30, R75, P6 ;  /* 0x0000004b1e397208 */ /* 0x000fe20003000000 */
[----:B------:R-:W0:Y:S01]  /*8ae0*/  LDS.128 R24, [R10+0x170] ;  /* 0x000170000a187984 */ /* 0x000e220000000c00 */
        /* <DEDUP_REMOVED lines=11> */
[----:B------:R-:W-:Y:S02]  /*8ba0*/  FSEL R65, R65, R28, P4 ;  /* 0x0000001c41417208 */ /* 0x000fe40002000000 */
[----:B------:R-:W-:Y:S02]  /*8bb0*/  @P5 LOP3.LUT R65, R28, 0x80000, RZ, 0xfc, !PT ;  /* 0x000800001c415812 */ /* 0x000fe400078efcff */
[----:B------:R-:W-:Y:S02]  /*8bc0*/  SEL R62, R30, R62, P6 ;  /* 0x0000003e1e3e7207 */ /* 0x000fe40003000000 */
[----:B------:R-:W1:Y:S01]  /*8bd0*/  LDS.128 R28, [R10+0x1f0] ;  /* 0x0001f0000a1c7984 */ /* 0x000e620000000c00 */
[----:B------:R-:W-:-:S02]  /*8be0*/  IMAD.MOV.U32 R38, RZ, RZ, R64 ;  /* 0x000000ffff267224 */ /* 0x000fc400078e0040 */
[----:B------:R-:W-:Y:S01]  /*8bf0*/  IMAD.MOV.U32 R49, RZ, RZ, R45 ;  /* 0x000000ffff317224 */ /* 0x000fe200078e002d */
[----:B------:R-:W-:Y:S01]  /*8c00*/  MOV R45, R83 ;  /* 0x00000053002d7202 */ /* 0x000fe20000000f00 */
[----:B------:R-:W-:Y:S01]  /*8c10*/  IMAD.MOV.U32 R64, RZ, RZ, R78 ;  /* 0x000000ffff407224 */ /* 0x000fe200078e004e */
[----:B0-----:R-:W-:Y:S02]  /*8c20*/  DMUL R80, R32, R24 ;  /* 0x0000001820507228 */ /* 0x001fe40000000000 */
[----:B------:R-:W-:Y:S02]  /*8c30*/  DMUL R74, R24, R34 ;  /* 0x00000022184a7228 */ /* 0x000fe40000000000 */
[----:B-1----:R-:W-:Y:S02]  /*8c40*/  DMUL R78, R32, R28 ;  /* 0x0000001c204e7228 */ /* 0x002fe40000000000 */
[----:B------:R-:W-:Y:S01]  /*8c50*/  DMUL R82, R28, R34 ;  /* 0x000000221c527228 */ /* 0x000fe20000000000 */
[----:B------:R-:W0:Y:S01]  /*8c60*/  LDS.128 R32, [R4+0xe10] ;  /* 0x000e100004207984 */ /* 0x000e220000000c00 */
[----:B------:R-:W-:Y:S01]  /*8c70*/  SEL R64, R38, R64, P4 ;  /* 0x0000004026407207 */ /* 0x000fe20002000000 */
[----:B------:R-:W-:Y:S01]  /*8c80*/  IMAD.MOV.U32 R38, RZ, RZ, R48 ;  /* 0x000000ffff267224 */ /* 0x000fe200078e0030 */
[----:B------:R-:W-:Y:S01]  /*8c90*/  @P3 LOP3.LUT R15, R44, 0x80000, RZ, 0xfc, !PT ;  /* 0x000800002c0f3812 */ /* 0x000fe200078efcff */
[----:B------:R-:W-:Y:S01]  /*8ca0*/  DSETP.MAX.AND P3, P4, R48, R80, PT ;  /* 0x000000503000722a */ /* 0x000fe20003c6f000 */
[----:B------:R-:W-:-:S02]  /*8cb0*/  IMAD.MOV.U32 R46, RZ, RZ, R73 ;  /* 0x000000ffff2e7224 */ /* 0x000fc400078e0049 */
[----:B------:R-:W-:Y:S01]  /*8cc0*/  IMAD.MOV.U32 R48, RZ, RZ, R72 ;  /* 0x000000ffff307224 */ /* 0x000fe200078e0048 */
[----:B------:R-:W-:Y:S02]  /*8cd0*/  FSEL R63, R63, R45, P6 ;  /* 0x0000002d3f3f7208 */ /* 0x000fe40003000000 */
[----:B------:R-:W-:Y:S01]  /*8ce0*/  @P0 LOP3.LUT R63, R45, 0x80000, RZ, 0xfc, !PT ;  /* 0x000800002d3f0812 */ /* 0x000fe200078efcff */
[----:B------:R-:W-:Y:S01]  /*8cf0*/  DSETP.MAX.AND P5, P6, R60, R74, PT ;  /* 0x0000004a3c00722a */ /* 0x000fe20003eaf000 */
[----:B------:R-:W-:Y:S01]  /*8d00*/  SEL R48, R36, R48, P1 ;  /* 0x0000003024307207 */ /* 0x000fe20000800000 */
[----:B------:R-:W-:Y:S01]  /*8d10*/  IMAD.MOV.U32 R36, RZ, RZ, R42 ;  /* 0x000000ffff247224 */ /* 0x000fe200078e002a */
[----:B------:R-:W-:Y:S01]  /*8d20*/  FSEL R45, R41, R46, P1 ;  /* 0x0000002e292d7208 */ /* 0x000fe20000800000 */
[----:B------:R-:W-:Y:S01]  /*8d30*/  DSETP.MAX.AND P0, P1, R42, R78, PT ;  /* 0x0000004e2a00722a */ /* 0x000fe2000390f000 */
[----:B------:R-:W-:Y:S02]  /*8d40*/  IMAD.MOV.U32 R72, RZ, RZ, R80 ;  /* 0x000000ffff487224 */ /* 0x000fe400078e0050 */
[----:B------:R-:W-:-:S02]  /*8d50*/  IMAD.MOV.U32 R42, RZ, RZ, R81 ;  /* 0x000000ffff2a7224 */ /* 0x000fc400078e0051 */
[----:B------:R-:W-:Y:S01]  /*8d60*/  IMAD.MOV.U32 R41, RZ, RZ, R53 ;  /* 0x000000ffff297224 */ /* 0x000fe200078e0035 */
[----:B------:R-:W-:Y:S02]  /*8d70*/  @P2 LOP3.LUT R45, R46, 0x80000, RZ, 0xfc, !PT ;  /* 0x000800002e2d2812 */ /* 0x000fe400078efcff */
[----:B------:R-:W-:Y:S01]  /*8d80*/  SEL R72, R38, R72, P3 ;  /* 0x0000004826487207 */ /* 0x000fe20001800000 */
[----:B------:R-:W-:Y:S01]  /*8d90*/  IMAD.MOV.U32 R38, RZ, RZ, R40 ;  /* 0x000000ffff267224 */ /* 0x000fe200078e0028 */
[----:B------:R-:W-:Y:S01]  /*8da0*/  FSEL R49, R49, R42, P3 ;  /* 0x0000002a31317208 */ /* 0x000fe20001800000 */
[----:B------:R-:W-:Y:S01]  /*8db0*/  DSETP.MAX.AND P2, P3, R40, R82, PT ;  /* 0x000000522800722a */ /* 0x000fe20003b4f000 */
[----:B------:R-:W-:Y:S02]  /*8dc0*/  IMAD.MOV.U32 R44, RZ, RZ, R60 ;  /* 0x000000ffff2c7224 */ /* 0x000fe400078e003c */
[----:B------:R-:W-:Y:S02]  /*8dd0*/  IMAD.MOV.U32 R40, RZ, RZ, R75 ;  /* 0x000000ffff287224 */ /* 0x000fe400078e004b */
[----:B------:R-:W-:Y:S01]  /*8de0*/  IMAD.MOV.U32 R46, RZ, RZ, R74 ;  /* 0x000000ffff2e7224 */ /* 0x000fe200078e004a */
[----:B------:R-:W-:Y:S01]  /*8df0*/  @P4 LOP3.LUT R49, R42, 0x80000, RZ, 0xfc, !PT ;  /* 0x000800002a314812 */ /* 0x000fe200078efcff */
[----:B------:R-:W-:Y:S01]  /*8e00*/  IMAD.MOV.U32 R53, RZ, RZ, R37 ;  /* 0x000000ffff357224 */ /* 0x000fe200078e0025 */
[----:B------:R-:W-:Y:S01]  /*8e10*/  FSEL R61, R61, R40, P5 ;  /* 0x000000283d3d7208 */ /* 0x000fe20002800000 */
[----:B------:R-:W-:Y:S01]  /*8e20*/  IMAD.MOV.U32 R42, RZ, RZ, R83 ;  /* 0x000000ffff2a7224 */ /* 0x000fe200078e0053 */
[----:B------:R-:W-:Y:S01]  /*8e30*/  SEL R60, R44, R46, P5 ;  /* 0x0000002e2c3c7207 */ /* 0x000fe20002800000 */
[----:B0-----:R-:W-:Y:S01]  /*8e40*/  DMUL R84, R32, R16 ;  /* 0x0000001020547228 */ /* 0x001fe20000000000 */
[----:B------:R-:W-:Y:S01]  /*8e50*/  @P6 LOP3.LUT R61, R40, 0x80000, RZ, 0xfc, !PT ;  /* 0x00080000283d6812 */ /* 0x000fe200078efcff */
[----:B------:R-:W-:-:S02]  /*8e60*/  IMAD.MOV.U32 R46, RZ, RZ, R78 ;  /* 0x000000ffff2e7224 */ /* 0x000fc400078e004e */
[----:B------:R-:W-:Y:S01]  /*8e70*/  IMAD.MOV.U32 R40, RZ, RZ, R82 ;  /* 0x000000ffff287224 */ /* 0x000fe200078e0052 */
[----:B------:R-:W-:Y:S01]  /*8e80*/  DMUL R82, R32, R24 ;  /* 0x0000001820527228 */ /* 0x000fe20000000000 */
[----:B------:R-:W-:Y:S01]  /*8e90*/  MOV R44, R79 ;  /* 0x0000004f002c7202 */ /* 0x000fe20000000f00 */
[----:B------:R-:W-:Y:S01]  /*8ea0*/  IMAD.MOV.U32 R77, RZ, RZ, R51 ;  /* 0x000000ffff4d7224 */ /* 0x000fe200078e0033 */
[----:B------:R-:W-:Y:S01]  /*8eb0*/  SEL R46, R36, R46, P0 ;  /* 0x0000002e242e7207 */ /* 0x000fe20000000000 */
[----:B------:R-:W-:Y:S01]  /*8ec0*/  DSETP.MAX.AND P4, P5, R52, R84, PT ;  /* 0x000000543400722a */ /* 0x000fe20003d8f000 */
[----:B------:R-:W-:Y:S01]  /*8ed0*/  IMAD.MOV.U32 R36, RZ, RZ, R52 ;  /* 0x000000ffff247224 */ /* 0x000fe200078e0034 */
[----:B------:R-:W-:Y:S01]  /*8ee0*/  DMUL R78, R24, R34 ;  /* 0x00000022184e7228 */ /* 0x000fe20000000000 */
[----:B------:R-:W-:Y:S01]  /*8ef0*/  IMAD.MOV.U32 R25, RZ, RZ, R84 ;  /* 0x000000ffff197224 */ /* 0x000fe200078e0054 */
[----:B------:R-:W-:Y:S01]  /*8f00*/  FSEL R41, R41, R42, P2 ;  /* 0x0000002a29297208 */ /* 0x000fe20001000000 */
[----:B------:R-:W-:Y:S01]  /*8f10*/  IMAD.MOV.U32 R71, RZ, RZ, R39 ;  /* 0x000000ffff477224 */ /* 0x000fe200078e0027 */
[----:B------:R-:W-:Y:S01]  /*8f20*/  SEL R40, R38, R40, P2 ;  /* 0x0000002826287207 */ /* 0x000fe20001000000 */
[C---:B------:R-:W-:Y:S01]  /*8f30*/  DMUL R86, R32.reuse, R20 ;  /* 0x0000001420567228 */ /* 0x040fe20000000000 */
[----:B------:R-:W-:Y:S01]  /*8f40*/  @P3 LOP3.LUT R41, R42, 0x80000, RZ, 0xfc, !PT ;  /* 0x000800002a293812 */ /* 0x000fe200078efcff */
[----:B------:R-:W-:Y:S01]  /*8f50*/  DMUL R38, R32, R28 ;  /* 0x0000001c20267228 */ /* 0x000fe20000000000 */
[----:B------:R-:W-:Y:S01]  /*8f60*/  SEL R52, R36, R25, P4 ;  /* 0x0000001924347207 */ /* 0x000fe20002000000 */
[----:B------:R-:W-:Y:S01]  /*8f70*/  DSETP.MAX.AND P3, P2, R76, R82, PT ;  /* 0x000000524c00722a */ /* 0x000fe20003a6f000 */
[----:B------:R-:W-:Y:S01]  /*8f80*/  IMAD.MOV.U32 R32, RZ, RZ, R82 ;  /* 0x000000ffff207224 */ /* 0x000fe200078e0052 */
[----:B------:R-:W-:Y:S01]  /*8f90*/  MOV R25, R76 ;  /* 0x0000004c00197202 */ /* 0x000fe20000000f00 */
[----:B------:R-:W-:-:S02]  /*8fa0*/  DMUL R16, R16, R34 ;  /* 0x0000002210107228 */ /* 0x000fc40000000000 */
[-C--:B------:R-:W-:Y:S01]  /*8fb0*/  DMUL R74, R20, R34.reuse ;  /* 0x00000022144a7228 */ /* 0x080fe20000000000 */
[----:B------:R-:W-:Y:S01]  /*8fc0*/  SEL R76, R25, R32, P3 ;  /* 0x00000020194c7207 */ /* 0x000fe20001800000 */
[----:B------:R-:W-:Y:S01]  /*8fd0*/  DMUL R80, R28, R34 ;  /* 0x000000221c507228 */ /* 0x000fe20000000000 */
[----:B------:R-:W0:Y:S01]  /*8fe0*/  LDS.128 R32, [R4+0xf00] ;  /* 0x000f000004207984 */ /* 0x000e220000000c00 */
[----:B------:R-:W-:Y:S01]  /*8ff0*/  FSEL R43, R43, R44, P0 ;  /* 0x0000002c2b2b7208 */ /* 0x000fe20000000000 */
[----:B------:R-:W-:Y:S01]  /*9000*/  IMAD.MOV.U32 R21, RZ, RZ, R85 ;  /* 0x000000ffff157224 */ /* 0x000fe200078e0055 */
[----:B------:R-:W-:Y:S01]  /*9010*/  @P1 LOP3.LUT R43, R44, 0x80000, RZ, 0xfc, !PT ;  /* 0x000800002c2b1812 */ /* 0x000fe200078efcff */
[----:B------:R-:W-:Y:S01]  /*9020*/  DSETP.MAX.AND P0, P1, R70, R86, PT ;  /* 0x000000564600722a */ /* 0x000fe2000390f000 */
[----:B------:R-:W-:Y:S02]  /*9030*/  IMAD.MOV.U32 R37, RZ, RZ, R70 ;  /* 0x000000ffff257224 */ /* 0x000fe400078e0046 */
[----:B------:R-:W-:-:S02]  /*9040*/  IMAD.MOV.U32 R24, RZ, RZ, R86 ;  /* 0x000000ffff187224 */ /* 0x000fc400078e0056 */
[----:B------:R-:W-:Y:S01]  /*9050*/  IMAD.MOV.U32 R20, RZ, RZ, R87 ;  /* 0x000000ffff147224 */ /* 0x000fe200078e0057 */
[----:B------:R-:W-:Y:S01]  /*9060*/  FSEL R53, R53, R21, P4 ;  /* 0x0000001535357208 */ /* 0x000fe20002000000 */
[----:B------:R-:W-:Y:S01]  /*9070*/  DSETP.MAX.AND P6, P4, R54, R38, PT ;  /* 0x000000263600722a */ /* 0x000fe20003ccf000 */
[----:B------:R-:W-:Y:S02]  /*9080*/  SEL R70, R37, R24, P0 ;  /* 0x0000001825467207 */ /* 0x000fe40000000000 */
[----:B------:R-:W-:Y:S02]  /*9090*/  @P5 LOP3.LUT R53, R21, 0x80000, RZ, 0xfc, !PT ;  /* 0x0008000015355812 */ /* 0x000fe400078efcff */
[----:B------:R-:W-:Y:S01]  /*90a0*/  FSEL R71, R71, R20, P0 ;  /* 0x0000001447477208 */ /* 0x000fe20000000000 */
[----:B------:R-:W-:Y:S01]  /*90b0*/  DSETP.MAX.AND P0, P5, R68, R16, PT ;  /* 0x000000104400722a */ /* 0x000fe20003d0f000 */
[----:B------:R-:W-:Y:S02]  /*90c0*/  IMAD.MOV.U32 R28, RZ, RZ, R54 ;  /* 0x000000ffff1c7224 */ /* 0x000fe400078e0036 */
[----:B------:R-:W-:-:S02]  /*90d0*/  IMAD.MOV.U32 R25, RZ, RZ, R38 ;  /* 0x000000ffff197224 */ /* 0x000fc400078e0026 */
[----:B------:R-:W-:Y:S01]  /*90e0*/  IMAD.MOV.U32 R24, RZ, RZ, R83 ;  /* 0x000000ffff187224 */ /* 0x000fe200078e0053 */
[----:B------:R-:W-:Y:S01]  /*90f0*/  @P1 LOP3.LUT R71, R20, 0x80000, RZ, 0xfc, !PT ;  /* 0x0008000014471812 */ /* 0x000fe200078efcff */
[----:B------:R-:W-:Y:S01]  /*9100*/  IMAD.MOV.U32 R21, RZ, RZ, R68 ;  /* 0x000000ffff157224 */ /* 0x000fe200078e0044 */
[----:B------:R-:W-:Y:S01]  /*9110*/  SEL R54, R28, R25, P6 ;  /* 0x000000191c367207 */ /* 0x000fe20003000000 */
[----:B------:R-:W-:Y:S01]  /*9120*/  IMAD.MOV.U32 R28, RZ, RZ, R16 ;  /* 0x000000ffff1c7224 */ /* 0x000fe200078e0010 */
[----:B------:R-:W-:Y:S01]  /*9130*/  FSEL R77, R77, R24, P3 ;  /* 0x000000184d4d7208 */ /* 0x000fe20001800000 */
[----:B------:R-:W-:Y:S01]  /*9140*/  IMAD.MOV.U32 R36, RZ, RZ, R17 ;  /* 0x000000ffff247224 */ /* 0x000fe200078e0011 */
[----:B------:R-:W-:Y:S01]  /*9150*/  DSETP.MAX.AND P1, P3, R58, R74, PT ;  /* 0x0000004a3a00722a */ /* 0x000fe20003b2f000 */
[----:B------:R-:W-:Y:S02]  /*9160*/  FSEL R55, R55, R39, P6 ;  /* 0x0000002737377208 */ /* 0x000fe40003000000 */
[----:B------:R-:W-:-:S02]  /*9170*/  SEL R68, R21, R28, P0 ;  /* 0x0000001c15447207 */ /* 0x000fc40000000000 */
[----:B------:R-:W-:Y:S02]  /*9180*/  @P4 LOP3.LUT R55, R39, 0x80000, RZ, 0xfc, !PT ;  /* 0x0008000027374812 */ /* 0x000fe400078efcff */
[----:B------:R-:W-:Y:S01]  /*9190*/  FSEL R69, R69, R36, P0 ;  /* 0x0000002445457208 */ /* 0x000fe20000000000 */
[----:B------:R-:W-:Y:S01]  /*91a0*/  DSETP.MAX.AND P4, P0, R56, R80, PT ;  /* 0x000000503800722a */ /* 0x000fe2000388f000 */
[----:B------:R-:W-:Y:S01]  /*91b0*/  @P5 LOP3.LUT R69, R36, 0x80000, RZ, 0xfc, !PT ;  /* 0x0008000024455812 */ /* 0x000fe200078efcff */
[----:B------:R-:W-:Y:S01]  /*91c0*/  IMAD.MOV.U32 R51, RZ, RZ, R47 ;  /* 0x000000ffff337224 */ /* 0x000fe200078e002f */
[C---:B0-----:R-:W-:Y:S01]  /*91d0*/  DMUL R36, R32.reuse, R18 ;  /* 0x0000001220247228 */ /* 0x041fe20000000000 */
[----:B------:R-:W-:Y:S02]  /*91e0*/  IMAD.MOV.U32 R20, RZ, RZ, R58 ;  /* 0x000000ffff147224 */ /* 0x000fe400078e003a */
[----:B------:R-:W-:Y:S01]  /*91f0*/  IMAD.MOV.U32 R17, RZ, RZ, R74 ;  /* 0x000000ffff117224 */ /* 0x000fe200078e004a */
[----:B------:R-:W-:Y:S01]  /*9200*/  MOV R16, R56 ;  /* 0x0000003800107202 */ /* 0x000fe20000000f00 */
[----:B------:R-:W-:Y:S01]  /*9210*/  IMAD.MOV.U32 R29, RZ, RZ, R80 ;  /* 0x000000ffff1d7224 */ /* 0x000fe200078e0050 */
[----:B------:R-:W-:Y:S01]  /*9220*/  DMUL R38, R32, R22 ;  /* 0x0000001620267228 */ /* 0x000fe20000000000 */
[----:B------:R-:W-:Y:S01]  /*9230*/  IMAD.MOV.U32 R67, RZ, RZ, R15 ;  /* 0x000000ffff437224 */ /* 0x000fe200078e000f */
[----:B------:R-:W-:Y:S01]  /*9240*/  @P2 LOP3.LUT R77, R24, 0x80000, RZ, 0xfc, !PT ;  /* 0x00080000184d2812 */ /* 0x000fe200078efcff */
[----:B------:R-:W-:Y:S01]  /*9250*/  DSETP.MAX.AND P6, P2, R50, R78, PT ;  /* 0x0000004e3200722a */ /* 0x000fe20003acf000 */
[----:B------:R-:W-:Y:S01]  /*9260*/  IMAD.MOV.U32 R21, RZ, RZ, R57 ;  /* 0x000000ffff157224 */ /* 0x000fe200078e0039 */
[----:B------:R-:W-:Y:S01]  /*9270*/  SEL R58, R20, R17, P1 ;  /* 0x00000011143a7207 */ /* 0x000fe20000800000 */
[----:B------:R-:W-:Y:S01]  /*9280*/  IMAD.MOV.U32 R24, RZ, RZ, R50 ;  /* 0x000000ffff187224 */ /* 0x000fe200078e0032 */
[----:B------:R-:W-:Y:S01]  /*9290*/  FSEL R59, R59, R75, P1 ;  /* 0x0000004b3b3b7208 */ /* 0x000fe20000800000 */
[----:B------:R-:W-:Y:S01]  /*92a0*/  IMAD.MOV.U32 R25, RZ, RZ, R78 ;  /* 0x000000ffff197224 */ /* 0x000fe200078e004e */
[----:B------:R-:W-:Y:S01]  /*92b0*/  SEL R20, R16, R29, P4 ;  /* 0x0000001d10147207 */ /* 0x000fe20002000000 */
[----:B------:R-:W-:Y:S01]  /*92c0*/  IMAD.MOV.U32 R42, RZ, RZ, R36 ;  /* 0x000000ffff2a7224 */ /* 0x000fe200078e0024 */
[----:B------:R-:W-:Y:S01]  /*92d0*/  @P3 LOP3.LUT R59, R75, 0x80000, RZ, 0xfc, !PT ;  /* 0x000800004b3b3812 */ /* 0x000fe200078efcff */
[----:B------:R-:W-:Y:S01]  /*92e0*/  DSETP.MAX.AND P3, P5, R66, R36, PT ;  /* 0x000000244200722a */ /* 0x000fe20003d6f000 */
[----:B------:R-:W-:Y:S01]  /*92f0*/  IMAD.MOV.U32 R29, RZ, RZ, R37 ;  /* 0x000000ffff1d7224 */ /* 0x000fe200078e0025 */
[----:B------:R-:W-:Y:S01]  /*9300*/  DMUL R36, R32, R26 ;  /* 0x0000001a20247228 */ /* 0x000fe20000000000 */
[----:B------:R-:W-:-:S02]  /*9310*/  FSEL R21, R21, R81, P4 ;  /* 0x0000005115157208 */ /* 0x000fc40002000000 */
[----:B------:R-:W-:Y:S02]  /*9320*/  SEL R50, R24, R25, P6 ;  /* 0x0000001918327207 */ /* 0x000fe40003000000 */
[----:B------:R-:W-:Y:S02]  /*9330*/  FSEL R51, R51, R79, P6 ;  /* 0x0000004f33337208 */ /* 0x000fe40003000000 */
[----:B------:R-:W-:Y:S01]  /*9340*/  @P0 LOP3.LUT R21, R81, 0x80000, RZ, 0xfc, !PT ;  /* 0x0008000051150812 */ /* 0x000fe200078efcff */
[----:B------:R-:W-:Y:S01]  /*9350*/  DSETP.MAX.AND P6, P0, R62, R38, PT ;  /* 0x000000263e00722a */ /* 0x000fe200038cf000 */
[----:B------:R-:W-:Y:S02]  /*9360*/  IMAD.MOV.U32 R16, RZ, RZ, R66 ;  /* 0x000000ffff107224 */ /* 0x000fe400078e0042 */
[----:B------:R-:W-:Y:S02]  /*9370*/  IMAD.MOV.U32 R15, RZ, RZ, R67 ;  /* 0x000000ffff0f7224 */ /* 0x000fe400078e0043 */
[----:B------:R-:W-:-:S02]  /*9380*/  IMAD.MOV.U32 R28, RZ, RZ, R63 ;  /* 0x000000ffff1c7224 */ /* 0x000fc400078e003f */
[----:B------:R-:W-:Y:S02]  /*9390*/  IMAD.MOV.U32 R73, RZ, RZ, R49 ;  /* 0x000000ffff497224 */ /* 0x000fe400078e0031 */
[----:B------:R-:W-:Y:S01]  /*93a0*/  IMAD.MOV.U32 R47, RZ, RZ, R39 ;  /* 0x000000ffff2f7224 */ /* 0x000fe200078e0027 */
[----:B------:R-:W-:Y:S01]  /*93b0*/  SEL R42, R16, R42, P3 ;  /* 0x0000002a102a7207 */ /* 0x000fe20001800000 */
[----:B------:R-:W-:Y:S01]  /*93c0*/  IMAD.MOV.U32 R49, RZ, RZ, R45 ;  /* 0x000000ffff317224 */ /* 0x000fe200078e002d */
[----:B------:R-:W-:Y:S01]  /*93d0*/  FSEL R15, R15, R29, P3 ;  /* 0x0000001d0f0f7208 */ /* 0x000fe20001800000 */
[----:B------:R-:W-:Y:S01]  /*93e0*/  DSETP.MAX.AND P3, P4, R72, R36, PT ;  /* 0x000000244800722a */ /* 0x000fe20003c6f000 */
[----:B------:R-:W-:Y:S01]  /*93f0*/  FSEL R45, R28, R47, P6 ;  /* 0x0000002f1c2d7208 */ /* 0x000fe20003000000 */
[----:B------:R-:W-:Y:S02]  /*9400*/  IMAD.MOV.U32 R56, RZ, RZ, R38 ;  /* 0x000000ffff387224 */ /* 0x000fe400078e0026 */
[----:B------:R-:W-:-:S02]  /*9410*/  IMAD.MOV.U32 R28, RZ, RZ, R36 ;  /* 0x000000ffff1c7224 */ /* 0x000fc400078e0024 */
[----:B------:R-:W-:Y:S02]  /*9420*/  IMAD.MOV.U32 R44, RZ, RZ, R37 ;  /* 0x000000ffff2c7224 */ /* 0x000fe400078e0025 */
[----:B------:R-:W0:Y:S01]  /*9430*/  LDS.128 R36, [R4+0xf10] ;  /* 0x000f100004247984 */ /* 0x000e220000000c00 */
[----:B------:R-:W-:Y:S01]  /*9440*/  DMUL R32, R32, R30 ;  /* 0x0000001e20207228 */ /* 0x000fe20000000000 */
[----:B------:R-:W-:Y:S01]  /*9450*/  @P0 LOP3.LUT R45, R47, 0x80000, RZ, 0xfc, !PT ;  /* 0x000800002f2d0812 */ /* 0x000fe200078efcff */
[----:B------:R-:W-:Y:S02]  /*9460*/  IMAD.MOV.U32 R16, RZ, RZ, R72 ;  /* 0x000000ffff107224 */ /* 0x000fe400078e0048 */
[----:B------:R-:W-:Y:S01]  /*9470*/  IMAD.MOV.U32 R47, RZ, RZ, R43 ;  /* 0x000000ffff2f7224 */ /* 0x000fe200078e002b */
[C---:B------:R-:W-:Y:S01]  /*9480*/  DMUL R66, R34.reuse, R18 ;  /* 0x0000001222427228 */ /* 0x040fe20000000000 */
[----:B------:R-:W-:Y:S01]  /*9490*/  FSEL R73, R73, R44, P3 ;  /* 0x0000002c49497208 */ /* 0x000fe20001800000 */
[----:B------:R-:W-:Y:S01]  /*94a0*/  IMAD.MOV.U32 R25, RZ, RZ, R62 ;  /* 0x000000ffff197224 */ /* 0x000fe200078e003e */
[----:B------:R-:W-:Y:S01]  /*94b0*/  SEL R72, R16, R28, P3 ;  /* 0x0000001c10487207 */ /* 0x000fe20001800000 */
[----:B------:R-:W-:-:S02]  /*94c0*/  DMUL R62, R34, R22 ;  /* 0x00000016223e7228 */ /* 0x000fc40000000000 */
[----:B------:R-:W-:Y:S01]  /*94d0*/  DSETP.MAX.AND P3, P0, R46, R32, PT ;  /* 0x000000202e00722a */ /* 0x000fe2000386f000 */
[----:B------:R-:W-:Y:S01]  /*94e0*/  @P2 LOP3.LUT R51, R79, 0x80000, RZ, 0xfc, !PT ;  /* 0x000800004f332812 */ /* 0x000fe200078efcff */
[----:B------:R-:W-:Y:S01]  /*94f0*/  IMAD.MOV.U32 R17, RZ, RZ, R64 ;  /* 0x000000ffff117224 */ /* 0x000fe200078e0040 */
[----:B------:R-:W-:Y:S01]  /*9500*/  MOV R24, R65 ;  /* 0x0000004100187202 */ /* 0x000fe20000000f00 */
[----:B------:R-:W-:Y:S01]  /*9510*/  DSETP.MAX.AND P1, P2, R64, R66, PT ;  /* 0x000000424000722a */ /* 0x000fe20003a2f000 */
[----:B------:R-:W-:Y:S01]  /*9520*/  IMAD.MOV.U32 R16, RZ, RZ, R46 ;  /* 0x000000ffff107224 */ /* 0x000fe200078e002e */
[----:B------:R-:W-:Y:S01]  /*9530*/  DMUL R64, R34, R30 ;  /* 0x0000001e22407228 */ /* 0x000fe20000000000 */
[----:B------:R-:W-:Y:S01]  /*9540*/  SEL R56, R25, R56, P6 ;  /* 0x0000003819387207 */ /* 0x000fe20003000000 */
[----:B------:R-:W-:Y:S01]  /*9550*/  IMAD.MOV.U32 R28, RZ, RZ, R33 ;  /* 0x000000ffff1c7224 */ /* 0x000fe200078e0021 */
[----:B------:R-:W-:Y:S01]  /*9560*/  @P5 LOP3.LUT R15, R29, 0x80000, RZ, 0xfc, !PT ;  /* 0x000800001d0f5812 */ /* 0x000fe200078efcff */
[----:B------:R-:W-:Y:S01]  /*9570*/  IMAD.MOV.U32 R29, RZ, RZ, R48 ;  /* 0x000000ffff1d7224 */ /* 0x000fe200078e0030 */
[----:B------:R-:W-:Y:S01]  /*9580*/  MOV R46, R32 ;  /* 0x00000020002e7202 */ /* 0x000fe20000000f00 */
[----:B------:R-:W-:Y:S01]  /*9590*/  IMAD.MOV.U32 R25, RZ, RZ, R49 ;  /* 0x000000ffff197224 */ /* 0x000fe200078e0031 */
[----:B------:R-:W-:Y:S01]  /*95a0*/  DSETP.MAX.AND P5, P6, R48, R62, PT ;  /* 0x0000003e3000722a */ /* 0x000fe20003eaf000 */
[----:B------:R-:W-:Y:S01]  /*95b0*/  IMAD.MOV.U32 R32, RZ, RZ, R66 ;  /* 0x000000ffff207224 */ /* 0x000fe200078e0042 */
[----:B------:R-:W-:Y:S01]  /*95c0*/  DMUL R48, R34, R26 ;  /* 0x0000001a22307228 */ /* 0x000fe20000000000 */
[----:B------:R-:W-:-:S02]  /*95d0*/  @P4 LOP3.LUT R73, R44, 0x80000, RZ, 0xfc, !PT ;  /* 0x000800002c494812 */ /* 0x000fc400078efcff */
[----:B------:R-:W-:Y:S02]  /*95e0*/  FSEL R47, R47, R28, P3 ;  /* 0x0000001c2f2f7208 */ /* 0x000fe40001800000 */
[----:B------:R-:W-:Y:S02]  /*95f0*/  SEL R44, R17, R32, P1 ;  /* 0x00000020112c7207 */ /* 0x000fe40000800000 */
[----:B------:R-:W-:Y:S02]  /*9600*/  @P0 LOP3.LUT R47, R28, 0x80000, RZ, 0xfc, !PT ;  /* 0x000800001c2f0812 */ /* 0x000fe400078efcff */
[----:B------:R-:W-:Y:S01]  /*9610*/  FSEL R35, R24, R67, P1 ;  /* 0x0000004318237208 */ /* 0x000fe20000800000 */
[----:B------:R-:W-:Y:S01]  /*9620*/  DSETP.MAX.AND P0, P1, R40, R64, PT ;  /* 0x000000402800722a */ /* 0x000fe2000390f000 */
[----:B------:R-:W-:Y:S01]  /*9630*/  SEL R46, R16, R46, P3 ;  /* 0x0000002e102e7207 */ /* 0x000fe20001800000 */
[----:B------:R-:W-:Y:S02]  /*9640*/  DSETP.MAX.AND P4, P3, R60, R48, PT ;  /* 0x000000303c00722a */ /* 0x000fe40003b8f000 */
[----:B0-----:R-:W-:Y:S01]  /*9650*/  DMUL R80, R36, R18 ;  /* 0x0000001224507228 */ /* 0x001fe20000000000 */
[----:B------:R-:W-:-:S02]  /*9660*/  IMAD.MOV.U32 R28, RZ, RZ, R40 ;  /* 0x000000ffff1c7224 */ /* 0x000fc400078e0028 */
[----:B------:R-:W-:Y:S02]  /*9670*/  IMAD.MOV.U32 R17, RZ, RZ, R41 ;  /* 0x000000ffff117224 */ /* 0x000fe400078e0029 */
[----:B------:R-:W-:Y:S02]  /*9680*/  IMAD.MOV.U32 R32, RZ, RZ, R64 ;  /* 0x000000ffff207224 */ /* 0x000fe400078e0040 */
[----:B------:R-:W-:Y:S01]  /*9690*/  IMAD.MOV.U32 R40, RZ, RZ, R65 ;  /* 0x000000ffff287224 */ /* 0x000fe200078e0041 */
[C---:B------:R-:W-:Y:S01]  /*96a0*/  DMUL R78, R36.reuse, R22 ;  /* 0x00000016244e7228 */ /* 0x040fe20000000000 */
[----:B------:R-:W-:Y:S02]  /*96b0*/  IMAD.MOV.U32 R16, RZ, RZ, R60 ;  /* 0x000000ffff107224 */ /* 0x000fe400078e003c */
[----:B------:R-:W-:Y:S02]  /*96c0*/  IMAD.MOV.U32 R34, RZ, RZ, R62 ;  /* 0x000000ffff227224 */ /* 0x000fe400078e003e */
[----:B------:R-:W-:Y:S01]  /*96d0*/  IMAD.MOV.U32 R41, RZ, RZ, R48 ;  /* 0x000000ffff297224 */ /* 0x000fe200078e0030 */
[----:B------:R-:W-:Y:S01]  /*96e0*/  @P2 LOP3.LUT R35, R67, 0x80000, RZ, 0xfc, !PT ;  /* 0x0008000043232812 */ /* 0x000fe200078efcff */
[----:B------:R-:W-:Y:S01]  /*96f0*/  IMAD.MOV.U32 R33, RZ, RZ, R63 ;  /* 0x000000ffff217224 */ /* 0x000fe200078e003f */
[----:B------:R-:W-:Y:S01]  /*9700*/  SEL R62, R28, R32, P0 ;  /* 0x000000201c3e7207 */ /* 0x000fe20000000000 */
[C---:B------:R-:W-:Y:S01]  /*9710*/  DMUL R74, R36.reuse, R26 ;  /* 0x0000001a244a7228 */ /* 0x040fe20000000000 */
[----:B------:R-:W-:Y:S01]  /*9720*/  FSEL R63, R17, R40, P0 ;  /* 0x00000028113f7208 */ /* 0x000fe20000000000 */
[----:B------:R-:W-:Y:S01]  /*9730*/  DMUL R66, R36, R30 ;  /* 0x0000001e24427228 */ /* 0x000fe20000000000 */
[----:B------:R-:W-:Y:S01]  /*9740*/  IMAD.MOV.U32 R24, RZ, RZ, R49 ;  /* 0x000000ffff187224 */ /* 0x000fe200078e0031 */
[----:B------:R-:W-:Y:S01]  /*9750*/  SEL R48, R29, R34, P5 ;  /* 0x000000221d307207 */ /* 0x000fe20002800000 */
[----:B------:R-:W-:Y:S01]  /*9760*/  DSETP.MAX.AND P2, P0, R52, R80, PT ;  /* 0x000000503400722a */ /* 0x000fe2000384f000 */
[----:B------:R-:W-:Y:S01]  /*9770*/  SEL R60, R16, R41, P4 ;  /* 0x00000029103c7207 */ /* 0x000fe20002000000 */
[----:B------:R-:W-:Y:S01]  /*9780*/  DMUL R64, R38, R26 ;  /* 0x0000001a26407228 */ /* 0x000fe20000000000 */
[----:B------:R-:W-:Y:S01]  /*9790*/  IMAD.MOV.U32 R17, RZ, RZ, R81 ;  /* 0x000000ffff117224 */ /* 0x000fe200078e0051 */
[----:B------:R-:W-:Y:S01]  /*97a0*/  MOV R26, R80 ;  /* 0x00000050001a7202 */ /* 0x000fe20000000f00 */
[----:B------:R-:W-:-:S02]  /*97b0*/  IMAD.MOV.U32 R29, RZ, RZ, R52 ;  /* 0x000000ffff1d7224 */ /* 0x000fc400078e0034 */
[----:B------:R-:W-:Y:S01]  /*97c0*/  IMAD.MOV.U32 R16, RZ, RZ, R53 ;  /* 0x000000ffff107224 */ /* 0x000fe200078e0035 */
[----:B------:R-:W-:Y:S02]  /*97d0*/  FSEL R49, R25, R33, P5 ;  /* 0x0000002119317208 */ /* 0x000fe40002800000 */
[----:B------:R-:W-:Y:S01]  /*97e0*/  @P1 LOP3.LUT R63, R40, 0x80000, RZ, 0xfc, !PT ;  /* 0x00080000283f1812 */ /* 0x000fe200078efcff */
[----:B------:R-:W-:Y:S01]  /*97f0*/  DSETP.MAX.AND P1, P5, R70, R78, PT ;  /* 0x0000004e4600722a */ /* 0x000fe20003d2f000 */
[----:B------:R-:W-:Y:S01]  /*9800*/  FSEL R61, R61, R24, P4 ;  /* 0x000000183d3d7208 */ /* 0x000fe20002000000 */
[C---:B------:R-:W-:Y:S01]  /*9810*/  DMUL R18, R38.reuse, R18 ;  /* 0x0000001226127228 */ /* 0x040fe20000000000 */
[----:B------:R-:W-:Y:S01]  /*9820*/  @P6 LOP3.LUT R49, R33, 0x80000, RZ, 0xfc, !PT ;  /* 0x0008000021316812 */ /* 0x000fe200078efcff */
[----:B------:R-:W-:Y:S01]  /*9830*/  DMUL R22, R38, R22 ;  /* 0x0000001626167228 */ /* 0x000fe20000000000 */
[----:B------:R-:W-:Y:S01]  /*9840*/  @P3 LOP3.LUT R61, R24, 0x80000, RZ, 0xfc, !PT ;  /* 0x00080000183d3812 */ /* 0x000fe200078efcff */
[----:B------:R-:W-:Y:S01]  /*9850*/  DSETP.MAX.AND P6, P4, R76, R74, PT ;  /* 0x0000004a4c00722a */ /* 0x000fe20003ccf000 */
[----:B------:R-:W-:-:S02]  /*9860*/  SEL R52, R29, R26, P2 ;  /* 0x0000001a1d347207 */ /* 0x000fc40001000000 */
[----:B------:R-:W-:Y:S01]  /*9870*/  FSEL R53, R16, R17, P2 ;  /* 0x0000001110357208 */ /* 0x000fe20001000000 */
[----:B------:R-:W-:Y:S01]  /*9880*/  DSETP.MAX.AND P3, P2, R54, R66, PT ;  /* 0x000000423600722a */ /* 0x000fe20003a6f000 */
[----:B------:R-:W-:Y:S01]  /*9890*/  IMAD.MOV.U32 R28, RZ, RZ, R78 ;  /* 0x000000ffff1c7224 */ /* 0x000fe200078e004e */
[----:B------:R-:W-:Y:S01]  /*98a0*/  DMUL R38, R38, R30 ;  /* 0x0000001e26267228 */ /* 0x000fe20000000000 */
[----:B------:R-:W-:Y:S02]  /*98b0*/  IMAD.MOV.U32 R25, RZ, RZ, R79 ;  /* 0x000000ffff197224 */ /* 0x000fe400078e004f */
[----:B------:R-:W-:Y:S02]  /*98c0*/  IMAD.MOV.U32 R31, RZ, RZ, R70 ;  /* 0x000000ffff1f7224 */ /* 0x000fe400078e0046 */
[----:B------:R-:W-:Y:S01]  /*98d0*/  IMAD.MOV.U32 R24, RZ, RZ, R71 ;  /* 0x000000ffff187224 */ /* 0x000fe200078e0047 */
[----:B------:R-:W-:Y:S01]  /*98e0*/  @P0 LOP3.LUT R53, R17, 0x80000, RZ, 0xfc, !PT ;  /* 0x0008000011350812 */ /* 0x000fe200078efcff */
[----:B------:R-:W-:Y:S01]  /*98f0*/  IMAD.MOV.U32 R32, RZ, RZ, R74 ;  /* 0x000000ffff207224 */ /* 0x000fe200078e004a */
[----:B------:R-:W-:Y:S01]  /*9900*/  SEL R70, R31, R28, P1 ;  /* 0x0000001c1f467207 */ /* 0x000fe20000800000 */
[----:B------:R-:W-:Y:S01]  /*9910*/  IMAD.MOV.U32 R27, RZ, RZ, R75 ;  /* 0x000000ffff1b7224 */ /* 0x000fe200078e004b */
[----:B------:R-:W-:Y:S01]  /*9920*/  FSEL R71, R24, R25, P1 ;  /* 0x0000001918477208 */ /* 0x000fe20000800000 */
[----:B------:R-:W-:-:S02]  /*9930*/  IMAD.MOV.U32 R33, RZ, RZ, R76 ;  /* 0x000000ffff217224 */ /* 0x000fc400078e004c */
[----:B------:R-:W-:Y:S01]  /*9940*/  IMAD.MOV.U32 R30, RZ, RZ, R77 ;  /* 0x000000ffff1e7224 */ /* 0x000fe200078e004d */
[----:B------:R-:W-:Y:S01]  /*9950*/  DSETP.MAX.AND P0, P1, R68, R18, PT ;  /* 0x000000124400722a */ /* 0x000fe2000390f000 */
[----:B------:R-:W-:Y:S02]  /*9960*/  IMAD.MOV.U32 R29, RZ, RZ, R67 ;  /* 0x000000ffff1d7224 */ /* 0x000fe400078e0043 */
[----:B------:R-:W-:Y:S01]  /*9970*/  IMAD.MOV.U32 R16, RZ, RZ, R55 ;  /* 0x000000ffff107224 */ /* 0x000fe200078e0037 */
[----:B------:R-:W-:Y:S01]  /*9980*/  MOV R26, R66 ;  /* 0x00000042001a7202 */ /* 0x000fe20000000f00 */
[----:B------:R-:W-:Y:S02]  /*9990*/  IMAD.MOV.U32 R37, RZ, RZ, R54 ;  /* 0x000000ffff257224 */ /* 0x000fe400078e0036 */
[----:B------:R-:W-:Y:S02]  /*99a0*/  IMAD.MOV.U32 R17, RZ, RZ, R18 ;  /* 0x000000ffff117224 */ /* 0x000fe400078e0012 */
[----:B------:R-:W-:-:S02]  /*99b0*/  IMAD.MOV.U32 R28, RZ, RZ, R19 ;  /* 0x000000ffff1c7224 */ /* 0x000fc400078e0013 */
[----:B------:R-:W-:Y:S02]  /*99c0*/  IMAD.MOV.U32 R34, RZ, RZ, R68 ;  /* 0x000000ffff227224 */ /* 0x000fe400078e0044 */
[----:B------:R-:W-:Y:S01]  /*99d0*/  IMAD.MOV.U32 R31, RZ, RZ, R69 ;  /* 0x000000ffff1f7224 */ /* 0x000fe200078e0045 */
[----:B------:R-:W-:Y:S02]  /*99e0*/  SEL R68, R33, R32, P6 ;  /* 0x0000002021447207 */ /* 0x000fe40003000000 */
[----:B------:R-:W-:Y:S01]  /*99f0*/  @P5 LOP3.LUT R71, R25, 0x80000, RZ, 0xfc, !PT ;  /* 0x0008000019475812 */ /* 0x000fe200078efcff */
[----:B------:R-:W-:Y:S01]  /*9a00*/  IMAD.MOV.U32 R25, RZ, RZ, R59 ;  /* 0x000000ffff197224 */ /* 0x000fe200078e003b */
[----:B------:R-:W-:Y:S01]  /*9a10*/  FSEL R69, R30, R27, P6 ;  /* 0x0000001b1e457208 */ /* 0x000fe20003000000 */
[----:B------:R-:W-:Y:S01]  /*9a20*/  DSETP.MAX.AND P5, P6, R58, R22, PT ;  /* 0x000000163a00722a */ /* 0x000fe20003eaf000 */
[----:B------:R-:W-:Y:S01]  /*9a30*/  IMAD.MOV.U32 R24, RZ, RZ, R58 ;  /* 0x000000ffff187224 */ /* 0x000fe200078e003a */
[----:B------:R-:W-:Y:S01]  /*9a40*/  FSEL R59, R16, R29, P3 ;  /* 0x0000001d103b7208 */ /* 0x000fe20001800000 */
[----:B------:R-:W-:Y:S01]  /*9a50*/  UIADD3 UR8, UPT, UPT, UR7, 0x10, URZ ;  /* 0x0000001007087890 */ /* 0x000fe2000fffe0ff */
[----:B------:R-:W-:Y:S01]  /*9a60*/  SEL R58, R37, R26, P3 ;  /* 0x0000001a253a7207 */ /* 0x000fe20001800000 */
[----:B------:R-:W-:Y:S01]  /*9a70*/  UIADD3 UR7, UPT, UPT, UR7, 0x8, URZ ;  /* 0x0000000807077890 */ /* 0x000fe2000fffe0ff */
[----:B------:R-:W-:Y:S01]  /*9a80*/  @P4 LOP3.LUT R69, R27, 0x80000, RZ, 0xfc, !PT ;  /* 0x000800001b454812 */ /* 0x000fe200078efcff */
[----:B------:R-:W-:Y:S01]  /*9a90*/  DSETP.MAX.AND P4, P3, R50, R64, PT ;  /* 0x000000403200722a */ /* 0x000fe20003b8f000 */
[----:B------:R-:W-:-:S02]  /*9aa0*/  SEL R80, R34, R17, P0 ;  /* 0x0000001122507207 */ /* 0x000fc40000000000 */
[----:B------:R-:W-:Y:S02]  /*9ab0*/  @P2 LOP3.LUT R59, R29, 0x80000, RZ, 0xfc, !PT ;  /* 0x000800001d3b2812 */ /* 0x000fe400078efcff */
[----:B------:R-:W-:Y:S01]  /*9ac0*/  FSEL R81, R31, R28, P0 ;  /* 0x0000001c1f517208 */ /* 0x000fe20000000000 */
[----:B------:R-:W-:Y:S01]  /*9ad0*/  DSETP.MAX.AND P0, P2, R20, R38, PT ;  /* 0x000000261400722a */ /* 0x000fe20003a0f000 */
[----:B------:R-:W-:Y:S01]  /*9ae0*/  UISETP.GE.AND UP0, UPT, UR7, UR13, UPT ;  /* 0x0000000d0700728c */ /* 0x000fe2000bf06270 */
[----:B------:R-:W-:Y:S01]  /*9af0*/  IMAD.MOV.U32 R84, RZ, RZ, R20 ;  /* 0x000000ffff547224 */ /* 0x000fe200078e0014 */
[----:B------:R-:W-:Y:S01]  /*9b00*/  MOV R88, R50 ;  /* 0x0000003200587202 */ /* 0x000fe20000000f00 */
[----:B------:R-:W-:Y:S02]  /*9b10*/  IMAD.MOV.U32 R89, RZ, RZ, R64 ;  /* 0x000000ffff597224 */ /* 0x000fe400078e0040 */
[----:B------:R-:W-:Y:S02]  /*9b20*/  IMAD.MOV.U32 R85, RZ, RZ, R38 ;  /* 0x000000ffff557224 */ /* 0x000fe400078e0026 */
[----:B------:R-:W-:-:S02]  /*9b30*/  IMAD.MOV.U32 R18, RZ, RZ, R23 ;  /* 0x000000ffff127224 */ /* 0x000fc400078e0017 */
[----:B------:R-:W-:Y:S02]  /*9b40*/  IMAD.MOV.U32 R16, RZ, RZ, R51 ;  /* 0x000000ffff107224 */ /* 0x000fe400078e0033 */
[----:B------:R-:W-:Y:S02]  /*9b50*/  IMAD.MOV.U32 R17, RZ, RZ, R21 ;  /* 0x000000ffff117224 */ /* 0x000fe400078e0015 */
[----:B------:R-:W-:Y:S01]  /*9b60*/  IMAD.MOV.U32 R19, RZ, RZ, R22 ;  /* 0x000000ffff137224 */ /* 0x000fe200078e0016 */
[----:B------:R-:W-:Y:S01]  /*9b70*/  SEL R88, R88, R89, P4 ;  /* 0x0000005958587207 */ /* 0x000fe20002000000 */
[----:B------:R-:W-:Y:S01]  /*9b80*/  IMAD.MOV.U32 R57, RZ, RZ, R45 ;  /* 0x000000ffff397224 */ /* 0x000fe200078e002d */
[----:B------:R-:W-:Y:S01]  /*9b90*/  SEL R84, R84, R85, P0 ;  /* 0x0000005554547207 */ /* 0x000fe20000000000 */
[----:B------:R-:W-:Y:S01]  /*9ba0*/  VIADD R14, R14, 0x10 ;  /* 0x000000100e0e7836 */ /* 0x000fe20000000000 */
[----:B------:R-:W-:Y:S01]  /*9bb0*/  FSEL R87, R25, R18, P5 ;  /* 0x0000001219577208 */ /* 0x000fe20002800000 */
[----:B------:R-:W-:Y:S01]  /*9bc0*/  VIADD R2, R2, 0x10 ;  /* 0x0000001002027836 */ /* 0x000fe20000000000 */
[----:B------:R-:W-:Y:S01]  /*9bd0*/  FSEL R89, R16, R65, P4 ;  /* 0x0000004110597208 */ /* 0x000fe20002000000 */
[----:B------:R-:W-:Y:S01]  /*9be0*/  IMAD.MOV.U32 R43, RZ, RZ, R15 ;  /* 0x000000ffff2b7224 */ /* 0x000fe200078e000f */
[----:B------:R-:W-:Y:S01]  /*9bf0*/  FSEL R85, R17, R39, P0 ;  /* 0x0000002711557208 */ /* 0x000fe20000000000 */
[----:B------:R-:W-:Y:S01]  /*9c00*/  IMAD.MOV.U32 R45, RZ, RZ, R35 ;  /* 0x000000ffff2d7224 */ /* 0x000fe200078e0023 */
[----:B------:R-:W-:-:S02]  /*9c10*/  SEL R86, R24, R19, P5 ;  /* 0x0000001318567207 */ /* 0x000fc40002800000 */
[----:B------:R-:W-:Y:S02]  /*9c20*/  @P1 LOP3.LUT R81, R28, 0x80000, RZ, 0xfc, !PT ;  /* 0x000800001c511812 */ /* 0x000fe400078efcff */
[----:B------:R-:W-:Y:S02]  /*9c30*/  @P6 LOP3.LUT R87, R18, 0x80000, RZ, 0xfc, !PT ;  /* 0x0008000012576812 */ /* 0x000fe400078efcff */
[----:B------:R-:W-:Y:S02]  /*9c40*/  @P3 LOP3.LUT R89, R65, 0x80000, RZ, 0xfc, !PT ;  /* 0x0008000041593812 */ /* 0x000fe400078efcff */
[----:B------:R-:W-:Y:S01]  /*9c50*/  @P2 LOP3.LUT R85, R39, 0x80000, RZ, 0xfc, !PT ;  /* 0x0008000027552812 */ /* 0x000fe200078efcff */
[----:B------:R-:W-:Y:S01]  /*9c60*/  UMOV UR7, UR8 ;  /* 0x0000000800077c82 */ /* 0x000fe20008000000 */
[----:B------:R-:W-:Y:S01]  /*9c70*/  UIADD3 UR4, UPT, UPT, UR4, 0x10, URZ ;  /* 0x0000001004047890 */ /* 0x000fe2000fffe0ff */
[----:B------:R-:W-:Y:S06]  /*9c80*/  BAR.SYNC.DEFER_BLOCKING 0x0 ;  /* 0x0000000000007b1d */ /* 0x000fec0000010000 */
[----:B------:R-:W-:Y:S05]  /*9c90*/  BRA.U !UP0, `(.L_x_422) ;  /* 0xffffff6908147547 */ /* 0x000fea000b83ffff */
.L_x_421:
[----:B------:R-:W0:Y:S01]  /*9ca0*/  S2R R11, SR_TID.Y ;  /* 0x00000000000b7919 */ /* 0x000e220000002200 */
[----:B------:R-:W1:Y:S01]  /*9cb0*/  LDCU UR7, c[0x0][0x39c] ;  /* 0x00007380ff0777ac */ /* 0x000e620008000800 */
[----:B------:R-:W-:Y:S01]  /*9cc0*/  IMAD.U32 R2, RZ, RZ, UR5 ;  /* 0x00000005ff027e24 */ /* 0x000fe2000f8e00ff */
[----:B------:R-:W-:Y:S01]  /*9cd0*/  MOV R3, UR6 ;  /* 0x0000000600037c02 */ /* 0x000fe20008000f00 */
[----:B------:R-:W2:Y:S01]  /*9ce0*/  S2R R0, SR_TID.X ;  /* 0x0000000000007919 */ /* 0x000ea20000002100 */
[----:B------:R-:W3:Y:S01]  /*9cf0*/  LDCU.64 UR4, c[0x0][0x390] ;  /* 0x00007200ff0477ac */ /* 0x000ee20008000a00 */
[----:B0-----:R-:W-:Y:S02]  /*9d00*/  IMAD R11, R2, 0x8, R11 ;  /* 0x00000008020b7824 */ /* 0x001fe400078e020b */
[----:B--2---:R-:W-:Y:S02]  /*9d10*/  IMAD R0, R3, 0x8, R0 ;  /* 0x0000000803007824 */ /* 0x004fe400078e0200 */
[----:B------:R-:W-:-:S02]  /*9d20*/  IMAD.SHL.U32 R11, R11, 0x4, RZ ;  /* 0x000000040b0b7824 */ /* 0x000fc400078e00ff */
[----:B------:R-:W-:Y:S02]  /*9d30*/  IMAD.SHL.U32 R0, R0, 0x4, RZ ;  /* 0x0000000400007824 */ /* 0x000fe400078e00ff */
[C---:B------:R-:W-:Y:S01]  /*9d40*/  VIADD R15, R11.reuse, 0x1 ;  /* 0x000000010b0f7836 */ /* 0x040fe20000000000 */
[C---:B-1----:R-:W-:Y:S01]  /*9d50*/  ISETP.GE.AND P1, PT, R11.reuse, UR7, PT ;  /* 0x000000070b007c0c */ /* 0x042fe2000bf26270 */
[C---:B------:R-:W-:Y:S01]  /*9d60*/  VIADD R17, R11.reuse, 0x2 ;  /* 0x000000020b117836 */ /* 0x040fe20000000000 */
[----:B------:R-:W-:Y:S01]  /*9d70*/  SHF.R.S32.HI R12, RZ, 0x1f, R0 ;  /* 0x0000001fff0c7819 */ /* 0x000fe20000011400 */
[----:B------:R-:W-:Y:S01]  /*9d80*/  VIADD R21, R11, 0x3 ;  /* 0x000000030b157836 */ /* 0x000fe20000000000 */
[C---:B------:R-:W-:Y:S01]  /*9d90*/  ISETP.LT.AND P1, PT, R0.reuse, UR9, !P1 ;  /* 0x0000000900007c0c */ /* 0x040fe2000cf21270 */
[----:B------:R-:W-:Y:S01]  /*9da0*/  VIADD R10, R0, 0x1 ;  /* 0x00000001000a7836 */ /* 0x000fe20000000000 */
[----:B------:R-:W-:Y:S02]  /*9db0*/  ISETP.GE.AND P3, PT, R15, UR7, PT ;  /* 0x000000070f007c0c */ /* 0x000fe4000bf66270 */
[----:B------:R-:W-:-:S02]  /*9dc0*/  ISETP.GE.AND P2, PT, R17, UR7, PT ;  /* 0x0000000711007c0c */ /* 0x000fc4000bf46270 */
[C---:B------:R-:W-:Y:S02]  /*9dd0*/  ISETP.GE.OR P4, PT, R0.reuse, UR9, P3 ;  /* 0x0000000900007c0c */ /* 0x040fe40009f86670 */
        /* <DEDUP_REMOVED lines=8> */
[----:B------:R-:W2:Y:S08]  /*9e60*/  @!P5 LDC.64 R6, c[0x0][0x390] ;  /* 0x0000e400ff06db82 */ /* 0x000eb00000000a00 */
[----:B------:R-:W4:Y:S01]  /*9e70*/  @!P6 LDC.64 R8, c[0x0][0x390] ;  /* 0x0000e400ff08eb82 */ /* 0x000f220000000a00 */
[----:B0-----:R-:W-:-:S04]  /*9e80*/  @P1 IMAD.WIDE R2, R13, 0x8, R2 ;  /* 0x000000080d021825 */ /* 0x001fc800078e0202 */
[----:B------:R-:W-:Y:S01]  /*9e90*/  @!P4 IMAD R13, R15, UR9, R0 ;  /* 0x000000090f0dcc24 */ /* 0x000fe2000f8e0200 */
[----:B------:R3:W-:Y:S01]  /*9ea0*/  @P1 STG.E.64 desc[UR10][R2.64], R42 ;  /* 0x0000002a02001986 */ /* 0x0007e2000c101b0a */
[----:B------:R-:W-:Y:S01]  /*9eb0*/  ISETP.GE.AND P1, PT, R11, UR7, PT ;  /* 0x000000070b007c0c */ /* 0x000fe2000bf26270 */
[----:B------:R-:W-:Y:S02]  /*9ec0*/  IMAD R15, R15, UR9, RZ ;  /* 0x000000090f0f7c24 */ /* 0x000fe4000f8e02ff */
[----:B-1----:R-:W-:-:S04]  /*9ed0*/  @!P4 IMAD.WIDE R4, R13, 0x8, R4 ;  /* 0x000000080d04c825 */ /* 0x002fc800078e0204 */
[----:B------:R-:W-:Y:S01]  /*9ee0*/  IMAD R13, R11, UR9, RZ ;  /* 0x000000090b0d7c24 */ /* 0x000fe2000f8e02ff */
[----:B------:R0:W-:Y:S01]  /*9ef0*/  @!P4 STG.E.64 desc[UR10][R4.64], R56 ;  /* 0x000000380400c986 */ /* 0x0001e2000c101b0a */
[----:B--2---:R-:W-:Y:S01]  /*9f00*/  @!P5 IMAD.WIDE R6, R19, 0x8, R6 ;  /* 0x000000081306d825 */ /* 0x004fe200078e0206 */
[----:B------:R-:W-:-:S03]  /*9f10*/  ISETP.GE.OR P4, PT, R10, UR9, P1 ;  /* 0x000000090a007c0c */ /* 0x000fc60008f86670 */
[C---:B------:R-:W-:Y:S01]  /*9f20*/  @!P6 IMAD R11, R21.reuse, UR9, R0 ;  /* 0x00000009150bec24 */ /* 0x040fe2000f8e0200 */
[----:B------:R1:W-:Y:S01]  /*9f30*/  @!P5 STG.E.64 desc[UR10][R6.64], R72 ;  /* 0x000000480600d986 */ /* 0x0003e2000c101b0a */
[----:B------:R-:W-:Y:S01]  /*9f40*/  IADD3 R14, P5, PT, R0, R13, RZ ;  /* 0x0000000d000e7210 */ /* 0x000fe20007fbe0ff */
[----:B------:R-:W-:Y:S02]  /*9f50*/  IMAD R21, R21, UR9, RZ ;  /* 0x0000000915157c24 */ /* 0x000fe4000f8e02ff */
[----:B----4-:R-:W-:Y:S01]  /*9f60*/  @!P6 IMAD.WIDE R8, R11, 0x8, R8 ;  /* 0x000000080b08e825 */ /* 0x010fe200078e0208 */
[----:B------:R-:W-:Y:S02]  /*9f70*/  LEA.HI.X.SX32 R13, R13, R12, 0x1, P5 ;  /* 0x0000000c0d0d7211 */ /* 0x000fe400028f0eff */
[----:B---3--:R-:W-:Y:S02]  /*9f80*/  LEA R2, P5, R14, UR4, 0x3 ;  /* 0x000000040e027c11 */ /* 0x008fe4000f8a18ff */
[----:B------:R2:W-:Y:S01]  /*9f90*/  @!P6 STG.E.64 desc[UR10][R8.64], R46 ;  /* 0x0000002e0800e986 */ /* 0x0005e2000c101b0a */
[----:B0-----:R-:W-:-:S02]  /*9fa0*/  IADD3 R5, P6, PT, R0, R15, RZ ;  /* 0x0000000f00057210 */ /* 0x001fc40007fde0ff */
[----:B------:R-:W-:Y:S02]  /*9fb0*/  LEA.HI.X R3, R14, UR5, R13, 0x3, P5 ;  /* 0x000000050e037c11 */ /* 0x000fe4000a8f1c0d */
[----:B------:R-:W-:Y:S02]  /*9fc0*/  ISETP.GE.OR P5, PT, R10, UR9, P3 ;  /* 0x000000090a007c0c */ /* 0x000fe40009fa6670 */
[----:B-1----:R-:W-:Y:S01]  /*9fd0*/  LEA.HI.X.SX32 R6, R15, R12, 0x1, P6 ;  /* 0x0000000c0f067211 */ /* 0x002fe200030f0eff */
[----:B------:R0:W-:Y:S01]  /*9fe0*/  @!P4 STG.E.64 desc[UR10][R2.64+0x8], R44 ;  /* 0x0000082c0200c986 */ /* 0x0001e2000c101b0a */
[C---:B------:R-:W-:Y:S02]  /*9ff0*/  LEA R4, P4, R5.reuse, UR4, 0x3 ;  /* 0x0000000405047c11 */ /* 0x040fe4000f8818ff */
[----:B------:R-:W-:Y:S02]  /*a000*/  IADD3 R7, P6, PT, R0, R17, RZ ;  /* 0x0000001100077210 */ /* 0x000fe40007fde0ff */
[----:B------:R-:W-:-:S02]  /*a010*/  LEA.HI.X R5, R5, UR5, R6, 0x3, P4 ;  /* 0x0000000505057c11 */ /* 0x000fc4000a0f1c06 */
[C---:B------:R-:W-:Y:S02]  /*a020*/  ISETP.GE.OR P4, PT, R10.reuse, UR9, P2 ;  /* 0x000000090a007c0c */ /* 0x040fe40009786670 */
[----:B------:R-:W-:Y:S01]  /*a030*/  LEA.HI.X.SX32 R14, R17, R12, 0x1, P6 ;  /* 0x0000000c110e7211 */ /* 0x000fe200030f0eff */
[----:B------:R0:W-:Y:S01]  /*a040*/  @!P5 STG.E.64 desc[UR10][R4.64+0x8], R48 ;  /* 0x000008300400d986 */ /* 0x0001e2000c101b0a */
[C---:B------:R-:W-:Y:S02]  /*a050*/  LEA R6, P6, R7.reuse, UR4, 0x3 ;  /* 0x0000000407067c11 */ /* 0x040fe4000f8c18ff */
[----:B------:R-:W-:Y:S01]  /*a060*/  ISETP.GE.OR P5, PT, R10, UR9, P0 ;  /* 0x000000090a007c0c */ /* 0x000fe200087a6670 */
[C---:B------:R-:W-:Y:S01]  /*a070*/  VIADD R10, R0.reuse, 0x2 ;  /* 0x00000002000a7836 */ /* 0x040fe20000000000 */
[----:B------:R-:W-:Y:S02]  /*a080*/  LEA.HI.X R7, R7, UR5, R14, 0x3, P6 ;  /* 0x0000000507077c11 */ /* 0x000fe4000b0f1c0e */
[C---:B--2---:R-:W-:Y:S01]  /*a090*/  IADD3 R9, P6, PT, R0.reuse, R21, RZ ;  /* 0x0000001500097210 */ /* 0x044fe20007fde0ff */
[----:B------:R-:W-:-:S02]  /*a0a0*/  VIADD R0, R0, 0x3 ;  /* 0x0000000300007836 */ /* 0x000fc40000000000 */
[----:B------:R0:W-:Y:S01]  /*a0b0*/  @!P4 STG.E.64 desc[UR10][R6.64+0x8], R60 ;  /* 0x0000083c0600c986 */ /* 0x0001e2000c101b0a */
[----:B------:R-:W-:Y:S02]  /*a0c0*/  LEA.HI.X.SX32 R12, R21, R12, 0x1, P6 ;  /* 0x0000000c150c7211 */ /* 0x000fe400030f0eff */
[----:B------:R-:W-:Y:S02]  /*a0d0*/  ISETP.GE.OR P6, PT, R10, UR9, P1 ;  /* 0x000000090a007c0c */ /* 0x000fe40008fc6670 */
[C---:B------:R-:W-:Y:S02]  /*a0e0*/  LEA R8, P4, R9.reuse, UR4, 0x3 ;  /* 0x0000000409087c11 */ /* 0x040fe4000f8818ff */
[----:B------:R-:W-:Y:S02]  /*a0f0*/  ISETP.GE.OR P1, PT, R0, UR9, P1 ;  /* 0x0000000900007c0c */ /* 0x000fe40008f26670 */
[----:B------:R-:W-:Y:S02]  /*a100*/  LEA.HI.X R9, R9, UR5, R12, 0x3, P4 ;  /* 0x0000000509097c11 */ /* 0x000fe4000a0f1c0c */
[----:B------:R-:W-:-:S02]  /*a110*/  ISETP.GE.OR P4, PT, R10, UR9, P3 ;  /* 0x000000090a007c0c */ /* 0x000fc40009f86670 */
[----:B------:R-:W-:Y:S01]  /*a120*/  ISETP.GE.OR P3, PT, R0, UR9, P3 ;  /* 0x0000000900007c0c */ /* 0x000fe20009f66670 */
[----:B------:R0:W-:Y:S01]  /*a130*/  @!P5 STG.E.64 desc[UR10][R8.64+0x8], R62 ;  /* 0x0000083e0800d986 */ /* 0x0001e2000c101b0a */
[----:B------:R-:W-:Y:S02]  /*a140*/  ISETP.GE.OR P5, PT, R10, UR9, P0 ;  /* 0x000000090a007c0c */ /* 0x000fe400087a6670 */
[----:B------:R-:W-:Y:S01]  /*a150*/  ISETP.GE.OR P0, PT, R0, UR9, P0 ;  /* 0x0000000900007c0c */ /* 0x000fe20008706670 */
[----:B------:R0:W-:Y:S01]  /*a160*/  @!P6 STG.E.64 desc[UR10][R2.64+0x10], R52 ;  /* 0x000010340200e986 */ /* 0x0001e2000c101b0a */
[----:B------:R-:W-:Y:S02]  /*a170*/  ISETP.GE.OR P6, PT, R10, UR9, P2 ;  /* 0x000000090a007c0c */ /* 0x000fe400097c6670 */
[----:B------:R-:W-:-:S03]  /*a180*/  ISETP.GE.OR P2, PT, R0, UR9, P2 ;  /* 0x0000000900007c0c */ /* 0x000fc60009746670 */
[----:B------:R0:W-:Y:S08]  /*a190*/  @!P4 STG.E.64 desc[UR10][R4.64+0x10], R70 ;  /* 0x000010460400c986 */ /* 0x0001f0000c101b0a */
[----:B------:R0:W-:Y:S04]  /*a1a0*/  @!P6 STG.E.64 desc[UR10][R6.64+0x10], R68 ;  /* 0x000010440600e986 */ /* 0x0001e8000c101b0a */
[----:B------:R0:W-:Y:S04]  /*a1b0*/  @!P5 STG.E.64 desc[UR10][R8.64+0x10], R58 ;  /* 0x0000103a0800d986 */ /* 0x0001e8000c101b0a */
[----:B------:R0:W-:Y:S04]  /*a1c0*/  @!P1 STG.E.64 desc[UR10][R2.64+0x18], R80 ;  /* 0x0000185002009986 */ /* 0x0001e8000c101b0a */
[----:B------:R0:W-:Y:S04]  /*a1d0*/  @!P3 STG.E.64 desc[UR10][R4.64+0x18], R86 ;  /* 0x000018560400b986 */ /* 0x0001e8000c101b0a */
[----:B------:R0:W-:Y:S01]  /*a1e0*/  @!P2 STG.E.64 desc[UR10][R6.64+0x18], R88 ;  /* 0x000018580600a986 */ /* 0x0001e2000c101b0a */
[----:B------:R-:W-:Y:S05]  /*a1f0*/  @P0 EXIT ;  /* 0x000000000000094d */ /* 0x000fea0003800000 */
[----:B------:R-:W-:Y:S01]  /*a200*/  STG.E.64 desc[UR10][R8.64+0x18], R84 ;  /* 0x0000185408007986 */ /* 0x000fe2000c101b0a */
[----:B------:R-:W-:Y:S05]  /*a210*/  EXIT ;  /* 0x000000000000794d */ /* 0x000fea0003800000 */
.L_x_423:
        /* <DEDUP_REMOVED lines=14> */
.L_x_464:


//--------------------- .text.tropical_minplus_f64_nn --------------------------
	.section	.text.tropical_minplus_f64_nn,"ax",@progbits
	.align	128
        .global         tropical_minplus_f64_nn
        .type           tropical_minplus_f64_nn,@function
        .size           tropical_minplus_f64_nn,(.L_x_465 - tropical_minplus_f64_nn)
        .other          tropical_minplus_f64_nn,@"STO_CUDA_ENTRY STV_DEFAULT"
tropical_minplus_f64_nn:
.text.tropical_minplus_f64_nn:
[----:B------:R-:W-:Y:S01]  /*0000*/  LDC R1, c[0x0][0x37c] ;  /* 0x0000df00ff017b82 */ /* 0x000fe20000000800 */
[----:B------:R-:W0:Y:S07]  /*0010*/  LDCU UR9, c[0x0][0x398] ;  /* 0x00007300ff0977ac */ /* 0x000e2e0008000800 */
[----:B------:R-:W1:Y:S01]  /*0020*/  S2UR UR7, SR_CTAID.X ;  /* 0x00000000000779c3 */ /* 0x000e620000002500 */
[----:B------:R-:W2:Y:S01]  /*0030*/  S2R R10, SR_TID.Y ;  /* 0x00000000000a7919 */ /* 0x000ea20000002200 */
[----:B------:R-:W-:Y:S01]  /*0040*/  HFMA2 R72, -RZ, RZ, 0, 0 ;  /* 0x00000000ff487431 */ /* 0x000fe200000001ff */
[----:B------:R-:W3:Y:S01]  /*0050*/  LDCU.64 UR10, c[0x0][0x358] ;  /* 0x00006b00ff0a77ac */ /* 0x000ee20008000a00 */
[----:B------:R-:W-:Y:S01]  /*0060*/  IMAD.MOV.U32 R86, RZ, RZ, 0x0 ;  /* 0x00000000ff567424 */ /* 0x000fe200078e00ff */
[----:B------:R-:W4:Y:S01]  /*0070*/  S2R R5, SR_TID.X ;  /* 0x0000000000057919 */ /* 0x000f220000002100 */
[----:B------:R-:W-:Y:S01]  /*0080*/  IMAD.MOV.U32 R87, RZ, RZ, 0x7ff00000 ;  /* 0x7ff00000ff577424 */ /* 0x000fe200078e00ff */
[----:B------:R-:W-:Y:S01]  /*0090*/  MOV R57, 0x7ff00000 ;  /* 0x7ff0000000397802 */ /* 0x000fe20000000f00 */
[----:B------:R-:W5:Y:S01]  /*00a0*/  LDC R16, c[0x0][0x3a0] ;  /* 0x0000e800ff107b82 */ /* 0x000f620000000800 */
[----:B------:R-:W-:Y:S01]  /*00b0*/  IMAD.MOV.U32 R70, RZ, RZ, 0x0 ;  /* 0x00000000ff467424 */ /* 0x000fe200078e00ff */
[----:B------:R-:W-:Y:S01]  /*00c0*/  MOV R47, 0x7ff00000 ;  /* 0x7ff00000002f7802 */ /* 0x000fe20000000f00 */
[----:B------:R-:W-:-:S02]  /*00d0*/  IMAD.MOV.U32 R71, RZ, RZ, 0x7ff00000 ;  /* 0x7ff00000ff477424 */ /* 0x000fc400078e00ff */
[----:B------:R-:W-:Y:S02]  /*00e0*/  IMAD.MOV.U32 R48, RZ, RZ, 0x0 ;  /* 0x00000000ff307424 */ /* 0x000fe400078e00ff */
[----:B------:R-:W-:Y:S01]  /*00f0*/  IMAD.MOV.U32 R49, RZ, RZ, 0x7ff00000 ;  /* 0x7ff00000ff317424 */ /* 0x000fe200078e00ff */
[----:B0-----:R-:W-:Y:S01]  /*0100*/  UIADD3 UR4, UPT, UPT, UR9, 0x1f, URZ ;  /* 0x0000001f09047890 */ /* 0x001fe2000fffe0ff */
[----:B------:R-:W-:Y:S02]  /*0110*/  IMAD.MOV.U32 R56, RZ, RZ, 0x0 ;  /* 0x00000000ff387424 */ /* 0x000fe400078e00ff */
[----:B------:R-:W-:Y:S01]  /*0120*/  IMAD.MOV.U32 R80, RZ, RZ, 0x0 ;  /* 0x00000000ff507424 */ /* 0x000fe200078e00ff */
[----:B------:R-:W-:Y:S01]  /*0130*/  USHF.R.S32.HI UR5, URZ, 0x1f, UR4 ;  /* 0x0000001fff057899 */ /* 0x000fe20008011404 */
[----:B------:R-:W-:Y:S02]  /*0140*/  IMAD.MOV.U32 R81, RZ, RZ, 0x7ff00000 ;  /* 0x7ff00000ff517424 */ /* 0x000fe400078e00ff */
[----:B------:R-:W-:Y:S01]  /*0150*/  IMAD.MOV.U32 R52, RZ, RZ, 0x0 ;  /* 0x00000000ff347424 */ /* 0x000fe200078e00ff */
[----:B------:R-:W-:Y:S01]  /*0160*/  ULEA.HI UR5, UR5, UR4, URZ, 0x5 ;  /* 0x0000000405057291 */ /* 0x000fe2000f8f28ff */
[----:B------:R-:W-:-:S02]  /*0170*/  IMAD.MOV.U32 R53, RZ, RZ, 0x7ff00000 ;  /* 0x7ff00000ff357424 */ /* 0x000fc400078e00ff */
[----:B------:R-:W-:Y:S01]  /*0180*/  UMOV UR4, URZ ;  /* 0x000000ff00047c82 */ /* 0x000fe20008000000 */
[----:B------:R-:W-:Y:S01]  /*0190*/  USHF.R.S32.HI UR6, URZ, 0x5, UR5 ;  /* 0x00000005ff067899 */ /* 0x000fe20008011405 */
[----:B------:R-:W-:Y:S01]  /*01a0*/  IMAD.MOV.U32 R44, RZ, RZ, 0x0 ;  /* 0x00000000ff2c7424 */ /* 0x000fe200078e00ff */
[----:B-----5:R-:W-:Y:S02]  /*01b0*/  ISETP.GE.AND P0, PT, R16, 0x1, PT ;  /* 0x000000011000780c */ /* 0x020fe40003f06270 */
[----:B------:R-:W-:Y:S01]  /*01c0*/  UIADD3 UR8, UPT, UPT, URZ, -UR6, URZ ;  /* 0x80000006ff087290 */ /* 0x000fe2000fffe0ff */
[----:B------:R-:W-:Y:S01]  /*01d0*/  IMAD.MOV.U32 R45, RZ, RZ, 0x7ff00000 ;  /* 0x7ff00000ff2d7424 */ /* 0x000fe200078e00ff */
[----:B------:R-:W-:Y:S01]  /*01e0*/  UISETP.NE.U32.AND UP2, UPT, UR6, URZ, UPT ;  /* 0x000000ff0600728c */ /* 0x000fe2000bf45070 */
[----:B------:R-:W-:Y:S02]  /*01f0*/  IMAD.MOV.U32 R42, RZ, RZ, 0x0 ;  /* 0x00000000ff2a7424 */ /* 0x000fe400078e00ff */
[----:B------:R-:W0:Y:S01]  /*0200*/  I2F.U32.RP R0, UR6 ;  /* 0x0000000600007d06 */ /* 0x000e220008209000 */
[----:B------:R-:W-:-:S02]  /*0210*/  IMAD.MOV.U32 R43, RZ, RZ, 0x7ff00000 ;  /* 0x7ff00000ff2b7424 */ /* 0x000fc400078e00ff */
[----:B------:R-:W-:Y:S02]  /*0220*/  IMAD.MOV.U32 R73, RZ, RZ, 0x7ff00000 ;  /* 0x7ff00000ff497424 */ /* 0x000fe400078e00ff */
[----:B------:R-:W-:Y:S02]  /*0230*/  IMAD.MOV.U32 R60, RZ, RZ, 0x0 ;  /* 0x00000000ff3c7424 */ /* 0x000fe400078e00ff */
[----:B------:R-:W-:Y:S02]  /*0240*/  IMAD.MOV.U32 R61, RZ, RZ, 0x7ff00000 ;  /* 0x7ff00000ff3d7424 */ /* 0x000fe400078e00ff */
[----:B------:R-:W-:Y:S02]  /*0250*/  IMAD.MOV.U32 R68, RZ, RZ, 0x0 ;  /* 0x00000000ff447424 */ /* 0x000fe400078e00ff */
[----:B------:R-:W-:Y:S02]  /*0260*/  IMAD.MOV.U32 R69, RZ, RZ, 0x7ff00000 ;  /* 0x7ff00000ff457424 */ /* 0x000fe400078e00ff */
[----:B------:R-:W-:Y:S01]  /*0270*/  IMAD.MOV.U32 R88, RZ, RZ, 0x0 ;  /* 0x00000000ff587424 */ /* 0x000fe200078e00ff */
[----:B0-----:R-:W0:Y:S01]  /*0280*/  MUFU.RCP R0, R0 ;  /* 0x0000000000007308 */ /* 0x001e220000001000 */
[----:B------:R-:W-:-:S02]  /*0290*/  IMAD.MOV.U32 R89, RZ, RZ, 0x7ff00000 ;  /* 0x7ff00000ff597424 */ /* 0x000fc400078e00ff */
[----:B------:R-:W-:Y:S02]  /*02a0*/  IMAD.MOV.U32 R46, RZ, RZ, 0x0 ;  /* 0x00000000ff2e7424 */ /* 0x000fe400078e00ff */
[----:B------:R-:W-:Y:S02]  /*02b0*/  IMAD.MOV.U32 R62, RZ, RZ, 0x0 ;  /* 0x00000000ff3e7424 */ /* 0x000fe400078e00ff */
[----:B------:R-:W-:Y:S02]  /*02c0*/  IMAD.MOV.U32 R63, RZ, RZ, 0x7ff00000 ;  /* 0x7ff00000ff3f7424 */ /* 0x000fe400078e00ff */
[----:B------:R-:W-:Y:S02]  /*02d0*/  IMAD.MOV.U32 R58, RZ, RZ, 0x0 ;  /* 0x00000000ff3a7424 */ /* 0x000fe400078e00ff */
[----:B------:R-:W-:Y:S02]  /*02e0*/  IMAD.MOV.U32 R59, RZ, RZ, 0x7ff00000 ;  /* 0x7ff00000ff3b7424 */ /* 0x000fe400078e00ff */
[----:B------:R-:W-:-:S02]  /*02f0*/  IMAD.MOV.U32 R84, RZ, RZ, 0x0 ;  /* 0x00000000ff547424 */ /* 0x000fc400078e00ff */
[----:B------:R-:W-:Y:S02]  /*0300*/  IMAD.MOV.U32 R85, RZ, RZ, 0x7ff00000 ;  /* 0x7ff00000ff557424 */ /* 0x000fe400078e00ff */
        /* <DEDUP_REMOVED lines=22> */
[----:B------:R-:W-:Y:S01]  /*0470*/  IMAD.MOV.U32 R86, RZ, RZ, 0x0 ;  /* 0x00000000ff567424 */ /* 0x000fe200078e00ff */
[----:B------:R-:W-:Y:S01]  /*0480*/  SHF.R.U32.HI R13, RZ, 0x4, R7 ;  /* 0x00000004ff0d7819 */ /* 0x000fe20000011607 */
[----:B------:R-:W-:Y:S01]  /*0490*/  IMAD.MOV.U32 R87, RZ, RZ, 0x7ff00000 ;  /* 0x7ff00000ff577424 */ /* 0x000fe200078e00ff */
[----:B------:R-:W-:Y:S01]  /*04a0*/  LOP3.LUT R14, R7, 0xf, RZ, 0xc0, !PT ;  /* 0x0000000f070e7812 */ /* 0x000fe200078ec0ff */
[----:B------:R-:W1:Y:S01]  /*04b0*/  LDCU UR13, c[0x0][0x3a0] ;  /* 0x00007400ff0d77ac */ /* 0x000e620008000800 */
[----:B------:R-:W-:-:S02]  /*04c0*/  LEA R13, R0, R13, 0x5 ;  /* 0x0000000d000d7211 */ /* 0x000fc400078e28ff */
[----:B------:R-:W-:Y:S01]  /*04d0*/  LOP3.LUT R0, R14, 0x3ff0, R7, 0xf8, !PT ;  /* 0x00003ff00e007812 */ /* 0x000fe200078ef807 */
[----:B------:R-:W2:Y:S01]  /*04e0*/  LDCU UR9, c[0x0][0x398] ;  /* 0x00007300ff0977ac */ /* 0x000ea20008000800 */
[----:B------:R-:W-:Y:S01]  /*04f0*/  LEA.HI R2, R7, 0x8, RZ, 0x1b ;  /* 0x0000000807027811 */ /* 0x000fe200078fd8ff */
[----:B------:R-:W-:Y:S01]  /*0500*/  IMAD R3, R13, R16, RZ ;  /* 0x000000100d037224 */ /* 0x000fe200078e02ff */
[----:B------:R-:W3:Y:S03]  /*0510*/  LDCU UR12, c[0x0][0x39c] ;  /* 0x00007380ff0c77ac */ /* 0x000ee60008000800 */
[C-C-:B------:R-:W-:Y:S02]  /*0520*/  IMAD R8, R16.reuse, 0x8, R3.reuse ;  /* 0x0000000810087824 */ /* 0x140fe400078e0203 */
[C---:B------:R-:W-:Y:S02]  /*0530*/  IMAD R11, R16.reuse, 0x4, R3 ;  /* 0x00000004100b7824 */ /* 0x040fe400078e0203 */
[----:B------:R-:W-:Y:S01]  /*0540*/  IMAD R12, R16, 0x4, R8 ;  /* 0x00000004100c7824 */ /* 0x000fe200078e0208 */
[----:B0-----:R-:W-:-:S02]  /*0550*/  ULEA UR4, UR8, UR4, 0x18 ;  /* 0x0000000408047291 */ /* 0x001fc4000f8ec0ff */
        /* <DEDUP_REMOVED lines=10> */
.L_x_425:
[----:B------:R-:W0:Y:S01]  /*0600*/  S2R R15, SR_TID.X ;  /* 0x00000000000f7919 */ /* 0x000e220000002100 */
[----:B------:R-:W-:Y:S02]  /*0610*/  IMAD.U32 R17, RZ, RZ, UR6 ;  /* 0x00000006ff117e24 */ /* 0x000fe4000f8e00ff */
[----:B------:R-:W-:Y:S01]  /*0620*/  IMAD.MOV.U32 R20, RZ, RZ, 0x0 ;  /* 0x00000000ff147424 */ /* 0x000fe200078e00ff */
[----:B------:R-:W0:Y:S01]  /*0630*/  S2R R16, SR_TID.Y ;  /* 0x0000000000107919 */ /* 0x000e220000002200 */
[----:B------:R-:W-:Y:S02]  /*0640*/  IMAD.MOV.U32 R40, RZ, RZ, 0x0 ;  /* 0x00000000ff287424 */ /* 0x000fe400078e00ff */
[----:B------:R-:W-:Y:S02]  /*0650*/  IMAD.MOV.U32 R41, RZ, RZ, 0x7ff00000 ;  /* 0x7ff00000ff297424 */ /* 0x000fe400078e00ff */
[----:B------:R-:W-:Y:S01]  /*0660*/  IMAD.MOV.U32 R24, RZ, RZ, 0x0 ;  /* 0x00000000ff187424 */ /* 0x000fe200078e00ff */
[----:B0-----:R-:W-:Y:S01]  /*0670*/  LEA R15, R16, R15, 0x3 ;  /* 0x0000000f100f7211 */ /* 0x001fe200078e18ff */
[----:B------:R-:W-:-:S03]  /*0680*/  VIADD R16, R2, 0xfffffff8 ;  /* 0xfffffff802107836 */ /* 0x000fc60000000000 */
        /* <DEDUP_REMOVED lines=20> */
[----:B------:R-:W2:Y:S08]  /*07d0*/  @!P4 LDC.64 R16, c[0x0][0x380] ;  /* 0x0000e000ff10cb82 */ /* 0x000eb00000000a00 */
[----:B------:R-:W3:Y:S01]  /*07e0*/  @!P2 LDC.64 R18, c[0x0][0x380] ;  /* 0x0000e000ff12ab82 */ /* 0x000ee20000000a00 */
[----:B0-----:R-:W-:Y:S01]  /*07f0*/  @P1 IMAD.WIDE R26, R21, 0x8, R26 ;  /* 0x00000008151a1825 */ /* 0x001fe200078e021a */
[----:B------:R-:W-:-:S04]  /*0800*/  @!P4 IADD3 R21, PT, PT, R31, 0x6, RZ ;  /* 0x000000061f15c810 */ /* 0x000fc80007ffe0ff */
[----:B------:R-:W4:Y:S01]  /*0810*/  @P1 LDG.E.64.CONSTANT R40, desc[UR10][R26.64] ;  /* 0x0000000a1a281981 */ /* 0x000f22000c1e9b00 */
[----:B------:R-:W-:Y:S02]  /*0820*/  @!P4 IMAD R33, R21, UR9, R50 ;  /* 0x000000091521cc24 */ /* 0x000fe4000f8e0232 */
[----:B------:R-:W-:Y:S02]  /*0830*/  IMAD.MOV.U32 R21, RZ, RZ, 0x7ff00000 ;  /* 0x7ff00000ff157424 */ /* 0x000fe400078e00ff */
[----:B-1----:R-:W-:-:S04]  /*0840*/  @!P3 IMAD.WIDE R22, R29, 0x8, R22 ;  /* 0x000000081d16b825 */ /* 0x002fc800078e0216 */
[----:B------:R-:W-:Y:S01]  /*0850*/  IMAD.MOV.U32 R29, RZ, RZ, 0x7ff00000 ;  /* 0x7ff00000ff1d7424 */ /* 0x000fe200078e00ff */
[----:B------:R0:W5:Y:S01]  /*0860*/  @!P3 LDG.E.64.CONSTANT R20, desc[UR10][R22.64] ;  /* 0x0000000a1614b981 */ /* 0x000162000c1e9b00 */
[----:B--2---:R-:W-:-:S05]  /*0870*/  @!P4 IMAD.WIDE R32, R33, 0x8, R16 ;  /* 0x000000082120c825 */ /* 0x004fca00078e0210 */
[----:B------:R-:W2:Y:S01]  /*0880*/  @!P4 LDG.E.64.CONSTANT R28, desc[UR10][R32.64] ;  /* 0x0000000a201cc981 */ /* 0x000ea2000c1e9b00 */
[----:B---3--:R-:W-:-:S04]  /*0890*/  @!P2 IMAD.WIDE R18, R25, 0x8, R18 ;  /* 0x000000081912a825 */ /* 0x008fc800078e0212 */
[----:B------:R-:W-:-:S06]  /*08a0*/  IMAD.MOV.U32 R25, RZ, RZ, 0x7ff00000 ;  /* 0x7ff00000ff197424 */ /* 0x000fcc00078e00ff */
[----:B------:R1:W3:Y:S01]  /*08b0*/  @!P2 LDG.E.64.CONSTANT R24, desc[UR10][R18.64] ;  /* 0x0000000a1218a981 */ /* 0x0002e2000c1e9b00 */
[C---:B------:R-:W-:Y:S01]  /*08c0*/  ISETP.GE.OR P5, PT, R2.reuse, UR13, P0 ;  /* 0x0000000d02007c0c */ /* 0x040fe200087a6670 */
[C---:B------:R-:W-:Y:S01]  /*08d0*/  VIADD R17, R2.reuse, 0x4 ;  /* 0x0000000402117836 */ /* 0x040fe20000000000 */
[----:B------:R-:W-:-:S04]  /*08e0*/  IADD3 R16, PT, PT, R2, 0x2, RZ ;  /* 0x0000000202107810 */ /* 0x000fc80007ffe0ff */
        /* <DEDUP_REMOVED lines=10> */
[----:B------:R-:W-:-:S04]  /*0990*/  @!P5 VIADD R23, R31, 0x8 ;  /* 0x000000081f17d836 */ /* 0x000fc80000000000 */
[----:B------:R-:W-:Y:S02]  /*09a0*/  @!P5 IMAD R23, R23, UR9, R50 ;  /* 0x000000091717dc24 */ /* 0x000fe4000f8e0232 */
[----:B------:R-:W-:Y:S02]  /*09b0*/  @!P3 VIADD R33, R31, 0xc ;  /* 0x0000000c1f21b836 */ /* 0x000fe40000000000 */
[----:B------:R-:W-:Y:S02]  /*09c0*/  IMAD.MOV.U32 R34, RZ, RZ, 0x0 ;  /* 0x00000000ff227424 */ /* 0x000fe400078e00ff */
[----:B------:R-:W-:Y:S02]  /*09d0*/  IMAD.MOV.U32 R35, RZ, RZ, 0x7ff00000 ;  /* 0x7ff00000ff237424 */ /* 0x000fe400078e00ff */
[----:B0-----:R-:W-:Y:S02]  /*09e0*/  @!P5 IMAD.WIDE R36, R23, 0x8, R36 ;  /* 0x000000081724d825 */ /* 0x001fe400078e0224 */
[----:B------:R-:W0:Y:S02]  /*09f0*/  @!P0 LDC.64 R22, c[0x0][0x380] ;  /* 0x0000e000ff168b82 */ /* 0x000e240000000a00 */
[----:B------:R-:W-:-:S02]  /*0a00*/  @!P4 VIADD R27, R31, 0xa ;  /* 0x0000000a1f1bc836 */ /* 0x000fc40000000000 */
[----:B------:R-:W-:Y:S02]  /*0a10*/  VIADD R30, R13, 0x8 ;  /* 0x000000080d1e7836 */ /* 0x000fe40000000000 */
[----:B------:R-:W-:Y:S02]  /*0a20*/  HFMA2 R32, -RZ, RZ, 0, 0 ;  /* 0x00000000ff207431 */ /* 0x000fe400000001ff */
[--C-:B------:R-:W-:Y:S01]  /*0a30*/  @!P3 IMAD R33, R33, UR9, R50.reuse ;  /* 0x000000092121bc24 */ /* 0x100fe2000f8e0232 */
[----:B------:R1:W3:Y:S01]  /*0a40*/  @!P5 LDG.E.64.CONSTANT R34, desc[UR10][R36.64] ;  /* 0x0000000a2422d981 */ /* 0x0002e2000c1e9b00 */
[----:B------:R-:W-:Y:S01]  /*0a50*/  @!P4 IMAD R27, R27, UR9, R50 ;  /* 0x000000091b1bcc24 */ /* 0x000fe2000f8e0232 */
[----:B------:R-:W-:Y:S01]  /*0a60*/  ISETP.GE.OR P6, PT, R13, UR12, P1 ;  /* 0x0000000c0d007c0c */ /* 0x000fe20008fc6670 */
[----:B------:R-:W-:Y:S01]  /*0a70*/  @!P0 VIADD R51, R31, 0xe ;  /* 0x0000000e1f338836 */ /* 0x000fe20000000000 */
[----:B------:R-:W-:Y:S01]  /*0a80*/  ISETP.GE.OR P5, PT, R30, UR12, P1 ;  /* 0x0000000c1e007c0c */ /* 0x000fe20008fa6670 */
[----:B------:R-:W-:Y:S01]  /*0a90*/  @!P3 IMAD.WIDE R16, R33, 0x8, R16 ;  /* 0x000000082110b825 */ /* 0x000fe200078e0210 */
[----:B------:R-:W0:Y:S03]  /*0aa0*/  @!P2 LDC.64 R30, c[0x0][0x388] ;  /* 0x0000e200ff1eab82 */ /* 0x000e260000000a00 */
[----:B------:R-:W-:-:S02]  /*0ab0*/  IMAD.MOV.U32 R33, RZ, RZ, 0x7ff00000 ;  /* 0x7ff00000ff217424 */ /* 0x000fc400078e00ff */
[----:B-1----:R-:W-:-:S04]  /*0ac0*/  @!P4 IMAD.WIDE R18, R27, 0x8, R18 ;  /* 0x000000081b12c825 */ /* 0x002fc800078e0212 */
[----:B------:R-:W-:Y:S01]  /*0ad0*/  VIADD R54, R13, 0xc ;  /* 0x0000000c0d367836 */ /* 0x000fe20000000000 */
[----:B------:R1:W3:Y:S01]  /*0ae0*/  @!P4 LDG.E.64.CONSTANT R32, desc[UR10][R18.64] ;  /* 0x0000000a1220c981 */ /* 0x0002e2000c1e9b00 */
[----:B------:R-:W0:Y:S03]  /*0af0*/  @!P6 LDC.64 R38, c[0x0][0x388] ;  /* 0x0000e200ff26eb82 */ /* 0x000e260000000a00 */
[----:B------:R-:W-:Y:S02]  /*0b00*/  ISETP.GE.OR P4, PT, R54, UR12, P1 ;  /* 0x0000000c36007c0c */ /* 0x000fe40008f86670 */
[----:B------:R-:W-:Y:S01]  /*0b10*/  LOP3.LUT R54, R15, 0xf, RZ, 0xc0, !PT ;  /* 0x0000000f0f367812 */ /* 0x000fe200078ec0ff */
[----:B------:R-:W-:Y:S02]  /*0b20*/  IMAD.MOV.U32 R26, RZ, RZ, 0x0 ;  /* 0x00000000ff1a7424 */ /* 0x000fe400078e00ff */
[----:B------:R-:W-:Y:S01]  /*0b30*/  IMAD.MOV.U32 R27, RZ, RZ, 0x7ff00000 ;  /* 0x7ff00000ff1b7424 */ /* 0x000fe200078e00ff */
[----:B------:R-:W0:Y:S01]  /*0b40*/  @!P5 LDC.64 R36, c[0x0][0x388] ;  /* 0x0000e200ff24db82 */ /* 0x000e220000000a00 */
[----:B------:R-:W-:-:S02]  /*0b50*/  @!P0 IMAD R51, R51, UR9, R50 ;  /* 0x0000000933338c24 */ /* 0x000fc4000f8e0232 */
[----:B-1----:R-:W-:Y:S02]  /*0b60*/  VIADD R18, R13, 0x10 ;  /* 0x000000100d127836 */ /* 0x002fe40000000000 */
[----:B------:R-:W-:Y:S01]  /*0b70*/  VIADD R54, R54, UR4 ;  /* 0x0000000436367c36 */ /* 0x000fe20008000000 */
[----:B------:R1:W3:Y:S01]  /*0b80*/  @!P3 LDG.E.64.CONSTANT R26, desc[UR10][R16.64] ;  /* 0x0000000a101ab981 */ /* 0x0002e2000c1e9b00 */
[----:B0-----:R-:W-:Y:S01]  /*0b90*/  @!P0 IMAD.WIDE R22, R51, 0x8, R22 ;  /* 0x0000000833168825 */ /* 0x001fe200078e0216 */
[----:B------:R-:W-:-:S03]  /*0ba0*/  ISETP.GE.OR P3, PT, R18, UR12, P1 ;  /* 0x0000000c12007c0c */ /* 0x000fc60008f66670 */
[----:B------:R-:W-:Y:S02]  /*0bb0*/  @!P2 IMAD.IADD R51, R11, 0x1, R54 ;  /* 0x000000010b33a824 */ /* 0x000fe400078e0236 */
[----:B------:R-:W-:Y:S01]  /*0bc0*/  IMAD.MOV.U32 R18, RZ, RZ, 0x0 ;  /* 0x00000000ff127424 */ /* 0x000fe200078e00ff */
[----:B-1----:R-:W0:Y:S01]  /*0bd0*/  @!P4 LDC.64 R16, c[0x0][0x388] ;  /* 0x0000e200ff10cb82 */ /* 0x002e220000000a00 */
[----:B------:R-:W-:Y:S02]  /*0be0*/  IMAD.MOV.U32 R19, RZ, RZ, 0x7ff00000 ;  /* 0x7ff00000ff137424 */ /* 0x000fe400078e00ff */
[----:B------:R-:W-:Y:S01]  /*0bf0*/  @!P2 IMAD.WIDE R30, R51, 0x8, R30 ;  /* 0x00000008331ea825 */ /* 0x000fe200078e021e */
[----:B------:R-:W-:-:S03]  /*0c00*/  @!P6 IADD3 R15, PT, PT, R3, R54, RZ ;  /* 0x00000036030fe210 */ /* 0x000fc60007ffe0ff */
[----:B------:R1:W3:Y:S01]  /*0c10*/  @!P0 LDG.E.64.CONSTANT R18, desc[UR10][R22.64] ;  /* 0x0000000a16128981 */ /* 0x0002e2000c1e9b00 */
[----:B------:R-:W0:Y:S01]  /*0c20*/  @!P3 LDC.64 R50, c[0x0][0x388] ;  /* 0x0000e200ff32bb82 */ /* 0x000e220000000a00 */
[----:B------:R-:W-:Y:S01]  /*0c30*/  @!P6 IMAD.WIDE.U32 R38, R15, 0x8, R38 ;  /* 0x000000080f26e825 */ /* 0x000fe200078e0026 */
[----:B------:R-:W-:-:S05]  /*0c40*/  @!P5 IADD3 R15, PT, PT, R8, R54, RZ ;  /* 0x00000036080fd210 */ /* 0x000fca0007ffe0ff */
[----:B------:R-:W-:-:S04]  /*0c50*/  @!P5 IMAD.WIDE R36, R15, 0x8, R36 ;  /* 0x000000080f24d825 */ /* 0x000fc800078e0224 */
[----:B-1----:R-:W-:Y:S02]  /*0c60*/  IMAD.MOV.U32 R22, RZ, RZ, 0x0 ;  /* 0x00000000ff167424 */ /* 0x002fe400078e00ff */
[----:B------:R-:W-:-:S06]  /*0c70*/  IMAD.MOV.U32 R23, RZ, RZ, 0x7ff00000 ;  /* 0x7ff00000ff177424 */ /* 0x000fcc00078e00ff */
[----:B------:R-:W3:Y:S01]  /*0c80*/  @!P5 LDG.E.64.CONSTANT R22, desc[UR10][R36.64] ;  /* 0x0000000a2416d981 */ /* 0x000ee2000c1e9b00 */
[----:B------:R-:W-:Y:S02]  /*0c90*/  @!P3 IMAD.IADD R15, R5, 0x1, R54 ;  /* 0x00000001050fb824 */ /* 0x000fe400078e0236 */
[----:B------:R-:W-:Y:S02]  /*0ca0*/  IMAD.U32 R64, RZ, RZ, UR13 ;  /* 0x0000000dff407e24 */ /* 0x000fe4000f8e00ff */
[----:B0-----:R-:W-:-:S04]  /*0cb0*/  @!P3 IMAD.WIDE R50, R15, 0x8, R50 ;  /* 0x000000080f32b825 */ /* 0x001fc800078e0232 */
[----:B------:R-:W-:Y:S01]  /*0cc0*/  IMAD.MOV.U32 R55, RZ, RZ, 0x7ff00000 ;  /* 0x7ff00000ff377424 */ /* 0x000fe200078e00ff */
[----:B-----5:R0:W-:Y:S04]  /*0cd0*/  STS.64 [R6+0x400], R20 ;  /* 0x0004001406007388 */ /* 0x0201e80000000a00 */
[----:B--2---:R1:W-:Y:S01]  /*0ce0*/  STS.64 [R6+0x600], R28 ;  /* 0x0006001c06007388 */ /* 0x0043e20000000a00 */
[----:B0-----:R-:W-:Y:S02]  /*0cf0*/  IMAD.MOV.U32 R20, RZ, RZ, 0x0 ;  /* 0x00000000ff147424 */ /* 0x001fe400078e00ff */
[----:B------:R-:W-:Y:S02]  /*0d00*/  IMAD.MOV.U32 R21, RZ, RZ, 0x7ff00000 ;  /* 0x7ff00000ff157424 */ /* 0x000fe400078e00ff */
[----:B-1----:R-:W-:-:S04]  /*0d10*/  VIADD R28, R13, 0x14 ;  /* 0x000000140d1c7836 */ /* 0x002fc80000000000 */
[----:B------:R0:W2:Y:S01]  /*0d20*/  @!P2 LDG.E.64.CONSTANT R20, desc[UR10][R30.64] ;  /* 0x0000000a1e14a981 */ /* 0x0000a2000c1e9b00 */
[----:B------:R-:W-:-:S03]  /*0d30*/  ISETP.GE.OR P0, PT, R28, UR12, P1 ;  /* 0x0000000c1c007c0c */ /* 0x000fc60008f06670 */
[----:B----4-:R1:W-:Y:S01]  /*0d40*/  STS.64 [R6], R40 ;  /* 0x0000002806007388 */ /* 0x0103e20000000a00 */
[----:B0-----:R-:W-:-:S03]  /*0d50*/  VIADD R30, R13, 0x18 ;  /* 0x000000180d1e7836 */ /* 0x001fc60000000000 */
[----:B---3--:R0:W-:Y:S02]  /*0d60*/  STS.64 [R6+0x200], R24 ;  /* 0x0002001806007388 */ /* 0x0081e40000000a00 */
[----:B------:R-:W-:Y:S01]  /*0d70*/  ISETP.GE.OR P2, PT, R30, UR12, P1 ;  /* 0x0000000c1e007c0c */ /* 0x000fe20008f46670 */
[----:B-1----:R-:W-:Y:S02]  /*0d80*/  VIADD R40, R13, 0x1c ;  /* 0x0000001c0d287836 */ /* 0x002fe40000000000 */
[----:B------:R-:W-:Y:S02]  /*0d90*/  @!P4 IMAD.IADD R29, R12, 0x1, R54 ;  /* 0x000000010c1dc824 */ /* 0x000fe400078e0236 */
[----:B0-----:R-:W-:Y:S02]  /*0da0*/  IMAD.MOV.U32 R24, RZ, RZ, 0x0 ;  /* 0x00000000ff187424 */ /* 0x001fe400078e00ff */
[----:B------:R-:W-:Y:S01]  /*0db0*/  IMAD.MOV.U32 R25, RZ, RZ, 0x7ff00000 ;  /* 0x7ff00000ff197424 */ /* 0x000fe200078e00ff */
[----:B------:R-:W-:Y:S01]  /*0dc0*/  ISETP.GE.OR P1, PT, R40, UR12, P1 ;  /* 0x0000000c28007c0c */ /* 0x000fe20008f26670 */
[----:B------:R-:W-:-:S04]  /*0dd0*/  @!P4 IMAD.WIDE R16, R29, 0x8, R16 ;  /* 0x000000081d10c825 */ /* 0x000fc800078e0210 */
[----:B------:R-:W0:Y:S01]  /*0de0*/  @!P2 LDC.64 R36, c[0x0][0x388] ;  /* 0x0000e200ff24ab82 */ /* 0x000e220000000a00 */
[----:B------:R1:W3:Y:S01]  /*0df0*/  @!P6 LDG.E.64.CONSTANT R24, desc[UR10][R38.64] ;  /* 0x0000000a2618e981 */ /* 0x0002e2000c1e9b00 */
[----:B------:R-:W-:Y:S02]  /*0e00*/  IMAD.MOV.U32 R28, RZ, RZ, 0x0 ;  /* 0x00000000ff1c7424 */ /* 0x000fe400078e00ff */
[----:B------:R-:W-:-:S06]  /*0e10*/  IMAD.MOV.U32 R29, RZ, RZ, 0x7ff00000 ;  /* 0x7ff00000ff1d7424 */ /* 0x000fcc00078e00ff */
[----:B------:R4:W5:Y:S01]  /*0e20*/  @!P4 LDG.E.64.CONSTANT R28, desc[UR10][R16.64] ;  /* 0x0000000a101cc981 */ /* 0x000962000c1e9b00 */
[----:B-1----:R-:W1:Y:S01]  /*0e30*/  @!P0 LDC.64 R38, c[0x0][0x388] ;  /* 0x0000e200ff268b82 */ /* 0x002e620000000a00 */
[----:B------:R-:W-:-:S07]  /*0e40*/  @!P0 IMAD R15, R64, 0x4, R5 ;  /* 0x00000004400f8824 */ /* 0x000fce00078e0205 */
[----:B----4-:R-:W4:Y:S01]  /*0e50*/  @!P1 LDC.64 R16, c[0x0][0x388] ;  /* 0x0000e200ff109b82 */ /* 0x010f220000000a00 */
[----:B------:R-:W-:Y:S01]  /*0e60*/  @!P0 IMAD.IADD R15, R54, 0x1, R15 ;  /* 0x00000001360f8824 */ /* 0x000fe200078e020f */
[----:B------:R-:W-:Y:S01]  /*0e70*/  MOV R31, 0x7ff00000 ;  /* 0x7ff00000001f7802 */ /* 0x000fe20000000f00 */
[----:B------:R-:W-:Y:S02]  /*0e80*/  IMAD.MOV.U32 R30, RZ, RZ, 0x0 ;  /* 0x00000000ff1e7424 */ /* 0x000fe400078e00ff */
[----:B------:R-:W-:Y:S02]  /*0e90*/  IMAD.MOV.U32 R40, RZ, RZ, 0x0 ;  /* 0x00000000ff287424 */ /* 0x000fe400078e00ff */
[----:B------:R-:W-:Y:S02]  /*0ea0*/  IMAD.MOV.U32 R41, RZ, RZ, 0x7ff00000 ;  /* 0x7ff00000ff297424 */ /* 0x000fe400078e00ff */
[----:B------:R1:W5:Y:S02]  /*0eb0*/  @!P3 LDG.E.64.CONSTANT R30, desc[UR10][R50.64] ;  /* 0x0000000a321eb981 */ /* 0x000364000c1e9b00 */
[----:B-1----:R-:W-:-:S04]  /*0ec0*/  @!P0 IMAD.WIDE R38, R15, 0x8, R38 ;  /* 0x000000080f268825 */ /* 0x002fc800078e0226 */
[----:B------:R-:W-:Y:S01]  /*0ed0*/  @!P2 IMAD.IADD R15, R9, 0x1, R54 ;  /* 0x00000001090fa824 */ /* 0x000fe200078e0236 */
[----:B------:R-:W-:Y:S01]  /*0ee0*/  MOV R51, 0x7ff00000 ;  /* 0x7ff0000000337802 */ /* 0x000fe20000000f00 */
[----:B------:R-:W-:Y:S01]  /*0ef0*/  IMAD.MOV.U32 R50, RZ, RZ, 0x0 ;  /* 0x00000000ff327424 */ /* 0x000fe200078e00ff */
[----:B------:R-:W5:Y:S01]  /*0f00*/  @!P0 LDG.E.64.CONSTANT R40, desc[UR10][R38.64] ;  /* 0x0000000a26288981 */ /* 0x000f62000c1e9b00 */
[----:B0-----:R-:W-:-:S04]  /*0f10*/  @!P2 IMAD.WIDE R36, R15, 0x8, R36 ;  /* 0x000000080f24a825 */ /* 0x001fc800078e0224 */
[----:B------:R-:W-:Y:S01]  /*0f20*/  @!P1 IMAD.IADD R15, R0, 0x1, R54 ;  /* 0x00000001000f9824 */ /* 0x000fe200078e0236 */
[----:B------:R-:W5:Y:S01]  /*0f30*/  @!P2 LDG.E.64.CONSTANT R50, desc[UR10][R36.64] ;  /* 0x0000000a2432a981 */ /* 0x000f62000c1e9b00 */
[----:B------:R-:W-:Y:S02]  /*0f40*/  IMAD.MOV.U32 R54, RZ, RZ, 0x0 ;  /* 0x00000000ff367424 */ /* 0x000fe400078e00ff */
        /* <DEDUP_REMOVED lines=22> */
[----:B-1----:R-:W-:-:S08]  /*10b0*/  DADD R28, R36, R16 ;  /* 0x00000000241c7229 */ /* 0x002fd00000000010 */
[----:B------:R-:W-:Y:S02]  /*10c0*/  DSETP.MIN.AND P0, P1, R28, R42, PT ;  /* 0x0000002a1c00722a */ /* 0x000fe40003900000 */
[----:B------:R-:W-:-:S04]  /*10d0*/  IMAD.MOV.U32 R50, RZ, RZ, R28 ;  /* 0x000000ffff327224 */ /* 0x000fc800078e001c */
[----:B------:R-:W-:Y:S01]  /*10e0*/  FSEL R51, R29, R30, P0 ;  /* 0x0000001e1d337208 */ /* 0x000fe20000000000 */
[----:B--2---:R-:W-:Y:S01]  /*10f0*/  DADD R28, R36, R24 ;  /* 0x00000000241c7229 */ /* 0x004fe20000000018 */
[----:B------:R-:W-:-:S06]  /*1100*/  SEL R50, R50, R42, P0 ;  /* 0x0000002a32327207 */ /* 0x000fcc0000000000 */
[----:B------:R-:W-:Y:S01]  /*1110*/  @P1 LOP3.LUT R51, R30, 0x80000, RZ, 0xfc, !PT ;  /* 0x000800001e331812 */ /* 0x000fe200078efcff */
[----:B---3--:R-:W-:Y:S02]  /*1120*/  DADD R30, R32, R18 ;  /* 0x00000000201e7229 */ /* 0x008fe40000000012 */
[----:B------:R-:W-:-:S06]  /*1130*/  DSETP.MIN.AND P2, P3, R28, R56, PT ;  /* 0x000000381c00722a */ /* 0x000fcc0003b40000 */
[----:B------:R-:W-:Y:S01]  /*1140*/  DSETP.MIN.AND P4, P5, R50, R30, PT ;  /* 0x0000001e3200722a */ /* 0x000fe20003d80000 */
[----:B------:R-:W-:Y:S02]  /*1150*/  FSEL R55, R29, R15, P2 ;  /* 0x0000000f1d377208 */ /* 0x000fe40001000000 */
[----:B------:R-:W-:Y:S01]  /*1160*/  MOV R43, R28 ;  /* 0x0000001c002b7202 */ /* 0x000fe20000000f00 */
[----:B------:R-:W-:-:S04]  /*1170*/  DADD R28, R32, R26 ;  /* 0x00000000201c7229 */ /* 0x000fc8000000001a */
[----:B------:R-:W-:Y:S01]  /*1180*/  @P3 LOP3.LUT R55, R15, 0x80000, RZ, 0xfc, !PT ;  /* 0x000800000f373812 */ /* 0x000fe200078efcff */
[----:B------:R-:W-:Y:S01]  /*1190*/  IMAD.MOV.U32 R41, RZ, RZ, R30 ;  /* 0x000000ffff297224 */ /* 0x000fe200078e001e */
[----:B------:R-:W-:Y:S02]  /*11a0*/  FSEL R51, R51, R31, P4 ;  /* 0x0000001f33337208 */ /* 0x000fe40002000000 */
[----:B------:R-:W-:Y:S02]  /*11b0*/  SEL R30, R43, R56, P2 ;  /* 0x000000382b1e7207 */ /* 0x000fe40001000000 */
[----:B------:R-:W-:Y:S01]  /*11c0*/  @P5 LOP3.LUT R51, R31, 0x80000, RZ, 0xfc, !PT ;  /* 0x000800001f335812 */ /* 0x000fe200078efcff */
[----:B------:R-:W-:Y:S02]  /*11d0*/  IMAD.MOV.U32 R31, RZ, RZ, R55 ;  /* 0x000000ffff1f7224 */ /* 0x000fe400078e0037 */
[----:B------:R-:W-:Y:S02]  /*11e0*/  IMAD.MOV.U32 R57, RZ, RZ, R28 ;  /* 0x000000ffff397224 */ /* 0x000fe400078e001c */
[----:B------:R-:W-:-:S02]  /*11f0*/  IMAD.MOV.U32 R43, RZ, RZ, R29 ;  /* 0x000000ffff2b7224 */ /* 0x000fc400078e001d */
[----:B------:R-:W-:Y:S01]  /*1200*/  DSETP.MIN.AND P2, P3, R30, R28, PT ;  /* 0x0000001c1e00722a */ /* 0x000fe20003b40000 */
[----:B------:R-:W-:Y:S02]  /*1210*/  IMAD.MOV.U32 R56, RZ, RZ, R30 ;  /* 0x000000ffff387224 */ /* 0x000fe400078e001e */
[----:B------:R-:W-:Y:S02]  /*1220*/  IMAD.MOV.U32 R54, RZ, RZ, R31 ;  /* 0x000000ffff367224 */ /* 0x000fe400078e001f */
[----:B------:R-:W1:Y:S01]  /*1230*/  LDS.128 R28, [R10+0x180] ;  /* 0x000180000a1c7984 */ /* 0x000e620000000c00 */
[----:B------:R-:W-:-:S05]  /*1240*/  IMAD.MOV.U32 R40, RZ, RZ, R50 ;  /* 0x000000ffff287224 */ /* 0x000fca00078e0032 */
[----:B------:R-:W-:Y:S01]  /*1250*/  SEL R50, R40, R41, P4 ;  /* 0x0000002928327207 */ /* 0x000fe20002000000 */
[----:B0-----:R-:W-:Y:S01]  /*1260*/  DADD R40, R36, R20 ;  /* 0x0000000024287229 */ /* 0x001fe20000000014 */
[----:B------:R-:W-:-:S07]  /*1270*/  FSEL R15, R54, R43, P2 ;  /* 0x0000002b360f7208 */ /* 0x000fce0001000000 */
[----:B------:R-:W-:Y:S01]  /*1280*/  DSETP.MIN.AND P1, P0, R40, R72, PT ;  /* 0x000000482800722a */ /* 0x000fe20003820000 */
[----:B------:R-:W-:Y:S01]  /*1290*/  IMAD.MOV.U32 R42, RZ, RZ, R73 ;  /* 0x000000ffff2a7224 */ /* 0x000fe200078e0049 */
[----:B------:R-:W-:Y:S01]  /*12a0*/  @P3 LOP3.LUT R15, R43, 0x80000, RZ, 0xfc, !PT ;  /* 0x000800002b0f3812 */ /* 0x000fe200078efcff */
[----:B------:R-:W-:Y:S01]  /*12b0*/  IMAD.MOV.U32 R43, RZ, RZ, R40 ;  /* 0x000000ffff2b7224 */ /* 0x000fe200078e0028 */
[----:B------:R-:W-:Y:S02]  /*12c0*/  DADD R54, R32, R22 ;  /* 0x0000000020367229 */ /* 0x000fe40000000016 */
[----:B------:R-:W-:Y:S02]  /*12d0*/  FSEL R41, R41, R42, P1 ;  /* 0x0000002a29297208 */ /* 0x000fe40000800000 */
[----:B------:R-:W-:-:S06]  /*12e0*/  SEL R40, R43, R72, P1 ;  /* 0x000000482b287207 */ /* 0x000fcc0000800000 */
[----:B------:R-:W-:Y:S02]  /*12f0*/  @P0 LOP3.LUT R41, R42, 0x80000, RZ, 0xfc, !PT ;  /* 0x000800002a290812 */ /* 0x000fe400078efcff */
[----:B------:R-:W-:Y:S01]  /*1300*/  SEL R56, R56, R57, P2 ;  /* 0x0000003938387207 */ /* 0x000fe20001000000 */
[----:B------:R-:W-:Y:S02]  /*1310*/  IMAD.MOV.U32 R64, RZ, RZ, R54 ;  /* 0x000000ffff407224 */ /* 0x000fe400078e0036 */
[----:B------:R-:W-:Y:S01]  /*1320*/  IMAD.MOV.U32 R65, RZ, RZ, R40 ;  /* 0x000000ffff417224 */ /* 0x000fe200078e0028 */
[----:B------:R-:W-:Y:S02]  /*1330*/  DSETP.MIN.AND P0, P2, R40, R54, PT ;  /* 0x000000362800722a */ /* 0x000fe40003a00000 */
[----:B-1----:R-:W-:Y:S01]  /*1340*/  DADD R42, R36, R28 ;  /* 0x00000000242a7229 */ /* 0x002fe2000000001c */
[----:B------:R-:W-:Y:S01]  /*1350*/  MOV R37, R55 ;  /* 0x0000003700257202 */ /* 0x000fe20000000f00 */
[----:B------:R-:W-:-:S02]  /*1360*/  IMAD.MOV.U32 R72, RZ, RZ, R46 ;  /* 0x000000ffff487224 */ /* 0x000fc400078e002e */
[----:B------:R-:W-:Y:S01]  /*1370*/  SEL R64, R65, R64, P0 ;  /* 0x0000004041407207 */ /* 0x000fe20000000000 */
[----:B------:R-:W-:Y:S01]  /*1380*/  IMAD.MOV.U32 R40, RZ, RZ, R47 ;  /* 0x000000ffff287224 */ /* 0x000fe200078e002f */
[----:B------:R-:W-:Y:S02]  /*1390*/  FSEL R41, R41, R37, P0 ;  /* 0x0000002529297208 */ /* 0x000fe40000000000 */
[----:B------:R-:W-:Y:S02]  /*13a0*/  DSETP.MIN.AND P1, P0, R42, R46, PT ;  /* 0x0000002e2a00722a */ /* 0x000fe40003820000 */
[----:B------:R-:W-:Y:S02]  /*13b0*/  DADD R46, R16, R38 ;  /* 0x00000000102e7229 */ /* 0x000fe40000000026 */
[----:B------:R-:W-:Y:S01]  /*13c0*/  @P2 LOP3.LUT R41, R37, 0x80000, RZ, 0xfc, !PT ;  /* 0x0008000025292812 */ /* 0x000fe200078efcff */
[----:B------:R-:W-:Y:S02]  /*13d0*/  IMAD.MOV.U32 R36, RZ, RZ, R45 ;  /* 0x000000ffff247224 */ /* 0x000fe400078e002d */
[----:B------:R-:W-:-:S03]  /*13e0*/  IMAD.MOV.U32 R54, RZ, RZ, R44 ;  /* 0x000000ffff367224 */ /* 0x000fc600078e002c */
[----:B------:R-:W-:Y:S02]  /*13f0*/  DSETP.MIN.AND P2, P3, R46, R44, PT ;  /* 0x0000002c2e00722a */ /* 0x000fe40003b40000 */
[----:B------:R-:W-:Y:S01]  /*1400*/  DADD R44, R24, R38 ;  /* 0x00000000182c7229 */ /* 0x000fe20000000026 */
[----:B------:R-:W-:-:S03]  /*1410*/  IMAD.MOV.U32 R55, RZ, RZ, R46 ;  /* 0x000000ffff377224 */ /* 0x000fc600078e002e */
[----:B------:R-:W-:-:S04]  /*1420*/  FSEL R47, R47, R36, P2 ;  /* 0x000000242f2f7208 */ /* 0x000fc80001000000 */
[----:B------:R-:W-:Y:S02]  /*1430*/  DSETP.MIN.AND P4, P5, R44, R48, PT ;  /* 0x000000302c00722a */ /* 0x000fe40003d80000 */
[----:B------:R-:W-:Y:S02]  /*1440*/  MOV R46, R44 ;  /* 0x0000002c002e7202 */ /* 0x000fe40000000f00 */
[----:B------:R-:W-:Y:S01]  /*1450*/  @P3 LOP3.LUT R47, R36, 0x80000, RZ, 0xfc, !PT ;  /* 0x00080000242f3812 */ /* 0x000fe200078efcff */
[----:B------:R-:W-:Y:S01]  /*1460*/  IMAD.MOV.U32 R36, RZ, RZ, R49 ;  /* 0x000000ffff247224 */ /* 0x000fe200078e0031 */
[----:B------:R-:W-:Y:S01]  /*1470*/  SEL R46, R46, R48, P4 ;  /* 0x000000302e2e7207 */ /* 0x000fe20002000000 */
[----:B------:R-:W-:-:S03]  /*1480*/  DADD R48, R20, R38 ;  /* 0x0000000014307229 */ /* 0x000fc60000000026 */
[----:B------:R-:W-:-:S04]  /*1490*/  FSEL R37, R45, R36, P4 ;  /* 0x000000242d257208 */ /* 0x000fc80002000000 */
[----:B------:R-:W-:Y:S01]  /*14a0*/  @P5 LOP3.LUT R37, R36, 0x80000, RZ, 0xfc, !PT ;  /* 0x0008000024255812 */ /* 0x000fe200078efcff */
[----:B------:R-:W-:Y:S02]  /*14b0*/  DSETP.MIN.AND P3, P5, R48, R60, PT ;  /* 0x0000003c3000722a */ /* 0x000fe40003d60000 */
[----:B------:R-:W-:Y:S01]  /*14c0*/  DADD R44, R28, R38 ;  /* 0x000000001c2c7229 */ /* 0x000fe20000000026 */
[----:B------:R-:W-:Y:S02]  /*14d0*/  IMAD.MOV.U32 R73, RZ, RZ, R42 ;  /* 0x000000ffff497224 */ /* 0x000fe400078e002a */
[----:B------:R-:W-:Y:S02]  /*14e0*/  IMAD.MOV.U32 R38, RZ, RZ, R48 ;  /* 0x000000ffff267224 */ /* 0x000fe400078e0030 */
[----:B------:R-:W-:Y:S01]  /*14f0*/  IMAD.MOV.U32 R39, RZ, RZ, R49 ;  /* 0x000000ffff277224 */ /* 0x000fe200078e0031 */
[----:B------:R-:W-:Y:S01]  /*1500*/  DADD R48, R34, R18 ;  /* 0x0000000022307229 */ /* 0x000fe20000000012 */
[----:B------:R-:W-:Y:S01]  /*1510*/  SEL R54, R55, R54, P2 ;  /* 0x0000003637367207 */ /* 0x000fe20001000000 */
[----:B------:R-:W-:-:S02]  /*1520*/  IMAD.MOV.U32 R42, RZ, RZ, R61 ;  /* 0x000000ffff2a7224 */ /* 0x000fc400078e003d */
[----:B------:R-:W-:Y:S01]  /*1530*/  IMAD.MOV.U32 R55, RZ, RZ, R47 ;  /* 0x000000ffff377224 */ /* 0x000fe200078e002f */
[----:B------:R-:W-:Y:S02]  /*1540*/  SEL R38, R38, R60, P3 ;  /* 0x0000003c26267207 */ /* 0x000fe40001800000 */
[----:B------:R-:W-:Y:S02]  /*1550*/  FSEL R39, R39, R42, P3 ;  /* 0x0000002a27277208 */ /* 0x000fe40001800000 */
[----:B------:R-:W-:Y:S01]  /*1560*/  @P5 LOP3.LUT R39, R42, 0x80000, RZ, 0xfc, !PT ;  /* 0x000800002a275812 */ /* 0x000fe200078efcff */
[----:B------:R-:W-:Y:S02]  /*1570*/  DSETP.MIN.AND P5, P3, R54, R48, PT ;  /* 0x000000303600722a */ /* 0x000fe40003ba0000 */
[----:B------:R-:W-:Y:S01]  /*1580*/  DADD R74, R34, R26 ;  /* 0x00000000224a7229 */ /* 0x000fe2000000001a */
[----:B------:R-:W-:Y:S01]  /*1590*/  IMAD.MOV.U32 R82, RZ, RZ, R54 ;  /* 0x000000ffff527224 */ /* 0x000fe200078e0036 */
[----:B------:R-:W-:Y:S01]  /*15a0*/  MOV R47, R37 ;  /* 0x00000025002f7202 */ /* 0x000fe20000000f00 */
[----:B------:R-:W-:Y:S01]  /*15b0*/  IMAD.MOV.U32 R83, RZ, RZ, R48 ;  /* 0x000000ffff537224 */ /* 0x000fe200078e0030 */
[----:B------:R-:W-:-:S04]  /*15c0*/  FSEL R55, R55, R49, P5 ;  /* 0x0000003137377208 */ /* 0x000fc80002800000 */
[----:B------:R-:W-:Y:S01]  /*15d0*/  SEL R82, R82, R83, P5 ;  /* 0x0000005352527207 */ /* 0x000fe20002800000 */
[----:B------:R-:W-:-:S03]  /*15e0*/  DSETP.MIN.AND P5, P6, R46, R74, PT ;  /* 0x0000004a2e00722a */ /* 0x000fc60003ea0000 */
[----:B------:R-:W-:Y:S01]  /*15f0*/  @P3 LOP3.LUT R55, R49, 0x80000, RZ, 0xfc, !PT ;  /* 0x0008000031373812 */ /* 0x000fe200078efcff */
[----:B------:R-:W-:Y:S01]  /*1600*/  DADD R48, R34, R22 ;  /* 0x0000000022307229 */ /* 0x000fe20000000016 */
[----:B------:R-:W-:Y:S01]  /*1610*/  IMAD.MOV.U32 R66, RZ, RZ, R74 ;  /* 0x000000ffff427224 */ /* 0x000fe200078e004a */
[----:B------:R-:W-:Y:S01]  /*1620*/  DSETP.MIN.AND P2, P4, R44, R62, PT ;  /* 0x0000003e2c00722a */ /* 0x000fe20003c40000 */
[----:B------:R-:W-:Y:S02]  /*1630*/  IMAD.MOV.U32 R37, RZ, RZ, R75 ;  /* 0x000000ffff257224 */ /* 0x000fe400078e004b */
[----:B------:R-:W-:Y:S02]  /*1640*/  IMAD.MOV.U32 R67, RZ, RZ, R46 ;  /* 0x000000ffff437224 */ /* 0x000fe400078e002e */
[----:B------:R-:W-:Y:S02]  /*1650*/  IMAD.MOV.U32 R36, RZ, RZ, R62 ;  /* 0x000000ffff247224 */ /* 0x000fe400078e003e */
[----:B------:R-:W-:Y:S01]  /*1660*/  IMAD.MOV.U32 R60, RZ, RZ, R44 ;  /* 0x000000ffff3c7224 */ /* 0x000fe200078e002c */
[----:B------:R-:W-:Y:S01]  /*1670*/  FSEL R47, R47, R37, P5 ;  /* 0x000000252f2f7208 */ /* 0x000fe20002800000 */
[----:B------:R-:W-:Y:S01]  /*1680*/  IMAD.MOV.U32 R79, RZ, RZ, R38 ;  /* 0x000000ffff4f7224 */ /* 0x000fe200078e0026 */
[----:B------:R-:W-:Y:S01]  /*1690*/  SEL R66, R67, R66, P5 ;  /* 0x0000004243427207 */ /* 0x000fe20002800000 */
[----:B------:R-:W-:Y:S01]  /*16a0*/  DSETP.MIN.AND P3, P5, R38, R48, PT ;  /* 0x000000302600722a */ /* 0x000fe20003d60000 */
[----:B------:R-:W-:Y:S01]  /*16b0*/  @P6 LOP3.LUT R47, R37, 0x80000, RZ, 0xfc, !PT ;  /* 0x00080000252f6812 */ /* 0x000fe200078efcff */
[----:B------:R-:W-:Y:S01]  /*16c0*/  IMAD.MOV.U32 R42, RZ, RZ, R39 ;  /* 0x000000ffff2a7224 */ /* 0x000fe200078e0027 */
[----:B------:R-:W-:-:S02]  /*16d0*/  SEL R60, R60, R36, P2 ;  /* 0x000000243c3c7207 */ /* 0x000fc40001000000 */
[----:B------:R-:W0:Y:S01]  /*16e0*/  LDS.128 R36, [R4+0x10] ;  /* 0x0000100004247984 */ /* 0x000e220000000c00 */
[----:B------:R-:W-:Y:S02]  /*16f0*/  FSEL R43, R43, R40, P1 ;  /* 0x000000282b2b7208 */ /* 0x000fe40000800000 */
[----:B------:R-:W-:Y:S01]  /*1700*/  @P0 LOP3.LUT R43, R40, 0x80000, RZ, 0xfc, !PT ;  /* 0x00080000282b0812 */ /* 0x000fe200078efcff */
[--C-:B------:R-:W-:Y:S01]  /*1710*/  DADD R76, R32, R30.reuse ;  /* 0x00000000204c7229 */ /* 0x100fe2000000001e */
[----:B------:R-:W-:Y:S02]  /*1720*/  FSEL R45, R45, R63, P2 ;  /* 0x0000003f2d2d7208 */ /* 0x000fe40001000000 */
[----:B------:R-:W-:Y:S01]  /*1730*/  @P4 LOP3.LUT R45, R63, 0x80000, RZ, 0xfc, !PT ;  /* 0x000800003f2d4812 */ /* 0x000fe200078efcff */
[----:B------:R-:W-:Y:S01]  /*1740*/  DADD R32, R34, R30 ;  /* 0x0000000022207229 */ /* 0x000fe2000000001e */
[----:B------:R-:W-:Y:S01]  /*1750*/  SEL R72, R73, R72, P1 ;  /* 0x0000004849487207 */ /* 0x000fe20000800000 */
[----:B------:R-:W-:-:S02]  /*1760*/  IMAD.MOV.U32 R73, RZ, RZ, R43 ;  /* 0x000000ffff497224 */ /* 0x000fc400078e002b */
[----:B------:R-:W-:Y:S02]  /*1770*/  IMAD.MOV.U32 R61, RZ, RZ, R45 ;  /* 0x000000ffff3d7224 */ /* 0x000fe400078e002d */
[----:B------:R-:W-:Y:S02]  /*1780*/  MOV R35, R77 ;  /* 0x0000004d00237202 */ /* 0x000fe40000000f00 */
[----:B------:R-:W-:Y:S01]  /*1790*/  DSETP.MIN.AND P0, P4, R72, R76, PT ;  /* 0x0000004c4800722a */ /* 0x000fe20003c00000 */
[----:B------:R-:W-:Y:S01]  /*17a0*/  IMAD.MOV.U32 R43, RZ, RZ, R61 ;  /* 0x000000ffff2b7224 */ /* 0x000fe200078e003d */
[----:B------:R-:W-:Y:S01]  /*17b0*/  DSETP.MIN.AND P1, P2, R60, R32, PT ;  /* 0x000000203c00722a */ /* 0x000fe20003a20000 */
[----:B------:R-:W-:Y:S02]  /*17c0*/  IMAD.MOV.U32 R77, RZ, RZ, R60 ;  /* 0x000000ffff4d7224 */ /* 0x000fe400078e003c */
[----:B------:R-:W-:Y:S02]  /*17d0*/  IMAD.MOV.U32 R74, RZ, RZ, R76 ;  /* 0x000000ffff4a7224 */ /* 0x000fe400078e004c */
[----:B------:R-:W-:-:S02]  /*17e0*/  IMAD.MOV.U32 R75, RZ, RZ, R72 ;  /* 0x000000ffff4b7224 */ /* 0x000fc400078e0048 */
[----:B------:R-:W-:-:S03]  /*17f0*/  IMAD.MOV.U32 R45, RZ, RZ, R73 ;  /* 0x000000ffff2d7224 */ /* 0x000fc600078e0049 */
[----:B------:R-:W-:Y:S02]  /*1800*/  SEL R74, R75, R74, P0 ;  /* 0x0000004a4b4a7207 */ /* 0x000fe40000000000 */
[----:B------:R-:W-:Y:S01]  /*1810*/  FSEL R45, R45, R35, P0 ;  /* 0x000000232d2d7208 */ /* 0x000fe20000000000 */
[C---:B0-----:R-:W-:Y:S01]  /*1820*/  DADD R60, R36.reuse, R16 ;  /* 0x00000000243c7229 */ /* 0x041fe20000000010 */
[----:B------:R-:W-:Y:S01]  /*1830*/  @P4 LOP3.LUT R45, R35, 0x80000, RZ, 0xfc, !PT ;  /* 0x00080000232d4812 */ /* 0x000fe200078efcff */
[----:B------:R-:W-:-:S06]  /*1840*/  DADD R34, R36, R20 ;  /* 0x0000000024227229 */ /* 0x000fcc0000000014 */
[----:B------:R-:W-:Y:S01]  /*1850*/  DSETP.MIN.AND P6, P0, R60, R52, PT ;  /* 0x000000343c00722a */ /* 0x000fe200038c0000 */
[----:B------:R-:W-:Y:S01]  /*1860*/  IMAD.MOV.U32 R76, RZ, RZ, R32 ;  /* 0x000000ffff4c7224 */ /* 0x000fe200078e0020 */
[C---:B------:R-:W-:Y:S01]  /*1870*/  DADD R94, R36.reuse, R28 ;  /* 0x00000000245e7229 */ /* 0x040fe2000000001c */
[----:B------:R-:W-:Y:S01]  /*1880*/  IMAD.MOV.U32 R32, RZ, RZ, R53 ;  /* 0x000000ffff207224 */ /* 0x000fe200078e0035 */
[----:B------:R-:W-:Y:S01]  /*1890*/  DADD R96, R36, R24 ;  /* 0x0000000024607229 */ /* 0x000fe20000000018 */
[----:B------:R-:W-:Y:S02]  /*18a0*/  IMAD.MOV.U32 R72, RZ, RZ, R60 ;  /* 0x000000ffff487224 */ /* 0x000fe400078e003c */
[----:B------:R-:W-:Y:S01]  /*18b0*/  IMAD.MOV.U32 R37, RZ, RZ, R61 ;  /* 0x000000ffff257224 */ /* 0x000fe200078e003d */
[--C-:B------:R-:W-:Y:S01]  /*18c0*/  DADD R90, R16, R38.reuse ;  /* 0x00000000105a7229 */ /* 0x100fe20000000026 */
[----:B------:R-:W-:Y:S01]  /*18d0*/  IMAD.MOV.U32 R78, RZ, RZ, R48 ;  /* 0x000000ffff4e7224 */ /* 0x000fe200078e0030 */
[----:B------:R-:W-:-:S02]  /*18e0*/  DADD R62, R24, R38 ;  /* 0x00000000183e7229 */ /* 0x000fc40000000026 */
[--C-:B------:R-:W-:Y:S02]  /*18f0*/  DADD R92, R20, R38.reuse ;  /* 0x00000000145c7229 */ /* 0x100fe40000000026 */
[----:B------:R-:W-:Y:S01]  /*1900*/  DADD R38, R28, R38 ;  /* 0x000000001c267229 */ /* 0x000fe20000000026 */
[----:B------:R-:W-:Y:S02]  /*1910*/  SEL R72, R72, R52, P6 ;  /* 0x0000003448487207 */ /* 0x000fe40003000000 */
[----:B------:R-:W-:Y:S01]  /*1920*/  FSEL R29, R42, R49, P3 ;  /* 0x000000312a1d7208 */ /* 0x000fe20001800000 */
[----:B------:R-:W-:Y:S01]  /*1930*/  IMAD.MOV.U32 R60, RZ, RZ, R58 ;  /* 0x000000ffff3c7224 */ /* 0x000fe200078e003a */
[----:B------:R-:W-:Y:S02]  /*1940*/  @P5 LOP3.LUT R29, R49, 0x80000, RZ, 0xfc, !PT ;  /* 0x00080000311d5812 */ /* 0x000fe400078efcff */
[----:B------:R-:W-:Y:S01]  /*1950*/  FSEL R37, R37, R32, P6 ;  /* 0x0000002025257208 */ /* 0x000fe20003000000 */
[----:B------:R-:W-:Y:S01]  /*1960*/  DSETP.MIN.AND P6, P5, R94, R58, PT ;  /* 0x0000003a5e00722a */ /* 0x000fe20003dc0000 */
[----:B------:R-:W-:Y:S01]  /*1970*/  SEL R78, R79, R78, P3 ;  /* 0x0000004e4f4e7207 */ /* 0x000fe20001800000 */
[----:B------:R-:W-:Y:S01]  /*1980*/  DSETP.MIN.AND P3, P4, R34, R68, PT ;  /* 0x000000442200722a */ /* 0x000fe20003c60000 */
[----:B------:R-:W-:Y:S01]  /*1990*/  FSEL R43, R43, R33, P1 ;  /* 0x000000212b2b7208 */ /* 0x000fe20000800000 */
[----:B------:R-:W-:Y:S01]  /*19a0*/  IMAD.MOV.U32 R58, RZ, RZ, R34 ;  /* 0x000000ffff3a7224 */ /* 0x000fe200078e0022 */
[----:B------:R-:W-:-:S02]  /*19b0*/  @P2 LOP3.LUT R43, R33, 0x80000, RZ, 0xfc, !PT ;  /* 0x00080000212b2812 */ /* 0x000fc400078efcff */
[----:B------:R-:W-:Y:S02]  /*19c0*/  @P0 LOP3.LUT R37, R32, 0x80000, RZ, 0xfc, !PT ;  /* 0x0008000020250812 */ /* 0x000fe400078efcff */
[----:B------:R-:W-:Y:S02]  /*19d0*/  MOV R53, R35 ;  /* 0x0000002300357202 */ /* 0x000fe40000000f00 */
[----:B------:R-:W0:Y:S01]  /*19e0*/  LDS.128 R32, [R4+0x110] ;  /* 0x0001100004207984 */ /* 0x000e220000000c00 */
[----:B------:R-:W-:Y:S01]  /*19f0*/  SEL R76, R77, R76, P1 ;  /* 0x0000004c4d4c7207 */ /* 0x000fe20000800000 */
[----:B------:R-:W-:Y:S01]  /*1a00*/  DSETP.MIN.AND P1, P2, R96, R70, PT ;  /* 0x000000466000722a */ /* 0x000fe20003a20000 */
[----:B------:R-:W-:Y:S02]  /*1a10*/  IMAD.MOV.U32 R40, RZ, RZ, R71 ;  /* 0x000000ffff287224 */ /* 0x000fe400078e0047 */
[----:B------:R-:W-:Y:S02]  /*1a20*/  IMAD.MOV.U32 R16, RZ, RZ, R96 ;  /* 0x000000ffff107224 */ /* 0x000fe400078e0060 */
[----:B------:R-:W-:-:S03]  /*1a30*/  IMAD.MOV.U32 R17, RZ, RZ, R97 ;  /* 0x000000ffff117224 */ /* 0x000fc600078e0061 */
[----:B------:R-:W-:Y:S02]  /*1a40*/  SEL R16, R16, R70, P1 ;  /* 0x0000004610107207 */ /* 0x000fe40000800000 */
[----:B------:R-:W-:Y:S01]  /*1a50*/  FSEL R17, R17, R40, P1 ;  /* 0x0000002811117208 */ /* 0x000fe20000800000 */
[----:B------:R-:W-:Y:S01]  /*1a60*/  DSETP.MIN.AND P1, P0, R92, R88, PT ;  /* 0x000000585c00722a */ /* 0x000fe20003820000 */
[----:B------:R-:W-:Y:S01]  /*1a70*/  MOV R20, R69 ;  /* 0x0000004500147202 */ /* 0x000fe20000000f00 */
        /* <DEDUP_REMOVED lines=8> */
[----:B------:R-:W-:Y:S01]  /*1b00*/  DSETP.MIN.AND P2, P3, R90, R80, PT ;  /* 0x000000505a00722a */ /* 0x000fe20003b40000 */
[----:B------:R-:W-:-:S02]  /*1b10*/  SEL R60, R61, R60, P6 ;  /* 0x0000003c3d3c7207 */ /* 0x000fc40003000000 */
[----:B------:R-:W-:Y:S02]  /*1b20*/  @P4 LOP3.LUT R53, R20, 0x80000, RZ, 0xfc, !PT ;  /* 0x0008000014354812 */ /* 0x000fe400078efcff */
[----:B------:R-:W-:Y:S01]  /*1b30*/  FSEL R21, R21, R36, P6 ;  /* 0x0000002415157208 */ /* 0x000fe20003000000 */
[----:B------:R-:W-:Y:S01]  /*1b40*/  DSETP.MIN.AND P6, P4, R62, R86, PT ;  /* 0x000000563e00722a */ /* 0x000fe20003cc0000 */
[----:B------:R-:W-:Y:S01]  /*1b50*/  IMAD.MOV.U32 R20, RZ, RZ, R92 ;  /* 0x000000ffff147224 */ /* 0x000fe200078e005c */
[----:B------:R-:W-:Y:S01]  /*1b60*/  FSEL R57, R57, R24, P1 ;  /* 0x0000001839397208 */ /* 0x000fe20000800000 */
[----:B------:R-:W-:Y:S01]  /*1b70*/  IMAD.MOV.U32 R28, RZ, RZ, R87 ;  /* 0x000000ffff1c7224 */ /* 0x000fe200078e0057 */
[----:B------:R-:W-:Y:S01]  /*1b80*/  @P0 LOP3.LUT R57, R24, 0x80000, RZ, 0xfc, !PT ;  /* 0x0008000018390812 */ /* 0x000fe200078efcff */
[----:B------:R-:W-:Y:S02]  /*1b90*/  IMAD.MOV.U32 R25, RZ, RZ, R81 ;  /* 0x000000ffff197224 */ /* 0x000fe400078e0051 */
[----:B------:R-:W-:-:S02]  /*1ba0*/  IMAD.MOV.U32 R49, RZ, RZ, R91 ;  /* 0x000000ffff317224 */ /* 0x000fc400078e005b */
[----:B------:R-:W-:Y:S02]  /*1bb0*/  IMAD.MOV.U32 R87, RZ, RZ, R62 ;  /* 0x000000ffff577224 */ /* 0x000fe400078e003e */
[----:B------:R-:W-:Y:S01]  /*1bc0*/  IMAD.MOV.U32 R59, RZ, RZ, R63 ;  /* 0x000000ffff3b7224 */ /* 0x000fe200078e003f */
[----:B0-----:R-:W-:Y:S01]  /*1bd0*/  DADD R62, R34, R22 ;  /* 0x00000000223e7229 */ /* 0x001fe20000000016 */
[----:B------:R-:W-:Y:S01]  /*1be0*/  SEL R70, R20, R88, P1 ;  /* 0x0000005814467207 */ /* 0x000fe20000800000 */
[----:B------:R-:W-:Y:S01]  /*1bf0*/  IMAD.MOV.U32 R71, RZ, RZ, R57 ;  /* 0x000000ffff477224 */ /* 0x000fe200078e0039 */
[----:B------:R-:W-:Y:S01]  /*1c00*/  @P5 LOP3.LUT R21, R36, 0x80000, RZ, 0xfc, !PT ;  /* 0x0008000024155812 */ /* 0x000fe200078efcff */
[----:B------:R-:W-:Y:S01]  /*1c10*/  DSETP.MIN.AND P1, P5, R38, R84, PT ;  /* 0x000000542600722a */ /* 0x000fe20003d20000 */
[----:B------:R-:W-:Y:S02]  /*1c20*/  FSEL R49, R49, R25, P2 ;  /* 0x0000001931317208 */ /* 0x000fe40001000000 */
[----:B------:R-:W-:-:S02]  /*1c30*/  @P3 LOP3.LUT R49, R25, 0x80000, RZ, 0xfc, !PT ;  /* 0x0008000019313812 */ /* 0x000fc400078efcff */
[----:B------:R-:W-:Y:S02]  /*1c40*/  FSEL R25, R59, R28, P6 ;  /* 0x0000001c3b197208 */ /* 0x000fe40003000000 */
[----:B------:R-:W-:Y:S01]  /*1c50*/  @P4 LOP3.LUT R25, R28, 0x80000, RZ, 0xfc, !PT ;  /* 0x000800001c194812 */ /* 0x000fe200078efcff */
[----:B------:R-:W-:Y:S01]  /*1c60*/  DSETP.MIN.AND P0, P4, R70, R62, PT ;  /* 0x0000003e4600722a */ /* 0x000fe20003c00000 */
[----:B------:R-:W-:Y:S01]  /*1c70*/  IMAD.MOV.U32 R36, RZ, RZ, R85 ;  /* 0x000000ffff247224 */ /* 0x000fe200078e0055 */
[--C-:B------:R-:W-:Y:S01]  /*1c80*/  DADD R94, R32, R18.reuse ;  /* 0x00000000205e7229 */ /* 0x100fe20000000012 */
[----:B------:R-:W-:Y:S01]  /*1c90*/  IMAD.MOV.U32 R73, RZ, RZ, R37 ;  /* 0x000000ffff497224 */ /* 0x000fe200078e0025 */
[----:B------:R-:W-:Y:S02]  /*1ca0*/  DADD R88, R34, R18 ;  /* 0x0000000022587229 */ /* 0x000fe40000000012 */
[----:B------:R-:W-:Y:S01]  /*1cb0*/  FSEL R39, R39, R36, P1 ;  /* 0x0000002427277208 */ /* 0x000fe20000800000 */
[C---:B------:R-:W-:Y:S01]  /*1cc0*/  DADD R96, R32.reuse, R26 ;  /* 0x0000000020607229 */ /* 0x040fe2000000001a */
[----:B------:R-:W-:Y:S01]  /*1cd0*/  @P5 LOP3.LUT R39, R36, 0x80000, RZ, 0xfc, !PT ;  /* 0x0008000024275812 */ /* 0x000fe200078efcff */
[----:B------:R-:W-:Y:S01]  /*1ce0*/  DADD R92, R32, R22 ;  /* 0x00000000205c7229 */ /* 0x000fe20000000016 */
[----:B------:R-:W-:Y:S01]  /*1cf0*/  IMAD.MOV.U32 R19, RZ, RZ, R71 ;  /* 0x000000ffff137224 */ /* 0x000fe200078e0047 */
[----:B------:R-:W-:Y:S01]  /*1d00*/  MOV R18, R63 ;  /* 0x0000003f00127202 */ /* 0x000fe20000000f00 */
[----:B------:R-:W-:Y:S01]  /*1d10*/  IMAD.MOV.U32 R36, RZ, RZ, R70 ;  /* 0x000000ffff247224 */ /* 0x000fe200078e0046 */
[----:B------:R-:W-:Y:S01]  /*1d20*/  MOV R20, R90 ;  /* 0x0000005a00147202 */ /* 0x000fe20000000f00 */
[----:B------:R-:W-:Y:S01]  /*1d30*/  IMAD.MOV.U32 R22, RZ, RZ, R62 ;  /* 0x000000ffff167224 */ /* 0x000fe200078e003e */
[----:B------:R-:W-:Y:S01]  /*1d40*/  FSEL R37, R19, R18, P0 ;  /* 0x0000001213257208 */ /* 0x000fe20000000000 */
[----:B------:R-:W-:-:S02]  /*1d50*/  IMAD.MOV.U32 R68, RZ, RZ, R84 ;  /* 0x000000ffff447224 */ /* 0x000fc400078e0054 */
[----:B------:R-:W-:Y:S02]  /*1d60*/  IMAD.MOV.U32 R69, RZ, RZ, R38 ;  /* 0x000000ffff457224 */ /* 0x000fe400078e0026 */
[----:B------:R-:W-:Y:S01]  /*1d70*/  IMAD.MOV.U32 R59, RZ, RZ, R53 ;  /* 0x000000ffff3b7224 */ /* 0x000fe200078e0035 */
[----:B------:R-:W-:Y:S01]  /*1d80*/  SEL R20, R20, R80, P2 ;  /* 0x0000005014147207 */ /* 0x000fe20001000000 */
[----:B------:R-:W-:Y:S01]  /*1d90*/  IMAD.MOV.U32 R70, RZ, RZ, R72 ;  /* 0x000000ffff467224 */ /* 0x000fe200078e0048 */
[----:B------:R-:W-:Y:S01]  /*1da0*/  DSETP.MIN.AND P5, P3, R72, R94, PT ;  /* 0x0000005e4800722a */ /* 0x000fe20003ba0000 */
[----:B------:R-:W-:Y:S01]  /*1db0*/  SEL R36, R36, R22, P0 ;  /* 0x0000001624247207 */ /* 0x000fe20000000000 */
[----:B------:R-:W-:Y:S01]  /*1dc0*/  DADD R84, R34, R26 ;  /* 0x0000000022547229 */ /* 0x000fe2000000001a */
[----:B------:R-:W-:Y:S01]  /*1dd0*/  @P4 LOP3.LUT R37, R18, 0x80000, RZ, 0xfc, !PT ;  /* 0x0008000012254812 */ /* 0x000fe200078efcff */
[--C-:B------:R-:W-:Y:S01]  /*1de0*/  DADD R90, R32, R30.reuse ;  /* 0x00000000205a7229 */ /* 0x100fe2000000001e */
[----:B------:R-:W-:Y:S01]  /*1df0*/  IMAD.MOV.U32 R72, RZ, RZ, R16 ;  /* 0x000000ffff487224 */ /* 0x000fe200078e0010 */
[----:B------:R-:W-:Y:S01]  /*1e00*/  DADD R80, R34, R30 ;  /* 0x0000000022507229 */ /* 0x000fe2000000001e */
[----:B------:R-:W-:Y:S01]  /*1e10*/  IMAD.MOV.U32 R24, RZ, RZ, R17 ;  /* 0x000000ffff187224 */ /* 0x000fe200078e0011 */
[----:B------:R-:W-:Y:S01]  /*1e20*/  DSETP.MIN.AND P4, P0, R16, R96, PT ;  /* 0x000000601000722a */ /* 0x000fe20003880000 */
[----:B------:R-:W-:Y:S01]  /*1e30*/  LDS.128 R32, [R4+0x200] ;  /* 0x0002000004207984 */ /* 0x000fe20000000c00 */
[----:B------:R-:W-:Y:S01]  /*1e40*/  SEL R68, R69, R68, P1 ;  /* 0x0000004445447207 */ /* 0x000fe20000800000 */
[----:B------:R-:W-:-:S02]  /*1e50*/  DSETP.MIN.AND P1, P2, R58, R92, PT ;  /* 0x0000005c3a00722a */ /* 0x000fc40003a20000 */
[----:B------:R-:W0:Y:S01]  /*1e60*/  LDS.128 R16, [R10+0x10] ;  /* 0x000010000a107984 */ /* 0x000e220000000c00 */
[----:B------:R-:W-:Y:S01]  /*1e70*/  IMAD.MOV.U32 R52, RZ, RZ, R58 ;  /* 0x000000ffff347224 */ /* 0x000fe200078e003a */
[----:B------:R-:W-:Y:S01]  /*1e80*/  MOV R22, R92 ;  /* 0x0000005c00167202 */ /* 0x000fe20000000f00 */
[----:B------:R-:W-:Y:S02]  /*1e90*/  IMAD.MOV.U32 R53, RZ, RZ, R59 ;  /* 0x000000ffff357224 */ /* 0x000fe400078e003b */
[----:B------:R-:W-:Y:S02]  /*1ea0*/  IMAD.MOV.U32 R63, RZ, RZ, R73 ;  /* 0x000000ffff3f7224 */ /* 0x000fe400078e0049 */
[----:B------:R-:W-:Y:S02]  /*1eb0*/  IMAD.MOV.U32 R23, RZ, RZ, R93 ;  /* 0x000000ffff177224 */ /* 0x000fe400078e005d */
[----:B------:R-:W-:Y:S02]  /*1ec0*/  IMAD.MOV.U32 R71, RZ, RZ, R94 ;  /* 0x000000ffff477224 */ /* 0x000fe400078e005e */
[----:B------:R-:W-:-:S02]  /*1ed0*/  IMAD.MOV.U32 R31, RZ, RZ, R95 ;  /* 0x000000ffff1f7224 */ /* 0x000fc400078e005f */
[----:B------:R-:W-:Y:S02]  /*1ee0*/  IMAD.MOV.U32 R61, RZ, RZ, R21 ;  /* 0x000000ffff3d7224 */ /* 0x000fe400078e0015 */
[----:B------:R-:W-:Y:S01]  /*1ef0*/  IMAD.MOV.U32 R21, RZ, RZ, R49 ;  /* 0x000000ffff157224 */ /* 0x000fe200078e0031 */
[----:B------:R-:W-:Y:S01]  /*1f00*/  SEL R52, R52, R22, P1 ;  /* 0x0000001634347207 */ /* 0x000fe20000800000 */
[----:B------:R-:W-:Y:S01]  /*1f10*/  IMAD.MOV.U32 R59, RZ, RZ, R61 ;  /* 0x000000ffff3b7224 */ /* 0x000fe200078e003d */
[----:B------:R-:W-:Y:S02]  /*1f20*/  SEL R70, R70, R71, P5 ;  /* 0x0000004746467207 */ /* 0x000fe40002800000 */
[----:B------:R-:W-:Y:S02]  /*1f30*/  FSEL R53, R53, R23, P1 ;  /* 0x0000001735357208 */ /* 0x000fe40000800000 */
[----:B------:R-:W-:Y:S01]  /*1f40*/  FSEL R63, R63, R31, P5 ;  /* 0x0000001f3f3f7208 */ /* 0x000fe20002800000 */
[----:B------:R-:W-:Y:S01]  /*1f50*/  DSETP.MIN.AND P5, P1, R60, R90, PT ;  /* 0x0000005a3c00722a */ /* 0x000fe200039a0000 */
[----:B------:R-:W-:Y:S01]  /*1f60*/  @P2 LOP3.LUT R53, R23, 0x80000, RZ, 0xfc, !PT ;  /* 0x0008000017352812 */ /* 0x000fe200078efcff */
[----:B------:R-:W-:Y:S01]  /*1f70*/  IMAD.MOV.U32 R48, RZ, RZ, R20 ;  /* 0x000000ffff307224 */ /* 0x000fe200078e0014 */
[----:B------:R-:W-:Y:S01]  /*1f80*/  @P3 LOP3.LUT R63, R31, 0x80000, RZ, 0xfc, !PT ;  /* 0x000800001f3f3812 */ /* 0x000fe200078efcff */
[----:B------:R-:W-:Y:S01]  /*1f90*/  IMAD.MOV.U32 R61, RZ, RZ, R21 ;  /* 0x000000ffff3d7224 */ /* 0x000fe200078e0015 */
[----:B------:R-:W-:Y:S01]  /*1fa0*/  DSETP.MIN.AND P2, P3, R20, R88, PT ;  /* 0x000000581400722a */ /* 0x000fe20003b40000 */
[----:B------:R-:W1:Y:S01]  /*1fb0*/  LDS.128 R20, [R10+0x90] ;  /* 0x000090000a147984 */ /* 0x000e620000000c00 */
[----:B------:R-:W-:Y:S01]  /*1fc0*/  SEL R86, R87, R86, P6 ;  /* 0x0000005657567207 */ /* 0x000fe20003000000 */
[----:B------:R-:W-:Y:S01]  /*1fd0*/  IMAD.MOV.U32 R73, RZ, RZ, R96 ;  /* 0x000000ffff497224 */ /* 0x000fe200078e0060 */
[----:B------:R-:W-:Y:S01]  /*1fe0*/  MOV R26, R90 ;  /* 0x0000005a001a7202 */ /* 0x000fe20000000f00 */
[----:B------:R-:W-:-:S02]  /*1ff0*/  IMAD.MOV.U32 R27, RZ, RZ, R97 ;  /* 0x000000ffff1b7224 */ /* 0x000fc400078e0061 */
[----:B------:R-:W-:Y:S02]  /*2000*/  IMAD.MOV.U32 R46, RZ, RZ, R60 ;  /* 0x000000ffff2e7224 */ /* 0x000fe400078e003c */
[----:B------:R-:W-:Y:S02]  /*2010*/  IMAD.MOV.U32 R57, RZ, RZ, R91 ;  /* 0x000000ffff397224 */ /* 0x000fe400078e005b */
[----:B------:R-:W-:Y:S01]  /*2020*/  IMAD.MOV.U32 R87, RZ, RZ, R25 ;  /* 0x000000ffff577224 */ /* 0x000fe200078e0019 */
[----:B------:R-:W-:Y:S02]  /*2030*/  SEL R72, R72, R73, P4 ;  /* 0x0000004948487207 */ /* 0x000fe40002000000 */
[----:B------:R-:W-:Y:S02]  /*2040*/  SEL R46, R46, R26, P5 ;  /* 0x0000001a2e2e7207 */ /* 0x000fe40002800000 */
[----:B------:R-:W-:Y:S02]  /*2050*/  FSEL R49, R24, R27, P4 ;  /* 0x0000001b18317208 */ /* 0x000fe40002000000 */
[----:B------:R-:W-:Y:S01]  /*2060*/  FSEL R59, R59, R57, P5 ;  /* 0x000000393b3b7208 */ /* 0x000fe20002800000 */
[----:B------:R-:W-:Y:S01]  /*2070*/  DSETP.MIN.AND P5, P4, R86, R84, PT ;  /* 0x000000545600722a */ /* 0x000fe20003ca0000 */
[----:B------:R-:W-:-:S02]  /*2080*/  IMAD.MOV.U32 R38, RZ, RZ, R86 ;  /* 0x000000ffff267224 */ /* 0x000fc400078e0056 */
[----:B------:R-:W-:Y:S02]  /*2090*/  IMAD.MOV.U32 R30, RZ, RZ, R87 ;  /* 0x000000ffff1e7224 */ /* 0x000fe400078e0057 */
[----:B------:R-:W-:Y:S02]  /*20a0*/  IMAD.MOV.U32 R25, RZ, RZ, R84 ;  /* 0x000000ffff197224 */ /* 0x000fe400078e0054 */
[----:B------:R-:W-:Y:S02]  /*20b0*/  IMAD.MOV.U32 R31, RZ, RZ, R85 ;  /* 0x000000ffff1f7224 */ /* 0x000fe400078e0055 */
[----:B------:R-:W-:Y:S01]  /*20c0*/  IMAD.MOV.U32 R69, RZ, RZ, R39 ;  /* 0x000000ffff457224 */ /* 0x000fe200078e0027 */
[----:B------:R-:W-:Y:S01]  /*20d0*/  SEL R38, R38, R25, P5 ;  /* 0x0000001926267207 */ /* 0x000fe20002800000 */
[----:B0-----:R-:W-:Y:S01]  /*20e0*/  DADD R86, R32, R16 ;  /* 0x0000000020567229 */ /* 0x001fe20000000010 */
[----:B------:R-:W-:-:S03]  /*20f0*/  FSEL R39, R30, R31, P5 ;  /* 0x0000001f1e277208 */ /* 0x000fc60002800000 */
[----:B------:R-:W-:Y:S01]  /*2100*/  DSETP.MIN.AND P5, P6, R68, R80, PT ;  /* 0x000000504400722a */ /* 0x000fe20003ea0000 */
[----:B------:R-:W-:Y:S01]  /*2110*/  @P0 LOP3.LUT R49, R27, 0x80000, RZ, 0xfc, !PT ;  /* 0x000800001b310812 */ /* 0x000fe200078efcff */
[----:B------:R-:W-:Y:S01]  /*2120*/  IMAD.MOV.U32 R28, RZ, RZ, R51 ;  /* 0x000000ffff1c7224 */ /* 0x000fe200078e0033 */
[----:B------:R-:W-:Y:S01]  /*2130*/  @P1 LOP3.LUT R59, R57, 0x80000, RZ, 0xfc, !PT ;  /* 0x00080000393b1812 */ /* 0x000fe200078efcff */
[----:B------:R-:W-:Y:S01]  /*2140*/  DSETP.MIN.AND P0, P1, R50, R86, PT ;  /* 0x000000563200722a */ /* 0x000fe20003900000 */
[----:B------:R-:W-:Y:S02]  /*2150*/  IMAD.MOV.U32 R65, RZ, RZ, R81 ;  /* 0x000000ffff417224 */ /* 0x000fe400078e0051 */
[----:B------:R-:W-:Y:S01]  /*2160*/  IMAD.MOV.U32 R51, RZ, RZ, R69 ;  /* 0x000000ffff337224 */ /* 0x000fe200078e0045 */
[----:B------:R-:W-:Y:S01]  /*2170*/  DADD R84, R16, R34 ;  /* 0x0000000010547229 */ /* 0x000fe20000000022 */
[----:B------:R-:W-:Y:S01]  /*2180*/  IMAD.MOV.U32 R26, RZ, RZ, R88 ;  /* 0x000000ffff1a7224 */ /* 0x000fe200078e0058 */
[----:B------:R-:W-:Y:S01]  /*2190*/  MOV R24, R89 ;  /* 0x0000005900187202 */ /* 0x000fe20000000f00 */
[----:B------:R-:W-:Y:S01]  /*21a0*/  IMAD.MOV.U32 R83, RZ, RZ, R55 ;  /* 0x000000ffff537224 */ /* 0x000fe200078e0037 */
[----:B------:R-:W-:Y:S01]  /*21b0*/  FSEL R51, R51, R65, P5 ;  /* 0x0000004133337208 */ /* 0x000fe20002800000 */
[----:B------:R-:W-:Y:S01]  /*21c0*/  IMAD.MOV.U32 R57, RZ, RZ, R15 ;  /* 0x000000ffff397224 */ /* 0x000fe200078e000f */
[----:B------:R-:W-:Y:S01]  /*21d0*/  @P6 LOP3.LUT R51, R65, 0x80000, RZ, 0xfc, !PT ;  /* 0x0008000041336812 */ /* 0x000fe200078efcff */
[----:B------:R-:W-:-:S02]  /*21e0*/  IMAD.MOV.U32 R44, RZ, RZ, R50 ;  /* 0x000000ffff2c7224 */ /* 0x000fc400078e0032 */
[----:B------:R-:W-:Y:S01]  /*21f0*/  IMAD.MOV.U32 R15, RZ, RZ, R86 ;  /* 0x000000ffff0f7224 */ /* 0x000fe200078e0056 */
[----:B------:R-:W-:Y:S01]  /*2200*/  FSEL R61, R61, R24, P2 ;  /* 0x000000183d3d7208 */ /* 0x000fe20001000000 */
[----:B------:R-:W-:Y:S01]  /*2210*/  IMAD.MOV.U32 R65, RZ, RZ, R87 ;  /* 0x000000ffff417224 */ /* 0x000fe200078e0057 */
[----:B------:R-:W-:Y:S01]  /*2220*/  SEL R48, R48, R26, P2 ;  /* 0x0000001a30307207 */ /* 0x000fe20001000000 */
[----:B------:R-:W-:Y:S01]  /*2230*/  IMAD.MOV.U32 R40, RZ, RZ, R80 ;  /* 0x000000ffff287224 */ /* 0x000fe200078e0050 */
[----:B------:R-:W-:Y:S01]  /*2240*/  @P3 LOP3.LUT R61, R24, 0x80000, RZ, 0xfc, !PT ;  /* 0x00080000183d3812 */ /* 0x000fe200078efcff */
[----:B-1----:R-:W-:Y:S01]  /*2250*/  DADD R80, R32, R20 ;  /* 0x0000000020507229 */ /* 0x002fe20000000014 */
[----:B------:R-:W-:Y:S01]  /*2260*/  SEL R44, R44, R15, P0 ;  /* 0x0000000f2c2c7207 */ /* 0x000fe20000000000 */
[----:B------:R-:W-:Y:S01]  /*2270*/  DSETP.MIN.AND P2, P3, R82, R84, PT ;  /* 0x000000545200722a */ /* 0x000fe20003b40000 */
[----:B------:R-:W-:Y:S01]  /*2280*/  FSEL R15, R28, R65, P0 ;  /* 0x000000411c0f7208 */ /* 0x000fe20000000000 */
[----:B------:R-:W-:Y:S01]  /*2290*/  IMAD.MOV.U32 R42, RZ, RZ, R82 ;  /* 0x000000ffff2a7224 */ /* 0x000fe200078e0052 */
[----:B------:R-:W-:Y:S01]  /*22a0*/  MOV R30, R68 ;  /* 0x00000044001e7202 */ /* 0x000fe20000000f00 */
[----:B------:R-:W-:Y:S01]  /*22b0*/  IMAD.MOV.U32 R28, RZ, RZ, R84 ;  /* 0x000000ffff1c7224 */ /* 0x000fe200078e0054 */
[----:B------:R-:W0:Y:S01]  /*22c0*/  LDS.128 R24, [R10+0x110] ;  /* 0x000110000a187984 */ /* 0x000e220000000c00 */
[----:B------:R-:W-:Y:S01]  /*22d0*/  @P4 LOP3.LUT R39, R31, 0x80000, RZ, 0xfc, !PT ;  /* 0x000800001f274812 */ /* 0x000fe200078efcff */
[----:B------:R-:W-:Y:S01]  /*22e0*/  IMAD.MOV.U32 R55, RZ, RZ, R83 ;  /* 0x000000ffff377224 */ /* 0x000fe200078e0053 */
[----:B------:R-:W-:Y:S01]  /*22f0*/  SEL R40, R30, R40, P5 ;  /* 0x000000281e287207 */ /* 0x000fe20002800000 */
[----:B------:R-:W-:Y:S01]  /*2300*/  DSETP.MIN.AND P4, P5, R56, R80, PT ;  /* 0x000000503800722a */ /* 0x000fe20003d80000 */
        /* <DEDUP_REMOVED lines=12> */
[----:B------:R-:W-:Y:S01]  /*23d0*/  DADD R86, R20, R34 ;  /* 0x0000000014567229 */ /* 0x000fe20000000022 */
[----:B------:R-:W-:-:S02]  /*23e0*/  IMAD.MOV.U32 R67, RZ, RZ, R47 ;  /* 0x000000ffff437224 */ /* 0x000fc400078e002f */
[----:B------:R-:W-:Y:S01]  /*23f0*/  IMAD.MOV.U32 R68, RZ, RZ, R64 ;  /* 0x000000ffff447224 */ /* 0x000fe200078e0040 */
[----:B------:R-:W-:Y:S01]  /*2400*/  FSEL R57, R57, R41, P4 ;  /* 0x0000002939397208 */ /* 0x000fe20002000000 */
[----:B------:R-:W-:Y:S01]  /*2410*/  IMAD.MOV.U32 R69, RZ, RZ, R65 ;  /* 0x000000ffff457224 */ /* 0x000fe200078e0041 */
[----:B------:R-:W-:Y:S01]  /*2420*/  MOV R54, R66 ;  /* 0x0000004200367202 */ /* 0x000fe20000000f00 */
[----:B------:R-:W-:Y:S01]  /*2430*/  IMAD.MOV.U32 R77, RZ, RZ, R43 ;  /* 0x000000ffff4d7224 */ /* 0x000fe200078e002b */
[----:B------:R-:W-:Y:S02]  /*2440*/  DSETP.MIN.AND P6, P0, R66, R86, PT ;  /* 0x000000564200722a */ /* 0x000fe400038c0000 */
[----:B0-----:R-:W-:Y:S02]  /*2450*/  DADD R82, R32, R24 ;  /* 0x0000000020527229 */ /* 0x001fe40000000018 */
[----:B------:R-:W-:Y:S01]  /*2460*/  DADD R80, R24, R34 ;  /* 0x0000000018507229 */ /* 0x000fe20000000022 */
[----:B------:R-:W-:-:S05]  /*2470*/  IMAD.MOV.U32 R56, RZ, RZ, R86 ;  /* 0x000000ffff387224 */ /* 0x000fca00078e0056 */
[----:B------:R-:W-:Y:S02]  /*2480*/  DSETP.MIN.AND P1, P2, R64, R82, PT ;  /* 0x000000524000722a */ /* 0x000fe40003a20000 */
[----:B------:R-:W-:Y:S01]  /*2490*/  DSETP.MIN.AND P3, P4, R78, R80, PT ;  /* 0x000000504e00722a */ /* 0x000fe20003c60000 */
[----:B------:R-:W-:Y:S01]  /*24a0*/  MOV R64, R78 ;  /* 0x0000004e00407202 */ /* 0x000fe20000000f00 */
[----:B------:R-:W-:Y:S02]  /*24b0*/  IMAD.MOV.U32 R65, RZ, RZ, R79 ;  /* 0x000000ffff417224 */ /* 0x000fe400078e004f */
[----:B------:R-:W-:Y:S01]  /*24c0*/  IMAD.MOV.U32 R47, RZ, RZ, R87 ;  /* 0x000000ffff2f7224 */ /* 0x000fe200078e0057 */
[----:B-1----:R-:W-:Y:S01]  /*24d0*/  DADD R78, R28, R34 ;  /* 0x000000001c4e7229 */ /* 0x002fe20000000022 */
[----:B------:R-:W-:Y:S01]  /*24e0*/  SEL R54, R54, R56, P6 ;  /* 0x0000003836367207 */ /* 0x000fe20003000000 */
[----:B------:R-:W-:Y:S01]  /*24f0*/  IMAD.MOV.U32 R56, RZ, RZ, R76 ;  /* 0x000000ffff387224 */ /* 0x000fe200078e004c */
[----:B------:R-:W-:Y:S01]  /*2500*/  @P5 LOP3.LUT R57, R41, 0x80000, RZ, 0xfc, !PT ;  /* 0x0008000029395812 */ /* 0x000fe200078efcff */
[----:B------:R-:W-:Y:S01]  /*2510*/  IMAD.MOV.U32 R41, RZ, RZ, R77 ;  /* 0x000000ffff297224 */ /* 0x000fe200078e004d */
[----:B------:R-:W-:-:S03]  /*2520*/  FSEL R67, R67, R47, P6 ;  /* 0x0000002f43437208 */ /* 0x000fc60003000000 */
[----:B------:R-:W-:Y:S02]  /*2530*/  DSETP.MIN.AND P5, P6, R76, R78, PT ;  /* 0x0000004e4c00722a */ /* 0x000fe40003ea0000 */
[----:B------:R-:W-:Y:S01]  /*2540*/  DADD R76, R32, R28 ;  /* 0x00000000204c7229 */ /* 0x000fe2000000001c */
[----:B------:R-:W-:-:S05]  /*2550*/  IMAD.MOV.U32 R32, RZ, RZ, R82 ;  /* 0x000000ffff207224 */ /* 0x000fca00078e0052 */
[----:B------:R-:W-:Y:S02]  /*2560*/  SEL R68, R68, R32, P1 ;  /* 0x0000002044447207 */ /* 0x000fe40000800000 */
[----:B------:R-:W0:Y:S01]  /*2570*/  LDS.128 R32, [R4+0x210] ;  /* 0x0002100004207984 */ /* 0x000e220000000c00 */
[----:B------:R-:W-:Y:S01]  /*2580*/  @P0 LOP3.LUT R67, R47, 0x80000, RZ, 0xfc, !PT ;  /* 0x000800002f430812 */ /* 0x000fe200078efcff */
[----:B------:R-:W-:Y:S01]  /*2590*/  IMAD.MOV.U32 R47, RZ, RZ, R83 ;  /* 0x000000ffff2f7224 */ /* 0x000fe200078e0053 */
[----:B------:R-:W-:Y:S01]  /*25a0*/  MOV R75, R45 ;  /* 0x0000002d004b7202 */ /* 0x000fe20000000f00 */
[----:B------:R-:W-:Y:S02]  /*25b0*/  IMAD.MOV.U32 R45, RZ, RZ, R81 ;  /* 0x000000ffff2d7224 */ /* 0x000fe400078e0051 */
[----:B------:R-:W-:Y:S01]  /*25c0*/  IMAD.MOV.U32 R60, RZ, RZ, R80 ;  /* 0x000000ffff3c7224 */ /* 0x000fe200078e0050 */
[----:B------:R-:W-:Y:S02]  /*25d0*/  FSEL R69, R69, R47, P1 ;  /* 0x0000002f45457208 */ /* 0x000fe40000800000 */
[----:B------:R-:W-:Y:S01]  /*25e0*/  FSEL R65, R65, R45, P3 ;  /* 0x0000002d41417208 */ /* 0x000fe20001800000 */
[----:B------:R-:W-:Y:S01]  /*25f0*/  DSETP.MIN.AND P0, P1, R74, R76, PT ;  /* 0x0000004c4a00722a */ /* 0x000fe20003900000 */
[----:B------:R-:W-:Y:S01]  /*2600*/  SEL R64, R64, R60, P3 ;  /* 0x0000003c40407207 */ /* 0x000fe20001800000 */
[----:B------:R-:W-:Y:S01]  /*2610*/  IMAD.MOV.U32 R58, RZ, RZ, R74 ;  /* 0x000000ffff3a7224 */ /* 0x000fe200078e004a */
[----:B------:R-:W-:Y:S01]  /*2620*/  @P4 LOP3.LUT R65, R45, 0x80000, RZ, 0xfc, !PT ;  /* 0x000800002d414812 */ /* 0x000fe200078efcff */
[----:B------:R-:W-:-:S02]  /*2630*/  IMAD.MOV.U32 R62, RZ, RZ, R78 ;  /* 0x000000ffff3e7224 */ /* 0x000fc400078e004e */
[----:B------:R-:W-:Y:S02]  /*2640*/  IMAD.MOV.U32 R45, RZ, RZ, R79 ;  /* 0x000000ffff2d7224 */ /* 0x000fe400078e004f */
        /* <DEDUP_REMOVED lines=11> */
[----:B0-----:R-:W-:-:S02]  /*2700*/  DADD R86, R32, R20 ;  /* 0x0000000020567229 */ /* 0x001fc40000000014 */
[C---:B------:R-:W-:Y:S02]  /*2710*/  DADD R84, R32.reuse, R16 ;  /* 0x0000000020547229 */ /* 0x040fe40000000010 */
[----:B------:R-:W-:Y:S02]  /*2720*/  DADD R82, R32, R24 ;  /* 0x0000000020527229 */ /* 0x000fe40000000018 */
[----:B------:R-:W-:Y:S02]  /*2730*/  DADD R74, R16, R34 ;  /* 0x00000000104a7229 */ /* 0x000fe40000000022 */
[----:B------:R-:W-:Y:S02]  /*2740*/  DSETP.MIN.AND P4, P5, R72, R86, PT ;  /* 0x000000564800722a */ /* 0x000fe40003d80000 */
[----:B------:R-:W-:Y:S02]  /*2750*/  DADD R72, R32, R28 ;  /* 0x0000000020487229 */ /* 0x000fe4000000001c */
[----:B------:R-:W-:-:S02]  /*2760*/  DADD R76, R20, R34 ;  /* 0x00000000144c7229 */ /* 0x000fc40000000022 */
[--C-:B------:R-:W-:Y:S02]  /*2770*/  DADD R78, R24, R34.reuse ;  /* 0x00000000184e7229 */ /* 0x100fe40000000022 */
[----:B------:R-:W-:Y:S01]  /*2780*/  DADD R80, R28, R34 ;  /* 0x000000001c507229 */ /* 0x000fe20000000022 */
[----:B------:R-:W0:Y:S01]  /*2790*/  LDS.128 R32, [R4+0x300] ;  /* 0x0003000004207984 */ /* 0x000e220000000c00 */
[----:B------:R-:W-:Y:S01]  /*27a0*/  DSETP.MIN.AND P2, P3, R70, R84, PT ;  /* 0x000000544600722a */ /* 0x000fe20003b40000 */
[----:B------:R-:W-:Y:S02]  /*27b0*/  IMAD.MOV.U32 R56, RZ, RZ, R70 ;  /* 0x000000ffff387224 */ /* 0x000fe400078e0046 */
[----:B------:R-:W-:Y:S01]  /*27c0*/  IMAD.MOV.U32 R24, RZ, RZ, R84 ;  /* 0x000000ffff187224 */ /* 0x000fe200078e0054 */
[----:B------:R-:W-:Y:S01]  /*27d0*/  FSEL R17, R43, R47, P0 ;  /* 0x0000002f2b117208 */ /* 0x000fe20000000000 */
[----:B------:R-:W-:Y:S01]  /*27e0*/  IMAD.MOV.U32 R21, RZ, RZ, R85 ;  /* 0x000000ffff157224 */ /* 0x000fe200078e0055 */
[----:B------:R-:W-:Y:S01]  /*27f0*/  @P1 LOP3.LUT R17, R47, 0x80000, RZ, 0xfc, !PT ;  /* 0x000800002f111812 */ /* 0x000fe200078efcff */
[----:B------:R-:W-:Y:S01]  /*2800*/  IMAD.MOV.U32 R47, RZ, RZ, R59 ;  /* 0x000000ffff2f7224 */ /* 0x000fe200078e003b */
[----:B------:R-:W-:Y:S01]  /*2810*/  SEL R70, R56, R24, P2 ;  /* 0x0000001838467207 */ /* 0x000fe20001000000 */
[----:B------:R-:W-:Y:S01]  /*2820*/  DSETP.MIN.AND P1, P0, R52, R82, PT ;  /* 0x000000523400722a */ /* 0x000fe20003820000 */
[----:B------:R-:W-:Y:S01]  /*2830*/  MOV R24, R52 ;  /* 0x0000003400187202 */ /* 0x000fe20000000f00 */
[----:B------:R-:W-:Y:S01]  /*2840*/  IMAD.MOV.U32 R52, RZ, RZ, R82 ;  /* 0x000000ffff347224 */ /* 0x000fe200078e0052 */
[----:B------:R-:W-:-:S02]  /*2850*/  @P6 LOP3.LUT R63, R45, 0x80000, RZ, 0xfc, !PT ;  /* 0x000800002d3f6812 */ /* 0x000fc400078efcff */
[----:B------:R-:W-:Y:S01]  /*2860*/  FSEL R71, R71, R21, P2 ;  /* 0x0000001547477208 */ /* 0x000fe20001000000 */
[----:B------:R-:W-:Y:S01]  /*2870*/  DSETP.MIN.AND P6, P2, R46, R72, PT ;  /* 0x000000482e00722a */ /* 0x000fe20003ac0000 */
[----:B------:R-:W-:Y:S01]  /*2880*/  IMAD.MOV.U32 R20, RZ, RZ, R86 ;  /* 0x000000ffff147224 */ /* 0x000fe200078e0056 */
[----:B------:R-:W-:Y:S01]  /*2890*/  SEL R52, R24, R52, P1 ;  /* 0x0000003418347207 */ /* 0x000fe20000800000 */
[----:B------:R-:W-:Y:S02]  /*28a0*/  IMAD.MOV.U32 R16, RZ, RZ, R87 ;  /* 0x000000ffff107224 */ /* 0x000fe400078e0057 */
[----:B------:R-:W-:Y:S02]  /*28b0*/  IMAD.MOV.U32 R49, RZ, RZ, R61 ;  /* 0x000000ffff317224 */ /* 0x000fe400078e003d */
[----:B------:R-:W-:Y:S02]  /*28c0*/  IMAD.MOV.U32 R25, RZ, RZ, R46 ;  /* 0x000000ffff197224 */ /* 0x000fe400078e002e */
[----:B------:R-:W-:Y:S01]  /*28d0*/  IMAD.MOV.U32 R24, RZ, RZ, R72 ;  /* 0x000000ffff187224 */ /* 0x000fe200078e0048 */
[----:B------:R-:W-:Y:S01]  /*28e0*/  @P3 LOP3.LUT R71, R21, 0x80000, RZ, 0xfc, !PT ;  /* 0x0008000015473812 */ /* 0x000fe200078efcff */
[----:B------:R-:W-:Y:S01]  /*28f0*/  IMAD.MOV.U32 R28, RZ, RZ, R83 ;  /* 0x000000ffff1c7224 */ /* 0x000fe200078e0053 */
[----:B------:R-:W-:-:S02]  /*2900*/  SEL R58, R58, R20, P4 ;  /* 0x000000143a3a7207 */ /* 0x000fc40002000000 */
[----:B------:R-:W-:Y:S01]  /*2910*/  FSEL R21, R41, R16, P4 ;  /* 0x0000001029157208 */ /* 0x000fe20002000000 */
[----:B------:R-:W-:Y:S01]  /*2920*/  DSETP.MIN.AND P3, P4, R48, R74, PT ;  /* 0x0000004a3000722a */ /* 0x000fe20003c60000 */
[----:B------:R-:W-:Y:S01]  /*2930*/  SEL R46, R25, R24, P6 ;  /* 0x00000018192e7207 */ /* 0x000fe20003000000 */
[----:B------:R-:W-:Y:S02]  /*2940*/  IMAD.MOV.U32 R20, RZ, RZ, R48 ;  /* 0x000000ffff147224 */ /* 0x000fe400078e0030 */
[----:B------:R-:W-:Y:S02]  /*2950*/  IMAD.MOV.U32 R25, RZ, RZ, R74 ;  /* 0x000000ffff197224 */ /* 0x000fe400078e004a */
[----:B------:R-:W-:Y:S01]  /*2960*/  IMAD.MOV.U32 R41, RZ, RZ, R51 ;  /* 0x000000ffff297224 */ /* 0x000fe200078e0033 */
[----:B------:R-:W-:Y:S02]  /*2970*/  FSEL R53, R53, R28, P1 ;  /* 0x0000001c35357208 */ /* 0x000fe40000800000 */
[----:B------:R-:W-:-:S02]  /*2980*/  FSEL R47, R47, R73, P6 ;  /* 0x000000492f2f7208 */ /* 0x000fc40003000000 */
[----:B------:R-:W-:Y:S01]  /*2990*/  @P0 LOP3.LUT R53, R28, 0x80000, RZ, 0xfc, !PT ;  /* 0x000800001c350812 */ /* 0x000fe200078efcff */
[----:B------:R-:W-:Y:S01]  /*29a0*/  DSETP.MIN.AND P6, P0, R36, R78, PT ;  /* 0x0000004e2400722a */ /* 0x000fe200038c0000 */
[----:B------:R-:W-:Y:S01]  /*29b0*/  SEL R48, R20, R25, P3 ;  /* 0x0000001914307207 */ /* 0x000fe20001800000 */
[----:B------:R-:W-:Y:S01]  /*29c0*/  IMAD.MOV.U32 R20, RZ, RZ, R41 ;  /* 0x000000ffff147224 */ /* 0x000fe200078e0029 */
[----:B------:R-:W-:Y:S02]  /*29d0*/  @P2 LOP3.LUT R47, R73, 0x80000, RZ, 0xfc, !PT ;  /* 0x00080000492f2812 */ /* 0x000fe400078efcff */
[----:B------:R-:W-:Y:S01]  /*29e0*/  FSEL R49, R49, R75, P3 ;  /* 0x0000004b31317208 */ /* 0x000fe20001800000 */
[----:B------:R-:W-:Y:S01]  /*29f0*/  DSETP.MIN.AND P3, P2, R40, R80, PT ;  /* 0x000000502800722a */ /* 0x000fe20003a60000 */
[----:B------:R-:W-:Y:S01]  /*2a00*/  @P5 LOP3.LUT R21, R16, 0x80000, RZ, 0xfc, !PT ;  /* 0x0008000010155812 */ /* 0x000fe200078efcff */
[----:B------:R-:W-:Y:S01]  /*2a10*/  DSETP.MIN.AND P1, P5, R38, R76, PT ;  /* 0x0000004c2600722a */ /* 0x000fe20003d20000 */
[----:B------:R-:W-:Y:S01]  /*2a20*/  IMAD.MOV.U32 R41, RZ, RZ, R78 ;  /* 0x000000ffff297224 */ /* 0x000fe200078e004e */
[----:B------:R-:W-:Y:S01]  /*2a30*/  MOV R24, R36 ;  /* 0x0000002400187202 */ /* 0x000fe20000000f00 */
[----:B------:R-:W-:-:S02]  /*2a40*/  IMAD.MOV.U32 R16, RZ, RZ, R38 ;  /* 0x000000ffff107224 */ /* 0x000fc400078e0026 */
[----:B------:R-:W-:Y:S01]  /*2a50*/  IMAD.MOV.U32 R25, RZ, RZ, R40 ;  /* 0x000000ffff197224 */ /* 0x000fe200078e0028 */
[----:B------:R-:W-:Y:S01]  /*2a60*/  SEL R24, R24, R41, P6 ;  /* 0x0000002918187207 */ /* 0x000fe20003000000 */
[----:B------:R-:W-:Y:S01]  /*2a70*/  IMAD.MOV.U32 R28, RZ, RZ, R80 ;  /* 0x000000ffff1c7224 */ /* 0x000fe200078e0050 */
[----:B------:R-:W-:Y:S01]  /*2a80*/  FSEL R41, R39, R77, P1 ;  /* 0x0000004d27297208 */ /* 0x000fe20000800000 */
[----:B0-----:R-:W-:Y:S01]  /*2a90*/  DADD R38, R32, R18 ;  /* 0x0000000020267229 */ /* 0x001fe20000000012 */
[----:B------:R-:W-:Y:S02]  /*2aa0*/  IMAD.MOV.U32 R29, RZ, RZ, R76 ;  /* 0x000000ffff1d7224 */ /* 0x000fe400078e004c */
[----:B------:R-:W-:Y:S01]  /*2ab0*/  IMAD.MOV.U32 R45, RZ, RZ, R15 ;  /* 0x000000ffff2d7224 */ /* 0x000fe200078e000f */
[----:B------:R-:W-:Y:S02]  /*2ac0*/  SEL R28, R25, R28, P3 ;  /* 0x0000001c191c7207 */ /* 0x000fe40001800000 */
[----:B------:R-:W-:-:S02]  /*2ad0*/  FSEL R25, R37, R79, P6 ;  /* 0x0000004f25197208 */ /* 0x000fc40003000000 */
[----:B------:R-:W-:Y:S02]  /*2ae0*/  SEL R40, R16, R29, P1 ;  /* 0x0000001d10287207 */ /* 0x000fe40000800000 */
[----:B------:R-:W-:Y:S01]  /*2af0*/  @P0 LOP3.LUT R25, R79, 0x80000, RZ, 0xfc, !PT ;  /* 0x000800004f190812 */ /* 0x000fe200078efcff */
[----:B------:R-:W-:Y:S01]  /*2b00*/  DADD R78, R32, R22 ;  /* 0x00000000204e7229 */ /* 0x000fe20000000016 */
[----:B------:R-:W-:Y:S02]  /*2b10*/  @P5 LOP3.LUT R41, R77, 0x80000, RZ, 0xfc, !PT ;  /* 0x000800004d295812 */ /* 0x000fe400078efcff */
[----:B------:R-:W-:Y:S01]  /*2b20*/  FSEL R29, R20, R81, P3 ;  /* 0x00000051141d7208 */ /* 0x000fe20001800000 */
[----:B------:R-:W-:Y:S01]  /*2b30*/  DSETP.MIN.AND P3, P5, R44, R38, PT ;  /* 0x000000262c00722a */ /* 0x000fe20003d60000 */
[----:B------:R-:W-:Y:S01]  /*2b40*/  IMAD.MOV.U32 R51, RZ, RZ, R57 ;  /* 0x000000ffff337224 */ /* 0x000fe200078e0039 */
[----:B------:R-:W-:Y:S01]  /*2b50*/  DADD R72, R34, R18 ;  /* 0x0000000022487229 */ /* 0x000fe20000000012 */
[----:B------:R-:W-:-:S02]  /*2b60*/  IMAD.MOV.U32 R43, RZ, RZ, R55 ;  /* 0x000000ffff2b7224 */ /* 0x000fc400078e0037 */
[----:B------:R-:W-:Y:S02]  /*2b70*/  IMAD.MOV.U32 R57, RZ, RZ, R38 ;  /* 0x000000ffff397224 */ /* 0x000fe400078e0026 */
[----:B------:R-:W-:Y:S01]  /*2b80*/  IMAD.MOV.U32 R15, RZ, RZ, R45 ;  /* 0x000000ffff0f7224 */ /* 0x000fe200078e002d */
[----:B------:R-:W-:Y:S01]  /*2b90*/  DSETP.MIN.AND P6, P0, R50, R78, PT ;  /* 0x0000004e3200722a */ /* 0x000fe200038c0000 */
[----:B------:R-:W-:Y:S02]  /*2ba0*/  IMAD.MOV.U32 R38, RZ, RZ, R39 ;  /* 0x000000ffff267224 */ /* 0x000fe400078e0027 */
[----:B------:R-:W-:Y:S02]  /*2bb0*/  IMAD.MOV.U32 R37, RZ, RZ, R50 ;  /* 0x000000ffff257224 */ /* 0x000fe400078e0032 */
[----:B------:R-:W-:Y:S02]  /*2bc0*/  IMAD.MOV.U32 R36, RZ, RZ, R51 ;  /* 0x000000ffff247224 */ /* 0x000fe400078e0033 */
[----:B------:R-:W-:-:S02]  /*2bd0*/  IMAD.MOV.U32 R66, RZ, RZ, R78 ;  /* 0x000000ffff427224 */ /* 0x000fc400078e004e */
[----:B------:R-:W-:Y:S01]  /*2be0*/  IMAD.MOV.U32 R45, RZ, RZ, R79 ;  /* 0x000000ffff2d7224 */ /* 0x000fe200078e004f */
[----:B------:R-:W-:Y:S01]  /*2bf0*/  @P2 LOP3.LUT R29, R81, 0x80000, RZ, 0xfc, !PT ;  /* 0x00080000511d2812 */ /* 0x000fe200078efcff */
[----:B------:R-:W-:Y:S01]  /*2c00*/  DSETP.MIN.AND P1, P2, R42, R72, PT ;  /* 0x000000482a00722a */ /* 0x000fe20003a20000 */
[----:B------:R-:W-:Y:S01]  /*2c10*/  MOV R20, R43 ;  /* 0x0000002b00147202 */ /* 0x000fe20000000f00 */
[----:B------:R-:W-:Y:S01]  /*2c20*/  DADD R76, R32, R26 ;  /* 0x00000000204c7229 */ /* 0x000fe2000000001a */
[----:B------:R-:W-:Y:S02]  /*2c30*/  FSEL R43, R15, R38, P3 ;  /* 0x000000260f2b7208 */ /* 0x000fe40001800000 */
[----:B------:R-:W-:Y:S01]  /*2c40*/  @P4 LOP3.LUT R49, R75, 0x80000, RZ, 0xfc, !PT ;  /* 0x000800004b314812 */ /* 0x000fe200078efcff */
[----:B------:R-:W-:Y:S01]  /*2c50*/  DADD R74, R34, R22 ;  /* 0x00000000224a7229 */ /* 0x000fe20000000016 */
[----:B------:R-:W-:Y:S02]  /*2c60*/  SEL R66, R37, R66, P6 ;  /* 0x0000004225427207 */ /* 0x000fe40003000000 */
[----:B------:R-:W-:-:S02]  /*2c70*/  @P5 LOP3.LUT R43, R38, 0x80000, RZ, 0xfc, !PT ;  /* 0x00080000262b5812 */ /* 0x000fc400078efcff */
[----:B------:R-:W-:Y:S02]  /*2c80*/  FSEL R15, R36, R45, P6 ;  /* 0x0000002d240f7208 */ /* 0x000fe40003000000 */
[----:B------:R-:W0:Y:S01]  /*2c90*/  LDS.128 R36, [R4+0x310] ;  /* 0x0003100004247984 */ /* 0x000e220000000c00 */
[----:B------:R-:W-:Y:S01]  /*2ca0*/  IMAD.MOV.U32 R55, RZ, RZ, R67 ;  /* 0x000000ffff377224 */ /* 0x000fe200078e0043 */
[----:B------:R-:W-:Y:S01]  /*2cb0*/  MOV R56, R44 ;  /* 0x0000002c00387202 */ /* 0x000fe20000000f00 */
[----:B------:R-:W-:Y:S02]  /*2cc0*/  IMAD.MOV.U32 R44, RZ, RZ, R54 ;  /* 0x000000ffff2c7224 */ /* 0x000fe400078e0036 */
[----:B------:R-:W-:Y:S01]  /*2cd0*/  IMAD.MOV.U32 R51, RZ, RZ, R76 ;  /* 0x000000ffff337224 */ /* 0x000fe200078e004c */
[----:B------:R-:W-:Y:S01]  /*2ce0*/  SEL R56, R56, R57, P3 ;  /* 0x0000003938387207 */ /* 0x000fe20001800000 */
[----:B------:R-:W-:Y:S01]  /*2cf0*/  DSETP.MIN.AND P5, P6, R54, R74, PT ;  /* 0x0000004a3600722a */ /* 0x000fe20003ea0000 */
[----:B------:R-:W-:Y:S01]  /*2d00*/  IMAD.MOV.U32 R16, RZ, RZ, R42 ;  /* 0x000000ffff107224 */ /* 0x000fe200078e002a */
[----:B------:R-:W-:Y:S01]  /*2d10*/  DSETP.MIN.AND P3, P4, R68, R76, PT ;  /* 0x0000004c4400722a */ /* 0x000fe20003c60000 */
[----:B------:R-:W-:Y:S01]  /*2d20*/  IMAD.MOV.U32 R54, RZ, RZ, R77 ;  /* 0x000000ffff367224 */ /* 0x000fe200078e004d */
[----:B------:R-:W-:Y:S01]  /*2d30*/  DADD R76, R32, R30 ;  /* 0x00000000204c7229 */ /* 0x000fe2000000001e */
[----:B------:R-:W-:Y:S01]  /*2d40*/  IMAD.MOV.U32 R42, RZ, RZ, R68 ;  /* 0x000000ffff2a7224 */ /* 0x000fe200078e0044 */
[----:B------:R-:W-:-:S02]  /*2d50*/  MOV R61, R17 ;  /* 0x00000011003d7202 */ /* 0x000fc40000000f00 */
[----:B------:R-:W-:Y:S02]  /*2d60*/  @P0 LOP3.LUT R15, R45, 0x80000, RZ, 0xfc, !PT ;  /* 0x000800002d0f0812 */ /* 0x000fe400078efcff */
[----:B------:R-:W-:Y:S02]  /*2d70*/  SEL R42, R42, R51, P3 ;  /* 0x000000332a2a7207 */ /* 0x000fe40001800000 */
[----:B------:R-:W-:Y:S01]  /*2d80*/  FSEL R51, R69, R54, P3 ;  /* 0x0000003645337208 */ /* 0x000fe20001800000 */
[----:B------:R-:W-:Y:S01]  /*2d90*/  DSETP.MIN.AND P3, P0, R60, R76, PT ;  /* 0x0000004c3c00722a */ /* 0x000fe20003860000 */
[----:B------:R-:W-:Y:S02]  /*2da0*/  IMAD.MOV.U32 R33, RZ, RZ, R73 ;  /* 0x000000ffff217224 */ /* 0x000fe400078e0049 */
[----:B------:R-:W-:Y:S01]  /*2db0*/  @P4 LOP3.LUT R51, R54, 0x80000, RZ, 0xfc, !PT ;  /* 0x0008000036334812 */ /* 0x000fe200078efcff */
[----:B------:R-:W-:Y:S01]  /*2dc0*/  IMAD.MOV.U32 R54, RZ, RZ, R72 ;  /* 0x000000ffff367224 */ /* 0x000fe200078e0048 */
[C---:B------:R-:W-:Y:S01]  /*2dd0*/  DADD R72, R34.reuse, R30 ;  /* 0x0000000022487229 */ /* 0x040fe2000000001e */
[----:B------:R-:W-:Y:S01]  /*2de0*/  IMAD.MOV.U32 R17, RZ, RZ, R77 ;  /* 0x000000ffff117224 */ /* 0x000fe200078e004d */
[----:B------:R-:W-:Y:S01]  /*2df0*/  DADD R68, R34, R26 ;  /* 0x0000000022447229 */ /* 0x000fe2000000001a */
[----:B------:R-:W-:Y:S01]  /*2e00*/  IMAD.MOV.U32 R50, RZ, RZ, R55 ;  /* 0x000000ffff327224 */ /* 0x000fe200078e0037 */
[----:B------:R-:W-:-:S02]  /*2e10*/  SEL R54, R16, R54, P1 ;  /* 0x0000003610367207 */ /* 0x000fc40000800000 */
[----:B------:R-:W-:Y:S01]  /*2e20*/  FSEL R45, R61, R17, P3 ;  /* 0x000000113d2d7208 */ /* 0x000fe20001800000 */
[----:B------:R-:W-:Y:S01]  /*2e30*/  IMAD.MOV.U32 R32, RZ, RZ, R60 ;  /* 0x000000ffff207224 */ /* 0x000fe200078e003c */
[----:B------:R-:W-:Y:S02]  /*2e40*/  FSEL R55, R20, R33, P1 ;  /* 0x0000002114377208 */ /* 0x000fe40000800000 */
[----:B------:R-:W-:Y:S01]  /*2e50*/  @P0 LOP3.LUT R45, R17, 0x80000, RZ, 0xfc, !PT ;  /* 0x00080000112d0812 */ /* 0x000fe200078efcff */
[----:B------:R-:W-:Y:S01]  /*2e60*/  DSETP.MIN.AND P0, P1, R62, R72, PT ;  /* 0x000000483e00722a */ /* 0x000fe20003900000 */
[----:B------:R-:W-:Y:S02]  /*2e70*/  IMAD.MOV.U32 R60, RZ, RZ, R76 ;  /* 0x000000ffff3c7224 */ /* 0x000fe400078e004c */
[----:B------:R-:W-:Y:S01]  /*2e80*/  IMAD.MOV.U32 R16, RZ, RZ, R63 ;  /* 0x000000ffff107224 */ /* 0x000fe200078e003f */
[----:B0-----:R-:W-:Y:S02]  /*2e90*/  DADD R82, R36, R18 ;  /* 0x0000000024527229 */ /* 0x001fe40000000012 */
[----:B------:R-:W-:Y:S01]  /*2ea0*/  SEL R60, R32, R60, P3 ;  /* 0x0000003c203c7207 */ /* 0x000fe20001800000 */
[----:B------:R-:W-:Y:S01]  /*2eb0*/  IMAD.MOV.U32 R32, RZ, RZ, R64 ;  /* 0x000000ffff207224 */ /* 0x000fe200078e0040 */
[----:B------:R-:W-:Y:S01]  /*2ec0*/  DSETP.MIN.AND P4, P3, R64, R68, PT ;  /* 0x000000444000722a */ /* 0x000fe20003b80000 */
[----:B------:R-:W-:-:S02]  /*2ed0*/  IMAD.MOV.U32 R57, RZ, RZ, R73 ;  /* 0x000000ffff397224 */ /* 0x000fc400078e0049 */
[----:B------:R-:W-:Y:S01]  /*2ee0*/  IMAD.MOV.U32 R64, RZ, RZ, R68 ;  /* 0x000000ffff407224 */ /* 0x000fe200078e0044 */
[----:B------:R-:W-:Y:S02]  /*2ef0*/  @P2 LOP3.LUT R55, R33, 0x80000, RZ, 0xfc, !PT ;  /* 0x0008000021372812 */ /* 0x000fe400078efcff */
[----:B------:R-:W-:Y:S02]  /*2f00*/  FSEL R63, R16, R57, P0 ;  /* 0x00000039103f7208 */ /* 0x000fe40000000000 */
[----:B------:R-:W-:Y:S01]  /*2f10*/  SEL R64, R32, R64, P4 ;  /* 0x0000004020407207 */ /* 0x000fe20002000000 */
[----:B------:R-:W-:Y:S01]  /*2f20*/  DADD R32, R36, R22 ;  /* 0x0000000024207229 */ /* 0x000fe20000000016 */
[----:B------:R-:W-:Y:S01]  /*2f30*/  @P1 LOP3.LUT R63, R57, 0x80000, RZ, 0xfc, !PT ;  /* 0x00080000393f1812 */ /* 0x000fe200078efcff */
[----:B------:R-:W-:Y:S01]  /*2f40*/  DSETP.MIN.AND P1, P2, R70, R82, PT ;  /* 0x000000524600722a */ /* 0x000fe20003a20000 */
[----:B------:R-:W-:Y:S01]  /*2f50*/  IMAD.MOV.U32 R35, RZ, RZ, R75 ;  /* 0x000000ffff237224 */ /* 0x000fe200078e004b */
[----:B------:R-:W-:Y:S01]  /*2f60*/  MOV R17, R62 ;  /* 0x0000003e00117202 */ /* 0x000fe20000000f00 */
[----:B------:R-:W-:Y:S01]  /*2f70*/  IMAD.MOV.U32 R20, RZ, RZ, R69 ;  /* 0x000000ffff147224 */ /* 0x000fe200078e0045 */
[----:B------:R-:W-:Y:S01]  /*2f80*/  DADD R78, R36, R26 ;  /* 0x00000000244e7229 */ /* 0x000fe2000000001a */
[----:B------:R-:W-:-:S02]  /*2f90*/  IMAD.MOV.U32 R62, RZ, RZ, R72 ;  /* 0x000000ffff3e7224 */ /* 0x000fc400078e0048 */
[----:B------:R-:W-:Y:S02]  /*2fa0*/  IMAD.MOV.U32 R59, RZ, RZ, R21 ;  /* 0x000000ffff3b7224 */ /* 0x000fe400078e0015 */
[----:B------:R-:W-:Y:S01]  /*2fb0*/  IMAD.MOV.U32 R34, RZ, RZ, R74 ;  /* 0x000000ffff227224 */ /* 0x000fe200078e004a */
[----:B------:R-:W-:Y:S02]  /*2fc0*/  FSEL R61, R50, R35, P5 ;  /* 0x00000023323d7208 */ /* 0x000fe40002800000 */
[----:B------:R-:W-:Y:S01]  /*2fd0*/  FSEL R65, R65, R20, P4 ;  /* 0x0000001441417208 */ /* 0x000fe20002000000 */
[----:B------:R-:W-:Y:S01]  /*2fe0*/  DADD R72, R38, R18 ;  /* 0x0000000026487229 */ /* 0x000fe20000000012 */
[----:B------:R-:W-:Y:S01]  /*2ff0*/  SEL R62, R17, R62, P0 ;  /* 0x0000003e113e7207 */ /* 0x000fe20000000000 */
[----:B------:R-:W-:Y:S01]  /*3000*/  IMAD.MOV.U32 R17, RZ, RZ, R83 ;  /* 0x000000ffff117224 */ /* 0x000fe200078e0053 */
[----:B------:R-:W-:Y:S02]  /*3010*/  @P6 LOP3.LUT R61, R35, 0x80000, RZ, 0xfc, !PT ;  /* 0x00080000233d6812 */ /* 0x000fe400078efcff */
[----:B------:R-:W-:Y:S01]  /*3020*/  @P3 LOP3.LUT R65, R20, 0x80000, RZ, 0xfc, !PT ;  /* 0x0008000014413812 */ /* 0x000fe200078efcff */
[----:B------:R-:W-:Y:S01]  /*3030*/  DSETP.MIN.AND P6, P3, R58, R32, PT ;  /* 0x000000203a00722a */ /* 0x000fe20003bc0000 */
[----:B------:R-:W-:Y:S01]  /*3040*/  SEL R68, R44, R34, P5 ;  /* 0x000000222c447207 */ /* 0x000fe20002800000 */
[----:B------:R-:W-:Y:S01]  /*3050*/  IMAD.MOV.U32 R16, RZ, RZ, R32 ;  /* 0x000000ffff107224 */ /* 0x000fe200078e0020 */
[----:B------:R-:W-:Y:S01]  /*3060*/  MOV R18, R71 ;  /* 0x0000004700127202 */ /* 0x000fe20000000f00 */
[----:B------:R-:W-:Y:S01]  /*3070*/  IMAD.MOV.U32 R19, RZ, RZ, R58 ;  /* 0x000000ffff137224 */ /* 0x000fe200078e003a */
[----:B------:R-:W-:Y:S01]  /*3080*/  DSETP.MIN.AND P5, P0, R52, R78, PT ;  /* 0x0000004e3400722a */ /* 0x000fe200038a0000 */
[----:B------:R-:W-:Y:S01]  /*3090*/  IMAD.MOV.U32 R20, RZ, RZ, R59 ;  /* 0x000000ffff147224 */ /* 0x000fe200078e003b */
[----:B------:R-:W-:-:S02]  /*30a0*/  DADD R74, R38, R22 ;  /* 0x00000000264a7229 */ /* 0x000fc40000000016 */
[--C-:B------:R-:W-:Y:S01]  /*30b0*/  DADD R80, R36, R30.reuse ;  /* 0x0000000024507229 */ /* 0x100fe2000000001e */
[----:B------:R-:W-:Y:S01]  /*30c0*/  IMAD.MOV.U32 R23, RZ, RZ, R33 ;  /* 0x000000ffff177224 */ /* 0x000fe200078e0021 */
[----:B------:R-:W-:Y:S01]  /*30d0*/  FSEL R37, R18, R17, P1 ;  /* 0x0000001112257208 */ /* 0x000fe20000800000 */
[C---:B------:R-:W-:Y:S01]  /*30e0*/  DADD R76, R38.reuse, R30 ;  /* 0x00000000264c7229 */ /* 0x040fe2000000001e */
[----:B------:R-:W-:Y:S01]  /*30f0*/  SEL R58, R19, R16, P6 ;  /* 0x00000010133a7207 */ /* 0x000fe20003000000 */
[----:B------:R-:W-:Y:S01]  /*3100*/  LDS.128 R32, [R4+0x400] ;  /* 0x0004000004207984 */ /* 0x000fe20000000c00 */
[----:B------:R-:W-:Y:S01]  /*3110*/  @P2 LOP3.LUT R37, R17, 0x80000, RZ, 0xfc, !PT ;  /* 0x0008000011252812 */ /* 0x000fe200078efcff */
[----:B------:R-:W-:Y:S01]  /*3120*/  DADD R26, R38, R26 ;  /* 0x00000000261a7229 */ /* 0x000fe2000000001a */
        /* <DEDUP_REMOVED lines=9> */
[----:B------:R-:W-:Y:S01]  /*31c0*/  DSETP.MIN.AND P4, P1, R46, R80, PT ;  /* 0x000000502e00722a */ /* 0x000fe20003980000 */
[----:B------:R-:W-:Y:S02]  /*31d0*/  MOV R30, R47 ;  /* 0x0000002f001e7202 */ /* 0x000fe40000000f00 */
[----:B------:R-:W-:Y:S02]  /*31e0*/  FSEL R47, R21, R20, P5 ;  /* 0x00000014152f7208 */ /* 0x000fe40002800000 */
[----:B------:R-:W-:-:S02]  /*31f0*/  SEL R70, R22, R70, P5 ;  /* 0x0000004616467207 */ /* 0x000fc40002800000 */
[----:B------:R-:W-:Y:S02]  /*3200*/  @P3 LOP3.LUT R39, R23, 0x80000, RZ, 0xfc, !PT ;  /* 0x0008000017273812 */ /* 0x000fe400078efcff */
[----:B------:R-:W-:Y:S02]  /*3210*/  @P0 LOP3.LUT R47, R20, 0x80000, RZ, 0xfc, !PT ;  /* 0x00080000142f0812 */ /* 0x000fe400078efcff */
[----:B------:R-:W1:Y:S01]  /*3220*/  LDS.128 R20, [R10+0xa0] ;  /* 0x0000a0000a147984 */ /* 0x000e620000000c00 */
[----:B------:R-:W-:Y:S01]  /*3230*/  IMAD.MOV.U32 R36, RZ, RZ, R46 ;  /* 0x000000ffff247224 */ /* 0x000fe200078e002e */
[----:B------:R-:W-:Y:S01]  /*3240*/  DSETP.MIN.AND P3, P5, R40, R74, PT ;  /* 0x0000004a2800722a */ /* 0x000fe20003d60000 */
[----:B------:R-:W-:Y:S02]  /*3250*/  IMAD.MOV.U32 R46, RZ, RZ, R80 ;  /* 0x000000ffff2e7224 */ /* 0x000fe400078e0050 */
[----:B------:R-:W-:Y:S01]  /*3260*/  IMAD.MOV.U32 R53, RZ, RZ, R81 ;  /* 0x000000ffff357224 */ /* 0x000fe200078e0051 */
[----:B------:R-:W-:Y:S01]  /*3270*/  DSETP.MIN.AND P6, P2, R48, R72, PT ;  /* 0x000000483000722a */ /* 0x000fe20003ac0000 */
[----:B------:R-:W-:Y:S01]  /*3280*/  IMAD.MOV.U32 R44, RZ, RZ, R41 ;  /* 0x000000ffff2c7224 */ /* 0x000fe200078e0029 */
[----:B------:R-:W-:-:S02]  /*3290*/  SEL R46, R36, R46, P4 ;  /* 0x0000002e242e7207 */ /* 0x000fc40002000000 */
[----:B------:R-:W-:Y:S01]  /*32a0*/  FSEL R41, R30, R53, P4 ;  /* 0x000000351e297208 */ /* 0x000fe20002000000 */
[----:B------:R-:W-:Y:S01]  /*32b0*/  DSETP.MIN.AND P4, P0, R24, R26, PT ;  /* 0x0000001a1800722a */ /* 0x000fe20003880000 */
[----:B------:R-:W-:Y:S02]  /*32c0*/  IMAD.MOV.U32 R30, RZ, RZ, R25 ;  /* 0x000000ffff1e7224 */ /* 0x000fe400078e0019 */
[----:B------:R-:W-:Y:S02]  /*32d0*/  IMAD.MOV.U32 R38, RZ, RZ, R40 ;  /* 0x000000ffff267224 */ /* 0x000fe400078e0028 */
[----:B------:R-:W-:Y:S01]  /*32e0*/  IMAD.MOV.U32 R25, RZ, RZ, R74 ;  /* 0x000000ffff197224 */ /* 0x000fe200078e004a */
[----:B------:R-:W-:Y:S01]  /*32f0*/  MOV R36, R24 ;  /* 0x0000001800247202 */ /* 0x000fe20000000f00 */
[----:B------:R-:W-:Y:S01]  /*3300*/  IMAD.MOV.U32 R57, RZ, RZ, R26 ;  /* 0x000000ffff397224 */ /* 0x000fe200078e001a */
[----:B------:R-:W-:Y:S01]  /*3310*/  @P1 LOP3.LUT R41, R53, 0x80000, RZ, 0xfc, !PT ;  /* 0x0008000035291812 */ /* 0x000fe200078efcff */
[----:B------:R-:W-:Y:S01]  /*3320*/  IMAD.MOV.U32 R31, RZ, RZ, R48 ;  /* 0x000000ffff1f7224 */ /* 0x000fe200078e0030 */
[----:B------:R-:W-:Y:S01]  /*3330*/  FSEL R53, R49, R73, P6 ;  /* 0x0000004931357208 */ /* 0x000fe20003000000 */
[----:B0-----:R-:W-:Y:S01]  /*3340*/  DADD R80, R32, R16 ;  /* 0x0000000020507229 */ /* 0x001fe20000000010 */
[----:B------:R-:W-:Y:S01]  /*3350*/  SEL R48, R38, R25, P3 ;  /* 0x0000001926307207 */ /* 0x000fe20001800000 */
[----:B------:R-:W-:Y:S01]  /*3360*/  IMAD.MOV.U32 R24, RZ, RZ, R72 ;  /* 0x000000ffff187224 */ /* 0x000fe200078e0048 */
[----:B------:R-:W-:-:S02]  /*3370*/  FSEL R49, R44, R75, P3 ;  /* 0x0000004b2c317208 */ /* 0x000fc40001800000 */
[----:B------:R-:W-:Y:S02]  /*3380*/  SEL R38, R36, R57, P4 ;  /* 0x0000003924267207 */ /* 0x000fe40002000000 */
[----:B------:R-:W-:Y:S01]  /*3390*/  @P5 LOP3.LUT R49, R75, 0x80000, RZ, 0xfc, !PT ;  /* 0x000800004b315812 */ /* 0x000fe200078efcff */
[----:B------:R-:W-:Y:S01]  /*33a0*/  DADD R74, R16, R34 ;  /* 0x00000000104a7229 */ /* 0x000fe20000000022 */
[----:B------:R-:W-:Y:S01]  /*33b0*/  MOV R57, R43 ;  /* 0x0000002b00397202 */ /* 0x000fe20000000f00 */
[----:B------:R-:W-:Y:S01]  /*33c0*/  IMAD.MOV.U32 R59, RZ, RZ, R27 ;  /* 0x000000ffff3b7224 */ /* 0x000fe200078e001b */
[----:B------:R-:W-:Y:S01]  /*33d0*/  SEL R52, R31, R24, P6 ;  /* 0x000000181f347207 */ /* 0x000fe20003000000 */
[----:B------:R-:W-:Y:S01]  /*33e0*/  IMAD.MOV.U32 R31, RZ, RZ, R29 ;  /* 0x000000ffff1f7224 */ /* 0x000fe200078e001d */
[----:B------:R-:W-:Y:S01]  /*33f0*/  DSETP.MIN.AND P6, P1, R28, R76, PT ;  /* 0x0000004c1c00722a */ /* 0x000fe200039c0000 */
[----:B------:R-:W-:Y:S01]  /*3400*/  @P2 LOP3.LUT R53, R73, 0x80000, RZ, 0xfc, !PT ;  /* 0x0008000049352812 */ /* 0x000fe200078efcff */
[----:B------:R-:W-:Y:S01]  /*3410*/  IMAD.MOV.U32 R29, RZ, RZ, R57 ;  /* 0x000000ffff1d7224 */ /* 0x000fe200078e0039 */
[----:B------:R-:W-:Y:S01]  /*3420*/  DSETP.MIN.AND P2, P3, R56, R80, PT ;  /* 0x000000503800722a */ /* 0x000fe20003b40000 */
[----:B------:R-:W-:Y:S01]  /*3430*/  IMAD.MOV.U32 R36, RZ, RZ, R55 ;  /* 0x000000ffff247224 */ /* 0x000fe200078e0037 */
[----:B------:R-:W-:Y:S01]  /*3440*/  FSEL R57, R30, R59, P4 ;  /* 0x0000003b1e397208 */ /* 0x000fe20002000000 */
[----:B------:R-:W-:Y:S01]  /*3450*/  DSETP.MIN.AND P4, P5, R54, R74, PT ;  /* 0x0000004a3600722a */ /* 0x000fe20003d80000 */
[----:B------:R-:W-:Y:S01]  /*3460*/  IMAD.MOV.U32 R40, RZ, RZ, R28 ;  /* 0x000000ffff287224 */ /* 0x000fe200078e001c */
[----:B-1----:R-:W-:Y:S01]  /*3470*/  DADD R78, R32, R20 ;  /* 0x00000000204e7229 */ /* 0x002fe20000000014 */
[----:B------:R-:W-:Y:S01]  /*3480*/  IMAD.MOV.U32 R55, RZ, RZ, R76 ;  /* 0x000000ffff377224 */ /* 0x000fe200078e004c */
[----:B------:R-:W0:Y:S01]  /*3490*/  LDS.128 R24, [R10+0x120] ;  /* 0x000120000a187984 */ /* 0x000e220000000c00 */
[----:B------:R-:W-:-:S02]  /*34a0*/  IMAD.MOV.U32 R67, RZ, RZ, R15 ;  /* 0x000000ffff437224 */ /* 0x000fc400078e000f */
[----:B------:R-:W-:Y:S02]  /*34b0*/  IMAD.MOV.U32 R43, RZ, RZ, R81 ;  /* 0x000000ffff2b7224 */ /* 0x000fe400078e0051 */
[----:B------:R-:W-:Y:S01]  /*34c0*/  IMAD.MOV.U32 R30, RZ, RZ, R54 ;  /* 0x000000ffff1e7224 */ /* 0x000fe200078e0036 */
[----:B------:R-:W-:Y:S02]  /*34d0*/  SEL R54, R40, R55, P6 ;  /* 0x0000003728367207 */ /* 0x000fe40003000000 */
[----:B------:R-:W-:Y:S02]  /*34e0*/  @P0 LOP3.LUT R57, R59, 0x80000, RZ, 0xfc, !PT ;  /* 0x000800003b390812 */ /* 0x000fe400078efcff */
[----:B------:R-:W-:Y:S01]  /*34f0*/  FSEL R55, R31, R77, P6 ;  /* 0x0000004d1f377208 */ /* 0x000fe20003000000 */
[----:B------:R-:W-:Y:S01]  /*3500*/  DSETP.MIN.AND P6, P0, R66, R78, PT ;  /* 0x0000004e4200722a */ /* 0x000fe200038c0000 */
[----:B------:R-:W-:Y:S01]  /*3510*/  IMAD.MOV.U32 R31, RZ, RZ, R66 ;  /* 0x000000ffff1f7224 */ /* 0x000fe200078e0042 */
[----:B------:R-:W-:Y:S01]  /*3520*/  FSEL R15, R29, R43, P2 ;  /* 0x0000002b1d0f7208 */ /* 0x000fe20001000000 */
[----:B------:R-:W-:-:S02]  /*3530*/  IMAD.MOV.U32 R66, RZ, RZ, R74 ;  /* 0x000000ffff427224 */ /* 0x000fc400078e004a */
[----:B------:R-:W-:Y:S02]  /*3540*/  IMAD.MOV.U32 R29, RZ, RZ, R75 ;  /* 0x000000ffff1d7224 */ /* 0x000fe400078e004b */
[----:B------:R-:W-:Y:S02]  /*3550*/  IMAD.MOV.U32 R28, RZ, RZ, R56 ;  /* 0x000000ffff1c7224 */ /* 0x000fe400078e0038 */
[----:B------:R-:W-:Y:S02]  /*3560*/  IMAD.MOV.U32 R72, RZ, RZ, R80 ;  /* 0x000000ffff487224 */ /* 0x000fe400078e0050 */
[----:B------:R-:W-:Y:S01]  /*3570*/  IMAD.MOV.U32 R74, RZ, RZ, R78 ;  /* 0x000000ffff4a7224 */ /* 0x000fe200078e004e */
[----:B------:R-:W-:Y:S02]  /*3580*/  MOV R40, R67 ;  /* 0x0000004300287202 */ /* 0x000fe40000000f00 */
[----:B------:R-:W-:Y:S02]  /*3590*/  FSEL R67, R36, R29, P4 ;  /* 0x0000001d24437208 */ /* 0x000fe40002000000 */
[----:B------:R-:W-:-:S02]  /*35a0*/  SEL R72, R28, R72, P2 ;  /* 0x000000481c487207 */ /* 0x000fc40001000000 */
[----:B------:R-:W-:Y:S02]  /*35b0*/  SEL R66, R30, R66, P4 ;  /* 0x000000421e427207 */ /* 0x000fe40002000000 */
[----:B------:R-:W-:Y:S02]  /*35c0*/  @P5 LOP3.LUT R67, R29, 0x80000, RZ, 0xfc, !PT ;  /* 0x000800001d435812 */ /* 0x000fe400078efcff */
[----:B------:R-:W-:Y:S02]  /*35d0*/  SEL R74, R31, R74, P6 ;  /* 0x0000004a1f4a7207 */ /* 0x000fe40003000000 */
[----:B------:R-:W1:Y:S01]  /*35e0*/  LDS.128 R28, [R10+0x1a0] ;  /* 0x0001a0000a1c7984 */ /* 0x000e620000000c00 */
[----:B------:R-:W-:Y:S01]  /*35f0*/  @P1 LOP3.LUT R55, R77, 0x80000, RZ, 0xfc, !PT ;  /* 0x000800004d371812 */ /* 0x000fe200078efcff */
[----:B------:R-:W-:Y:S01]  /*3600*/  IMAD.MOV.U32 R59, RZ, RZ, R79 ;  /* 0x000000ffff3b7224 */ /* 0x000fe200078e004f */
[----:B------:R-:W-:Y:S02]  /*3610*/  DADD R76, R20, R34 ;  /* 0x00000000144c7229 */ /* 0x000fe40000000022 */
[----:B0-----:R-:W-:-:S02]  /*3620*/  DADD R82, R32, R24 ;  /* 0x0000000020527229 */ /* 0x001fc40000000018 */
[----:B------:R-:W-:Y:S01]  /*3630*/  DADD R78, R24, R34 ;  /* 0x00000000184e7229 */ /* 0x000fe20000000022 */
[----:B------:R-:W-:Y:S01]  /*3640*/  IMAD.MOV.U32 R69, RZ, RZ, R61 ;  /* 0x000000ffff457224 */ /* 0x000fe200078e003d */
[----:B------:R-:W-:Y:S01]  /*3650*/  @P3 LOP3.LUT R15, R43, 0x80000, RZ, 0xfc, !PT ;  /* 0x000800002b0f3812 */ /* 0x000fe200078efcff */
[----:B------:R-:W-:-:S04]  /*3660*/  IMAD.MOV.U32 R43, RZ, RZ, R51 ;  /* 0x000000ffff2b7224 */ /* 0x000fc800078e0033 */
[----:B------:R-:W-:Y:S01]  /*3670*/  DSETP.MIN.AND P1, P2, R68, R76, PT ;  /* 0x0000004c4400722a */ /* 0x000fe20003a20000 */
[----:B------:R-:W-:Y:S01]  /*3680*/  MOV R36, R42 ;  /* 0x0000002a00247202 */ /* 0x000fe20000000f00 */
[----:B------:R-:W-:Y:S01]  /*3690*/  DSETP.MIN.AND P3, P4, R42, R82, PT ;  /* 0x000000522a00722a */ /* 0x000fe20003c60000 */
[----:B------:R-:W-:Y:S01]  /*36a0*/  IMAD.MOV.U32 R42, RZ, RZ, R77 ;  /* 0x000000ffff2a7224 */ /* 0x000fe200078e004d */
[----:B-1----:R-:W-:Y:S02]  /*36b0*/  DADD R80, R32, R28 ;  /* 0x0000000020507229 */ /* 0x002fe4000000001c */
[----:B------:R-:W-:Y:S01]  /*36c0*/  DADD R84, R28, R34 ;  /* 0x000000001c547229 */ /* 0x000fe20000000022 */
[----:B------:R-:W0:Y:S01]  /*36d0*/  LDS.128 R32, [R4+0x410] ;  /* 0x0004100004207984 */ /* 0x000e220000000c00 */
[----:B------:R-:W-:Y:S01]  /*36e0*/  IMAD.MOV.U32 R51, RZ, RZ, R43 ;  /* 0x000000ffff337224 */ /* 0x000fe200078e002b */
[----:B------:R-:W-:Y:S01]  /*36f0*/  FSEL R43, R40, R59, P6 ;  /* 0x0000003b282b7208 */ /* 0x000fe20003000000 */
[----:B------:R-:W-:Y:S01]  /*3700*/  DSETP.MIN.AND P5, P6, R64, R78, PT ;  /* 0x0000004e4000722a */ /* 0x000fe20003ea0000 */
[----:B------:R-:W-:-:S03]  /*3710*/  FSEL R69, R69, R42, P1 ;  /* 0x0000002a45457208 */ /* 0x000fc60000800000 */
[----:B------:R-:W-:Y:S01]  /*3720*/  @P2 LOP3.LUT R69, R42, 0x80000, RZ, 0xfc, !PT ;  /* 0x000800002a452812 */ /* 0x000fe200078efcff */
[----:B------:R-:W-:Y:S02]  /*3730*/  IMAD.MOV.U32 R42, RZ, RZ, R83 ;  /* 0x000000ffff2a7224 */ /* 0x000fe400078e0053 */
[----:B------:R-:W-:Y:S02]  /*3740*/  IMAD.MOV.U32 R44, RZ, RZ, R68 ;  /* 0x000000ffff2c7224 */ /* 0x000fe400078e0044 */
[----:B------:R-:W-:Y:S02]  /*3750*/  IMAD.MOV.U32 R56, RZ, RZ, R76 ;  /* 0x000000ffff387224 */ /* 0x000fe400078e004c */
[----:B------:R-:W-:Y:S01]  /*3760*/  IMAD.MOV.U32 R61, RZ, RZ, R45 ;  /* 0x000000ffff3d7224 */ /* 0x000fe200078e002d */
[----:B------:R-:W-:Y:S01]  /*3770*/  FSEL R45, R51, R42, P3 ;  /* 0x0000002a332d7208 */ /* 0x000fe20001800000 */
[----:B------:R-:W-:Y:S01]  /*3780*/  IMAD.MOV.U32 R51, RZ, RZ, R79 ;  /* 0x000000ffff337224 */ /* 0x000fe200078e004f */
[----:B------:R-:W-:Y:S01]  /*3790*/  SEL R68, R44, R56, P1 ;  /* 0x000000382c447207 */ /* 0x000fe20000800000 */
[----:B------:R-:W-:Y:S01]  /*37a0*/  IMAD.MOV.U32 R40, RZ, RZ, R64 ;  /* 0x000000ffff287224 */ /* 0x000fe200078e0040 */
[----:B------:R-:W-:Y:S01]  /*37b0*/  @P0 LOP3.LUT R43, R59, 0x80000, RZ, 0xfc, !PT ;  /* 0x000800003b2b0812 */ /* 0x000fe200078efcff */
[----:B------:R-:W-:Y:S01]  /*37c0*/  IMAD.MOV.U32 R76, RZ, RZ, R82 ;  /* 0x000000ffff4c7224 */ /* 0x000fe200078e0052 */
[----:B------:R-:W-:Y:S01]  /*37d0*/  FSEL R65, R65, R51, P5 ;  /* 0x0000003341417208 */ /* 0x000fe20002800000 */
[----:B------:R-:W-:Y:S01]  /*37e0*/  IMAD.MOV.U32 R56, RZ, RZ, R78 ;  /* 0x000000ffff387224 */ /* 0x000fe200078e004e */
[----:B------:R-:W-:Y:S01]  /*37f0*/  DSETP.MIN.AND P0, P1, R60, R80, PT ;  /* 0x000000503c00722a */ /* 0x000fe20003900000 */
[----:B------:R-:W-:Y:S01]  /*3800*/  @P6 LOP3.LUT R65, R51, 0x80000, RZ, 0xfc, !PT ;  /* 0x0008000033416812 */ /* 0x000fe200078efcff */
[----:B------:R-:W-:Y:S01]  /*3810*/  IMAD.MOV.U32 R51, RZ, RZ, R80 ;  /* 0x000000ffff337224 */ /* 0x000fe200078e0050 */
[----:B------:R-:W-:-:S02]  /*3820*/  MOV R44, R60 ;  /* 0x0000003c002c7202 */ /* 0x000fc40000000f00 */
[----:B------:R-:W-:Y:S01]  /*3830*/  SEL R76, R36, R76, P3 ;  /* 0x0000004c244c7207 */ /* 0x000fe20001800000 */
[----:B------:R-:W-:Y:S01]  /*3840*/  DSETP.MIN.AND P2, P3, R62, R84, PT ;  /* 0x000000543e00722a */ /* 0x000fe20003b40000 */
[----:B------:R-:W-:Y:S01]  /*3850*/  SEL R64, R40, R56, P5 ;  /* 0x0000003828407207 */ /* 0x000fe20002800000 */
[----:B------:R-:W-:Y:S01]  /*3860*/  IMAD.MOV.U32 R56, RZ, RZ, R81 ;  /* 0x000000ffff387224 */ /* 0x000fe200078e0051 */
[----:B------:R-:W-:Y:S01]  /*3870*/  @P4 LOP3.LUT R45, R42, 0x80000, RZ, 0xfc, !PT ;  /* 0x000800002a2d4812 */ /* 0x000fe200078efcff */
[----:B------:R-:W-:Y:S01]  /*3880*/  IMAD.MOV.U32 R42, RZ, RZ, R85 ;  /* 0x000000ffff2a7224 */ /* 0x000fe200078e0055 */
[----:B------:R-:W-:Y:S02]  /*3890*/  MOV R40, R84 ;  /* 0x0000005400287202 */ /* 0x000fe40000000f00 */
[----:B------:R-:W-:Y:S01]  /*38a0*/  SEL R60, R44, R51, P0 ;  /* 0x000000332c3c7207 */ /* 0x000fe20000000000 */
[----:B------:R-:W-:Y:S01]  /*38b0*/  IMAD.MOV.U32 R51, RZ, RZ, R37 ;  /* 0x000000ffff337224 */ /* 0x000fe200078e0025 */
[----:B0-----:R-:W-:-:S02]  /*38c0*/  DADD R88, R32, R16 ;  /* 0x0000000020587229 */ /* 0x001fc40000000010 */
[C---:B------:R-:W-:Y:S02]  /*38d0*/  DADD R90, R32.reuse, R20 ;  /* 0x00000000205a7229 */ /* 0x040fe40000000014 */
[C---:B------:R-:W-:Y:S02]  /*38e0*/  DADD R86, R32.reuse, R24 ;  /* 0x0000000020567229 */ /* 0x040fe40000000018 */
[----:B------:R-:W-:Y:S02]  /*38f0*/  DADD R78, R32, R28 ;  /* 0x00000000204e7229 */ /* 0x000fe4000000001c */
[--C-:B------:R-:W-:Y:S02]  /*3900*/  DADD R16, R16, R34.reuse ;  /* 0x0000000010107229 */ /* 0x100fe40000000022 */
[--C-:B------:R-:W-:Y:S02]  /*3910*/  DADD R80, R20, R34.reuse ;  /* 0x0000000014507229 */ /* 0x100fe40000000022 */
[----:B------:R-:W-:-:S02]  /*3920*/  DADD R82, R24, R34 ;  /* 0x0000000018527229 */ /* 0x000fc40000000022 */
[----:B------:R-:W-:Y:S01]  /*3930*/  DADD R84, R28, R34 ;  /* 0x000000001c547229 */ /* 0x000fe20000000022 */
[----:B------:R-:W0:Y:S01]  /*3940*/  LDS.128 R32, [R4+0x500] ;  /* 0x0005000004207984 */ /* 0x000e220000000c00 */
        /* <DEDUP_REMOVED lines=12> */
[----:B------:R-:W-:Y:S01]  /*3a10*/  DSETP.MIN.AND P3, P2, R70, R86, PT ;  /* 0x000000564600722a */ /* 0x000fe20003a60000 */
[----:B------:R-:W-:Y:S01]  /*3a20*/  IMAD.MOV.U32 R28, RZ, RZ, R70 ;  /* 0x000000ffff1c7224 */ /* 0x000fe200078e0046 */
[----:B------:R-:W-:Y:S01]  /*3a30*/  FSEL R61, R61, R56, P0 ;  /* 0x000000383d3d7208 */ /* 0x000fe20000000000 */
[----:B------:R-:W-:Y:S01]  /*3a40*/  IMAD.MOV.U32 R70, RZ, RZ, R86 ;  /* 0x000000ffff467224 */ /* 0x000fe200078e0056 */
[----:B------:R-:W-:Y:S01]  /*3a50*/  @P1 LOP3.LUT R61, R56, 0x80000, RZ, 0xfc, !PT ;  /* 0x00080000383d1812 */ /* 0x000fe200078efcff */
[----:B------:R-:W-:Y:S01]  /*3a60*/  DSETP.MIN.AND P0, P1, R58, R90, PT ;  /* 0x0000005a3a00722a */ /* 0x000fe20003900000 */
[----:B------:R-:W-:Y:S01]  /*3a70*/  FSEL R51, R51, R24, P4 ;  /* 0x0000001833337208 */ /* 0x000fe20002000000 */
[----:B------:R-:W-:Y:S01]  /*3a80*/  DSETP.MIN.AND P6, P4, R46, R78, PT ;  /* 0x0000004e2e00722a */ /* 0x000fe20003cc0000 */
        /* <DEDUP_REMOVED lines=9> */
[----:B------:R-:W-:Y:S01]  /*3b20*/  DSETP.MIN.AND P0, P5, R52, R16, PT ;  /* 0x000000103400722a */ /* 0x000fe20003d00000 */
[----:B------:R-:W-:Y:S01]  /*3b30*/  SEL R46, R25, R28, P6 ;  /* 0x0000001c192e7207 */ /* 0x000fe20003000000 */
[----:B------:R-:W-:Y:S01]  /*3b40*/  IMAD.MOV.U32 R21, RZ, RZ, R52 ;  /* 0x000000ffff157224 */ /* 0x000fe200078e0034 */
[----:B------:R-:W-:Y:S01]  /*3b50*/  MOV R24, R87 ;  /* 0x0000005700187202 */ /* 0x000fe20000000f00 */
[----:B------:R-:W-:Y:S01]  /*3b60*/  IMAD.MOV.U32 R28, RZ, RZ, R16 ;  /* 0x000000ffff1c7224 */ /* 0x000fe200078e0010 */
[----:B------:R-:W-:-:S02]  /*3b70*/  FSEL R47, R47, R79, P6 ;  /* 0x0000004f2f2f7208 */ /* 0x000fc40003000000 */
[----:B------:R-:W-:Y:S02]  /*3b80*/  @P1 LOP3.LUT R59, R20, 0x80000, RZ, 0xfc, !PT ;  /* 0x00080000143b1812 */ /* 0x000fe400078efcff */
[----:B------:R-:W-:Y:S01]  /*3b90*/  FSEL R71, R71, R24, P3 ;  /* 0x0000001847477208 */ /* 0x000fe20001800000 */
[----:B------:R-:W-:Y:S01]  /*3ba0*/  DSETP.MIN.AND P1, P3, R48, R80, PT ;  /* 0x000000503000722a */ /* 0x000fe20003b20000 */
[----:B------:R-:W-:Y:S02]  /*3bb0*/  SEL R52, R21, R28, P0 ;  /* 0x0000001c15347207 */ /* 0x000fe40000000000 */
[----:B------:R-:W-:Y:S02]  /*3bc0*/  @P4 LOP3.LUT R47, R79, 0x80000, RZ, 0xfc, !PT ;  /* 0x000800004f2f4812 */ /* 0x000fe400078efcff */
[----:B------:R-:W-:Y:S01]  /*3bd0*/  FSEL R53, R53, R17, P0 ;  /* 0x0000001135357208 */ /* 0x000fe20000000000 */
[----:B------:R-:W-:Y:S01]  /*3be0*/  DSETP.MIN.AND P4, P0, R54, R84, PT ;  /* 0x000000543600722a */ /* 0x000fe20003880000 */
[----:B------:R-:W-:-:S02]  /*3bf0*/  IMAD.MOV.U32 R16, RZ, RZ, R54 ;  /* 0x000000ffff107224 */ /* 0x000fc400078e0036 */
[----:B------:R-:W-:Y:S01]  /*3c00*/  IMAD.MOV.U32 R37, RZ, RZ, R84 ;  /* 0x000000ffff257224 */ /* 0x000fe200078e0054 */
[----:B------:R-:W-:Y:S01]  /*3c10*/  @P5 LOP3.LUT R53, R17, 0x80000, RZ, 0xfc, !PT ;  /* 0x0008000011355812 */ /* 0x000fe200078efcff */
[----:B------:R-:W-:-:S03]  /*3c20*/  IMAD.MOV.U32 R39, RZ, RZ, R57 ;  /* 0x000000ffff277224 */ /* 0x000fc600078e0039 */
[----:B------:R-:W-:Y:S01]  /*3c30*/  SEL R28, R16, R37, P4 ;  /* 0x00000025101c7207 */ /* 0x000fe20002000000 */
[----:B0-----:R-:W-:Y:S01]  /*3c40*/  DADD R16, R32, R18 ;  /* 0x0000000020107229 */ /* 0x001fe20000000012 */
[----:B------:R-:W-:Y:S01]  /*3c50*/  IMAD.MOV.U32 R73, RZ, RZ, R15 ;  /* 0x000000ffff497224 */ /* 0x000fe200078e000f */
[----:B------:R-:W-:Y:S01]  /*3c60*/  @P2 LOP3.LUT R71, R24, 0x80000, RZ, 0xfc, !PT ;  /* 0x0008000018472812 */ /* 0x000fe200078efcff */
[----:B------:R-:W-:Y:S01]  /*3c70*/  IMAD.MOV.U32 R20, RZ, RZ, R48 ;  /* 0x000000ffff147224 */ /* 0x000fe200078e0030 */
[----:B------:R-:W-:Y:S01]  /*3c80*/  DSETP.MIN.AND P6, P2, R38, R82, PT ;  /* 0x000000522600722a */ /* 0x000fe20003ac0000 */
[----:B------:R-:W-:Y:S01]  /*3c90*/  IMAD.MOV.U32 R25, RZ, RZ, R80 ;  /* 0x000000ffff197224 */ /* 0x000fe200078e0050 */
[----:B------:R-:W-:Y:S01]  /*3ca0*/  MOV R29, R55 ;  /* 0x00000037001d7202 */ /* 0x000fe20000000f00 */
[----:B------:R-:W-:Y:S01]  /*3cb0*/  DADD R54, R32, R22 ;  /* 0x0000000020367229 */ /* 0x000fe20000000016 */
[----:B------:R-:W-:Y:S02]  /*3cc0*/  FSEL R49, R49, R81, P1 ;  /* 0x0000005131317208 */ /* 0x000fe40000800000 */
[----:B------:R-:W-:Y:S01]  /*3cd0*/  @P3 LOP3.LUT R49, R81, 0x80000, RZ, 0xfc, !PT ;  /* 0x0008000051313812 */ /* 0x000fe200078efcff */
[----:B------:R-:W-:Y:S01]  /*3ce0*/  DSETP.MIN.AND P3, P5, R72, R16, PT ;  /* 0x000000104800722a */ /* 0x000fe20003d60000 */
[----:B------:R-:W-:Y:S01]  /*3cf0*/  IMAD.MOV.U32 R24, RZ, RZ, R38 ;  /* 0x000000ffff187224 */ /* 0x000fe200078e0026 */
[----:B------:R-:W-:Y:S01]  /*3d00*/  SEL R48, R20, R25, P1 ;  /* 0x0000001914307207 */ /* 0x000fe20000800000 */
[----:B------:R-:W-:-:S02]  /*3d10*/  IMAD.MOV.U32 R21, RZ, RZ, R82 ;  /* 0x000000ffff157224 */ /* 0x000fc400078e0052 */
[----:B------:R-:W-:Y:S01]  /*3d20*/  IMAD.MOV.U32 R75, RZ, RZ, R43 ;  /* 0x000000ffff4b7224 */ /* 0x000fe200078e002b */
[----:B------:R-:W-:Y:S01]  /*3d30*/  FSEL R25, R39, R83, P6 ;  /* 0x0000005327197208 */ /* 0x000fe20003000000 */
[----:B------:R-:W-:Y:S01]  /*3d40*/  DADD R38, R32, R26 ;  /* 0x0000000020267229 */ /* 0x000fe2000000001a */
[----:B------:R-:W-:Y:S01]  /*3d50*/  FSEL R29, R29, R85, P4 ;  /* 0x000000551d1d7208 */ /* 0x000fe20002000000 */
[----:B------:R-:W-:Y:S01]  /*3d60*/  IMAD.MOV.U32 R15, RZ, RZ, R73 ;  /* 0x000000ffff0f7224 */ /* 0x000fe200078e0049 */
[----:B------:R-:W-:Y:S01]  /*3d70*/  SEL R24, R24, R21, P6 ;  /* 0x0000001518187207 */ /* 0x000fe20003000000 */
[----:B------:R-:W-:Y:S01]  /*3d80*/  IMAD.MOV.U32 R36, RZ, RZ, R17 ;  /* 0x000000ffff247224 */ /* 0x000fe200078e0011 */
[----:B------:R-:W-:Y:S01]  /*3d90*/  @P0 LOP3.LUT R29, R85, 0x80000, RZ, 0xfc, !PT ;  /* 0x00080000551d0812 */ /* 0x000fe200078efcff */
[----:B------:R-:W-:Y:S01]  /*3da0*/  DSETP.MIN.AND P6, P0, R74, R54, PT ;  /* 0x000000364a00722a */ /* 0x000fe200038c0000 */
[----:B------:R-:W-:Y:S01]  /*3db0*/  IMAD.MOV.U32 R56, RZ, RZ, R72 ;  /* 0x000000ffff387224 */ /* 0x000fe200078e0048 */
[----:B------:R-:W-:Y:S01]  /*3dc0*/  MOV R20, R75 ;  /* 0x0000004b00147202 */ /* 0x000fe20000000f00 */
[----:B------:R-:W-:-:S02]  /*3dd0*/  IMAD.MOV.U32 R57, RZ, RZ, R16 ;  /* 0x000000ffff397224 */ /* 0x000fc400078e0010 */
[----:B------:R-:W-:Y:S01]  /*3de0*/  IMAD.MOV.U32 R77, RZ, RZ, R45 ;  /* 0x000000ffff4d7224 */ /* 0x000fe200078e002d */
[----:B------:R-:W-:Y:S01]  /*3df0*/  MOV R45, R55 ;  /* 0x00000037002d7202 */ /* 0x000fe20000000f00 */
[----:B------:R-:W-:Y:S01]  /*3e00*/  IMAD.MOV.U32 R62, RZ, RZ, R54 ;  /* 0x000000ffff3e7224 */ /* 0x000fe200078e0036 */
[----:B------:R-:W-:Y:S01]  /*3e10*/  FSEL R43, R15, R36, P3 ;  /* 0x000000240f2b7208 */ /* 0x000fe20001800000 */
[----:B------:R-:W-:Y:S01]  /*3e20*/  IMAD.MOV.U32 R54, RZ, RZ, R38 ;  /* 0x000000ffff367224 */ /* 0x000fe200078e0026 */
[----:B------:R-:W-:Y:S01]  /*3e30*/  SEL R56, R56, R57, P3 ;  /* 0x0000003938387207 */ /* 0x000fe20001800000 */
[----:B------:R-:W-:Y:S01]  /*3e40*/  DSETP.MIN.AND P3, P4, R76, R38, PT ;  /* 0x000000264c00722a */ /* 0x000fe20003c60000 */
[----:B------:R-:W-:Y:S01]  /*3e50*/  FSEL R15, R20, R45, P6 ;  /* 0x0000002d140f7208 */ /* 0x000fe20003000000 */
[----:B------:R-:W-:Y:S01]  /*3e60*/  IMAD.MOV.U32 R20, RZ, RZ, R39 ;  /* 0x000000ffff147224 */ /* 0x000fe200078e0027 */
[----:B------:R-:W-:Y:S02]  /*3e70*/  @P5 LOP3.LUT R43, R36, 0x80000, RZ, 0xfc, !PT ;  /* 0x00080000242b5812 */ /* 0x000fe400078efcff */
[----:B------:R-:W0:Y:S01]  /*3e80*/  LDS.128 R36, [R4+0x510] ;  /* 0x0005100004247984 */ /* 0x000e220000000c00 */
[----:B------:R-:W-:-:S02]  /*3e90*/  DADD R72, R34, R18 ;  /* 0x0000000022487229 */ /* 0x000fc40000000012 */
[----:B------:R-:W-:Y:S01]  /*3ea0*/  DADD R32, R32, R30 ;  /* 0x0000000020207229 */ /* 0x000fe2000000001e */
[----:B------:R-:W-:Y:S01]  /*3eb0*/  IMAD.MOV.U32 R41, RZ, RZ, R76 ;  /* 0x000000ffff297224 */ /* 0x000fe200078e004c */
[----:B------:R-:W-:Y:S01]  /*3ec0*/  @P2 LOP3.LUT R25, R83, 0x80000, RZ, 0xfc, !PT ;  /* 0x0008000053192812 */ /* 0x000fe200078efcff */
[----:B------:R-:W-:Y:S02]  /*3ed0*/  IMAD.MOV.U32 R16, RZ, RZ, R66 ;  /* 0x000000ffff107224 */ /* 0x000fe400078e0042 */
[----:B------:R-:W-:Y:S01]  /*3ee0*/  IMAD.MOV.U32 R17, RZ, RZ, R67 ;  /* 0x000000ffff117224 */ /* 0x000fe200078e0043 */
[----:B------:R-:W-:Y:S02]  /*3ef0*/  DSETP.MIN.AND P1, P2, R66, R72, PT ;  /* 0x000000484200722a */ /* 0x000fe40003a20000 */
[----:B------:R-:W-:Y:S01]  /*3f00*/  DADD R66, R34, R22 ;  /* 0x0000000022427229 */ /* 0x000fe20000000016 */
[----:B------:R-:W-:Y:S01]  /*3f10*/  IMAD.MOV.U32 R21, RZ, RZ, R74 ;  /* 0x000000ffff157224 */ /* 0x000fe200078e004a */
[----:B------:R-:W-:-:S02]  /*3f20*/  SEL R54, R41, R54, P3 ;  /* 0x0000003629367207 */ /* 0x000fc40001800000 */
[----:B------:R-:W-:Y:S02]  /*3f30*/  @P0 LOP3.LUT R15, R45, 0x80000, RZ, 0xfc, !PT ;  /* 0x000800002d0f0812 */ /* 0x000fe400078efcff */
[----:B------:R-:W-:Y:S01]  /*3f40*/  FSEL R55, R77, R20, P3 ;  /* 0x000000144d377208 */ /* 0x000fe20001800000 */
[----:B------:R-:W-:Y:S01]  /*3f50*/  DSETP.MIN.AND P3, P0, R60, R32, PT ;  /* 0x000000203c00722a */ /* 0x000fe20003860000 */
[----:B------:R-:W-:Y:S01]  /*3f60*/  SEL R62, R21, R62, P6 ;  /* 0x0000003e153e7207 */ /* 0x000fe20003000000 */
[----:B------:R-:W-:Y:S01]  /*3f70*/  IMAD.MOV.U32 R21, RZ, RZ, R68 ;  /* 0x000000ffff157224 */ /* 0x000fe200078e0044 */
[----:B------:R-:W-:Y:S01]  /*3f80*/  DSETP.MIN.AND P5, P6, R68, R66, PT ;  /* 0x000000424400722a */ /* 0x000fe20003ea0000 */
[----:B------:R-:W-:Y:S01]  /*3f90*/  IMAD.MOV.U32 R42, RZ, RZ, R69 ;  /* 0x000000ffff2a7224 */ /* 0x000fe200078e0045 */
[----:B------:R-:W-:Y:S01]  /*3fa0*/  DADD R68, R34, R26 ;  /* 0x0000000022447229 */ /* 0x000fe2000000001a */
[----:B------:R-:W-:Y:S01]  /*3fb0*/  IMAD.MOV.U32 R44, RZ, RZ, R60 ;  /* 0x000000ffff2c7224 */ /* 0x000fe200078e003c */
[----:B------:R-:W-:Y:S01]  /*3fc0*/  MOV R60, R72 ;  /* 0x00000048003c7202 */ /* 0x000fe20000000f00 */
[----:B------:R-:W-:-:S02]  /*3fd0*/  IMAD.MOV.U32 R45, RZ, RZ, R32 ;  /* 0x000000ffff2d7224 */ /* 0x000fc400078e0020 */
[----:B------:R-:W-:Y:S01]  /*3fe0*/  IMAD.MOV.U32 R32, RZ, RZ, R73 ;  /* 0x000000ffff207224 */ /* 0x000fe200078e0049 */
[----:B------:R-:W-:Y:S01]  /*3ff0*/  DADD R72, R34, R30 ;  /* 0x0000000022487229 */ /* 0x000fe2000000001e */
[----:B------:R-:W-:Y:S01]  /*4000*/  IMAD.MOV.U32 R41, RZ, RZ, R63 ;  /* 0x000000ffff297224 */ /* 0x000fe200078e003f */
[----:B------:R-:W-:Y:S02]  /*4010*/  SEL R44, R44, R45, P3 ;  /* 0x0000002d2c2c7207 */ /* 0x000fe40001800000 */
[----:B------:R-:W-:Y:S01]  /*4020*/  FSEL R45, R61, R33, P3 ;  /* 0x000000213d2d7208 */ /* 0x000fe20001800000 */
[----:B------:R-:W-:Y:S01]  /*4030*/  IMAD.MOV.U32 R34, RZ, RZ, R66 ;  /* 0x000000ffff227224 */ /* 0x000fe200078e0042 */
[----:B------:R-:W-:Y:S01]  /*4040*/  @P4 LOP3.LUT R55, R20, 0x80000, RZ, 0xfc, !PT ;  /* 0x0008000014374812 */ /* 0x000fe200078efcff */
[----:B------:R-:W-:Y:S01]  /*4050*/  DSETP.MIN.AND P4, P3, R64, R68, PT ;  /* 0x000000444000722a */ /* 0x000fe20003b80000 */
[----:B------:R-:W-:Y:S02]  /*4060*/  SEL R60, R16, R60, P1 ;  /* 0x0000003c103c7207 */ /* 0x000fe40000800000 */
[----:B------:R-:W-:-:S02]  /*4070*/  @P0 LOP3.LUT R45, R33, 0x80000, RZ, 0xfc, !PT ;  /* 0x00080000212d0812 */ /* 0x000fc400078efcff */
[----:B------:R-:W-:Y:S01]  /*4080*/  FSEL R61, R17, R32, P1 ;  /* 0x00000020113d7208 */ /* 0x000fe20000800000 */
[----:B------:R-:W-:Y:S01]  /*4090*/  DSETP.MIN.AND P0, P1, R40, R72, PT ;  /* 0x000000482800722a */ /* 0x000fe20003900000 */
[----:B------:R-:W-:Y:S02]  /*40a0*/  IMAD.MOV.U32 R20, RZ, RZ, R64 ;  /* 0x000000ffff147224 */ /* 0x000fe400078e0040 */
[----:B------:R-:W-:Y:S02]  /*40b0*/  IMAD.MOV.U32 R66, RZ, RZ, R68 ;  /* 0x000000ffff427224 */ /* 0x000fe400078e0044 */
[----:B------:R-:W-:Y:S01]  /*40c0*/  IMAD.MOV.U32 R33, RZ, RZ, R40 ;  /* 0x000000ffff217224 */ /* 0x000fe200078e0028 */
[----:B------:R-:W-:Y:S01]  /*40d0*/  SEL R40, R21, R34, P5 ;  /* 0x0000002215287207 */ /* 0x000fe20002800000 */
[----:B------:R-:W-:Y:S01]  /*40e0*/  IMAD.MOV.U32 R64, RZ, RZ, R72 ;  /* 0x000000ffff407224 */ /* 0x000fe200078e0048 */
[----:B------:R-:W-:Y:S01]  /*40f0*/  SEL R66, R20, R66, P4 ;  /* 0x0000004214427207 */ /* 0x000fe20002000000 */
[C---:B0-----:R-:W-:Y:S01]  /*4100*/  DADD R20, R36.reuse, R18 ;  /* 0x0000000024147229 */ /* 0x041fe20000000012 */
[----:B------:R-:W-:Y:S01]  /*4110*/  IMAD.MOV.U32 R16, RZ, RZ, R41 ;  /* 0x000000ffff107224 */ /* 0x000fe200078e0029 */
[----:B------:R-:W-:Y:S01]  /*4120*/  MOV R17, R69 ;  /* 0x0000004500117202 */ /* 0x000fe20000000f00 */
[----:B------:R-:W-:Y:S01]  /*4130*/  IMAD.MOV.U32 R57, RZ, RZ, R73 ;  /* 0x000000ffff397224 */ /* 0x000fe200078e0049 */
[----:B------:R-:W-:Y:S01]  /*4140*/  SEL R64, R33, R64, P0 ;  /* 0x0000004021407207 */ /* 0x000fe20000000000 */
[----:B------:R-:W-:Y:S01]  /*4150*/  IMAD.MOV.U32 R35, RZ, RZ, R67 ;  /* 0x000000ffff237224 */ /* 0x000fe200078e0043 */
[----:B------:R-:W-:Y:S01]  /*4160*/  @P2 LOP3.LUT R61, R32, 0x80000, RZ, 0xfc, !PT ;  /* 0x00080000203d2812 */ /* 0x000fe200078efcff */
[----:B------:R-:W-:Y:S01]  /*4170*/  DADD R32, R36, R22 ;  /* 0x0000000024207229 */ /* 0x000fe20000000016 */
[----:B------:R-:W-:-:S02]  /*4180*/  FSEL R67, R65, R17, P4 ;  /* 0x0000001141437208 */ /* 0x000fc40002000000 */
[----:B------:R-:W-:Y:S02]  /*4190*/  FSEL R65, R16, R57, P0 ;  /* 0x0000003910417208 */ /* 0x000fe40000000000 */
[----:B------:R-:W-:Y:S01]  /*41a0*/  @P1 LOP3.LUT R65, R57, 0x80000, RZ, 0xfc, !PT ;  /* 0x0008000039411812 */ /* 0x000fe200078efcff */
[----:B------:R-:W-:Y:S01]  /*41b0*/  DSETP.MIN.AND P1, P2, R50, R20, PT ;  /* 0x000000143200722a */ /* 0x000fe20003a20000 */
[----:B------:R-:W-:Y:S01]  /*41c0*/  FSEL R41, R42, R35, P5 ;  /* 0x000000232a297208 */ /* 0x000fe20002800000 */
[----:B------:R-:W-:Y:S01]  /*41d0*/  DADD R78, R36, R26 ;  /* 0x00000000244e7229 */ /* 0x000fe2000000001a */
[----:B------:R-:W-:Y:S02]  /*41e0*/  @P6 LOP3.LUT R41, R35, 0x80000, RZ, 0xfc, !PT ;  /* 0x0008000023296812 */ /* 0x000fe400078efcff */
[----:B------:R-:W-:Y:S01]  /*41f0*/  @P3 LOP3.LUT R67, R17, 0x80000, RZ, 0xfc, !PT ;  /* 0x0008000011433812 */ /* 0x000fe200078efcff */
[----:B------:R-:W-:Y:S02]  /*4200*/  DSETP.MIN.AND P6, P3, R58, R32, PT ;  /* 0x000000203a00722a */ /* 0x000fe40003bc0000 */
[----:B------:R-:W-:Y:S01]  /*4210*/  DADD R80, R36, R30 ;  /* 0x0000000024507229 */ /* 0x000fe2000000001e */
[----:B------:R-:W-:Y:S01]  /*4220*/  IMAD.MOV.U32 R17, RZ, RZ, R21 ;  /* 0x000000ffff117224 */ /* 0x000fe200078e0015 */
[C---:B------:R-:W-:Y:S01]  /*4230*/  DADD R68, R38.reuse, R18 ;  /* 0x0000000026447229 */ /* 0x040fe20000000012 */
[----:B------:R-:W-:Y:S01]  /*4240*/  IMAD.MOV.U32 R16, RZ, RZ, R32 ;  /* 0x000000ffff107224 */ /* 0x000fe200078e0020 */
[----:B------:R-:W-:Y:S01]  /*4250*/  DADD R74, R38, R30 ;  /* 0x00000000264a7229 */ /* 0x000fe2000000001e */
[----:B------:R-:W-:-:S02]  /*4260*/  IMAD.MOV.U32 R18, RZ, RZ, R51 ;  /* 0x000000ffff127224 */ /* 0x000fc400078e0033 */
[----:B------:R-:W-:Y:S02]  /*4270*/  IMAD.MOV.U32 R30, RZ, RZ, R20 ;  /* 0x000000ffff1e7224 */ /* 0x000fe400078e0014 */
[----:B------:R-:W-:Y:S02]  /*4280*/  IMAD.MOV.U32 R31, RZ, RZ, R50 ;  /* 0x000000ffff1f7224 */ /* 0x000fe400078e0032 */
[----:B------:R-:W-:Y:S01]  /*4290*/  IMAD.MOV.U32 R19, RZ, RZ, R58 ;  /* 0x000000ffff137224 */ /* 0x000fe200078e003a */
[----:B------:R-:W-:Y:S01]  /*42a0*/  MOV R21, R33 ;  /* 0x0000002100157202 */ /* 0x000fe20000000f00 */
[----:B------:R-:W-:Y:S01]  /*42b0*/  IMAD.MOV.U32 R20, RZ, RZ, R59 ;  /* 0x000000ffff147224 */ /* 0x000fe200078e003b */
[----:B------:R-:W-:Y:S01]  /*42c0*/  DADD R72, R38, R22 ;  /* 0x0000000026487229 */ /* 0x000fe20000000016 */
[----:B------:R-:W-:Y:S01]  /*42d0*/  FSEL R37, R18, R17, P1 ;  /* 0x0000001112257208 */ /* 0x000fe20000800000 */
[----:B------:R-:W-:Y:S01]  /*42e0*/  IMAD.MOV.U32 R23, RZ, RZ, R70 ;  /* 0x000000ffff177224 */ /* 0x000fe200078e0046 */
[----:B------:R-:W-:Y:S01]  /*42f0*/  DSETP.MIN.AND P5, P0, R70, R78, PT ;  /* 0x0000004e4600722a */ /* 0x000fe200038a0000 */
[----:B------:R-:W-:Y:S01]  /*4300*/  IMAD.MOV.U32 R22, RZ, RZ, R71 ;  /* 0x000000ffff167224 */ /* 0x000fe200078e0047 */
[----:B------:R-:W-:Y:S01]  /*4310*/  DADD R26, R38, R26 ;  /* 0x00000000261a7229 */ /* 0x000fe2000000001a */
[----:B------:R-:W-:Y:S01]  /*4320*/  SEL R50, R31, R30, P1 ;  /* 0x0000001e1f327207 */ /* 0x000fe20000800000 */
[----:B------:R-:W-:Y:S01]  /*4330*/  IMAD.MOV.U32 R57, RZ, RZ, R79 ;  /* 0x000000ffff397224 */ /* 0x000fe200078e004f */
[----:B------:R-:W-:Y:S01]  /*4340*/  SEL R70, R19, R16, P6 ;  /* 0x0000001013467207 */ /* 0x000fe20003000000 */
[----:B------:R-:W-:Y:S01]  /*4350*/  DSETP.MIN.AND P4, P1, R46, R80, PT ;  /* 0x000000502e00722a */ /* 0x000fe20003980000 */
[----:B------:R-:W-:Y:S01]  /*4360*/  @P2 LOP3.LUT R37, R17, 0x80000, RZ, 0xfc, !PT ;  /* 0x0008000011252812 */ /* 0x000fe200078efcff */
[----:B------:R-:W-:Y:S01]  /*4370*/  LDS.128 R32, [R4+0x600] ;  /* 0x0006000004207984 */ /* 0x000fe20000000c00 */
[----:B------:R-:W-:Y:S01]  /*4380*/  FSEL R39, R20, R21, P6 ;  /* 0x0000001514277208 */ /* 0x000fe20003000000 */
[----:B------:R-:W-:Y:S01]  /*4390*/  IMAD.MOV.U32 R36, RZ, RZ, R46 ;  /* 0x000000ffff247224 */ /* 0x000fe200078e002e */
[----:B------:R-:W-:Y:S01]  /*43a0*/  MOV R76, R78 ;  /* 0x0000004e004c7202 */ /* 0x000fe20000000f00 */
[----:B------:R-:W0:Y:S01]  /*43b0*/  LDS.128 R16, [R10+0x30] ;  /* 0x000030000a107984 */ /* 0x000e220000000c00 */
[----:B------:R-:W-:Y:S01]  /*43c0*/  IMAD.MOV.U32 R20, RZ, RZ, R80 ;  /* 0x000000ffff147224 */ /* 0x000fe200078e0050 */
[----:B------:R-:W-:Y:S01]  /*43d0*/  @P3 LOP3.LUT R39, R21, 0x80000, RZ, 0xfc, !PT ;  /* 0x0008000015273812 */ /* 0x000fe200078efcff */
[----:B------:R-:W-:Y:S01]  /*43e0*/  IMAD.MOV.U32 R30, RZ, RZ, R47 ;  /* 0x000000ffff1e7224 */ /* 0x000fe200078e002f */
[----:B------:R-:W-:Y:S01]  /*43f0*/  SEL R76, R23, R76, P5 ;  /* 0x0000004c174c7207 */ /* 0x000fe20002800000 */
[----:B------:R-:W-:Y:S01]  /*4400*/  IMAD.MOV.U32 R38, RZ, RZ, R48 ;  /* 0x000000ffff267224 */ /* 0x000fe200078e0030 */
[----:B------:R-:W-:Y:S01]  /*4410*/  FSEL R47, R22, R57, P5 ;  /* 0x00000039162f7208 */ /* 0x000fe20002800000 */
[----:B------:R-:W-:Y:S01]  /*4420*/  DSETP.MIN.AND P3, P5, R48, R72, PT ;  /* 0x000000483000722a */ /* 0x000fe20003d60000 */
[----:B------:R-:W-:-:S02]  /*4430*/  SEL R48, R36, R20, P4 ;  /* 0x0000001424307207 */ /* 0x000fc40002000000 */
[----:B------:R-:W1:Y:S01]  /*4440*/  LDS.128 R20, [R10+0xb0] ;  /* 0x0000b0000a147984 */ /* 0x000e620000000c00 */
[----:B------:R-:W-:Y:S01]  /*4450*/  IMAD.MOV.U32 R51, RZ, RZ, R81 ;  /* 0x000000ffff337224 */ /* 0x000fe200078e0051 */
[----:B------:R-:W-:Y:S01]  /*4460*/  DSETP.MIN.AND P6, P2, R52, R68, PT ;  /* 0x000000443400722a */ /* 0x000fe20003ac0000 */
[----:B------:R-:W-:Y:S01]  /*4470*/  IMAD.MOV.U32 R42, RZ, RZ, R49 ;  /* 0x000000ffff2a7224 */ /* 0x000fe200078e0031 */
[----:B------:R-:W-:Y:S02]  /*4480*/  @P0 LOP3.LUT R47, R57, 0x80000, RZ, 0xfc, !PT ;  /* 0x00080000392f0812 */ /* 0x000fe400078efcff */
[----:B------:R-:W-:Y:S01]  /*4490*/  FSEL R49, R30, R51, P4 ;  /* 0x000000331e317208 */ /* 0x000fe20002000000 */
[----:B------:R-:W-:Y:S01]  /*44a0*/  DSETP.MIN.AND P4, P0, R24, R26, PT ;  /* 0x0000001a1800722a */ /* 0x000fe20003880000 */
[----:B------:R-:W-:Y:S02]  /*44b0*/  IMAD.MOV.U32 R36, RZ, RZ, R24 ;  /* 0x000000ffff247224 */ /* 0x000fe400078e0018 */
[----:B------:R-:W-:Y:S01]  /*44c0*/  IMAD.MOV.U32 R57, RZ, RZ, R26 ;  /* 0x000000ffff397224 */ /* 0x000fe200078e001a */
[----:B------:R-:W-:Y:S01]  /*44d0*/  FSEL R59, R53, R69, P6 ;  /* 0x00000045353b7208 */ /* 0x000fe20003000000 */
[----:B------:R-:W-:Y:S01]  /*44e0*/  IMAD.MOV.U32 R31, RZ, RZ, R52 ;  /* 0x000000ffff1f7224 */ /* 0x000fe200078e0034 */
[----:B------:R-:W-:Y:S01]  /*44f0*/  FSEL R53, R42, R73, P3 ;  /* 0x000000492a357208 */ /* 0x000fe20001800000 */
[----:B------:R-:W-:Y:S01]  /*4500*/  IMAD.MOV.U32 R30, RZ, RZ, R25 ;  /* 0x000000ffff1e7224 */ /* 0x000fe200078e0019 */
[----:B------:R-:W-:Y:S01]  /*4510*/  SEL R42, R36, R57, P4 ;  /* 0x00000039242a7207 */ /* 0x000fe20002000000 */
[----:B------:R-:W-:Y:S01]  /*4520*/  IMAD.MOV.U32 R25, RZ, RZ, R72 ;  /* 0x000000ffff197224 */ /* 0x000fe200078e0048 */
[----:B------:R-:W-:Y:S01]  /*4530*/  MOV R24, R68 ;  /* 0x0000004400187202 */ /* 0x000fe20000000f00 */
[----:B------:R-:W-:-:S02]  /*4540*/  IMAD.MOV.U32 R63, RZ, RZ, R27 ;  /* 0x000000ffff3f7224 */ /* 0x000fc400078e001b */
[----:B------:R-:W-:Y:S01]  /*4550*/  IMAD.MOV.U32 R57, RZ, RZ, R43 ;  /* 0x000000ffff397224 */ /* 0x000fe200078e002b */
[----:B------:R-:W-:Y:S01]  /*4560*/  SEL R58, R31, R24, P6 ;  /* 0x000000181f3a7207 */ /* 0x000fe20003000000 */
[----:B------:R-:W-:Y:S01]  /*4570*/  IMAD.MOV.U32 R31, RZ, RZ, R29 ;  /* 0x000000ffff1f7224 */ /* 0x000fe200078e001d */
[----:B------:R-:W-:Y:S01]  /*4580*/  @P1 LOP3.LUT R49, R51, 0x80000, RZ, 0xfc, !PT ;  /* 0x0008000033311812 */ /* 0x000fe200078efcff */
[----:B0-----:R-:W-:Y:S02]  /*4590*/  DADD R80, R32, R16 ;  /* 0x0000000020507229 */ /* 0x001fe40000000010 */
[----:B------:R-:W-:Y:S01]  /*45a0*/  DADD R78, R16, R34 ;  /* 0x00000000104e7229 */ /* 0x000fe20000000022 */
[----:B------:R-:W-:Y:S01]  /*45b0*/  SEL R52, R38, R25, P3 ;  /* 0x0000001926347207 */ /* 0x000fe20001800000 */
[----:B------:R-:W-:Y:S01]  /*45c0*/  DSETP.MIN.AND P6, P1, R28, R74, PT ;  /* 0x0000004a1c00722a */ /* 0x000fe200039c0000 */
[----:B------:R-:W-:Y:S01]  /*45d0*/  @P2 LOP3.LUT R59, R69, 0x80000, RZ, 0xfc, !PT ;  /* 0x00080000453b2812 */ /* 0x000fe200078efcff */
[----:B------:R-:W-:Y:S01]  /*45e0*/  IMAD.MOV.U32 R46, RZ, RZ, R28 ;  /* 0x000000ffff2e7224 */ /* 0x000fe200078e001c */
[----:B------:R-:W-:Y:S01]  /*45f0*/  @P5 LOP3.LUT R53, R73, 0x80000, RZ, 0xfc, !PT ;  /* 0x0008000049355812 */ /* 0x000fe200078efcff */
[----:B------:R-:W-:Y:S01]  /*4600*/  DSETP.MIN.AND P2, P3, R56, R80, PT ;  /* 0x000000503800722a */ /* 0x000fe20003b40000 */
[----:B------:R-:W-:Y:S01]  /*4610*/  FSEL R43, R30, R63, P4 ;  /* 0x0000003f1e2b7208 */ /* 0x000fe20002000000 */
[----:B------:R-:W-:Y:S01]  /*4620*/  DSETP.MIN.AND P4, P5, R60, R78, PT ;  /* 0x0000004e3c00722a */ /* 0x000fe20003d80000 */
[----:B------:R-:W-:Y:S01]  /*4630*/  MOV R29, R57 ;  /* 0x00000039001d7202 */ /* 0x000fe20000000f00 */
[----:B-1----:R-:W-:Y:S01]  /*4640*/  DADD R82, R32, R20 ;  /* 0x0000000020527229 */ /* 0x002fe20000000014 */
[----:B------:R-:W-:Y:S01]  /*4650*/  IMAD.MOV.U32 R57, RZ, RZ, R74 ;  /* 0x000000ffff397224 */ /* 0x000fe200078e004a */
[----:B------:R-:W-:Y:S01]  /*4660*/  @P0 LOP3.LUT R43, R63, 0x80000, RZ, 0xfc, !PT ;  /* 0x000800003f2b0812 */ /* 0x000fe200078efcff */
[----:B------:R-:W-:Y:S01]  /*4670*/  IMAD.MOV.U32 R28, RZ, RZ, R56 ;  /* 0x000000ffff1c7224 */ /* 0x000fe200078e0038 */
[----:B------:R-:W0:Y:S01]  /*4680*/  LDS.128 R24, [R10+0x130] ;  /* 0x000130000a187984 */ /* 0x000e220000000c00 */
[----:B------:R-:W-:-:S02]  /*4690*/  IMAD.MOV.U32 R63, RZ, RZ, R15 ;  /* 0x000000ffff3f7224 */ /* 0x000fc400078e000f */
[----:B------:R-:W-:Y:S01]  /*46a0*/  IMAD.MOV.U32 R68, RZ, RZ, R80 ;  /* 0x000000ffff447224 */ /* 0x000fe200078e0050 */
[----:B------:R-:W-:Y:S02]  /*46b0*/  SEL R56, R46, R57, P6 ;  /* 0x000000392e387207 */ /* 0x000fe40003000000 */
[----:B------:R-:W-:Y:S01]  /*46c0*/  FSEL R57, R31, R75, P6 ;  /* 0x0000004b1f397208 */ /* 0x000fe20003000000 */
[----:B------:R-:W-:Y:S01]  /*46d0*/  DSETP.MIN.AND P6, P0, R62, R82, PT ;  /* 0x000000523e00722a */ /* 0x000fe200038c0000 */
[----:B------:R-:W-:Y:S01]  /*46e0*/  SEL R68, R28, R68, P2 ;  /* 0x000000441c447207 */ /* 0x000fe20001000000 */
[----:B------:R-:W-:Y:S02]  /*46f0*/  IMAD.MOV.U32 R31, RZ, RZ, R62 ;  /* 0x000000ffff1f7224 */ /* 0x000fe400078e003e */
[----:B------:R-:W-:Y:S02]  /*4700*/  IMAD.MOV.U32 R28, RZ, RZ, R79 ;  /* 0x000000ffff1c7224 */ /* 0x000fe400078e004f */
[----:B------:R-:W-:Y:S01]  /*4710*/  IMAD.MOV.U32 R30, RZ, RZ, R60 ;  /* 0x000000ffff1e7224 */ /* 0x000fe200078e003c */
[----:B------:R-:W-:Y:S01]  /*4720*/  MOV R60, R78 ;  /* 0x0000004e003c7202 */ /* 0x000fe20000000f00 */
[----:B------:R-:W-:-:S02]  /*4730*/  IMAD.MOV.U32 R38, RZ, RZ, R81 ;  /* 0x000000ffff267224 */ /* 0x000fc400078e0051 */
[----:B------:R-:W-:Y:S01]  /*4740*/  IMAD.MOV.U32 R62, RZ, RZ, R82 ;  /* 0x000000ffff3e7224 */ /* 0x000fe200078e0052 */
[----:B------:R-:W-:Y:S02]  /*4750*/  FSEL R61, R61, R28, P4 ;  /* 0x0000001c3d3d7208 */ /* 0x000fe40002000000 */
[----:B------:R-:W-:Y:S02]  /*4760*/  FSEL R15, R29, R38, P2 ;  /* 0x000000261d0f7208 */ /* 0x000fe40001000000 */
[----:B------:R-:W-:Y:S02]  /*4770*/  SEL R60, R30, R60, P4 ;  /* 0x0000003c1e3c7207 */ /* 0x000fe40002000000 */
[----:B------:R-:W-:Y:S02]  /*4780*/  @P5 LOP3.LUT R61, R28, 0x80000, RZ, 0xfc, !PT ;  /* 0x000800001c3d5812 */ /* 0x000fe400078efcff */
[----:B------:R-:W-:Y:S02]  /*4790*/  SEL R62, R31, R62, P6 ;  /* 0x0000003e1f3e7207 */ /* 0x000fe40003000000 */
[----:B------:R-:W1:Y:S01]  /*47a0*/  LDS.128 R28, [R10+0x1b0] ;  /* 0x0001b0000a1c7984 */ /* 0x000e620000000c00 */
[----:B------:R-:W-:Y:S01]  /*47b0*/  @P1 LOP3.LUT R57, R75, 0x80000, RZ, 0xfc, !PT ;  /* 0x000800004b391812 */ /* 0x000fe200078efcff */
[----:B------:R-:W-:Y:S01]  /*47c0*/  IMAD.MOV.U32 R46, RZ, RZ, R83 ;  /* 0x000000ffff2e7224 */ /* 0x000fe200078e0053 */
[----:B------:R-:W-:-:S02]  /*47d0*/  DADD R72, R20, R34 ;  /* 0x0000000014487229 */ /* 0x000fc40000000022 */
[----:B0-----:R-:W-:Y:S02]  /*47e0*/  DADD R80, R32, R24 ;  /* 0x0000000020507229 */ /* 0x001fe40000000018 */
[----:B------:R-:W-:-:S04]  /*47f0*/  DADD R74, R24, R34 ;  /* 0x00000000184a7229 */ /* 0x000fc80000000022 */
[----:B------:R-:W-:Y:S01]  /*4800*/  DSETP.MIN.AND P1, P2, R40, R72, PT ;  /* 0x000000482800722a */ /* 0x000fe20003a20000 */
[----:B------:R-:W-:Y:S01]  /*4810*/  @P3 LOP3.LUT R15, R38, 0x80000, RZ, 0xfc, !PT ;  /* 0x00080000260f3812 */ /* 0x000fe200078efcff */
[----:B------:R-:W-:Y:S01]  /*4820*/  IMAD.MOV.U32 R38, RZ, RZ, R54 ;  /* 0x000000ffff267224 */ /* 0x000fe200078e0036 */
[----:B------:R-:W-:Y:S02]  /*4830*/  DSETP.MIN.AND P3, P4, R54, R80, PT ;  /* 0x000000503600722a */ /* 0x000fe40003c60000 */
[----:B-1----:R-:W-:Y:S02]  /*4840*/  DADD R78, R32, R28 ;  /* 0x00000000204e7229 */ /* 0x002fe4000000001c */
[----:B------:R-:W-:Y:S01]  /*4850*/  DADD R82, R28, R34 ;  /* 0x000000001c527229 */ /* 0x000fe20000000022 */
[----:B------:R-:W0:Y:S01]  /*4860*/  LDS.128 R32, [R4+0x610] ;  /* 0x0006100004207984 */ /* 0x000e220000000c00 */
[----:B------:R-:W-:Y:S02]  /*4870*/  IMAD.MOV.U32 R36, RZ, RZ, R40 ;  /* 0x000000ffff247224 */ /* 0x000fe400078e0028 */
[----:B------:R-:W-:-:S02]  /*4880*/  IMAD.MOV.U32 R54, RZ, RZ, R72 ;  /* 0x000000ffff367224 */ /* 0x000fc400078e0048 */
[----:B------:R-:W-:Y:S01]  /*4890*/  IMAD.MOV.U32 R51, RZ, RZ, R73 ;  /* 0x000000ffff337224 */ /* 0x000fe200078e0049 */
[----:B------:R-:W-:Y:S01]  /*48a0*/  FSEL R63, R63, R46, P6 ;  /* 0x0000002e3f3f7208 */ /* 0x000fe20003000000 */
[----:B------:R-:W-:Y:S01]  /*48b0*/  DSETP.MIN.AND P5, P6, R66, R74, PT ;  /* 0x0000004a4200722a */ /* 0x000fe20003ea0000 */
[----:B------:R-:W-:Y:S02]  /*48c0*/  SEL R54, R36, R54, P1 ;  /* 0x0000003624367207 */ /* 0x000fe40000800000 */
[----:B------:R-:W-:Y:S02]  /*48d0*/  @P0 LOP3.LUT R63, R46, 0x80000, RZ, 0xfc, !PT ;  /* 0x000800002e3f0812 */ /* 0x000fe400078efcff */
[----:B------:R-:W-:Y:S01]  /*48e0*/  FSEL R41, R41, R51, P1 ;  /* 0x0000003329297208 */ /* 0x000fe20000800000 */
[----:B------:R-:W-:Y:S01]  /*48f0*/  DSETP.MIN.AND P0, P1, R44, R78, PT ;  /* 0x0000004e2c00722a */ /* 0x000fe20003900000 */
[----:B------:R-:W-:Y:S01]  /*4900*/  MOV R36, R44 ;  /* 0x0000002c00247202 */ /* 0x000fe20000000f00 */
[----:B------:R-:W-:Y:S01]  /*4910*/  IMAD.MOV.U32 R72, RZ, RZ, R80 ;  /* 0x000000ffff487224 */ /* 0x000fe200078e0050 */
[----:B------:R-:W-:Y:S01]  /*4920*/  @P2 LOP3.LUT R41, R51, 0x80000, RZ, 0xfc, !PT ;  /* 0x0008000033292812 */ /* 0x000fe200078efcff */
[----:B------:R-:W-:-:S02]  /*4930*/  IMAD.MOV.U32 R44, RZ, RZ, R81 ;  /* 0x000000ffff2c7224 */ /* 0x000fc400078e0051 */
[----:B------:R-:W-:Y:S02]  /*4940*/  IMAD.MOV.U32 R40, RZ, RZ, R66 ;  /* 0x000000ffff287224 */ /* 0x000fe400078e0042 */
[----:B------:R-:W-:Y:S01]  /*4950*/  IMAD.MOV.U32 R51, RZ, RZ, R74 ;  /* 0x000000ffff337224 */ /* 0x000fe200078e004a */
[----:B------:R-:W-:Y:S01]  /*4960*/  SEL R72, R38, R72, P3 ;  /* 0x0000004826487207 */ /* 0x000fe20001800000 */
[----:B------:R-:W-:Y:S01]  /*4970*/  IMAD.MOV.U32 R46, RZ, RZ, R75 ;  /* 0x000000ffff2e7224 */ /* 0x000fe200078e004b */
[----:B------:R-:W-:Y:S01]  /*4980*/  FSEL R55, R55, R44, P3 ;  /* 0x0000002c37377208 */ /* 0x000fe20001800000 */
[----:B------:R-:W-:Y:S01]  /*4990*/  DSETP.MIN.AND P2, P3, R64, R82, PT ;  /* 0x000000524000722a */ /* 0x000fe20003b40000 */
[----:B------:R-:W-:Y:S01]  /*49a0*/  IMAD.MOV.U32 R38, RZ, RZ, R64 ;  /* 0x000000ffff267224 */ /* 0x000fe200078e0040 */
[----:B------:R-:W-:Y:S02]  /*49b0*/  SEL R66, R40, R51, P5 ;  /* 0x0000003328427207 */ /* 0x000fe40002800000 */
[----:B------:R-:W-:Y:S01]  /*49c0*/  MOV R40, R82 ;  /* 0x0000005200287202 */ /* 0x000fe20000000f00 */
        /* <DEDUP_REMOVED lines=17> */
[----:B------:R-:W-:Y:S01]  /*4ae0*/  SEL R64, R36, R51, P0 ;  /* 0x0000003324407207 */ /* 0x000fe20000000000 */
[----:B------:R-:W-:Y:S01]  /*4af0*/  IMAD.MOV.U32 R51, RZ, RZ, R37 ;  /* 0x000000ffff337224 */ /* 0x000fe200078e0025 */
[----:B------:R-:W-:Y:S02]  /*4b00*/  FSEL R45, R45, R46, P0 ;  /* 0x0000002e2d2d7208 */ /* 0x000fe40000000000 */
[----:B------:R-:W-:Y:S01]  /*4b10*/  @P1 LOP3.LUT R45, R46, 0x80000, RZ, 0xfc, !PT ;  /* 0x000800002e2d1812 */ /* 0x000fe200078efcff */
[----:B------:R-:W-:Y:S01]  /*4b20*/  DSETP.MIN.AND P0, P1, R70, R86, PT ;  /* 0x000000564600722a */ /* 0x000fe20003900000 */
[----:B------:R-:W-:Y:S01]  /*4b30*/  IMAD.MOV.U32 R36, RZ, RZ, R50 ;  /* 0x000000ffff247224 */ /* 0x000fe200078e0032 */
[----:B------:R-:W-:Y:S01]  /*4b40*/  DSETP.MIN.AND P4, P5, R50, R84, PT ;  /* 0x000000543200722a */ /* 0x000fe20003d80000 */
[----:B------:R-:W-:-:S02]  /*4b50*/  IMAD.MOV.U32 R21, RZ, RZ, R84 ;  /* 0x000000ffff157224 */ /* 0x000fc400078e0054 */
[----:B------:R-:W-:Y:S02]  /*4b60*/  IMAD.MOV.U32 R20, RZ, RZ, R85 ;  /* 0x000000ffff147224 */ /* 0x000fe400078e0055 */
[----:B------:R-:W-:Y:S01]  /*4b70*/  IMAD.MOV.U32 R77, RZ, RZ, R47 ;  /* 0x000000ffff4d7224 */ /* 0x000fe200078e002f */
[----:B------:R-:W-:Y:S01]  /*4b80*/  MOV R24, R86 ;  /* 0x0000005600187202 */ /* 0x000fe20000000f00 */
[----:B------:R-:W-:Y:S01]  /*4b90*/  IMAD.MOV.U32 R37, RZ, RZ, R70 ;  /* 0x000000ffff257224 */ /* 0x000fe200078e0046 */
[----:B------:R-:W-:Y:S02]  /*4ba0*/  FSEL R17, R65, R44, P2 ;  /* 0x0000002c41117208 */ /* 0x000fe40001000000 */
[----:B------:R-:W-:Y:S02]  /*4bb0*/  SEL R50, R36, R21, P4 ;  /* 0x0000001524327207 */ /* 0x000fe40002000000 */
[----:B------:R-:W-:Y:S01]  /*4bc0*/  FSEL R51, R51, R20, P4 ;  /* 0x0000001433337208 */ /* 0x000fe20002000000 */
[----:B------:R-:W-:Y:S01]  /*4bd0*/  DSETP.MIN.AND P6, P4, R48, R38, PT ;  /* 0x000000263000722a */ /* 0x000fe20003cc0000 */
[----:B------:R-:W-:Y:S01]  /*4be0*/  @P3 LOP3.LUT R17, R44, 0x80000, RZ, 0xfc, !PT ;  /* 0x000800002c113812 */ /* 0x000fe200078efcff */
[----:B------:R-:W-:Y:S01]  /*4bf0*/  IMAD.MOV.U32 R16, RZ, RZ, R87 ;  /* 0x000000ffff107224 */ /* 0x000fe200078e0057 */
[----:B------:R-:W-:Y:S01]  /*4c00*/  DSETP.MIN.AND P3, P2, R76, R82, PT ;  /* 0x000000524c00722a */ /* 0x000fe20003a60000 */
[----:B------:R-:W-:Y:S01]  /*4c10*/  IMAD.MOV.U32 R25, RZ, RZ, R76 ;  /* 0x000000ffff197224 */ /* 0x000fe200078e004c */
[----:B------:R-:W-:Y:S01]  /*4c20*/  SEL R70, R37, R24, P0 ;  /* 0x0000001825467207 */ /* 0x000fe20000000000 */
[----:B------:R-:W-:-:S02]  /*4c30*/  IMAD.MOV.U32 R76, RZ, RZ, R82 ;  /* 0x000000ffff4c7224 */ /* 0x000fc400078e0052 */
[----:B------:R-:W-:Y:S01]  /*4c40*/  IMAD.MOV.U32 R24, RZ, RZ, R83 ;  /* 0x000000ffff187224 */ /* 0x000fe200078e0053 */
[----:B------:R-:W-:Y:S02]  /*4c50*/  FSEL R71, R71, R16, P0 ;  /* 0x0000001047477208 */ /* 0x000fe40000000000 */
[----:B------:R-:W-:Y:S01]  /*4c60*/  @P5 LOP3.LUT R51, R20, 0x80000, RZ, 0xfc, !PT ;  /* 0x0008000014335812 */ /* 0x000fe200078efcff */
[----:B------:R-:W-:Y:S01]  /*4c70*/  DSETP.MIN.AND P0, P5, R58, R74, PT ;  /* 0x0000004a3a00722a */ /* 0x000fe20003d00000 */
[----:B------:R-:W-:Y:S02]  /*4c80*/  SEL R76, R25, R76, P3 ;  /* 0x0000004c194c7207 */ /* 0x000fe40001800000 */
[----:B------:R-:W-:Y:S02]  /*4c90*/  @P1 LOP3.LUT R71, R16, 0x80000, RZ, 0xfc, !PT ;  /* 0x0008000010471812 */ /* 0x000fe400078efcff */
[----:B------:R-:W-:Y:S01]  /*4ca0*/  FSEL R77, R77, R24, P3 ;  /* 0x000000184d4d7208 */ /* 0x000fe20001800000 */
[----:B------:R-:W-:Y:S01]  /*4cb0*/  DSETP.MIN.AND P1, P3, R52, R78, PT ;  /* 0x0000004e3400722a */ /* 0x000fe20003b20000 */
[----:B------:R-:W-:Y:S01]  /*4cc0*/  IMAD.MOV.U32 R21, RZ, RZ, R48 ;  /* 0x000000ffff157224 */ /* 0x000fe200078e0030 */
[----:B------:R-:W-:Y:S01]  /*4cd0*/  MOV R16, R52 ;  /* 0x0000003400107202 */ /* 0x000fe20000000f00 */
[----:B------:R-:W-:-:S02]  /*4ce0*/  IMAD.MOV.U32 R20, RZ, RZ, R58 ;  /* 0x000000ffff147224 */ /* 0x000fc400078e003a */
[----:B------:R-:W-:Y:S02]  /*4cf0*/  IMAD.MOV.U32 R36, RZ, RZ, R38 ;  /* 0x000000ffff247224 */ /* 0x000fe400078e0026 */
[----:B------:R-:W-:Y:S02]  /*4d00*/  IMAD.MOV.U32 R25, RZ, RZ, R74 ;  /* 0x000000ffff197224 */ /* 0x000fe400078e004a */
[----:B------:R-:W-:Y:S01]  /*4d10*/  IMAD.MOV.U32 R37, RZ, RZ, R78 ;  /* 0x000000ffff257224 */ /* 0x000fe200078e004e */
[----:B------:R-:W-:Y:S02]  /*4d20*/  FSEL R49, R49, R39, P6 ;  /* 0x0000002731317208 */ /* 0x000fe40003000000 */
[----:B------:R-:W-:Y:S02]  /*4d30*/  SEL R48, R21, R36, P6 ;  /* 0x0000002415307207 */ /* 0x000fe40003000000 */
[----:B------:R-:W-:Y:S02]  /*4d40*/  SEL R58, R20, R25, P0 ;  /* 0x00000019143a7207 */ /* 0x000fe40000000000 */
[----:B------:R-:W-:-:S02]  /*4d50*/  @P4 LOP3.LUT R49, R39, 0x80000, RZ, 0xfc, !PT ;  /* 0x0008000027314812 */ /* 0x000fc400078efcff */
[----:B------:R-:W-:Y:S01]  /*4d60*/  FSEL R59, R59, R75, P0 ;  /* 0x0000004b3b3b7208 */ /* 0x000fe20000000000 */
[----:B------:R-:W-:Y:S01]  /*4d70*/  DSETP.MIN.AND P4, P0, R56, R28, PT ;  /* 0x0000001c3800722a */ /* 0x000fe20003880000 */
[----:B------:R-:W-:Y:S01]  /*4d80*/  SEL R52, R16, R37, P1 ;  /* 0x0000002510347207 */ /* 0x000fe20000800000 */
[----:B0-----:R-:W-:Y:S01]  /*4d90*/  DADD R36, R32, R18 ;  /* 0x0000000020247229 */ /* 0x001fe20000000012 */
[----:B------:R-:W-:Y:S01]  /*4da0*/  @P2 LOP3.LUT R77, R24, 0x80000, RZ, 0xfc, !PT ;  /* 0x00080000184d2812 */ /* 0x000fe200078efcff */
[----:B------:R-:W-:Y:S01]  /*4db0*/  DSETP.MIN.AND P6, P2, R42, R80, PT ;  /* 0x000000502a00722a */ /* 0x000fe20003ac0000 */
[----:B------:R-:W-:Y:S01]  /*4dc0*/  IMAD.MOV.U32 R69, RZ, RZ, R15 ;  /* 0x000000ffff457224 */ /* 0x000fe200078e000f */
[----:B------:R-:W-:Y:S01]  /*4dd0*/  FSEL R53, R53, R79, P1 ;  /* 0x0000004f35357208 */ /* 0x000fe20000800000 */
[----:B------:R-:W-:Y:S01]  /*4de0*/  IMAD.MOV.U32 R20, RZ, RZ, R56 ;  /* 0x000000ffff147224 */ /* 0x000fe200078e0038 */
[----:B------:R-:W-:Y:S01]  /*4df0*/  @P5 LOP3.LUT R59, R75, 0x80000, RZ, 0xfc, !PT ;  /* 0x000800004b3b5812 */ /* 0x000fe200078efcff */
[----:B------:R-:W-:Y:S01]  /*4e00*/  DADD R46, R32, R22 ;  /* 0x00000000202e7229 */ /* 0x000fe20000000016 */
[----:B------:R-:W-:Y:S01]  /*4e10*/  @P3 LOP3.LUT R53, R79, 0x80000, RZ, 0xfc, !PT ;  /* 0x000800004f353812 */ /* 0x000fe200078efcff */
[----:B------:R-:W-:Y:S01]  /*4e20*/  IMAD.MOV.U32 R21, RZ, RZ, R42 ;  /* 0x000000ffff157224 */ /* 0x000fe200078e002a */
[----:B------:R-:W-:Y:S01]  /*4e30*/  DSETP.MIN.AND P3, P5, R68, R36, PT ;  /* 0x000000244400722a */ /* 0x000fe20003d60000 */
[----:B------:R-:W-:-:S02]  /*4e40*/  IMAD.MOV.U32 R25, RZ, RZ, R57 ;  /* 0x000000ffff197224 */ /* 0x000fc400078e0039 */
[----:B------:R-:W-:Y:S02]  /*4e50*/  IMAD.MOV.U32 R24, RZ, RZ, R80 ;  /* 0x000000ffff187224 */ /* 0x000fe400078e0050 */
[----:B------:R-:W-:Y:S02]  /*4e60*/  IMAD.MOV.U32 R56, RZ, RZ, R68 ;  /* 0x000000ffff387224 */ /* 0x000fe400078e0044 */
[----:B------:R-:W-:Y:S01]  /*4e70*/  IMAD.MOV.U32 R15, RZ, RZ, R69 ;  /* 0x000000ffff0f7224 */ /* 0x000fe200078e0045 */
[----:B------:R-:W-:Y:S01]  /*4e80*/  DADD R68, R34, R18 ;  /* 0x0000000022447229 */ /* 0x000fe20000000012 */
[----:B------:R-:W-:Y:S02]  /*4e90*/  MOV R39, R28 ;  /* 0x0000001c00277202 */ /* 0x000fe40000000f00 */
[----:B------:R-:W-:Y:S02]  /*4ea0*/  SEL R42, R21, R24, P6 ;  /* 0x00000018152a7207 */ /* 0x000fe40003000000 */
[----:B------:R-:W-:Y:S01]  /*4eb0*/  FSEL R25, R25, R29, P4 ;  /* 0x0000001d19197208 */ /* 0x000fe20002000000 */
[----:B------:R-:W-:Y:S01]  /*4ec0*/  IMAD.MOV.U32 R21, RZ, RZ, R62 ;  /* 0x000000ffff157224 */ /* 0x000fe200078e003e */
[----:B------:R-:W-:Y:S01]  /*4ed0*/  SEL R24, R20, R39, P4 ;  /* 0x0000002714187207 */ /* 0x000fe20002000000 */
[----:B------:R-:W-:Y:S01]  /*4ee0*/  IMAD.MOV.U32 R28, RZ, RZ, R63 ;  /* 0x000000ffff1c7224 */ /* 0x000fe200078e003f */
[----:B------:R-:W-:Y:S01]  /*4ef0*/  FSEL R43, R43, R81, P6 ;  /* 0x000000512b2b7208 */ /* 0x000fe20003000000 */
[----:B------:R-:W-:Y:S01]  /*4f00*/  DADD R38, R32, R26 ;  /* 0x0000000020267229 */ /* 0x000fe2000000001a */
[----:B------:R-:W-:Y:S01]  /*4f10*/  @P0 LOP3.LUT R25, R29, 0x80000, RZ, 0xfc, !PT ;  /* 0x000800001d190812 */ /* 0x000fe200078efcff */
[----:B------:R-:W-:Y:S01]  /*4f20*/  DSETP.MIN.AND P6, P0, R62, R46, PT ;  /* 0x0000002e3e00722a */ /* 0x000fe200038c0000 */
[----:B------:R-:W-:Y:S01]  /*4f30*/  @P2 LOP3.LUT R43, R81, 0x80000, RZ, 0xfc, !PT ;  /* 0x00080000512b2812 */ /* 0x000fe200078efcff */
[----:B------:R-:W-:Y:S01]  /*4f40*/  IMAD.MOV.U32 R57, RZ, RZ, R36 ;  /* 0x000000ffff397224 */ /* 0x000fe200078e0024 */
[----:B------:R-:W-:Y:S01]  /*4f50*/  DADD R62, R34, R22 ;  /* 0x00000000223e7229 */ /* 0x000fe20000000016 */
[----:B------:R-:W-:Y:S01]  /*4f60*/  IMAD.MOV.U32 R36, RZ, RZ, R37 ;  /* 0x000000ffff247224 */ /* 0x000fe200078e0025 */
[----:B------:R-:W-:Y:S01]  /*4f70*/  MOV R16, R60 ;  /* 0x0000003c00107202 */ /* 0x000fe20000000f00 */
[----:B------:R-:W-:Y:S01]  /*4f80*/  DSETP.MIN.AND P1, P2, R60, R68, PT ;  /* 0x000000443c00722a */ /* 0x000fe20003a20000 */
        /* <DEDUP_REMOVED lines=8> */
[----:B------:R-:W-:Y:S01]  /*5010*/  DSETP.MIN.AND P5, P6, R54, R62, PT ;  /* 0x0000003e3600722a */ /* 0x000fe20003ea0000 */
[----:B------:R-:W-:Y:S01]  /*5020*/  SEL R56, R56, R57, P3 ;  /* 0x0000003938387207 */ /* 0x000fe20001800000 */
[----:B------:R-:W-:Y:S01]  /*5030*/  DSETP.MIN.AND P3, P4, R72, R38, PT ;  /* 0x000000264800722a */ /* 0x000fe20003c60000 */
[----:B------:R-:W-:Y:S01]  /*5040*/  MOV R54, R38 ;  /* 0x0000002600367202 */ /* 0x000fe20000000f00 */
[----:B------:R-:W-:-:S02]  /*5050*/  IMAD.MOV.U32 R28, RZ, RZ, R39 ;  /* 0x000000ffff1c7224 */ /* 0x000fc400078e0027 */
[----:B------:R-:W0:Y:S01]  /*5060*/  LDS.128 R36, [R4+0x710] ;  /* 0x0007100004247984 */ /* 0x000e220000000c00 */
[----:B------:R-:W-:Y:S01]  /*5070*/  DADD R32, R32, R30 ;  /* 0x0000000020207229 */ /* 0x000fe2000000001e */
[----:B------:R-:W-:Y:S02]  /*5080*/  IMAD.MOV.U32 R44, RZ, RZ, R72 ;  /* 0x000000ffff2c7224 */ /* 0x000fe400078e0048 */
[----:B------:R-:W-:Y:S01]  /*5090*/  IMAD.MOV.U32 R65, RZ, RZ, R45 ;  /* 0x000000ffff417224 */ /* 0x000fe200078e002d */
[----:B------:R-:W-:Y:S02]  /*50a0*/  @P0 LOP3.LUT R15, R47, 0x80000, RZ, 0xfc, !PT ;  /* 0x000800002f0f0812 */ /* 0x000fe400078efcff */
[----:B------:R-:W-:Y:S02]  /*50b0*/  SEL R54, R44, R54, P3 ;  /* 0x000000362c367207 */ /* 0x000fe40001800000 */
[----:B------:R-:W-:Y:S01]  /*50c0*/  FSEL R47, R73, R28, P3 ;  /* 0x0000001c492f7208 */ /* 0x000fe20001800000 */
[----:B------:R-:W-:Y:S01]  /*50d0*/  DSETP.MIN.AND P3, P0, R64, R32, PT ;  /* 0x000000204000722a */ /* 0x000fe20003860000 */
[----:B------:R-:W-:Y:S01]  /*50e0*/  IMAD.MOV.U32 R44, RZ, RZ, R64 ;  /* 0x000000ffff2c7224 */ /* 0x000fe200078e0040 */
[----:B------:R-:W-:Y:S01]  /*50f0*/  DADD R72, R34, R26 ;  /* 0x0000000022487229 */ /* 0x000fe2000000001a */
[----:B------:R-:W-:Y:S01]  /*5100*/  IMAD.MOV.U32 R45, RZ, RZ, R32 ;  /* 0x000000ffff2d7224 */ /* 0x000fe200078e0020 */
[----:B------:R-:W-:Y:S01]  /*5110*/  @P4 LOP3.LUT R47, R28, 0x80000, RZ, 0xfc, !PT ;  /* 0x000800001c2f4812 */ /* 0x000fe200078efcff */
[----:B------:R-:W-:-:S03]  /*5120*/  IMAD.MOV.U32 R28, RZ, RZ, R66 ;  /* 0x000000ffff1c7224 */ /* 0x000fc600078e0042 */
[----:B------:R-:W-:Y:S02]  /*5130*/  SEL R44, R44, R45, P3 ;  /* 0x0000002d2c2c7207 */ /* 0x000fe40001800000 */
[----:B------:R-:W-:Y:S01]  /*5140*/  FSEL R45, R65, R33, P3 ;  /* 0x00000021412d7208 */ /* 0x000fe20001800000 */
[----:B------:R-:W-:Y:S01]  /*5150*/  DSETP.MIN.AND P4, P3, R66, R72, PT ;  /* 0x000000484200722a */ /* 0x000fe20003b80000 */
[----:B------:R-:W-:Y:S02]  /*5160*/  IMAD.MOV.U32 R57, RZ, RZ, R69 ;  /* 0x000000ffff397224 */ /* 0x000fe400078e0045 */
[----:B------:R-:W-:Y:S01]  /*5170*/  IMAD.MOV.U32 R66, RZ, RZ, R68 ;  /* 0x000000ffff427224 */ /* 0x000fe200078e0044 */
[----:B------:R-:W-:Y:S01]  /*5180*/  DADD R68, R34, R30 ;  /* 0x0000000022447229 */ /* 0x000fe2000000001e */
[----:B------:R-:W-:Y:S02]  /*5190*/  IMAD.MOV.U32 R20, RZ, RZ, R61 ;  /* 0x000000ffff147224 */ /* 0x000fe400078e003d */
[----:B------:R-:W-:Y:S01]  /*51a0*/  IMAD.MOV.U32 R41, RZ, RZ, R17 ;  /* 0x000000ffff297224 */ /* 0x000fe200078e0011 */
[----:B------:R-:W-:Y:S01]  /*51b0*/  SEL R66, R16, R66, P1 ;  /* 0x0000004210427207 */ /* 0x000fe20000800000 */
[----:B------:R-:W-:Y:S01]  /*51c0*/  IMAD.MOV.U32 R46, RZ, RZ, R55 ;  /* 0x000000ffff2e7224 */ /* 0x000fe200078e0037 */
[----:B------:R-:W-:-:S02]  /*51d0*/  @P0 LOP3.LUT R45, R33, 0x80000, RZ, 0xfc, !PT ;  /* 0x00080000212d0812 */ /* 0x000fc400078efcff */
[----:B------:R-:W-:Y:S01]  /*51e0*/  FSEL R55, R20, R57, P1 ;  /* 0x0000003914377208 */ /* 0x000fe20000800000 */
[----:B------:R-:W-:Y:S01]  /*51f0*/  DSETP.MIN.AND P0, P1, R40, R68, PT ;  /* 0x000000442800722a */ /* 0x000fe20003900000 */
[----:B------:R-:W-:Y:S01]  /*5200*/  IMAD.MOV.U32 R35, RZ, RZ, R63 ;  /* 0x000000ffff237224 */ /* 0x000fe200078e003f */
[----:B------:R-:W-:Y:S01]  /*5210*/  MOV R32, R62 ;  /* 0x0000003e00207202 */ /* 0x000fe20000000f00 */
[----:B------:R-:W-:Y:S01]  /*5220*/  IMAD.MOV.U32 R63, RZ, RZ, R41 ;  /* 0x000000ffff3f7224 */ /* 0x000fe200078e0029 */
[----:B------:R-:W-:Y:S01]  /*5230*/  MOV R20, R69 ;  /* 0x0000004500147202 */ /* 0x000fe20000000f00 */
[C---:B0-----:R-:W-:Y:S01]  /*5240*/  DADD R82, R36.reuse, R18 ;  /* 0x0000000024527229 */ /* 0x041fe20000000012 */
[----:B------:R-:W-:Y:S01]  /*5250*/  IMAD.MOV.U32 R16, RZ, RZ, R40 ;  /* 0x000000ffff107224 */ /* 0x000fe200078e0028 */
[----:B------:R-:W-:Y:S01]  /*5260*/  SEL R40, R21, R32, P5 ;  /* 0x0000002015287207 */ /* 0x000fe20002800000 */
[----:B------:R-:W-:Y:S01]  /*5270*/  DADD R32, R36, R22 ;  /* 0x0000000024207229 */ /* 0x000fe20000000016 */
[----:B------:R-:W-:Y:S01]  /*5280*/  FSEL R63, R63, R20, P0 ;  /* 0x000000143f3f7208 */ /* 0x000fe20000000000 */
[----:B------:R-:W-:Y:S01]  /*5290*/  IMAD.MOV.U32 R17, RZ, RZ, R73 ;  /* 0x000000ffff117224 */ /* 0x000fe200078e0049 */
[----:B------:R-:W-:-:S03]  /*52a0*/  @P2 LOP3.LUT R55, R57, 0x80000, RZ, 0xfc, !PT ;  /* 0x0008000039372812 */ /* 0x000fc600078efcff */
[----:B------:R-:W-:Y:S01]  /*52b0*/  @P1 LOP3.LUT R63, R20, 0x80000, RZ, 0xfc, !PT ;  /* 0x00080000143f1812 */ /* 0x000fe200078efcff */
[----:B------:R-:W-:Y:S01]  /*52c0*/  DSETP.MIN.AND P1, P2, R50, R82, PT ;  /* 0x000000523200722a */ /* 0x000fe20003a20000 */
[----:B------:R-:W-:Y:S01]  /*52d0*/  IMAD.MOV.U32 R62, RZ, RZ, R68 ;  /* 0x000000ffff3e7224 */ /* 0x000fe200078e0044 */
[----:B------:R-:W-:Y:S01]  /*52e0*/  FSEL R41, R46, R35, P5 ;  /* 0x000000232e297208 */ /* 0x000fe20002800000 */
[C---:B------:R-:W-:Y:S01]  /*52f0*/  DADD R78, R36.reuse, R26 ;  /* 0x00000000244e7229 */ /* 0x040fe2000000001a */
[----:B------:R-:W-:Y:S01]  /*5300*/  FSEL R65, R67, R17, P4 ;  /* 0x0000001143417208 */ /* 0x000fe20002000000 */
[----:B------:R-:W-:Y:S01]  /*5310*/  DADD R80, R36, R30 ;  /* 0x0000000024507229 */ /* 0x000fe2000000001e */
[----:B------:R-:W-:Y:S01]  /*5320*/  @P6 LOP3.LUT R41, R35, 0x80000, RZ, 0xfc, !PT ;  /* 0x0008000023296812 */ /* 0x000fe200078efcff */
[----:B------:R-:W-:Y:S01]  /*5330*/  DADD R68, R38, R18 ;  /* 0x0000000026447229 */ /* 0x000fe20000000012 */
[----:B------:R-:W-:Y:S01]  /*5340*/  @P3 LOP3.LUT R65, R17, 0x80000, RZ, 0xfc, !PT ;  /* 0x0008000011413812 */ /* 0x000fe200078efcff */
[----:B------:R-:W-:Y:S01]  /*5350*/  DSETP.MIN.AND P6, P3, R70, R32, PT ;  /* 0x000000204600722a */ /* 0x000fe20003bc0000 */
[----:B------:R-:W-:Y:S01]  /*5360*/  SEL R62, R16, R62, P0 ;  /* 0x0000003e103e7207 */ /* 0x000fe20000000000 */
[----:B------:R-:W-:Y:S01]  /*5370*/  DADD R74, R38, R30 ;  /* 0x00000000264a7229 */ /* 0x000fe2000000001e */
[----:B------:R-:W-:-:S02]  /*5380*/  IMAD.MOV.U32 R17, RZ, RZ, R83 ;  /* 0x000000ffff117224 */ /* 0x000fc400078e0053 */
[----:B------:R-:W-:Y:S02]  /*5390*/  IMAD.MOV.U32 R18, RZ, RZ, R51 ;  /* 0x000000ffff127224 */ /* 0x000fe400078e0033 */
[----:B------:R-:W-:Y:S02]  /*53a0*/  IMAD.MOV.U32 R64, RZ, RZ, R72 ;  /* 0x000000ffff407224 */ /* 0x000fe400078e0048 */
[----:B------:R-:W-:Y:S02]  /*53b0*/  IMAD.MOV.U32 R46, RZ, RZ, R82 ;  /* 0x000000ffff2e7224 */ /* 0x000fe400078e0052 */
[----:B------:R-:W-:Y:S02]  /*53c0*/  IMAD.MOV.U32 R31, RZ, RZ, R50 ;  /* 0x000000ffff1f7224 */ /* 0x000fe400078e0032 */
[----:B------:R-:W-:Y:S02]  /*53d0*/  IMAD.MOV.U32 R16, RZ, RZ, R32 ;  /* 0x000000ffff107224 */ /* 0x000fe400078e0020 */
[----:B------:R-:W-:Y:S01]  /*53e0*/  IMAD.MOV.U32 R19, RZ, RZ, R70 ;  /* 0x000000ffff137224 */ /* 0x000fe200078e0046 */
[----:B------:R-:W-:Y:S01]  /*53f0*/  MOV R20, R71 ;  /* 0x0000004700147202 */ /* 0x000fe20000000f00 */
[----:B------:R-:W-:Y:S01]  /*5400*/  IMAD.MOV.U32 R21, RZ, RZ, R33 ;  /* 0x000000ffff157224 */ /* 0x000fe200078e0021 */
[----:B------:R-:W-:Y:S01]  /*5410*/  FSEL R37, R18, R17, P1 ;  /* 0x0000001112257208 */ /* 0x000fe20000800000 */
[C---:B------:R-:W-:Y:S01]  /*5420*/  DADD R72, R38.reuse, R22 ;  /* 0x0000000026487229 */ /* 0x040fe20000000016 */
[----:B------:R-:W-:Y:S01]  /*5430*/  SEL R64, R28, R64, P4 ;  /* 0x000000401c407207 */ /* 0x000fe20002000000 */
[----:B------:R-:W-:Y:S01]  /*5440*/  DADD R26, R38, R26 ;  /* 0x00000000261a7229 */ /* 0x000fe2000000001a */
[----:B------:R-:W-:Y:S01]  /*5450*/  SEL R46, R31, R46, P1 ;  /* 0x0000002e1f2e7207 */ /* 0x000fe20000800000 */
[----:B------:R-:W-:Y:S01]  /*5460*/  DSETP.MIN.AND P5, P0, R76, R78, PT ;  /* 0x0000004e4c00722a */ /* 0x000fe200038a0000 */
[----:B------:R-:W-:Y:S01]  /*5470*/  SEL R70, R19, R16, P6 ;  /* 0x0000001013467207 */ /* 0x000fe20003000000 */
[----:B------:R-:W-:Y:S01]  /*5480*/  IMAD.MOV.U32 R30, RZ, RZ, R48 ;  /* 0x000000ffff1e7224 */ /* 0x000fe200078e0030 */
[----:B------:R-:W-:Y:S01]  /*5490*/  @P2 LOP3.LUT R37, R17, 0x80000, RZ, 0xfc, !PT ;  /* 0x0008000011252812 */ /* 0x000fe200078efcff */
[----:B------:R-:W-:Y:S01]  /*54a0*/  DSETP.MIN.AND P4, P1, R48, R80, PT ;  /* 0x000000503000722a */ /* 0x000fe20003980000 */
[----:B------:R-:W-:Y:S01]  /*54b0*/  LDS.128 R32, [R4+0x800] ;  /* 0x0008000004207984 */ /* 0x000fe20000000c00 */
[----:B------:R-:W-:Y:S01]  /*54c0*/  FSEL R39, R20, R21, P6 ;  /* 0x0000001514277208 */ /* 0x000fe20003000000 */
[----:B------:R-:W-:Y:S01]  /*54d0*/  IMAD.MOV.U32 R23, RZ, RZ, R76 ;  /* 0x000000ffff177224 */ /* 0x000fe200078e004c */
[----:B------:R-:W-:Y:S01]  /*54e0*/  MOV R20, R80 ;  /* 0x0000005000147202 */ /* 0x000fe20000000f00 */
[----:B------:R-:W0:Y:S01]  /*54f0*/  LDS.128 R16, [R10+0x40] ;  /* 0x000040000a107984 */ /* 0x000e220000000c00 */
[----:B------:R-:W-:-:S02]  /*5500*/  IMAD.MOV.U32 R22, RZ, RZ, R77 ;  /* 0x000000ffff167224 */ /* 0x000fc400078e004d */
[----:B------:R-:W-:Y:S02]  /*5510*/  IMAD.MOV.U32 R48, RZ, RZ, R78 ;  /* 0x000000ffff307224 */ /* 0x000fe400078e004e */
[----:B------:R-:W-:Y:S01]  /*5520*/  IMAD.MOV.U32 R57, RZ, RZ, R79 ;  /* 0x000000ffff397224 */ /* 0x000fe200078e004f */
[----:B------:R-:W-:Y:S01]  /*5530*/  @P3 LOP3.LUT R39, R21, 0x80000, RZ, 0xfc, !PT ;  /* 0x0008000015273812 */ /* 0x000fe200078efcff */
[----:B------:R-:W-:Y:S01]  /*5540*/  IMAD.MOV.U32 R51, RZ, RZ, R49 ;  /* 0x000000ffff337224 */ /* 0x000fe200078e0031 */
[----:B------:R-:W-:Y:S02]  /*5550*/  SEL R48, R23, R48, P5 ;  /* 0x0000003017307207 */ /* 0x000fe40002800000 */
[----:B------:R-:W-:Y:S02]  /*5560*/  FSEL R49, R22, R57, P5 ;  /* 0x0000003916317208 */ /* 0x000fe40002800000 */
[----:B------:R-:W-:Y:S02]  /*5570*/  SEL R50, R30, R20, P4 ;  /* 0x000000141e327207 */ /* 0x000fe40002000000 */
[----:B------:R-:W1:Y:S01]  /*5580*/  LDS.128 R20, [R10+0xc0] ;  /* 0x0000c0000a147984 */ /* 0x000e620000000c00 */
[----:B------:R-:W-:Y:S01]  /*5590*/  DSETP.MIN.AND P3, P5, R52, R72, PT ;  /* 0x000000483400722a */ /* 0x000fe20003d60000 */
[----:B------:R-:W-:Y:S01]  /*55a0*/  IMAD.MOV.U32 R38, RZ, RZ, R53 ;  /* 0x000000ffff267224 */ /* 0x000fe200078e0035 */
[----:B------:R-:W-:Y:S01]  /*55b0*/  DSETP.MIN.AND P6, P2, R58, R68, PT ;  /* 0x000000443a00722a */ /* 0x000fe20003ac0000 */
[----:B------:R-:W-:-:S02]  /*55c0*/  IMAD.MOV.U32 R28, RZ, RZ, R58 ;  /* 0x000000ffff1c7224 */ /* 0x000fc400078e003a */
[----:B------:R-:W-:Y:S01]  /*55d0*/  IMAD.MOV.U32 R53, RZ, RZ, R68 ;  /* 0x000000ffff357224 */ /* 0x000fe200078e0044 */
[----:B------:R-:W-:Y:S01]  /*55e0*/  @P0 LOP3.LUT R49, R57, 0x80000, RZ, 0xfc, !PT ;  /* 0x0008000039310812 */ /* 0x000fe200078efcff */
[----:B------:R-:W-:Y:S02]  /*55f0*/  IMAD.MOV.U32 R31, RZ, RZ, R81 ;  /* 0x000000ffff1f7224 */ /* 0x000fe400078e0051 */
[----:B------:R-:W-:Y:S01]  /*5600*/  IMAD.MOV.U32 R36, RZ, RZ, R52 ;  /* 0x000000ffff247224 */ /* 0x000fe200078e0034 */
[----:B------:R-:W-:Y:S01]  /*5610*/  SEL R58, R28, R53, P6 ;  /* 0x000000351c3a7207 */ /* 0x000fe20003000000 */
[----:B------:R-:W-:Y:S01]  /*5620*/  IMAD.MOV.U32 R57, RZ, RZ, R72 ;  /* 0x000000ffff397224 */ /* 0x000fe200078e0048 */
[----:B------:R-:W-:Y:S02]  /*5630*/  FSEL R53, R38, R73, P3 ;  /* 0x0000004926357208 */ /* 0x000fe40001800000 */
[----:B------:R-:W-:Y:S02]  /*5640*/  @P5 LOP3.LUT R53, R73, 0x80000, RZ, 0xfc, !PT ;  /* 0x0008000049355812 */ /* 0x000fe400078efcff */
[----:B------:R-:W-:Y:S01]  /*5650*/  FSEL R51, R51, R31, P4 ;  /* 0x0000001f33337208 */ /* 0x000fe20002000000 */
[----:B------:R-:W-:Y:S01]  /*5660*/  DSETP.MIN.AND P4, P0, R42, R26, PT ;  /* 0x0000001a2a00722a */ /* 0x000fe20003880000 */
[----:B------:R-:W-:Y:S01]  /*5670*/  SEL R52, R36, R57, P3 ;  /* 0x0000003924347207 */ /* 0x000fe20001800000 */
[----:B------:R-:W-:Y:S01]  /*5680*/  IMAD.MOV.U32 R30, RZ, RZ, R42 ;  /* 0x000000ffff1e7224 */ /* 0x000fe200078e002a */
[----:B------:R-:W-:Y:S01]  /*5690*/  MOV R42, R27 ;  /* 0x0000001b002a7202 */ /* 0x000fe20000000f00 */
[----:B------:R-:W-:-:S02]  /*56a0*/  IMAD.MOV.U32 R61, RZ, RZ, R26 ;  /* 0x000000ffff3d7224 */ /* 0x000fc400078e001a */
[----:B------:R-:W-:Y:S01]  /*56b0*/  IMAD.MOV.U32 R57, RZ, RZ, R29 ;  /* 0x000000ffff397224 */ /* 0x000fe200078e001d */
[----:B0-----:R-:W-:Y:S02]  /*56c0*/  DADD R78, R32, R16 ;  /* 0x00000000204e7229 */ /* 0x001fe40000000010 */
[----:B------:R-:W-:Y:S01]  /*56d0*/  DADD R72, R16, R34 ;  /* 0x0000000010487229 */ /* 0x000fe20000000022 */
[----:B------:R-:W-:Y:S01]  /*56e0*/  IMAD.MOV.U32 R67, RZ, RZ, R55 ;  /* 0x000000ffff437224 */ /* 0x000fe200078e0037 */
[----:B------:R-:W-:Y:S02]  /*56f0*/  FSEL R59, R59, R69, P6 ;  /* 0x000000453b3b7208 */ /* 0x000fe40003000000 */
[----:B------:R-:W-:Y:S02]  /*5700*/  SEL R38, R30, R61, P4 ;  /* 0x0000003d1e267207 */ /* 0x000fe40002000000 */
[----:B------:R-:W-:Y:S01]  /*5710*/  @P2 LOP3.LUT R59, R69, 0x80000, RZ, 0xfc, !PT ;  /* 0x00080000453b2812 */ /* 0x000fe200078efcff */
[----:B------:R-:W-:Y:S01]  /*5720*/  DSETP.MIN.AND P2, P3, R56, R78, PT ;  /* 0x0000004e3800722a */ /* 0x000fe20003b40000 */
[----:B------:R-:W-:Y:S01]  /*5730*/  FSEL R43, R43, R42, P4 ;  /* 0x0000002a2b2b7208 */ /* 0x000fe20002000000 */
[----:B------:R-:W-:Y:S01]  /*5740*/  DSETP.MIN.AND P4, P5, R66, R72, PT ;  /* 0x000000484200722a */ /* 0x000fe20003d80000 */
[----:B------:R-:W-:Y:S01]  /*5750*/  @P1 LOP3.LUT R51, R31, 0x80000, RZ, 0xfc, !PT ;  /* 0x000800001f331812 */ /* 0x000fe200078efcff */
[----:B-1----:R-:W-:Y:S01]  /*5760*/  DADD R76, R32, R20 ;  /* 0x00000000204c7229 */ /* 0x002fe20000000014 */
[----:B------:R-:W-:Y:S01]  /*5770*/  IMAD.MOV.U32 R31, RZ, RZ, R24 ;  /* 0x000000ffff1f7224 */ /* 0x000fe200078e0018 */
[----:B------:R-:W-:Y:S01]  /*5780*/  DSETP.MIN.AND P6, P1, R24, R74, PT ;  /* 0x0000004a1800722a */ /* 0x000fe200039c0000 */
[----:B------:R-:W-:-:S02]  /*5790*/  IMAD.MOV.U32 R28, RZ, RZ, R25 ;  /* 0x000000ffff1c7224 */ /* 0x000fc400078e0019 */
[----:B------:R-:W-:Y:S01]  /*57a0*/  IMAD.MOV.U32 R29, RZ, RZ, R56 ;  /* 0x000000ffff1d7224 */ /* 0x000fe200078e0038 */
[----:B------:R-:W-:Y:S01]  /*57b0*/  MOV R56, R74 ;  /* 0x0000004a00387202 */ /* 0x000fe20000000f00 */
        /* <DEDUP_REMOVED lines=21> */
[----:B------:R-:W-:Y:S01]  /*5910*/  MOV R55, R47 ;  /* 0x0000002f00377202 */ /* 0x000fe20000000f00 */
[----:B------:R-:W-:Y:S01]  /*5920*/  IMAD.MOV.U32 R47, RZ, RZ, R77 ;  /* 0x000000ffff2f7224 */ /* 0x000fe200078e004d */
[----:B------:R-:W-:Y:S01]  /*5930*/  @P1 LOP3.LUT R57, R75, 0x80000, RZ, 0xfc, !PT ;  /* 0x000800004b391812 */ /* 0x000fe200078efcff */
[----:B------:R-:W-:Y:S02]  /*5940*/  DADD R74, R20, R34 ;  /* 0x00000000144a7229 */ /* 0x000fe40000000022 */
[----:B0-----:R-:W-:Y:S02]  /*5950*/  DADD R80, R32, R24 ;  /* 0x0000000020507229 */ /* 0x001fe40000000018 */
[----:B------:R-:W-:-:S02]  /*5960*/  DADD R76, R24, R34 ;  /* 0x00000000184c7229 */ /* 0x000fc40000000022 */
[----:B-1----:R-:W-:Y:S02]  /*5970*/  DADD R78, R32, R28 ;  /* 0x00000000204e7229 */ /* 0x002fe4000000001c */
[----:B------:R-:W-:Y:S01]  /*5980*/  DADD R82, R28, R34 ;  /* 0x000000001c527229 */ /* 0x000fe20000000022 */
[----:B------:R-:W0:Y:S01]  /*5990*/  LDS.128 R32, [R4+0x810] ;  /* 0x0008100004207984 */ /* 0x000e220000000c00 */
[----:B------:R-:W-:Y:S01]  /*59a0*/  DSETP.MIN.AND P1, P2, R40, R74, PT ;  /* 0x0000004a2800722a */ /* 0x000fe20003a20000 */
[----:B------:R-:W-:Y:S01]  /*59b0*/  FSEL R61, R61, R47, P6 ;  /* 0x0000002f3d3d7208 */ /* 0x000fe20003000000 */
[----:B------:R-:W-:Y:S01]  /*59c0*/  DSETP.MIN.AND P5, P6, R64, R76, PT ;  /* 0x0000004c4000722a */ /* 0x000fe20003ea0000 */
[----:B------:R-:W-:Y:S01]  /*59d0*/  SEL R66, R36, R66, P4 ;  /* 0x0000004224427207 */ /* 0x000fe20002000000 */
[----:B------:R-:W-:Y:S01]  /*59e0*/  DSETP.MIN.AND P3, P4, R54, R80, PT ;  /* 0x000000503600722a */ /* 0x000fe20003c60000 */
[----:B------:R-:W-:Y:S02]  /*59f0*/  IMAD.MOV.U32 R36, RZ, RZ, R54 ;  /* 0x000000ffff247224 */ /* 0x000fe400078e0036 */
[----:B------:R-:W-:-:S02]  /*5a00*/  IMAD.MOV.U32 R42, RZ, RZ, R40 ;  /* 0x000000ffff2a7224 */ /* 0x000fc400078e0028 */
[----:B------:R-:W-:Y:S02]  /*5a10*/  IMAD.MOV.U32 R60, RZ, RZ, R74 ;  /* 0x000000ffff3c7224 */ /* 0x000fe400078e004a */
[----:B------:R-:W-:Y:S01]  /*5a20*/  IMAD.MOV.U32 R54, RZ, RZ, R75 ;  /* 0x000000ffff367224 */ /* 0x000fe200078e004b */
[----:B------:R-:W-:Y:S01]  /*5a30*/  @P0 LOP3.LUT R61, R47, 0x80000, RZ, 0xfc, !PT ;  /* 0x000800002f3d0812 */ /* 0x000fe200078efcff */
[----:B------:R-:W-:Y:S01]  /*5a40*/  IMAD.MOV.U32 R47, RZ, RZ, R77 ;  /* 0x000000ffff2f7224 */ /* 0x000fe200078e004d */
[----:B------:R-:W-:Y:S01]  /*5a50*/  SEL R60, R42, R60, P1 ;  /* 0x0000003c2a3c7207 */ /* 0x000fe20000800000 */
[----:B------:R-:W-:Y:S01]  /*5a60*/  IMAD.MOV.U32 R42, RZ, RZ, R44 ;  /* 0x000000ffff2a7224 */ /* 0x000fe200078e002c */
[----:B------:R-:W-:Y:S01]  /*5a70*/  FSEL R41, R41, R54, P1 ;  /* 0x0000003629297208 */ /* 0x000fe20000800000 */
[----:B------:R-:W-:Y:S01]  /*5a80*/  DSETP.MIN.AND P0, P1, R44, R78, PT ;  /* 0x0000004e2c00722a */ /* 0x000fe20003900000 */
[----:B------:R-:W-:Y:S01]  /*5a90*/  @P2 LOP3.LUT R41, R54, 0x80000, RZ, 0xfc, !PT ;  /* 0x0008000036292812 */ /* 0x000fe200078efcff */
[----:B------:R-:W-:Y:S01]  /*5aa0*/  IMAD.MOV.U32 R44, RZ, RZ, R81 ;  /* 0x000000ffff2c7224 */ /* 0x000fe200078e0051 */
[----:B------:R-:W-:Y:S01]  /*5ab0*/  MOV R74, R80 ;  /* 0x00000050004a7202 */ /* 0x000fe20000000f00 */
[----:B------:R-:W-:Y:S01]  /*5ac0*/  IMAD.MOV.U32 R40, RZ, RZ, R64 ;  /* 0x000000ffff287224 */ /* 0x000fe200078e0040 */
[----:B------:R-:W-:Y:S01]  /*5ad0*/  FSEL R65, R65, R47, P5 ;  /* 0x0000002f41417208 */ /* 0x000fe20002800000 */
[----:B------:R-:W-:Y:S01]  /*5ae0*/  IMAD.MOV.U32 R54, RZ, RZ, R76 ;  /* 0x000000ffff367224 */ /* 0x000fe200078e004c */
[----:B------:R-:W-:Y:S01]  /*5af0*/  @P6 LOP3.LUT R65, R47, 0x80000, RZ, 0xfc, !PT ;  /* 0x000800002f416812 */ /* 0x000fe200078efcff */
[----:B------:R-:W-:Y:S01]  /*5b00*/  IMAD.MOV.U32 R47, RZ, RZ, R78 ;  /* 0x000000ffff2f7224 */ /* 0x000fe200078e004e */
[----:B------:R-:W-:-:S02]  /*5b10*/  FSEL R55, R55, R44, P3 ;  /* 0x0000002c37377208 */ /* 0x000fc40001800000 */
        /* <DEDUP_REMOVED lines=8> */
[C---:B0-----:R-:W-:Y:S02]  /*5ba0*/  DADD R86, R32.reuse, R16 ;  /* 0x0000000020567229 */ /* 0x041fe40000000010 */
[----:B------:R-:W-:-:S02]  /*5bb0*/  DADD R88, R32, R20 ;  /* 0x0000000020587229 */ /* 0x000fc40000000014 */
[C---:B------:R-:W-:Y:S02]  /*5bc0*/  DADD R84, R32.reuse, R24 ;  /* 0x0000000020547229 */ /* 0x040fe40000000018 */
[----:B------:R-:W-:Y:S02]  /*5bd0*/  DADD R76, R32, R28 ;  /* 0x00000000204c7229 */ /* 0x000fe4000000001c */
[--C-:B------:R-:W-:Y:S02]  /*5be0*/  DADD R16, R16, R34.reuse ;  /* 0x0000000010107229 */ /* 0x100fe40000000022 */
[--C-:B------:R-:W-:Y:S02]  /*5bf0*/  DADD R78, R20, R34.reuse ;  /* 0x00000000144e7229 */ /* 0x100fe40000000022 */
[--C-:B------:R-:W-:Y:S02]  /*5c00*/  DADD R80, R24, R34.reuse ;  /* 0x0000000018507229 */ /* 0x100fe40000000022 */
[----:B------:R-:W-:Y:S01]  /*5c10*/  DADD R82, R28, R34 ;  /* 0x000000001c527229 */ /* 0x000fe20000000022 */
[----:B------:R-:W-:Y:S01]  /*5c20*/  IMAD.MOV.U32 R47, RZ, RZ, R37 ;  /* 0x000000ffff2f7224 */ /* 0x000fe200078e0025 */
[----:B------:R-:W0:Y:S01]  /*5c30*/  LDS.128 R32, [R4+0x900] ;  /* 0x0009000004207984 */ /* 0x000e220000000c00 */
[----:B------:R-:W-:-:S02]  /*5c40*/  IMAD.MOV.U32 R36, RZ, RZ, R62 ;  /* 0x000000ffff247224 */ /* 0x000fc400078e003e */
[----:B------:R-:W-:Y:S02]  /*5c50*/  IMAD.MOV.U32 R37, RZ, RZ, R46 ;  /* 0x000000ffff257224 */ /* 0x000fe400078e002e */
[----:B------:R-:W-:Y:S01]  /*5c60*/  DSETP.MIN.AND P4, P5, R46, R86, PT ;  /* 0x000000562e00722a */ /* 0x000fe20003d80000 */
[----:B------:R-:W-:Y:S01]  /*5c70*/  IMAD.MOV.U32 R28, RZ, RZ, R86 ;  /* 0x000000ffff1c7224 */ /* 0x000fe200078e0056 */
[----:B------:R-:W-:Y:S01]  /*5c80*/  FSEL R63, R63, R44, P2 ;  /* 0x0000002c3f3f7208 */ /* 0x000fe20001000000 */
[----:B------:R-:W-:Y:S01]  /*5c90*/  IMAD.MOV.U32 R71, RZ, RZ, R39 ;  /* 0x000000ffff477224 */ /* 0x000fe200078e0027 */
[----:B------:R-:W-:Y:S01]  /*5ca0*/  SEL R40, R36, R40, P2 ;  /* 0x0000002824287207 */ /* 0x000fe20001000000 */
[----:B------:R-:W-:Y:S01]  /*5cb0*/  IMAD.MOV.U32 R24, RZ, RZ, R87 ;  /* 0x000000ffff187224 */ /* 0x000fe200078e0057 */
[----:B------:R-:W-:Y:S01]  /*5cc0*/  @P3 LOP3.LUT R63, R44, 0x80000, RZ, 0xfc, !PT ;  /* 0x000800002c3f3812 */ /* 0x000fe200078efcff */
[----:B------:R-:W-:Y:S01]  /*5cd0*/  DSETP.MIN.AND P3, P2, R48, R84, PT ;  /* 0x000000543000722a */ /* 0x000fe20003a60000 */
[----:B------:R-:W-:Y:S01]  /*5ce0*/  SEL R46, R37, R28, P4 ;  /* 0x0000001c252e7207 */ /* 0x000fe20002000000 */
        /* <DEDUP_REMOVED lines=17> */
[----:B------:R-:W-:Y:S01]  /*5e00*/  IMAD.MOV.U32 R24, RZ, RZ, R85 ;  /* 0x000000ffff187224 */ /* 0x000fe200078e0055 */
[----:B------:R-:W-:Y:S01]  /*5e10*/  SEL R50, R25, R28, P6 ;  /* 0x0000001c19327207 */ /* 0x000fe20003000000 */
[----:B------:R-:W-:Y:S02]  /*5e20*/  IMAD.MOV.U32 R21, RZ, RZ, R58 ;  /* 0x000000ffff157224 */ /* 0x000fe400078e003a */
[----:B------:R-:W-:Y:S01]  /*5e30*/  IMAD.MOV.U32 R28, RZ, RZ, R16 ;  /* 0x000000ffff1c7224 */ /* 0x000fe200078e0010 */
[----:B------:R-:W-:-:S02]  /*5e40*/  @P1 LOP3.LUT R71, R20, 0x80000, RZ, 0xfc, !PT ;  /* 0x0008000014471812 */ /* 0x000fc400078efcff */
[----:B------:R-:W-:Y:S01]  /*5e50*/  FSEL R49, R49, R24, P3 ;  /* 0x0000001831317208 */ /* 0x000fe20001800000 */
[----:B------:R-:W-:Y:S01]  /*5e60*/  DSETP.MIN.AND P1, P3, R52, R78, PT ;  /* 0x0000004e3400722a */ /* 0x000fe20003b20000 */
[----:B------:R-:W-:Y:S02]  /*5e70*/  FSEL R51, R51, R77, P6 ;  /* 0x0000004d33337208 */ /* 0x000fe40003000000 */
[----:B------:R-:W-:Y:S02]  /*5e80*/  SEL R58, R21, R28, P0 ;  /* 0x0000001c153a7207 */ /* 0x000fe40000000000 */
[----:B------:R-:W-:Y:S02]  /*5e90*/  @P4 LOP3.LUT R51, R77, 0x80000, RZ, 0xfc, !PT ;  /* 0x000800004d334812 */ /* 0x000fe400078efcff */
[----:B------:R-:W-:Y:S01]  /*5ea0*/  FSEL R59, R59, R17, P0 ;  /* 0x000000113b3b7208 */ /* 0x000fe20000000000 */
[----:B------:R-:W-:Y:S01]  /*5eb0*/  DSETP.MIN.AND P4, P0, R56, R82, PT ;  /* 0x000000523800722a */ /* 0x000fe20003880000 */
[----:B------:R-:W-:Y:S01]  /*5ec0*/  MOV R39, R43 ;  /* 0x0000002b00277202 */ /* 0x000fe20000000f00 */
[----:B------:R-:W-:-:S02]  /*5ed0*/  IMAD.MOV.U32 R16, RZ, RZ, R56 ;  /* 0x000000ffff107224 */ /* 0x000fc400078e0038 */
[----:B------:R-:W-:Y:S01]  /*5ee0*/  IMAD.MOV.U32 R37, RZ, RZ, R82 ;  /* 0x000000ffff257224 */ /* 0x000fe200078e0052 */
[----:B------:R-:W-:Y:S02]  /*5ef0*/  @P2 LOP3.LUT R49, R24, 0x80000, RZ, 0xfc, !PT ;  /* 0x0008000018312812 */ /* 0x000fe400078efcff */
[----:B------:R-:W-:Y:S01]  /*5f00*/  DSETP.MIN.AND P6, P2, R38, R80, PT ;  /* 0x000000502600722a */ /* 0x000fe20003ac0000 */
[----:B------:R-:W-:Y:S02]  /*5f10*/  @P5 LOP3.LUT R59, R17, 0x80000, RZ, 0xfc, !PT ;  /* 0x00080000113b5812 */ /* 0x000fe400078efcff */
[----:B------:R-:W-:Y:S01]  /*5f20*/  SEL R28, R16, R37, P4 ;  /* 0x00000025101c7207 */ /* 0x000fe20002000000 */
[--C-:B0-----:R-:W-:Y:S01]  /*5f30*/  DADD R16, R32, R18.reuse ;  /* 0x0000000020107229 */ /* 0x101fe20000000012 */
[----:B------:R-:W-:Y:S01]  /*5f40*/  MOV R69, R15 ;  /* 0x0000000f00457202 */ /* 0x000fe20000000f00 */
[----:B------:R-:W-:Y:S01]  /*5f50*/  IMAD.MOV.U32 R20, RZ, RZ, R52 ;  /* 0x000000ffff147224 */ /* 0x000fe200078e0034 */
[----:B------:R-:W-:Y:S01]  /*5f60*/  FSEL R53, R53, R79, P1 ;  /* 0x0000004f35357208 */ /* 0x000fe20000800000 */
[----:B------:R-:W-:Y:S01]  /*5f70*/  IMAD.MOV.U32 R25, RZ, RZ, R78 ;  /* 0x000000ffff197224 */ /* 0x000fe200078e004e */
[----:B------:R-:W-:Y:S01]  /*5f80*/  @P3 LOP3.LUT R53, R79, 0x80000, RZ, 0xfc, !PT ;  /* 0x000800004f353812 */ /* 0x000fe200078efcff */
[----:B------:R-:W-:-:S02]  /*5f90*/  DADD R76, R34, R18 ;  /* 0x00000000224c7229 */ /* 0x000fc40000000012 */
[----:B------:R-:W-:Y:S01]  /*5fa0*/  DADD R78, R32, R22 ;  /* 0x00000000204e7229 */ /* 0x000fe20000000016 */
[----:B------:R-:W-:Y:S01]  /*5fb0*/  IMAD.MOV.U32 R29, RZ, RZ, R57 ;  /* 0x000000ffff1d7224 */ /* 0x000fe200078e0039 */
[----:B------:R-:W-:Y:S01]  /*5fc0*/  DSETP.MIN.AND P3, P5, R68, R16, PT ;  /* 0x000000104400722a */ /* 0x000fe20003d60000 */
        /* <DEDUP_REMOVED lines=9> */
[----:B------:R-:W-:Y:S01]  /*6060*/  DADD R38, R32, R26 ;  /* 0x0000000020267229 */ /* 0x000fe2000000001a */
[----:B------:R-:W-:Y:S01]  /*6070*/  MOV R16, R66 ;  /* 0x0000004200107202 */ /* 0x000fe20000000f00 */
[----:B------:R-:W-:Y:S01]  /*6080*/  IMAD.MOV.U32 R17, RZ, RZ, R67 ;  /* 0x000000ffff117224 */ /* 0x000fe200078e0043 */
[----:B------:R-:W-:Y:S01]  /*6090*/  DSETP.MIN.AND P1, P2, R66, R76, PT ;  /* 0x0000004c4200722a */ /* 0x000fe20003a20000 */
[----:B------:R-:W-:Y:S01]  /*60a0*/  SEL R24, R24, R21, P6 ;  /* 0x0000001518187207 */ /* 0x000fe20003000000 */
[----:B------:R-:W-:Y:S01]  /*60b0*/  DADD R66, R34, R22 ;  /* 0x0000000022427229 */ /* 0x000fe20000000016 */
[----:B------:R-:W-:Y:S01]  /*60c0*/  @P0 LOP3.LUT R29, R83, 0x80000, RZ, 0xfc, !PT ;  /* 0x00080000531d0812 */ /* 0x000fe200078efcff */
[----:B------:R-:W-:Y:S01]  /*60d0*/  IMAD.MOV.U32 R15, RZ, RZ, R69 ;  /* 0x000000ffff0f7224 */ /* 0x000fe200078e0045 */
[----:B------:R-:W-:Y:S01]  /*60e0*/  DSETP.MIN.AND P6, P0, R72, R78, PT ;  /* 0x0000004e4800722a */ /* 0x000fe200038c0000 */
        /* <DEDUP_REMOVED lines=12> */
[----:B------:R-:W-:Y:S01]  /*61b0*/  DSETP.MIN.AND P5, P6, R60, R66, PT ;  /* 0x000000423c00722a */ /* 0x000fe20003ea0000 */
[----:B------:R-:W-:Y:S01]  /*61c0*/  SEL R56, R56, R57, P3 ;  /* 0x0000003938387207 */ /* 0x000fe20001800000 */
[----:B------:R-:W-:Y:S01]  /*61d0*/  DSETP.MIN.AND P3, P4, R74, R38, PT ;  /* 0x000000264a00722a */ /* 0x000fe20003c60000 */
[----:B------:R-:W-:Y:S02]  /*61e0*/  IMAD.MOV.U32 R60, RZ, RZ, R38 ;  /* 0x000000ffff3c7224 */ /* 0x000fe400078e0026 */
[----:B------:R-:W-:-:S02]  /*61f0*/  IMAD.MOV.U32 R21, RZ, RZ, R39 ;  /* 0x000000ffff157224 */ /* 0x000fc400078e0027 */
[----:B------:R-:W0:Y:S01]  /*6200*/  LDS.128 R36, [R4+0x910] ;  /* 0x0009100004247984 */ /* 0x000e220000000c00 */
[----:B------:R-:W-:Y:S01]  /*6210*/  IMAD.MOV.U32 R43, RZ, RZ, R74 ;  /* 0x000000ffff2b7224 */ /* 0x000fe200078e004a */
[----:B------:R-:W-:-:S04]  /*6220*/  DADD R68, R32, R30 ;  /* 0x0000000020447229 */ /* 0x000fc8000000001e */
[----:B------:R-:W-:Y:S01]  /*6230*/  SEL R60, R43, R60, P3 ;  /* 0x0000003c2b3c7207 */ /* 0x000fe20001800000 */
[----:B------:R-:W-:Y:S01]  /*6240*/  IMAD.MOV.U32 R43, RZ, RZ, R45 ;  /* 0x000000ffff2b7224 */ /* 0x000fe200078e002d */
[----:B------:R-:W-:Y:S02]  /*6250*/  @P0 LOP3.LUT R15, R44, 0x80000, RZ, 0xfc, !PT ;  /* 0x000800002c0f0812 */ /* 0x000fe400078efcff */
[----:B------:R-:W-:Y:S01]  /*6260*/  FSEL R45, R75, R21, P3 ;  /* 0x000000154b2d7208 */ /* 0x000fe20001800000 */
[----:B------:R-:W-:Y:S02]  /*6270*/  IMAD.MOV.U32 R32, RZ, RZ, R42 ;  /* 0x000000ffff207224 */ /* 0x000fe400078e002a */
[----:B------:R-:W-:Y:S01]  /*6280*/  DSETP.MIN.AND P3, P0, R42, R68, PT ;  /* 0x000000442a00722a */ /* 0x000fe20003860000 */
[----:B------:R-:W-:Y:S01]  /*6290*/  IMAD.MOV.U32 R42, RZ, RZ, R68 ;  /* 0x000000ffff2a7224 */ /* 0x000fe200078e0044 */
[C---:B------:R-:W-:Y:S01]  /*62a0*/  DADD R72, R34.reuse, R26 ;  /* 0x0000000022487229 */ /* 0x040fe2000000001a */
[----:B------:R-:W-:Y:S01]  /*62b0*/  IMAD.MOV.U32 R33, RZ, RZ, R69 ;  /* 0x000000ffff217224 */ /* 0x000fe200078e0045 */
[----:B------:R-:W-:Y:S01]  /*62c0*/  DADD R74, R34, R30 ;  /* 0x00000000224a7229 */ /* 0x000fe2000000001e */
[----:B------:R-:W-:Y:S01]  /*62d0*/  IMAD.MOV.U32 R41, RZ, RZ, R63 ;  /* 0x000000ffff297224 */ /* 0x000fe200078e003f */
[----:B------:R-:W-:Y:S01]  /*62e0*/  SEL R42, R32, R42, P3 ;  /* 0x0000002a202a7207 */ /* 0x000fe20001800000 */
[----:B------:R-:W-:Y:S01]  /*62f0*/  IMAD.MOV.U32 R32, RZ, RZ, R77 ;  /* 0x000000ffff207224 */ /* 0x000fe200078e004d */
[----:B------:R-:W-:-:S02]  /*6300*/  MOV R68, R76 ;  /* 0x0000004c00447202 */ /* 0x000fc40000000f00 */
[----:B------:R-:W-:Y:S02]  /*6310*/  MOV R54, R61 ;  /* 0x0000003d00367202 */ /* 0x000fe40000000f00 */
[----:B------:R-:W-:Y:S01]  /*6320*/  FSEL R43, R43, R33, P3 ;  /* 0x000000212b2b7208 */ /* 0x000fe20001800000 */
[----:B------:R-:W-:Y:S01]  /*6330*/  IMAD.MOV.U32 R34, RZ, RZ, R66 ;  /* 0x000000ffff227224 */ /* 0x000fe200078e0042 */
[----:B------:R-:W-:Y:S01]  /*6340*/  @P4 LOP3.LUT R45, R21, 0x80000, RZ, 0xfc, !PT ;  /* 0x00080000152d4812 */ /* 0x000fe200078efcff */
[----:B------:R-:W-:Y:S01]  /*6350*/  DSETP.MIN.AND P4, P3, R64, R72, PT ;  /* 0x000000484000722a */ /* 0x000fe20003b80000 */
[----:B------:R-:W-:Y:S02]  /*6360*/  SEL R68, R16, R68, P1 ;  /* 0x0000004410447207 */ /* 0x000fe40000800000 */
[----:B------:R-:W-:Y:S02]  /*6370*/  @P0 LOP3.LUT R43, R33, 0x80000, RZ, 0xfc, !PT ;  /* 0x00080000212b0812 */ /* 0x000fe400078efcff */
[----:B------:R-:W-:Y:S01]  /*6380*/  FSEL R61, R17, R32, P1 ;  /* 0x00000020113d7208 */ /* 0x000fe20000800000 */
[----:B------:R-:W-:Y:S01]  /*6390*/  DSETP.MIN.AND P0, P1, R40, R74, PT ;  /* 0x0000004a2800722a */ /* 0x000fe20003900000 */
[----:B------:R-:W-:-:S02]  /*63a0*/  IMAD.MOV.U32 R21, RZ, RZ, R64 ;  /* 0x000000ffff157224 */ /* 0x000fc400078e0040 */
[----:B------:R-:W-:Y:S02]  /*63b0*/  IMAD.MOV.U32 R66, RZ, RZ, R72 ;  /* 0x000000ffff427224 */ /* 0x000fe400078e0048 */
[----:B------:R-:W-:Y:S01]  /*63c0*/  IMAD.MOV.U32 R33, RZ, RZ, R40 ;  /* 0x000000ffff217224 */ /* 0x000fe200078e0028 */
[----:B------:R-:W-:Y:S02]  /*63d0*/  SEL R40, R20, R34, P5 ;  /* 0x0000002214287207 */ /* 0x000fe40002800000 */
[----:B------:R-:W-:Y:S01]  /*63e0*/  SEL R66, R21, R66, P4 ;  /* 0x0000004215427207 */ /* 0x000fe20002000000 */
[----:B0-----:R-:W-:Y:S01]  /*63f0*/  DADD R20, R36, R18 ;  /* 0x0000000024147229 */ /* 0x001fe20000000012 */
[----:B------:R-:W-:Y:S01]  /*6400*/  IMAD.MOV.U32 R16, RZ, RZ, R41 ;  /* 0x000000ffff107224 */ /* 0x000fe200078e0029 */
[----:B------:R-:W-:Y:S01]  /*6410*/  MOV R17, R73 ;  /* 0x0000004900117202 */ /* 0x000fe20000000f00 */
[----:B------:R-:W-:Y:S02]  /*6420*/  IMAD.MOV.U32 R64, RZ, RZ, R74 ;  /* 0x000000ffff407224 */ /* 0x000fe400078e004a */
[----:B------:R-:W-:-:S02]  /*6430*/  IMAD.MOV.U32 R57, RZ, RZ, R75 ;  /* 0x000000ffff397224 */ /* 0x000fc400078e004b */
[----:B------:R-:W-:Y:S01]  /*6440*/  IMAD.MOV.U32 R35, RZ, RZ, R67 ;  /* 0x000000ffff237224 */ /* 0x000fe200078e0043 */
[----:B------:R-:W-:Y:S02]  /*6450*/  FSEL R67, R65, R17, P4 ;  /* 0x0000001141437208 */ /* 0x000fe40002000000 */
[----:B------:R-:W-:Y:S02]  /*6460*/  SEL R64, R33, R64, P0 ;  /* 0x0000004021407207 */ /* 0x000fe40000000000 */
[----:B------:R-:W-:Y:S01]  /*6470*/  @P2 LOP3.LUT R61, R32, 0x80000, RZ, 0xfc, !PT ;  /* 0x00080000203d2812 */ /* 0x000fe200078efcff */
[----:B------:R-:W-:Y:S01]  /*6480*/  DADD R32, R36, R22 ;  /* 0x0000000024207229 */ /* 0x000fe20000000016 */
[----:B------:R-:W-:Y:S02]  /*6490*/  FSEL R65, R16, R57, P0 ;  /* 0x0000003910417208 */ /* 0x000fe40000000000 */
[----:B------:R-:W-:Y:S01]  /*64a0*/  @P1 LOP3.LUT R65, R57, 0x80000, RZ, 0xfc, !PT ;  /* 0x0008000039411812 */ /* 0x000fe200078efcff */
[----:B------:R-:W-:-:S02]  /*64b0*/  DSETP.MIN.AND P1, P2, R46, R20, PT ;  /* 0x000000142e00722a */ /* 0x000fc40003a20000 */
[----:B------:R-:W-:Y:S01]  /*64c0*/  DADD R80, R36, R26 ;  /* 0x0000000024507229 */ /* 0x000fe2000000001a */
[----:B------:R-:W-:Y:S01]  /*64d0*/  FSEL R41, R54, R35, P5 ;  /* 0x0000002336297208 */ /* 0x000fe20002800000 */
[----:B------:R-:W-:Y:S01]  /*64e0*/  DADD R72, R38, R18 ;  /* 0x0000000026487229 */ /* 0x000fe20000000012 */
[----:B------:R-:W-:Y:S01]  /*64f0*/  @P6 LOP3.LUT R41, R35, 0x80000, RZ, 0xfc, !PT ;  /* 0x0008000023296812 */ /* 0x000fe200078efcff */
[----:B------:R-:W-:Y:S01]  /*6500*/  DADD R82, R36, R30 ;  /* 0x0000000024527229 */ /* 0x000fe2000000001e */
[----:B------:R-:W-:Y:S01]  /*6510*/  @P3 LOP3.LUT R67, R17, 0x80000, RZ, 0xfc, !PT ;  /* 0x0008000011433812 */ /* 0x000fe200078efcff */
[----:B------:R-:W-:Y:S01]  /*6520*/  IMAD.MOV.U32 R17, RZ, RZ, R21 ;  /* 0x000000ffff117224 */ /* 0x000fe200078e0015 */
[----:B------:R-:W-:Y:S01]  /*6530*/  DSETP.MIN.AND P6, P3, R70, R32, PT ;  /* 0x000000204600722a */ /* 0x000fe20003bc0000 */
[----:B------:R-:W-:Y:S01]  /*6540*/  IMAD.MOV.U32 R18, RZ, RZ, R47 ;  /* 0x000000ffff127224 */ /* 0x000fe200078e002f */
[----:B------:R-:W-:Y:S01]  /*6550*/  DSETP.MIN.AND P5, P0, R48, R80, PT ;  /* 0x000000503000722a */ /* 0x000fe200038a0000 */
[----:B------:R-:W-:Y:S01]  /*6560*/  IMAD.MOV.U32 R16, RZ, RZ, R32 ;  /* 0x000000ffff107224 */ /* 0x000fe200078e0020 */
[----:B------:R-:W-:Y:S01]  /*6570*/  DADD R74, R38, R22 ;  /* 0x00000000264a7229 */ /* 0x000fe20000000016 */
[----:B------:R-:W-:-:S02]  /*6580*/  IMAD.MOV.U32 R19, RZ, RZ, R70 ;  /* 0x000000ffff137224 */ /* 0x000fc400078e0046 */
[----:B------:R-:W-:Y:S01]  /*6590*/  IMAD.MOV.U32 R54, RZ, RZ, R20 ;  /* 0x000000ffff367224 */ /* 0x000fe200078e0014 */
[----:B------:R-:W-:Y:S01]  /*65a0*/  MOV R21, R33 ;  /* 0x0000002100157202 */ /* 0x000fe20000000f00 */
[----:B------:R-:W-:Y:S01]  /*65b0*/  IMAD.MOV.U32 R23, RZ, RZ, R46 ;  /* 0x000000ffff177224 */ /* 0x000fe200078e002e */
[----:B------:R-:W-:Y:S01]  /*65c0*/  FSEL R37, R18, R17, P1 ;  /* 0x0000001112257208 */ /* 0x000fe20000800000 */
[----:B------:R-:W-:Y:S01]  /*65d0*/  IMAD.MOV.U32 R20, RZ, RZ, R71 ;  /* 0x000000ffff147224 */ /* 0x000fe200078e0047 */
[----:B------:R-:W-:Y:S01]  /*65e0*/  SEL R70, R19, R16, P6 ;  /* 0x0000001013467207 */ /* 0x000fe20003000000 */
[C---:B------:R-:W-:Y:S01]  /*65f0*/  DADD R26, R38.reuse, R26 ;  /* 0x00000000261a7229 */ /* 0x040fe2000000001a */
[----:B------:R-:W-:Y:S01]  /*6600*/  @P2 LOP3.LUT R37, R17, 0x80000, RZ, 0xfc, !PT ;  /* 0x0008000011252812 */ /* 0x000fe200078efcff */
[----:B------:R-:W-:Y:S01]  /*6610*/  DADD R76, R38, R30 ;  /* 0x00000000264c7229 */ /* 0x000fe2000000001e */
[----:B------:R-:W-:Y:S01]  /*6620*/  LDS.128 R32, [R4+0xa00] ;  /* 0x000a000004207984 */ /* 0x000fe20000000c00 */
[----:B------:R-:W-:Y:S01]  /*6630*/  SEL R54, R23, R54, P1 ;  /* 0x0000003617367207 */ /* 0x000fe20000800000 */
[----:B------:R-:W-:Y:S01]  /*6640*/  IMAD.MOV.U32 R47, RZ, RZ, R49 ;  /* 0x000000ffff2f7224 */ /* 0x000fe200078e0031 */
[----:B------:R-:W-:Y:S01]  /*6650*/  FSEL R39, R20, R21, P6 ;  /* 0x0000001514277208 */ /* 0x000fe20003000000 */
[----:B------:R-:W0:Y:S01]  /*6660*/  LDS.128 R16, [R10+0x50] ;  /* 0x000050000a107984 */ /* 0x000e220000000c00 */
[----:B------:R-:W-:Y:S01]  /*6670*/  DSETP.MIN.AND P4, P1, R50, R82, PT ;  /* 0x000000523200722a */ /* 0x000fe20003980000 */
        /* <DEDUP_REMOVED lines=11> */
[----:B------:R-:W-:Y:S01]  /*6730*/  DSETP.MIN.AND P3, P5, R52, R74, PT ;  /* 0x0000004a3400722a */ /* 0x000fe20003d60000 */
[----:B------:R-:W-:Y:S02]  /*6740*/  IMAD.MOV.U32 R49, RZ, RZ, R51 ;  /* 0x000000ffff317224 */ /* 0x000fe400078e0033 */
[----:B------:R-:W-:Y:S01]  /*6750*/  IMAD.MOV.U32 R31, RZ, RZ, R83 ;  /* 0x000000ffff1f7224 */ /* 0x000fe200078e0053 */
[----:B------:R-:W-:Y:S01]  /*6760*/  DSETP.MIN.AND P6, P2, R58, R72, PT ;  /* 0x000000483a00722a */ /* 0x000fe20003ac0000 */
[----:B------:R-:W-:Y:S02]  /*6770*/  IMAD.MOV.U32 R36, RZ, RZ, R52 ;  /* 0x000000ffff247224 */ /* 0x000fe400078e0034 */
[----:B------:R-:W-:Y:S01]  /*6780*/  IMAD.MOV.U32 R51, RZ, RZ, R74 ;  /* 0x000000ffff337224 */ /* 0x000fe200078e004a */
[----:B------:R-:W-:Y:S01]  /*6790*/  FSEL R49, R49, R31, P4 ;  /* 0x0000001f31317208 */ /* 0x000fe20002000000 */
[----:B------:R-:W-:Y:S01]  /*67a0*/  IMAD.MOV.U32 R38, RZ, RZ, R53 ;  /* 0x000000ffff267224 */ /* 0x000fe200078e0035 */
[----:B------:R-:W-:Y:S01]  /*67b0*/  DSETP.MIN.AND P4, P0, R24, R26, PT ;  /* 0x0000001a1800722a */ /* 0x000fe20003880000 */
[----:B------:R-:W-:-:S02]  /*67c0*/  IMAD.MOV.U32 R46, RZ, RZ, R24 ;  /* 0x000000ffff2e7224 */ /* 0x000fc400078e0018 */
[----:B------:R-:W-:Y:S01]  /*67d0*/  IMAD.MOV.U32 R57, RZ, RZ, R26 ;  /* 0x000000ffff397224 */ /* 0x000fe200078e001a */
[----:B------:R-:W-:Y:S01]  /*67e0*/  SEL R50, R36, R51, P3 ;  /* 0x0000003324327207 */ /* 0x000fe20001800000 */
[----:B------:R-:W-:Y:S01]  /*67f0*/  IMAD.MOV.U32 R30, RZ, RZ, R58 ;  /* 0x000000ffff1e7224 */ /* 0x000fe200078e003a */
[----:B------:R-:W-:Y:S01]  /*6800*/  FSEL R51, R38, R75, P3 ;  /* 0x0000004b26337208 */ /* 0x000fe20001800000 */
[----:B------:R-:W-:Y:S01]  /*6810*/  IMAD.MOV.U32 R44, RZ, RZ, R25 ;  /* 0x000000ffff2c7224 */ /* 0x000fe200078e0019 */
[----:B------:R-:W-:Y:S01]  /*6820*/  SEL R46, R46, R57, P4 ;  /* 0x000000392e2e7207 */ /* 0x000fe20002000000 */
[----:B0-----:R-:W-:Y:S01]  /*6830*/  DADD R80, R32, R16 ;  /* 0x0000000020507229 */ /* 0x001fe20000000010 */
[----:B------:R-:W-:Y:S01]  /*6840*/  @P5 LOP3.LUT R51, R75, 0x80000, RZ, 0xfc, !PT ;  /* 0x000800004b335812 */ /* 0x000fe200078efcff */
[----:B------:R-:W-:Y:S01]  /*6850*/  DADD R74, R16, R34 ;  /* 0x00000000104a7229 */ /* 0x000fe20000000022 */
[----:B------:R-:W-:Y:S01]  /*6860*/  MOV R25, R72 ;  /* 0x0000004800197202 */ /* 0x000fe20000000f00 */
[----:B------:R-:W-:-:S02]  /*6870*/  IMAD.MOV.U32 R57, RZ, RZ, R55 ;  /* 0x000000ffff397224 */ /* 0x000fc400078e0037 */
[----:B------:R-:W-:Y:S02]  /*6880*/  IMAD.MOV.U32 R53, RZ, RZ, R27 ;  /* 0x000000ffff357224 */ /* 0x000fe400078e001b */
[----:B------:R-:W-:Y:S01]  /*6890*/  IMAD.MOV.U32 R69, RZ, RZ, R61 ;  /* 0x000000ffff457224 */ /* 0x000fe200078e003d */
[----:B------:R-:W-:Y:S01]  /*68a0*/  SEL R58, R30, R25, P6 ;  /* 0x000000191e3a7207 */ /* 0x000fe20003000000 */
[----:B------:R-:W-:Y:S01]  /*68b0*/  IMAD.MOV.U32 R30, RZ, RZ, R29 ;  /* 0x000000ffff1e7224 */ /* 0x000fe200078e001d */
[----:B------:R-:W-:Y:S02]  /*68c0*/  @P1 LOP3.LUT R49, R31, 0x80000, RZ, 0xfc, !PT ;  /* 0x000800001f311812 */ /* 0x000fe400078efcff */
[----:B------:R-:W-:Y:S01]  /*68d0*/  FSEL R59, R59, R73, P6 ;  /* 0x000000493b3b7208 */ /* 0x000fe20003000000 */
[----:B------:R-:W-:Y:S01]  /*68e0*/  DSETP.MIN.AND P6, P1, R28, R76, PT ;  /* 0x0000004c1c00722a */ /* 0x000fe200039c0000 */
[----:B------:R-:W-:Y:S01]  /*68f0*/  @P2 LOP3.LUT R59, R73, 0x80000, RZ, 0xfc, !PT ;  /* 0x00080000493b2812 */ /* 0x000fe200078efcff */
[----:B------:R-:W-:Y:S01]  /*6900*/  DSETP.MIN.AND P2, P3, R56, R80, PT ;  /* 0x000000503800722a */ /* 0x000fe20003b40000 */
[----:B------:R-:W-:Y:S01]  /*6910*/  MOV R29, R57 ;  /* 0x00000039001d7202 */ /* 0x000fe20000000f00 */
[----:B------:R-:W-:Y:S01]  /*6920*/  IMAD.MOV.U32 R31, RZ, RZ, R28 ;  /* 0x000000ffff1f7224 */ /* 0x000fe200078e001c */
[----:B------:R-:W-:Y:S01]  /*6930*/  FSEL R57, R44, R53, P4 ;  /* 0x000000352c397208 */ /* 0x000fe20002000000 */
[----:B-1----:R-:W-:Y:S01]  /*6940*/  DADD R82, R32, R20 ;  /* 0x0000000020527229 */ /* 0x002fe20000000014 */
[----:B------:R-:W-:Y:S01]  /*6950*/  IMAD.MOV.U32 R28, RZ, RZ, R56 ;  /* 0x000000ffff1c7224 */ /* 0x000fe200078e0038 */
[----:B------:R-:W-:Y:S01]  /*6960*/  DSETP.MIN.AND P4, P5, R68, R74, PT ;  /* 0x0000004a4400722a */ /* 0x000fe20003d80000 */
[----:B------:R-:W-:Y:S01]  /*6970*/  IMAD.MOV.U32 R52, RZ, RZ, R76 ;  /* 0x000000ffff347224 */ /* 0x000fe200078e004c */
[----:B------:R-:W0:Y:S01]  /*6980*/  LDS.128 R24, [R10+0x150] ;  /* 0x000150000a187984 */ /* 0x000e220000000c00 */
[----:B------:R-:W-:-:S02]  /*6990*/  IMAD.MOV.U32 R63, RZ, RZ, R15 ;  /* 0x000000ffff3f7224 */ /* 0x000fc400078e000f */
[----:B------:R-:W-:Y:S01]  /*69a0*/  IMAD.MOV.U32 R56, RZ, RZ, R80 ;  /* 0x000000ffff387224 */ /* 0x000fe200078e0050 */
[----:B------:R-:W-:Y:S02]  /*69b0*/  @P0 LOP3.LUT R57, R53, 0x80000, RZ, 0xfc, !PT ;  /* 0x0008000035390812 */ /* 0x000fe400078efcff */
[----:B------:R-:W-:Y:S01]  /*69c0*/  SEL R52, R31, R52, P6 ;  /* 0x000000341f347207 */ /* 0x000fe20003000000 */
[----:B------:R-:W-:Y:S01]  /*69d0*/  IMAD.MOV.U32 R31, RZ, RZ, R81 ;  /* 0x000000ffff1f7224 */ /* 0x000fe200078e0051 */
[----:B------:R-:W-:Y:S01]  /*69e0*/  FSEL R53, R30, R77, P6 ;  /* 0x0000004d1e357208 */ /* 0x000fe20003000000 */
[----:B------:R-:W-:Y:S01]  /*69f0*/  DSETP.MIN.AND P6, P0, R62, R82, PT ;  /* 0x000000523e00722a */ /* 0x000fe200038c0000 */
[----:B------:R-:W-:Y:S01]  /*6a00*/  SEL R56, R28, R56, P2 ;  /* 0x000000381c387207 */ /* 0x000fe20001000000 */
[----:B------:R-:W-:Y:S02]  /*6a10*/  IMAD.MOV.U32 R30, RZ, RZ, R62 ;  /* 0x000000ffff1e7224 */ /* 0x000fe400078e003e */
[----:B------:R-:W-:-:S02]  /*6a20*/  IMAD.MOV.U32 R28, RZ, RZ, R75 ;  /* 0x000000ffff1c7224 */ /* 0x000fc400078e004b */
[----:B------:R-:W-:Y:S01]  /*6a30*/  IMAD.MOV.U32 R62, RZ, RZ, R82 ;  /* 0x000000ffff3e7224 */ /* 0x000fe200078e0052 */
[----:B------:R-:W-:Y:S02]  /*6a40*/  FSEL R15, R29, R31, P2 ;  /* 0x0000001f1d0f7208 */ /* 0x000fe40001000000 */
[----:B------:R-:W-:Y:S02]  /*6a50*/  FSEL R69, R69, R28, P4 ;  /* 0x0000001c45457208 */ /* 0x000fe40002000000 */
[----:B------:R-:W-:Y:S02]  /*6a60*/  @P3 LOP3.LUT R15, R31, 0x80000, RZ, 0xfc, !PT ;  /* 0x000800001f0f3812 */ /* 0x000fe400078efcff */
[----:B------:R-:W-:Y:S02]  /*6a70*/  @P5 LOP3.LUT R69, R28, 0x80000, RZ, 0xfc, !PT ;  /* 0x000800001c455812 */ /* 0x000fe400078efcff */
[----:B------:R-:W-:Y:S02]  /*6a80*/  SEL R62, R30, R62, P6 ;  /* 0x0000003e1e3e7207 */ /* 0x000fe40003000000 */
[----:B------:R-:W1:Y:S01]  /*6a90*/  LDS.128 R28, [R10+0x1d0] ;  /* 0x0001d0000a1c7984 */ /* 0x000e620000000c00 */
[----:B------:R-:W-:Y:S01]  /*6aa0*/  IMAD.MOV.U32 R36, RZ, RZ, R68 ;  /* 0x000000ffff247224 */ /* 0x000fe200078e0044 */
[----:B------:R-:W-:Y:S01]  /*6ab0*/  @P1 LOP3.LUT R53, R77, 0x80000, RZ, 0xfc, !PT ;  /* 0x000800004d351812 */ /* 0x000fe200078efcff */
[----:B------:R-:W-:Y:S01]  /*6ac0*/  IMAD.MOV.U32 R68, RZ, RZ, R74 ;  /* 0x000000ffff447224 */ /* 0x000fe200078e004a */
[----:B------:R-:W-:Y:S01]  /*6ad0*/  DADD R72, R20, R34 ;  /* 0x0000000014487229 */ /* 0x000fe20000000022 */
[----:B------:R-:W-:Y:S01]  /*6ae0*/  IMAD.MOV.U32 R44, RZ, RZ, R83 ;  /* 0x000000ffff2c7224 */ /* 0x000fe200078e0053 */
[----:B0-----:R-:W-:-:S02]  /*6af0*/  DADD R80, R32, R24 ;  /* 0x0000000020507229 */ /* 0x001fc40000000018 */
[----:B------:R-:W-:-:S04]  /*6b00*/  DADD R74, R24, R34 ;  /* 0x00000000184a7229 */ /* 0x000fc80000000022 */
[----:B------:R-:W-:Y:S01]  /*6b10*/  DSETP.MIN.AND P1, P2, R40, R72, PT ;  /* 0x000000482800722a */ /* 0x000fe20003a20000 */
[----:B------:R-:W-:Y:S01]  /*6b20*/  IMAD.MOV.U32 R61, RZ, RZ, R45 ;  /* 0x000000ffff3d7224 */ /* 0x000fe200078e002d */
[----:B------:R-:W-:Y:S01]  /*6b30*/  FSEL R63, R63, R44, P6 ;  /* 0x0000002c3f3f7208 */ /* 0x000fe20003000000 */
[----:B-1----:R-:W-:Y:S02]  /*6b40*/  DADD R76, R32, R28 ;  /* 0x00000000204c7229 */ /* 0x002fe4000000001c */
[----:B------:R-:W-:Y:S01]  /*6b50*/  DADD R82, R28, R34 ;  /* 0x000000001c527229 */ /* 0x000fe20000000022 */
[----:B------:R-:W0:Y:S01]  /*6b60*/  LDS.128 R32, [R4+0xa10] ;  /* 0x000a100004207984 */ /* 0x000e220000000c00 */
[----:B------:R-:W-:Y:S01]  /*6b70*/  DSETP.MIN.AND P5, P6, R66, R74, PT ;  /* 0x0000004a4200722a */ /* 0x000fe20003ea0000 */
[----:B------:R-:W-:Y:S01]  /*6b80*/  IMAD.MOV.U32 R45, RZ, RZ, R73 ;  /* 0x000000ffff2d7224 */ /* 0x000fe200078e0049 */
[----:B------:R-:W-:Y:S02]  /*6b90*/  MOV R38, R40 ;  /* 0x0000002800267202 */ /* 0x000fe40000000f00 */
[----:B------:R-:W-:-:S02]  /*6ba0*/  MOV R55, R72 ;  /* 0x0000004800377202 */ /* 0x000fc40000000f00 */
[----:B------:R-:W-:Y:S01]  /*6bb0*/  SEL R68, R36, R68, P4 ;  /* 0x0000004424447207 */ /* 0x000fe20002000000 */
[----:B------:R-:W-:Y:S01]  /*6bc0*/  DSETP.MIN.AND P3, P4, R60, R80, PT ;  /* 0x000000503c00722a */ /* 0x000fe20003c60000 */
[----:B------:R-:W-:Y:S01]  /*6bd0*/  IMAD.MOV.U32 R36, RZ, RZ, R60 ;  /* 0x000000ffff247224 */ /* 0x000fe200078e003c */
[----:B------:R-:W-:Y:S02]  /*6be0*/  SEL R60, R38, R55, P1 ;  /* 0x00000037263c7207 */ /* 0x000fe40000800000 */
[----:B------:R-:W-:Y:S02]  /*6bf0*/  @P0 LOP3.LUT R63, R44, 0x80000, RZ, 0xfc, !PT ;  /* 0x000800002c3f0812 */ /* 0x000fe400078efcff */
[----:B------:R-:W-:Y:S01]  /*6c00*/  FSEL R41, R41, R45, P1 ;  /* 0x0000002d29297208 */ /* 0x000fe20000800000 */
[----:B------:R-:W-:Y:S01]  /*6c10*/  DSETP.MIN.AND P0, P1, R42, R76, PT ;  /* 0x0000004c2a00722a */ /* 0x000fe20003900000 */
[----:B------:R-:W-:Y:S01]  /*6c20*/  IMAD.MOV.U32 R44, RZ, RZ, R75 ;  /* 0x000000ffff2c7224 */ /* 0x000fe200078e004b */
[----:B------:R-:W-:Y:S01]  /*6c30*/  @P2 LOP3.LUT R41, R45, 0x80000, RZ, 0xfc, !PT ;  /* 0x000800002d292812 */ /* 0x000fe200078efcff */
[----:B------:R-:W-:-:S02]  /*6c40*/  IMAD.MOV.U32 R40, RZ, RZ, R66 ;  /* 0x000000ffff287224 */ /* 0x000fc400078e0042 */
[----:B------:R-:W-:Y:S01]  /*6c50*/  IMAD.MOV.U32 R45, RZ, RZ, R74 ;  /* 0x000000ffff2d7224 */ /* 0x000fe200078e004a */
[----:B------:R-:W-:Y:S01]  /*6c60*/  FSEL R67, R67, R44, P5 ;  /* 0x0000002c43437208 */ /* 0x000fe20002800000 */
[----:B------:R-:W-:Y:S01]  /*6c70*/  IMAD.MOV.U32 R38, RZ, RZ, R42 ;  /* 0x000000ffff267224 */ /* 0x000fe200078e002a */
[----:B------:R-:W-:Y:S01]  /*6c80*/  @P6 LOP3.LUT R67, R44, 0x80000, RZ, 0xfc, !PT ;  /* 0x000800002c436812 */ /* 0x000fe200078efcff */
[----:B------:R-:W-:Y:S02]  /*6c90*/  IMAD.MOV.U32 R72, RZ, RZ, R80 ;  /* 0x000000ffff487224 */ /* 0x000fe400078e0050 */
[----:B------:R-:W-:Y:S01]  /*6ca0*/  IMAD.MOV.U32 R42, RZ, RZ, R81 ;  /* 0x000000ffff2a7224 */ /* 0x000fe200078e0051 */
[----:B------:R-:W-:Y:S01]  /*6cb0*/  SEL R66, R40, R45, P5 ;  /* 0x0000002d28427207 */ /* 0x000fe20002800000 */
[----:B------:R-:W-:Y:S01]  /*6cc0*/  IMAD.MOV.U32 R44, RZ, RZ, R77 ;  /* 0x000000ffff2c7224 */ /* 0x000fe200078e004d */
[----:B------:R-:W-:Y:S02]  /*6cd0*/  MOV R45, R76 ;  /* 0x0000004c002d7202 */ /* 0x000fe40000000f00 */
[----:B------:R-:W-:Y:S01]  /*6ce0*/  SEL R72, R36, R72, P3 ;  /* 0x0000004824487207 */ /* 0x000fe20001800000 */
[----:B------:R-:W-:Y:S01]  /*6cf0*/  IMAD.MOV.U32 R36, RZ, RZ, R64 ;  /* 0x000000ffff247224 */ /* 0x000fe200078e0040 */
[----:B------:R-:W-:Y:S01]  /*6d00*/  FSEL R61, R61, R42, P3 ;  /* 0x0000002a3d3d7208 */ /* 0x000fe20001800000 */
[----:B------:R-:W-:Y:S01]  /*6d10*/  DSETP.MIN.AND P2, P3, R64, R82, PT ;  /* 0x000000524000722a */ /* 0x000fe20003b40000 */
[----:B------:R-:W-:Y:S01]  /*6d20*/  @P4 LOP3.LUT R61, R42, 0x80000, RZ, 0xfc, !PT ;  /* 0x000800002a3d4812 */ /* 0x000fe200078efcff */
[----:B------:R-:W-:Y:S01]  /*6d30*/  IMAD.MOV.U32 R71, RZ, RZ, R39 ;  /* 0x000000ffff477224 */ /* 0x000fe200078e0027 */
[----:B------:R-:W-:Y:S01]  /*6d40*/  SEL R64, R38, R45, P0 ;  /* 0x0000002d26407207 */ /* 0x000fe20000000000 */
[----:B------:R-:W-:Y:S01]  /*6d50*/  IMAD.MOV.U32 R40, RZ, RZ, R82 ;  /* 0x000000ffff287224 */ /* 0x000fe200078e0052 */
[----:B------:R-:W-:Y:S01]  /*6d60*/  FSEL R43, R43, R44, P0 ;  /* 0x0000002c2b2b7208 */ /* 0x000fe20000000000 */
[----:B------:R-:W-:Y:S01]  /*6d70*/  IMAD.MOV.U32 R42, RZ, RZ, R83 ;  /* 0x000000ffff2a7224 */ /* 0x000fe200078e0053 */
[----:B------:R-:W-:Y:S01]  /*6d80*/  @P1 LOP3.LUT R43, R44, 0x80000, RZ, 0xfc, !PT ;  /* 0x000800002c2b1812 */ /* 0x000fe200078efcff */
        /* <DEDUP_REMOVED lines=9> */
[----:B------:R-:W-:Y:S02]  /*6e20*/  IMAD.MOV.U32 R55, RZ, RZ, R37 ;  /* 0x000000ffff377224 */ /* 0x000fe400078e0025 */
[----:B------:R-:W-:Y:S01]  /*6e30*/  IMAD.MOV.U32 R79, RZ, RZ, R47 ;  /* 0x000000ffff4f7224 */ /* 0x000fe200078e002f */
[----:B------:R-:W-:Y:S01]  /*6e40*/  DSETP.MIN.AND P0, P1, R70, R84, PT ;  /* 0x000000544600722a */ /* 0x000fe20003900000 */
[----:B------:R-:W-:Y:S02]  /*6e50*/  IMAD.MOV.U32 R37, RZ, RZ, R54 ;  /* 0x000000ffff257224 */ /* 0x000fe400078e0036 */
[----:B------:R-:W-:Y:S01]  /*6e60*/  DSETP.MIN.AND P4, P5, R54, R82, PT ;  /* 0x000000523600722a */ /* 0x000fe20003d80000 */
[----:B------:R-:W-:Y:S01]  /*6e70*/  FSEL R17, R65, R42, P2 ;  /* 0x0000002a41117208 */ /* 0x000fe20001000000 */
[----:B------:R-:W-:Y:S01]  /*6e80*/  IMAD.MOV.U32 R20, RZ, RZ, R83 ;  /* 0x000000ffff147224 */ /* 0x000fe200078e0053 */
[----:B------:R-:W-:Y:S01]  /*6e90*/  SEL R40, R36, R40, P2 ;  /* 0x0000002824287207 */ /* 0x000fe20001000000 */
[----:B------:R-:W-:Y:S01]  /*6ea0*/  IMAD.MOV.U32 R36, RZ, RZ, R70 ;  /* 0x000000ffff247224 */ /* 0x000fe200078e0046 */
[----:B------:R-:W-:Y:S01]  /*6eb0*/  @P3 LOP3.LUT R17, R42, 0x80000, RZ, 0xfc, !PT ;  /* 0x000800002a113812 */ /* 0x000fe200078efcff */
[----:B------:R-:W-:Y:S01]  /*6ec0*/  IMAD.MOV.U32 R21, RZ, RZ, R84 ;  /* 0x000000ffff157224 */ /* 0x000fe200078e0054 */
[----:B------:R-:W-:Y:S01]  /*6ed0*/  MOV R24, R82 ;  /* 0x0000005200187202 */ /* 0x000fe20000000f00 */
[----:B------:R-:W-:Y:S01]  /*6ee0*/  DSETP.MIN.AND P3, P2, R78, R80, PT ;  /* 0x000000504e00722a */ /* 0x000fe20003a60000 */
[----:B------:R-:W-:Y:S01]  /*6ef0*/  IMAD.MOV.U32 R25, RZ, RZ, R78 ;  /* 0x000000ffff197224 */ /* 0x000fe200078e004e */
[----:B------:R-:W-:-:S02]  /*6f00*/  MOV R78, R80 ;  /* 0x00000050004e7202 */ /* 0x000fc40000000f00 */
[----:B------:R-:W-:Y:S02]  /*6f10*/  SEL R54, R37, R24, P4 ;  /* 0x0000001825367207 */ /* 0x000fe40002000000 */
[----:B------:R-:W-:Y:S01]  /*6f20*/  FSEL R55, R55, R20, P4 ;  /* 0x0000001437377208 */ /* 0x000fe20002000000 */
[----:B------:R-:W-:Y:S01]  /*6f30*/  DSETP.MIN.AND P6, P4, R48, R38, PT ;  /* 0x000000263000722a */ /* 0x000fe20003cc0000 */
[----:B------:R-:W-:Y:S01]  /*6f40*/  IMAD.MOV.U32 R16, RZ, RZ, R85 ;  /* 0x000000ffff107224 */ /* 0x000fe200078e0055 */
[----:B------:R-:W-:Y:S01]  /*6f50*/  SEL R70, R36, R21, P0 ;  /* 0x0000001524467207 */ /* 0x000fe20000000000 */
[----:B------:R-:W-:Y:S01]  /*6f60*/  IMAD.MOV.U32 R21, RZ, RZ, R81 ;  /* 0x000000ffff157224 */ /* 0x000fe200078e0051 */
[----:B------:R-:W-:Y:S01]  /*6f70*/  SEL R78, R25, R78, P3 ;  /* 0x0000004e194e7207 */ /* 0x000fe20001800000 */
[----:B------:R-:W-:Y:S02]  /*6f80*/  IMAD.MOV.U32 R24, RZ, RZ, R48 ;  /* 0x000000ffff187224 */ /* 0x000fe400078e0030 */
[----:B------:R-:W-:Y:S01]  /*6f90*/  IMAD.MOV.U32 R25, RZ, RZ, R38 ;  /* 0x000000ffff197224 */ /* 0x000fe200078e0026 */
[----:B------:R-:W-:-:S02]  /*6fa0*/  @P5 LOP3.LUT R55, R20, 0x80000, RZ, 0xfc, !PT ;  /* 0x0008000014375812 */ /* 0x000fc400078efcff */
[----:B------:R-:W-:Y:S01]  /*6fb0*/  FSEL R71, R71, R16, P0 ;  /* 0x0000001047477208 */ /* 0x000fe20000000000 */
[----:B------:R-:W-:Y:S01]  /*6fc0*/  DSETP.MIN.AND P0, P5, R58, R44, PT ;  /* 0x0000002c3a00722a */ /* 0x000fe20003d00000 */
[----:B------:R-:W-:Y:S02]  /*6fd0*/  @P1 LOP3.LUT R71, R16, 0x80000, RZ, 0xfc, !PT ;  /* 0x0008000010471812 */ /* 0x000fe400078efcff */
[----:B------:R-:W-:Y:S01]  /*6fe0*/  FSEL R79, R79, R21, P3 ;  /* 0x000000154f4f7208 */ /* 0x000fe20001800000 */
[----:B------:R-:W-:Y:S01]  /*6ff0*/  DSETP.MIN.AND P1, P3, R50, R74, PT ;  /* 0x0000004a3200722a */ /* 0x000fe20003b20000 */
[----:B------:R-:W-:Y:S01]  /*7000*/  SEL R48, R24, R25, P6 ;  /* 0x0000001918307207 */ /* 0x000fe20003000000 */
[----:B------:R-:W-:Y:S02]  /*7010*/  IMAD.MOV.U32 R20, RZ, RZ, R58 ;  /* 0x000000ffff147224 */ /* 0x000fe400078e003a */
[----:B------:R-:W-:Y:S02]  /*7020*/  IMAD.MOV.U32 R16, RZ, RZ, R50 ;  /* 0x000000ffff107224 */ /* 0x000fe400078e0032 */
[----:B------:R-:W-:-:S02]  /*7030*/  IMAD.MOV.U32 R25, RZ, RZ, R44 ;  /* 0x000000ffff197224 */ /* 0x000fc400078e002c */
[----:B------:R-:W-:Y:S01]  /*7040*/  IMAD.MOV.U32 R37, RZ, RZ, R74 ;  /* 0x000000ffff257224 */ /* 0x000fe200078e004a */
[----:B------:R-:W-:Y:S01]  /*7050*/  FSEL R49, R49, R39, P6 ;  /* 0x0000002731317208 */ /* 0x000fe20003000000 */
[----:B------:R-:W-:Y:S01]  /*7060*/  IMAD.MOV.U32 R47, RZ, RZ, R57 ;  /* 0x000000ffff2f7224 */ /* 0x000fe200078e0039 */
[----:B------:R-:W-:Y:S02]  /*7070*/  SEL R58, R20, R25, P0 ;  /* 0x00000019143a7207 */ /* 0x000fe40000000000 */
[----:B------:R-:W-:Y:S02]  /*7080*/  @P4 LOP3.LUT R49, R39, 0x80000, RZ, 0xfc, !PT ;  /* 0x0008000027314812 */ /* 0x000fe400078efcff */
[----:B------:R-:W-:Y:S01]  /*7090*/  FSEL R59, R59, R45, P0 ;  /* 0x0000002d3b3b7208 */ /* 0x000fe20000000000 */
[----:B------:R-:W-:Y:S01]  /*70a0*/  DSETP.MIN.AND P4, P0, R52, R28, PT ;  /* 0x0000001c3400722a */ /* 0x000fe20003880000 */
[----:B------:R-:W-:Y:S01]  /*70b0*/  SEL R50, R16, R37, P1 ;  /* 0x0000002510327207 */ /* 0x000fe20000800000 */
[----:B0-----:R-:W-:Y:S01]  /*70c0*/  DADD R36, R32, R18 ;  /* 0x0000000020247229 */ /* 0x001fe20000000012 */
[----:B------:R-:W-:Y:S01]  /*70d0*/  IMAD.MOV.U32 R57, RZ, RZ, R15 ;  /* 0x000000ffff397224 */ /* 0x000fe200078e000f */
[----:B------:R-:W-:Y:S01]  /*70e0*/  @P2 LOP3.LUT R79, R21, 0x80000, RZ, 0xfc, !PT ;  /* 0x00080000154f2812 */ /* 0x000fe200078efcff */
[----:B------:R-:W-:Y:S01]  /*70f0*/  DSETP.MIN.AND P6, P2, R46, R76, PT ;  /* 0x0000004c2e00722a */ /* 0x000fe20003ac0000 */
[----:B------:R-:W-:Y:S01]  /*7100*/  IMAD.MOV.U32 R21, RZ, RZ, R46 ;  /* 0x000000ffff157224 */ /* 0x000fe200078e002e */
[----:B------:R-:W-:Y:S01]  /*7110*/  FSEL R51, R51, R75, P1 ;  /* 0x0000004b33337208 */ /* 0x000fe20000800000 */
[----:B------:R-:W-:Y:S01]  /*7120*/  IMAD.MOV.U32 R24, RZ, RZ, R76 ;  /* 0x000000ffff187224 */ /* 0x000fe200078e004c */
[----:B------:R-:W-:Y:S01]  /*7130*/  @P5 LOP3.LUT R59, R45, 0x80000, RZ, 0xfc, !PT ;  /* 0x000800002d3b5812 */ /* 0x000fe200078efcff */
[----:B------:R-:W-:Y:S01]  /*7140*/  IMAD.MOV.U32 R39, RZ, RZ, R28 ;  /* 0x000000ffff277224 */ /* 0x000fe200078e001c */
[----:B------:R-:W-:Y:S01]  /*7150*/  MOV R20, R52 ;  /* 0x0000003400147202 */ /* 0x000fe20000000f00 */
[----:B------:R-:W-:Y:S01]  /*7160*/  DADD R44, R32, R22 ;  /* 0x00000000202c7229 */ /* 0x000fe20000000016 */
[----:B------:R-:W-:Y:S01]  /*7170*/  @P3 LOP3.LUT R51, R75, 0x80000, RZ, 0xfc, !PT ;  /* 0x000800004b333812 */ /* 0x000fe200078efcff */
[----:B------:R-:W-:Y:S01]  /*7180*/  IMAD.MOV.U32 R25, RZ, RZ, R53 ;  /* 0x000000ffff197224 */ /* 0x000fe200078e0035 */
[----:B------:R-:W-:Y:S01]  /*7190*/  DSETP.MIN.AND P3, P5, R56, R36, PT ;  /* 0x000000243800722a */ /* 0x000fe20003d60000 */
[----:B------:R-:W-:-:S02]  /*71a0*/  SEL R46, R21, R24, P6 ;  /* 0x00000018152e7207 */ /* 0x000fc40003000000 */
[----:B------:R-:W-:Y:S01]  /*71b0*/  SEL R24, R20, R39, P4 ;  /* 0x0000002714187207 */ /* 0x000fe20002000000 */
[----:B------:R-:W-:Y:S01]  /*71c0*/  DADD R38, R32, R26 ;  /* 0x0000000020267229 */ /* 0x000fe2000000001a */
[----:B------:R-:W-:Y:S01]  /*71d0*/  FSEL R25, R25, R29, P4 ;  /* 0x0000001d19197208 */ /* 0x000fe20002000000 */
[----:B------:R-:W-:Y:S01]  /*71e0*/  IMAD.MOV.U32 R53, RZ, RZ, R36 ;  /* 0x000000ffff357224 */ /* 0x000fe200078e0024 */
[----:B------:R-:W-:Y:S01]  /*71f0*/  FSEL R47, R47, R77, P6 ;  /* 0x0000004d2f2f7208 */ /* 0x000fe20003000000 */
[----:B------:R-:W-:Y:S01]  /*7200*/  IMAD.MOV.U32 R15, RZ, RZ, R57 ;  /* 0x000000ffff0f7224 */ /* 0x000fe200078e0039 */
[----:B------:R-:W-:Y:S01]  /*7210*/  @P0 LOP3.LUT R25, R29, 0x80000, RZ, 0xfc, !PT ;  /* 0x000800001d190812 */ /* 0x000fe200078efcff */
[----:B------:R-:W-:Y:S01]  /*7220*/  DSETP.MIN.AND P6, P0, R62, R44, PT ;  /* 0x0000002c3e00722a */ /* 0x000fe200038c0000 */
[----:B------:R-:W-:Y:S01]  /*7230*/  IMAD.MOV.U32 R36, RZ, RZ, R37 ;  /* 0x000000ffff247224 */ /* 0x000fe200078e0025 */
[----:B------:R-:W-:Y:S01]  /*7240*/  MOV R28, R63 ;  /* 0x0000003f001c7202 */ /* 0x000fe20000000f00 */
[----:B------:R-:W-:-:S02]  /*7250*/  IMAD.MOV.U32 R52, RZ, RZ, R56 ;  /* 0x000000ffff347224 */ /* 0x000fc400078e0038 */
[----:B------:R-:W-:Y:S01]  /*7260*/  IMAD.MOV.U32 R73, RZ, RZ, R61 ;  /* 0x000000ffff497224 */ /* 0x000fe200078e003d */
[----:B------:R-:W-:Y:S01]  /*7270*/  FSEL R29, R15, R36, P3 ;  /* 0x000000240f1d7208 */ /* 0x000fe20001800000 */
[----:B------:R-:W-:Y:S01]  /*7280*/  IMAD.MOV.U32 R21, RZ, RZ, R62 ;  /* 0x000000ffff157224 */ /* 0x000fe200078e003e */
[----:B------:R-:W-:Y:S01]  /*7290*/  SEL R52, R52, R53, P3 ;  /* 0x0000003534347207 */ /* 0x000fe20001800000 */
[----:B------:R-:W-:Y:S01]  /*72a0*/  IMAD.MOV.U32 R62, RZ, RZ, R38 ;  /* 0x000000ffff3e7224 */ /* 0x000fe200078e0026 */
[----:B------:R-:W-:Y:S01]  /*72b0*/  FSEL R15, R28, R45, P6 ;  /* 0x0000002d1c0f7208 */ /* 0x000fe20003000000 */
[----:B------:R-:W-:Y:S01]  /*72c0*/  DSETP.MIN.AND P3, P4, R72, R38, PT ;  /* 0x000000264800722a */ /* 0x000fe20003c60000 */
[----:B------:R-:W-:Y:S01]  /*72d0*/  @P5 LOP3.LUT R29, R36, 0x80000, RZ, 0xfc, !PT ;  /* 0x00080000241d5812 */ /* 0x000fe200078efcff */
[----:B------:R-:W-:Y:S02]  /*72e0*/  IMAD.MOV.U32 R28, RZ, RZ, R39 ;  /* 0x000000ffff1c7224 */ /* 0x000fe400078e0027 */
[----:B------:R-:W0:Y:S01]  /*72f0*/  LDS.128 R36, [R4+0xb10] ;  /* 0x000b100004247984 */ /* 0x000e220000000c00 */
[----:B------:R-:W-:Y:S01]  /*7300*/  DADD R32, R32, R30 ;  /* 0x0000000020207229 */ /* 0x000fe2000000001e */
[----:B------:R-:W-:-:S02]  /*7310*/  IMAD.MOV.U32 R42, RZ, RZ, R72 ;  /* 0x000000ffff2a7224 */ /* 0x000fc400078e0048 */
[----:B------:R-:W-:Y:S01]  /*7320*/  IMAD.MOV.U32 R65, RZ, RZ, R43 ;  /* 0x000000ffff417224 */ /* 0x000fe200078e002b */
[----:B------:R-:W-:Y:S01]  /*7330*/  @P0 LOP3.LUT R15, R45, 0x80000, RZ, 0xfc, !PT ;  /* 0x000800002d0f0812 */ /* 0x000fe200078efcff */
[----:B------:R-:W-:Y:S01]  /*7340*/  DADD R74, R34, R18 ;  /* 0x00000000224a7229 */ /* 0x000fe20000000012 */
[----:B------:R-:W-:Y:S02]  /*7350*/  SEL R62, R42, R62, P3 ;  /* 0x0000003e2a3e7207 */ /* 0x000fe40001800000 */
[----:B------:R-:W-:Y:S01]  /*7360*/  FSEL R45, R73, R28, P3 ;  /* 0x0000001c492d7208 */ /* 0x000fe20001800000 */
[----:B------:R-:W-:Y:S01]  /*7370*/  DSETP.MIN.AND P3, P0, R64, R32, PT ;  /* 0x000000204000722a */ /* 0x000fe20003860000 */
[----:B------:R-:W-:Y:S01]  /*7380*/  IMAD.MOV.U32 R42, RZ, RZ, R64 ;  /* 0x000000ffff2a7224 */ /* 0x000fe200078e0040 */
[----:B------:R-:W-:Y:S01]  /*7390*/  DADD R72, R34, R26 ;  /* 0x0000000022487229 */ /* 0x000fe2000000001a */
[----:B------:R-:W-:Y:S01]  /*73a0*/  IMAD.MOV.U32 R43, RZ, RZ, R32 ;  /* 0x000000ffff2b7224 */ /* 0x000fe200078e0020 */
[----:B------:R-:W-:-:S02]  /*73b0*/  @P4 LOP3.LUT R45, R28, 0x80000, RZ, 0xfc, !PT ;  /* 0x000800001c2d4812 */ /* 0x000fc400078efcff */
[----:B------:R-:W-:Y:S02]  /*73c0*/  @P2 LOP3.LUT R47, R77, 0x80000, RZ, 0xfc, !PT ;  /* 0x000800004d2f2812 */ /* 0x000fe400078efcff */
[----:B------:R-:W-:Y:S02]  /*73d0*/  SEL R42, R42, R43, P3 ;  /* 0x0000002b2a2a7207 */ /* 0x000fe40001800000 */
[----:B------:R-:W-:Y:S01]  /*73e0*/  FSEL R43, R65, R33, P3 ;  /* 0x00000021412b7208 */ /* 0x000fe20001800000 */
[----:B------:R-:W-:Y:S01]  /*73f0*/  DSETP.MIN.AND P4, P3, R66, R72, PT ;  /* 0x000000484200722a */ /* 0x000fe20003b80000 */
[----:B------:R-:W-:Y:S01]  /*7400*/  MOV R28, R66 ;  /* 0x00000042001c7202 */ /* 0x000fe20000000f00 */
[----:B------:R-:W-:Y:S01]  /*7410*/  DSETP.MIN.AND P1, P2, R68, R74, PT ;  /* 0x0000004a4400722a */ /* 0x000fe20003a20000 */
[----:B------:R-:W-:Y:S02]  /*7420*/  IMAD.MOV.U32 R66, RZ, RZ, R74 ;  /* 0x000000ffff427224 */ /* 0x000fe400078e004a */
[----:B------:R-:W-:Y:S01]  /*7430*/  IMAD.MOV.U32 R53, RZ, RZ, R75 ;  /* 0x000000ffff357224 */ /* 0x000fe200078e004b */
[----:B------:R-:W-:Y:S01]  /*7440*/  DADD R74, R34, R30 ;  /* 0x00000000224a7229 */ /* 0x000fe2000000001e */
[----:B------:R-:W-:Y:S01]  /*7450*/  MOV R61, R41 ;  /* 0x00000029003d7202 */ /* 0x000fe20000000f00 */
[----:B------:R-:W-:-:S02]  /*7460*/  IMAD.MOV.U32 R16, RZ, RZ, R68 ;  /* 0x000000ffff107224 */ /* 0x000fc400078e0044 */
[----:B------:R-:W-:Y:S02]  /*7470*/  IMAD.MOV.U32 R20, RZ, RZ, R69 ;  /* 0x000000ffff147224 */ /* 0x000fe400078e0045 */
[----:B------:R-:W-:Y:S01]  /*7480*/  IMAD.MOV.U32 R41, RZ, RZ, R17 ;  /* 0x000000ffff297224 */ /* 0x000fe200078e0011 */
[----:B------:R-:W-:Y:S01]  /*7490*/  DADD R68, R34, R22 ;  /* 0x0000000022447229 */ /* 0x000fe20000000016 */
[----:B------:R-:W-:Y:S02]  /*74a0*/  SEL R66, R16, R66, P1 ;  /* 0x0000004210427207 */ /* 0x000fe40000800000 */
[----:B------:R-:W-:Y:S02]  /*74b0*/  @P0 LOP3.LUT R43, R33, 0x80000, RZ, 0xfc, !PT ;  /* 0x00080000212b0812 */ /* 0x000fe400078efcff */
[----:B------:R-:W-:Y:S01]  /*74c0*/  FSEL R57, R20, R53, P1 ;  /* 0x0000003514397208 */ /* 0x000fe20000800000 */
[----:B------:R-:W-:Y:S01]  /*74d0*/  DSETP.MIN.AND P0, P1, R40, R74, PT ;  /* 0x0000004a2800722a */ /* 0x000fe20003900000 */
[----:B------:R-:W-:Y:S01]  /*74e0*/  IMAD.MOV.U32 R56, RZ, RZ, R44 ;  /* 0x000000ffff387224 */ /* 0x000fe200078e002c */
[----:B0-----:R-:W-:Y:S01]  /*74f0*/  DADD R76, R36, R18 ;  /* 0x00000000244c7229 */ /* 0x001fe20000000012 */
[----:B------:R-:W-:-:S03]  /*7500*/  IMAD.MOV.U32 R44, RZ, RZ, R61 ;  /* 0x000000ffff2c7224 */ /* 0x000fc600078e003d */
[----:B------:R-:W-:Y:S01]  /*7510*/  SEL R56, R21, R56, P6 ;  /* 0x0000003815387207 */ /* 0x000fe20003000000 */
[----:B------:R-:W-:Y:S01]  /*7520*/  DSETP.MIN.AND P5, P6, R60, R68, PT ;  /* 0x000000443c00722a */ /* 0x000fe20003ea0000 */
[----:B------:R-:W-:Y:S02]  /*7530*/  IMAD.MOV.U32 R21, RZ, RZ, R60 ;  /* 0x000000ffff157224 */ /* 0x000fe400078e003c */
[----:B------:R-:W-:Y:S02]  /*7540*/  IMAD.MOV.U32 R32, RZ, RZ, R68 ;  /* 0x000000ffff207224 */ /* 0x000fe400078e0044 */
[----:B------:R-:W-:Y:S02]  /*7550*/  IMAD.MOV.U32 R61, RZ, RZ, R41 ;  /* 0x000000ffff3d7224 */ /* 0x000fe400078e0029 */
[----:B------:R-:W-:Y:S02]  /*7560*/  IMAD.MOV.U32 R20, RZ, RZ, R75 ;  /* 0x000000ffff147224 */ /* 0x000fe400078e004b */
[----:B------:R-:W-:Y:S01]  /*7570*/  IMAD.MOV.U32 R16, RZ, RZ, R40 ;  /* 0x000000ffff107224 */ /* 0x000fe200078e0028 */
[----:B------:R-:W-:Y:S01]  /*7580*/  SEL R40, R21, R32, P5 ;  /* 0x0000002015287207 */ /* 0x000fe20002800000 */
[C---:B------:R-:W-:Y:S01]  /*7590*/  DADD R32, R36.reuse, R22 ;  /* 0x0000000024207229 */ /* 0x040fe20000000016 */
[----:B------:R-:W-:Y:S01]  /*75a0*/  FSEL R61, R61, R20, P0 ;  /* 0x000000143d3d7208 */ /* 0x000fe20000000000 */
[----:B------:R-:W-:Y:S01]  /*75b0*/  DADD R80, R36, R26 ;  /* 0x0000000024507229 */ /* 0x000fe2000000001a */
[----:B------:R-:W-:Y:S01]  /*75c0*/  @P2 LOP3.LUT R57, R53, 0x80000, RZ, 0xfc, !PT ;  /* 0x0008000035392812 */ /* 0x000fe200078efcff */
[----:B------:R-:W-:Y:S01]  /*75d0*/  IMAD.MOV.U32 R35, RZ, RZ, R69 ;  /* 0x000000ffff237224 */ /* 0x000fe200078e0045 */
[----:B------:R-:W-:Y:S01]  /*75e0*/  @P1 LOP3.LUT R61, R20, 0x80000, RZ, 0xfc, !PT ;  /* 0x00080000143d1812 */ /* 0x000fe200078efcff */
[----:B------:R-:W-:Y:S01]  /*75f0*/  IMAD.MOV.U32 R17, RZ, RZ, R73 ;  /* 0x000000ffff117224 */ /* 0x000fe200078e0049 */
[----:B------:R-:W-:Y:S01]  /*7600*/  DSETP.MIN.AND P1, P2, R54, R76, PT ;  /* 0x0000004c3600722a */ /* 0x000fe20003a20000 */
[----:B------:R-:W-:Y:S01]  /*7610*/  IMAD.MOV.U32 R60, RZ, RZ, R74 ;  /* 0x000000ffff3c7224 */ /* 0x000fe200078e004a */
[----:B------:R-:W-:-:S02]  /*7620*/  FSEL R41, R44, R35, P5 ;  /* 0x000000232c297208 */ /* 0x000fc40002800000 */
[----:B------:R-:W-:Y:S01]  /*7630*/  FSEL R65, R67, R17, P4 ;  /* 0x0000001143417208 */ /* 0x000fe20002000000 */
[----:B------:R-:W-:Y:S01]  /*7640*/  DADD R68, R38, R18 ;  /* 0x0000000026447229 */ /* 0x000fe20000000012 */
[----:B------:R-:W-:Y:S01]  /*7650*/  SEL R60, R16, R60, P0 ;  /* 0x0000003c103c7207 */ /* 0x000fe20000000000 */
[----:B------:R-:W-:Y:S01]  /*7660*/  DSETP.MIN.AND P5, P0, R78, R80, PT ;  /* 0x000000504e00722a */ /* 0x000fe200038a0000 */
[----:B------:R-:W-:Y:S02]  /*7670*/  @P6 LOP3.LUT R41, R35, 0x80000, RZ, 0xfc, !PT ;  /* 0x0008000023296812 */ /* 0x000fe400078efcff */
[----:B------:R-:W-:Y:S01]  /*7680*/  @P3 LOP3.LUT R65, R17, 0x80000, RZ, 0xfc, !PT ;  /* 0x0008000011413812 */ /* 0x000fe200078efcff */
[----:B------:R-:W-:Y:S01]  /*7690*/  DSETP.MIN.AND P6, P3, R70, R32, PT ;  /* 0x000000204600722a */ /* 0x000fe20003bc0000 */
[----:B------:R-:W-:Y:S01]  /*76a0*/  MOV R64, R72 ;  /* 0x0000004800407202 */ /* 0x000fe20000000f00 */
[----:B------:R-:W-:Y:S01]  /*76b0*/  IMAD.MOV.U32 R17, RZ, RZ, R77 ;  /* 0x000000ffff117224 */ /* 0x000fe200078e004d */
[----:B------:R-:W-:Y:S01]  /*76c0*/  MOV R16, R32 ;  /* 0x0000002000107202 */ /* 0x000fe20000000f00 */
[----:B------:R-:W-:-:S02]  /*76d0*/  IMAD.MOV.U32 R18, RZ, RZ, R55 ;  /* 0x000000ffff127224 */ /* 0x000fc400078e0037 */
[----:B------:R-:W-:Y:S02]  /*76e0*/  IMAD.MOV.U32 R21, RZ, RZ, R33 ;  /* 0x000000ffff157224 */ /* 0x000fe400078e0021 */
[----:B------:R-:W-:Y:S02]  /*76f0*/  IMAD.MOV.U32 R19, RZ, RZ, R70 ;  /* 0x000000ffff137224 */ /* 0x000fe400078e0046 */
[----:B------:R-:W-:Y:S01]  /*7700*/  IMAD.MOV.U32 R20, RZ, RZ, R71 ;  /* 0x000000ffff147224 */ /* 0x000fe200078e0047 */
[--C-:B------:R-:W-:Y:S01]  /*7710*/  DADD R82, R36, R30.reuse ;  /* 0x0000000024527229 */ /* 0x100fe2000000001e */
[----:B------:R-:W-:Y:S01]  /*7720*/  SEL R64, R28, R64, P4 ;  /* 0x000000401c407207 */ /* 0x000fe20002000000 */
[C---:B------:R-:W-:Y:S01]  /*7730*/  DADD R74, R38.reuse, R30 ;  /* 0x00000000264a7229 */ /* 0x040fe2000000001e */
[----:B------:R-:W-:Y:S01]  /*7740*/  IMAD.MOV.U32 R28, RZ, RZ, R76 ;  /* 0x000000ffff1c7224 */ /* 0x000fe200078e004c */
[C---:B------:R-:W-:Y:S01]  /*7750*/  DADD R72, R38.reuse, R22 ;  /* 0x0000000026487229 */ /* 0x040fe20000000016 */
[----:B------:R-:W-:Y:S01]  /*7760*/  IMAD.MOV.U32 R31, RZ, RZ, R54 ;  /* 0x000000ffff1f7224 */ /* 0x000fe200078e0036 */
[----:B------:R-:W-:Y:S01]  /*7770*/  DADD R26, R38, R26 ;  /* 0x00000000261a7229 */ /* 0x000fe2000000001a */
[----:B------:R-:W-:Y:S01]  /*7780*/  FSEL R37, R18, R17, P1 ;  /* 0x0000001112257208 */ /* 0x000fe20000800000 */
        /* <DEDUP_REMOVED lines=11> */
[----:B------:R-:W-:Y:S01]  /*7840*/  DSETP.MIN.AND P4, P1, R48, R82, PT ;  /* 0x000000523000722a */ /* 0x000fe20003980000 */
[----:B------:R-:W-:-:S02]  /*7850*/  @P3 LOP3.LUT R39, R21, 0x80000, RZ, 0xfc, !PT ;  /* 0x0008000015273812 */ /* 0x000fc400078efcff */
[----:B------:R-:W-:Y:S02]  /*7860*/  FSEL R49, R23, R20, P5 ;  /* 0x0000001417317208 */ /* 0x000fe40002800000 */
[----:B------:R-:W-:Y:S02]  /*7870*/  SEL R76, R22, R76, P5 ;  /* 0x0000004c164c7207 */ /* 0x000fe40002800000 */
[----:B------:R-:W-:Y:S02]  /*7880*/  @P0 LOP3.LUT R49, R20, 0x80000, RZ, 0xfc, !PT ;  /* 0x0008000014310812 */ /* 0x000fe400078efcff */
[----:B------:R-:W1:Y:S01]  /*7890*/  LDS.128 R20, [R10+0xe0] ;  /* 0x0000e0000a147984 */ /* 0x000e620000000c00 */
[----:B------:R-:W-:Y:S01]  /*78a0*/  DSETP.MIN.AND P6, P2, R58, R68, PT ;  /* 0x000000443a00722a */ /* 0x000fe20003ac0000 */
[----:B------:R-:W-:Y:S01]  /*78b0*/  IMAD.MOV.U32 R31, RZ, RZ, R48 ;  /* 0x000000ffff1f7224 */ /* 0x000fe200078e0030 */
[----:B------:R-:W-:Y:S01]  /*78c0*/  DSETP.MIN.AND P3, P5, R50, R72, PT ;  /* 0x000000483200722a */ /* 0x000fe20003d60000 */
[----:B------:R-:W-:-:S02]  /*78d0*/  IMAD.MOV.U32 R44, RZ, RZ, R82 ;  /* 0x000000ffff2c7224 */ /* 0x000fc400078e0052 */
[----:B------:R-:W-:Y:S02]  /*78e0*/  IMAD.MOV.U32 R53, RZ, RZ, R83 ;  /* 0x000000ffff357224 */ /* 0x000fe400078e0053 */
[----:B------:R-:W-:Y:S01]  /*78f0*/  IMAD.MOV.U32 R36, RZ, RZ, R50 ;  /* 0x000000ffff247224 */ /* 0x000fe200078e0032 */
[----:B------:R-:W-:Y:S01]  /*7900*/  SEL R50, R31, R44, P4 ;  /* 0x0000002c1f327207 */ /* 0x000fe20002000000 */
[----:B------:R-:W-:Y:S01]  /*7910*/  IMAD.MOV.U32 R38, RZ, RZ, R51 ;  /* 0x000000ffff267224 */ /* 0x000fe200078e0033 */
[----:B------:R-:W-:Y:S01]  /*7920*/  FSEL R51, R28, R53, P4 ;  /* 0x000000351c337208 */ /* 0x000fe20002000000 */
[----:B------:R-:W-:Y:S01]  /*7930*/  IMAD.MOV.U32 R44, RZ, RZ, R69 ;  /* 0x000000ffff2c7224 */ /* 0x000fe200078e0045 */
[----:B------:R-:W-:Y:S01]  /*7940*/  DSETP.MIN.AND P4, P0, R46, R26, PT ;  /* 0x0000001a2e00722a */ /* 0x000fe20003880000 */
[----:B------:R-:W-:Y:S01]  /*7950*/  IMAD.MOV.U32 R31, RZ, RZ, R46 ;  /* 0x000000ffff1f7224 */ /* 0x000fe200078e002e */
[----:B------:R-:W-:Y:S01]  /*7960*/  @P1 LOP3.LUT R51, R53, 0x80000, RZ, 0xfc, !PT ;  /* 0x0008000035331812 */ /* 0x000fe200078efcff */
[----:B------:R-:W-:Y:S01]  /*7970*/  IMAD.MOV.U32 R63, RZ, RZ, R72 ;  /* 0x000000ffff3f7224 */ /* 0x000fe200078e0048 */
[----:B------:R-:W-:Y:S01]  /*7980*/  MOV R30, R58 ;  /* 0x0000003a001e7202 */ /* 0x000fe20000000f00 */
[----:B------:R-:W-:Y:S01]  /*7990*/  IMAD.MOV.U32 R46, RZ, RZ, R26 ;  /* 0x000000ffff2e7224 */ /* 0x000fe200078e001a */
[----:B------:R-:W-:Y:S01]  /*79a0*/  MOV R55, R68 ;  /* 0x0000004400377202 */ /* 0x000fe20000000f00 */
[----:B------:R-:W-:Y:S01]  /*79b0*/  IMAD.MOV.U32 R28, RZ, RZ, R27 ;  /* 0x000000ffff1c7224 */ /* 0x000fe200078e001b */
[----:B0-----:R-:W-:-:S02]  /*79c0*/  DADD R78, R32, R16 ;  /* 0x00000000204e7229 */ /* 0x001fc40000000010 */
[----:B------:R-:W-:Y:S01]  /*79d0*/  DADD R80, R16, R34 ;  /* 0x0000000010507229 */ /* 0x000fe20000000022 */
[----:B------:R-:W-:Y:S02]  /*79e0*/  IMAD.MOV.U32 R53, RZ, RZ, R29 ;  /* 0x000000ffff357224 */ /* 0x000fe400078e001d */
[----:B------:R-:W-:Y:S01]  /*79f0*/  IMAD.MOV.U32 R67, RZ, RZ, R57 ;  /* 0x000000ffff437224 */ /* 0x000fe200078e0039 */
[----:B------:R-:W-:Y:S02]  /*7a00*/  FSEL R69, R59, R44, P6 ;  /* 0x0000002c3b457208 */ /* 0x000fe40003000000 */
[----:B------:R-:W-:Y:S02]  /*7a10*/  FSEL R59, R38, R73, P3 ;  /* 0x00000049263b7208 */ /* 0x000fe40001800000 */
[----:B------:R-:W-:Y:S01]  /*7a20*/  SEL R68, R30, R55, P6 ;  /* 0x000000371e447207 */ /* 0x000fe20003000000 */
[----:B------:R-:W-:Y:S01]  /*7a30*/  DSETP.MIN.AND P6, P1, R24, R74, PT ;  /* 0x0000004a1800722a */ /* 0x000fe200039c0000 */
[----:B------:R-:W-:-:S02]  /*7a40*/  SEL R58, R36, R63, P3 ;  /* 0x0000003f243a7207 */ /* 0x000fc40001800000 */
[----:B------:R-:W-:Y:S01]  /*7a50*/  SEL R46, R31, R46, P4 ;  /* 0x0000002e1f2e7207 */ /* 0x000fe20002000000 */
[----:B------:R-:W-:Y:S01]  /*7a60*/  IMAD.MOV.U32 R31, RZ, RZ, R53 ;  /* 0x000000ffff1f7224 */ /* 0x000fe200078e0035 */
[----:B------:R-:W-:Y:S01]  /*7a70*/  @P2 LOP3.LUT R69, R44, 0x80000, RZ, 0xfc, !PT ;  /* 0x000800002c452812 */ /* 0x000fe200078efcff */
[----:B-1----:R-:W-:Y:S01]  /*7a80*/  DADD R82, R32, R20 ;  /* 0x0000000020527229 */ /* 0x002fe20000000014 */
[----:B------:R-:W-:Y:S01]  /*7a90*/  @P5 LOP3.LUT R59, R73, 0x80000, RZ, 0xfc, !PT ;  /* 0x00080000493b5812 */ /* 0x000fe200078efcff */
[----:B------:R-:W-:Y:S01]  /*7aa0*/  DSETP.MIN.AND P2, P3, R52, R78, PT ;  /* 0x0000004e3400722a */ /* 0x000fe20003b40000 */
[----:B------:R-:W-:Y:S01]  /*7ab0*/  FSEL R47, R47, R28, P4 ;  /* 0x0000001c2f2f7208 */ /* 0x000fe20002000000 */
[----:B------:R-:W-:Y:S01]  /*7ac0*/  DSETP.MIN.AND P4, P5, R66, R80, PT ;  /* 0x000000504200722a */ /* 0x000fe20003d80000 */
[----:B------:R-:W-:Y:S02]  /*7ad0*/  IMAD.MOV.U32 R48, RZ, RZ, R24 ;  /* 0x000000ffff307224 */ /* 0x000fe400078e0018 */
[----:B------:R-:W-:Y:S01]  /*7ae0*/  IMAD.MOV.U32 R53, RZ, RZ, R74 ;  /* 0x000000ffff357224 */ /* 0x000fe200078e004a */
[----:B------:R-:W-:Y:S01]  /*7af0*/  MOV R29, R52 ;  /* 0x00000034001d7202 */ /* 0x000fe20000000f00 */
[----:B------:R-:W-:-:S02]  /*7b00*/  IMAD.MOV.U32 R30, RZ, RZ, R25 ;  /* 0x000000ffff1e7224 */ /* 0x000fc400078e0019 */
[----:B------:R-:W-:Y:S02]  /*7b10*/  IMAD.MOV.U32 R57, RZ, RZ, R15 ;  /* 0x000000ffff397224 */ /* 0x000fe400078e000f */
[----:B------:R-:W-:Y:S01]  /*7b20*/  IMAD.MOV.U32 R72, RZ, RZ, R78 ;  /* 0x000000ffff487224 */ /* 0x000fe200078e004e */
[----:B------:R-:W-:Y:S01]  /*7b30*/  SEL R52, R48, R53, P6 ;  /* 0x0000003530347207 */ /* 0x000fe20003000000 */
[----:B------:R-:W0:Y:S01]  /*7b40*/  LDS.128 R24, [R10+0x160] ;  /* 0x000160000a187984 */ /* 0x000e220000000c00 */
[----:B------:R-:W-:Y:S01]  /*7b50*/  @P0 LOP3.LUT R47, R28, 0x80000, RZ, 0xfc, !PT ;  /* 0x000800001c2f0812 */ /* 0x000fe200078efcff */
[----:B------:R-:W-:Y:S01]  /*7b60*/  IMAD.MOV.U32 R28, RZ, RZ, R56 ;  /* 0x000000ffff1c7224 */ /* 0x000fe200078e0038 */
[----:B------:R-:W-:Y:S01]  /*7b70*/  FSEL R53, R30, R75, P6 ;  /* 0x0000004b1e357208 */ /* 0x000fe20003000000 */
[----:B------:R-:W-:Y:S01]  /*7b80*/  DSETP.MIN.AND P6, P0, R56, R82, PT ;  /* 0x000000523800722a */ /* 0x000fe200038c0000 */
        /* <DEDUP_REMOVED lines=10> */
[----:B------:R-:W-:Y:S01]  /*7c30*/  DADD R78, R20, R34 ;  /* 0x00000000144e7229 */ /* 0x000fe20000000022 */
[----:B------:R-:W-:Y:S01]  /*7c40*/  IMAD.MOV.U32 R36, RZ, RZ, R66 ;  /* 0x000000ffff247224 */ /* 0x000fe200078e0042 */
[----:B------:R-:W-:Y:S01]  /*7c50*/  @P1 LOP3.LUT R53, R75, 0x80000, RZ, 0xfc, !PT ;  /* 0x000800004b351812 */ /* 0x000fe200078efcff */
[----:B------:R-:W-:-:S02]  /*7c60*/  IMAD.MOV.U32 R63, RZ, RZ, R45 ;  /* 0x000000ffff3f7224 */ /* 0x000fc400078e002d */
[----:B------:R-:W-:Y:S02]  /*7c70*/  IMAD.MOV.U32 R66, RZ, RZ, R80 ;  /* 0x000000ffff427224 */ /* 0x000fe400078e0050 */
[----:B------:R-:W-:Y:S01]  /*7c80*/  IMAD.MOV.U32 R44, RZ, RZ, R83 ;  /* 0x000000ffff2c7224 */ /* 0x000fe200078e0053 */
[----:B------:R-:W-:Y:S02]  /*7c90*/  DSETP.MIN.AND P1, P2, R40, R78, PT ;  /* 0x0000004e2800722a */ /* 0x000fe40003a20000 */
[----:B------:R-:W-:Y:S02]  /*7ca0*/  IMAD.MOV.U32 R48, RZ, RZ, R78 ;  /* 0x000000ffff307224 */ /* 0x000fe400078e004e */
[----:B------:R-:W-:Y:S01]  /*7cb0*/  IMAD.MOV.U32 R45, RZ, RZ, R79 ;  /* 0x000000ffff2d7224 */ /* 0x000fe200078e004f */
[----:B0-----:R-:W-:Y:S02]  /*7cc0*/  DADD R80, R32, R24 ;  /* 0x0000000020507229 */ /* 0x001fe40000000018 */
[----:B------:R-:W-:-:S02]  /*7cd0*/  DADD R74, R24, R34 ;  /* 0x00000000184a7229 */ /* 0x000fc40000000022 */
[----:B-1----:R-:W-:Y:S02]  /*7ce0*/  DADD R78, R32, R28 ;  /* 0x00000000204e7229 */ /* 0x002fe4000000001c */
[----:B------:R-:W-:Y:S01]  /*7cf0*/  DADD R82, R28, R34 ;  /* 0x000000001c527229 */ /* 0x000fe20000000022 */
[----:B------:R-:W0:Y:S01]  /*7d00*/  LDS.128 R32, [R4+0xc10] ;  /* 0x000c100004207984 */ /* 0x000e220000000c00 */
[----:B------:R-:W-:Y:S02]  /*7d10*/  FSEL R57, R57, R44, P6 ;  /* 0x0000002c39397208 */ /* 0x000fe40003000000 */
[----:B------:R-:W-:Y:S01]  /*7d20*/  DSETP.MIN.AND P5, P6, R64, R74, PT ;  /* 0x0000004a4000722a */ /* 0x000fe20003ea0000 */
[----:B------:R-:W-:Y:S01]  /*7d30*/  IMAD.MOV.U32 R38, RZ, RZ, R40 ;  /* 0x000000ffff267224 */ /* 0x000fe200078e0028 */
[----:B------:R-:W-:Y:S01]  /*7d40*/  SEL R66, R36, R66, P4 ;  /* 0x0000004224427207 */ /* 0x000fe20002000000 */
[----:B------:R-:W-:Y:S01]  /*7d50*/  DSETP.MIN.AND P3, P4, R62, R80, PT ;  /* 0x000000503e00722a */ /* 0x000fe20003c60000 */
[----:B------:R-:W-:-:S02]  /*7d60*/  @P0 LOP3.LUT R57, R44, 0x80000, RZ, 0xfc, !PT ;  /* 0x000800002c390812 */ /* 0x000fc400078efcff */
[----:B------:R-:W-:Y:S02]  /*7d70*/  SEL R48, R38, R48, P1 ;  /* 0x0000003026307207 */ /* 0x000fe40000800000 */
[----:B------:R-:W-:Y:S01]  /*7d80*/  FSEL R41, R41, R45, P1 ;  /* 0x0000002d29297208 */ /* 0x000fe20000800000 */
[----:B------:R-:W-:Y:S01]  /*7d90*/  DSETP.MIN.AND P0, P1, R42, R78, PT ;  /* 0x0000004e2a00722a */ /* 0x000fe20003900000 */
[----:B------:R-:W-:Y:S01]  /*7da0*/  @P2 LOP3.LUT R41, R45, 0x80000, RZ, 0xfc, !PT ;  /* 0x000800002d292812 */ /* 0x000fe200078efcff */
[----:B------:R-:W-:Y:S01]  /*7db0*/  IMAD.MOV.U32 R45, RZ, RZ, R74 ;  /* 0x000000ffff2d7224 */ /* 0x000fe200078e004a */
[----:B------:R-:W-:Y:S02]  /*7dc0*/  MOV R44, R75 ;  /* 0x0000004b002c7202 */ /* 0x000fe40000000f00 */
[----:B------:R-:W-:Y:S01]  /*7dd0*/  MOV R40, R64 ;  /* 0x0000004000287202 */ /* 0x000fe20000000f00 */
[----:B------:R-:W-:Y:S01]  /*7de0*/  IMAD.MOV.U32 R36, RZ, RZ, R62 ;  /* 0x000000ffff247224 */ /* 0x000fe200078e003e */
        /* <DEDUP_REMOVED lines=30> */
[----:B------:R-:W-:Y:S01]  /*7fd0*/  FSEL R17, R61, R42, P2 ;  /* 0x0000002a3d117208 */ /* 0x000fe20001000000 */
[----:B------:R-:W-:Y:S02]  /*7fe0*/  IMAD.MOV.U32 R37, RZ, RZ, R54 ;  /* 0x000000ffff257224 */ /* 0x000fe400078e0036 */
[----:B------:R-:W-:Y:S01]  /*7ff0*/  DSETP.MIN.AND P4, P5, R54, R82, PT ;  /* 0x000000523600722a */ /* 0x000fe20003d80000 */
[----:B------:R-:W-:Y:S01]  /*8000*/  IMAD.MOV.U32 R24, RZ, RZ, R82 ;  /* 0x000000ffff187224 */ /* 0x000fe200078e0052 */
[----:B------:R-:W-:Y:S01]  /*8010*/  SEL R40, R36, R40, P2 ;  /* 0x0000002824287207 */ /* 0x000fe20001000000 */
[----:B------:R-:W-:Y:S01]  /*8020*/  IMAD.MOV.U32 R21, RZ, RZ, R83 ;  /* 0x000000ffff157224 */ /* 0x000fe200078e0053 */
[----:B------:R-:W-:Y:S01]  /*8030*/  @P3 LOP3.LUT R17, R42, 0x80000, RZ, 0xfc, !PT ;  /* 0x000800002a113812 */ /* 0x000fe200078efcff */
[----:B------:R-:W-:Y:S01]  /*8040*/  DSETP.MIN.AND P3, P2, R76, R80, PT ;  /* 0x000000504c00722a */ /* 0x000fe20003a60000 */
[----:B------:R-:W-:-:S02]  /*8050*/  IMAD.MOV.U32 R25, RZ, RZ, R76 ;  /* 0x000000ffff197224 */ /* 0x000fc400078e004c */
[----:B------:R-:W-:Y:S01]  /*8060*/  IMAD.MOV.U32 R76, RZ, RZ, R80 ;  /* 0x000000ffff4c7224 */ /* 0x000fe200078e0050 */
[----:B------:R-:W-:Y:S02]  /*8070*/  SEL R54, R37, R24, P4 ;  /* 0x0000001825367207 */ /* 0x000fe40002000000 */
[----:B------:R-:W-:Y:S01]  /*8080*/  FSEL R55, R55, R21, P4 ;  /* 0x0000001537377208 */ /* 0x000fe20002000000 */
[----:B------:R-:W-:Y:S01]  /*8090*/  DSETP.MIN.AND P6, P4, R50, R38, PT ;  /* 0x000000263200722a */ /* 0x000fe20003cc0000 */
[----:B------:R-:W-:Y:S01]  /*80a0*/  IMAD.MOV.U32 R20, RZ, RZ, R84 ;  /* 0x000000ffff147224 */ /* 0x000fe200078e0054 */
[----:B------:R-:W-:Y:S01]  /*80b0*/  DSETP.MIN.AND P0, P1, R70, R84, PT ;  /* 0x000000544600722a */ /* 0x000fe20003900000 */
[----:B------:R-:W-:Y:S01]  /*80c0*/  IMAD.MOV.U32 R16, RZ, RZ, R85 ;  /* 0x000000ffff107224 */ /* 0x000fe200078e0055 */
[----:B------:R-:W-:Y:S01]  /*80d0*/  SEL R76, R25, R76, P3 ;  /* 0x0000004c194c7207 */ /* 0x000fe20001800000 */
[----:B------:R-:W-:Y:S01]  /*80e0*/  IMAD.MOV.U32 R24, RZ, RZ, R50 ;  /* 0x000000ffff187224 */ /* 0x000fe200078e0032 */
[----:B------:R-:W-:Y:S01]  /*80f0*/  MOV R36, R70 ;  /* 0x0000004600247202 */ /* 0x000fe20000000f00 */
[----:B------:R-:W-:Y:S01]  /*8100*/  IMAD.MOV.U32 R25, RZ, RZ, R38 ;  /* 0x000000ffff197224 */ /* 0x000fe200078e0026 */
[----:B------:R-:W-:Y:S01]  /*8110*/  @P5 LOP3.LUT R55, R21, 0x80000, RZ, 0xfc, !PT ;  /* 0x0008000015375812 */ /* 0x000fe200078efcff */
[----:B------:R-:W-:Y:S01]  /*8120*/  IMAD.MOV.U32 R21, RZ, RZ, R81 ;  /* 0x000000ffff157224 */ /* 0x000fe200078e0051 */
[----:B------:R-:W-:-:S02]  /*8130*/  SEL R70, R36, R20, P0 ;  /* 0x0000001424467207 */ /* 0x000fc40000000000 */
[----:B------:R-:W-:Y:S01]  /*8140*/  FSEL R71, R71, R16, P0 ;  /* 0x0000001047477208 */ /* 0x000fe20000000000 */
[----:B------:R-:W-:Y:S01]  /*8150*/  DSETP.MIN.AND P0, P5, R68, R44, PT ;  /* 0x0000002c4400722a */ /* 0x000fe20003d00000 */
[----:B------:R-:W-:Y:S01]  /*8160*/  SEL R50, R24, R25, P6 ;  /* 0x0000001918327207 */ /* 0x000fe20003000000 */
[----:B------:R-:W-:Y:S01]  /*8170*/  IMAD.MOV.U32 R25, RZ, RZ, R44 ;  /* 0x000000ffff197224 */ /* 0x000fe200078e002c */
[----:B------:R-:W-:Y:S02]  /*8180*/  MOV R20, R68 ;  /* 0x0000004400147202 */ /* 0x000fe40000000f00 */
[----:B------:R-:W-:Y:S02]  /*8190*/  FSEL R77, R77, R21, P3 ;  /* 0x000000154d4d7208 */ /* 0x000fe40001800000 */
[----:B------:R-:W-:Y:S02]  /*81a0*/  @P2 LOP3.LUT R77, R21, 0x80000, RZ, 0xfc, !PT ;  /* 0x00080000154d2812 */ /* 0x000fe400078efcff */
[----:B------:R-:W-:Y:S01]  /*81b0*/  FSEL R51, R51, R39, P6 ;  /* 0x0000002733337208 */ /* 0x000fe20003000000 */
[----:B------:R-:W-:Y:S01]  /*81c0*/  DSETP.MIN.AND P6, P2, R46, R78, PT ;  /* 0x0000004e2e00722a */ /* 0x000fe20003ac0000 */
[----:B------:R-:W-:Y:S01]  /*81d0*/  SEL R68, R20, R25, P0 ;  /* 0x0000001914447207 */ /* 0x000fe20000000000 */
[----:B------:R-:W-:Y:S01]  /*81e0*/  IMAD.MOV.U32 R21, RZ, RZ, R46 ;  /* 0x000000ffff157224 */ /* 0x000fe200078e002e */
[----:B------:R-:W-:Y:S01]  /*81f0*/  @P4 LOP3.LUT R51, R39, 0x80000, RZ, 0xfc, !PT ;  /* 0x0008000027334812 */ /* 0x000fe200078efcff */
[----:B------:R-:W-:Y:S01]  /*8200*/  IMAD.MOV.U32 R24, RZ, RZ, R78 ;  /* 0x000000ffff187224 */ /* 0x000fe200078e004e */
[----:B------:R-:W-:Y:S01]  /*8210*/  FSEL R69, R69, R45, P0 ;  /* 0x0000002d45457208 */ /* 0x000fe20000000000 */
[----:B------:R-:W-:Y:S01]  /*8220*/  DSETP.MIN.AND P4, P0, R52, R28, PT ;  /* 0x0000001c3400722a */ /* 0x000fe20003880000 */
[----:B------:R-:W-:Y:S01]  /*8230*/  @P1 LOP3.LUT R71, R16, 0x80000, RZ, 0xfc, !PT ;  /* 0x0008000010471812 */ /* 0x000fe200078efcff */
[----:B------:R-:W-:Y:S01]  /*8240*/  DSETP.MIN.AND P1, P3, R58, R74, PT ;  /* 0x0000004a3a00722a */ /* 0x000fe20003b20000 */
[----:B------:R-:W-:Y:S01]  /*8250*/  IMAD.MOV.U32 R39, RZ, RZ, R28 ;  /* 0x000000ffff277224 */ /* 0x000fe200078e001c */
[----:B------:R-:W-:-:S02]  /*8260*/  MOV R20, R52 ;  /* 0x0000003400147202 */ /* 0x000fc40000000f00 */
[----:B------:R-:W-:Y:S02]  /*8270*/  SEL R46, R21, R24, P6 ;  /* 0x00000018152e7207 */ /* 0x000fe40003000000 */
[----:B------:R-:W-:Y:S01]  /*8280*/  SEL R24, R20, R39, P4 ;  /* 0x0000002714187207 */ /* 0x000fe20002000000 */
[C---:B0-----:R-:W-:Y:S01]  /*8290*/  DADD R38, R32.reuse, R18 ;  /* 0x0000000020267229 */ /* 0x041fe20000000012 */
[----:B------:R-:W-:Y:S01]  /*82a0*/  @P5 LOP3.LUT R69, R45, 0x80000, RZ, 0xfc, !PT ;  /* 0x000800002d455812 */ /* 0x000fe200078efcff */
[----:B------:R-:W-:Y:S01]  /*82b0*/  DADD R44, R32, R22 ;  /* 0x00000000202c7229 */ /* 0x000fe20000000016 */
[----:B------:R-:W-:Y:S02]  /*82c0*/  IMAD.MOV.U32 R25, RZ, RZ, R53 ;  /* 0x000000ffff197224 */ /* 0x000fe400078e0035 */
        /* <DEDUP_REMOVED lines=11> */
[----:B------:R-:W-:Y:S01]  /*8380*/  DSETP.MIN.AND P3, P5, R72, R38, PT ;  /* 0x000000264800722a */ /* 0x000fe20003d60000 */
[----:B------:R-:W-:Y:S01]  /*8390*/  @P0 LOP3.LUT R25, R29, 0x80000, RZ, 0xfc, !PT ;  /* 0x000800001d190812 */ /* 0x000fe200078efcff */
[----:B------:R-:W-:Y:S01]  /*83a0*/  DSETP.MIN.AND P6, P0, R56, R44, PT ;  /* 0x0000002c3800722a */ /* 0x000fe200038c0000 */
[----:B------:R-:W-:Y:S01]  /*83b0*/  IMAD.MOV.U32 R36, RZ, RZ, R39 ;  /* 0x000000ffff247224 */ /* 0x000fe200078e0027 */
[----:B------:R-:W-:Y:S01]  /*83c0*/  DADD R72, R34, R18 ;  /* 0x0000000022487229 */ /* 0x000fe20000000012 */
[----:B------:R-:W-:Y:S01]  /*83d0*/  IMAD.MOV.U32 R56, RZ, RZ, R38 ;  /* 0x000000ffff387224 */ /* 0x000fe200078e0026 */
[----:B------:R-:W-:Y:S01]  /*83e0*/  DADD R38, R32, R26 ;  /* 0x0000000020267229 */ /* 0x000fe2000000001a */
[----:B------:R-:W-:Y:S01]  /*83f0*/  @P2 LOP3.LUT R47, R79, 0x80000, RZ, 0xfc, !PT ;  /* 0x000800004f2f2812 */ /* 0x000fe200078efcff */
[----:B------:R-:W-:Y:S01]  /*8400*/  IMAD.MOV.U32 R16, RZ, RZ, R66 ;  /* 0x000000ffff107224 */ /* 0x000fe200078e0042 */
[----:B------:R-:W-:Y:S01]  /*8410*/  FSEL R29, R15, R36, P3 ;  /* 0x000000240f1d7208 */ /* 0x000fe20001800000 */
[----:B------:R-:W-:Y:S01]  /*8420*/  IMAD.MOV.U32 R20, RZ, RZ, R67 ;  /* 0x000000ffff147224 */ /* 0x000fe200078e0043 */
[----:B------:R-:W-:Y:S01]  /*8430*/  SEL R56, R37, R56, P3 ;  /* 0x0000003825387207 */ /* 0x000fe20001800000 */
[----:B------:R-:W-:Y:S01]  /*8440*/  DSETP.MIN.AND P1, P2, R66, R72, PT ;  /* 0x000000484200722a */ /* 0x000fe20003a20000 */
[----:B------:R-:W-:Y:S01]  /*8450*/  IMAD.MOV.U32 R42, RZ, RZ, R62 ;  /* 0x000000ffff2a7224 */ /* 0x000fe200078e003e */
[----:B------:R-:W-:-:S02]  /*8460*/  DSETP.MIN.AND P3, P4, R62, R38, PT ;  /* 0x000000263e00722a */ /* 0x000fc40003c60000 */
[----:B------:R-:W-:Y:S01]  /*8470*/  DADD R66, R34, R22 ;  /* 0x0000000022427229 */ /* 0x000fe20000000016 */
[----:B------:R-:W-:Y:S01]  /*8480*/  IMAD.MOV.U32 R62, RZ, RZ, R44 ;  /* 0x000000ffff3e7224 */ /* 0x000fe200078e002c */
[----:B------:R-:W-:Y:S01]  /*8490*/  MOV R49, R41 ;  /* 0x0000002900317202 */ /* 0x000fe20000000f00 */
[----:B------:R-:W-:Y:S01]  /*84a0*/  IMAD.MOV.U32 R44, RZ, RZ, R45 ;  /* 0x000000ffff2c7224 */ /* 0x000fe200078e002d */
[----:B------:R-:W-:Y:S02]  /*84b0*/  MOV R21, R57 ;  /* 0x0000003900157202 */ /* 0x000fe40000000f00 */
[----:B------:R-:W-:Y:S01]  /*84c0*/  SEL R62, R28, R62, P6 ;  /* 0x0000003e1c3e7207 */ /* 0x000fe20003000000 */
[----:B------:R-:W-:Y:S01]  /*84d0*/  IMAD.MOV.U32 R28, RZ, RZ, R48 ;  /* 0x000000ffff1c7224 */ /* 0x000fe200078e0030 */
[----:B------:R-:W-:Y:S02]  /*84e0*/  @P5 LOP3.LUT R29, R36, 0x80000, RZ, 0xfc, !PT ;  /* 0x00080000241d5812 */ /* 0x000fe400078efcff */
[----:B------:R-:W-:Y:S01]  /*84f0*/  FSEL R15, R21, R44, P6 ;  /* 0x0000002c150f7208 */ /* 0x000fe20003000000 */
[----:B------:R-:W-:Y:S01]  /*8500*/  DSETP.MIN.AND P5, P6, R48, R66, PT ;  /* 0x000000423000722a */ /* 0x000fe20003ea0000 */
[----:B------:R-:W-:-:S02]  /*8510*/  IMAD.MOV.U32 R21, RZ, RZ, R39 ;  /* 0x000000ffff157224 */ /* 0x000fc400078e0027 */
[----:B------:R-:W-:Y:S02]  /*8520*/  IMAD.MOV.U32 R48, RZ, RZ, R38 ;  /* 0x000000ffff307224 */ /* 0x000fe400078e0026 */
[----:B------:R-:W0:Y:S01]  /*8530*/  LDS.128 R36, [R4+0xd10] ;  /* 0x000d100004247984 */ /* 0x000e220000000c00 */
[----:B------:R-:W-:Y:S01]  /*8540*/  DADD R32, R32, R30 ;  /* 0x0000000020207229 */ /* 0x000fe2000000001e */
[----:B------:R-:W-:Y:S01]  /*8550*/  IMAD.MOV.U32 R61, RZ, RZ, R43 ;  /* 0x000000ffff3d7224 */ /* 0x000fe200078e002b */
[----:B------:R-:W-:Y:S01]  /*8560*/  SEL R48, R42, R48, P3 ;  /* 0x000000302a307207 */ /* 0x000fe20001800000 */
[----:B------:R-:W-:Y:S01]  /*8570*/  DADD R74, R34, R26 ;  /* 0x00000000224a7229 */ /* 0x000fe2000000001a */
[----:B------:R-:W-:Y:S02]  /*8580*/  @P0 LOP3.LUT R15, R44, 0x80000, RZ, 0xfc, !PT ;  /* 0x000800002c0f0812 */ /* 0x000fe400078efcff */
[----:B------:R-:W-:Y:S01]  /*8590*/  FSEL R45, R63, R21, P3 ;  /* 0x000000153f2d7208 */ /* 0x000fe20001800000 */
[----:B------:R-:W-:Y:S01]  /*85a0*/  IMAD.MOV.U32 R42, RZ, RZ, R60 ;  /* 0x000000ffff2a7224 */ /* 0x000fe200078e003c */
[----:B------:R-:W-:-:S02]  /*85b0*/  DSETP.MIN.AND P3, P0, R60, R32, PT ;  /* 0x000000203c00722a */ /* 0x000fc40003860000 */
[----:B------:R-:W-:Y:S01]  /*85c0*/  IMAD.MOV.U32 R43, RZ, RZ, R32 ;  /* 0x000000ffff2b7224 */ /* 0x000fe200078e0020 */
[----:B------:R-:W-:Y:S01]  /*85d0*/  @P4 LOP3.LUT R45, R21, 0x80000, RZ, 0xfc, !PT ;  /* 0x00080000152d4812 */ /* 0x000fe200078efcff */
[----:B------:R-:W-:Y:S01]  /*85e0*/  IMAD.MOV.U32 R53, RZ, RZ, R73 ;  /* 0x000000ffff357224 */ /* 0x000fe200078e0049 */
[----:B------:R-:W-:Y:S02]  /*85f0*/  MOV R21, R64 ;  /* 0x0000004000157202 */ /* 0x000fe40000000f00 */
[----:B------:R-:W-:Y:S02]  /*8600*/  SEL R42, R42, R43, P3 ;  /* 0x0000002b2a2a7207 */ /* 0x000fe40001800000 */
[----:B------:R-:W-:Y:S01]  /*8610*/  FSEL R43, R61, R33, P3 ;  /* 0x000000213d2b7208 */ /* 0x000fe20001800000 */
[----:B------:R-:W-:Y:S01]  /*8620*/  DSETP.MIN.AND P4, P3, R64, R74, PT ;  /* 0x0000004a4000722a */ /* 0x000fe20003b80000 */
[----:B------:R-:W-:Y:S01]  /*8630*/  IMAD.MOV.U32 R64, RZ, RZ, R72 ;  /* 0x000000ffff407224 */ /* 0x000fe200078e0048 */
[----:B------:R-:W-:Y:S01]  /*8640*/  DADD R72, R34, R30 ;  /* 0x0000000022487229 */ /* 0x000fe2000000001e */
[----:B------:R-:W-:Y:S01]  /*8650*/  IMAD.MOV.U32 R41, RZ, RZ, R17 ;  /* 0x000000ffff297224 */ /* 0x000fe200078e0011 */
[----:B------:R-:W-:Y:S01]  /*8660*/  @P0 LOP3.LUT R43, R33, 0x80000, RZ, 0xfc, !PT ;  /* 0x00080000212b0812 */ /* 0x000fe200078efcff */
[----:B------:R-:W-:Y:S01]  /*8670*/  IMAD.MOV.U32 R52, RZ, RZ, R49 ;  /* 0x000000ffff347224 */ /* 0x000fe200078e0031 */
[----:B------:R-:W-:-:S02]  /*8680*/  SEL R64, R16, R64, P1 ;  /* 0x0000004010407207 */ /* 0x000fc40000800000 */
[----:B------:R-:W-:Y:S02]  /*8690*/  FSEL R49, R20, R53, P1 ;  /* 0x0000003514317208 */ /* 0x000fe40000800000 */
[----:B------:R-:W-:Y:S01]  /*86a0*/  DSETP.MIN.AND P0, P1, R40, R72, PT ;  /* 0x000000482800722a */ /* 0x000fe20003900000 */
[----:B------:R-:W-:Y:S02]  /*86b0*/  IMAD.MOV.U32 R16, RZ, RZ, R41 ;  /* 0x000000ffff107224 */ /* 0x000fe400078e0029 */
[----:B------:R-:W-:Y:S01]  /*86c0*/  IMAD.MOV.U32 R33, RZ, RZ, R73 ;  /* 0x000000ffff217224 */ /* 0x000fe200078e0049 */
[----:B------:R-:W-:Y:S01]  /*86d0*/  @P2 LOP3.LUT R49, R53, 0x80000, RZ, 0xfc, !PT ;  /* 0x0008000035312812 */ /* 0x000fe200078efcff */
[----:B0-----:R-:W-:-:S03]  /*86e0*/  DADD R84, R36, R18 ;  /* 0x0000000024547229 */ /* 0x001fc60000000012 */
[----:B------:R-:W-:Y:S01]  /*86f0*/  FSEL R53, R16, R33, P0 ;  /* 0x0000002110357208 */ /* 0x000fe20000000000 */
[----:B------:R-:W-:-:S05]  /*8700*/  DADD R82, R36, R22 ;  /* 0x0000000024527229 */ /* 0x000fca0000000016 */
[----:B------:R-:W-:Y:S01]  /*8710*/  @P1 LOP3.LUT R53, R33, 0x80000, RZ, 0xfc, !PT ;  /* 0x0008000021351812 */ /* 0x000fe200078efcff */
[----:B------:R-:W-:Y:S02]  /*8720*/  IMAD.MOV.U32 R35, RZ, RZ, R67 ;  /* 0x000000ffff237224 */ /* 0x000fe400078e0043 */
[----:B------:R-:W-:Y:S01]  /*8730*/  IMAD.MOV.U32 R17, RZ, RZ, R40 ;  /* 0x000000ffff117224 */ /* 0x000fe200078e0028 */
[----:B------:R-:W-:Y:S01]  /*8740*/  DSETP.MIN.AND P1, P2, R54, R84, PT ;  /* 0x000000543600722a */ /* 0x000fe20003a20000 */
[----:B------:R-:W-:Y:S02]  /*8750*/  IMAD.MOV.U32 R20, RZ, RZ, R75 ;  /* 0x000000ffff147224 */ /* 0x000fe400078e004b */
[----:B------:R-:W-:Y:S01]  /*8760*/  IMAD.MOV.U32 R40, RZ, RZ, R72 ;  /* 0x000000ffff287224 */ /* 0x000fe200078e0048 */
[----:B------:R-:W-:Y:S01]  /*8770*/  FSEL R41, R52, R35, P5 ;  /* 0x0000002334297208 */ /* 0x000fe20002800000 */
[----:B------:R-:W-:Y:S01]  /*8780*/  IMAD.MOV.U32 R32, RZ, RZ, R66 ;  /* 0x000000ffff207224 */ /* 0x000fe200078e0042 */
[----:B------:R-:W-:Y:S01]  /*8790*/  FSEL R61, R65, R20, P4 ;  /* 0x00000014413d7208 */ /* 0x000fe20002000000 */
[----:B------:R-:W-:Y:S01]  /*87a0*/  DADD R78, R36, R26 ;  /* 0x00000000244e7229 */ /* 0x000fe2000000001a */
[----:B------:R-:W-:Y:S01]  /*87b0*/  SEL R40, R17, R40, P0 ;  /* 0x0000002811287207 */ /* 0x000fe20000000000 */
[----:B------:R-:W-:Y:S01]  /*87c0*/  DADD R66, R38, R18 ;  /* 0x0000000026427229 */ /* 0x000fe20000000012 */
[----:B------:R-:W-:Y:S01]  /*87d0*/  @P6 LOP3.LUT R41, R35, 0x80000, RZ, 0xfc, !PT ;  /* 0x0008000023296812 */ /* 0x000fe200078efcff */
[----:B------:R-:W-:Y:S01]  /*87e0*/  IMAD.MOV.U32 R17, RZ, RZ, R85 ;  /* 0x000000ffff117224 */ /* 0x000fe200078e0055 */
[----:B------:R-:W-:Y:S01]  /*87f0*/  @P3 LOP3.LUT R61, R20, 0x80000, RZ, 0xfc, !PT ;  /* 0x00080000143d3812 */ /* 0x000fe200078efcff */
[----:B------:R-:W-:Y:S01]  /*8800*/  IMAD.MOV.U32 R18, RZ, RZ, R55 ;  /* 0x000000ffff127224 */ /* 0x000fe200078e0037 */
[----:B------:R-:W-:Y:S01]  /*8810*/  DSETP.MIN.AND P6, P3, R70, R82, PT ;  /* 0x000000524600722a */ /* 0x000fe20003bc0000 */
[----:B------:R-:W-:Y:S01]  /*8820*/  MOV R16, R82 ;  /* 0x0000005200107202 */ /* 0x000fe20000000f00 */
[----:B------:R-:W-:Y:S01]  /*8830*/  IMAD.MOV.U32 R19, RZ, RZ, R70 ;  /* 0x000000ffff137224 */ /* 0x000fe200078e0046 */
[----:B------:R-:W-:Y:S01]  /*8840*/  MOV R60, R74 ;  /* 0x0000004a003c7202 */ /* 0x000fe20000000f00 */
[----:B------:R-:W-:Y:S01]  /*8850*/  DADD R80, R36, R30 ;  /* 0x0000000024507229 */ /* 0x000fe2000000001e */
[----:B------:R-:W-:Y:S01]  /*8860*/  SEL R28, R28, R32, P5 ;  /* 0x000000201c1c7207 */ /* 0x000fe20002800000 */
[----:B------:R-:W-:Y:S01]  /*8870*/  DSETP.MIN.AND P5, P0, R76, R78, PT ;  /* 0x0000004e4c00722a */ /* 0x000fe200038a0000 */
[----:B------:R-:W-:Y:S01]  /*8880*/  FSEL R37, R18, R17, P1 ;  /* 0x0000001112257208 */ /* 0x000fe20000800000 */
[----:B------:R-:W-:Y:S01]  /*8890*/  LDS.128 R32, [R4+0xe00] ;  /* 0x000e000004207984 */ /* 0x000fe20000000c00 */
[----:B------:R-:W-:-:S02]  /*88a0*/  SEL R70, R19, R16, P6 ;  /* 0x0000001013467207 */ /* 0x000fc40003000000 */
[----:B------:R-:W-:Y:S01]  /*88b0*/  @P2 LOP3.LUT R37, R17, 0x80000, RZ, 0xfc, !PT ;  /* 0x0008000011252812 */ /* 0x000fe200078efcff */
[----:B------:R-:W-:Y:S01]  /*88c0*/  IMAD.MOV.U32 R20, RZ, RZ, R71 ;  /* 0x000000ffff147224 */ /* 0x000fe200078e0047 */
[----:B------:R-:W-:Y:S01]  /*88d0*/  SEL R60, R21, R60, P4 ;  /* 0x0000003c153c7207 */ /* 0x000fe20002000000 */
[----:B------:R-:W0:Y:S01]  /*88e0*/  LDS.128 R16, [R10+0x70] ;  /* 0x000070000a107984 */ /* 0x000e220000000c00 */
[----:B------:R-:W-:Y:S01]  /*88f0*/  IMAD.MOV.U32 R21, RZ, RZ, R83 ;  /* 0x000000ffff157224 */ /* 0x000fe200078e0053 */
[C---:B------:R-:W-:Y:S01]  /*8900*/  DADD R74, R38.reuse, R30 ;  /* 0x00000000264a7229 */ /* 0x040fe2000000001e */
[----:B------:R-:W-:Y:S01]  /*8910*/  IMAD.MOV.U32 R52, RZ, RZ, R84 ;  /* 0x000000ffff347224 */ /* 0x000fe200078e0054 */
[C---:B------:R-:W-:Y:S01]  /*8920*/  DADD R72, R38.reuse, R22 ;  /* 0x0000000026487229 */ /* 0x040fe20000000016 */
[----:B------:R-:W-:Y:S01]  /*8930*/  IMAD.MOV.U32 R31, RZ, RZ, R54 ;  /* 0x000000ffff1f7224 */ /* 0x000fe200078e0036 */
[----:B------:R-:W-:Y:S01]  /*8940*/  DADD R26, R38, R26 ;  /* 0x00000000261a7229 */ /* 0x000fe2000000001a */
        /* <DEDUP_REMOVED lines=8> */
[----:B------:R-:W-:Y:S02]  /*89d0*/  @P3 LOP3.LUT R39, R21, 0x80000, RZ, 0xfc, !PT ;  /* 0x0008000015273812 */ /* 0x000fe400078efcff */
[----:B------:R-:W-:Y:S02]  /*89e0*/  FSEL R51, R23, R20, P5 ;  /* 0x0000001417337208 */ /* 0x000fe40002800000 */
[----:B------:R-:W-:-:S02]  /*89f0*/  SEL R76, R22, R76, P5 ;  /* 0x0000004c164c7207 */ /* 0x000fc40002800000 */
[----:B------:R-:W-:Y:S02]  /*8a00*/  @P0 LOP3.LUT R51, R20, 0x80000, RZ, 0xfc, !PT ;  /* 0x0008000014330812 */ /* 0x000fe400078efcff */
[----:B------:R-:W1:Y:S01]  /*8a10*/  LDS.128 R20, [R10+0xf0] ;  /* 0x0000f0000a147984 */ /* 0x000e620000000c00 */
[----:B------:R-:W-:Y:S01]  /*8a20*/  DSETP.MIN.AND P6, P2, R68, R66, PT ;  /* 0x000000424400722a */ /* 0x000fe20003ac0000 */
[----:B------:R-:W-:Y:S01]  /*8a30*/  IMAD.MOV.U32 R31, RZ, RZ, R50 ;  /* 0x000000ffff1f7224 */ /* 0x000fe200078e0032 */
[----:B------:R-:W-:Y:S01]  /*8a40*/  MOV R30, R68 ;  /* 0x00000044001e7202 */ /* 0x000fe20000000f00 */
[----:B------:R-:W-:Y:S01]  /*8a50*/  IMAD.MOV.U32 R50, RZ, RZ, R80 ;  /* 0x000000ffff327224 */ /* 0x000fe200078e0050 */
[----:B------:R-:W-:Y:S01]  /*8a60*/  MOV R57, R66 ;  /* 0x0000004200397202 */ /* 0x000fe20000000f00 */
[----:B------:R-:W-:Y:S01]  /*8a70*/  IMAD.MOV.U32 R36, RZ, RZ, R81 ;  /* 0x000000ffff247224 */ /* 0x000fe200078e0051 */
[----:B------:R-:W-:Y:S01]  /*8a80*/  DSETP.MIN.AND P3, P5, R58, R72, PT ;  /* 0x000000483a00722a */ /* 0x000fe20003d60000 */
[----:B------:R-:W-:Y:S01]  /*8a90*/  IMAD.MOV.U32 R44, RZ, RZ, R59 ;  /* 0x000000ffff2c7224 */ /* 0x000fe200078e003b */
[----:B------:R-:W-:Y:S01]  /*8aa0*/  SEL R68, R30, R57, P6 ;  /* 0x000000391e447207 */ /* 0x000fe20003000000 */
[----:B------:R-:W-:-:S02]  /*8ab0*/  IMAD.MOV.U32 R38, RZ, RZ, R58 ;  /* 0x000000ffff267224 */ /* 0x000fc400078e003a */
[----:B------:R-:W-:Y:S01]  /*8ac0*/  IMAD.MOV.U32 R59, RZ, RZ, R72 ;  /* 0x000000ffff3b7224 */ /* 0x000fe200078e0048 */
[----:B0-----:R-:W-:Y:S01]  /*8ad0*/  DADD R80, R32, R16 ;  /* 0x0000000020507229 */ /* 0x001fe20000000010 */
[----:B------:R-:W-:Y:S01]  /*8ae0*/  IMAD.MOV.U32 R57, RZ, RZ, R29 ;  /* 0x000000ffff397224 */ /* 0x000fe200078e001d */
[----:B------:R-:W-:Y:S01]  /*8af0*/  FSEL R55, R55, R36, P4 ;  /* 0x0000002437377208 */ /* 0x000fe20002000000 */
[----:B------:R-:W-:Y:S01]  /*8b00*/  DADD R78, R16, R34 ;  /* 0x00000000104e7229 */ /* 0x000fe20000000022 */
[----:B------:R-:W-:Y:S02]  /*8b10*/  @P1 LOP3.LUT R55, R36, 0x80000, RZ, 0xfc, !PT ;  /* 0x0008000024371812 */ /* 0x000fe400078efcff */
[----:B------:R-:W-:Y:S01]  /*8b20*/  FSEL R69, R69, R67, P6 ;  /* 0x0000004345457208 */ /* 0x000fe20003000000 */
[----:B------:R-:W-:Y:S01]  /*8b30*/  DSETP.MIN.AND P6, P1, R24, R74, PT ;  /* 0x0000004a1800722a */ /* 0x000fe200039c0000 */
[----:B------:R-:W-:Y:S01]  /*8b40*/  SEL R54, R31, R50, P4 ;  /* 0x000000321f367207 */ /* 0x000fe20002000000 */
[----:B------:R-:W-:Y:S01]  /*8b50*/  IMAD.MOV.U32 R31, RZ, RZ, R46 ;  /* 0x000000ffff1f7224 */ /* 0x000fe200078e002e */
[----:B------:R-:W-:Y:S01]  /*8b60*/  SEL R58, R38, R59, P3 ;  /* 0x0000003b263a7207 */ /* 0x000fe20001800000 */
[----:B------:R-:W-:Y:S01]  /*8b70*/  DSETP.MIN.AND P4, P0, R46, R26, PT ;  /* 0x0000001a2e00722a */ /* 0x000fe20003880000 */
[----:B------:R-:W-:Y:S01]  /*8b80*/  FSEL R59, R44, R73, P3 ;  /* 0x000000492c3b7208 */ /* 0x000fe20001800000 */
[----:B------:R-:W-:Y:S01]  /*8b90*/  IMAD.MOV.U32 R50, RZ, RZ, R26 ;  /* 0x000000ffff327224 */ /* 0x000fe200078e001a */
[----:B------:R-:W-:Y:S01]  /*8ba0*/  @P2 LOP3.LUT R69, R67, 0x80000, RZ, 0xfc, !PT ;  /* 0x0008000043452812 */ /* 0x000fe200078efcff */
[----:B------:R-:W-:Y:S01]  /*8bb0*/  IMAD.MOV.U32 R46, RZ, RZ, R27 ;  /* 0x000000ffff2e7224 */ /* 0x000fe200078e001b */
[----:B------:R-:W-:Y:S01]  /*8bc0*/  DSETP.MIN.AND P2, P3, R56, R80, PT ;  /* 0x000000503800722a */ /* 0x000fe20003b40000 */
[----:B------:R-:W-:-:S02]  /*8bd0*/  IMAD.MOV.U32 R65, RZ, RZ, R49 ;  /* 0x000000ffff417224 */ /* 0x000fc400078e0031 */
[----:B------:R-:W-:Y:S02]  /*8be0*/  IMAD.MOV.U32 R29, RZ, RZ, R56 ;  /* 0x000000ffff1d7224 */ /* 0x000fe400078e0038 */
[----:B------:R-:W-:Y:S01]  /*8bf0*/  IMAD.MOV.U32 R66, RZ, RZ, R80 ;  /* 0x000000ffff427224 */ /* 0x000fe200078e0050 */
[----:B------:R-:W-:Y:S01]  /*8c00*/  @P5 LOP3.LUT R59, R73, 0x80000, RZ, 0xfc, !PT ;  /* 0x00080000493b5812 */ /* 0x000fe200078efcff */
[----:B------:R-:W-:Y:S01]  /*8c10*/  IMAD.MOV.U32 R30, RZ, RZ, R25 ;  /* 0x000000ffff1e7224 */ /* 0x000fe200078e0019 */
[----:B------:R-:W-:Y:S01]  /*8c20*/  SEL R50, R31, R50, P4 ;  /* 0x000000321f327207 */ /* 0x000fe20002000000 */
[----:B-1----:R-:W-:Y:S01]  /*8c30*/  DADD R82, R32, R20 ;  /* 0x0000000020527229 */ /* 0x002fe20000000014 */
[----:B------:R-:W-:Y:S01]  /*8c40*/  FSEL R47, R47, R46, P4 ;  /* 0x0000002e2f2f7208 */ /* 0x000fe20002000000 */
[----:B------:R-:W-:Y:S01]  /*8c50*/  DADD R72, R20, R34 ;  /* 0x0000000014487229 */ /* 0x000fe20000000022 */
[----:B------:R-:W-:Y:S01]  /*8c60*/  SEL R66, R29, R66, P2 ;  /* 0x000000421d427207 */ /* 0x000fe20001000000 */
[----:B------:R-:W-:Y:S01]  /*8c70*/  DSETP.MIN.AND P4, P5, R64, R78, PT ;  /* 0x0000004e4000722a */ /* 0x000fe20003d80000 */
[----:B------:R-:W-:Y:S01]  /*8c80*/  IMAD.MOV.U32 R36, RZ, RZ, R24 ;  /* 0x000000ffff247224 */ /* 0x000fe200078e0018 */
[----:B------:R-:W-:Y:S01]  /*8c90*/  MOV R29, R41 ;  /* 0x00000029001d7202 */ /* 0x000fe20000000f00 */
[----:B------:R-:W-:Y:S01]  /*8ca0*/  IMAD.MOV.U32 R49, RZ, RZ, R74 ;  /* 0x000000ffff317224 */ /* 0x000fe200078e004a */
[----:B------:R-:W-:Y:S01]  /*8cb0*/  MOV R31, R57 ;  /* 0x00000039001f7202 */ /* 0x000fe20000000f00 */
[----:B------:R-:W-:-:S02]  /*8cc0*/  IMAD.MOV.U32 R44, RZ, RZ, R81 ;  /* 0x000000ffff2c7224 */ /* 0x000fc400078e0051 */
[----:B------:R-:W-:Y:S01]  /*8cd0*/  IMAD.MOV.U32 R63, RZ, RZ, R15 ;  /* 0x000000ffff3f7224 */ /* 0x000fe200078e000f */
[----:B------:R-:W-:Y:S01]  /*8ce0*/  FSEL R57, R30, R75, P6 ;  /* 0x0000004b1e397208 */ /* 0x000fe20003000000 */
[----:B------:R-:W0:Y:S01]  /*8cf0*/  LDS.128 R24, [R10+0x170] ;  /* 0x000170000a187984 */ /* 0x000e220000000c00 */
[----:B------:R-:W-:Y:S01]  /*8d00*/  SEL R56, R36, R49, P6 ;  /* 0x0000003124387207 */ /* 0x000fe20003000000 */
[----:B------:R-:W-:Y:S01]  /*8d10*/  IMAD.MOV.U32 R36, RZ, RZ, R28 ;  /* 0x000000ffff247224 */ /* 0x000fe200078e001c */
[----:B------:R-:W-:Y:S02]  /*8d20*/  @P1 LOP3.LUT R57, R75, 0x80000, RZ, 0xfc, !PT ;  /* 0x000800004b391812 */ /* 0x000fe400078efcff */
[----:B------:R-:W-:Y:S01]  /*8d30*/  FSEL R15, R31, R44, P2 ;  /* 0x0000002c1f0f7208 */ /* 0x000fe20001000000 */
[----:B------:R-:W-:Y:S01]  /*8d40*/  DSETP.MIN.AND P1, P2, R28, R72, PT ;  /* 0x000000481c00722a */ /* 0x000fe20003a20000 */
[----:B------:R-:W-:Y:S01]  /*8d50*/  @P0 LOP3.LUT R47, R46, 0x80000, RZ, 0xfc, !PT ;  /* 0x000800002e2f0812 */ /* 0x000fe200078efcff */
[----:B------:R-:W-:Y:S01]  /*8d60*/  DSETP.MIN.AND P6, P0, R62, R82, PT ;  /* 0x000000523e00722a */ /* 0x000fe200038c0000 */
        /* <DEDUP_REMOVED lines=12> */
[----:B0-----:R-:W-:Y:S02]  /*8e30*/  DADD R80, R32, R24 ;  /* 0x0000000020507229 */ /* 0x001fe40000000018 */
[----:B------:R-:W-:Y:S02]  /*8e40*/  DADD R74, R24, R34 ;  /* 0x00000000184a7229 */ /* 0x000fe40000000022 */
[----:B-1----:R-:W-:Y:S02]  /*8e50*/  DADD R78, R32, R28 ;  /* 0x00000000204e7229 */ /* 0x002fe4000000001c */
[----:B------:R-:W-:Y:S01]  /*8e60*/  DADD R82, R28, R34 ;  /* 0x000000001c527229 */ /* 0x000fe20000000022 */
[----:B------:R-:W0:Y:S01]  /*8e70*/  LDS.128 R32, [R4+0xe10] ;  /* 0x000e100004207984 */ /* 0x000e220000000c00 */
[----:B------:R-:W-:Y:S01]  /*8e80*/  SEL R64, R38, R64, P4 ;  /* 0x0000004026407207 */ /* 0x000fe20002000000 */
[----:B------:R-:W-:Y:S01]  /*8e90*/  IMAD.MOV.U32 R38, RZ, RZ, R48 ;  /* 0x000000ffff267224 */ /* 0x000fe200078e0030 */
[----:B------:R-:W-:Y:S01]  /*8ea0*/  @P3 LOP3.LUT R15, R44, 0x80000, RZ, 0xfc, !PT ;  /* 0x000800002c0f3812 */ /* 0x000fe200078efcff */
[----:B------:R-:W-:Y:S01]  /*8eb0*/  DSETP.MIN.AND P3, P4, R48, R80, PT ;  /* 0x000000503000722a */ /* 0x000fe20003c60000 */
[----:B------:R-:W-:-:S02]  /*8ec0*/  IMAD.MOV.U32 R46, RZ, RZ, R73 ;  /* 0x000000ffff2e7224 */ /* 0x000fc400078e0049 */
[----:B------:R-:W-:Y:S01]  /*8ed0*/  IMAD.MOV.U32 R48, RZ, RZ, R72 ;  /* 0x000000ffff307224 */ /* 0x000fe200078e0048 */
[----:B------:R-:W-:Y:S02]  /*8ee0*/  FSEL R63, R63, R45, P6 ;  /* 0x0000002d3f3f7208 */ /* 0x000fe40003000000 */
[----:B------:R-:W-:Y:S01]  /*8ef0*/  @P0 LOP3.LUT R63, R45, 0x80000, RZ, 0xfc, !PT ;  /* 0x000800002d3f0812 */ /* 0x000fe200078efcff */
[----:B------:R-:W-:Y:S01]  /*8f00*/  DSETP.MIN.AND P5, P6, R60, R74, PT ;  /* 0x0000004a3c00722a */ /* 0x000fe20003ea0000 */
[----:B------:R-:W-:Y:S01]  /*8f10*/  SEL R48, R36, R48, P1 ;  /* 0x0000003024307207 */ /* 0x000fe20000800000 */
[----:B------:R-:W-:Y:S01]  /*8f20*/  IMAD.MOV.U32 R36, RZ, RZ, R42 ;  /* 0x000000ffff247224 */ /* 0x000fe200078e002a */
[----:B------:R-:W-:Y:S01]  /*8f30*/  FSEL R45, R41, R46, P1 ;  /* 0x0000002e292d7208 */ /* 0x000fe20000800000 */
[----:B------:R-:W-:Y:S01]  /*8f40*/  DSETP.MIN.AND P0, P1, R42, R78, PT ;  /* 0x0000004e2a00722a */ /* 0x000fe20003900000 */
[----:B------:R-:W-:Y:S02]  /*8f50*/  IMAD.MOV.U32 R72, RZ, RZ, R80 ;  /* 0x000000ffff487224 */ /* 0x000fe400078e0050 */
[----:B------:R-:W-:-:S02]  /*8f60*/  IMAD.MOV.U32 R42, RZ, RZ, R81 ;  /* 0x000000ffff2a7224 */ /* 0x000fc400078e0051 */
[----:B------:R-:W-:Y:S01]  /*8f70*/  IMAD.MOV.U32 R41, RZ, RZ, R53 ;  /* 0x000000ffff297224 */ /* 0x000fe200078e0035 */
[----:B------:R-:W-:Y:S02]  /*8f80*/  @P2 LOP3.LUT R45, R46, 0x80000, RZ, 0xfc, !PT ;  /* 0x000800002e2d2812 */ /* 0x000fe400078efcff */
[----:B------:R-:W-:Y:S02]  /*8f90*/  SEL R72, R38, R72, P3 ;  /* 0x0000004826487207 */ /* 0x000fe40001800000 */
[----:B------:R-:W-:Y:S01]  /*8fa0*/  FSEL R49, R49, R42, P3 ;  /* 0x0000002a31317208 */ /* 0x000fe20001800000 */
[----:B------:R-:W-:Y:S01]  /*8fb0*/  DSETP.MIN.AND P2, P3, R40, R82, PT ;  /* 0x000000522800722a */ /* 0x000fe20003b40000 */
[----:B------:R-:W-:Y:S01]  /*8fc0*/  MOV R38, R40 ;  /* 0x0000002800267202 */ /* 0x000fe20000000f00 */
[----:B------:R-:W-:Y:S02]  /*8fd0*/  IMAD.MOV.U32 R40, RZ, RZ, R75 ;  /* 0x000000ffff287224 */ /* 0x000fe400078e004b */
[----:B------:R-:W-:-:S02]  /*8fe0*/  IMAD.MOV.U32 R44, RZ, RZ, R60 ;  /* 0x000000ffff2c7224 */ /* 0x000fc400078e003c */
[----:B------:R-:W-:Y:S01]  /*8ff0*/  IMAD.MOV.U32 R46, RZ, RZ, R74 ;  /* 0x000000ffff2e7224 */ /* 0x000fe200078e004a */
[----:B------:R-:W-:Y:S01]  /*9000*/  FSEL R61, R61, R40, P5 ;  /* 0x000000283d3d7208 */ /* 0x000fe20002800000 */
[----:B------:R-:W-:Y:S01]  /*9010*/  IMAD.MOV.U32 R53, RZ, RZ, R37 ;  /* 0x000000ffff357224 */ /* 0x000fe200078e0025 */
[----:B------:R-:W-:Y:S01]  /*9020*/  @P4 LOP3.LUT R49, R42, 0x80000, RZ, 0xfc, !PT ;  /* 0x000800002a314812 */ /* 0x000fe200078efcff */
[----:B------:R-:W-:Y:S01]  /*9030*/  IMAD.MOV.U32 R42, RZ, RZ, R83 ;  /* 0x000000ffff2a7224 */ /* 0x000fe200078e0053 */
[----:B------:R-:W-:Y:S01]  /*9040*/  @P6 LOP3.LUT R61, R40, 0x80000, RZ, 0xfc, !PT ;  /* 0x00080000283d6812 */ /* 0x000fe200078efcff */
[C---:B0-----:R-:W-:Y:S01]  /*9050*/  DADD R84, R32.reuse, R16 ;  /* 0x0000000020547229 */ /* 0x041fe20000000010 */
[----:B------:R-:W-:Y:S01]  /*9060*/  SEL R60, R44, R46, P5 ;  /* 0x0000002e2c3c7207 */ /* 0x000fe20002800000 */
[----:B------:R-:W-:Y:S01]  /*9070*/  IMAD.MOV.U32 R40, RZ, RZ, R82 ;  /* 0x000000ffff287224 */ /* 0x000fe200078e0052 */
[----:B------:R-:W-:Y:S01]  /*9080*/  DADD R82, R32, R24 ;  /* 0x0000000020527229 */ /* 0x000fe20000000018 */
[----:B------:R-:W-:-:S02]  /*9090*/  IMAD.MOV.U32 R46, RZ, RZ, R78 ;  /* 0x000000ffff2e7224 */ /* 0x000fc400078e004e */
[----:B------:R-:W-:Y:S01]  /*90a0*/  IMAD.MOV.U32 R44, RZ, RZ, R79 ;  /* 0x000000ffff2c7224 */ /* 0x000fe200078e004f */
[----:B------:R-:W-:Y:S01]  /*90b0*/  DADD R78, R24, R34 ;  /* 0x00000000184e7229 */ /* 0x000fe20000000022 */
[----:B------:R-:W-:Y:S01]  /*90c0*/  IMAD.MOV.U32 R77, RZ, RZ, R51 ;  /* 0x000000ffff4d7224 */ /* 0x000fe200078e0033 */
[----:B------:R-:W-:Y:S01]  /*90d0*/  DSETP.MIN.AND P4, P5, R52, R84, PT ;  /* 0x000000543400722a */ /* 0x000fe20003d80000 */
[----:B------:R-:W-:Y:S01]  /*90e0*/  SEL R46, R36, R46, P0 ;  /* 0x0000002e242e7207 */ /* 0x000fe20000000000 */
[----:B------:R-:W-:Y:S01]  /*90f0*/  IMAD.MOV.U32 R25, RZ, RZ, R84 ;  /* 0x000000ffff197224 */ /* 0x000fe200078e0054 */
[----:B------:R-:W-:Y:S01]  /*9100*/  MOV R36, R52 ;  /* 0x0000003400247202 */ /* 0x000fe20000000f00 */
[----:B------:R-:W-:Y:S01]  /*9110*/  IMAD.MOV.U32 R71, RZ, RZ, R39 ;  /* 0x000000ffff477224 */ /* 0x000fe200078e0027 */
[----:B------:R-:W-:Y:S01]  /*9120*/  FSEL R41, R41, R42, P2 ;  /* 0x0000002a29297208 */ /* 0x000fe20001000000 */
[C---:B------:R-:W-:Y:S01]  /*9130*/  DADD R86, R32.reuse, R20 ;  /* 0x0000000020567229 */ /* 0x040fe20000000014 */
[----:B------:R-:W-:Y:S01]  /*9140*/  SEL R40, R38, R40, P2 ;  /* 0x0000002826287207 */ /* 0x000fe20001000000 */
[----:B------:R-:W-:Y:S01]  /*9150*/  DADD R38, R32, R28 ;  /* 0x0000000020267229 */ /* 0x000fe2000000001c */
[----:B------:R-:W-:Y:S01]  /*9160*/  @P3 LOP3.LUT R41, R42, 0x80000, RZ, 0xfc, !PT ;  /* 0x000800002a293812 */ /* 0x000fe200078efcff */
[----:B------:R-:W-:Y:S01]  /*9170*/  DSETP.MIN.AND P3, P2, R76, R82, PT ;  /* 0x000000524c00722a */ /* 0x000fe20003a60000 */
[----:B------:R-:W-:Y:S01]  /*9180*/  SEL R52, R36, R25, P4 ;  /* 0x0000001924347207 */ /* 0x000fe20002000000 */
[----:B------:R-:W-:Y:S01]  /*9190*/  IMAD.MOV.U32 R32, RZ, RZ, R82 ;  /* 0x000000ffff207224 */ /* 0x000fe200078e0052 */
[----:B------:R-:W-:Y:S01]  /*91a0*/  MOV R25, R76 ;  /* 0x0000004c00197202 */ /* 0x000fe20000000f00 */
[----:B------:R-:W-:-:S02]  /*91b0*/  DADD R16, R16, R34 ;  /* 0x0000000010107229 */ /* 0x000fc40000000022 */
[--C-:B------:R-:W-:Y:S01]  /*91c0*/  DADD R74, R20, R34.reuse ;  /* 0x00000000144a7229 */ /* 0x100fe20000000022 */
[----:B------:R-:W-:Y:S01]  /*91d0*/  SEL R76, R25, R32, P3 ;  /* 0x00000020194c7207 */ /* 0x000fe20001800000 */
[----:B------:R-:W-:Y:S01]  /*91e0*/  DADD R80, R28, R34 ;  /* 0x000000001c507229 */ /* 0x000fe20000000022 */
[----:B------:R-:W0:Y:S01]  /*91f0*/  LDS.128 R32, [R4+0xf00] ;  /* 0x000f000004207984 */ /* 0x000e220000000c00 */
[----:B------:R-:W-:Y:S01]  /*9200*/  FSEL R43, R43, R44, P0 ;  /* 0x0000002c2b2b7208 */ /* 0x000fe20000000000 */
[----:B------:R-:W-:Y:S01]  /*9210*/  IMAD.MOV.U32 R21, RZ, RZ, R85 ;  /* 0x000000ffff157224 */ /* 0x000fe200078e0055 */
[----:B------:R-:W-:Y:S01]  /*9220*/  @P1 LOP3.LUT R43, R44, 0x80000, RZ, 0xfc, !PT ;  /* 0x000800002c2b1812 */ /* 0x000fe200078efcff */
[----:B------:R-:W-:Y:S01]  /*9230*/  DSETP.MIN.AND P0, P1, R70, R86, PT ;  /* 0x000000564600722a */ /* 0x000fe20003900000 */
        /* <DEDUP_REMOVED lines=18> */
[----:B------:R-:W-:Y:S01]  /*9360*/  DSETP.MIN.AND P1, P3, R58, R74, PT ;  /* 0x0000004a3a00722a */ /* 0x000fe20003b20000 */
[----:B------:R-:W-:Y:S02]  /*9370*/  FSEL R55, R55, R39, P6 ;  /* 0x0000002737377208 */ /* 0x000fe40003000000 */
[----:B------:R-:W-:-:S02]  /*9380*/  SEL R68, R21, R28, P0 ;  /* 0x0000001c15447207 */ /* 0x000fc40000000000 */
[----:B------:R-:W-:Y:S02]  /*9390*/  @P4 LOP3.LUT R55, R39, 0x80000, RZ, 0xfc, !PT ;  /* 0x0008000027374812 */ /* 0x000fe400078efcff */
[----:B------:R-:W-:Y:S01]  /*93a0*/  FSEL R69, R69, R36, P0 ;  /* 0x0000002445457208 */ /* 0x000fe20000000000 */
[----:B------:R-:W-:Y:S01]  /*93b0*/  DSETP.MIN.AND P4, P0, R56, R80, PT ;  /* 0x000000503800722a */ /* 0x000fe20003880000 */
[----:B------:R-:W-:Y:S01]  /*93c0*/  @P5 LOP3.LUT R69, R36, 0x80000, RZ, 0xfc, !PT ;  /* 0x0008000024455812 */ /* 0x000fe200078efcff */
[----:B------:R-:W-:Y:S01]  /*93d0*/  IMAD.MOV.U32 R51, RZ, RZ, R47 ;  /* 0x000000ffff337224 */ /* 0x000fe200078e002f */
[C---:B0-----:R-:W-:Y:S01]  /*93e0*/  DADD R36, R32.reuse, R18 ;  /* 0x0000000020247229 */ /* 0x041fe20000000012 */
[----:B------:R-:W-:Y:S01]  /*93f0*/  IMAD.MOV.U32 R20, RZ, RZ, R58 ;  /* 0x000000ffff147224 */ /* 0x000fe200078e003a */
[----:B------:R-:W-:Y:S01]  /*9400*/  MOV R67, R15 ;  /* 0x0000000f00437202 */ /* 0x000fe20000000f00 */
[----:B------:R-:W-:Y:S01]  /*9410*/  IMAD.MOV.U32 R17, RZ, RZ, R74 ;  /* 0x000000ffff117224 */ /* 0x000fe200078e004a */
[----:B------:R-:W-:Y:S01]  /*9420*/  DADD R38, R32, R22 ;  /* 0x0000000020267229 */ /* 0x000fe20000000016 */
[----:B------:R-:W-:-:S02]  /*9430*/  IMAD.MOV.U32 R16, RZ, RZ, R56 ;  /* 0x000000ffff107224 */ /* 0x000fc400078e0038 */
[----:B------:R-:W-:Y:S01]  /*9440*/  IMAD.MOV.U32 R29, RZ, RZ, R80 ;  /* 0x000000ffff1d7224 */ /* 0x000fe200078e0050 */
[----:B------:R-:W-:Y:S01]  /*9450*/  @P2 LOP3.LUT R77, R24, 0x80000, RZ, 0xfc, !PT ;  /* 0x00080000184d2812 */ /* 0x000fe200078efcff */
[----:B------:R-:W-:Y:S01]  /*9460*/  DSETP.MIN.AND P6, P2, R50, R78, PT ;  /* 0x0000004e3200722a */ /* 0x000fe20003ac0000 */
[----:B------:R-:W-:Y:S01]  /*9470*/  IMAD.MOV.U32 R21, RZ, RZ, R57 ;  /* 0x000000ffff157224 */ /* 0x000fe200078e0039 */
[----:B------:R-:W-:Y:S01]  /*9480*/  SEL R58, R20, R17, P1 ;  /* 0x00000011143a7207 */ /* 0x000fe20000800000 */
[----:B------:R-:W-:Y:S01]  /*9490*/  IMAD.MOV.U32 R25, RZ, RZ, R78 ;  /* 0x000000ffff197224 */ /* 0x000fe200078e004e */
[----:B------:R-:W-:Y:S01]  /*94a0*/  FSEL R59, R59, R75, P1 ;  /* 0x0000004b3b3b7208 */ /* 0x000fe20000800000 */
[----:B------:R-:W-:Y:S01]  /*94b0*/  IMAD.MOV.U32 R42, RZ, RZ, R36 ;  /* 0x000000ffff2a7224 */ /* 0x000fe200078e0024 */
[----:B------:R-:W-:Y:S02]  /*94c0*/  MOV R24, R50 ;  /* 0x0000003200187202 */ /* 0x000fe40000000f00 */
[----:B------:R-:W-:Y:S01]  /*94d0*/  SEL R20, R16, R29, P4 ;  /* 0x0000001d10147207 */ /* 0x000fe20002000000 */
[----:B------:R-:W-:Y:S01]  /*94e0*/  IMAD.MOV.U32 R29, RZ, RZ, R37 ;  /* 0x000000ffff1d7224 */ /* 0x000fe200078e0025 */
[----:B------:R-:W-:Y:S01]  /*94f0*/  @P3 LOP3.LUT R59, R75, 0x80000, RZ, 0xfc, !PT ;  /* 0x000800004b3b3812 */ /* 0x000fe200078efcff */
[----:B------:R-:W-:Y:S01]  /*9500*/  DSETP.MIN.AND P3, P5, R66, R36, PT ;  /* 0x000000244200722a */ /* 0x000fe20003d60000 */
[----:B------:R-:W-:Y:S01]  /*9510*/  FSEL R21, R21, R81, P4 ;  /* 0x0000005115157208 */ /* 0x000fe20002000000 */
[----:B------:R-:W-:Y:S01]  /*9520*/  DADD R36, R32, R26 ;  /* 0x0000000020247229 */ /* 0x000fe2000000001a */
[----:B------:R-:W-:-:S02]  /*9530*/  SEL R50, R24, R25, P6 ;  /* 0x0000001918327207 */ /* 0x000fc40003000000 */
[----:B------:R-:W-:Y:S02]  /*9540*/  FSEL R51, R51, R79, P6 ;  /* 0x0000004f33337208 */ /* 0x000fe40003000000 */
[----:B------:R-:W-:Y:S01]  /*9550*/  @P0 LOP3.LUT R21, R81, 0x80000, RZ, 0xfc, !PT ;  /* 0x0008000051150812 */ /* 0x000fe200078efcff */
[----:B------:R-:W-:Y:S01]  /*9560*/  DSETP.MIN.AND P6, P0, R62, R38, PT ;  /* 0x000000263e00722a */ /* 0x000fe200038c0000 */
[----:B------:R-:W-:Y:S02]  /*9570*/  IMAD.MOV.U32 R16, RZ, RZ, R66 ;  /* 0x000000ffff107224 */ /* 0x000fe400078e0042 */
[----:B------:R-:W-:Y:S02]  /*9580*/  IMAD.MOV.U32 R15, RZ, RZ, R67 ;  /* 0x000000ffff0f7224 */ /* 0x000fe400078e0043 */
[----:B------:R-:W-:Y:S02]  /*9590*/  IMAD.MOV.U32 R28, RZ, RZ, R63 ;  /* 0x000000ffff1c7224 */ /* 0x000fe400078e003f */
[----:B------:R-:W-:-:S02]  /*95a0*/  IMAD.MOV.U32 R73, RZ, RZ, R49 ;  /* 0x000000ffff497224 */ /* 0x000fc400078e0031 */
[----:B------:R-:W-:Y:S01]  /*95b0*/  IMAD.MOV.U32 R47, RZ, RZ, R39 ;  /* 0x000000ffff2f7224 */ /* 0x000fe200078e0027 */
[----:B------:R-:W-:Y:S01]  /*95c0*/  SEL R42, R16, R42, P3 ;  /* 0x0000002a102a7207 */ /* 0x000fe20001800000 */
[----:B------:R-:W-:Y:S01]  /*95d0*/  IMAD.MOV.U32 R49, RZ, RZ, R45 ;  /* 0x000000ffff317224 */ /* 0x000fe200078e002d */
[----:B------:R-:W-:Y:S01]  /*95e0*/  FSEL R15, R15, R29, P3 ;  /* 0x0000001d0f0f7208 */ /* 0x000fe20001800000 */
[----:B------:R-:W-:Y:S01]  /*95f0*/  DSETP.MIN.AND P3, P4, R72, R36, PT ;  /* 0x000000244800722a */ /* 0x000fe20003c60000 */
[----:B------:R-:W-:Y:S01]  /*9600*/  FSEL R45, R28, R47, P6 ;  /* 0x0000002f1c2d7208 */ /* 0x000fe20003000000 */
[----:B------:R-:W-:Y:S01]  /*9610*/  IMAD.MOV.U32 R56, RZ, RZ, R38 ;  /* 0x000000ffff387224 */ /* 0x000fe200078e0026 */
[----:B------:R-:W-:Y:S01]  /*9620*/  MOV R28, R36 ;  /* 0x00000024001c7202 */ /* 0x000fe20000000f00 */
[----:B------:R-:W-:Y:S02]  /*9630*/  IMAD.MOV.U32 R44, RZ, RZ, R37 ;  /* 0x000000ffff2c7224 */ /* 0x000fe400078e0025 */
[----:B------:R-:W0:Y:S01]  /*9640*/  LDS.128 R36, [R4+0xf10] ;  /* 0x000f100004247984 */ /* 0x000e220000000c00 */
[----:B------:R-:W-:Y:S01]  /*9650*/  DADD R32, R32, R30 ;  /* 0x0000000020207229 */ /* 0x000fe2000000001e */
[----:B------:R-:W-:Y:S01]  /*9660*/  @P0 LOP3.LUT R45, R47, 0x80000, RZ, 0xfc, !PT ;  /* 0x000800002f2d0812 */ /* 0x000fe200078efcff */
[----:B------:R-:W-:-:S02]  /*9670*/  IMAD.MOV.U32 R16, RZ, RZ, R72 ;  /* 0x000000ffff107224 */ /* 0x000fc400078e0048 */
[----:B------:R-:W-:Y:S01]  /*9680*/  IMAD.MOV.U32 R47, RZ, RZ, R43 ;  /* 0x000000ffff2f7224 */ /* 0x000fe200078e002b */
[C---:B------:R-:W-:Y:S01]  /*9690*/  DADD R66, R34.reuse, R18 ;  /* 0x0000000022427229 */ /* 0x040fe20000000012 */
[----:B------:R-:W-:Y:S01]  /*96a0*/  FSEL R73, R73, R44, P3 ;  /* 0x0000002c49497208 */ /* 0x000fe20001800000 */
[----:B------:R-:W-:Y:S01]  /*96b0*/  IMAD.MOV.U32 R25, RZ, RZ, R62 ;  /* 0x000000ffff197224 */ /* 0x000fe200078e003e */
[----:B------:R-:W-:Y:S01]  /*96c0*/  SEL R72, R16, R28, P3 ;  /* 0x0000001c10487207 */ /* 0x000fe20001800000 */
[----:B------:R-:W-:Y:S02]  /*96d0*/  DADD R62, R34, R22 ;  /* 0x00000000223e7229 */ /* 0x000fe40000000016 */
[----:B------:R-:W-:Y:S01]  /*96e0*/  DSETP.MIN.AND P3, P0, R46, R32, PT ;  /* 0x000000202e00722a */ /* 0x000fe20003860000 */
[----:B------:R-:W-:Y:S01]  /*96f0*/  @P2 LOP3.LUT R51, R79, 0x80000, RZ, 0xfc, !PT ;  /* 0x000800004f332812 */ /* 0x000fe200078efcff */
[----:B------:R-:W-:Y:S01]  /*9700*/  IMAD.MOV.U32 R17, RZ, RZ, R64 ;  /* 0x000000ffff117224 */ /* 0x000fe200078e0040 */
[----:B------:R-:W-:Y:S01]  /*9710*/  MOV R24, R65 ;  /* 0x0000004100187202 */ /* 0x000fe20000000f00 */
[----:B------:R-:W-:Y:S01]  /*9720*/  DSETP.MIN.AND P1, P2, R64, R66, PT ;  /* 0x000000424000722a */ /* 0x000fe20003a20000 */
[----:B------:R-:W-:Y:S01]  /*9730*/  IMAD.MOV.U32 R16, RZ, RZ, R46 ;  /* 0x000000ffff107224 */ /* 0x000fe200078e002e */
[----:B------:R-:W-:Y:S01]  /*9740*/  DADD R64, R34, R30 ;  /* 0x0000000022407229 */ /* 0x000fe2000000001e */
[----:B------:R-:W-:Y:S01]  /*9750*/  SEL R56, R25, R56, P6 ;  /* 0x0000003819387207 */ /* 0x000fe20003000000 */
[----:B------:R-:W-:Y:S01]  /*9760*/  IMAD.MOV.U32 R46, RZ, RZ, R32 ;  /* 0x000000ffff2e7224 */ /* 0x000fe200078e0020 */
[----:B------:R-:W-:Y:S01]  /*9770*/  @P5 LOP3.LUT R15, R29, 0x80000, RZ, 0xfc, !PT ;  /* 0x000800001d0f5812 */ /* 0x000fe200078efcff */
[----:B------:R-:W-:Y:S01]  /*9780*/  IMAD.MOV.U32 R28, RZ, RZ, R33 ;  /* 0x000000ffff1c7224 */ /* 0x000fe200078e0021 */
[----:B------:R-:W-:Y:S01]  /*9790*/  DSETP.MIN.AND P5, P6, R48, R62, PT ;  /* 0x0000003e3000722a */ /* 0x000fe20003ea0000 */
[----:B------:R-:W-:-:S02]  /*97a0*/  IMAD.MOV.U32 R29, RZ, RZ, R48 ;  /* 0x000000ffff1d7224 */ /* 0x000fc400078e0030 */
[----:B------:R-:W-:Y:S01]  /*97b0*/  IMAD.MOV.U32 R25, RZ, RZ, R49 ;  /* 0x000000ffff197224 */ /* 0x000fe200078e0031 */
[----:B------:R-:W-:Y:S01]  /*97c0*/  DADD R48, R34, R26 ;  /* 0x0000000022307229 */ /* 0x000fe2000000001a */
[----:B------:R-:W-:Y:S01]  /*97d0*/  IMAD.MOV.U32 R32, RZ, RZ, R66 ;  /* 0x000000ffff207224 */ /* 0x000fe200078e0042 */
[----:B------:R-:W-:Y:S02]  /*97e0*/  @P4 LOP3.LUT R73, R44, 0x80000, RZ, 0xfc, !PT ;  /* 0x000800002c494812 */ /* 0x000fe400078efcff */
[----:B------:R-:W-:Y:S02]  /*97f0*/  FSEL R47, R47, R28, P3 ;  /* 0x0000001c2f2f7208 */ /* 0x000fe40001800000 */
[----:B------:R-:W-:Y:S02]  /*9800*/  SEL R44, R17, R32, P1 ;  /* 0x00000020112c7207 */ /* 0x000fe40000800000 */
[----:B------:R-:W-:Y:S02]  /*9810*/  @P0 LOP3.LUT R47, R28, 0x80000, RZ, 0xfc, !PT ;  /* 0x000800001c2f0812 */ /* 0x000fe400078efcff */
[----:B------:R-:W-:Y:S01]  /*9820*/  FSEL R35, R24, R67, P1 ;  /* 0x0000004318237208 */ /* 0x000fe20000800000 */
[----:B------:R-:W-:Y:S01]  /*9830*/  DSETP.MIN.AND P0, P1, R40, R64, PT ;  /* 0x000000402800722a */ /* 0x000fe20003900000 */
[----:B------:R-:W-:Y:S01]  /*9840*/  SEL R46, R16, R46, P3 ;  /* 0x0000002e102e7207 */ /* 0x000fe20001800000 */
[----:B0-----:R-:W-:Y:S01]  /*9850*/  DADD R80, R36, R18 ;  /* 0x0000000024507229 */ /* 0x001fe20000000012 */
[----:B------:R-:W-:Y:S01]  /*9860*/  IMAD.MOV.U32 R28, RZ, RZ, R40 ;  /* 0x000000ffff1c7224 */ /* 0x000fe200078e0028 */
[----:B------:R-:W-:Y:S01]  /*9870*/  DSETP.MIN.AND P4, P3, R60, R48, PT ;  /* 0x000000303c00722a */ /* 0x000fe20003b80000 */
[----:B------:R-:W-:-:S02]  /*9880*/  IMAD.MOV.U32 R17, RZ, RZ, R41 ;  /* 0x000000ffff117224 */ /* 0x000fc400078e0029 */
[----:B------:R-:W-:Y:S02]  /*9890*/  IMAD.MOV.U32 R32, RZ, RZ, R64 ;  /* 0x000000ffff207224 */ /* 0x000fe400078e0040 */
[----:B------:R-:W-:Y:S01]  /*98a0*/  IMAD.MOV.U32 R40, RZ, RZ, R65 ;  /* 0x000000ffff287224 */ /* 0x000fe200078e0041 */
[----:B------:R-:W-:Y:S01]  /*98b0*/  MOV R34, R62 ;  /* 0x0000003e00227202 */ /* 0x000fe20000000f00 */
[----:B------:R-:W-:Y:S01]  /*98c0*/  IMAD.MOV.U32 R16, RZ, RZ, R60 ;  /* 0x000000ffff107224 */ /* 0x000fe200078e003c */
[C---:B------:R-:W-:Y:S01]  /*98d0*/  DADD R78, R36.reuse, R22 ;  /* 0x00000000244e7229 */ /* 0x040fe20000000016 */
[----:B------:R-:W-:Y:S01]  /*98e0*/  IMAD.MOV.U32 R41, RZ, RZ, R48 ;  /* 0x000000ffff297224 */ /* 0x000fe200078e0030 */
[----:B------:R-:W-:Y:S01]  /*98f0*/  @P2 LOP3.LUT R35, R67, 0x80000, RZ, 0xfc, !PT ;  /* 0x0008000043232812 */ /* 0x000fe200078efcff */
[----:B------:R-:W-:Y:S01]  /*9900*/  IMAD.MOV.U32 R33, RZ, RZ, R63 ;  /* 0x000000ffff217224 */ /* 0x000fe200078e003f */
[----:B------:R-:W-:Y:S01]  /*9910*/  SEL R62, R28, R32, P0 ;  /* 0x000000201c3e7207 */ /* 0x000fe20000000000 */
[C---:B------:R-:W-:Y:S01]  /*9920*/  DADD R74, R36.reuse, R26 ;  /* 0x00000000244a7229 */ /* 0x040fe2000000001a */
[----:B------:R-:W-:Y:S01]  /*9930*/  FSEL R63, R17, R40, P0 ;  /* 0x00000028113f7208 */ /* 0x000fe20000000000 */
[----:B------:R-:W-:Y:S01]  /*9940*/  DADD R66, R36, R30 ;  /* 0x0000000024427229 */ /* 0x000fe2000000001e */
[----:B------:R-:W-:Y:S01]  /*9950*/  IMAD.MOV.U32 R24, RZ, RZ, R49 ;  /* 0x000000ffff187224 */ /* 0x000fe200078e0031 */
[----:B------:R-:W-:Y:S01]  /*9960*/  SEL R48, R29, R34, P5 ;  /* 0x000000221d307207 */ /* 0x000fe20002800000 */
[----:B------:R-:W-:Y:S01]  /*9970*/  DSETP.MIN.AND P2, P0, R52, R80, PT ;  /* 0x000000503400722a */ /* 0x000fe20003840000 */
[----:B------:R-:W-:Y:S01]  /*9980*/  SEL R60, R16, R41, P4 ;  /* 0x00000029103c7207 */ /* 0x000fe20002000000 */
[----:B------:R-:W-:Y:S01]  /*9990*/  DADD R64, R38, R26 ;  /* 0x0000000026407229 */ /* 0x000fe2000000001a */
[----:B------:R-:W-:Y:S01]  /*99a0*/  IMAD.MOV.U32 R17, RZ, RZ, R81 ;  /* 0x000000ffff117224 */ /* 0x000fe200078e0051 */
[----:B------:R-:W-:Y:S01]  /*99b0*/  MOV R26, R80 ;  /* 0x00000050001a7202 */ /* 0x000fe20000000f00 */
[----:B------:R-:W-:-:S02]  /*99c0*/  IMAD.MOV.U32 R29, RZ, RZ, R52 ;  /* 0x000000ffff1d7224 */ /* 0x000fc400078e0034 */
[----:B------:R-:W-:Y:S01]  /*99d0*/  IMAD.MOV.U32 R16, RZ, RZ, R53 ;  /* 0x000000ffff107224 */ /* 0x000fe200078e0035 */
[----:B------:R-:W-:Y:S02]  /*99e0*/  FSEL R49, R25, R33, P5 ;  /* 0x0000002119317208 */ /* 0x000fe40002800000 */
[----:B------:R-:W-:Y:S01]  /*99f0*/  @P1 LOP3.LUT R63, R40, 0x80000, RZ, 0xfc, !PT ;  /* 0x00080000283f1812 */ /* 0x000fe200078efcff */
[----:B------:R-:W-:Y:S01]  /*9a00*/  DSETP.MIN.AND P1, P5, R70, R78, PT ;  /* 0x0000004e4600722a */ /* 0x000fe20003d20000 */
[----:B------:R-:W-:Y:S01]  /*9a10*/  FSEL R61, R61, R24, P4 ;  /* 0x000000183d3d7208 */ /* 0x000fe20002000000 */
[C---:B------:R-:W-:Y:S01]  /*9a20*/  DADD R18, R38.reuse, R18 ;  /* 0x0000000026127229 */ /* 0x040fe20000000012 */
[----:B------:R-:W-:Y:S01]  /*9a30*/  @P6 LOP3.LUT R49, R33, 0x80000, RZ, 0xfc, !PT ;  /* 0x0008000021316812 */ /* 0x000fe200078efcff */
[----:B------:R-:W-:Y:S01]  /*9a40*/  DADD R22, R38, R22 ;  /* 0x0000000026167229 */ /* 0x000fe20000000016 */
[----:B------:R-:W-:Y:S01]  /*9a50*/  @P3 LOP3.LUT R61, R24, 0x80000, RZ, 0xfc, !PT ;  /* 0x00080000183d3812 */ /* 0x000fe200078efcff */
[----:B------:R-:W-:Y:S01]  /*9a60*/  DSETP.MIN.AND P6, P4, R76, R74, PT ;  /* 0x0000004a4c00722a */ /* 0x000fe20003cc0000 */
[----:B------:R-:W-:-:S02]  /*9a70*/  SEL R52, R29, R26, P2 ;  /* 0x0000001a1d347207 */ /* 0x000fc40001000000 */
[----:B------:R-:W-:Y:S01]  /*9a80*/  FSEL R53, R16, R17, P2 ;  /* 0x0000001110357208 */ /* 0x000fe20001000000 */
[----:B------:R-:W-:Y:S01]  /*9a90*/  DSETP.MIN.AND P3, P2, R54, R66, PT ;  /* 0x000000423600722a */ /* 0x000fe20003a60000 */
[----:B------:R-:W-:Y:S01]  /*9aa0*/  IMAD.MOV.U32 R28, RZ, RZ, R78 ;  /* 0x000000ffff1c7224 */ /* 0x000fe200078e004e */
[----:B------:R-:W-:Y:S01]  /*9ab0*/  DADD R38, R38, R30 ;  /* 0x0000000026267229 */ /* 0x000fe2000000001e */
[----:B------:R-:W-:Y:S02]  /*9ac0*/  IMAD.MOV.U32 R25, RZ, RZ, R79 ;  /* 0x000000ffff197224 */ /* 0x000fe400078e004f */
[----:B------:R-:W-:Y:S02]  /*9ad0*/  IMAD.MOV.U32 R31, RZ, RZ, R70 ;  /* 0x000000ffff1f7224 */ /* 0x000fe400078e0046 */
[----:B------:R-:W-:Y:S01]  /*9ae0*/  IMAD.MOV.U32 R24, RZ, RZ, R71 ;  /* 0x000000ffff187224 */ /* 0x000fe200078e0047 */
[----:B------:R-:W-:Y:S01]  /*9af0*/  MOV R32, R74 ;  /* 0x0000004a00207202 */ /* 0x000fe20000000f00 */
        /* <DEDUP_REMOVED lines=8> */
[----:B------:R-:W-:Y:S01]  /*9b80*/  IMAD.MOV.U32 R16, RZ, RZ, R55 ;  /* 0x000000ffff107224 */ /* 0x000fe200078e0037 */
[----:B------:R-:W-:Y:S01]  /*9b90*/  MOV R17, R18 ;  /* 0x0000001200117202 */ /* 0x000fe20000000f00 */
[----:B------:R-:W-:-:S02]  /*9ba0*/  IMAD.MOV.U32 R26, RZ, RZ, R66 ;  /* 0x000000ffff1a7224 */ /* 0x000fc400078e0042 */
[----:B------:R-:W-:Y:S02]  /*9bb0*/  IMAD.MOV.U32 R37, RZ, RZ, R54 ;  /* 0x000000ffff257224 */ /* 0x000fe400078e0036 */
[----:B------:R-:W-:Y:S02]  /*9bc0*/  IMAD.MOV.U32 R28, RZ, RZ, R19 ;  /* 0x000000ffff1c7224 */ /* 0x000fe400078e0013 */
[----:B------:R-:W-:Y:S02]  /*9bd0*/  IMAD.MOV.U32 R34, RZ, RZ, R68 ;  /* 0x000000ffff227224 */ /* 0x000fe400078e0044 */
[----:B------:R-:W-:Y:S01]  /*9be0*/  IMAD.MOV.U32 R31, RZ, RZ, R69 ;  /* 0x000000ffff1f7224 */ /* 0x000fe200078e0045 */
[----:B------:R-:W-:Y:S02]  /*9bf0*/  SEL R68, R33, R32, P6 ;  /* 0x0000002021447207 */ /* 0x000fe40003000000 */
[----:B------:R-:W-:Y:S01]  /*9c00*/  @P5 LOP3.LUT R71, R25, 0x80000, RZ, 0xfc, !PT ;  /* 0x0008000019475812 */ /* 0x000fe200078efcff */
[----:B------:R-:W-:Y:S01]  /*9c10*/  IMAD.MOV.U32 R25, RZ, RZ, R59 ;  /* 0x000000ffff197224 */ /* 0x000fe200078e003b */
[----:B------:R-:W-:Y:S01]  /*9c20*/  FSEL R69, R30, R27, P6 ;  /* 0x0000001b1e457208 */ /* 0x000fe20003000000 */
[----:B------:R-:W-:Y:S01]  /*9c30*/  DSETP.MIN.AND P5, P6, R58, R22, PT ;  /* 0x000000163a00722a */ /* 0x000fe20003ea0000 */
[----:B------:R-:W-:Y:S01]  /*9c40*/  IMAD.MOV.U32 R24, RZ, RZ, R58 ;  /* 0x000000ffff187224 */ /* 0x000fe200078e003a */
[----:B------:R-:W-:Y:S01]  /*9c50*/  FSEL R59, R16, R29, P3 ;  /* 0x0000001d103b7208 */ /* 0x000fe20001800000 */
[----:B------:R-:W-:Y:S01]  /*9c60*/  UIADD3 UR8, UPT, UPT, UR7, 0x10, URZ ;  /* 0x0000001007087890 */ /* 0x000fe2000fffe0ff */
[----:B------:R-:W-:Y:S01]  /*9c70*/  SEL R58, R37, R26, P3 ;  /* 0x0000001a253a7207 */ /* 0x000fe20001800000 */
[----:B------:R-:W-:Y:S01]  /*9c80*/  UIADD3 UR7, UPT, UPT, UR7, 0x8, URZ ;  /* 0x0000000807077890 */ /* 0x000fe2000fffe0ff */
[----:B------:R-:W-:Y:S01]  /*9c90*/  @P4 LOP3.LUT R69, R27, 0x80000, RZ, 0xfc, !PT ;  /* 0x000800001b454812 */ /* 0x000fe200078efcff */
[----:B------:R-:W-:Y:S01]  /*9ca0*/  DSETP.MIN.AND P4, P3, R50, R64, PT ;  /* 0x000000403200722a */ /* 0x000fe20003b80000 */
[----:B------:R-:W-:-:S02]  /*9cb0*/  SEL R80, R34, R17, P0 ;  /* 0x0000001122507207 */ /* 0x000fc40000000000 */
[----:B------:R-:W-:Y:S02]  /*9cc0*/  @P2 LOP3.LUT R59, R29, 0x80000, RZ, 0xfc, !PT ;  /* 0x000800001d3b2812 */ /* 0x000fe400078efcff */
[----:B------:R-:W-:Y:S01]  /*9cd0*/  FSEL R81, R31, R28, P0 ;  /* 0x0000001c1f517208 */ /* 0x000fe20000000000 */
[----:B------:R-:W-:Y:S01]  /*9ce0*/  DSETP.MIN.AND P0, P2, R20, R38, PT ;  /* 0x000000261400722a */ /* 0x000fe20003a00000 */
        /* <DEDUP_REMOVED lines=17> */
[----:B------:R-:W-:-:S02]  /*9e00*/  FSEL R85, R17, R39, P0 ;  /* 0x0000002711557208 */ /* 0x000fc40000000000 */
[----:B------:R-:W-:Y:S02]  /*9e10*/  SEL R86, R24, R19, P5 ;  /* 0x0000001318567207 */ /* 0x000fe40002800000 */
[----:B------:R-:W-:Y:S02]  /*9e20*/  @P1 LOP3.LUT R81, R28, 0x80000, RZ, 0xfc, !PT ;  /* 0x000800001c511812 */ /* 0x000fe400078efcff */
[----:B------:R-:W-:Y:S02]  /*9e30*/  @P6 LOP3.LUT R87, R18, 0x80000, RZ, 0xfc, !PT ;  /* 0x0008000012576812 */ /* 0x000fe400078efcff */
[----:B------:R-:W-:Y:S02]  /*9e40*/  @P3 LOP3.LUT R89, R65, 0x80000, RZ, 0xfc, !PT ;  /* 0x0008000041593812 */ /* 0x000fe400078efcff */
[----:B------:R-:W-:Y:S02]  /*9e50*/  @P2 LOP3.LUT R85, R39, 0x80000, RZ, 0xfc, !PT ;  /* 0x0008000027552812 */ /* 0x000fe400078efcff */
[----:B------:R-:W-:Y:S01]  /*9e60*/  MOV R43, R15 ;  /* 0x0000000f002b7202 */ /* 0x000fe20000000f00 */
[----:B------:R-:W-:Y:S01]  /*9e70*/  UMOV UR7, UR8 ;  /* 0x0000000800077c82 */ /* 0x000fe20008000000 */
[----:B------:R-:W-:Y:S01]  /*9e80*/  UIADD3 UR4, UPT, UPT, UR4, 0x10, URZ ;  /* 0x0000001004047890 */ /* 0x000fe2000fffe0ff */
[----:B------:R-:W-:Y:S06]  /*9e90*/  BAR.SYNC.DEFER_BLOCKING 0x0 ;  /* 0x0000000000007b1d */ /* 0x000fec0000010000 */
[----:B------:R-:W-:Y:S05]  /*9ea0*/  BRA.U !UP0, `(.L_x_425) ;  /* 0xffffff6508d47547 */ /* 0x000fea000b83ffff */
.L_x_424:
[----:B------:R-:W0:Y:S01]  /*9eb0*/  S2R R11, SR_TID.Y ;  /* 0x00000000000b7919 */ /* 0x000e220000002200 */
[----:B------:R-:W1:Y:S01]  /*9ec0*/  LDCU UR7, c[0x0][0x39c] ;  /* 0x00007380ff0777ac */ /* 0x000e620008000800 */
[----:B------:R-:W-:Y:S01]  /*9ed0*/  IMAD.U32 R2, RZ, RZ, UR5 ;  /* 0x00000005ff027e24 */ /* 0x000fe2000f8e00ff */
[----:B------:R-:W2:Y:S01]  /*9ee0*/  S2R R0, SR_TID.X ;  /* 0x0000000000007919 */ /* 0x000ea20000002100 */
[----:B------:R-:W-:Y:S01]  /*9ef0*/  IMAD.U32 R3, RZ, RZ, UR6 ;  /* 0x00000006ff037e24 */ /* 0x000fe2000f8e00ff */
[----:B------:R-:W3:Y:S01]  /*9f00*/  LDCU.64 UR4, c[0x0][0x390] ;  /* 0x00007200ff0477ac */ /* 0x000ee20008000a00 */
[----:B0-----:R-:W-:Y:S02]  /*9f10*/  IMAD R11, R2, 0x8, R11 ;  /* 0x00000008020b7824 */ /* 0x001fe400078e020b */
[----:B--2---:R-:W-:Y:S02]  /*9f20*/  IMAD R0, R3, 0x8, R0 ;  /* 0x0000000803007824 */ /* 0x004fe400078e0200 */
[----:B------:R-:W-:-:S03]  /*9f30*/  IMAD.SHL.U32 R11, R11, 0x4, RZ ;  /* 0x000000040b0b7824 */ /* 0x000fc600078e00ff */
[----:B------:R-:W-:Y:S01]  /*9f40*/  SHF.L.U32 R0, R0, 0x2, RZ ;  /* 0x0000000200007819 */ /* 0x000fe200000006ff */
        /* <DEDUP_REMOVED lines=78> */
.L_x_426:
        /* <DEDUP_REMOVED lines=13> */
.L_x_465:


//--------------------- .text.tropical_maxplus_f64_nn --------------------------
	.section	.text.tropical_maxplus_f64_nn,"ax",@progbits
	.align	128
        .global         tropical_maxplus_f64_nn
        .type           tropical_maxplus_f64_nn,@function
        .size           tropical_maxplus_f64_nn,(.L_x_466 - tropical_maxplus_f64_nn)
        .other          tropical_maxplus_f64_nn,@"STO_CUDA_ENTRY STV_DEFAULT"
tropical_maxplus_f64_nn:
.text.tropical_maxplus_f64_nn:
        /* <DEDUP_REMOVED lines=8> */
[----:B------:R-:W-:Y:S01]  /*0080*/  IMAD.MOV.U32 R87, RZ, RZ, -0x100000 ;  /* 0xfff00000ff577424 */ /* 0x000fe200078e00ff */
[----:B------:R-:W-:Y:S01]  /*0090*/  MOV R57, 0xfff00000 ;  /* 0xfff0000000397802 */ /* 0x000fe20000000f00 */
[----:B------:R-:W5:Y:S01]  /*00a0*/  LDC R16, c[0x0][0x3a0] ;  /* 0x0000e800ff107b82 */ /* 0x000f620000000800 */
[----:B------:R-:W-:Y:S01]  /*00b0*/  IMAD.MOV.U32 R70, RZ, RZ, 0x0 ;  /* 0x00000000ff467424 */ /* 0x000fe200078e00ff */
[----:B------:R-:W-:Y:S01]  /*00c0*/  MOV R47, 0xfff00000 ;  /* 0xfff00000002f7802 */ /* 0x000fe20000000f00 */
[----:B------:R-:W-:-:S02]  /*00d0*/  IMAD.MOV.U32 R71, RZ, RZ, -0x100000 ;  /* 0xfff00000ff477424 */ /* 0x000fc400078e00ff */
[----:B------:R-:W-:Y:S02]  /*00e0*/  IMAD.MOV.U32 R48, RZ, RZ, 0x0 ;  /* 0x00000000ff307424 */ /* 0x000fe400078e00ff */
[----:B------:R-:W-:Y:S01]  /*00f0*/  IMAD.MOV.U32 R49, RZ, RZ, -0x100000 ;  /* 0xfff00000ff317424 */ /* 0x000fe200078e00ff */
[----:B0-----:R-:W-:Y:S01]  /*0100*/  UIADD3 UR4, UPT, UPT, UR9, 0x1f, URZ ;  /* 0x0000001f09047890 */ /* 0x001fe2000fffe0ff */
[----:B------:R-:W-:Y:S02]  /*0110*/  IMAD.MOV.U32 R56, RZ, RZ, 0x0 ;  /* 0x00000000ff387424 */ /* 0x000fe400078e00ff */
[----:B------:R-:W-:Y:S01]  /*0120*/  IMAD.MOV.U32 R80, RZ, RZ, 0x0 ;  /* 0x00000000ff507424 */ /* 0x000fe200078e00ff */
[----:B------:R-:W-:Y:S01]  /*0130*/  USHF.R.S32.HI UR5, URZ, 0x1f, UR4 ;  /* 0x0000001fff057899 */ /* 0x000fe20008011404 */
[----:B------:R-:W-:Y:S02]  /*0140*/  IMAD.MOV.U32 R81, RZ, RZ, -0x100000 ;  /* 0xfff00000ff517424 */ /* 0x000fe400078e00ff */
[----:B------:R-:W-:Y:S01]  /*0150*/  IMAD.MOV.U32 R52, RZ, RZ, 0x0 ;  /* 0x00000000ff347424 */ /* 0x000fe200078e00ff */
[----:B------:R-:W-:Y:S01]  /*0160*/  ULEA.HI UR5, UR5, UR4, URZ, 0x5 ;  /* 0x0000000405057291 */ /* 0x000fe2000f8f28ff */
[----:B------:R-:W-:-:S02]  /*0170*/  IMAD.MOV.U32 R53, RZ, RZ, -0x100000 ;  /* 0xfff00000ff357424 */ /* 0x000fc400078e00ff */
[----:B------:R-:W-:Y:S01]  /*0180*/  UMOV UR4, URZ ;  /* 0x000000ff00047c82 */ /* 0x000fe20008000000 */
[----:B------:R-:W-:Y:S01]  /*0190*/  USHF.R.S32.HI UR6, URZ, 0x5, UR5 ;  /* 0x00000005ff067899 */ /* 0x000fe20008011405 */
[----:B------:R-:W-:Y:S01]  /*01a0*/  IMAD.MOV.U32 R44, RZ, RZ, 0x0 ;  /* 0x00000000ff2c7424 */ /* 0x000fe200078e00ff */
[----:B-----5:R-:W-:Y:S02]  /*01b0*/  ISETP.GE.AND P0, PT, R16, 0x1, PT ;  /* 0x000000011000780c */ /* 0x020fe40003f06270 */
[----:B------:R-:W-:Y:S01]  /*01c0*/  UIADD3 UR8, UPT, UPT, URZ, -UR6, URZ ;  /* 0x80000006ff087290 */ /* 0x000fe2000fffe0ff */
[----:B------:R-:W-:Y:S01]  /*01d0*/  IMAD.MOV.U32 R45, RZ, RZ, -0x100000 ;  /* 0xfff00000ff2d7424 */ /* 0x000fe200078e00ff */
[----:B------:R-:W-:Y:S01]  /*01e0*/  UISETP.NE.U32.AND UP2, UPT, UR6, URZ, UPT ;  /* 0x000000ff0600728c */ /* 0x000fe2000bf45070 */
[----:B------:R-:W-:Y:S02]  /*01f0*/  IMAD.MOV.U32 R42, RZ, RZ, 0x0 ;  /* 0x00000000ff2a7424 */ /* 0x000fe400078e00ff */
[----:B------:R-:W0:Y:S01]  /*0200*/  I2F.U32.RP R0, UR6 ;  /* 0x0000000600007d06 */ /* 0x000e220008209000 */
[----:B------:R-:W-:-:S02]  /*0210*/  IMAD.MOV.U32 R43, RZ, RZ, -0x100000 ;  /* 0xfff00000ff2b7424 */ /* 0x000fc400078e00ff */
[----:B------:R-:W-:Y:S02]  /*0220*/  IMAD.MOV.U32 R73, RZ, RZ, -0x100000 ;  /* 0xfff00000ff497424 */ /* 0x000fe400078e00ff */
[----:B------:R-:W-:Y:S02]  /*0230*/  IMAD.MOV.U32 R60, RZ, RZ, 0x0 ;  /* 0x00000000ff3c7424 */ /* 0x000fe400078e00ff */
[----:B------:R-:W-:Y:S02]  /*0240*/  IMAD.MOV.U32 R61, RZ, RZ, -0x100000 ;  /* 0xfff00000ff3d7424 */ /* 0x000fe400078e00ff */
[----:B------:R-:W-:Y:S02]  /*0250*/  IMAD.MOV.U32 R68, RZ, RZ, 0x0 ;  /* 0x00000000ff447424 */ /* 0x000fe400078e00ff */
[----:B------:R-:W-:Y:S02]  /*0260*/  IMAD.MOV.U32 R69, RZ, RZ, -0x100000 ;  /* 0xfff00000ff457424 */ /* 0x000fe400078e00ff */
[----:B------:R-:W-:Y:S01]  /*0270*/  IMAD.MOV.U32 R88, RZ, RZ, 0x0 ;  /* 0x00000000ff587424 */ /* 0x000fe200078e00ff */
[----:B0-----:R-:W0:Y:S01]  /*0280*/  MUFU.RCP R0, R0 ;  /* 0x0000000000007308 */ /* 0x001e220000001000 */
[----:B------:R-:W-:-:S02]  /*0290*/  IMAD.MOV.U32 R89, RZ, RZ, -0x100000 ;  /* 0xfff00000ff597424 */ /* 0x000fc400078e00ff */
[----:B------:R-:W-:Y:S02]  /*02a0*/  IMAD.MOV.U32 R46, RZ, RZ, 0x0 ;  /* 0x00000000ff2e7424 */ /* 0x000fe400078e00ff */
[----:B------:R-:W-:Y:S02]  /*02b0*/  IMAD.MOV.U32 R62, RZ, RZ, 0x0 ;  /* 0x00000000ff3e7424 */ /* 0x000fe400078e00ff */
[----:B------:R-:W-:Y:S02]  /*02c0*/  IMAD.MOV.U32 R63, RZ, RZ, -0x100000 ;  /* 0xfff00000ff3f7424 */ /* 0x000fe400078e00ff */
[----:B------:R-:W-:Y:S02]  /*02d0*/  IMAD.MOV.U32 R58, RZ, RZ, 0x0 ;  /* 0x00000000ff3a7424 */ /* 0x000fe400078e00ff */
[----:B------:R-:W-:Y:S02]  /*02e0*/  IMAD.MOV.U32 R59, RZ, RZ, -0x100000 ;  /* 0xfff00000ff3b7424 */ /* 0x000fe400078e00ff */
[----:B------:R-:W-:-:S02]  /*02f0*/  IMAD.MOV.U32 R84, RZ, RZ, 0x0 ;  /* 0x00000000ff547424 */ /* 0x000fc400078e00ff */
[----:B------:R-:W-:Y:S02]  /*0300*/  IMAD.MOV.U32 R85, RZ, RZ, -0x100000 ;  /* 0xfff00000ff557424 */ /* 0x000fe400078e00ff */
        /* <DEDUP_REMOVED lines=47> */
.L_x_428:
[----:B------:R-:W0:Y:S01]  /*0600*/  S2R R15, SR_TID.X ;  /* 0x00000000000f7919 */ /* 0x000e220000002100 */
[----:B------:R-:W-:Y:S02]  /*0610*/  IMAD.U32 R17, RZ, RZ, UR6 ;  /* 0x00000006ff117e24 */ /* 0x000fe4000f8e00ff */
[----:B------:R-:W-:Y:S01]  /*0620*/  IMAD.MOV.U32 R20, RZ, RZ, 0x0 ;  /* 0x00000000ff147424 */ /* 0x000fe200078e00ff */
[----:B------:R-:W0:Y:S01]  /*0630*/  S2R R16, SR_TID.Y ;  /* 0x0000000000107919 */ /* 0x000e220000002200 */
[----:B------:R-:W-:Y:S02]  /*0640*/  IMAD.MOV.U32 R40, RZ, RZ, 0x0 ;  /* 0x00000000ff287424 */ /* 0x000fe400078e00ff */
[----:B------:R-:W-:Y:S02]  /*0650*/  IMAD.MOV.U32 R41, RZ, RZ, -0x100000 ;  /* 0xfff00000ff297424 */ /* 0x000fe400078e00ff */
        /* <DEDUP_REMOVED lines=29> */
[----:B------:R-:W-:Y:S02]  /*0830*/  IMAD.MOV.U32 R21, RZ, RZ, -0x100000 ;  /* 0xfff00000ff157424 */ /* 0x000fe400078e00ff */
[----:B-1----:R-:W-:-:S04]  /*0840*/  @!P3 IMAD.WIDE R22, R29, 0x8, R22 ;  /* 0x000000081d16b825 */ /* 0x002fc800078e0216 */
[----:B------:R-:W-:Y:S01]  /*0850*/  IMAD.MOV.U32 R29, RZ, RZ, -0x100000 ;  /* 0xfff00000ff1d7424 */ /* 0x000fe200078e00ff */
[----:B------:R0:W5:Y:S01]  /*0860*/  @!P3 LDG.E.64.CONSTANT R20, desc[UR10][R22.64] ;  /* 0x0000000a1614b981 */ /* 0x000162000c1e9b00 */
[----:B--2---:R-:W-:-:S05]  /*0870*/  @!P4 IMAD.WIDE R32, R33, 0x8, R16 ;  /* 0x000000082120c825 */ /* 0x004fca00078e0210 */
[----:B------:R-:W2:Y:S01]  /*0880*/  @!P4 LDG.E.64.CONSTANT R28, desc[UR10][R32.64] ;  /* 0x0000000a201cc981 */ /* 0x000ea2000c1e9b00 */
[----:B---3--:R-:W-:-:S04]  /*0890*/  @!P2 IMAD.WIDE R18, R25, 0x8, R18 ;  /* 0x000000081912a825 */ /* 0x008fc800078e0212 */
[----:B------:R-:W-:-:S06]  /*08a0*/  IMAD.MOV.U32 R25, RZ, RZ, -0x100000 ;  /* 0xfff00000ff197424 */ /* 0x000fcc00078e00ff */
        /* <DEDUP_REMOVED lines=18> */
[----:B------:R-:W-:Y:S02]  /*09d0*/  IMAD.MOV.U32 R35, RZ, RZ, -0x100000 ;  /* 0xfff00000ff237424 */ /* 0x000fe400078e00ff */
        /* <DEDUP_REMOVED lines=13> */
[----:B------:R-:W-:-:S02]  /*0ab0*/  IMAD.MOV.U32 R33, RZ, RZ, -0x100000 ;  /* 0xfff00000ff217424 */ /* 0x000fc400078e00ff */
[----:B-1----:R-:W-:-:S04]  /*0ac0*/  @!P4 IMAD.WIDE R18, R27, 0x8, R18 ;  /* 0x000000081b12c825 */ /* 0x002fc800078e0212 */
[----:B------:R-:W-:Y:S01]  /*0ad0*/  VIADD R54, R13, 0xc ;  /* 0x0000000c0d367836 */ /* 0x000fe20000000000 */
[----:B------:R1:W3:Y:S01]  /*0ae0*/  @!P4 LDG.E.64.CONSTANT R32, desc[UR10][R18.64] ;  /* 0x0000000a1220c981 */ /* 0x0002e2000c1e9b00 */
[----:B------:R-:W0:Y:S03]  /*0af0*/  @!P6 LDC.64 R38, c[0x0][0x388] ;  /* 0x0000e200ff26eb82 */ /* 0x000e260000000a00 */
[----:B------:R-:W-:Y:S02]  /*0b00*/  ISETP.GE.OR P4, PT, R54, UR12, P1 ;  /* 0x0000000c36007c0c */ /* 0x000fe40008f86670 */
[----:B------:R-:W-:Y:S01]  /*0b10*/  LOP3.LUT R54, R15, 0xf, RZ, 0xc0, !PT ;  /* 0x0000000f0f367812 */ /* 0x000fe200078ec0ff */
[----:B------:R-:W-:Y:S02]  /*0b20*/  IMAD.MOV.U32 R26, RZ, RZ, 0x0 ;  /* 0x00000000ff1a7424 */ /* 0x000fe400078e00ff */
[----:B------:R-:W-:Y:S01]  /*0b30*/  IMAD.MOV.U32 R27, RZ, RZ, -0x100000 ;  /* 0xfff00000ff1b7424 */ /* 0x000fe200078e00ff */
        /* <DEDUP_REMOVED lines=10> */
[----:B------:R-:W-:Y:S02]  /*0be0*/  IMAD.MOV.U32 R19, RZ, RZ, -0x100000 ;  /* 0xfff00000ff137424 */ /* 0x000fe400078e00ff */
        /* <DEDUP_REMOVED lines=8> */
[----:B------:R-:W-:-:S06]  /*0c70*/  IMAD.MOV.U32 R23, RZ, RZ, -0x100000 ;  /* 0xfff00000ff177424 */ /* 0x000fcc00078e00ff */
[----:B------:R-:W3:Y:S01]  /*0c80*/  @!P5 LDG.E.64.CONSTANT R22, desc[UR10][R36.64] ;  /* 0x0000000a2416d981 */ /* 0x000ee2000c1e9b00 */
[----:B------:R-:W-:Y:S02]  /*0c90*/  @!P3 IMAD.IADD R15, R5, 0x1, R54 ;  /* 0x00000001050fb824 */ /* 0x000fe400078e0236 */
[----:B------:R-:W-:Y:S02]  /*0ca0*/  IMAD.U32 R64, RZ, RZ, UR13 ;  /* 0x0000000dff407e24 */ /* 0x000fe4000f8e00ff */
[----:B0-----:R-:W-:-:S04]  /*0cb0*/  @!P3 IMAD.WIDE R50, R15, 0x8, R50 ;  /* 0x000000080f32b825 */ /* 0x001fc800078e0232 */
[----:B------:R-:W-:Y:S01]  /*0cc0*/  IMAD.MOV.U32 R55, RZ, RZ, -0x100000 ;  /* 0xfff00000ff377424 */ /* 0x000fe200078e00ff */
[----:B-----5:R0:W-:Y:S04]  /*0cd0*/  STS.64 [R6+0x400], R20 ;  /* 0x0004001406007388 */ /* 0x0201e80000000a00 */
[----:B--2---:R1:W-:Y:S01]  /*0ce0*/  STS.64 [R6+0x600], R28 ;  /* 0x0006001c06007388 */ /* 0x0043e20000000a00 */
[----:B0-----:R-:W-:Y:S02]  /*0cf0*/  IMAD.MOV.U32 R20, RZ, RZ, 0x0 ;  /* 0x00000000ff147424 */ /* 0x001fe400078e00ff */
[----:B------:R-:W-:Y:S02]  /*0d00*/  IMAD.MOV.U32 R21, RZ, RZ, -0x100000 ;  /* 0xfff00000ff157424 */ /* 0x000fe400078e00ff */
        /* <DEDUP_REMOVED lines=10> */
[----:B------:R-:W-:Y:S01]  /*0db0*/  IMAD.MOV.U32 R25, RZ, RZ, -0x100000 ;  /* 0xfff00000ff197424 */ /* 0x000fe200078e00ff */
[----:B------:R-:W-:Y:S01]  /*0dc0*/  ISETP.GE.OR P1, PT, R40, UR12, P1 ;  /* 0x0000000c28007c0c */ /* 0x000fe20008f26670 */
[----:B------:R-:W-:-:S04]  /*0dd0*/  @!P4 IMAD.WIDE R16, R29, 0x8, R16 ;  /* 0x000000081d10c825 */ /* 0x000fc800078e0210 */
[----:B------:R-:W0:Y:S01]  /*0de0*/  @!P2 LDC.64 R36, c[0x0][0x388] ;  /* 0x0000e200ff24ab82 */ /* 0x000e220000000a00 */
[----:B------:R1:W3:Y:S01]  /*0df0*/  @!P6 LDG.E.64.CONSTANT R24, desc[UR10][R38.64] ;  /* 0x0000000a2618e981 */ /* 0x0002e2000c1e9b00 */
[----:B------:R-:W-:Y:S02]  /*0e00*/  IMAD.MOV.U32 R28, RZ, RZ, 0x0 ;  /* 0x00000000ff1c7424 */ /* 0x000fe400078e00ff */
[----:B------:R-:W-:-:S06]  /*0e10*/  IMAD.MOV.U32 R29, RZ, RZ, -0x100000 ;  /* 0xfff00000ff1d7424 */ /* 0x000fcc00078e00ff */
        /* <DEDUP_REMOVED lines=8> */
[----:B------:R-:W-:Y:S02]  /*0ea0*/  IMAD.MOV.U32 R41, RZ, RZ, -0x100000 ;  /* 0xfff00000ff297424 */ /* 0x000fe400078e00ff */
        /* <DEDUP_REMOVED lines=33> */
[----:B------:R-:W-:Y:S02]  /*10c0*/  DSETP.MAX.AND P0, P1, R28, R42, PT ;  /* 0x0000002a1c00722a */ /* 0x000fe4000390f000 */
[----:B------:R-:W-:-:S04]  /*10d0*/  IMAD.MOV.U32 R50, RZ, RZ, R28 ;  /* 0x000000ffff327224 */ /* 0x000fc800078e001c */
[----:B------:R-:W-:Y:S01]  /*10e0*/  FSEL R51, R29, R30, P0 ;  /* 0x0000001e1d337208 */ /* 0x000fe20000000000 */
[----:B--2---:R-:W-:Y:S01]  /*10f0*/  DADD R28, R36, R24 ;  /* 0x00000000241c7229 */ /* 0x004fe20000000018 */
[----:B------:R-:W-:-:S06]  /*1100*/  SEL R50, R50, R42, P0 ;  /* 0x0000002a32327207 */ /* 0x000fcc0000000000 */
[----:B------:R-:W-:Y:S01]  /*1110*/  @P1 LOP3.LUT R51, R30, 0x80000, RZ, 0xfc, !PT ;  /* 0x000800001e331812 */ /* 0x000fe200078efcff */
[----:B---3--:R-:W-:Y:S02]  /*1120*/  DADD R30, R32, R18 ;  /* 0x00000000201e7229 */ /* 0x008fe40000000012 */
[----:B------:R-:W-:-:S06]  /*1130*/  DSETP.MAX.AND P2, P3, R28, R56, PT ;  /* 0x000000381c00722a */ /* 0x000fcc0003b4f000 */
[----:B------:R-:W-:Y:S01]  /*1140*/  DSETP.MAX.AND P4, P5, R50, R30, PT ;  /* 0x0000001e3200722a */ /* 0x000fe20003d8f000 */
        /* <DEDUP_REMOVED lines=17> */
[----:B0-----:R-:W-:Y:S01]  /*1260*/  DADD R40, R36, R20 ;  /* 0x0000000024287229 */ /* 0x001fe20000000014 */
[----:B------:R-:W-:-:S07]  /*1270*/  FSEL R15, R54, R43, P2 ;  /* 0x0000002b360f7208 */ /* 0x000fce0001000000 */
[----:B------:R-:W-:Y:S01]  /*1280*/  DSETP.MAX.AND P1, P0, R40, R72, PT ;  /* 0x000000482800722a */ /* 0x000fe2000382f000 */
        /* <DEDUP_REMOVED lines=10> */
[----:B------:R-:W-:Y:S02]  /*1330*/  DSETP.MAX.AND P0, P2, R40, R54, PT ;  /* 0x000000362800722a */ /* 0x000fe40003a0f000 */
[----:B-1----:R-:W-:Y:S01]  /*1340*/  DADD R42, R36, R28 ;  /* 0x00000000242a7229 */ /* 0x002fe2000000001c */
[----:B------:R-:W-:Y:S01]  /*1350*/  MOV R37, R55 ;  /* 0x0000003700257202 */ /* 0x000fe20000000f00 */
[----:B------:R-:W-:-:S02]  /*1360*/  IMAD.MOV.U32 R72, RZ, RZ, R46 ;  /* 0x000000ffff487224 */ /* 0x000fc400078e002e */
[----:B------:R-:W-:Y:S01]  /*1370*/  SEL R64, R65, R64, P0 ;  /* 0x0000004041407207 */ /* 0x000fe20000000000 */
[----:B------:R-:W-:Y:S01]  /*1380*/  IMAD.MOV.U32 R40, RZ, RZ, R47 ;  /* 0x000000ffff287224 */ /* 0x000fe200078e002f */
[----:B------:R-:W-:Y:S02]  /*1390*/  FSEL R41, R41, R37, P0 ;  /* 0x0000002529297208 */ /* 0x000fe40000000000 */
[----:B------:R-:W-:Y:S02]  /*13a0*/  DSETP.MAX.AND P1, P0, R42, R46, PT ;  /* 0x0000002e2a00722a */ /* 0x000fe4000382f000 */
[----:B------:R-:W-:Y:S02]  /*13b0*/  DADD R46, R16, R38 ;  /* 0x00000000102e7229 */ /* 0x000fe40000000026 */
[----:B------:R-:W-:Y:S01]  /*13c0*/  @P2 LOP3.LUT R41, R37, 0x80000, RZ, 0xfc, !PT ;  /* 0x0008000025292812 */ /* 0x000fe200078efcff */
[----:B------:R-:W-:Y:S02]  /*13d0*/  IMAD.MOV.U32 R36, RZ, RZ, R45 ;  /* 0x000000ffff247224 */ /* 0x000fe400078e002d */
[----:B------:R-:W-:-:S03]  /*13e0*/  IMAD.MOV.U32 R54, RZ, RZ, R44 ;  /* 0x000000ffff367224 */ /* 0x000fc600078e002c */
[----:B------:R-:W-:Y:S02]  /*13f0*/  DSETP.MAX.AND P2, P3, R46, R44, PT ;  /* 0x0000002c2e00722a */ /* 0x000fe40003b4f000 */
[----:B------:R-:W-:Y:S01]  /*1400*/  DADD R44, R24, R38 ;  /* 0x00000000182c7229 */ /* 0x000fe20000000026 */
[----:B------:R-:W-:-:S03]  /*1410*/  IMAD.MOV.U32 R55, RZ, RZ, R46 ;  /* 0x000000ffff377224 */ /* 0x000fc600078e002e */
[----:B------:R-:W-:-:S04]  /*1420*/  FSEL R47, R47, R36, P2 ;  /* 0x000000242f2f7208 */ /* 0x000fc80001000000 */
[----:B------:R-:W-:Y:S02]  /*1430*/  DSETP.MAX.AND P4, P5, R44, R48, PT ;  /* 0x000000302c00722a */ /* 0x000fe40003d8f000 */
[----:B------:R-:W-:Y:S02]  /*1440*/  MOV R46, R44 ;  /* 0x0000002c002e7202 */ /* 0x000fe40000000f00 */
[----:B------:R-:W-:Y:S01]  /*1450*/  @P3 LOP3.LUT R47, R36, 0x80000, RZ, 0xfc, !PT ;  /* 0x00080000242f3812 */ /* 0x000fe200078efcff */
[----:B------:R-:W-:Y:S01]  /*1460*/  IMAD.MOV.U32 R36, RZ, RZ, R49 ;  /* 0x000000ffff247224 */ /* 0x000fe200078e0031 */
[----:B------:R-:W-:Y:S01]  /*1470*/  SEL R46, R46, R48, P4 ;  /* 0x000000302e2e7207 */ /* 0x000fe20002000000 */
[----:B------:R-:W-:-:S03]  /*1480*/  DADD R48, R20, R38 ;  /* 0x0000000014307229 */ /* 0x000fc60000000026 */
[----:B------:R-:W-:-:S04]  /*1490*/  FSEL R37, R45, R36, P4 ;  /* 0x000000242d257208 */ /* 0x000fc80002000000 */
[----:B------:R-:W-:Y:S01]  /*14a0*/  @P5 LOP3.LUT R37, R36, 0x80000, RZ, 0xfc, !PT ;  /* 0x0008000024255812 */ /* 0x000fe200078efcff */
[----:B------:R-:W-:Y:S02]  /*14b0*/  DSETP.MAX.AND P3, P5, R48, R60, PT ;  /* 0x0000003c3000722a */ /* 0x000fe40003d6f000 */
        /* <DEDUP_REMOVED lines=11> */
[----:B------:R-:W-:Y:S02]  /*1570*/  DSETP.MAX.AND P5, P3, R54, R48, PT ;  /* 0x000000303600722a */ /* 0x000fe40003baf000 */
[----:B------:R-:W-:Y:S01]  /*1580*/  DADD R74, R34, R26 ;  /* 0x00000000224a7229 */ /* 0x000fe2000000001a */
[----:B------:R-:W-:Y:S01]  /*1590*/  IMAD.MOV.U32 R82, RZ, RZ, R54 ;  /* 0x000000ffff527224 */ /* 0x000fe200078e0036 */
[----:B------:R-:W-:Y:S01]  /*15a0*/  MOV R47, R37 ;  /* 0x00000025002f7202 */ /* 0x000fe20000000f00 */
[----:B------:R-:W-:Y:S01]  /*15b0*/  IMAD.MOV.U32 R83, RZ, RZ, R48 ;  /* 0x000000ffff537224 */ /* 0x000fe200078e0030 */
[----:B------:R-:W-:-:S04]  /*15c0*/  FSEL R55, R55, R49, P5 ;  /* 0x0000003137377208 */ /* 0x000fc80002800000 */
[----:B------:R-:W-:Y:S01]  /*15d0*/  SEL R82, R82, R83, P5 ;  /* 0x0000005352527207 */ /* 0x000fe20002800000 */
[----:B------:R-:W-:-:S03]  /*15e0*/  DSETP.MAX.AND P5, P6, R46, R74, PT ;  /* 0x0000004a2e00722a */ /* 0x000fc60003eaf000 */
[----:B------:R-:W-:Y:S01]  /*15f0*/  @P3 LOP3.LUT R55, R49, 0x80000, RZ, 0xfc, !PT ;  /* 0x0008000031373812 */ /* 0x000fe200078efcff */
[----:B------:R-:W-:Y:S01]  /*1600*/  DADD R48, R34, R22 ;  /* 0x0000000022307229 */ /* 0x000fe20000000016 */
        /* <DEDUP_REMOVED lines=24> */
[----:B------:R-:W-:Y:S01]  /*1790*/  DSETP.MAX.AND P0, P4, R72, R76, PT ;  /* 0x0000004c4800722a */ /* 0x000fe20003c0f000 */
[----:B------:R-:W-:Y:S01]  /*17a0*/  IMAD.MOV.U32 R43, RZ, RZ, R61 ;  /* 0x000000ffff2b7224 */ /* 0x000fe200078e003d */
[----:B------:R-:W-:Y:S01]  /*17b0*/  DSETP.MAX.AND P1, P2, R60, R32, PT ;  /* 0x000000203c00722a */ /* 0x000fe20003a2f000 */
        /* <DEDUP_REMOVED lines=9> */
[----:B------:R-:W-:Y:S01]  /*1850*/  DSETP.MAX.AND P6, P0, R60, R52, PT ;  /* 0x000000343c00722a */ /* 0x000fe200038cf000 */
        /* <DEDUP_REMOVED lines=59> */
[----:B------:R-:W-:Y:S01]  /*1c10*/  DSETP.MAX.AND P1, P5, R38, R84, PT ;  /* 0x000000542600722a */ /* 0x000fe20003d2f000 */
[----:B------:R-:W-:Y:S02]  /*1c20*/  FSEL R49, R49, R25, P2 ;  /* 0x0000001931317208 */ /* 0x000fe40001000000 */
[----:B------:R-:W-:-:S02]  /*1c30*/  @P3 LOP3.LUT R49, R25, 0x80000, RZ, 0xfc, !PT ;  /* 0x0008000019313812 */ /* 0x000fc400078efcff */
[----:B------:R-:W-:Y:S02]  /*1c40*/  FSEL R25, R59, R28, P6 ;  /* 0x0000001c3b197208 */ /* 0x000fe40003000000 */
[----:B------:R-:W-:Y:S01]  /*1c50*/  @P4 LOP3.LUT R25, R28, 0x80000, RZ, 0xfc, !PT ;  /* 0x000800001c194812 */ /* 0x000fe200078efcff */
[----:B------:R-:W-:Y:S01]  /*1c60*/  DSETP.MAX.AND P0, P4, R70, R62, PT ;  /* 0x0000003e4600722a */ /* 0x000fe20003c0f000 */
        /* <DEDUP_REMOVED lines=19> */
[----:B------:R-:W-:Y:S01]  /*1da0*/  DSETP.MAX.AND P5, P3, R72, R94, PT ;  /* 0x0000005e4800722a */ /* 0x000fe20003baf000 */
[----:B------:R-:W-:Y:S01]  /*1db0*/  SEL R36, R36, R22, P0 ;  /* 0x0000001624247207 */ /* 0x000fe20000000000 */
[----:B------:R-:W-:Y:S01]  /*1dc0*/  DADD R84, R34, R26 ;  /* 0x0000000022547229 */ /* 0x000fe2000000001a */
[----:B------:R-:W-:Y:S01]  /*1dd0*/  @P4 LOP3.LUT R37, R18, 0x80000, RZ, 0xfc, !PT ;  /* 0x0008000012254812 */ /* 0x000fe200078efcff */
[--C-:B------:R-:W-:Y:S01]  /*1de0*/  DADD R90, R32, R30.reuse ;  /* 0x00000000205a7229 */ /* 0x100fe2000000001e */
[----:B------:R-:W-:Y:S01]  /*1df0*/  IMAD.MOV.U32 R72, RZ, RZ, R16 ;  /* 0x000000ffff487224 */ /* 0x000fe200078e0010 */
[----:B------:R-:W-:Y:S01]  /*1e00*/  DADD R80, R34, R30 ;  /* 0x0000000022507229 */ /* 0x000fe2000000001e */
[----:B------:R-:W-:Y:S01]  /*1e10*/  IMAD.MOV.U32 R24, RZ, RZ, R17 ;  /* 0x000000ffff187224 */ /* 0x000fe200078e0011 */
[----:B------:R-:W-:Y:S01]  /*1e20*/  DSETP.MAX.AND P4, P0, R16, R96, PT ;  /* 0x000000601000722a */ /* 0x000fe2000388f000 */
[----:B------:R-:W-:Y:S01]  /*1e30*/  LDS.128 R32, [R4+0x200] ;  /* 0x0002000004207984 */ /* 0x000fe20000000c00 */
[----:B------:R-:W-:Y:S01]  /*1e40*/  SEL R68, R69, R68, P1 ;  /* 0x0000004445447207 */ /* 0x000fe20000800000 */
[----:B------:R-:W-:-:S02]  /*1e50*/  DSETP.MAX.AND P1, P2, R58, R92, PT ;  /* 0x0000005c3a00722a */ /* 0x000fc40003a2f000 */
        /* <DEDUP_REMOVED lines=33> */
[----:B------:R-:W-:Y:S01]  /*2070*/  DSETP.MAX.AND P5, P4, R86, R84, PT ;  /* 0x000000545600722a */ /* 0x000fe20003caf000 */
        /* <DEDUP_REMOVED lines=8> */
[----:B------:R-:W-:Y:S01]  /*2100*/  DSETP.MAX.AND P5, P6, R68, R80, PT ;  /* 0x000000504400722a */ /* 0x000fe20003eaf000 */
[----:B------:R-:W-:Y:S01]  /*2110*/  @P0 LOP3.LUT R49, R27, 0x80000, RZ, 0xfc, !PT ;  /* 0x000800001b310812 */ /* 0x000fe200078efcff */
[----:B------:R-:W-:Y:S01]  /*2120*/  IMAD.MOV.U32 R28, RZ, RZ, R51 ;  /* 0x000000ffff1c7224 */ /* 0x000fe200078e0033 */
[----:B------:R-:W-:Y:S01]  /*2130*/  @P1 LOP3.LUT R59, R57, 0x80000, RZ, 0xfc, !PT ;  /* 0x00080000393b1812 */ /* 0x000fe200078efcff */
[----:B------:R-:W-:Y:S01]  /*2140*/  DSETP.MAX.AND P0, P1, R50, R86, PT ;  /* 0x000000563200722a */ /* 0x000fe2000390f000 */
        /* <DEDUP_REMOVED lines=18> */
[----:B------:R-:W-:Y:S01]  /*2270*/  DSETP.MAX.AND P2, P3, R82, R84, PT ;  /* 0x000000545200722a */ /* 0x000fe20003b4f000 */
        /* <DEDUP_REMOVED lines=28> */
[----:B------:R-:W-:Y:S02]  /*2440*/  DSETP.MAX.AND P6, P0, R66, R86, PT ;  /* 0x000000564200722a */ /* 0x000fe400038cf000 */
[----:B0-----:R-:W-:Y:S02]  /*2450*/  DADD R82, R32, R24 ;  /* 0x0000000020527229 */ /* 0x001fe40000000018 */
[----:B------:R-:W-:Y:S01]  /*2460*/  DADD R80, R24, R34 ;  /* 0x0000000018507229 */ /* 0x000fe20000000022 */
[----:B------:R-:W-:-:S05]  /*2470*/  IMAD.MOV.U32 R56, RZ, RZ, R86 ;  /* 0x000000ffff387224 */ /* 0x000fca00078e0056 */
[----:B------:R-:W-:Y:S02]  /*2480*/  DSETP.MAX.AND P1, P2, R64, R82, PT ;  /* 0x000000524000722a */ /* 0x000fe40003a2f000 */
[----:B------:R-:W-:Y:S01]  /*2490*/  DSETP.MAX.AND P3, P4, R78, R80, PT ;  /* 0x000000504e00722a */ /* 0x000fe20003c6f000 */
        /* <DEDUP_REMOVED lines=9> */
[----:B------:R-:W-:Y:S02]  /*2530*/  DSETP.MAX.AND P5, P6, R76, R78, PT ;  /* 0x0000004e4c00722a */ /* 0x000fe40003eaf000 */
        /* <DEDUP_REMOVED lines=11> */
[----:B------:R-:W-:Y:S01]  /*25f0*/  DSETP.MAX.AND P0, P1, R74, R76, PT ;  /* 0x0000004c4a00722a */ /* 0x000fe2000390f000 */
        /* <DEDUP_REMOVED lines=20> */
[----:B------:R-:W-:Y:S02]  /*2740*/  DSETP.MAX.AND P4, P5, R72, R86, PT ;  /* 0x000000564800722a */ /* 0x000fe40003d8f000 */
[----:B------:R-:W-:Y:S02]  /*2750*/  DADD R72, R32, R28 ;  /* 0x0000000020487229 */ /* 0x000fe4000000001c */
[----:B------:R-:W-:-:S02]  /*2760*/  DADD R76, R20, R34 ;  /* 0x00000000144c7229 */ /* 0x000fc40000000022 */
[--C-:B------:R-:W-:Y:S02]  /*2770*/  DADD R78, R24, R34.reuse ;  /* 0x00000000184e7229 */ /* 0x100fe40000000022 */
[----:B------:R-:W-:Y:S01]  /*2780*/  DADD R80, R28, R34 ;  /* 0x000000001c507229 */ /* 0x000fe20000000022 */
        /* <DEDUP_REMOVED lines=10> */
[----:B------:R-:W-:Y:S01]  /*2830*/  MOV R24, R52 ;  /* 0x0000003400187202 */ /* 0x000fe20000000f00 */
[----:B------:R-:W-:Y:S01]  /*2840*/  IMAD.MOV.U32 R52, RZ, RZ, R82 ;  /* 0x000000ffff347224 */ /* 0x000fe200078e0052 */
[----:B------:R-:W-:-:S02]  /*2850*/  @P6 LOP3.LUT R63, R45, 0x80000, RZ, 0xfc, !PT ;  /* 0x000800002d3f6812 */ /* 0x000fc400078efcff */
[----:B------:R-:W-:Y:S01]  /*2860*/  FSEL R71, R71, R21, P2 ;  /* 0x0000001547477208 */ /* 0x000fe20001000000 */
[----:B------:R-:W-:Y:S01]  /*2870*/  DSETP.MAX.AND P6, P2, R46, R72, PT ;  /* 0x000000482e00722a */ /* 0x000fe20003acf000 */
        /* <DEDUP_REMOVED lines=10> */
[----:B------:R-:W-:Y:S01]  /*2920*/  DSETP.MAX.AND P3, P4, R48, R74, PT ;  /* 0x0000004a3000722a */ /* 0x000fe20003c6f000 */
[----:B------:R-:W-:Y:S01]  /*2930*/  SEL R46, R25, R24, P6 ;  /* 0x00000018192e7207 */ /* 0x000fe20003000000 */
[----:B------:R-:W-:Y:S02]  /*2940*/  IMAD.MOV.U32 R20, RZ, RZ, R48 ;  /* 0x000000ffff147224 */ /* 0x000fe400078e0030 */
[----:B------:R-:W-:Y:S02]  /*2950*/  IMAD.MOV.U32 R25, RZ, RZ, R74 ;  /* 0x000000ffff197224 */ /* 0x000fe400078e004a */
[----:B------:R-:W-:Y:S01]  /*2960*/  IMAD.MOV.U32 R41, RZ, RZ, R51 ;  /* 0x000000ffff297224 */ /* 0x000fe200078e0033 */
[----:B------:R-:W-:Y:S02]  /*2970*/  FSEL R53, R53, R28, P1 ;  /* 0x0000001c35357208 */ /* 0x000fe40000800000 */
[----:B------:R-:W-:-:S02]  /*2980*/  FSEL R47, R47, R73, P6 ;  /* 0x000000492f2f7208 */ /* 0x000fc40003000000 */
        /* <DEDUP_REMOVED lines=26> */
[----:B------:R-:W-:Y:S01]  /*2b30*/  DSETP.MAX.AND P3, P5, R44, R38, PT ;  /* 0x000000262c00722a */ /* 0x000fe20003d6f000 */
[----:B------:R-:W-:Y:S01]  /*2b40*/  IMAD.MOV.U32 R51, RZ, RZ, R57 ;  /* 0x000000ffff337224 */ /* 0x000fe200078e0039 */
[----:B------:R-:W-:Y:S01]  /*2b50*/  DADD R72, R34, R18 ;  /* 0x0000000022487229 */ /* 0x000fe20000000012 */
[----:B------:R-:W-:-:S02]  /*2b60*/  IMAD.MOV.U32 R43, RZ, RZ, R55 ;  /* 0x000000ffff2b7224 */ /* 0x000fc400078e0037 */
[----:B------:R-:W-:Y:S02]  /*2b70*/  IMAD.MOV.U32 R57, RZ, RZ, R38 ;  /* 0x000000ffff397224 */ /* 0x000fe400078e0026 */
[----:B------:R-:W-:Y:S01]  /*2b80*/  IMAD.MOV.U32 R15, RZ, RZ, R45 ;  /* 0x000000ffff0f7224 */ /* 0x000fe200078e002d */
[----:B------:R-:W-:Y:S01]  /*2b90*/  DSETP.MAX.AND P6, P0, R50, R78, PT ;  /* 0x0000004e3200722a */ /* 0x000fe200038cf000 */
[----:B------:R-:W-:Y:S02]  /*2ba0*/  IMAD.MOV.U32 R38, RZ, RZ, R39 ;  /* 0x000000ffff267224 */ /* 0x000fe400078e0027 */
[----:B------:R-:W-:Y:S02]  /*2bb0*/  IMAD.MOV.U32 R37, RZ, RZ, R50 ;  /* 0x000000ffff257224 */ /* 0x000fe400078e0032 */
[----:B------:R-:W-:Y:S02]  /*2bc0*/  IMAD.MOV.U32 R36, RZ, RZ, R51 ;  /* 0x000000ffff247224 */ /* 0x000fe400078e0033 */
[----:B------:R-:W-:-:S02]  /*2bd0*/  IMAD.MOV.U32 R66, RZ, RZ, R78 ;  /* 0x000000ffff427224 */ /* 0x000fc400078e004e */
[----:B------:R-:W-:Y:S01]  /*2be0*/  IMAD.MOV.U32 R45, RZ, RZ, R79 ;  /* 0x000000ffff2d7224 */ /* 0x000fe200078e004f */
[----:B------:R-:W-:Y:S01]  /*2bf0*/  @P2 LOP3.LUT R29, R81, 0x80000, RZ, 0xfc, !PT ;  /* 0x00080000511d2812 */ /* 0x000fe200078efcff */
[----:B------:R-:W-:Y:S01]  /*2c00*/  DSETP.MAX.AND P1, P2, R42, R72, PT ;  /* 0x000000482a00722a */ /* 0x000fe20003a2f000 */
        /* <DEDUP_REMOVED lines=14> */
[----:B------:R-:W-:Y:S01]  /*2cf0*/  DSETP.MAX.AND P5, P6, R54, R74, PT ;  /* 0x0000004a3600722a */ /* 0x000fe20003eaf000 */
[----:B------:R-:W-:Y:S01]  /*2d00*/  IMAD.MOV.U32 R16, RZ, RZ, R42 ;  /* 0x000000ffff107224 */ /* 0x000fe200078e002a */
[----:B------:R-:W-:Y:S01]  /*2d10*/  DSETP.MAX.AND P3, P4, R68, R76, PT ;  /* 0x0000004c4400722a */ /* 0x000fe20003c6f000 */
[----:B------:R-:W-:Y:S01]  /*2d20*/  IMAD.MOV.U32 R54, RZ, RZ, R77 ;  /* 0x000000ffff367224 */ /* 0x000fe200078e004d */
[----:B------:R-:W-:Y:S01]  /*2d30*/  DADD R76, R32, R30 ;  /* 0x00000000204c7229 */ /* 0x000fe2000000001e */
[----:B------:R-:W-:Y:S01]  /*2d40*/  IMAD.MOV.U32 R42, RZ, RZ, R68 ;  /* 0x000000ffff2a7224 */ /* 0x000fe200078e0044 */
[----:B------:R-:W-:-:S02]  /*2d50*/  MOV R61, R17 ;  /* 0x00000011003d7202 */ /* 0x000fc40000000f00 */
[----:B------:R-:W-:Y:S02]  /*2d60*/  @P0 LOP3.LUT R15, R45, 0x80000, RZ, 0xfc, !PT ;  /* 0x000800002d0f0812 */ /* 0x000fe400078efcff */
[----:B------:R-:W-:Y:S02]  /*2d70*/  SEL R42, R42, R51, P3 ;  /* 0x000000332a2a7207 */ /* 0x000fe40001800000 */
[----:B------:R-:W-:Y:S01]  /*2d80*/  FSEL R51, R69, R54, P3 ;  /* 0x0000003645337208 */ /* 0x000fe20001800000 */
[----:B------:R-:W-:Y:S01]  /*2d90*/  DSETP.MAX.AND P3, P0, R60, R76, PT ;  /* 0x0000004c3c00722a */ /* 0x000fe2000386f000 */
        /* <DEDUP_REMOVED lines=12> */
[----:B------:R-:W-:Y:S01]  /*2e60*/  DSETP.MAX.AND P0, P1, R62, R72, PT ;  /* 0x000000483e00722a */ /* 0x000fe2000390f000 */
[----:B------:R-:W-:Y:S02]  /*2e70*/  IMAD.MOV.U32 R60, RZ, RZ, R76 ;  /* 0x000000ffff3c7224 */ /* 0x000fe400078e004c */
[----:B------:R-:W-:Y:S01]  /*2e80*/  IMAD.MOV.U32 R16, RZ, RZ, R63 ;  /* 0x000000ffff107224 */ /* 0x000fe200078e003f */
[----:B0-----:R-:W-:Y:S02]  /*2e90*/  DADD R82, R36, R18 ;  /* 0x0000000024527229 */ /* 0x001fe40000000012 */
[----:B------:R-:W-:Y:S01]  /*2ea0*/  SEL R60, R32, R60, P3 ;  /* 0x0000003c203c7207 */ /* 0x000fe20001800000 */
[----:B------:R-:W-:Y:S01]  /*2eb0*/  IMAD.MOV.U32 R32, RZ, RZ, R64 ;  /* 0x000000ffff207224 */ /* 0x000fe200078e0040 */
[----:B------:R-:W-:Y:S01]  /*2ec0*/  DSETP.MAX.AND P4, P3, R64, R68, PT ;  /* 0x000000444000722a */ /* 0x000fe20003b8f000 */
[----:B------:R-:W-:-:S02]  /*2ed0*/  IMAD.MOV.U32 R57, RZ, RZ, R73 ;  /* 0x000000ffff397224 */ /* 0x000fc400078e0049 */
[----:B------:R-:W-:Y:S01]  /*2ee0*/  IMAD.MOV.U32 R64, RZ, RZ, R68 ;  /* 0x000000ffff407224 */ /* 0x000fe200078e0044 */
[----:B------:R-:W-:Y:S02]  /*2ef0*/  @P2 LOP3.LUT R55, R33, 0x80000, RZ, 0xfc, !PT ;  /* 0x0008000021372812 */ /* 0x000fe400078efcff */
[----:B------:R-:W-:Y:S02]  /*2f00*/  FSEL R63, R16, R57, P0 ;  /* 0x00000039103f7208 */ /* 0x000fe40000000000 */
[----:B------:R-:W-:Y:S01]  /*2f10*/  SEL R64, R32, R64, P4 ;  /* 0x0000004020407207 */ /* 0x000fe20002000000 */
[----:B------:R-:W-:Y:S01]  /*2f20*/  DADD R32, R36, R22 ;  /* 0x0000000024207229 */ /* 0x000fe20000000016 */
[----:B------:R-:W-:Y:S01]  /*2f30*/  @P1 LOP3.LUT R63, R57, 0x80000, RZ, 0xfc, !PT ;  /* 0x00080000393f1812 */ /* 0x000fe200078efcff */
[----:B------:R-:W-:Y:S01]  /*2f40*/  DSETP.MAX.AND P1, P2, R70, R82, PT ;  /* 0x000000524600722a */ /* 0x000fe20003a2f000 */
        /* <DEDUP_REMOVED lines=14> */
[----:B------:R-:W-:Y:S01]  /*3030*/  DSETP.MAX.AND P6, P3, R58, R32, PT ;  /* 0x000000203a00722a */ /* 0x000fe20003bcf000 */
[----:B------:R-:W-:Y:S01]  /*3040*/  SEL R68, R44, R34, P5 ;  /* 0x000000222c447207 */ /* 0x000fe20002800000 */
[----:B------:R-:W-:Y:S01]  /*3050*/  IMAD.MOV.U32 R16, RZ, RZ, R32 ;  /* 0x000000ffff107224 */ /* 0x000fe200078e0020 */
[----:B------:R-:W-:Y:S01]  /*3060*/  MOV R18, R71 ;  /* 0x0000004700127202 */ /* 0x000fe20000000f00 */
[----:B------:R-:W-:Y:S01]  /*3070*/  IMAD.MOV.U32 R19, RZ, RZ, R58 ;  /* 0x000000ffff137224 */ /* 0x000fe200078e003a */
[----:B------:R-:W-:Y:S01]  /*3080*/  DSETP.MAX.AND P5, P0, R52, R78, PT ;  /* 0x0000004e3400722a */ /* 0x000fe200038af000 */
        /* <DEDUP_REMOVED lines=19> */
[----:B------:R-:W-:Y:S01]  /*31c0*/  DSETP.MAX.AND P4, P1, R46, R80, PT ;  /* 0x000000502e00722a */ /* 0x000fe2000398f000 */
[----:B------:R-:W-:Y:S02]  /*31d0*/  MOV R30, R47 ;  /* 0x0000002f001e7202 */ /* 0x000fe40000000f00 */
[----:B------:R-:W-:Y:S02]  /*31e0*/  FSEL R47, R21, R20, P5 ;  /* 0x00000014152f7208 */ /* 0x000fe40002800000 */
[----:B------:R-:W-:-:S02]  /*31f0*/  SEL R70, R22, R70, P5 ;  /* 0x0000004616467207 */ /* 0x000fc40002800000 */
[----:B------:R-:W-:Y:S02]  /*3200*/  @P3 LOP3.LUT R39, R23, 0x80000, RZ, 0xfc, !PT ;  /* 0x0008000017273812 */ /* 0x000fe400078efcff */
        /* <DEDUP_REMOVED lines=70> */
[----:B------:R-:W-:Y:S01]  /*3670*/  DSETP.MAX.AND P1, P2, R68, R76, PT ;  /* 0x0000004c4400722a */ /* 0x000fe20003a2f000 */
[----:B------:R-:W-:Y:S01]  /*3680*/  MOV R36, R42 ;  /* 0x0000002a00247202 */ /* 0x000fe20000000f00 */
[----:B------:R-:W-:Y:S01]  /*3690*/  DSETP.MAX.AND P3, P4, R42, R82, PT ;  /* 0x000000522a00722a */ /* 0x000fe20003c6f000 */
[----:B------:R-:W-:Y:S01]  /*36a0*/  IMAD.MOV.U32 R42, RZ, RZ, R77 ;  /* 0x000000ffff2a7224 */ /* 0x000fe200078e004d */
[----:B-1----:R-:W-:Y:S02]  /*36b0*/  DADD R80, R32, R28 ;  /* 0x0000000020507229 */ /* 0x002fe4000000001c */
[----:B------:R-:W-:Y:S01]  /*36c0*/  DADD R84, R28, R34 ;  /* 0x000000001c547229 */ /* 0x000fe20000000022 */
[----:B------:R-:W0:Y:S01]  /*36d0*/  LDS.128 R32, [R4+0x410] ;  /* 0x0004100004207984 */ /* 0x000e220000000c00 */
[----:B------:R-:W-:Y:S01]  /*36e0*/  IMAD.MOV.U32 R51, RZ, RZ, R43 ;  /* 0x000000ffff337224 */ /* 0x000fe200078e002b */
[----:B------:R-:W-:Y:S01]  /*36f0*/  FSEL R43, R40, R59, P6 ;  /* 0x0000003b282b7208 */ /* 0x000fe20003000000 */
[----:B------:R-:W-:Y:S01]  /*3700*/  DSETP.MAX.AND P5, P6, R64, R78, PT ;  /* 0x0000004e4000722a */ /* 0x000fe20003eaf000 */
        /* <DEDUP_REMOVED lines=14> */
[----:B------:R-:W-:Y:S01]  /*37f0*/  DSETP.MAX.AND P0, P1, R60, R80, PT ;  /* 0x000000503c00722a */ /* 0x000fe2000390f000 */
[----:B------:R-:W-:Y:S01]  /*3800*/  @P6 LOP3.LUT R65, R51, 0x80000, RZ, 0xfc, !PT ;  /* 0x0008000033416812 */ /* 0x000fe200078efcff */
[----:B------:R-:W-:Y:S01]  /*3810*/  IMAD.MOV.U32 R51, RZ, RZ, R80 ;  /* 0x000000ffff337224 */ /* 0x000fe200078e0050 */
[----:B------:R-:W-:-:S02]  /*3820*/  MOV R44, R60 ;  /* 0x0000003c002c7202 */ /* 0x000fc40000000f00 */
[----:B------:R-:W-:Y:S01]  /*3830*/  SEL R76, R36, R76, P3 ;  /* 0x0000004c244c7207 */ /* 0x000fe20001800000 */
[----:B------:R-:W-:Y:S01]  /*3840*/  DSETP.MAX.AND P2, P3, R62, R84, PT ;  /* 0x000000543e00722a */ /* 0x000fe20003b4f000 */
        /* <DEDUP_REMOVED lines=46> */
[----:B------:R-:W-:Y:S01]  /*3b30*/  SEL R46, R25, R28, P6 ;  /* 0x0000001c192e7207 */ /* 0x000fe20003000000 */
[----:B------:R-:W-:Y:S01]  /*3b40*/  IMAD.MOV.U32 R21, RZ, RZ, R52 ;  /* 0x000000ffff157224 */ /* 0x000fe200078e0034 */
[----:B------:R-:W-:Y:S01]  /*3b50*/  MOV R24, R87 ;  /* 0x0000005700187202 */ /* 0x000fe20000000f00 */
[----:B------:R-:W-:Y:S01]  /*3b60*/  IMAD.MOV.U32 R28, RZ, RZ, R16 ;  /* 0x000000ffff1c7224 */ /* 0x000fe200078e0010 */
[----:B------:R-:W-:-:S02]  /*3b70*/  FSEL R47, R47, R79, P6 ;  /* 0x0000004f2f2f7208 */ /* 0x000fc40003000000 */
[----:B------:R-:W-:Y:S02]  /*3b80*/  @P1 LOP3.LUT R59, R20, 0x80000, RZ, 0xfc, !PT ;  /* 0x00080000143b1812 */ /* 0x000fe400078efcff */
[----:B------:R-:W-:Y:S01]  /*3b90*/  FSEL R71, R71, R24, P3 ;  /* 0x0000001847477208 */ /* 0x000fe20001800000 */
[----:B------:R-:W-:Y:S01]  /*3ba0*/  DSETP.MAX.AND P1, P3, R48, R80, PT ;  /* 0x000000503000722a */ /* 0x000fe20003b2f000 */
[----:B------:R-:W-:Y:S02]  /*3bb0*/  SEL R52, R21, R28, P0 ;  /* 0x0000001c15347207 */ /* 0x000fe40000000000 */
[----:B------:R-:W-:Y:S02]  /*3bc0*/  @P4 LOP3.LUT R47, R79, 0x80000, RZ, 0xfc, !PT ;  /* 0x000800004f2f4812 */ /* 0x000fe400078efcff */
[----:B------:R-:W-:Y:S01]  /*3bd0*/  FSEL R53, R53, R17, P0 ;  /* 0x0000001135357208 */ /* 0x000fe20000000000 */
[----:B------:R-:W-:Y:S01]  /*3be0*/  DSETP.MAX.AND P4, P0, R54, R84, PT ;  /* 0x000000543600722a */ /* 0x000fe2000388f000 */
        /* <DEDUP_REMOVED lines=9> */
[----:B------:R-:W-:Y:S01]  /*3c80*/  DSETP.MAX.AND P6, P2, R38, R82, PT ;  /* 0x000000522600722a */ /* 0x000fe20003acf000 */
[----:B------:R-:W-:Y:S01]  /*3c90*/  IMAD.MOV.U32 R25, RZ, RZ, R80 ;  /* 0x000000ffff197224 */ /* 0x000fe200078e0050 */
[----:B------:R-:W-:Y:S01]  /*3ca0*/  MOV R29, R55 ;  /* 0x00000037001d7202 */ /* 0x000fe20000000f00 */
[----:B------:R-:W-:Y:S01]  /*3cb0*/  DADD R54, R32, R22 ;  /* 0x0000000020367229 */ /* 0x000fe20000000016 */
[----:B------:R-:W-:Y:S02]  /*3cc0*/  FSEL R49, R49, R81, P1 ;  /* 0x0000005131317208 */ /* 0x000fe40000800000 */
[----:B------:R-:W-:Y:S01]  /*3cd0*/  @P3 LOP3.LUT R49, R81, 0x80000, RZ, 0xfc, !PT ;  /* 0x0008000051313812 */ /* 0x000fe200078efcff */
[----:B------:R-:W-:Y:S01]  /*3ce0*/  DSETP.MAX.AND P3, P5, R72, R16, PT ;  /* 0x000000104800722a */ /* 0x000fe20003d6f000 */
        /* <DEDUP_REMOVED lines=11> */
[----:B------:R-:W-:Y:S01]  /*3da0*/  DSETP.MAX.AND P6, P0, R74, R54, PT ;  /* 0x000000364a00722a */ /* 0x000fe200038cf000 */
        /* <DEDUP_REMOVED lines=9> */
[----:B------:R-:W-:Y:S01]  /*3e40*/  DSETP.MAX.AND P3, P4, R76, R38, PT ;  /* 0x000000264c00722a */ /* 0x000fe20003c6f000 */
        /* <DEDUP_REMOVED lines=10> */
[----:B------:R-:W-:Y:S02]  /*3ef0*/  DSETP.MAX.AND P1, P2, R66, R72, PT ;  /* 0x000000484200722a */ /* 0x000fe40003a2f000 */
[----:B------:R-:W-:Y:S01]  /*3f00*/  DADD R66, R34, R22 ;  /* 0x0000000022427229 */ /* 0x000fe20000000016 */
        /* <DEDUP_REMOVED lines=20> */
[----:B------:R-:W-:Y:S01]  /*4050*/  DSETP.MAX.AND P4, P3, R64, R68, PT ;  /* 0x000000444000722a */ /* 0x000fe20003b8f000 */
[----:B------:R-:W-:Y:S02]  /*4060*/  SEL R60, R16, R60, P1 ;  /* 0x0000003c103c7207 */ /* 0x000fe40000800000 */
[----:B------:R-:W-:-:S02]  /*4070*/  @P0 LOP3.LUT R45, R33, 0x80000, RZ, 0xfc, !PT ;  /* 0x00080000212d0812 */ /* 0x000fc400078efcff */
[----:B------:R-:W-:Y:S01]  /*4080*/  FSEL R61, R17, R32, P1 ;  /* 0x00000020113d7208 */ /* 0x000fe20000800000 */
[----:B------:R-:W-:Y:S01]  /*4090*/  DSETP.MAX.AND P0, P1, R40, R72, PT ;  /* 0x000000482800722a */ /* 0x000fe2000390f000 */
        /* <DEDUP_REMOVED lines=17> */
[----:B------:R-:W-:Y:S01]  /*41b0*/  DSETP.MAX.AND P1, P2, R50, R20, PT ;  /* 0x000000143200722a */ /* 0x000fe20003a2f000 */
[----:B------:R-:W-:Y:S01]  /*41c0*/  FSEL R41, R42, R35, P5 ;  /* 0x000000232a297208 */ /* 0x000fe20002800000 */
[----:B------:R-:W-:Y:S01]  /*41d0*/  DADD R78, R36, R26 ;  /* 0x00000000244e7229 */ /* 0x000fe2000000001a */
[----:B------:R-:W-:Y:S02]  /*41e0*/  @P6 LOP3.LUT R41, R35, 0x80000, RZ, 0xfc, !PT ;  /* 0x0008000023296812 */ /* 0x000fe400078efcff */
[----:B------:R-:W-:Y:S01]  /*41f0*/  @P3 LOP3.LUT R67, R17, 0x80000, RZ, 0xfc, !PT ;  /* 0x0008000011433812 */ /* 0x000fe200078efcff */
[----:B------:R-:W-:Y:S02]  /*4200*/  DSETP.MAX.AND P6, P3, R58, R32, PT ;  /* 0x000000203a00722a */ /* 0x000fe40003bcf000 */
        /* <DEDUP_REMOVED lines=14> */
[----:B------:R-:W-:Y:S01]  /*42f0*/  DSETP.MAX.AND P5, P0, R70, R78, PT ;  /* 0x0000004e4600722a */ /* 0x000fe200038af000 */
[----:B------:R-:W-:Y:S01]  /*4300*/  IMAD.MOV.U32 R22, RZ, RZ, R71 ;  /* 0x000000ffff167224 */ /* 0x000fe200078e0047 */
[----:B------:R-:W-:Y:S01]  /*4310*/  DADD R26, R38, R26 ;  /* 0x00000000261a7229 */ /* 0x000fe2000000001a */
[----:B------:R-:W-:Y:S01]  /*4320*/  SEL R50, R31, R30, P1 ;  /* 0x0000001e1f327207 */ /* 0x000fe20000800000 */
[----:B------:R-:W-:Y:S01]  /*4330*/  IMAD.MOV.U32 R57, RZ, RZ, R79 ;  /* 0x000000ffff397224 */ /* 0x000fe200078e004f */
[----:B------:R-:W-:Y:S01]  /*4340*/  SEL R70, R19, R16, P6 ;  /* 0x0000001013467207 */ /* 0x000fe20003000000 */
[----:B------:R-:W-:Y:S01]  /*4350*/  DSETP.MAX.AND P4, P1, R46, R80, PT ;  /* 0x000000502e00722a */ /* 0x000fe2000398f000 */
        /* <DEDUP_REMOVED lines=12> */
[----:B------:R-:W-:Y:S01]  /*4420*/  DSETP.MAX.AND P3, P5, R48, R72, PT ;  /* 0x000000483000722a */ /* 0x000fe20003d6f000 */
[----:B------:R-:W-:-:S02]  /*4430*/  SEL R48, R36, R20, P4 ;  /* 0x0000001424307207 */ /* 0x000fc40002000000 */
[----:B------:R-:W1:Y:S01]  /*4440*/  LDS.128 R20, [R10+0xb0] ;  /* 0x0000b0000a147984 */ /* 0x000e620000000c00 */
[----:B------:R-:W-:Y:S01]  /*4450*/  IMAD.MOV.U32 R51, RZ, RZ, R81 ;  /* 0x000000ffff337224 */ /* 0x000fe200078e0051 */
[----:B------:R-:W-:Y:S01]  /*4460*/  DSETP.MAX.AND P6, P2, R52, R68, PT ;  /* 0x000000443400722a */ /* 0x000fe20003acf000 */
[----:B------:R-:W-:Y:S01]  /*4470*/  IMAD.MOV.U32 R42, RZ, RZ, R49 ;  /* 0x000000ffff2a7224 */ /* 0x000fe200078e0031 */
[----:B------:R-:W-:Y:S02]  /*4480*/  @P0 LOP3.LUT R47, R57, 0x80000, RZ, 0xfc, !PT ;  /* 0x00080000392f0812 */ /* 0x000fe400078efcff */
        /* <DEDUP_REMOVED lines=19> */
[----:B------:R-:W-:Y:S01]  /*45c0*/  DSETP.MAX.AND P6, P1, R28, R74, PT ;  /* 0x0000004a1c00722a */ /* 0x000fe200039cf000 */
[----:B------:R-:W-:Y:S01]  /*45d0*/  @P2 LOP3.LUT R59, R69, 0x80000, RZ, 0xfc, !PT ;  /* 0x00080000453b2812 */ /* 0x000fe200078efcff */
[----:B------:R-:W-:Y:S01]  /*45e0*/  IMAD.MOV.U32 R46, RZ, RZ, R28 ;  /* 0x000000ffff2e7224 */ /* 0x000fe200078e001c */
[----:B------:R-:W-:Y:S01]  /*45f0*/  @P5 LOP3.LUT R53, R73, 0x80000, RZ, 0xfc, !PT ;  /* 0x0008000049355812 */ /* 0x000fe200078efcff */
[----:B------:R-:W-:Y:S01]  /*4600*/  DSETP.MAX.AND P2, P3, R56, R80, PT ;  /* 0x000000503800722a */ /* 0x000fe20003b4f000 */
[----:B------:R-:W-:Y:S01]  /*4610*/  FSEL R43, R30, R63, P4 ;  /* 0x0000003f1e2b7208 */ /* 0x000fe20002000000 */
[----:B------:R-:W-:Y:S01]  /*4620*/  DSETP.MAX.AND P4, P5, R60, R78, PT ;  /* 0x0000004e3c00722a */ /* 0x000fe20003d8f000 */
        /* <DEDUP_REMOVED lines=10> */
[----:B------:R-:W-:Y:S01]  /*46d0*/  DSETP.MAX.AND P6, P0, R62, R82, PT ;  /* 0x000000523e00722a */ /* 0x000fe200038cf000 */
        /* <DEDUP_REMOVED lines=18> */
[----:B------:R-:W-:Y:S01]  /*4800*/  DSETP.MAX.AND P1, P2, R40, R72, PT ;  /* 0x000000482800722a */ /* 0x000fe20003a2f000 */
[----:B------:R-:W-:Y:S01]  /*4810*/  @P3 LOP3.LUT R15, R38, 0x80000, RZ, 0xfc, !PT ;  /* 0x00080000260f3812 */ /* 0x000fe200078efcff */
[----:B------:R-:W-:Y:S01]  /*4820*/  IMAD.MOV.U32 R38, RZ, RZ, R54 ;  /* 0x000000ffff267224 */ /* 0x000fe200078e0036 */
[----:B------:R-:W-:Y:S02]  /*4830*/  DSETP.MAX.AND P3, P4, R54, R80, PT ;  /* 0x000000503600722a */ /* 0x000fe40003c6f000 */
[----:B-1----:R-:W-:Y:S02]  /*4840*/  DADD R78, R32, R28 ;  /* 0x00000000204e7229 */ /* 0x002fe4000000001c */
[----:B------:R-:W-:Y:S01]  /*4850*/  DADD R82, R28, R34 ;  /* 0x000000001c527229 */ /* 0x000fe20000000022 */
[----:B------:R-:W0:Y:S01]  /*4860*/  LDS.128 R32, [R4+0x610] ;  /* 0x0006100004207984 */ /* 0x000e220000000c00 */
        /* <DEDUP_REMOVED lines=18> */
[----:B------:R-:W-:Y:S01]  /*4990*/  DSETP.MAX.AND P2, P3, R64, R82, PT ;  /* 0x000000524000722a */ /* 0x000fe20003b4f000 */
        /* <DEDUP_REMOVED lines=24> */
[----:B------:R-:W-:Y:S01]  /*4b20*/  DSETP.MAX.AND P0, P1, R70, R86, PT ;  /* 0x000000564600722a */ /* 0x000fe2000390f000 */
[----:B------:R-:W-:Y:S01]  /*4b30*/  IMAD.MOV.U32 R36, RZ, RZ, R50 ;  /* 0x000000ffff247224 */ /* 0x000fe200078e0032 */
[----:B------:R-:W-:Y:S01]  /*4b40*/  DSETP.MAX.AND P4, P5, R50, R84, PT ;  /* 0x000000543200722a */ /* 0x000fe20003d8f000 */
        /* <DEDUP_REMOVED lines=14> */
[----:B------:R-:W-:-:S02]  /*4c30*/  IMAD.MOV.U32 R76, RZ, RZ, R82 ;  /* 0x000000ffff4c7224 */ /* 0x000fc400078e0052 */
[----:B------:R-:W-:Y:S01]  /*4c40*/  IMAD.MOV.U32 R24, RZ, RZ, R83 ;  /* 0x000000ffff187224 */ /* 0x000fe200078e0053 */
[----:B------:R-:W-:Y:S02]  /*4c50*/  FSEL R71, R71, R16, P0 ;  /* 0x0000001047477208 */ /* 0x000fe40000000000 */
[----:B------:R-:W-:Y:S01]  /*4c60*/  @P5 LOP3.LUT R51, R20, 0x80000, RZ, 0xfc, !PT ;  /* 0x0008000014335812 */ /* 0x000fe200078efcff */
[----:B------:R-:W-:Y:S01]  /*4c70*/  DSETP.MAX.AND P0, P5, R58, R74, PT ;  /* 0x0000004a3a00722a */ /* 0x000fe20003d0f000 */
[----:B------:R-:W-:Y:S02]  /*4c80*/  SEL R76, R25, R76, P3 ;  /* 0x0000004c194c7207 */ /* 0x000fe40001800000 */
[----:B------:R-:W-:Y:S02]  /*4c90*/  @P1 LOP3.LUT R71, R16, 0x80000, RZ, 0xfc, !PT ;  /* 0x0008000010471812 */ /* 0x000fe400078efcff */
[----:B------:R-:W-:Y:S01]  /*4ca0*/  FSEL R77, R77, R24, P3 ;  /* 0x000000184d4d7208 */ /* 0x000fe20001800000 */
[----:B------:R-:W-:Y:S01]  /*4cb0*/  DSETP.MAX.AND P1, P3, R52, R78, PT ;  /* 0x0000004e3400722a */ /* 0x000fe20003b2f000 */
        /* <DEDUP_REMOVED lines=11> */
[----:B------:R-:W-:Y:S01]  /*4d70*/  DSETP.MAX.AND P4, P0, R56, R28, PT ;  /* 0x0000001c3800722a */ /* 0x000fe2000388f000 */
[----:B------:R-:W-:Y:S01]  /*4d80*/  SEL R52, R16, R37, P1 ;  /* 0x0000002510347207 */ /* 0x000fe20000800000 */
[----:B0-----:R-:W-:Y:S01]  /*4d90*/  DADD R36, R32, R18 ;  /* 0x0000000020247229 */ /* 0x001fe20000000012 */
[----:B------:R-:W-:Y:S01]  /*4da0*/  @P2 LOP3.LUT R77, R24, 0x80000, RZ, 0xfc, !PT ;  /* 0x00080000184d2812 */ /* 0x000fe200078efcff */
[----:B------:R-:W-:Y:S01]  /*4db0*/  DSETP.MAX.AND P6, P2, R42, R80, PT ;  /* 0x000000502a00722a */ /* 0x000fe20003acf000 */
[----:B------:R-:W-:Y:S01]  /*4dc0*/  IMAD.MOV.U32 R69, RZ, RZ, R15 ;  /* 0x000000ffff457224 */ /* 0x000fe200078e000f */
[----:B------:R-:W-:Y:S01]  /*4dd0*/  FSEL R53, R53, R79, P1 ;  /* 0x0000004f35357208 */ /* 0x000fe20000800000 */
[----:B------:R-:W-:Y:S01]  /*4de0*/  IMAD.MOV.U32 R20, RZ, RZ, R56 ;  /* 0x000000ffff147224 */ /* 0x000fe200078e0038 */
[----:B------:R-:W-:Y:S01]  /*4df0*/  @P5 LOP3.LUT R59, R75, 0x80000, RZ, 0xfc, !PT ;  /* 0x000800004b3b5812 */ /* 0x000fe200078efcff */
[----:B------:R-:W-:Y:S01]  /*4e00*/  DADD R46, R32, R22 ;  /* 0x00000000202e7229 */ /* 0x000fe20000000016 */
[----:B------:R-:W-:Y:S01]  /*4e10*/  @P3 LOP3.LUT R53, R79, 0x80000, RZ, 0xfc, !PT ;  /* 0x000800004f353812 */ /* 0x000fe200078efcff */
[----:B------:R-:W-:Y:S01]  /*4e20*/  IMAD.MOV.U32 R21, RZ, RZ, R42 ;  /* 0x000000ffff157224 */ /* 0x000fe200078e002a */
[----:B------:R-:W-:Y:S01]  /*4e30*/  DSETP.MAX.AND P3, P5, R68, R36, PT ;  /* 0x000000244400722a */ /* 0x000fe20003d6f000 */
        /* <DEDUP_REMOVED lines=14> */
[----:B------:R-:W-:Y:S01]  /*4f20*/  DSETP.MAX.AND P6, P0, R62, R46, PT ;  /* 0x0000002e3e00722a */ /* 0x000fe200038cf000 */
[----:B------:R-:W-:Y:S01]  /*4f30*/  @P2 LOP3.LUT R43, R81, 0x80000, RZ, 0xfc, !PT ;  /* 0x00080000512b2812 */ /* 0x000fe200078efcff */
[----:B------:R-:W-:Y:S01]  /*4f40*/  IMAD.MOV.U32 R57, RZ, RZ, R36 ;  /* 0x000000ffff397224 */ /* 0x000fe200078e0024 */
[----:B------:R-:W-:Y:S01]  /*4f50*/  DADD R62, R34, R22 ;  /* 0x00000000223e7229 */ /* 0x000fe20000000016 */
[----:B------:R-:W-:Y:S01]  /*4f60*/  IMAD.MOV.U32 R36, RZ, RZ, R37 ;  /* 0x000000ffff247224 */ /* 0x000fe200078e0025 */
[----:B------:R-:W-:Y:S01]  /*4f70*/  MOV R16, R60 ;  /* 0x0000003c00107202 */ /* 0x000fe20000000f00 */
[----:B------:R-:W-:Y:S01]  /*4f80*/  DSETP.MAX.AND P1, P2, R60, R68, PT ;  /* 0x000000443c00722a */ /* 0x000fe20003a2f000 */
        /* <DEDUP_REMOVED lines=20> */
[----:B------:R-:W-:Y:S01]  /*50d0*/  DSETP.MAX.AND P3, P0, R64, R32, PT ;  /* 0x000000204000722a */ /* 0x000fe2000386f000 */
[----:B------:R-:W-:Y:S01]  /*50e0*/  IMAD.MOV.U32 R44, RZ, RZ, R64 ;  /* 0x000000ffff2c7224 */ /* 0x000fe200078e0040 */
[----:B------:R-:W-:Y:S01]  /*50f0*/  DADD R72, R34, R26 ;  /* 0x0000000022487229 */ /* 0x000fe2000000001a */
        /* <DEDUP_REMOVED lines=15> */
[----:B------:R-:W-:Y:S01]  /*51f0*/  DSETP.MAX.AND P0, P1, R40, R68, PT ;  /* 0x000000442800722a */ /* 0x000fe2000390f000 */
        /* <DEDUP_REMOVED lines=12> */
[----:B------:R-:W-:Y:S01]  /*52c0*/  DSETP.MAX.AND P1, P2, R50, R82, PT ;  /* 0x000000523200722a */ /* 0x000fe20003a2f000 */
        /* <DEDUP_REMOVED lines=8> */
[----:B------:R-:W-:Y:S01]  /*5350*/  DSETP.MAX.AND P6, P3, R70, R32, PT ;  /* 0x000000204600722a */ /* 0x000fe20003bcf000 */
        /* <DEDUP_REMOVED lines=16> */
[----:B------:R-:W-:Y:S01]  /*5460*/  DSETP.MAX.AND P5, P0, R76, R78, PT ;  /* 0x0000004e4c00722a */ /* 0x000fe200038af000 */
[----:B------:R-:W-:Y:S01]  /*5470*/  SEL R70, R19, R16, P6 ;  /* 0x0000001013467207 */ /* 0x000fe20003000000 */
[----:B------:R-:W-:Y:S01]  /*5480*/  IMAD.MOV.U32 R30, RZ, RZ, R48 ;  /* 0x000000ffff1e7224 */ /* 0x000fe200078e0030 */
[----:B------:R-:W-:Y:S01]  /*5490*/  @P2 LOP3.LUT R37, R17, 0x80000, RZ, 0xfc, !PT ;  /* 0x0008000011252812 */ /* 0x000fe200078efcff */
[----:B------:R-:W-:Y:S01]  /*54a0*/  DSETP.MAX.AND P4, P1, R48, R80, PT ;  /* 0x000000503000722a */ /* 0x000fe2000398f000 */
        /* <DEDUP_REMOVED lines=14> */
[----:B------:R-:W-:Y:S01]  /*5590*/  DSETP.MAX.AND P3, P5, R52, R72, PT ;  /* 0x000000483400722a */ /* 0x000fe20003d6f000 */
[----:B------:R-:W-:Y:S01]  /*55a0*/  IMAD.MOV.U32 R38, RZ, RZ, R53 ;  /* 0x000000ffff267224 */ /* 0x000fe200078e0035 */
[----:B------:R-:W-:Y:S01]  /*55b0*/  DSETP.MAX.AND P6, P2, R58, R68, PT ;  /* 0x000000443a00722a */ /* 0x000fe20003acf000 */
        /* <DEDUP_REMOVED lines=10> */
[----:B------:R-:W-:Y:S01]  /*5660*/  DSETP.MAX.AND P4, P0, R42, R26, PT ;  /* 0x0000001a2a00722a */ /* 0x000fe2000388f000 */
        /* <DEDUP_REMOVED lines=15> */
[----:B-1----:R-:W-:Y:S01]  /*5760*/  DADD R76, R32, R20 ;  /* 0x00000000204c7229 */ /* 0x002fe20000000014 */
[----:B------:R-:W-:Y:S01]  /*5770*/  IMAD.MOV.U32 R31, RZ, RZ, R24 ;  /* 0x000000ffff1f7224 */ /* 0x000fe200078e0018 */
[----:B------:R-:W-:Y:S01]  /*5780*/  DSETP.MAX.AND P6, P1, R24, R74, PT ;  /* 0x0000004a1800722a */ /* 0x000fe200039cf000 */
        /* <DEDUP_REMOVED lines=33> */
[----:B------:R-:W-:Y:S01]  /*59a0*/  DSETP.MAX.AND P1, P2, R40, R74, PT ;  /* 0x0000004a2800722a */ /* 0x000fe20003a2f000 */
[----:B------:R-:W-:Y:S01]  /*59b0*/  FSEL R61, R61, R47, P6 ;  /* 0x0000002f3d3d7208 */ /* 0x000fe20003000000 */
[----:B------:R-:W-:Y:S01]  /*59c0*/  DSETP.MAX.AND P5, P6, R64, R76, PT ;  /* 0x0000004c4000722a */ /* 0x000fe20003eaf000 */
[----:B------:R-:W-:Y:S01]  /*59d0*/  SEL R66, R36, R66, P4 ;  /* 0x0000004224427207 */ /* 0x000fe20002000000 */
[----:B------:R-:W-:Y:S01]  /*59e0*/  DSETP.MAX.AND P3, P4, R54, R80, PT ;  /* 0x000000503600722a */ /* 0x000fe20003c6f000 */
        /* <DEDUP_REMOVED lines=39> */
[----:B------:R-:W-:Y:S01]  /*5c60*/  DSETP.MAX.AND P4, P5, R46, R86, PT ;  /* 0x000000562e00722a */ /* 0x000fe20003d8f000 */
[----:B------:R-:W-:Y:S01]  /*5c70*/  IMAD.MOV.U32 R28, RZ, RZ, R86 ;  /* 0x000000ffff1c7224 */ /* 0x000fe200078e0056 */
[----:B------:R-:W-:Y:S01]  /*5c80*/  FSEL R63, R63, R44, P2 ;  /* 0x0000002c3f3f7208 */ /* 0x000fe20001000000 */
        /* <DEDUP_REMOVED lines=30> */
[----:B------:R-:W-:Y:S02]  /*5e70*/  FSEL R51, R51, R77, P6 ;  /* 0x0000004d33337208 */ /* 0x000fe40003000000 */
[----:B------:R-:W-:Y:S02]  /*5e80*/  SEL R58, R21, R28, P0 ;  /* 0x0000001c153a7207 */ /* 0x000fe40000000000 */
[----:B------:R-:W-:Y:S02]  /*5e90*/  @P4 LOP3.LUT R51, R77, 0x80000, RZ, 0xfc, !PT ;  /* 0x000800004d334812 */ /* 0x000fe400078efcff */
[----:B------:R-:W-:Y:S01]  /*5ea0*/  FSEL R59, R59, R17, P0 ;  /* 0x000000113b3b7208 */ /* 0x000fe20000000000 */
[----:B------:R-:W-:Y:S01]  /*5eb0*/  DSETP.MAX.AND P4, P0, R56, R82, PT ;  /* 0x000000523800722a */ /* 0x000fe2000388f000 */
[----:B------:R-:W-:Y:S01]  /*5ec0*/  MOV R39, R43 ;  /* 0x0000002b00277202 */ /* 0x000fe20000000f00 */
[----:B------:R-:W-:-:S02]  /*5ed0*/  IMAD.MOV.U32 R16, RZ, RZ, R56 ;  /* 0x000000ffff107224 */ /* 0x000fc400078e0038 */
[----:B------:R-:W-:Y:S01]  /*5ee0*/  IMAD.MOV.U32 R37, RZ, RZ, R82 ;  /* 0x000000ffff257224 */ /* 0x000fe200078e0052 */
[----:B------:R-:W-:Y:S02]  /*5ef0*/  @P2 LOP3.LUT R49, R24, 0x80000, RZ, 0xfc, !PT ;  /* 0x0008000018312812 */ /* 0x000fe400078efcff */
[----:B------:R-:W-:Y:S01]  /*5f00*/  DSETP.MAX.AND P6, P2, R38, R80, PT ;  /* 0x000000502600722a */ /* 0x000fe20003acf000 */
        /* <DEDUP_REMOVED lines=24> */
[----:B------:R-:W-:Y:S01]  /*6090*/  DSETP.MAX.AND P1, P2, R66, R76, PT ;  /* 0x0000004c4200722a */ /* 0x000fe20003a2f000 */
[----:B------:R-:W-:Y:S01]  /*60a0*/  SEL R24, R24, R21, P6 ;  /* 0x0000001518187207 */ /* 0x000fe20003000000 */
[----:B------:R-:W-:Y:S01]  /*60b0*/  DADD R66, R34, R22 ;  /* 0x0000000022427229 */ /* 0x000fe20000000016 */
        /* <DEDUP_REMOVED lines=28> */
[----:B------:R-:W-:Y:S01]  /*6280*/  DSETP.MAX.AND P3, P0, R42, R68, PT ;  /* 0x000000442a00722a */ /* 0x000fe2000386f000 */
        /* <DEDUP_REMOVED lines=34> */
[----:B------:R-:W-:-:S02]  /*64b0*/  DSETP.MAX.AND P1, P2, R46, R20, PT ;  /* 0x000000142e00722a */ /* 0x000fc40003a2f000 */
[----:B------:R-:W-:Y:S01]  /*64c0*/  DADD R80, R36, R26 ;  /* 0x0000000024507229 */ /* 0x000fe2000000001a */
[----:B------:R-:W-:Y:S01]  /*64d0*/  FSEL R41, R54, R35, P5 ;  /* 0x0000002336297208 */ /* 0x000fe20002800000 */
[----:B------:R-:W-:Y:S01]  /*64e0*/  DADD R72, R38, R18 ;  /* 0x0000000026487229 */ /* 0x000fe20000000012 */
[----:B------:R-:W-:Y:S01]  /*64f0*/  @P6 LOP3.LUT R41, R35, 0x80000, RZ, 0xfc, !PT ;  /* 0x0008000023296812 */ /* 0x000fe200078efcff */
[----:B------:R-:W-:Y:S01]  /*6500*/  DADD R82, R36, R30 ;  /* 0x0000000024527229 */ /* 0x000fe2000000001e */
[----:B------:R-:W-:Y:S01]  /*6510*/  @P3 LOP3.LUT R67, R17, 0x80000, RZ, 0xfc, !PT ;  /* 0x0008000011433812 */ /* 0x000fe200078efcff */
[----:B------:R-:W-:Y:S01]  /*6520*/  IMAD.MOV.U32 R17, RZ, RZ, R21 ;  /* 0x000000ffff117224 */ /* 0x000fe200078e0015 */
[----:B------:R-:W-:Y:S01]  /*6530*/  DSETP.MAX.AND P6, P3, R70, R32, PT ;  /* 0x000000204600722a */ /* 0x000fe20003bcf000 */
[----:B------:R-:W-:Y:S01]  /*6540*/  IMAD.MOV.U32 R18, RZ, RZ, R47 ;  /* 0x000000ffff127224 */ /* 0x000fe200078e002f */
[----:B------:R-:W-:Y:S01]  /*6550*/  DSETP.MAX.AND P5, P0, R48, R80, PT ;  /* 0x000000503000722a */ /* 0x000fe200038af000 */
        /* <DEDUP_REMOVED lines=56> */
[----:B------:R-:W-:Y:S01]  /*68e0*/  DSETP.MAX.AND P6, P1, R28, R76, PT ;  /* 0x0000004c1c00722a */ /* 0x000fe200039cf000 */
[----:B------:R-:W-:Y:S01]  /*68f0*/  @P2 LOP3.LUT R59, R73, 0x80000, RZ, 0xfc, !PT ;  /* 0x00080000493b2812 */ /* 0x000fe200078efcff */
[----:B------:R-:W-:Y:S01]  /*6900*/  DSETP.MAX.AND P2, P3, R56, R80, PT ;  /* 0x000000503800722a */ /* 0x000fe20003b4f000 */
[----:B------:R-:W-:Y:S01]  /*6910*/  MOV R29, R57 ;  /* 0x00000039001d7202 */ /* 0x000fe20000000f00 */
[----:B------:R-:W-:Y:S01]  /*6920*/  IMAD.MOV.U32 R31, RZ, RZ, R28 ;  /* 0x000000ffff1f7224 */ /* 0x000fe200078e001c */
[----:B------:R-:W-:Y:S01]  /*6930*/  FSEL R57, R44, R53, P4 ;  /* 0x000000352c397208 */ /* 0x000fe20002000000 */
[----:B-1----:R-:W-:Y:S01]  /*6940*/  DADD R82, R32, R20 ;  /* 0x0000000020527229 */ /* 0x002fe20000000014 */
[----:B------:R-:W-:Y:S01]  /*6950*/  IMAD.MOV.U32 R28, RZ, RZ, R56 ;  /* 0x000000ffff1c7224 */ /* 0x000fe200078e0038 */
[----:B------:R-:W-:Y:S01]  /*6960*/  DSETP.MAX.AND P4, P5, R68, R74, PT ;  /* 0x0000004a4400722a */ /* 0x000fe20003d8f000 */
        /* <DEDUP_REMOVED lines=8> */
[----:B------:R-:W-:Y:S01]  /*69f0*/  DSETP.MAX.AND P6, P0, R62, R82, PT ;  /* 0x000000523e00722a */ /* 0x000fe200038cf000 */
        /* <DEDUP_REMOVED lines=17> */
[----:B------:R-:W-:Y:S01]  /*6b10*/  DSETP.MAX.AND P1, P2, R40, R72, PT ;  /* 0x000000482800722a */ /* 0x000fe20003a2f000 */
[----:B------:R-:W-:Y:S01]  /*6b20*/  IMAD.MOV.U32 R61, RZ, RZ, R45 ;  /* 0x000000ffff3d7224 */ /* 0x000fe200078e002d */
[----:B------:R-:W-:Y:S01]  /*6b30*/  FSEL R63, R63, R44, P6 ;  /* 0x0000002c3f3f7208 */ /* 0x000fe20003000000 */
[----:B-1----:R-:W-:Y:S02]  /*6b40*/  DADD R76, R32, R28 ;  /* 0x00000000204c7229 */ /* 0x002fe4000000001c */
[----:B------:R-:W-:Y:S01]  /*6b50*/  DADD R82, R28, R34 ;  /* 0x000000001c527229 */ /* 0x000fe20000000022 */
[----:B------:R-:W0:Y:S01]  /*6b60*/  LDS.128 R32, [R4+0xa10] ;  /* 0x000a100004207984 */ /* 0x000e220000000c00 */
[----:B------:R-:W-:Y:S01]  /*6b70*/  DSETP.MAX.AND P5, P6, R66, R74, PT ;  /* 0x0000004a4200722a */ /* 0x000fe20003eaf000 */
[----:B------:R-:W-:Y:S01]  /*6b80*/  IMAD.MOV.U32 R45, RZ, RZ, R73 ;  /* 0x000000ffff2d7224 */ /* 0x000fe200078e0049 */
[----:B------:R-:W-:Y:S02]  /*6b90*/  MOV R38, R40 ;  /* 0x0000002800267202 */ /* 0x000fe40000000f00 */
[----:B------:R-:W-:-:S02]  /*6ba0*/  MOV R55, R72 ;  /* 0x0000004800377202 */ /* 0x000fc40000000f00 */
[----:B------:R-:W-:Y:S01]  /*6bb0*/  SEL R68, R36, R68, P4 ;  /* 0x0000004424447207 */ /* 0x000fe20002000000 */
[----:B------:R-:W-:Y:S01]  /*6bc0*/  DSETP.MAX.AND P3, P4, R60, R80, PT ;  /* 0x000000503c00722a */ /* 0x000fe20003c6f000 */
[----:B------:R-:W-:Y:S01]  /*6bd0*/  IMAD.MOV.U32 R36, RZ, RZ, R60 ;  /* 0x000000ffff247224 */ /* 0x000fe200078e003c */
[----:B------:R-:W-:Y:S02]  /*6be0*/  SEL R60, R38, R55, P1 ;  /* 0x00000037263c7207 */ /* 0x000fe40000800000 */
[----:B------:R-:W-:Y:S02]  /*6bf0*/  @P0 LOP3.LUT R63, R44, 0x80000, RZ, 0xfc, !PT ;  /* 0x000800002c3f0812 */ /* 0x000fe400078efcff */
[----:B------:R-:W-:Y:S01]  /*6c00*/  FSEL R41, R41, R45, P1 ;  /* 0x0000002d29297208 */ /* 0x000fe20000800000 */
[----:B------:R-:W-:Y:S01]  /*6c10*/  DSETP.MAX.AND P0, P1, R42, R76, PT ;  /* 0x0000004c2a00722a */ /* 0x000fe2000390f000 */
        /* <DEDUP_REMOVED lines=34> */
[----:B------:R-:W-:Y:S01]  /*6e40*/  DSETP.MAX.AND P0, P1, R70, R84, PT ;  /* 0x000000544600722a */ /* 0x000fe2000390f000 */
[----:B------:R-:W-:Y:S02]  /*6e50*/  IMAD.MOV.U32 R37, RZ, RZ, R54 ;  /* 0x000000ffff257224 */ /* 0x000fe400078e0036 */
[----:B------:R-:W-:Y:S01]  /*6e60*/  DSETP.MAX.AND P4, P5, R54, R82, PT ;  /* 0x000000523600722a */ /* 0x000fe20003d8f000 */
[----:B------:R-:W-:Y:S01]  /*6e70*/  FSEL R17, R65, R42, P2 ;  /* 0x0000002a41117208 */ /* 0x000fe20001000000 */
[----:B------:R-:W-:Y:S01]  /*6e80*/  IMAD.MOV.U32 R20, RZ, RZ, R83 ;  /* 0x000000ffff147224 */ /* 0x000fe200078e0053 */
[----:B------:R-:W-:Y:S01]  /*6e90*/  SEL R40, R36, R40, P2 ;  /* 0x0000002824287207 */ /* 0x000fe20001000000 */
[----:B------:R-:W-:Y:S01]  /*6ea0*/  IMAD.MOV.U32 R36, RZ, RZ, R70 ;  /* 0x000000ffff247224 */ /* 0x000fe200078e0046 */
[----:B------:R-:W-:Y:S01]  /*6eb0*/  @P3 LOP3.LUT R17, R42, 0x80000, RZ, 0xfc, !PT ;  /* 0x000800002a113812 */ /* 0x000fe200078efcff */
[----:B------:R-:W-:Y:S01]  /*6ec0*/  IMAD.MOV.U32 R21, RZ, RZ, R84 ;  /* 0x000000ffff157224 */ /* 0x000fe200078e0054 */
[----:B------:R-:W-:Y:S01]  /*6ed0*/  MOV R24, R82 ;  /* 0x0000005200187202 */ /* 0x000fe20000000f00 */
[----:B------:R-:W-:Y:S01]  /*6ee0*/  DSETP.MAX.AND P3, P2, R78, R80, PT ;  /* 0x000000504e00722a */ /* 0x000fe20003a6f000 */
[----:B------:R-:W-:Y:S01]  /*6ef0*/  IMAD.MOV.U32 R25, RZ, RZ, R78 ;  /* 0x000000ffff197224 */ /* 0x000fe200078e004e */
[----:B------:R-:W-:-:S02]  /*6f00*/  MOV R78, R80 ;  /* 0x00000050004e7202 */ /* 0x000fc40000000f00 */
[----:B------:R-:W-:Y:S02]  /*6f10*/  SEL R54, R37, R24, P4 ;  /* 0x0000001825367207 */ /* 0x000fe40002000000 */
[----:B------:R-:W-:Y:S01]  /*6f20*/  FSEL R55, R55, R20, P4 ;  /* 0x0000001437377208 */ /* 0x000fe20002000000 */
[----:B------:R-:W-:Y:S01]  /*6f30*/  DSETP.MAX.AND P6, P4, R48, R38, PT ;  /* 0x000000263000722a */ /* 0x000fe20003ccf000 */
        /* <DEDUP_REMOVED lines=8> */
[----:B------:R-:W-:Y:S01]  /*6fc0*/  DSETP.MAX.AND P0, P5, R58, R44, PT ;  /* 0x0000002c3a00722a */ /* 0x000fe20003d0f000 */
[----:B------:R-:W-:Y:S02]  /*6fd0*/  @P1 LOP3.LUT R71, R16, 0x80000, RZ, 0xfc, !PT ;  /* 0x0008000010471812 */ /* 0x000fe400078efcff */
[----:B------:R-:W-:Y:S01]  /*6fe0*/  FSEL R79, R79, R21, P3 ;  /* 0x000000154f4f7208 */ /* 0x000fe20001800000 */
[----:B------:R-:W-:Y:S01]  /*6ff0*/  DSETP.MAX.AND P1, P3, R50, R74, PT ;  /* 0x0000004a3200722a */ /* 0x000fe20003b2f000 */
        /* <DEDUP_REMOVED lines=12> */
[----:B0-----:R-:W-:Y:S01]  /*70c0*/  DADD R36, R32, R18 ;  /* 0x0000000020247229 */ /* 0x001fe20000000012 */
        /* <DEDUP_REMOVED lines=12> */
[----:B------:R-:W-:Y:S01]  /*7190*/  DSETP.MAX.AND P3, P5, R56, R36, PT ;  /* 0x000000243800722a */ /* 0x000fe20003d6f000 */
        /* <DEDUP_REMOVED lines=8> */
[----:B------:R-:W-:Y:S01]  /*7220*/  DSETP.MAX.AND P6, P0, R62, R44, PT ;  /* 0x0000002c3e00722a */ /* 0x000fe200038cf000 */
        /* <DEDUP_REMOVED lines=20> */
[----:B------:R-:W-:Y:S01]  /*7370*/  DSETP.MAX.AND P3, P0, R64, R32, PT ;  /* 0x000000204000722a */ /* 0x000fe2000386f000 */
[----:B------:R-:W-:Y:S01]  /*7380*/  IMAD.MOV.U32 R42, RZ, RZ, R64 ;  /* 0x000000ffff2a7224 */ /* 0x000fe200078e0040 */
[----:B------:R-:W-:Y:S01]  /*7390*/  DADD R72, R34, R26 ;  /* 0x0000000022487229 */ /* 0x000fe2000000001a */
        /* <DEDUP_REMOVED lines=19> */
[----:B------:R-:W-:Y:S01]  /*74d0*/  DSETP.MAX.AND P0, P1, R40, R74, PT ;  /* 0x0000004a2800722a */ /* 0x000fe2000390f000 */
[----:B------:R-:W-:Y:S01]  /*74e0*/  IMAD.MOV.U32 R56, RZ, RZ, R44 ;  /* 0x000000ffff387224 */ /* 0x000fe200078e002c */
[----:B0-----:R-:W-:Y:S01]  /*74f0*/  DADD R76, R36, R18 ;  /* 0x00000000244c7229 */ /* 0x001fe20000000012 */
        /* <DEDUP_REMOVED lines=20> */
[----:B------:R-:W-:Y:S01]  /*7640*/  DADD R68, R38, R18 ;  /* 0x0000000026447229 */ /* 0x000fe20000000012 */
[----:B------:R-:W-:Y:S01]  /*7650*/  SEL R60, R16, R60, P0 ;  /* 0x0000003c103c7207 */ /* 0x000fe20000000000 */
[----:B------:R-:W-:Y:S01]  /*7660*/  DSETP.MAX.AND P5, P0, R78, R80, PT ;  /* 0x000000504e00722a */ /* 0x000fe200038af000 */
[----:B------:R-:W-:Y:S02]  /*7670*/  @P6 LOP3.LUT R41, R35, 0x80000, RZ, 0xfc, !PT ;  /* 0x0008000023296812 */ /* 0x000fe400078efcff */
[----:B------:R-:W-:Y:S01]  /*7680*/  @P3 LOP3.LUT R65, R17, 0x80000, RZ, 0xfc, !PT ;  /* 0x0008000011413812 */ /* 0x000fe200078efcff */
[----:B------:R-:W-:Y:S01]  /*7690*/  DSETP.MAX.AND P6, P3, R70, R32, PT ;  /* 0x000000204600722a */ /* 0x000fe20003bcf000 */
        /* <DEDUP_REMOVED lines=62> */
[----:B-1----:R-:W-:Y:S01]  /*7a80*/  DADD R82, R32, R20 ;  /* 0x0000000020527229 */ /* 0x002fe20000000014 */
[----:B------:R-:W-:Y:S01]  /*7a90*/  @P5 LOP3.LUT R59, R73, 0x80000, RZ, 0xfc, !PT ;  /* 0x00080000493b5812 */ /* 0x000fe200078efcff */
[----:B------:R-:W-:Y:S01]  /*7aa0*/  DSETP.MAX.AND P2, P3, R52, R78, PT ;  /* 0x0000004e3400722a */ /* 0x000fe20003b4f000 */
[----:B------:R-:W-:Y:S01]  /*7ab0*/  FSEL R47, R47, R28, P4 ;  /* 0x0000001c2f2f7208 */ /* 0x000fe20002000000 */
[----:B------:R-:W-:Y:S01]  /*7ac0*/  DSETP.MAX.AND P4, P5, R66, R80, PT ;  /* 0x000000504200722a */ /* 0x000fe20003d8f000 */
        /* <DEDUP_REMOVED lines=82> */
[----:B------:R-:W-:Y:S01]  /*7ff0*/  DSETP.MAX.AND P4, P5, R54, R82, PT ;  /* 0x000000523600722a */ /* 0x000fe20003d8f000 */
[----:B------:R-:W-:Y:S01]  /*8000*/  IMAD.MOV.U32 R24, RZ, RZ, R82 ;  /* 0x000000ffff187224 */ /* 0x000fe200078e0052 */
[----:B------:R-:W-:Y:S01]  /*8010*/  SEL R40, R36, R40, P2 ;  /* 0x0000002824287207 */ /* 0x000fe20001000000 */
[----:B------:R-:W-:Y:S01]  /*8020*/  IMAD.MOV.U32 R21, RZ, RZ, R83 ;  /* 0x000000ffff157224 */ /* 0x000fe200078e0053 */
[----:B------:R-:W-:Y:S01]  /*8030*/  @P3 LOP3.LUT R17, R42, 0x80000, RZ, 0xfc, !PT ;  /* 0x000800002a113812 */ /* 0x000fe200078efcff */
[----:B------:R-:W-:Y:S01]  /*8040*/  DSETP.MAX.AND P3, P2, R76, R80, PT ;  /* 0x000000504c00722a */ /* 0x000fe20003a6f000 */
[----:B------:R-:W-:-:S02]  /*8050*/  IMAD.MOV.U32 R25, RZ, RZ, R76 ;  /* 0x000000ffff197224 */ /* 0x000fc400078e004c */
[----:B------:R-:W-:Y:S01]  /*8060*/  IMAD.MOV.U32 R76, RZ, RZ, R80 ;  /* 0x000000ffff4c7224 */ /* 0x000fe200078e0050 */
[----:B------:R-:W-:Y:S02]  /*8070*/  SEL R54, R37, R24, P4 ;  /* 0x0000001825367207 */ /* 0x000fe40002000000 */
[----:B------:R-:W-:Y:S01]  /*8080*/  FSEL R55, R55, R21, P4 ;  /* 0x0000001537377208 */ /* 0x000fe20002000000 */
[----:B------:R-:W-:Y:S01]  /*8090*/  DSETP.MAX.AND P6, P4, R50, R38, PT ;  /* 0x000000263200722a */ /* 0x000fe20003ccf000 */
[----:B------:R-:W-:Y:S01]  /*80a0*/  IMAD.MOV.U32 R20, RZ, RZ, R84 ;  /* 0x000000ffff147224 */ /* 0x000fe200078e0054 */
[----:B------:R-:W-:Y:S01]  /*80b0*/  DSETP.MAX.AND P0, P1, R70, R84, PT ;  /* 0x000000544600722a */ /* 0x000fe2000390f000 */
        /* <DEDUP_REMOVED lines=9> */
[----:B------:R-:W-:Y:S01]  /*8150*/  DSETP.MAX.AND P0, P5, R68, R44, PT ;  /* 0x0000002c4400722a */ /* 0x000fe20003d0f000 */
[----:B------:R-:W-:Y:S01]  /*8160*/  SEL R50, R24, R25, P6 ;  /* 0x0000001918327207 */ /* 0x000fe20003000000 */
[----:B------:R-:W-:Y:S01]  /*8170*/  IMAD.MOV.U32 R25, RZ, RZ, R44 ;  /* 0x000000ffff197224 */ /* 0x000fe200078e002c */
[----:B------:R-:W-:Y:S02]  /*8180*/  MOV R20, R68 ;  /* 0x0000004400147202 */ /* 0x000fe40000000f00 */
[----:B------:R-:W-:Y:S02]  /*8190*/  FSEL R77, R77, R21, P3 ;  /* 0x000000154d4d7208 */ /* 0x000fe40001800000 */
        /* <DEDUP_REMOVED lines=54> */
[----:B------:R-:W-:Y:S01]  /*8500*/  DSETP.MAX.AND P5, P6, R48, R66, PT ;  /* 0x000000423000722a */ /* 0x000fe20003eaf000 */
        /* <DEDUP_REMOVED lines=10> */
[----:B------:R-:W-:-:S02]  /*85b0*/  DSETP.MAX.AND P3, P0, R60, R32, PT ;  /* 0x000000203c00722a */ /* 0x000fc4000386f000 */
[----:B------:R-:W-:Y:S01]  /*85c0*/  IMAD.MOV.U32 R43, RZ, RZ, R32 ;  /* 0x000000ffff2b7224 */ /* 0x000fe200078e0020 */
[----:B------:R-:W-:Y:S01]  /*85d0*/  @P4 LOP3.LUT R45, R21, 0x80000, RZ, 0xfc, !PT ;  /* 0x00080000152d4812 */ /* 0x000fe200078efcff */
[----:B------:R-:W-:Y:S01]  /*85e0*/  IMAD.MOV.U32 R53, RZ, RZ, R73 ;  /* 0x000000ffff357224 */ /* 0x000fe200078e0049 */
[----:B------:R-:W-:Y:S02]  /*85f0*/  MOV R21, R64 ;  /* 0x0000004000157202 */ /* 0x000fe40000000f00 */
[----:B------:R-:W-:Y:S02]  /*8600*/  SEL R42, R42, R43, P3 ;  /* 0x0000002b2a2a7207 */ /* 0x000fe40001800000 */
[----:B------:R-:W-:Y:S01]  /*8610*/  FSEL R43, R61, R33, P3 ;  /* 0x000000213d2b7208 */ /* 0x000fe20001800000 */
[----:B------:R-:W-:Y:S01]  /*8620*/  DSETP.MAX.AND P4, P3, R64, R74, PT ;  /* 0x0000004a4000722a */ /* 0x000fe20003b8f000 */
[----:B------:R-:W-:Y:S01]  /*8630*/  IMAD.MOV.U32 R64, RZ, RZ, R72 ;  /* 0x000000ffff407224 */ /* 0x000fe200078e0048 */
[----:B------:R-:W-:Y:S01]  /*8640*/  DADD R72, R34, R30 ;  /* 0x0000000022487229 */ /* 0x000fe2000000001e */
        /* <DEDUP_REMOVED lines=15> */
[----:B------:R-:W-:Y:S01]  /*8740*/  DSETP.MAX.AND P1, P2, R54, R84, PT ;  /* 0x000000543600722a */ /* 0x000fe20003a2f000 */
        /* <DEDUP_REMOVED lines=12> */
[----:B------:R-:W-:Y:S01]  /*8810*/  DSETP.MAX.AND P6, P3, R70, R82, PT ;  /* 0x000000524600722a */ /* 0x000fe20003bcf000 */
[----:B------:R-:W-:Y:S01]  /*8820*/  MOV R16, R82 ;  /* 0x0000005200107202 */ /* 0x000fe20000000f00 */
[----:B------:R-:W-:Y:S01]  /*8830*/  IMAD.MOV.U32 R19, RZ, RZ, R70 ;  /* 0x000000ffff137224 */ /* 0x000fe200078e0046 */
[----:B------:R-:W-:Y:S01]  /*8840*/  MOV R60, R74 ;  /* 0x0000004a003c7202 */ /* 0x000fe20000000f00 */
[----:B------:R-:W-:Y:S01]  /*8850*/  DADD R80, R36, R30 ;  /* 0x0000000024507229 */ /* 0x000fe2000000001e */
[----:B------:R-:W-:Y:S01]  /*8860*/  SEL R28, R28, R32, P5 ;  /* 0x000000201c1c7207 */ /* 0x000fe20002800000 */
[----:B------:R-:W-:Y:S01]  /*8870*/  DSETP.MAX.AND P5, P0, R76, R78, PT ;  /* 0x0000004e4c00722a */ /* 0x000fe200038af000 */
        /* <DEDUP_REMOVED lines=21> */
[----:B------:R-:W-:Y:S02]  /*89d0*/  @P3 LOP3.LUT R39, R21, 0x80000, RZ, 0xfc, !PT ;  /* 0x0008000015273812 */ /* 0x000fe400078efcff */
[----:B------:R-:W-:Y:S02]  /*89e0*/  FSEL R51, R23, R20, P5 ;  /* 0x0000001417337208 */ /* 0x000fe40002800000 */
[----:B------:R-:W-:-:S02]  /*89f0*/  SEL R76, R22, R76, P5 ;  /* 0x0000004c164c7207 */ /* 0x000fc40002800000 */
[----:B------:R-:W-:Y:S02]  /*8a00*/  @P0 LOP3.LUT R51, R20, 0x80000, RZ, 0xfc, !PT ;  /* 0x0008000014330812 */ /* 0x000fe400078efcff */
[----:B------:R-:W1:Y:S01]  /*8a10*/  LDS.128 R20, [R10+0xf0] ;  /* 0x0000f0000a147984 */ /* 0x000e620000000c00 */
[----:B------:R-:W-:Y:S01]  /*8a20*/  DSETP.MAX.AND P6, P2, R68, R66, PT ;  /* 0x000000424400722a */ /* 0x000fe20003acf000 */
[----:B------:R-:W-:Y:S01]  /*8a30*/  IMAD.MOV.U32 R31, RZ, RZ, R50 ;  /* 0x000000ffff1f7224 */ /* 0x000fe200078e0032 */
[----:B------:R-:W-:Y:S01]  /*8a40*/  MOV R30, R68 ;  /* 0x00000044001e7202 */ /* 0x000fe20000000f00 */
[----:B------:R-:W-:Y:S01]  /*8a50*/  IMAD.MOV.U32 R50, RZ, RZ, R80 ;  /* 0x000000ffff327224 */ /* 0x000fe200078e0050 */
[----:B------:R-:W-:Y:S01]  /*8a60*/  MOV R57, R66 ;  /* 0x0000004200397202 */ /* 0x000fe20000000f00 */
[----:B------:R-:W-:Y:S01]  /*8a70*/  IMAD.MOV.U32 R36, RZ, RZ, R81 ;  /* 0x000000ffff247224 */ /* 0x000fe200078e0051 */
[----:B------:R-:W-:Y:S01]  /*8a80*/  DSETP.MAX.AND P3, P5, R58, R72, PT ;  /* 0x000000483a00722a */ /* 0x000fe20003d6f000 */
        /* <DEDUP_REMOVED lines=30> */
[----:B------:R-:W-:Y:S01]  /*8c70*/  DSETP.MAX.AND P4, P5, R64, R78, PT ;  /* 0x0000004e4000722a */ /* 0x000fe20003d8f000 */
        /* <DEDUP_REMOVED lines=49> */
[----:B------:R-:W-:Y:S02]  /*8f90*/  SEL R72, R38, R72, P3 ;  /* 0x0000004826487207 */ /* 0x000fe40001800000 */
[----:B------:R-:W-:Y:S01]  /*8fa0*/  FSEL R49, R49, R42, P3 ;  /* 0x0000002a31317208 */ /* 0x000fe20001800000 */
[----:B------:R-:W-:Y:S01]  /*8fb0*/  DSETP.MAX.AND P2, P3, R40, R82, PT ;  /* 0x000000522800722a */ /* 0x000fe20003b4f000 */
        /* <DEDUP_REMOVED lines=17> */
[----:B------:R-:W-:Y:S01]  /*90d0*/  DSETP.MAX.AND P4, P5, R52, R84, PT ;  /* 0x000000543400722a */ /* 0x000fe20003d8f000 */
        /* <DEDUP_REMOVED lines=9> */
[----:B------:R-:W-:Y:S01]  /*9170*/  DSETP.MAX.AND P3, P2, R76, R82, PT ;  /* 0x000000524c00722a */ /* 0x000fe20003a6f000 */
        /* <DEDUP_REMOVED lines=56> */
[----:B------:R-:W-:Y:S01]  /*9500*/  DSETP.MAX.AND P3, P5, R66, R36, PT ;  /* 0x000000244200722a */ /* 0x000fe20003d6f000 */
[----:B------:R-:W-:Y:S01]  /*9510*/  FSEL R21, R21, R81, P4 ;  /* 0x0000005115157208 */ /* 0x000fe20002000000 */
[----:B------:R-:W-:Y:S01]  /*9520*/  DADD R36, R32, R26 ;  /* 0x0000000020247229 */ /* 0x000fe2000000001a */
[----:B------:R-:W-:-:S02]  /*9530*/  SEL R50, R24, R25, P6 ;  /* 0x0000001918327207 */ /* 0x000fc40003000000 */
[----:B------:R-:W-:Y:S02]  /*9540*/  FSEL R51, R51, R79, P6 ;  /* 0x0000004f33337208 */ /* 0x000fe40003000000 */
[----:B------:R-:W-:Y:S01]  /*9550*/  @P0 LOP3.LUT R21, R81, 0x80000, RZ, 0xfc, !PT ;  /* 0x0008000051150812 */ /* 0x000fe200078efcff */
[----:B------:R-:W-:Y:S01]  /*9560*/  DSETP.MAX.AND P6, P0, R62, R38, PT ;  /* 0x000000263e00722a */ /* 0x000fe200038cf000 */
        /* <DEDUP_REMOVED lines=8> */
[----:B------:R-:W-:Y:S01]  /*95f0*/  DSETP.MAX.AND P3, P4, R72, R36, PT ;  /* 0x000000244800722a */ /* 0x000fe20003c6f000 */
        /* <DEDUP_REMOVED lines=14> */
[----:B------:R-:W-:Y:S01]  /*96e0*/  DSETP.MAX.AND P3, P0, R46, R32, PT ;  /* 0x000000202e00722a */ /* 0x000fe2000386f000 */
[----:B------:R-:W-:Y:S01]  /*96f0*/  @P2 LOP3.LUT R51, R79, 0x80000, RZ, 0xfc, !PT ;  /* 0x000800004f332812 */ /* 0x000fe200078efcff */
[----:B------:R-:W-:Y:S01]  /*9700*/  IMAD.MOV.U32 R17, RZ, RZ, R64 ;  /* 0x000000ffff117224 */ /* 0x000fe200078e0040 */
[----:B------:R-:W-:Y:S01]  /*9710*/  MOV R24, R65 ;  /* 0x0000004100187202 */ /* 0x000fe20000000f00 */
[----:B------:R-:W-:Y:S01]  /*9720*/  DSETP.MAX.AND P1, P2, R64, R66, PT ;  /* 0x000000424000722a */ /* 0x000fe20003a2f000 */
[----:B------:R-:W-:Y:S01]  /*9730*/  IMAD.MOV.U32 R16, RZ, RZ, R46 ;  /* 0x000000ffff107224 */ /* 0x000fe200078e002e */
[----:B------:R-:W-:Y:S01]  /*9740*/  DADD R64, R34, R30 ;  /* 0x0000000022407229 */ /* 0x000fe2000000001e */
[----:B------:R-:W-:Y:S01]  /*9750*/  SEL R56, R25, R56, P6 ;  /* 0x0000003819387207 */ /* 0x000fe20003000000 */
[----:B------:R-:W-:Y:S01]  /*9760*/  IMAD.MOV.U32 R46, RZ, RZ, R32 ;  /* 0x000000ffff2e7224 */ /* 0x000fe200078e0020 */
[----:B------:R-:W-:Y:S01]  /*9770*/  @P5 LOP3.LUT R15, R29, 0x80000, RZ, 0xfc, !PT ;  /* 0x000800001d0f5812 */ /* 0x000fe200078efcff */
[----:B------:R-:W-:Y:S01]  /*9780*/  IMAD.MOV.U32 R28, RZ, RZ, R33 ;  /* 0x000000ffff1c7224 */ /* 0x000fe200078e0021 */
[----:B------:R-:W-:Y:S01]  /*9790*/  DSETP.MAX.AND P5, P6, R48, R62, PT ;  /* 0x0000003e3000722a */ /* 0x000fe20003eaf000 */
        /* <DEDUP_REMOVED lines=9> */
[----:B------:R-:W-:Y:S01]  /*9830*/  DSETP.MAX.AND P0, P1, R40, R64, PT ;  /* 0x000000402800722a */ /* 0x000fe2000390f000 */
[----:B------:R-:W-:Y:S01]  /*9840*/  SEL R46, R16, R46, P3 ;  /* 0x0000002e102e7207 */ /* 0x000fe20001800000 */
[----:B0-----:R-:W-:Y:S01]  /*9850*/  DADD R80, R36, R18 ;  /* 0x0000000024507229 */ /* 0x001fe20000000012 */
[----:B------:R-:W-:Y:S01]  /*9860*/  IMAD.MOV.U32 R28, RZ, RZ, R40 ;  /* 0x000000ffff1c7224 */ /* 0x000fe200078e0028 */
[----:B------:R-:W-:Y:S01]  /*9870*/  DSETP.MAX.AND P4, P3, R60, R48, PT ;  /* 0x000000303c00722a */ /* 0x000fe20003b8f000 */
        /* <DEDUP_REMOVED lines=15> */
[----:B------:R-:W-:Y:S01]  /*9970*/  DSETP.MAX.AND P2, P0, R52, R80, PT ;  /* 0x000000503400722a */ /* 0x000fe2000384f000 */
        /* <DEDUP_REMOVED lines=10> */
[C---:B------:R-:W-:Y:S01]  /*9a20*/  DADD R18, R38.reuse, R18 ;  /* 0x0000000026127229 */ /* 0x040fe20000000012 */
[----:B------:R-:W-:Y:S01]  /*9a30*/  @P6 LOP3.LUT R49, R33, 0x80000, RZ, 0xfc, !PT ;  /* 0x0008000021316812 */ /* 0x000fe200078efcff */
[----:B------:R-:W-:Y:S01]  /*9a40*/  DADD R22, R38, R22 ;  /* 0x0000000026167229 */ /* 0x000fe20000000016 */
[----:B------:R-:W-:Y:S01]  /*9a50*/  @P3 LOP3.LUT R61, R24, 0x80000, RZ, 0xfc, !PT ;  /* 0x00080000183d3812 */ /* 0x000fe200078efcff */
[----:B------:R-:W-:Y:S01]  /*9a60*/  DSETP.MAX.AND P6, P4, R76, R74, PT ;  /* 0x0000004a4c00722a */ /* 0x000fe20003ccf000 */
[----:B------:R-:W-:-:S02]  /*9a70*/  SEL R52, R29, R26, P2 ;  /* 0x0000001a1d347207 */ /* 0x000fc40001000000 */
[----:B------:R-:W-:Y:S01]  /*9a80*/  FSEL R53, R16, R17, P2 ;  /* 0x0000001110357208 */ /* 0x000fe20001000000 */
[----:B------:R-:W-:Y:S01]  /*9a90*/  DSETP.MAX.AND P3, P2, R54, R66, PT ;  /* 0x000000423600722a */ /* 0x000fe20003a6f000 */
        /* <DEDUP_REMOVED lines=65> */
.L_x_427:
        /* <DEDUP_REMOVED lines=88> */
.L_x_429:
        /* <DEDUP_REMOVED lines=13> */
.L_x_466:


//--------------------- .text.tropical_maxmul_f32_nn --------------------------
	.section	.text.tropical_maxmul_f32_nn,"ax",@progbits
	.align	128
        .global         tropical_maxmul_f32_nn
        .type           tropical_maxmul_f32_nn,@function
        .size           tropical_maxmul_f32_nn,(.L_x_467 - tropical_maxmul_f32_nn)
        .other          tropical_maxmul_f32_nn,@"STO_CUDA_ENTRY STV_DEFAULT"
tropical_maxmul_f32_nn:
.text.tropical_maxmul_f32_nn:
        /* <DEDUP_REMOVED lines=74> */
.L_x_431:
        /* <DEDUP_REMOVED lines=147> */
[----:B0-----:R-:W-:Y:S01]  /*0dd0*/  FMUL R22, R16, R12 ;  /* 0x0000000c10167220 */ /* 0x001fe20000400000 */
[----:B------:R-:W-:-:S04]  /*0de0*/  FMUL R23, R12, R17 ;  /* 0x000000110c177220 */ /* 0x000fc80000400000 */
[----:B------:R-:W-:Y:S02]  /*0df0*/  FMNMX R49, R22, R49, !PT ;  /* 0x0000003116317209 */ /* 0x000fe40007800000 */
[----:B------:R-:W-:Y:S02]  /*0e00*/  FMNMX R42, R23, R42, !PT ;  /* 0x0000002a172a7209 */ /* 0x000fe40007800000 */
[----:B------:R-:W0:Y:S01]  /*0e10*/  LDS.128 R20, [R5+0x100] ;  /* 0x0001000005147984 */ /* 0x000e220000000c00 */
[C---:B------:R-:W-:Y:S01]  /*0e20*/  FMUL R57, R12.reuse, R18 ;  /* 0x000000120c397220 */ /* 0x040fe20000400000 */
[----:B------:R-:W-:-:S04]  /*0e30*/  FMUL R12, R12, R19 ;  /* 0x000000130c0c7220 */ /* 0x000fc80000400000 */
[----:B------:R-:W-:Y:S01]  /*0e40*/  FMNMX R44, R57, R44, !PT ;  /* 0x0000002c392c7209 */ /* 0x000fe20007800000 */
[----:B-1----:R-:W-:Y:S01]  /*0e50*/  FMUL R57, R16, R24 ;  /* 0x0000001810397220 */ /* 0x002fe20000400000 */
[----:B------:R-:W-:Y:S01]  /*0e60*/  FMNMX R45, R12, R45, !PT ;  /* 0x0000002d0c2d7209 */ /* 0x000fe20007800000 */
[----:B------:R-:W-:-:S03]  /*0e70*/  FMUL R12, R24, R17 ;  /* 0x00000011180c7220 */ /* 0x000fc60000400000 */
[----:B------:R-:W-:Y:S01]  /*0e80*/  FMNMX R50, R57, R50, !PT ;  /* 0x0000003239327209 */ /* 0x000fe20007800000 */
[C---:B------:R-:W-:Y:S01]  /*0e90*/  FMUL R57, R24.reuse, R18 ;  /* 0x0000001218397220 */ /* 0x040fe20000400000 */
[----:B------:R-:W-:Y:S01]  /*0ea0*/  FMUL R24, R24, R19 ;  /* 0x0000001318187220 */ /* 0x000fe20000400000 */
[----:B------:R-:W-:-:S03]  /*0eb0*/  FMNMX R43, R12, R43, !PT ;  /* 0x0000002b0c2b7209 */ /* 0x000fc60007800000 */
[----:B------:R-:W-:Y:S01]  /*0ec0*/  FMNMX R12, R57, R56, !PT ;  /* 0x00000038390c7209 */ /* 0x000fe20007800000 */
[----:B--2---:R-:W-:Y:S01]  /*0ed0*/  FMUL R56, R16, R28 ;  /* 0x0000001c10387220 */ /* 0x004fe20000400000 */
[----:B------:R-:W-:Y:S01]  /*0ee0*/  FMNMX R24, R24, R55, !PT ;  /* 0x0000003718187209 */ /* 0x000fe20007800000 */
[-C--:B------:R-:W-:Y:S01]  /*0ef0*/  FMUL R55, R28, R17.reuse ;  /* 0x000000111c377220 */ /* 0x080fe20000400000 */
[----:B---3--:R-:W-:Y:S01]  /*0f00*/  FMUL R16, R16, R32 ;  /* 0x0000002010107220 */ /* 0x008fe20000400000 */
[----:B------:R-:W-:Y:S01]  /*0f10*/  FMUL R17, R32, R17 ;  /* 0x0000001120117220 */ /* 0x000fe20000400000 */
[----:B------:R-:W-:Y:S01]  /*0f20*/  FMNMX R47, R56, R47, !PT ;  /* 0x0000002f382f7209 */ /* 0x000fe20007800000 */
[C---:B------:R-:W-:Y:S01]  /*0f30*/  FMUL R56, R28.reuse, R18 ;  /* 0x000000121c387220 */ /* 0x040fe20000400000 */
[----:B------:R-:W-:Y:S01]  /*0f40*/  FMNMX R46, R55, R46, !PT ;  /* 0x0000002e372e7209 */ /* 0x000fe20007800000 */
[----:B------:R-:W-:Y:S01]  /*0f50*/  FMUL R55, R28, R19 ;  /* 0x000000131c377220 */ /* 0x000fe20000400000 */
[----:B------:R-:W-:Y:S01]  /*0f60*/  FMNMX R53, R16, R53, !PT ;  /* 0x0000003510357209 */ /* 0x000fe20007800000 */
[C---:B------:R-:W-:Y:S01]  /*0f70*/  FMUL R18, R32.reuse, R18 ;  /* 0x0000001220127220 */ /* 0x040fe20000400000 */
[----:B------:R-:W-:Y:S01]  /*0f80*/  FMNMX R54, R17, R54, !PT ;  /* 0x0000003611367209 */ /* 0x000fe20007800000 */
[----:B------:R-:W-:Y:S01]  /*0f90*/  FMUL R19, R32, R19 ;  /* 0x0000001320137220 */ /* 0x000fe20000400000 */
[----:B------:R-:W-:-:S02]  /*0fa0*/  FMNMX R41, R56, R41, !PT ;  /* 0x0000002938297209 */ /* 0x000fc40007800000 */
[----:B------:R-:W-:Y:S01]  /*0fb0*/  FMNMX R32, R18, R51, !PT ;  /* 0x0000003312207209 */ /* 0x000fe20007800000 */
[C---:B0-----:R-:W-:Y:S01]  /*0fc0*/  FMUL R16, R20.reuse, R13 ;  /* 0x0000000d14107220 */ /* 0x041fe20000400000 */
[----:B------:R-:W-:Y:S01]  /*0fd0*/  FMUL R17, R20, R25 ;  /* 0x0000001914117220 */ /* 0x000fe20000400000 */
[----:B------:R-:W-:Y:S01]  /*0fe0*/  FMNMX R48, R19, R48, !PT ;  /* 0x0000003013307209 */ /* 0x000fe20007800000 */
[----:B------:R-:W-:Y:S02]  /*0ff0*/  FMUL R51, R21, R13 ;  /* 0x0000000d15337220 */ /* 0x000fe40000400000 */
[----:B------:R-:W-:Y:S02]  /*1000*/  FMNMX R49, R49, R16, !PT ;  /* 0x0000001031317209 */ /* 0x000fe40007800000 */
[----:B------:R-:W-:Y:S01]  /*1010*/  FMNMX R50, R50, R17, !PT ;  /* 0x0000001132327209 */ /* 0x000fe20007800000 */
[C---:B------:R-:W-:Y:S01]  /*1020*/  FMUL R56, R21.reuse, R25 ;  /* 0x0000001915387220 */ /* 0x040fe20000400000 */
[----:B------:R-:W0:Y:S01]  /*1030*/  LDS.128 R16, [R5+0x200] ;  /* 0x0002000005107984 */ /* 0x000e220000000c00 */
[CC--:B------:R-:W-:Y:S01]  /*1040*/  FMUL R60, R20.reuse, R29.reuse ;  /* 0x0000001d143c7220 */ /* 0x0c0fe20000400000 */
[C---:B------:R-:W-:Y:S01]  /*1050*/  FMUL R57, R21.reuse, R29 ;  /* 0x0000001d15397220 */ /* 0x040fe20000400000 */
[-C--:B------:R-:W-:Y:S01]  /*1060*/  FMUL R20, R20, R33.reuse ;  /* 0x0000002114147220 */ /* 0x080fe20000400000 */
[----:B------:R-:W-:Y:S01]  /*1070*/  FMUL R21, R21, R33 ;  /* 0x0000002115157220 */ /* 0x000fe20000400000 */
[----:B------:R-:W-:Y:S01]  /*1080*/  FMNMX R28, R55, R52, !PT ;  /* 0x00000034371c7209 */ /* 0x000fe20007800000 */
[CC--:B------:R-:W-:Y:S01]  /*1090*/  FMUL R55, R22.reuse, R13.reuse ;  /* 0x0000000d16377220 */ /* 0x0c0fe20000400000 */
[C---:B------:R-:W-:Y:S01]  /*10a0*/  FMUL R58, R23.reuse, R13 ;  /* 0x0000000d173a7220 */ /* 0x040fe20000400000 */
[C---:B------:R-:W-:Y:S01]  /*10b0*/  FMUL R13, R22.reuse, R25 ;  /* 0x00000019160d7220 */ /* 0x040fe20000400000 */
[C---:B------:R-:W-:Y:S01]  /*10c0*/  FMUL R52, R22.reuse, R29 ;  /* 0x0000001d16347220 */ /* 0x040fe20000400000 */
[----:B------:R-:W-:Y:S01]  /*10d0*/  FMUL R59, R22, R33 ;  /* 0x00000021163b7220 */ /* 0x000fe20000400000 */
[C---:B------:R-:W-:Y:S01]  /*10e0*/  FMUL R25, R23.reuse, R25 ;  /* 0x0000001917197220 */ /* 0x040fe20000400000 */
[C---:B------:R-:W-:Y:S01]  /*10f0*/  FMUL R29, R23.reuse, R29 ;  /* 0x0000001d171d7220 */ /* 0x040fe20000400000 */
[----:B------:R-:W-:Y:S01]  /*1100*/  FMUL R33, R23, R33 ;  /* 0x0000002117217220 */ /* 0x000fe20000400000 */
[----:B------:R-:W-:-:S02]  /*1110*/  FMNMX R53, R53, R20, !PT ;  /* 0x0000001435357209 */ /* 0x000fc40007800000 */
[----:B------:R-:W-:Y:S02]  /*1120*/  FMNMX R54, R54, R21, !PT ;  /* 0x0000001536367209 */ /* 0x000fe40007800000 */
[----:B------:R-:W1:Y:S01]  /*1130*/  LDS.128 R20, [R5+0x300] ;  /* 0x0003000005147984 */ /* 0x000e620000000c00 */
[----:B------:R-:W-:Y:S02]  /*1140*/  FMNMX R24, R24, R25, !PT ;  /* 0x0000001918187209 */ /* 0x000fe40007800000 */
[----:B------:R-:W-:Y:S02]  /*1150*/  FMNMX R28, R28, R29, !PT ;  /* 0x0000001d1c1c7209 */ /* 0x000fe40007800000 */
[----:B------:R-:W-:Y:S02]  /*1160*/  FMNMX R55, R44, R55, !PT ;  /* 0x000000372c377209 */ /* 0x000fe40007800000 */
[----:B------:R-:W-:Y:S02]  /*1170*/  FMNMX R45, R45, R58, !PT ;  /* 0x0000003a2d2d7209 */ /* 0x000fe40007800000 */
[----:B------:R-:W-:-:S02]  /*1180*/  FMNMX R12, R12, R13, !PT ;  /* 0x0000000d0c0c7209 */ /* 0x000fc40007800000 */
[----:B------:R-:W-:Y:S02]  /*1190*/  FMNMX R25, R32, R59, !PT ;  /* 0x0000003b20197209 */ /* 0x000fe40007800000 */
[----:B------:R-:W-:Y:S02]  /*11a0*/  FMNMX R29, R48, R33, !PT ;  /* 0x00000021301d7209 */ /* 0x000fe40007800000 */
[----:B------:R-:W-:Y:S02]  /*11b0*/  FMNMX R51, R42, R51, !PT ;  /* 0x000000332a337209 */ /* 0x000fe40007800000 */
[----:B------:R-:W-:Y:S02]  /*11c0*/  FMNMX R46, R46, R57, !PT ;  /* 0x000000392e2e7209 */ /* 0x000fe40007800000 */
[----:B------:R-:W-:Y:S02]  /*11d0*/  FMNMX R13, R41, R52, !PT ;  /* 0x00000034290d7209 */ /* 0x000fe40007800000 */
[----:B------:R-:W-:Y:S01]  /*11e0*/  FMNMX R43, R43, R56, !PT ;  /* 0x000000382b2b7209 */ /* 0x000fe20007800000 */
[-C--:B0-----:R-:W-:Y:S01]  /*11f0*/  FMUL R44, R16, R14.reuse ;  /* 0x0000000e102c7220 */ /* 0x081fe20000400000 */
[-C--:B------:R-:W-:Y:S01]  /*1200*/  FMUL R58, R17, R14.reuse ;  /* 0x0000000e113a7220 */ /* 0x080fe20000400000 */
[-C--:B------:R-:W-:Y:S01]  /*1210*/  FMUL R48, R18, R14.reuse ;  /* 0x0000000e12307220 */ /* 0x080fe20000400000 */
[----:B------:R-:W-:Y:S01]  /*1220*/  FMUL R32, R19, R14 ;  /* 0x0000000e13207220 */ /* 0x000fe20000400000 */
[-C--:B------:R-:W-:Y:S01]  /*1230*/  FMUL R41, R16, R26.reuse ;  /* 0x0000001a10297220 */ /* 0x080fe20000400000 */
[----:B------:R-:W-:Y:S01]  /*1240*/  FMUL R33, R18, R26 ;  /* 0x0000001a12217220 */ /* 0x000fe20000400000 */
[-C--:B------:R-:W-:Y:S01]  /*1250*/  FMUL R42, R16, R30.reuse ;  /* 0x0000001e102a7220 */ /* 0x080fe20000400000 */
        /* <DEDUP_REMOVED lines=9> */
[----:B------:R-:W-:-:S02]  /*12f0*/  FMNMX R26, R49, R44, !PT ;  /* 0x0000002c311a7209 */ /* 0x000fc40007800000 */
[----:B------:R-:W-:Y:S02]  /*1300*/  FMNMX R59, R51, R58, !PT ;  /* 0x0000003a333b7209 */ /* 0x000fe40007800000 */
[----:B------:R-:W-:Y:S02]  /*1310*/  FMNMX R44, R50, R41, !PT ;  /* 0x00000029322c7209 */ /* 0x000fe40007800000 */
[----:B------:R-:W-:Y:S02]  /*1320*/  FMNMX R51, R46, R52, !PT ;  /* 0x000000342e337209 */ /* 0x000fe40007800000 */
[----:B------:R-:W-:Y:S02]  /*1330*/  FMNMX R34, R12, R33, !PT ;  /* 0x000000210c227209 */ /* 0x000fe40007800000 */
[----:B------:R-:W-:Y:S01]  /*1340*/  FMNMX R41, R53, R30, !PT ;  /* 0x0000001e35297209 */ /* 0x000fe20007800000 */
[-C--:B-1----:R-:W-:Y:S01]  /*1350*/  FMUL R30, R21, R15.reuse ;  /* 0x0000000f151e7220 */ /* 0x082fe20000400000 */
[----:B------:R-:W-:Y:S01]  /*1360*/  FMNMX R50, R43, R56, !PT ;  /* 0x000000382b327209 */ /* 0x000fe20007800000 */
[-C--:B------:R-:W-:Y:S01]  /*1370*/  FMUL R43, R22, R15.reuse ;  /* 0x0000000f162b7220 */ /* 0x080fe20000400000 */
[----:B------:R-:W-:Y:S01]  /*1380*/  FMNMX R46, R55, R48, !PT ;  /* 0x00000030372e7209 */ /* 0x000fe20007800000 */
[----:B------:R-:W-:Y:S01]  /*1390*/  FMUL R53, R23, R15 ;  /* 0x0000000f17357220 */ /* 0x000fe20000400000 */
[----:B------:R-:W-:-:S02]  /*13a0*/  FMNMX R32, R45, R32, !PT ;  /* 0x000000202d207209 */ /* 0x000fc40007800000 */
[----:B------:R-:W-:Y:S01]  /*13b0*/  FMNMX R33, R24, R61, !PT ;  /* 0x0000003d18217209 */ /* 0x000fe20007800000 */
[----:B------:R-:W-:Y:S01]  /*13c0*/  FMUL R24, R20, R15 ;  /* 0x0000000f14187220 */ /* 0x000fe20000400000 */
[----:B------:R-:W-:Y:S02]  /*13d0*/  FMNMX R52, R54, R17, !PT ;  /* 0x0000001136347209 */ /* 0x000fe40007800000 */
[----:B------:R-:W-:Y:S02]  /*13e0*/  FMNMX R49, R13, R14, !PT ;  /* 0x0000000e0d317209 */ /* 0x000fe40007800000 */
[----:B------:R-:W-:Y:S01]  /*13f0*/  FMNMX R48, R25, R18, !PT ;  /* 0x0000001219307209 */ /* 0x000fe20007800000 */
[----:B------:R-:W-:Y:S01]  /*1400*/  LDS.128 R12, [R6+0x10] ;  /* 0x00001000060c7984 */ /* 0x000fe20000000c00 */
[----:B------:R-:W-:-:S03]  /*1410*/  FMNMX R45, R29, R16, !PT ;  /* 0x000000101d2d7209 */ /* 0x000fc60007800000 */
[----:B------:R-:W0:Y:S01]  /*1420*/  LDS.128 R16, [R5+0x400] ;  /* 0x0004000005107984 */ /* 0x000e220000000c00 */
[C---:B------:R-:W-:Y:S01]  /*1430*/  FMUL R25, R20.reuse, R27 ;  /* 0x0000001b14197220 */ /* 0x040fe20000400000 */
[----:B------:R-:W-:Y:S01]  /*1440*/  FMNMX R47, R47, R60, !PT ;  /* 0x0000003c2f2f7209 */ /* 0x000fe20007800000 */
[C---:B------:R-:W-:Y:S01]  /*1450*/  FMUL R61, R20.reuse, R31 ;  /* 0x0000001f143d7220 */ /* 0x040fe20000400000 */
[----:B------:R-:W-:Y:S01]  /*1460*/  FMUL R60, R20, R35 ;  /* 0x00000023143c7220 */ /* 0x000fe20000400000 */
[-C--:B------:R-:W-:Y:S01]  /*1470*/  FMUL R29, R21, R27.reuse ;  /* 0x0000001b151d7220 */ /* 0x080fe20000400000 */
[-C--:B------:R-:W-:Y:S01]  /*1480*/  FMUL R55, R22, R27.reuse ;  /* 0x0000001b16377220 */ /* 0x080fe20000400000 */
[----:B------:R-:W-:Y:S01]  /*1490*/  FMUL R54, R23, R27 ;  /* 0x0000001b17367220 */ /* 0x000fe20000400000 */
[----:B------:R-:W-:Y:S02]  /*14a0*/  FMNMX R20, R26, R24, !PT ;  /* 0x000000181a147209 */ /* 0x000fe40007800000 */
[----:B------:R-:W-:-:S02]  /*14b0*/  FMNMX R44, R44, R25, !PT ;  /* 0x000000192c2c7209 */ /* 0x000fc40007800000 */
[----:B------:R-:W1:Y:S01]  /*14c0*/  LDS.128 R24, [R6+0x90] ;  /* 0x0000900006187984 */ /* 0x000e620000000c00 */
[----:B------:R-:W-:Y:S01]  /*14d0*/  FMNMX R42, R47, R42, !PT ;  /* 0x0000002a2f2a7209 */ /* 0x000fe20007800000 */
[----:B------:R-:W-:Y:S01]  /*14e0*/  FMUL R56, R22, R31 ;  /* 0x0000001f16387220 */ /* 0x000fe20000400000 */
[----:B------:R-:W-:Y:S01]  /*14f0*/  FMNMX R47, R28, R57, !PT ;  /* 0x000000391c2f7209 */ /* 0x000fe20007800000 */
[-C--:B------:R-:W-:Y:S01]  /*1500*/  FMUL R28, R21, R31.reuse ;  /* 0x0000001f151c7220 */ /* 0x080fe20000400000 */
[----:B------:R-:W-:Y:S01]  /*1510*/  FMUL R58, R23, R31 ;  /* 0x0000001f173a7220 */ /* 0x000fe20000400000 */
[-C--:B------:R-:W-:Y:S01]  /*1520*/  FMUL R31, R21, R35.reuse ;  /* 0x00000023151f7220 */ /* 0x080fe20000400000 */
[-C--:B------:R-:W-:Y:S01]  /*1530*/  FMUL R57, R22, R35.reuse ;  /* 0x0000002316397220 */ /* 0x080fe20000400000 */
[----:B------:R-:W-:Y:S01]  /*1540*/  FMUL R22, R23, R35 ;  /* 0x0000002317167220 */ /* 0x000fe20000400000 */
[----:B------:R-:W-:Y:S02]  /*1550*/  FMNMX R21, R59, R30, !PT ;  /* 0x0000001e3b157209 */ /* 0x000fe40007800000 */
[----:B------:R-:W-:-:S02]  /*1560*/  FMNMX R50, R50, R29, !PT ;  /* 0x0000001d32327209 */ /* 0x000fc40007800000 */
[----:B------:R-:W-:Y:S02]  /*1570*/  FMNMX R51, R51, R28, !PT ;  /* 0x0000001c33337209 */ /* 0x000fe40007800000 */
[----:B------:R-:W-:Y:S02]  /*1580*/  FMNMX R52, R52, R31, !PT ;  /* 0x0000001f34347209 */ /* 0x000fe40007800000 */
[----:B------:R-:W2:Y:S01]  /*1590*/  LDS.128 R28, [R6+0x110] ;  /* 0x00011000061c7984 */ /* 0x000ea20000000c00 */
[----:B------:R-:W-:Y:S02]  /*15a0*/  FMNMX R53, R32, R53, !PT ;  /* 0x0000003520357209 */ /* 0x000fe40007800000 */
[----:B------:R-:W-:Y:S02]  /*15b0*/  FMNMX R55, R34, R55, !PT ;  /* 0x0000003722377209 */ /* 0x000fe40007800000 */
[----:B------:R-:W-:Y:S02]  /*15c0*/  FMNMX R54, R33, R54, !PT ;  /* 0x0000003621367209 */ /* 0x000fe40007800000 */
[----:B------:R-:W-:Y:S01]  /*15d0*/  FMNMX R45, R45, R22, !PT ;  /* 0x000000162d2d7209 */ /* 0x000fe20007800000 */
[----:B------:R-:W3:Y:S01]  /*15e0*/  LDS.128 R32, [R6+0x190] ;  /* 0x0001900006207984 */ /* 0x000ee20000000c00 */
[----:B0-----:R-:W-:Y:S01]  /*15f0*/  FMUL R23, R16, R12 ;  /* 0x0000000c10177220 */ /* 0x001fe20000400000 */
[C---:B------:R-:W-:Y:S01]  /*1600*/  FMUL R22, R12.reuse, R17 ;  /* 0x000000110c167220 */ /* 0x040fe20000400000 */
[----:B------:R-:W-:Y:S01]  /*1610*/  FMNMX R49, R49, R56, !PT ;  /* 0x0000003831317209 */ /* 0x000fe20007800000 */
[C---:B------:R-:W-:Y:S01]  /*1620*/  FMUL R56, R12.reuse, R18 ;  /* 0x000000120c387220 */ /* 0x040fe20000400000 */
[----:B------:R-:W-:Y:S01]  /*1630*/  FMNMX R47, R47, R58, !PT ;  /* 0x0000003a2f2f7209 */ /* 0x000fe20007800000 */
[----:B------:R-:W-:Y:S01]  /*1640*/  FMUL R58, R12, R19 ;  /* 0x000000130c3a7220 */ /* 0x000fe20000400000 */
[----:B------:R-:W-:-:S02]  /*1650*/  FMNMX R43, R46, R43, !PT ;  /* 0x0000002b2e2b7209 */ /* 0x000fc40007800000 */
[----:B------:R-:W-:Y:S02]  /*1660*/  FMNMX R46, R20, R23, !PT ;  /* 0x00000017142e7209 */ /* 0x000fe40007800000 */
[----:B------:R-:W-:Y:S02]  /*1670*/  FMNMX R12, R21, R22, !PT ;  /* 0x00000016150c7209 */ /* 0x000fe40007800000 */
[----:B------:R-:W0:Y:S01]  /*1680*/  LDS.128 R20, [R5+0x500] ;  /* 0x0005000005147984 */ /* 0x000e220000000c00 */
[----:B------:R-:W-:Y:S01]  /*1690*/  FMNMX R48, R48, R57, !PT ;  /* 0x0000003930307209 */ /* 0x000fe20007800000 */
[----:B-1----:R-:W-:-:S05]  /*16a0*/  FMUL R57, R16, R24 ;  /* 0x0000001810397220 */ /* 0x002fca0000400000 */
[----:B------:R-:W-:Y:S01]  /*16b0*/  FMNMX R44, R44, R57, !PT ;  /* 0x000000392c2c7209 */ /* 0x000fe20007800000 */
[C---:B------:R-:W-:Y:S01]  /*16c0*/  FMUL R57, R24.reuse, R17 ;  /* 0x0000001118397220 */ /* 0x040fe20000400000 */
[----:B------:R-:W-:Y:S01]  /*16d0*/  FMNMX R43, R43, R56, !PT ;  /* 0x000000382b2b7209 */ /* 0x000fe20007800000 */
[C---:B------:R-:W-:Y:S01]  /*16e0*/  FMUL R56, R24.reuse, R18 ;  /* 0x0000001218387220 */ /* 0x040fe20000400000 */
[----:B------:R-:W-:Y:S02]  /*16f0*/  FMUL R59, R24, R19 ;  /* 0x00000013183b7220 */ /* 0x000fe40000400000 */
[----:B------:R-:W-:Y:S02]  /*1700*/  FMNMX R50, R50, R57, !PT ;  /* 0x0000003932327209 */ /* 0x000fe40007800000 */
[----:B------:R-:W-:Y:S01]  /*1710*/  FMNMX R42, R42, R61, !PT ;  /* 0x0000003d2a2a7209 */ /* 0x000fe20007800000 */
[----:B--2---:R-:W-:Y:S01]  /*1720*/  FMUL R57, R16, R28 ;  /* 0x0000001c10397220 */ /* 0x004fe20000400000 */
[C---:B------:R-:W-:Y:S01]  /*1730*/  FMUL R24, R28.reuse, R17 ;  /* 0x000000111c187220 */ /* 0x040fe20000400000 */
[----:B------:R-:W-:Y:S01]  /*1740*/  FMNMX R55, R55, R56, !PT ;  /* 0x0000003837377209 */ /* 0x000fe20007800000 */
[----:B------:R-:W-:-:S02]  /*1750*/  FMUL R56, R28, R18 ;  /* 0x000000121c387220 */ /* 0x000fc40000400000 */
[----:B------:R-:W-:Y:S01]  /*1760*/  FMNMX R42, R42, R57, !PT ;  /* 0x000000392a2a7209 */ /* 0x000fe20007800000 */
[----:B---3--:R-:W-:Y:S01]  /*1770*/  FMUL R17, R32, R17 ;  /* 0x0000001120117220 */ /* 0x008fe20000400000 */
[----:B------:R-:W-:Y:S01]  /*1780*/  FMUL R16, R16, R32 ;  /* 0x0000002010107220 */ /* 0x000fe20000400000 */
[----:B------:R-:W-:Y:S01]  /*1790*/  FMUL R57, R32, R18 ;  /* 0x0000001220397220 */ /* 0x000fe20000400000 */
[-C--:B------:R-:W-:Y:S01]  /*17a0*/  FMUL R28, R28, R19.reuse ;  /* 0x000000131c1c7220 */ /* 0x080fe20000400000 */
[----:B------:R-:W-:Y:S01]  /*17b0*/  FMUL R32, R32, R19 ;  /* 0x0000001320207220 */ /* 0x000fe20000400000 */
[----:B------:R-:W-:Y:S02]  /*17c0*/  FMNMX R52, R52, R17, !PT ;  /* 0x0000001134347209 */ /* 0x000fe40007800000 */
[----:B------:R-:W-:Y:S02]  /*17d0*/  FMNMX R41, R41, R60, !PT ;  /* 0x0000003c29297209 */ /* 0x000fe40007800000 */
[----:B------:R-:W-:Y:S01]  /*17e0*/  FMNMX R53, R53, R58, !PT ;  /* 0x0000003a35357209 */ /* 0x000fe20007800000 */
[C---:B0-----:R-:W-:Y:S01]  /*17f0*/  FMUL R17, R20.reuse, R13 ;  /* 0x0000000d14117220 */ /* 0x041fe20000400000 */
[----:B------:R-:W-:Y:S01]  /*1800*/  FMUL R19, R20, R25 ;  /* 0x0000001914137220 */ /* 0x000fe20000400000 */
[----:B------:R-:W-:Y:S01]  /*1810*/  FMNMX R49, R49, R56, !PT ;  /* 0x0000003831317209 */ /* 0x000fe20007800000 */
[-C--:B------:R-:W-:Y:S01]  /*1820*/  FMUL R56, R22, R13.reuse ;  /* 0x0000000d16387220 */ /* 0x080fe20000400000 */
[----:B------:R-:W-:Y:S01]  /*1830*/  FMNMX R41, R41, R16, !PT ;  /* 0x0000001029297209 */ /* 0x000fe20007800000 */
[----:B------:R-:W-:Y:S01]  /*1840*/  FMUL R58, R23, R13 ;  /* 0x0000000d173a7220 */ /* 0x000fe20000400000 */
[----:B------:R-:W-:Y:S01]  /*1850*/  FMNMX R48, R48, R57, !PT ;  /* 0x0000003930307209 */ /* 0x000fe20007800000 */
[----:B------:R-:W-:Y:S01]  /*1860*/  FMUL R57, R21, R13 ;  /* 0x0000000d15397220 */ /* 0x000fe20000400000 */
[----:B------:R-:W-:-:S02]  /*1870*/  FMNMX R46, R46, R17, !PT ;  /* 0x000000112e2e7209 */ /* 0x000fc40007800000 */
[----:B------:R-:W-:Y:S01]  /*1880*/  FMNMX R44, R44, R19, !PT ;  /* 0x000000132c2c7209 */ /* 0x000fe20007800000 */
[C---:B------:R-:W-:Y:S01]  /*1890*/  FMUL R13, R21.reuse, R25 ;  /* 0x00000019150d7220 */ /* 0x040fe20000400000 */
[----:B------:R-:W-:Y:S01]  /*18a0*/  FMNMX R54, R54, R59, !PT ;  /* 0x0000003b36367209 */ /* 0x000fe20007800000 */
[----:B------:R-:W0:Y:S01]  /*18b0*/  LDS.128 R16, [R5+0x600] ;  /* 0x0006000005107984 */ /* 0x000e220000000c00 */
[CC--:B------:R-:W-:Y:S01]  /*18c0*/  FMUL R59, R20.reuse, R29.reuse ;  /* 0x0000001d143b7220 */ /* 0x0c0fe20000400000 */
[C---:B------:R-:W-:Y:S01]  /*18d0*/  FMUL R60, R21.reuse, R29 ;  /* 0x0000001d153c7220 */ /* 0x040fe20000400000 */
[-C--:B------:R-:W-:Y:S01]  /*18e0*/  FMUL R20, R20, R33.reuse ;  /* 0x0000002114147220 */ /* 0x080fe20000400000 */
[----:B------:R-:W-:Y:S01]  /*18f0*/  FMUL R21, R21, R33 ;  /* 0x0000002115157220 */ /* 0x000fe20000400000 */
[----:B------:R-:W-:Y:S01]  /*1900*/  FMNMX R47, R47, R28, !PT ;  /* 0x0000001c2f2f7209 */ /* 0x000fe20007800000 */
[CC--:B------:R-:W-:Y:S01]  /*1910*/  FMUL R28, R22.reuse, R29.reuse ;  /* 0x0000001d161c7220 */ /* 0x0c0fe20000400000 */
[----:B------:R-:W-:Y:S01]  /*1920*/  FMNMX R45, R45, R32, !PT ;  /* 0x000000202d2d7209 */ /* 0x000fe20007800000 */
[----:B------:R-:W-:Y:S01]  /*1930*/  FMUL R32, R23, R29 ;  /* 0x0000001d17207220 */ /* 0x000fe20000400000 */
[----:B------:R-:W-:Y:S01]  /*1940*/  FMNMX R51, R51, R24, !PT ;  /* 0x0000001833337209 */ /* 0x000fe20007800000 */
[C---:B------:R-:W-:Y:S01]  /*1950*/  FMUL R24, R22.reuse, R25 ;  /* 0x0000001916187220 */ /* 0x040fe20000400000 */
[----:B------:R-:W-:Y:S01]  /*1960*/  FMUL R29, R22, R33 ;  /* 0x00000021161d7220 */ /* 0x000fe20000400000 */
[----:B------:R-:W-:Y:S01]  /*1970*/  FMNMX R42, R42, R59, !PT ;  /* 0x0000003b2a2a7209 */ /* 0x000fe20007800000 */
        /* <DEDUP_REMOVED lines=14> */
[----:B------:R-:W-:Y:S01]  /*1a60*/  FMNMX R51, R51, R60, !PT ;  /* 0x0000003c33337209 */ /* 0x000fe20007800000 */
[C---:B0-----:R-:W-:Y:S01]  /*1a70*/  FMUL R61, R16.reuse, R14 ;  /* 0x0000000e103d7220 */ /* 0x041fe20000400000 */
[C---:B------:R-:W-:Y:S01]  /*1a80*/  FMUL R43, R16.reuse, R26 ;  /* 0x0000001a102b7220 */ /* 0x040fe20000400000 */
[----:B------:R-:W-:Y:S01]  /*1a90*/  FMUL R41, R16, R30 ;  /* 0x0000001e10297220 */ /* 0x000fe20000400000 */
[C---:B------:R-:W-:Y:S01]  /*1aa0*/  FMUL R58, R18.reuse, R14 ;  /* 0x0000000e123a7220 */ /* 0x040fe20000400000 */
[C---:B------:R-:W-:Y:S01]  /*1ab0*/  FMUL R57, R18.reuse, R26 ;  /* 0x0000001a12397220 */ /* 0x040fe20000400000 */
[----:B------:R-:W-:Y:S01]  /*1ac0*/  FMUL R45, R18, R30 ;  /* 0x0000001e122d7220 */ /* 0x000fe20000400000 */
[----:B------:R-:W-:Y:S01]  /*1ad0*/  FMUL R16, R16, R34 ;  /* 0x0000002210107220 */ /* 0x000fe20000400000 */
[-C--:B------:R-:W-:Y:S01]  /*1ae0*/  FMUL R47, R17, R14.reuse ;  /* 0x0000000e112f7220 */ /* 0x080fe20000400000 */
[----:B------:R-:W-:Y:S01]  /*1af0*/  FMUL R32, R19, R14 ;  /* 0x0000000e13207220 */ /* 0x000fe20000400000 */
[C---:B------:R-:W-:Y:S01]  /*1b00*/  FMUL R48, R17.reuse, R30 ;  /* 0x0000001e11307220 */ /* 0x040fe20000400000 */
[CC--:B------:R-:W-:Y:S01]  /*1b10*/  FMUL R49, R17.reuse, R34.reuse ;  /* 0x0000002211317220 */ /* 0x0c0fe20000400000 */
[----:B------:R-:W-:Y:S01]  /*1b20*/  FMUL R18, R18, R34 ;  /* 0x0000002212127220 */ /* 0x000fe20000400000 */
[----:B------:R-:W-:Y:S01]  /*1b30*/  FMUL R60, R17, R26 ;  /* 0x0000001a113c7220 */ /* 0x000fe20000400000 */
[----:B------:R-:W-:Y:S01]  /*1b40*/  FMUL R14, R19, R34 ;  /* 0x00000022130e7220 */ /* 0x000fe20000400000 */
[----:B------:R-:W-:-:S02]  /*1b50*/  FMNMX R61, R46, R61, !PT ;  /* 0x0000003d2e3d7209 */ /* 0x000fc40007800000 */
[----:B------:R-:W-:Y:S02]  /*1b60*/  FMNMX R41, R42, R41, !PT ;  /* 0x000000292a297209 */ /* 0x000fe40007800000 */
[----:B------:R-:W-:Y:S02]  /*1b70*/  FMNMX R42, R59, R16, !PT ;  /* 0x000000103b2a7209 */ /* 0x000fe40007800000 */
[----:B------:R-:W-:Y:S01]  /*1b80*/  FMNMX R46, R50, R45, !PT ;  /* 0x0000002d322e7209 */ /* 0x000fe20007800000 */
[----:B------:R-:W-:Y:S01]  /*1b90*/  FMUL R28, R19, R26 ;  /* 0x0000001a131c7220 */ /* 0x000fe20000400000 */
[----:B------:R-:W-:Y:S01]  /*1ba0*/  FMNMX R24, R55, R24, !PT ;  /* 0x0000001837187209 */ /* 0x000fe20007800000 */
[----:B------:R-:W-:Y:S01]  /*1bb0*/  FMUL R55, R19, R30 ;  /* 0x0000001e13377220 */ /* 0x000fe20000400000 */
[----:B------:R-:W-:Y:S01]  /*1bc0*/  FMNMX R59, R12, R47, !PT ;  /* 0x0000002f0c3b7209 */ /* 0x000fe20007800000 */
[-C--:B-1----:R-:W-:Y:S01]  /*1bd0*/  FMUL R50, R20, R15.reuse ;  /* 0x0000000f14327220 */ /* 0x082fe20000400000 */
[----:B------:R-:W-:Y:S01]  /*1be0*/  FMNMX R48, R51, R48, !PT ;  /* 0x0000003033307209 */ /* 0x000fe20007800000 */
[----:B------:R-:W-:Y:S01]  /*1bf0*/  FMUL R51, R23, R15 ;  /* 0x0000000f17337220 */ /* 0x000fe20000400000 */
[----:B------:R-:W-:Y:S01]  /*1c00*/  FMNMX R49, R52, R49, !PT ;  /* 0x0000003134317209 */ /* 0x000fe20007800000 */
[-C--:B------:R-:W-:Y:S01]  /*1c10*/  FMUL R52, R21, R15.reuse ;  /* 0x0000000f15347220 */ /* 0x080fe20000400000 */
[----:B------:R-:W-:Y:S01]  /*1c20*/  FMNMX R45, R29, R18, !PT ;  /* 0x000000121d2d7209 */ /* 0x000fe20007800000 */
[----:B------:R-:W-:Y:S01]  /*1c30*/  FMUL R29, R22, R15 ;  /* 0x0000000f161d7220 */ /* 0x000fe20000400000 */
[----:B------:R-:W-:Y:S01]  /*1c40*/  FMNMX R47, R13, R60, !PT ;  /* 0x0000003c0d2f7209 */ /* 0x000fe20007800000 */
[----:B------:R-:W-:Y:S01]  /*1c50*/  LDS.128 R16, [R5+0x800] ;  /* 0x0008000005107984 */ /* 0x000fe20000000c00 */
[----:B------:R-:W-:-:S03]  /*1c60*/  FMNMX R33, R33, R14, !PT ;  /* 0x0000000e21217209 */ /* 0x000fc60007800000 */
[----:B------:R-:W0:Y:S01]  /*1c70*/  LDS.128 R12, [R6+0x20] ;  /* 0x00002000060c7984 */ /* 0x000e220000000c00 */
[----:B------:R-:W-:Y:S01]  /*1c80*/  FMNMX R43, R44, R43, !PT ;  /* 0x0000002b2c2b7209 */ /* 0x000fe20007800000 */
[----:B------:R-:W-:Y:S01]  /*1c90*/  FMUL R60, R20, R27 ;  /* 0x0000001b143c7220 */ /* 0x000fe20000400000 */
        /* <DEDUP_REMOVED lines=9> */
[C---:B------:R-:W-:Y:S01]  /*1d30*/  FMUL R55, R23.reuse, R27 ;  /* 0x0000001b17377220 */ /* 0x040fe20000400000 */
[-C--:B------:R-:W-:Y:S01]  /*1d40*/  FMUL R57, R22, R31.reuse ;  /* 0x0000001f16397220 */ /* 0x080fe20000400000 */
[----:B------:R-:W-:Y:S01]  /*1d50*/  FMUL R31, R23, R31 ;  /* 0x0000001f171f7220 */ /* 0x000fe20000400000 */
[-C--:B------:R-:W-:Y:S01]  /*1d60*/  FMUL R27, R20, R35.reuse ;  /* 0x00000023141b7220 */ /* 0x080fe20000400000 */
[-C--:B------:R-:W-:Y:S01]  /*1d70*/  FMUL R26, R21, R35.reuse ;  /* 0x00000023151a7220 */ /* 0x080fe20000400000 */
[-C--:B------:R-:W-:Y:S01]  /*1d80*/  FMUL R54, R22, R35.reuse ;  /* 0x0000002316367220 */ /* 0x080fe20000400000 */
[----:B------:R-:W-:-:S02]  /*1d90*/  FMUL R56, R23, R35 ;  /* 0x0000002317387220 */ /* 0x000fc40000400000 */
[----:B------:R-:W1:Y:S01]  /*1da0*/  LDS.128 R20, [R6+0xa0] ;  /* 0x0000a00006147984 */ /* 0x000e620000000c00 */
[----:B------:R-:W-:Y:S02]  /*1db0*/  FMNMX R42, R42, R27, !PT ;  /* 0x0000001b2a2a7209 */ /* 0x000fe40007800000 */
[----:B------:R-:W-:Y:S02]  /*1dc0*/  FMNMX R47, R47, R24, !PT ;  /* 0x000000182f2f7209 */ /* 0x000fe40007800000 */
[----:B------:R-:W-:Y:S02]  /*1dd0*/  FMNMX R48, R48, R25, !PT ;  /* 0x0000001930307209 */ /* 0x000fe40007800000 */
[----:B------:R-:W-:Y:S02]  /*1de0*/  FMNMX R49, R49, R26, !PT ;  /* 0x0000001a31317209 */ /* 0x000fe40007800000 */
[----:B------:R-:W2:Y:S01]  /*1df0*/  LDS.128 R24, [R6+0x120] ;  /* 0x0001200006187984 */ /* 0x000ea20000000c00 */
[----:B------:R-:W-:-:S02]  /*1e00*/  FMNMX R29, R34, R29, !PT ;  /* 0x0000001d221d7209 */ /* 0x000fc40007800000 */
[----:B------:R-:W-:Y:S02]  /*1e10*/  FMNMX R51, R32, R51, !PT ;  /* 0x0000003320337209 */ /* 0x000fe40007800000 */
[----:B------:R-:W-:Y:S02]  /*1e20*/  FMNMX R56, R33, R56, !PT ;  /* 0x0000003821387209 */ /* 0x000fe40007800000 */
[----:B------:R-:W-:Y:S01]  /*1e30*/  FMNMX R53, R30, R53, !PT ;  /* 0x000000351e357209 */ /* 0x000fe20007800000 */
[----:B------:R-:W3:Y:S01]  /*1e40*/  LDS.128 R32, [R6+0x1a0] ;  /* 0x0001a00006207984 */ /* 0x000ee20000000c00 */
[----:B------:R-:W-:Y:S02]  /*1e50*/  FMNMX R55, R28, R55, !PT ;  /* 0x000000371c377209 */ /* 0x000fe40007800000 */
[----:B------:R-:W-:Y:S01]  /*1e60*/  FMNMX R44, R44, R31, !PT ;  /* 0x0000001f2c2c7209 */ /* 0x000fe20007800000 */
[----:B0-----:R-:W-:Y:S01]  /*1e70*/  FMUL R31, R16, R12 ;  /* 0x0000000c101f7220 */ /* 0x001fe20000400000 */
[C---:B------:R-:W-:Y:S01]  /*1e80*/  FMUL R28, R12.reuse, R18 ;  /* 0x000000120c1c7220 */ /* 0x040fe20000400000 */
[----:B------:R-:W-:Y:S01]  /*1e90*/  FMUL R30, R12, R19 ;  /* 0x000000130c1e7220 */ /* 0x000fe20000400000 */
[----:B------:R-:W-:-:S02]  /*1ea0*/  FMNMX R50, R61, R50, !PT ;  /* 0x000000323d327209 */ /* 0x000fc40007800000 */
[----:B------:R-:W-:Y:S01]  /*1eb0*/  FMNMX R46, R46, R57, !PT ;  /* 0x000000392e2e7209 */ /* 0x000fe20007800000 */
[----:B------:R-:W-:Y:S01]  /*1ec0*/  FMUL R57, R12, R17 ;  /* 0x000000110c397220 */ /* 0x000fe20000400000 */
[----:B------:R-:W-:Y:S02]  /*1ed0*/  FMNMX R50, R50, R31, !PT ;  /* 0x0000001f32327209 */ /* 0x000fe40007800000 */
[----:B------:R-:W-:Y:S02]  /*1ee0*/  FMNMX R12, R29, R28, !PT ;  /* 0x0000001c1d0c7209 */ /* 0x000fe40007800000 */
[----:B------:R-:W-:Y:S02]  /*1ef0*/  FMNMX R51, R51, R30, !PT ;  /* 0x0000001e33337209 */ /* 0x000fe40007800000 */
[----:B------:R-:W0:Y:S01]  /*1f00*/  LDS.128 R28, [R5+0x900] ;  /* 0x00090000051c7984 */ /* 0x000e220000000c00 */
[----:B------:R-:W-:Y:S02]  /*1f10*/  FMNMX R45, R45, R54, !PT ;  /* 0x000000362d2d7209 */ /* 0x000fe40007800000 */
[----:B------:R-:W-:Y:S01]  /*1f20*/  FMNMX R43, R43, R60, !PT ;  /* 0x0000003c2b2b7209 */ /* 0x000fe20007800000 */
[----:B-1----:R-:W-:Y:S01]  /*1f30*/  FMUL R54, R16, R20 ;  /* 0x0000001410367220 */ /* 0x002fe20000400000 */
[----:B------:R-:W-:-:S04]  /*1f40*/  FMNMX R52, R59, R52, !PT ;  /* 0x000000343b347209 */ /* 0x000fc80007800000 */
[----:B------:R-:W-:Y:S01]  /*1f50*/  FMNMX R43, R43, R54, !PT ;  /* 0x000000362b2b7209 */ /* 0x000fe20007800000 */
[----:B------:R-:W-:Y:S01]  /*1f60*/  FMUL R54, R20, R17 ;  /* 0x0000001114367220 */ /* 0x000fe20000400000 */
[----:B------:R-:W-:Y:S01]  /*1f70*/  FMNMX R52, R52, R57, !PT ;  /* 0x0000003934347209 */ /* 0x000fe20007800000 */
[C---:B--2---:R-:W-:Y:S01]  /*1f80*/  FMUL R57, R24.reuse, R17 ;  /* 0x0000001118397220 */ /* 0x044fe20000400000 */
[----:B------:R-:W-:Y:S01]  /*1f90*/  FMUL R59, R24, R18 ;  /* 0x00000012183b7220 */ /* 0x000fe20000400000 */
[----:B------:R-:W-:Y:S01]  /*1fa0*/  FMNMX R41, R41, R58, !PT ;  /* 0x0000003a29297209 */ /* 0x000fe20007800000 */
[C---:B------:R-:W-:Y:S01]  /*1fb0*/  FMUL R58, R20.reuse, R18 ;  /* 0x00000012143a7220 */ /* 0x040fe20000400000 */
[----:B------:R-:W-:Y:S01]  /*1fc0*/  FMNMX R47, R47, R54, !PT ;  /* 0x000000362f2f7209 */ /* 0x000fe20007800000 */
[----:B------:R-:W-:Y:S01]  /*1fd0*/  FMUL R54, R20, R19 ;  /* 0x0000001314367220 */ /* 0x000fe20000400000 */
[----:B------:R-:W-:Y:S01]  /*1fe0*/  FMNMX R48, R48, R57, !PT ;  /* 0x0000003930307209 */ /* 0x000fe20007800000 */
[----:B------:R-:W-:Y:S01]  /*1ff0*/  FMUL R20, R16, R24 ;  /* 0x0000001810147220 */ /* 0x000fe20000400000 */
[----:B------:R-:W-:Y:S01]  /*2000*/  FMNMX R46, R46, R59, !PT ;  /* 0x0000003b2e2e7209 */ /* 0x000fe20007800000 */
[----:B------:R-:W-:Y:S01]  /*2010*/  FMUL R59, R24, R19 ;  /* 0x00000013183b7220 */ /* 0x000fe20000400000 */
[----:B---3--:R-:W-:Y:S01]  /*2020*/  FMUL R57, R16, R32 ;  /* 0x0000002010397220 */ /* 0x008fe20000400000 */
[C---:B------:R-:W-:Y:S01]  /*2030*/  FMUL R16, R32.reuse, R17 ;  /* 0x0000001120107220 */ /* 0x040fe20000400000 */
[C---:B------:R-:W-:Y:S01]  /*2040*/  FMUL R18, R32.reuse, R18 ;  /* 0x0000001220127220 */ /* 0x040fe20000400000 */
[----:B------:R-:W-:Y:S01]  /*2050*/  FMUL R19, R32, R19 ;  /* 0x0000001320137220 */ /* 0x000fe20000400000 */
[----:B------:R-:W-:-:S02]  /*2060*/  FMNMX R41, R41, R20, !PT ;  /* 0x0000001429297209 */ /* 0x000fc40007800000 */
[----:B------:R-:W-:Y:S02]  /*2070*/  FMNMX R44, R44, R59, !PT ;  /* 0x0000003b2c2c7209 */ /* 0x000fe40007800000 */
[----:B------:R-:W-:Y:S02]  /*2080*/  FMNMX R49, R49, R16, !PT ;  /* 0x0000001031317209 */ /* 0x000fe40007800000 */
[----:B------:R-:W-:Y:S02]  /*2090*/  FMNMX R45, R45, R18, !PT ;  /* 0x000000122d2d7209 */ /* 0x000fe40007800000 */
[----:B------:R-:W-:Y:S02]  /*20a0*/  FMNMX R56, R56, R19, !PT ;  /* 0x0000001338387209 */ /* 0x000fe40007800000 */
[----:B------:R-:W-:Y:S01]  /*20b0*/  FMNMX R53, R53, R58, !PT ;  /* 0x0000003a35357209 */ /* 0x000fe20007800000 */
[-C--:B0-----:R-:W-:Y:S01]  /*20c0*/  FMUL R59, R28, R13.reuse ;  /* 0x0000000d1c3b7220 */ /* 0x081fe20000400000 */
[----:B------:R-:W-:Y:S01]  /*20d0*/  FMNMX R55, R55, R54, !PT ;  /* 0x0000003637377209 */ /* 0x000fe20007800000 */
[----:B------:R-:W-:Y:S01]  /*20e0*/  FMUL R17, R29, R13 ;  /* 0x0000000d1d117220 */ /* 0x000fe20000400000 */
[----:B------:R-:W-:Y:S01]  /*20f0*/  FMNMX R42, R42, R57, !PT ;  /* 0x000000392a2a7209 */ /* 0x000fe20007800000 */
[-C--:B------:R-:W-:Y:S01]  /*2100*/  FMUL R19, R30, R13.reuse ;  /* 0x0000000d1e137220 */ /* 0x080fe20000400000 */
[----:B------:R-:W-:Y:S01]  /*2110*/  FMUL R18, R31, R13 ;  /* 0x0000000d1f127220 */ /* 0x000fe20000400000 */
[-C--:B------:R-:W-:Y:S01]  /*2120*/  FMUL R60, R28, R21.reuse ;  /* 0x000000151c3c7220 */ /* 0x080fe20000400000 */
[-C--:B------:R-:W-:Y:S01]  /*2130*/  FMUL R16, R29, R21.reuse ;  /* 0x000000151d107220 */ /* 0x080fe20000400000 */
[-C--:B------:R-:W-:Y:S01]  /*2140*/  FMUL R20, R30, R21.reuse ;  /* 0x000000151e147220 */ /* 0x080fe20000400000 */
        /* <DEDUP_REMOVED lines=8> */
[----:B------:R-:W-:-:S02]  /*21d0*/  FMUL R33, R31, R33 ;  /* 0x000000211f217220 */ /* 0x000fc40000400000 */
[----:B------:R-:W0:Y:S01]  /*21e0*/  LDS.128 R28, [R5+0xa00] ;  /* 0x000a0000051c7984 */ /* 0x000e220000000c00 */
[----:B------:R-:W-:Y:S02]  /*21f0*/  FMNMX R32, R41, R32, !PT ;  /* 0x0000002029207209 */ /* 0x000fe40007800000 */
[----:B------:R-:W-:Y:S02]  /*2200*/  FMNMX R52, R52, R17, !PT ;  /* 0x0000001134347209 */ /* 0x000fe40007800000 */
[----:B------:R-:W-:Y:S02]  /*2210*/  FMNMX R41, R47, R16, !PT ;  /* 0x000000102f297209 */ /* 0x000fe40007800000 */
[----:B------:R-:W-:Y:S02]  /*2220*/  FMNMX R12, R12, R19, !PT ;  /* 0x000000130c0c7209 */ /* 0x000fe40007800000 */
[----:B------:R-:W-:Y:S02]  /*2230*/  FMNMX R51, R51, R18, !PT ;  /* 0x0000001233337209 */ /* 0x000fe40007800000 */
[----:B------:R-:W1:Y:S01]  /*2240*/  LDS.128 R16, [R5+0xb00] ;  /* 0x000b000005107984 */ /* 0x000e620000000c00 */
[----:B------:R-:W-:-:S02]  /*2250*/  FMNMX R20, R53, R20, !PT ;  /* 0x0000001435147209 */ /* 0x000fc40007800000 */
[----:B------:R-:W-:Y:S02]  /*2260*/  FMNMX R42, R42, R57, !PT ;  /* 0x000000392a2a7209 */ /* 0x000fe40007800000 */
        /* <DEDUP_REMOVED lines=27> */
[----:B------:R-:W-:Y:S01]  /*2420*/  FMNMX R44, R51, R44, !PT ;  /* 0x0000002c332c7209 */ /* 0x000fe20007800000 */
[-C--:B------:R-:W-:Y:S01]  /*2430*/  FMUL R46, R29, R26.reuse ;  /* 0x0000001a1d2e7220 */ /* 0x080fe20000400000 */
[----:B------:R-:W-:Y:S01]  /*2440*/  FMNMX R47, R32, R47, !PT ;  /* 0x0000002f202f7209 */ /* 0x000fe20007800000 */
[----:B------:R-:W-:Y:S01]  /*2450*/  FMUL R54, R31, R26 ;  /* 0x0000001a1f367220 */ /* 0x000fe20000400000 */
[----:B------:R-:W-:Y:S01]  /*2460*/  FMNMX R53, R42, R28, !PT ;  /* 0x0000001c2a357209 */ /* 0x000fe20007800000 */
[-C--:B-1----:R-:W-:Y:S01]  /*2470*/  FMUL R42, R17, R15.reuse ;  /* 0x0000000f112a7220 */ /* 0x082fe20000400000 */
[----:B------:R-:W-:Y:S01]  /*2480*/  FMNMX R52, R49, R22, !PT ;  /* 0x0000001631347209 */ /* 0x000fe20007800000 */
[----:B------:R-:W-:Y:S01]  /*2490*/  FMUL R49, R16, R15 ;  /* 0x0000000f10317220 */ /* 0x000fe20000400000 */
[----:B------:R-:W-:-:S02]  /*24a0*/  FMNMX R56, R20, R55, !PT ;  /* 0x0000003714387209 */ /* 0x000fc40007800000 */
        /* <DEDUP_REMOVED lines=9> */
[-C--:B------:R-:W-:Y:S01]  /*2540*/  FMUL R59, R16, R23.reuse ;  /* 0x00000017103b7220 */ /* 0x080fe20000400000 */
[----:B------:R-:W-:Y:S01]  /*2550*/  FMNMX R54, R25, R54, !PT ;  /* 0x0000003619367209 */ /* 0x000fe20007800000 */
[-C--:B------:R-:W-:Y:S01]  /*2560*/  FMUL R20, R17, R23.reuse ;  /* 0x0000001711147220 */ /* 0x080fe20000400000 */
[----:B------:R-:W-:Y:S01]  /*2570*/  FMNMX R46, R21, R46, !PT ;  /* 0x0000002e152e7209 */ /* 0x000fe20007800000 */
        /* <DEDUP_REMOVED lines=19> */
[----:B------:R-:W-:Y:S02]  /*26b0*/  FMNMX R41, R41, R26, !PT ;  /* 0x0000001a29297209 */ /* 0x000fe40007800000 */
[----:B------:R-:W-:Y:S02]  /*26c0*/  FMNMX R55, R55, R24, !PT ;  /* 0x0000001837377209 */ /* 0x000fe40007800000 */
[----:B------:R-:W-:Y:S02]  /*26d0*/  FMNMX R51, R51, R34, !PT ;  /* 0x0000002233337209 */ /* 0x000fe40007800000 */
[----:B------:R-:W-:Y:S01]  /*26e0*/  FMNMX R54, R54, R27, !PT ;  /* 0x0000001b36367209 */ /* 0x000fe20007800000 */
[----:B0-----:R-:W-:Y:S01]  /*26f0*/  FMUL R32, R12, R28 ;  /* 0x0000001c0c207220 */ /* 0x001fe20000400000 */
[----:B------:R-:W-:Y:S01]  /*2700*/  FMNMX R48, R48, R35, !PT ;  /* 0x0000002330307209 */ /* 0x000fe20007800000 */
[----:B------:R-:W0:Y:S01]  /*2710*/  LDS.128 R24, [R6+0x1b0] ;  /* 0x0001b00006187984 */ /* 0x000e220000000c00 */
        /* <DEDUP_REMOVED lines=8> */
[----:B------:R-:W-:Y:S02]  /*27a0*/  FMNMX R44, R44, R35, !PT ;  /* 0x000000232c2c7209 */ /* 0x000fe40007800000 */
[----:B------:R-:W3:Y:S01]  /*27b0*/  LDS.128 R32, [R5+0xd00] ;  /* 0x000d000005207984 */ /* 0x000ee20000000c00 */
[----:B-1----:R-:W-:Y:S01]  /*27c0*/  FMUL R57, R12, R16 ;  /* 0x000000100c397220 */ /* 0x002fe20000400000 */
[----:B------:R-:W-:Y:S01]  /*27d0*/  FMNMX R50, R50, R59, !PT ;  /* 0x0000003b32327209 */ /* 0x000fe20007800000 */
[----:B------:R-:W-:-:S03]  /*27e0*/  FMUL R28, R16, R13 ;  /* 0x0000000d101c7220 */ /* 0x000fc60000400000 */
[----:B------:R-:W-:Y:S01]  /*27f0*/  FMNMX R50, R50, R57, !PT ;  /* 0x0000003932327209 */ /* 0x000fe20007800000 */
[----:B------:R-:W-:Y:S01]  /*2800*/  FMUL R57, R16, R14 ;  /* 0x0000000e10397220 */ /* 0x000fe20000400000 */
[----:B------:R-:W-:-:S04]  /*2810*/  FMNMX R43, R43, R28, !PT ;  /* 0x0000001c2b2b7209 */ /* 0x000fc80007800000 */
[----:B------:R-:W-:Y:S01]  /*2820*/  FMNMX R28, R56, R57, !PT ;  /* 0x00000039381c7209 */ /* 0x000fe20007800000 */
[----:B------:R-:W-:Y:S01]  /*2830*/  FMUL R56, R16, R15 ;  /* 0x0000000f10387220 */ /* 0x000fe20000400000 */
[----:B--2---:R-:W-:Y:S01]  /*2840*/  FMUL R16, R12, R20 ;  /* 0x000000140c107220 */ /* 0x004fe20000400000 */
[----:B------:R-:W-:-:S04]  /*2850*/  FMUL R57, R20, R13 ;  /* 0x0000000d14397220 */ /* 0x000fc80000400000 */
[----:B------:R-:W-:Y:S01]  /*2860*/  FMNMX R47, R47, R16, !PT ;  /* 0x000000102f2f7209 */ /* 0x000fe20007800000 */
[----:B------:R-:W-:Y:S01]  /*2870*/  FMUL R16, R20, R14 ;  /* 0x0000000e14107220 */ /* 0x000fe20000400000 */
[----:B------:R-:W-:Y:S01]  /*2880*/  FMNMX R46, R46, R57, !PT ;  /* 0x000000392e2e7209 */ /* 0x000fe20007800000 */
[----:B0-----:R-:W-:-:S03]  /*2890*/  FMUL R13, R24, R13 ;  /* 0x0000000d180d7220 */ /* 0x001fc60000400000 */
[----:B------:R-:W-:Y:S01]  /*28a0*/  FMNMX R16, R55, R16, !PT ;  /* 0x0000001037107209 */ /* 0x000fe20007800000 */
[----:B------:R-:W-:Y:S01]  /*28b0*/  FMUL R14, R24, R14 ;  /* 0x0000000e180e7220 */ /* 0x000fe20000400000 */
[-C--:B------:R-:W-:Y:S01]  /*28c0*/  FMUL R55, R20, R15.reuse ;  /* 0x0000000f14377220 */ /* 0x080fe20000400000 */
[----:B------:R-:W-:Y:S01]  /*28d0*/  FMUL R12, R12, R24 ;  /* 0x000000180c0c7220 */ /* 0x000fe20000400000 */
[----:B------:R-:W-:Y:S01]  /*28e0*/  FMUL R57, R24, R15 ;  /* 0x0000000f18397220 */ /* 0x000fe20000400000 */
[----:B------:R-:W-:Y:S02]  /*28f0*/  FMNMX R53, R53, R58, !PT ;  /* 0x0000003a35357209 */ /* 0x000fe40007800000 */
[----:B------:R-:W-:Y:S02]  /*2900*/  FMNMX R15, R52, R13, !PT ;  /* 0x0000000d340f7209 */ /* 0x000fe40007800000 */
[----:B------:R-:W-:Y:S02]  /*2910*/  FMNMX R24, R51, R14, !PT ;  /* 0x0000000e33187209 */ /* 0x000fe40007800000 */
[----:B------:R-:W-:-:S02]  /*2920*/  FMNMX R20, R54, R55, !PT ;  /* 0x0000003736147209 */ /* 0x000fc40007800000 */
[----:B------:R-:W-:Y:S01]  /*2930*/  FMNMX R41, R41, R56, !PT ;  /* 0x0000003829297209 */ /* 0x000fe20007800000 */
[-C--:B---3--:R-:W-:Y:S01]  /*2940*/  FMUL R60, R32, R29.reuse ;  /* 0x0000001d203c7220 */ /* 0x088fe20000400000 */
[-C--:B------:R-:W-:Y:S01]  /*2950*/  FMUL R13, R33, R29.reuse ;  /* 0x0000001d210d7220 */ /* 0x080fe20000400000 */
[-C--:B------:R-:W-:Y:S01]  /*2960*/  FMUL R14, R34, R29.reuse ;  /* 0x0000001d220e7220 */ /* 0x080fe20000400000 */
[----:B------:R-:W-:Y:S01]  /*2970*/  FMUL R51, R35, R29 ;  /* 0x0000001d23337220 */ /* 0x000fe20000400000 */
[----:B------:R-:W-:Y:S01]  /*2980*/  FMNMX R12, R53, R12, !PT ;  /* 0x0000000c350c7209 */ /* 0x000fe20007800000 */
[----:B------:R-:W-:Y:S01]  /*2990*/  FMUL R59, R32, R17 ;  /* 0x00000011203b7220 */ /* 0x000fe20000400000 */
[----:B------:R-:W-:Y:S01]  /*29a0*/  FMNMX R48, R48, R57, !PT ;  /* 0x0000003930307209 */ /* 0x000fe20007800000 */
        /* <DEDUP_REMOVED lines=37> */
[C---:B------:R-:W-:Y:S01]  /*2c00*/  FMUL R42, R32.reuse, R22 ;  /* 0x00000016202a7220 */ /* 0x040fe20000400000 */
[----:B------:R-:W-:Y:S01]  /*2c10*/  FMUL R18, R32, R26 ;  /* 0x0000001a20127220 */ /* 0x000fe20000400000 */
[C---:B------:R-:W-:Y:S01]  /*2c20*/  FMUL R51, R33.reuse, R22 ;  /* 0x0000001621337220 */ /* 0x040fe20000400000 */
[----:B------:R-:W-:Y:S01]  /*2c30*/  FMUL R32, R33, R26 ;  /* 0x0000001a21207220 */ /* 0x000fe20000400000 */
[----:B------:R-:W-:Y:S01]  /*2c40*/  FMUL R55, R35, R22 ;  /* 0x0000001623377220 */ /* 0x000fe20000400000 */
[----:B------:R-:W-:Y:S01]  /*2c50*/  FMUL R33, R34, R26 ;  /* 0x0000001a22217220 */ /* 0x000fe20000400000 */
[----:B------:R-:W-:-:S02]  /*2c60*/  FMNMX R59, R49, R44, !PT ;  /* 0x0000002c313b7209 */ /* 0x000fc40007800000 */
[----:B------:R-:W-:Y:S01]  /*2c70*/  FMNMX R44, R50, R41, !PT ;  /* 0x00000029322c7209 */ /* 0x000fe20007800000 */
[----:B------:R-:W-:Y:S01]  /*2c80*/  FMUL R61, R34, R22 ;  /* 0x00000016223d7220 */ /* 0x000fe20000400000 */
[----:B------:R-:W-:Y:S01]  /*2c90*/  FMNMX R41, R57, R18, !PT ;  /* 0x0000001239297209 */ /* 0x000fe20007800000 */
[----:B------:R-:W-:Y:S01]  /*2ca0*/  FMUL R22, R35, R26 ;  /* 0x0000001a23167220 */ /* 0x000fe20000400000 */
[----:B------:R-:W-:Y:S02]  /*2cb0*/  FMNMX R42, R47, R42, !PT ;  /* 0x0000002a2f2a7209 */ /* 0x000fe40007800000 */
[----:B------:R-:W-:Y:S01]  /*2cc0*/  FMNMX R18, R56, R25, !PT ;  /* 0x0000001938127209 */ /* 0x000fe20007800000 */
[-C--:B-1----:R-:W-:Y:S01]  /*2cd0*/  FMUL R57, R13, R31.reuse ;  /* 0x0000001f0d397220 */ /* 0x082fe20000400000 */
[----:B------:R-:W-:Y:S02]  /*2ce0*/  FMNMX R50, R43, R52, !PT ;  /* 0x000000342b327209 */ /* 0x000fe40007800000 */
[----:B------:R-:W-:Y:S01]  /*2cf0*/  FMNMX R45, R45, R54, !PT ;  /* 0x000000362d2d7209 */ /* 0x000fe20007800000 */
        /* <DEDUP_REMOVED lines=8> */
[----:B------:R-:W-:Y:S01]  /*2d80*/  LDS.128 R32, [R6+0x40] ;  /* 0x0000400006207984 */ /* 0x000fe20000000c00 */
[----:B------:R-:W-:-:S03]  /*2d90*/  FMNMX R48, R28, R21, !PT ;  /* 0x000000151c307209 */ /* 0x000fc60007800000 */
[----:B------:R-:W0:Y:S01]  /*2da0*/  LDS.128 R28, [R5+0x1000] ;  /* 0x00100000051c7984 */ /* 0x000e220000000c00 */
[----:B------:R-:W-:Y:S01]  /*2db0*/  FMNMX R51, R46, R51, !PT ;  /* 0x000000332e337209 */ /* 0x000fe20007800000 */
[-C--:B------:R-:W-:Y:S01]  /*2dc0*/  FMUL R21, R12, R19.reuse ;  /* 0x000000130c157220 */ /* 0x080fe20000400000 */
        /* <DEDUP_REMOVED lines=26> */
[----:B------:R-:W-:Y:S01]  /*2f70*/  FMNMX R43, R43, R56, !PT ;  /* 0x000000382b2b7209 */ /* 0x000fe20007800000 */
[----:B0-----:R-:W-:Y:S01]  /*2f80*/  FMUL R45, R32, R30 ;  /* 0x0000001e202d7220 */ /* 0x001fe20000400000 */
[----:B------:R-:W-:Y:S01]  /*2f90*/  FMNMX R49, R49, R14, !PT ;  /* 0x0000000e31317209 */ /* 0x000fe20007800000 */
[----:B------:R-:W-:Y:S01]  /*2fa0*/  FMUL R54, R28, R32 ;  /* 0x000000201c367220 */ /* 0x000fe20000400000 */
[----:B------:R-:W-:Y:S01]  /*2fb0*/  FMNMX R46, R46, R15, !PT ;  /* 0x0000000f2e2e7209 */ /* 0x000fe20007800000 */
[C---:B------:R-:W-:Y:S01]  /*2fc0*/  FMUL R26, R32.reuse, R29 ;  /* 0x0000001d201a7220 */ /* 0x040fe20000400000 */
[----:B------:R-:W0:Y:S01]  /*2fd0*/  LDS.128 R12, [R6+0x1c0] ;  /* 0x0001c000060c7984 */ /* 0x000e220000000c00 */
[----:B------:R-:W-:Y:S01]  /*2fe0*/  FMUL R56, R32, R31 ;  /* 0x0000001f20387220 */ /* 0x000fe20000400000 */
[----:B------:R-:W-:-:S02]  /*2ff0*/  FMNMX R32, R24, R45, !PT ;  /* 0x0000002d18207209 */ /* 0x000fc40007800000 */
[----:B------:R-:W-:Y:S02]  /*3000*/  FMNMX R54, R27, R54, !PT ;  /* 0x000000361b367209 */ /* 0x000fe40007800000 */
[----:B------:R-:W-:Y:S02]  /*3010*/  FMNMX R57, R57, R26, !PT ;  /* 0x0000001a39397209 */ /* 0x000fe40007800000 */
[----:B------:R-:W-:Y:S02]  /*3020*/  FMNMX R45, R25, R56, !PT ;  /* 0x00000038192d7209 */ /* 0x000fe40007800000 */
[----:B------:R-:W3:Y:S01]  /*3030*/  LDS.128 R24, [R5+0x1100] ;  /* 0x0011000005187984 */ /* 0x000ee20000000c00 */
[----:B------:R-:W-:Y:S01]  /*3040*/  FMNMX R48, R48, R55, !PT ;  /* 0x0000003730307209 */ /* 0x000fe20007800000 */
[----:B-1----:R-:W-:Y:S01]  /*3050*/  FMUL R55, R28, R20 ;  /* 0x000000141c377220 */ /* 0x002fe20000400000 */
[----:B------:R-:W-:-:S04]  /*3060*/  FMUL R56, R20, R30 ;  /* 0x0000001e14387220 */ /* 0x000fc80000400000 */
[----:B------:R-:W-:Y:S01]  /*3070*/  FMNMX R44, R44, R55, !PT ;  /* 0x000000372c2c7209 */ /* 0x000fe20007800000 */
[C---:B------:R-:W-:Y:S01]  /*3080*/  FMUL R55, R20.reuse, R29 ;  /* 0x0000001d14377220 */ /* 0x040fe20000400000 */
[----:B------:R-:W-:Y:S01]  /*3090*/  FMNMX R53, R53, R56, !PT ;  /* 0x0000003835357209 */ /* 0x000fe20007800000 */
[----:B------:R-:W-:Y:S01]  /*30a0*/  FMUL R59, R20, R31 ;  /* 0x0000001f143b7220 */ /* 0x000fe20000400000 */
[C---:B--2---:R-:W-:Y:S01]  /*30b0*/  FMUL R20, R16.reuse, R29 ;  /* 0x0000001d10147220 */ /* 0x044fe20000400000 */
[----:B------:R-:W-:Y:S01]  /*30c0*/  FMUL R56, R16, R30 ;  /* 0x0000001e10387220 */ /* 0x000fe20000400000 */
[----:B------:R-:W-:Y:S01]  /*30d0*/  FMNMX R50, R50, R55, !PT ;  /* 0x0000003732327209 */ /* 0x000fe20007800000 */
[----:B------:R-:W-:Y:S01]  /*30e0*/  FMUL R55, R28, R16 ;  /* 0x000000101c377220 */ /* 0x000fe20000400000 */
[----:B------:R-:W-:Y:S01]  /*30f0*/  FMUL R16, R16, R31 ;  /* 0x0000001f10107220 */ /* 0x000fe20000400000 */
[----:B------:R-:W-:Y:S02]  /*3100*/  FMNMX R47, R47, R58, !PT ;  /* 0x0000003a2f2f7209 */ /* 0x000fe40007800000 */
[----:B------:R-:W-:Y:S01]  /*3110*/  FMNMX R43, R43, R56, !PT ;  /* 0x000000382b2b7209 */ /* 0x000fe20007800000 */
[C---:B0-----:R-:W-:Y:S01]  /*3120*/  FMUL R29, R12.reuse, R29 ;  /* 0x0000001d0c1d7220 */ /* 0x041fe20000400000 */
[----:B------:R-:W-:Y:S01]  /*3130*/  FMUL R31, R12, R31 ;  /* 0x0000001f0c1f7220 */ /* 0x000fe20000400000 */
[----:B------:R-:W-:Y:S01]  /*3140*/  FMUL R28, R28, R12 ;  /* 0x0000000c1c1c7220 */ /* 0x000fe20000400000 */
[----:B------:R-:W-:-:S02]  /*3150*/  FMUL R30, R12, R30 ;  /* 0x0000001e0c1e7220 */ /* 0x000fc40000400000 */
[----:B------:R-:W-:Y:S02]  /*3160*/  FMNMX R52, R52, R29, !PT ;  /* 0x0000001d34347209 */ /* 0x000fe40007800000 */
[----:B------:R-:W-:Y:S01]  /*3170*/  FMNMX R46, R46, R31, !PT ;  /* 0x0000001f2e2e7209 */ /* 0x000fe20007800000 */
[C---:B---3--:R-:W-:Y:S01]  /*3180*/  FMUL R29, R24.reuse, R33 ;  /* 0x00000021181d7220 */ /* 0x048fe20000400000 */
[----:B------:R-:W-:Y:S01]  /*3190*/  FMUL R31, R24, R21 ;  /* 0x00000015181f7220 */ /* 0x000fe20000400000 */
[----:B------:R-:W-:Y:S01]  /*31a0*/  FMNMX R42, R42, R55, !PT ;  /* 0x000000372a2a7209 */ /* 0x000fe20007800000 */
[----:B------:R-:W-:Y:S01]  /*31b0*/  FMUL R56, R25, R33 ;  /* 0x0000002119387220 */ /* 0x000fe20000400000 */
[----:B------:R-:W-:Y:S01]  /*31c0*/  FMNMX R48, R48, R59, !PT ;  /* 0x0000003b30307209 */ /* 0x000fe20007800000 */
[-C--:B------:R-:W-:Y:S01]  /*31d0*/  FMUL R55, R26, R33.reuse ;  /* 0x000000211a377220 */ /* 0x080fe20000400000 */
[----:B------:R-:W-:Y:S01]  /*31e0*/  FMNMX R41, R41, R28, !PT ;  /* 0x0000001c29297209 */ /* 0x000fe20007800000 */
[----:B------:R-:W-:Y:S01]  /*31f0*/  FMUL R58, R27, R33 ;  /* 0x000000211b3a7220 */ /* 0x000fe20000400000 */
[----:B------:R-:W-:Y:S01]  /*3200*/  FMNMX R49, R49, R30, !PT ;  /* 0x0000001e31317209 */ /* 0x000fe20007800000 */
[C---:B------:R-:W-:Y:S01]  /*3210*/  FMUL R33, R25.reuse, R21 ;  /* 0x0000001519217220 */ /* 0x040fe20000400000 */
[----:B------:R-:W-:Y:S01]  /*3220*/  FMNMX R54, R54, R29, !PT ;  /* 0x0000001d36367209 */ /* 0x000fe20007800000 */
[----:B------:R-:W-:Y:S01]  /*3230*/  FMUL R59, R24, R17 ;  /* 0x00000011183b7220 */ /* 0x000fe20000400000 */
[----:B------:R-:W-:Y:S01]  /*3240*/  FMNMX R44, R44, R31, !PT ;  /* 0x0000001f2c2c7209 */ /* 0x000fe20007800000 */
[C---:B------:R-:W-:Y:S01]  /*3250*/  FMUL R60, R25.reuse, R17 ;  /* 0x00000011193c7220 */ /* 0x040fe20000400000 */
[----:B------:R-:W0:Y:S01]  /*3260*/  LDS.128 R28, [R5+0x1200] ;  /* 0x00120000051c7984 */ /* 0x000e220000000c00 */
[-C--:B------:R-:W-:Y:S01]  /*3270*/  FMUL R24, R24, R13.reuse ;  /* 0x0000000d18187220 */ /* 0x080fe20000400000 */
[----:B------:R-:W-:Y:S01]  /*3280*/  FMUL R25, R25, R13 ;  /* 0x0000000d19197220 */ /* 0x000fe20000400000 */
[----:B------:R-:W-:Y:S01]  /*3290*/  FMNMX R51, R51, R20, !PT ;  /* 0x0000001433337209 */ /* 0x000fe20007800000 */
[-C--:B------:R-:W-:Y:S01]  /*32a0*/  FMUL R20, R27, R17.reuse ;  /* 0x000000111b147220 */ /* 0x080fe20000400000 */
[----:B------:R-:W-:Y:S01]  /*32b0*/  FMNMX R47, R47, R16, !PT ;  /* 0x000000102f2f7209 */ /* 0x000fe20007800000 */
[C---:B------:R-:W-:Y:S01]  /*32c0*/  FMUL R16, R26.reuse, R17 ;  /* 0x000000111a107220 */ /* 0x040fe20000400000 */
[C---:B------:R-:W-:Y:S01]  /*32d0*/  FMUL R12, R26.reuse, R21 ;  /* 0x000000151a0c7220 */ /* 0x040fe20000400000 */
[----:B------:R-:W-:Y:S01]  /*32e0*/  FMUL R17, R26, R13 ;  /* 0x0000000d1a117220 */ /* 0x000fe20000400000 */
        /* <DEDUP_REMOVED lines=15> */
[----:B------:R-:W-:-:S02]  /*33e0*/  FMNMX R42, R42, R59, !PT ;  /* 0x0000003b2a2a7209 */ /* 0x000fc40007800000 */
[----:B------:R-:W-:Y:S01]  /*33f0*/  FMNMX R51, R51, R60, !PT ;  /* 0x0000003c33337209 */ /* 0x000fe20007800000 */
[-C--:B0-----:R-:W-:Y:S01]  /*3400*/  FMUL R53, R28, R18.reuse ;  /* 0x000000121c357220 */ /* 0x081fe20000400000 */
[CC--:B------:R-:W-:Y:S01]  /*3410*/  FMUL R20, R29.reuse, R18.reuse ;  /* 0x000000121d147220 */ /* 0x0c0fe20000400000 */
        /* <DEDUP_REMOVED lines=8> */
[C---:B------:R-:W-:Y:S01]  /*34a0*/  FMUL R17, R31.reuse, R22 ;  /* 0x000000161f117220 */ /* 0x040fe20000400000 */
[----:B------:R-:W-:Y:S01]  /*34b0*/  FMUL R18, R31, R18 ;  /* 0x000000121f127220 */ /* 0x000fe20000400000 */
[-C--:B------:R-:W-:Y:S01]  /*34c0*/  FMUL R28, R28, R14.reuse ;  /* 0x0000000e1c1c7220 */ /* 0x080fe20000400000 */
[-C--:B------:R-:W-:Y:S01]  /*34d0*/  FMUL R29, R29, R14.reuse ;  /* 0x0000000e1d1d7220 */ /* 0x080fe20000400000 */
[-C--:B------:R-:W-:Y:S01]  /*34e0*/  FMUL R30, R30, R14.reuse ;  /* 0x0000000e1e1e7220 */ /* 0x080fe20000400000 */
        /* <DEDUP_REMOVED lines=9> */
[----:B------:R-:W-:-:S02]  /*3580*/  FMNMX R41, R41, R28, !PT ;  /* 0x0000001c29297209 */ /* 0x000fc40007800000 */
[----:B------:R-:W-:Y:S02]  /*3590*/  FMNMX R50, R50, R33, !PT ;  /* 0x0000002132327209 */ /* 0x000fe40007800000 */
[----:B------:R-:W-:Y:S02]  /*35a0*/  FMNMX R52, R52, R29, !PT ;  /* 0x0000001d34347209 */ /* 0x000fe40007800000 */
[----:B------:R-:W-:Y:S02]  /*35b0*/  FMNMX R45, R32, R45, !PT ;  /* 0x0000002d202d7209 */ /* 0x000fe40007800000 */
[----:B------:R-:W-:Y:S01]  /*35c0*/  FMNMX R49, R49, R30, !PT ;  /* 0x0000001e31317209 */ /* 0x000fe20007800000 */
[----:B------:R-:W-:Y:S01]  /*35d0*/  LDS.128 R32, [R5+0x1400] ;  /* 0x0014000005207984 */ /* 0x000fe20000000c00 */
[----:B------:R-:W-:-:S03]  /*35e0*/  FMNMX R46, R46, R31, !PT ;  /* 0x0000001f2e2e7209 */ /* 0x000fc60007800000 */
[----:B------:R-:W0:Y:S01]  /*35f0*/  LDS.128 R28, [R6+0x50] ;  /* 0x00005000061c7984 */ /* 0x000e220000000c00 */
[----:B------:R-:W-:Y:S01]  /*3600*/  FMNMX R14, R58, R21, !PT ;  /* 0x000000153a0e7209 */ /* 0x000fe20007800000 */
[----:B------:R-:W-:Y:S01]  /*3610*/  FMUL R21, R24, R23 ;  /* 0x0000001718157220 */ /* 0x000fe20000400000 */
[----:B------:R-:W-:Y:S02]  /*3620*/  FMNMX R61, R54, R61, !PT ;  /* 0x0000003d363d7209 */ /* 0x000fe40007800000 */
[----:B------:R-:W-:Y:S01]  /*3630*/  FMNMX R44, R44, R55, !PT ;  /* 0x000000372c2c7209 */ /* 0x000fe20007800000 */
[----:B------:R-:W-:Y:S01]  /*3640*/  FMUL R59, R24, R19 ;  /* 0x00000013183b7220 */ /* 0x000fe20000400000 */
[----:B------:R-:W-:Y:S01]  /*3650*/  FMNMX R48, R48, R17, !PT ;  /* 0x0000001130307209 */ /* 0x000fe20007800000 */
[----:B------:R-:W-:Y:S01]  /*3660*/  FMUL R60, R24, R15 ;  /* 0x0000000f183c7220 */ /* 0x000fe20000400000 */
[-C--:B------:R-:W-:Y:S01]  /*3670*/  FMUL R17, R25, R23.reuse ;  /* 0x0000001719117220 */ /* 0x080fe20000400000 */
[-C--:B------:R-:W-:Y:S01]  /*3680*/  FMUL R54, R26, R23.reuse ;  /* 0x000000171a367220 */ /* 0x080fe20000400000 */
[----:B------:R-:W-:Y:S01]  /*3690*/  FMUL R55, R27, R23 ;  /* 0x000000171b377220 */ /* 0x000fe20000400000 */
[----:B------:R-:W-:-:S02]  /*36a0*/  FMNMX R24, R61, R20, !PT ;  /* 0x000000143d187209 */ /* 0x000fc40007800000 */
[----:B------:R-:W-:Y:S02]  /*36b0*/  FMNMX R44, R44, R21, !PT ;  /* 0x000000152c2c7209 */ /* 0x000fe40007800000 */
[----:B------:R-:W1:Y:S01]  /*36c0*/  LDS.128 R20, [R6+0xd0] ;  /* 0x0000d00006147984 */ /* 0x000e620000000c00 */
[----:B------:R-:W-:Y:S01]  /*36d0*/  FMNMX R57, R57, R56, !PT ;  /* 0x0000003839397209 */ /* 0x000fe20007800000 */
[CC--:B------:R-:W-:Y:S01]  /*36e0*/  FMUL R56, R26.reuse, R19.reuse ;  /* 0x000000131a387220 */ /* 0x0c0fe20000400000 */
[----:B------:R-:W-:Y:S01]  /*36f0*/  FMNMX R43, R43, R16, !PT ;  /* 0x000000102b2b7209 */ /* 0x000fe20007800000 */
[-C--:B------:R-:W-:Y:S01]  /*3700*/  FMUL R16, R25, R19.reuse ;  /* 0x0000001319107220 */ /* 0x080fe20000400000 */
[----:B------:R-:W-:Y:S01]  /*3710*/  FMUL R58, R27, R19 ;  /* 0x000000131b3a7220 */ /* 0x000fe20000400000 */
[-C--:B------:R-:W-:Y:S01]  /*3720*/  FMUL R19, R25, R15.reuse ;  /* 0x0000000f19137220 */ /* 0x080fe20000400000 */
[-C--:B------:R-:W-:Y:S01]  /*3730*/  FMUL R26, R26, R15.reuse ;  /* 0x0000000f1a1a7220 */ /* 0x080fe20000400000 */
[----:B------:R-:W-:Y:S01]  /*3740*/  FMUL R15, R27, R15 ;  /* 0x0000000f1b0f7220 */ /* 0x000fe20000400000 */
[----:B------:R-:W-:-:S02]  /*3750*/  FMNMX R25, R57, R18, !PT ;  /* 0x0000001239197209 */ /* 0x000fc40007800000 */
[----:B------:R-:W-:Y:S02]  /*3760*/  FMNMX R50, R50, R17, !PT ;  /* 0x0000001132327209 */ /* 0x000fe40007800000 */
[----:B------:R-:W-:Y:S02]  /*3770*/  FMNMX R51, R51, R16, !PT ;  /* 0x0000001033337209 */ /* 0x000fe40007800000 */
[----:B------:R-:W-:Y:S02]  /*3780*/  FMNMX R52, R52, R19, !PT ;  /* 0x0000001334347209 */ /* 0x000fe40007800000 */
[----:B------:R-:W2:Y:S01]  /*3790*/  LDS.128 R16, [R6+0x150] ;  /* 0x0001500006107984 */ /* 0x000ea20000000c00 */
[----:B------:R-:W-:Y:S02]  /*37a0*/  FMNMX R45, R45, R12, !PT ;  /* 0x0000000c2d2d7209 */ /* 0x000fe40007800000 */
[----:B------:R-:W-:Y:S02]  /*37b0*/  FMNMX R53, R14, R53, !PT ;  /* 0x000000350e357209 */ /* 0x000fe40007800000 */
[----:B------:R-:W-:-:S02]  /*37c0*/  FMNMX R54, R13, R54, !PT ;  /* 0x000000360d367209 */ /* 0x000fc40007800000 */
[----:B------:R-:W-:Y:S01]  /*37d0*/  FMNMX R49, R49, R26, !PT ;  /* 0x0000001a31317209 */ /* 0x000fe20007800000 */
[----:B0-----:R-:W-:Y:S01]  /*37e0*/  FMUL R26, R28, R33 ;  /* 0x000000211c1a7220 */ /* 0x001fe20000400000 */
[----:B------:R-:W-:Y:S01]  /*37f0*/  FMNMX R48, R48, R55, !PT ;  /* 0x0000003730307209 */ /* 0x000fe20007800000 */
[----:B------:R-:W-:Y:S01]  /*3800*/  FMUL R55, R32, R28 ;  /* 0x0000001c20377220 */ /* 0x000fe20000400000 */
[----:B------:R-:W-:Y:S02]  /*3810*/  FMNMX R46, R46, R15, !PT ;  /* 0x0000000f2e2e7209 */ /* 0x000fe40007800000 */
[----:B------:R-:W0:Y:S01]  /*3820*/  LDS.128 R12, [R6+0x1d0] ;  /* 0x0001d000060c7984 */ /* 0x000e220000000c00 */
[----:B------:R-:W-:Y:S01]  /*3830*/  FMNMX R43, R43, R56, !PT ;  /* 0x000000382b2b7209 */ /* 0x000fe20007800000 */
[C---:B------:R-:W-:Y:S01]  /*3840*/  FMUL R56, R28.reuse, R34 ;  /* 0x000000221c387220 */ /* 0x040fe20000400000 */
[----:B------:R-:W-:Y:S01]  /*3850*/  FMNMX R47, R47, R58, !PT ;  /* 0x0000003a2f2f7209 */ /* 0x000fe20007800000 */
[----:B------:R-:W-:Y:S01]  /*3860*/  FMUL R58, R28, R35 ;  /* 0x000000231c3a7220 */ /* 0x000fe20000400000 */
[----:B------:R-:W-:-:S02]  /*3870*/  FMNMX R55, R24, R55, !PT ;  /* 0x0000003718377209 */ /* 0x000fc40007800000 */
[----:B------:R-:W-:Y:S02]  /*3880*/  FMNMX R28, R25, R26, !PT ;  /* 0x0000001a191c7209 */ /* 0x000fe40007800000 */
[----:B------:R-:W3:Y:S01]  /*3890*/  LDS.128 R24, [R5+0x1500] ;  /* 0x0015000005187984 */ /* 0x000ee20000000c00 */
[----:B-1----:R-:W-:Y:S01]  /*38a0*/  FMUL R57, R32, R20 ;  /* 0x0000001420397220 */ /* 0x002fe20000400000 */
[----:B------:R-:W-:Y:S01]  /*38b0*/  FMNMX R42, R42, R59, !PT ;  /* 0x0000003b2a2a7209 */ /* 0x000fe20007800000 */
[----:B------:R-:W-:-:S03]  /*38c0*/  FMUL R59, R20, R34 ;  /* 0x00000022143b7220 */ /* 0x000fc60000400000 */
[----:B------:R-:W-:Y:S01]  /*38d0*/  FMNMX R44, R44, R57, !PT ;  /* 0x000000392c2c7209 */ /* 0x000fe20007800000 */
[----:B------:R-:W-:Y:S01]  /*38e0*/  FMUL R57, R20, R33 ;  /* 0x0000002114397220 */ /* 0x000fe20000400000 */
[----:B------:R-:W-:Y:S01]  /*38f0*/  FMNMX R54, R54, R59, !PT ;  /* 0x0000003b36367209 */ /* 0x000fe20007800000 */
[----:B------:R-:W-:-:S03]  /*3900*/  FMUL R59, R20, R35 ;  /* 0x00000023143b7220 */ /* 0x000fc60000400000 */
[----:B------:R-:W-:Y:S02]  /*3910*/  FMNMX R50, R50, R57, !PT ;  /* 0x0000003932327209 */ /* 0x000fe40007800000 */
[----:B------:R-:W-:Y:S01]  /*3920*/  FMNMX R41, R41, R60, !PT ;  /* 0x0000003c29297209 */ /* 0x000fe20007800000 */
[----:B--2---:R-:W-:Y:S01]  /*3930*/  FMUL R57, R32, R16 ;  /* 0x0000001020397220 */ /* 0x004fe20000400000 */
[C---:B------:R-:W-:Y:S01]  /*3940*/  FMUL R20, R16.reuse, R33 ;  /* 0x0000002110147220 */ /* 0x040fe20000400000 */
[----:B------:R-:W-:Y:S01]  /*3950*/  FMNMX R45, R45, R56, !PT ;  /* 0x000000382d2d7209 */ /* 0x000fe20007800000 */
[C---:B------:R-:W-:Y:S01]  /*3960*/  FMUL R56, R16.reuse, R34 ;  /* 0x0000002210387220 */ /* 0x040fe20000400000 */
[----:B------:R-:W-:Y:S01]  /*3970*/  FMUL R16, R16, R35 ;  /* 0x0000002310107220 */ /* 0x000fe20000400000 */
[----:B0-----:R-:W-:Y:S01]  /*3980*/  FMUL R32, R32, R12 ;  /* 0x0000000c20207220 */ /* 0x001fe20000400000 */
[C---:B------:R-:W-:Y:S01]  /*3990*/  FMUL R33, R12.reuse, R33 ;  /* 0x000000210c217220 */ /* 0x040fe20000400000 */
[C---:B------:R-:W-:Y:S01]  /*39a0*/  FMUL R34, R12.reuse, R34 ;  /* 0x000000220c227220 */ /* 0x040fe20000400000 */
[----:B------:R-:W-:-:S02]  /*39b0*/  FMUL R35, R12, R35 ;  /* 0x000000230c237220 */ /* 0x000fc40000400000 */
[----:B------:R-:W-:Y:S02]  /*39c0*/  FMNMX R41, R41, R32, !PT ;  /* 0x0000002029297209 */ /* 0x000fe40007800000 */
[----:B------:R-:W-:Y:S01]  /*39d0*/  FMNMX R52, R52, R33, !PT ;  /* 0x0000002134347209 */ /* 0x000fe20007800000 */
[C---:B---3--:R-:W-:Y:S01]  /*39e0*/  FMUL R32, R24.reuse, R29 ;  /* 0x0000001d18207220 */ /* 0x048fe20000400000 */
[----:B------:R-:W-:Y:S01]  /*39f0*/  FMUL R33, R24, R21 ;  /* 0x0000001518217220 */ /* 0x000fe20000400000 */
[----:B------:R-:W-:Y:S02]  /*3a00*/  FMNMX R49, R49, R34, !PT ;  /* 0x0000002231317209 */ /* 0x000fe40007800000 */
[----:B------:R-:W-:Y:S02]  /*3a10*/  FMNMX R46, R46, R35, !PT ;  /* 0x000000232e2e7209 */ /* 0x000fe40007800000 */
[----:B------:R-:W-:Y:S02]  /*3a20*/  FMNMX R55, R55, R32, !PT ;  /* 0x0000002037377209 */ /* 0x000fe40007800000 */
[----:B------:R-:W-:Y:S01]  /*3a30*/  FMNMX R44, R44, R33, !PT ;  /* 0x000000212c2c7209 */ /* 0x000fe20007800000 */
[----:B------:R-:W-:Y:S01]  /*3a40*/  FMUL R61, R24, R17 ;  /* 0x00000011183d7220 */ /* 0x000fe20000400000 */
[----:B------:R-:W-:Y:S01]  /*3a50*/  FMNMX R53, R53, R58, !PT ;  /* 0x0000003a35357209 */ /* 0x000fe20007800000 */
[----:B------:R-:W0:Y:S01]  /*3a60*/  LDS.128 R32, [R5+0x1600] ;  /* 0x0016000005207984 */ /* 0x000e220000000c00 */
[----:B------:R-:W-:Y:S01]  /*3a70*/  FMNMX R48, R48, R59, !PT ;  /* 0x0000003b30307209 */ /* 0x000fe20007800000 */
[C---:B------:R-:W-:Y:S01]  /*3a80*/  FMUL R59, R25.reuse, R21 ;  /* 0x00000015193b7220 */ /* 0x040fe20000400000 */
[----:B------:R-:W-:Y:S01]  /*3a90*/  FMNMX R42, R42, R57, !PT ;  /* 0x000000392a2a7209 */ /* 0x000fe20007800000 */
[C---:B------:R-:W-:Y:S01]  /*3aa0*/  FMUL R57, R25.reuse, R29 ;  /* 0x0000001d19397220 */ /* 0x040fe20000400000 */
        /* <DEDUP_REMOVED lines=9> */
[CC--:B------:R-:W-:Y:S01]  /*3b40*/  FMUL R12, R26.reuse, R17.reuse ;  /* 0x000000111a0c7220 */ /* 0x0c0fe20000400000 */
        /* <DEDUP_REMOVED lines=14> */
[----:B------:R-:W-:Y:S01]  /*3c30*/  FMNMX R53, R53, R56, !PT ;  /* 0x0000003835357209 */ /* 0x000fe20007800000 */
[-C--:B0-----:R-:W-:Y:S01]  /*3c40*/  FMUL R54, R32, R30.reuse ;  /* 0x0000001e20367220 */ /* 0x081fe20000400000 */
[-C--:B------:R-:W-:Y:S01]  /*3c50*/  FMUL R59, R33, R30.reuse ;  /* 0x0000001e213b7220 */ /* 0x080fe20000400000 */
[-C--:B------:R-:W-:Y:S01]  /*3c60*/  FMUL R13, R34, R30.reuse ;  /* 0x0000001e220d7220 */ /* 0x080fe20000400000 */
[----:B------:R-:W-:Y:S01]  /*3c70*/  FMUL R12, R35, R30 ;  /* 0x0000001e230c7220 */ /* 0x000fe20000400000 */
[----:B------:R-:W-:Y:S01]  /*3c80*/  FMNMX R47, R47, R16, !PT ;  /* 0x000000102f2f7209 */ /* 0x000fe20007800000 */
[-C--:B------:R-:W-:Y:S01]  /*3c90*/  FMUL R41, R32, R18.reuse ;  /* 0x0000001220297220 */ /* 0x080fe20000400000 */
[-C--:B------:R-:W-:Y:S01]  /*3ca0*/  FMUL R46, R33, R18.reuse ;  /* 0x00000012212e7220 */ /* 0x080fe20000400000 */
[----:B------:R-:W-:Y:S01]  /*3cb0*/  FMUL R30, R34, R18 ;  /* 0x00000012221e7220 */ /* 0x000fe20000400000 */
[----:B------:R-:W-:Y:S01]  /*3cc0*/  FMNMX R51, R51, R58, !PT ;  /* 0x0000003a33337209 */ /* 0x000fe20007800000 */
[-C--:B------:R-:W-:Y:S01]  /*3cd0*/  FMUL R61, R32, R22.reuse ;  /* 0x00000016203d7220 */ /* 0x080fe20000400000 */
[-C--:B------:R-:W-:Y:S01]  /*3ce0*/  FMUL R57, R33, R22.reuse ;  /* 0x0000001621397220 */ /* 0x080fe20000400000 */
[----:B------:R-:W-:Y:S01]  /*3cf0*/  FMUL R16, R34, R22 ;  /* 0x0000001622107220 */ /* 0x000fe20000400000 */
[----:B------:R-:W-:Y:S01]  /*3d00*/  FMUL R18, R35, R18 ;  /* 0x0000001223127220 */ /* 0x000fe20000400000 */
[-C--:B------:R-:W-:Y:S01]  /*3d10*/  FMUL R56, R32, R14.reuse ;  /* 0x0000000e20387220 */ /* 0x080fe20000400000 */
[-C--:B------:R-:W-:Y:S01]  /*3d20*/  FMUL R33, R33, R14.reuse ;  /* 0x0000000e21217220 */ /* 0x080fe20000400000 */
[-C--:B------:R-:W-:Y:S01]  /*3d30*/  FMUL R34, R34, R14.reuse ;  /* 0x0000000e22227220 */ /* 0x080fe20000400000 */
[----:B------:R-:W-:Y:S01]  /*3d40*/  FMUL R32, R35, R14 ;  /* 0x0000000e23207220 */ /* 0x000fe20000400000 */
[----:B------:R-:W-:-:S02]  /*3d50*/  FMNMX R49, R49, R60, !PT ;  /* 0x0000003c31317209 */ /* 0x000fc40007800000 */
[----:B------:R-:W-:Y:S02]  /*3d60*/  FMNMX R51, R51, R46, !PT ;  /* 0x0000002e33337209 */ /* 0x000fe40007800000 */
[----:B------:R-:W-:Y:S01]  /*3d70*/  FMNMX R48, R48, R21, !PT ;  /* 0x0000001530307209 */ /* 0x000fe20007800000 */
[----:B------:R-:W-:Y:S01]  /*3d80*/  FMUL R21, R35, R22 ;  /* 0x0000001623157220 */ /* 0x000fe20000400000 */
[----:B------:R-:W-:Y:S01]  /*3d90*/  FMNMX R46, R20, R13, !PT ;  /* 0x0000000d142e7209 */ /* 0x000fe20007800000 */
[-C--:B-1----:R-:W-:Y:S01]  /*3da0*/  FMUL R20, R24, R31.reuse ;  /* 0x0000001f18147220 */ /* 0x082fe20000400000 */
[----:B------:R-:W-:Y:S01]  /*3db0*/  FMNMX R12, R53, R12, !PT ;  /* 0x0000000c350c7209 */ /* 0x000fe20007800000 */
[-C--:B------:R-:W-:Y:S01]  /*3dc0*/  FMUL R53, R27, R31.reuse ;  /* 0x0000001f1b357220 */ /* 0x080fe20000400000 */
[----:B------:R-:W-:Y:S01]  /*3dd0*/  FMNMX R14, R43, R30, !PT ;  /* 0x0000001e2b0e7209 */ /* 0x000fe20007800000 */
[-C--:B------:R-:W-:Y:S01]  /*3de0*/  FMUL R43, R26, R31.reuse ;  /* 0x0000001f1a2b7220 */ /* 0x080fe20000400000 */
[----:B------:R-:W-:Y:S01]  /*3df0*/  FMNMX R47, R47, R18, !PT ;  /* 0x000000122f2f7209 */ /* 0x000fe20007800000 */
[----:B------:R-:W-:Y:S01]  /*3e00*/  FMUL R18, R25, R31 ;  /* 0x0000001f19127220 */ /* 0x000fe20000400000 */
[----:B------:R-:W-:-:S02]  /*3e10*/  FMNMX R59, R28, R59, !PT ;  /* 0x0000003b1c3b7209 */ /* 0x000fc40007800000 */
        /* <DEDUP_REMOVED lines=13> */
[----:B------:R-:W-:Y:S01]  /*3ef0*/  FMNMX R42, R17, R56, !PT ;  /* 0x00000038112a7209 */ /* 0x000fe20007800000 */
[-C--:B------:R-:W-:Y:S01]  /*3f00*/  FMUL R17, R25, R23.reuse ;  /* 0x0000001719117220 */ /* 0x080fe20000400000 */
[-C--:B------:R-:W-:Y:S01]  /*3f10*/  FMUL R54, R26, R23.reuse ;  /* 0x000000171a367220 */ /* 0x080fe20000400000 */
[----:B------:R-:W-:Y:S01]  /*3f20*/  FMUL R55, R27, R23 ;  /* 0x000000171b377220 */ /* 0x000fe20000400000 */
[----:B------:R-:W-:-:S02]  /*3f30*/  FMNMX R24, R22, R20, !PT ;  /* 0x0000001416187209 */ /* 0x000fc40007800000 */
[----:B------:R-:W-:Y:S02]  /*3f40*/  FMNMX R44, R44, R21, !PT ;  /* 0x000000152c2c7209 */ /* 0x000fe40007800000 */
[----:B------:R-:W1:Y:S01]  /*3f50*/  LDS.128 R20, [R6+0xe0] ;  /* 0x0000e00006147984 */ /* 0x000e620000000c00 */
[----:B------:R-:W-:Y:S01]  /*3f60*/  FMNMX R50, R50, R57, !PT ;  /* 0x0000003932327209 */ /* 0x000fe20007800000 */
[-C--:B------:R-:W-:Y:S01]  /*3f70*/  FMUL R16, R25, R19.reuse ;  /* 0x0000001319107220 */ /* 0x080fe20000400000 */
[-C--:B------:R-:W-:Y:S01]  /*3f80*/  FMUL R57, R26, R19.reuse ;  /* 0x000000131a397220 */ /* 0x080fe20000400000 */
[----:B------:R-:W-:Y:S01]  /*3f90*/  FMUL R56, R27, R19 ;  /* 0x000000131b387220 */ /* 0x000fe20000400000 */
[----:B------:R-:W-:Y:S01]  /*3fa0*/  FMUL R19, R25, R15 ;  /* 0x0000000f19137220 */ /* 0x000fe20000400000 */
[----:B------:R-:W-:Y:S02]  /*3fb0*/  FMNMX R25, R59, R18, !PT ;  /* 0x000000123b197209 */ /* 0x000fe40007800000 */
[----:B------:R-:W-:-:S02]  /*3fc0*/  FMNMX R50, R50, R17, !PT ;  /* 0x0000001132327209 */ /* 0x000fc40007800000 */
[----:B------:R-:W-:Y:S02]  /*3fd0*/  FMNMX R51, R51, R16, !PT ;  /* 0x0000001033337209 */ /* 0x000fe40007800000 */
[----:B------:R-:W-:Y:S01]  /*3fe0*/  FMNMX R52, R52, R19, !PT ;  /* 0x0000001334347209 */ /* 0x000fe20007800000 */
[-C--:B------:R-:W-:Y:S01]  /*3ff0*/  FMUL R26, R26, R15.reuse ;  /* 0x0000000f1a1a7220 */ /* 0x080fe20000400000 */
[----:B------:R-:W2:Y:S01]  /*4000*/  LDS.128 R16, [R6+0x160] ;  /* 0x0001600006107984 */ /* 0x000ea20000000c00 */
[----:B------:R-:W-:Y:S01]  /*4010*/  FMUL R58, R27, R15 ;  /* 0x0000000f1b3a7220 */ /* 0x000fe20000400000 */
[----:B------:R-:W-:Y:S02]  /*4020*/  FMNMX R53, R12, R53, !PT ;  /* 0x000000350c357209 */ /* 0x000fe40007800000 */
[----:B------:R-:W-:Y:S02]  /*4030*/  FMNMX R54, R13, R54, !PT ;  /* 0x000000360d367209 */ /* 0x000fe40007800000 */
[----:B------:R-:W-:-:S02]  /*4040*/  FMNMX R57, R14, R57, !PT ;  /* 0x000000390e397209 */ /* 0x000fc40007800000 */
        /* <DEDUP_REMOVED lines=8> */
[----:B------:R-:W-:Y:S02]  /*40d0*/  FMNMX R43, R46, R43, !PT ;  /* 0x0000002b2e2b7209 */ /* 0x000fe40007800000 */
[----:B------:R-:W-:-:S02]  /*40e0*/  FMNMX R46, R24, R27, !PT ;  /* 0x0000001b182e7209 */ /* 0x000fc40007800000 */
[----:B------:R-:W-:Y:S02]  /*40f0*/  FMNMX R28, R25, R26, !PT ;  /* 0x0000001a191c7209 */ /* 0x000fe40007800000 */
[----:B------:R-:W0:Y:S01]  /*4100*/  LDS.128 R24, [R5+0x1900] ;  /* 0x0019000005187984 */ /* 0x000e220000000c00 */
[----:B------:R-:W-:Y:S01]  /*4110*/  FMNMX R48, R48, R55, !PT ;  /* 0x0000003730307209 */ /* 0x000fe20007800000 */
[----:B-1----:R-:W-:-:S05]  /*4120*/  FMUL R55, R32, R20 ;  /* 0x0000001420377220 */ /* 0x002fca0000400000 */
[----:B------:R-:W-:Y:S01]  /*4130*/  FMNMX R44, R44, R55, !PT ;  /* 0x000000372c2c7209 */ /* 0x000fe20007800000 */
[C---:B------:R-:W-:Y:S01]  /*4140*/  FMUL R55, R20.reuse, R33 ;  /* 0x0000002114377220 */ /* 0x040fe20000400000 */
[----:B------:R-:W-:Y:S01]  /*4150*/  FMUL R59, R20, R34 ;  /* 0x00000022143b7220 */ /* 0x000fe20000400000 */
[----:B------:R-:W-:-:S03]  /*4160*/  FMNMX R41, R41, R60, !PT ;  /* 0x0000003c29297209 */ /* 0x000fc60007800000 */
[----:B------:R-:W-:Y:S01]  /*4170*/  FMNMX R50, R50, R55, !PT ;  /* 0x0000003732327209 */ /* 0x000fe20007800000 */
[----:B------:R-:W-:Y:S01]  /*4180*/  FMUL R55, R20, R35 ;  /* 0x0000002314377220 */ /* 0x000fe20000400000 */
[----:B--2---:R-:W-:Y:S01]  /*4190*/  FMUL R20, R32, R16 ;  /* 0x0000001020147220 */ /* 0x004fe20000400000 */
[----:B------:R-:W-:-:S04]  /*41a0*/  FMNMX R43, R43, R56, !PT ;  /* 0x000000382b2b7209 */ /* 0x000fc80007800000 */
[----:B------:R-:W-:Y:S01]  /*41b0*/  FMNMX R41, R41, R20, !PT ;  /* 0x0000001429297209 */ /* 0x000fe20007800000 */
[-C--:B------:R-:W-:Y:S01]  /*41c0*/  FMUL R20, R16, R33.reuse ;  /* 0x0000002110147220 */ /* 0x080fe20000400000 */
[----:B---3--:R-:W-:Y:S01]  /*41d0*/  FMUL R33, R12, R33 ;  /* 0x000000210c217220 */ /* 0x008fe20000400000 */
[----:B------:R-:W-:Y:S01]  /*41e0*/  FMNMX R48, R48, R55, !PT ;  /* 0x0000003730307209 */ /* 0x000fe20007800000 */
[----:B------:R-:W-:Y:S01]  /*41f0*/  FMUL R56, R16, R34 ;  /* 0x0000002210387220 */ /* 0x000fe20000400000 */
[----:B------:R-:W-:Y:S01]  /*4200*/  FMUL R55, R32, R12 ;  /* 0x0000000c20377220 */ /* 0x000fe20000400000 */
[----:B------:R-:W-:Y:S01]  /*4210*/  FMUL R34, R12, R34 ;  /* 0x000000220c227220 */ /* 0x000fe20000400000 */
[-C--:B------:R-:W-:Y:S01]  /*4220*/  FMUL R16, R16, R35.reuse ;  /* 0x0000002310107220 */ /* 0x080fe20000400000 */
[----:B------:R-:W-:Y:S01]  /*4230*/  FMUL R12, R12, R35 ;  /* 0x000000230c0c7220 */ /* 0x000fe20000400000 */
[----:B------:R-:W-:Y:S02]  /*4240*/  FMNMX R52, R52, R33, !PT ;  /* 0x0000002134347209 */ /* 0x000fe40007800000 */
[----:B------:R-:W-:Y:S01]  /*4250*/  FMNMX R42, R42, R61, !PT ;  /* 0x0000003d2a2a7209 */ /* 0x000fe20007800000 */
[C---:B0-----:R-:W-:Y:S01]  /*4260*/  FMUL R33, R24.reuse, R29 ;  /* 0x0000001d18217220 */ /* 0x041fe20000400000 */
[----:B------:R-:W-:Y:S01]  /*4270*/  FMUL R35, R24, R21 ;  /* 0x0000001518237220 */ /* 0x000fe20000400000 */
[----:B------:R-:W-:Y:S01]  /*4280*/  FMNMX R54, R54, R59, !PT ;  /* 0x0000003b36367209 */ /* 0x000fe20007800000 */
[C---:B------:R-:W-:Y:S01]  /*4290*/  FMUL R59, R25.reuse, R21 ;  /* 0x00000015193b7220 */ /* 0x040fe20000400000 */
[----:B------:R-:W-:Y:S01]  /*42a0*/  FMNMX R42, R42, R55, !PT ;  /* 0x000000372a2a7209 */ /* 0x000fe20007800000 */
[----:B------:R-:W-:Y:S01]  /*42b0*/  FMUL R55, R25, R29 ;  /* 0x0000001d19377220 */ /* 0x000fe20000400000 */
[----:B------:R-:W-:Y:S01]  /*42c0*/  FMNMX R49, R49, R34, !PT ;  /* 0x0000002231317209 */ /* 0x000fe20007800000 */
[----:B------:R-:W-:Y:S01]  /*42d0*/  FMUL R60, R25, R17 ;  /* 0x00000011193c7220 */ /* 0x000fe20000400000 */
[----:B------:R-:W-:-:S02]  /*42e0*/  FMNMX R46, R46, R33, !PT ;  /* 0x000000212e2e7209 */ /* 0x000fc40007800000 */
[----:B------:R-:W-:Y:S01]  /*42f0*/  FMNMX R44, R44, R35, !PT ;  /* 0x000000232c2c7209 */ /* 0x000fe20007800000 */
[----:B------:R-:W-:Y:S01]  /*4300*/  FMUL R25, R25, R13 ;  /* 0x0000000d19197220 */ /* 0x000fe20000400000 */
[----:B------:R-:W0:Y:S01]  /*4310*/  LDS.128 R32, [R5+0x1a00] ;  /* 0x001a000005207984 */ /* 0x000e220000000c00 */
[----:B------:R-:W-:Y:S01]  /*4320*/  FMNMX R53, R53, R58, !PT ;  /* 0x0000003a35357209 */ /* 0x000fe20007800000 */
[----:B------:R-:W-:Y:S01]  /*4330*/  FMUL R58, R24, R17 ;  /* 0x00000011183a7220 */ /* 0x000fe20000400000 */
[----:B------:R-:W-:Y:S01]  /*4340*/  FMNMX R51, R51, R20, !PT ;  /* 0x0000001433337209 */ /* 0x000fe20007800000 */
[CC--:B------:R-:W-:Y:S01]  /*4350*/  FMUL R20, R26.reuse, R29.reuse ;  /* 0x0000001d1a147220 */ /* 0x0c0fe20000400000 */
[----:B------:R-:W-:Y:S01]  /*4360*/  FMNMX R57, R57, R56, !PT ;  /* 0x0000003839397209 */ /* 0x000fe20007800000 */
[----:B------:R-:W-:Y:S01]  /*4370*/  FMUL R56, R27, R29 ;  /* 0x0000001d1b387220 */ /* 0x000fe20000400000 */
[----:B------:R-:W-:Y:S01]  /*4380*/  FMNMX R47, R47, R16, !PT ;  /* 0x000000102f2f7209 */ /* 0x000fe20007800000 */
[-C--:B------:R-:W-:Y:S01]  /*4390*/  FMUL R16, R27, R17.reuse ;  /* 0x000000111b107220 */ /* 0x080fe20000400000 */
[----:B------:R-:W-:Y:S01]  /*43a0*/  FMNMX R45, R45, R12, !PT ;  /* 0x0000000c2d2d7209 */ /* 0x000fe20007800000 */
[C---:B------:R-:W-:Y:S01]  /*43b0*/  FMUL R12, R26.reuse, R17 ;  /* 0x000000111a0c7220 */ /* 0x040fe20000400000 */
[----:B------:R-:W-:Y:S01]  /*43c0*/  FMUL R29, R26, R21 ;  /* 0x000000151a1d7220 */ /* 0x000fe20000400000 */
[-C--:B------:R-:W-:Y:S01]  /*43d0*/  FMUL R61, R24, R13.reuse ;  /* 0x0000000d183d7220 */ /* 0x080fe20000400000 */
[----:B------:R-:W-:Y:S01]  /*43e0*/  FMUL R17, R26, R13 ;  /* 0x0000000d1a117220 */ /* 0x000fe20000400000 */
[C---:B------:R-:W-:Y:S01]  /*43f0*/  FMUL R21, R27.reuse, R21 ;  /* 0x000000151b157220 */ /* 0x040fe20000400000 */
[----:B------:R-:W-:Y:S01]  /*4400*/  FMUL R13, R27, R13 ;  /* 0x0000000d1b0d7220 */ /* 0x000fe20000400000 */
[----:B------:R-:W-:-:S02]  /*4410*/  FMNMX R52, R52, R25, !PT ;  /* 0x0000001934347209 */ /* 0x000fc40007800000 */
[----:B------:R-:W1:Y:S01]  /*4420*/  LDS.128 R24, [R5+0x1b00] ;  /* 0x001b000005187984 */ /* 0x000e620000000c00 */
        /* <DEDUP_REMOVED lines=12> */
[-C--:B------:R-:W-:Y:S01]  /*44f0*/  FMUL R42, R32, R18.reuse ;  /* 0x00000012202a7220 */ /* 0x080fe20000400000 */
[CC--:B------:R-:W-:Y:S01]  /*4500*/  FMUL R54, R33.reuse, R18.reuse ;  /* 0x0000001221367220 */ /* 0x0c0fe20000400000 */
[C---:B------:R-:W-:Y:S01]  /*4510*/  FMUL R16, R34.reuse, R18 ;  /* 0x0000001222107220 */ /* 0x040fe20000400000 */
[CC--:B------:R-:W-:Y:S01]  /*4520*/  FMUL R59, R33.reuse, R30.reuse ;  /* 0x0000001e213b7220 */ /* 0x0c0fe20000400000 */
[----:B------:R-:W-:Y:S01]  /*4530*/  FMUL R17, R34, R30 ;  /* 0x0000001e22117220 */ /* 0x000fe20000400000 */
[-C--:B------:R-:W-:Y:S01]  /*4540*/  FMUL R53, R32, R22.reuse ;  /* 0x0000001620357220 */ /* 0x080fe20000400000 */
[-C--:B------:R-:W-:Y:S01]  /*4550*/  FMUL R21, R33, R22.reuse ;  /* 0x0000001621157220 */ /* 0x080fe20000400000 */
[-C--:B------:R-:W-:Y:S01]  /*4560*/  FMUL R12, R34, R22.reuse ;  /* 0x00000016220c7220 */ /* 0x080fe20000400000 */
[C---:B------:R-:W-:Y:S01]  /*4570*/  FMUL R13, R35.reuse, R22 ;  /* 0x00000016230d7220 */ /* 0x040fe20000400000 */
[----:B------:R-:W-:Y:S01]  /*4580*/  FMUL R18, R35, R18 ;  /* 0x0000001223127220 */ /* 0x000fe20000400000 */
[----:B------:R-:W-:Y:S01]  /*4590*/  FMUL R56, R32, R14 ;  /* 0x0000000e20387220 */ /* 0x000fe20000400000 */
[----:B------:R-:W-:Y:S01]  /*45a0*/  FMNMX R51, R51, R60, !PT ;  /* 0x0000003c33337209 */ /* 0x000fe20007800000 */
[----:B------:R-:W-:Y:S01]  /*45b0*/  FMUL R30, R35, R30 ;  /* 0x0000001e231e7220 */ /* 0x000fe20000400000 */
[-C--:B------:R-:W-:Y:S01]  /*45c0*/  FMUL R33, R33, R14.reuse ;  /* 0x0000000e21217220 */ /* 0x080fe20000400000 */
[-C--:B------:R-:W-:Y:S01]  /*45d0*/  FMUL R34, R34, R14.reuse ;  /* 0x0000000e22227220 */ /* 0x080fe20000400000 */
[----:B------:R-:W-:Y:S01]  /*45e0*/  FMUL R32, R35, R14 ;  /* 0x0000000e23207220 */ /* 0x000fe20000400000 */
[----:B------:R-:W-:-:S02]  /*45f0*/  FMNMX R22, R46, R55, !PT ;  /* 0x000000372e167209 */ /* 0x000fc40007800000 */
[----:B------:R-:W-:Y:S01]  /*4600*/  FMNMX R51, R51, R54, !PT ;  /* 0x0000003633337209 */ /* 0x000fe20007800000 */
[----:B-1----:R-:W-:Y:S01]  /*4610*/  FMUL R54, R27, R31 ;  /* 0x0000001f1b367220 */ /* 0x002fe20000400000 */
[----:B------:R-:W-:Y:S01]  /*4620*/  FMNMX R46, R20, R17, !PT ;  /* 0x00000011142e7209 */ /* 0x000fe20007800000 */
[----:B------:R-:W-:Y:S01]  /*4630*/  FMUL R20, R24, R31 ;  /* 0x0000001f18147220 */ /* 0x000fe20000400000 */
[----:B------:R-:W-:Y:S01]  /*4640*/  FMNMX R48, R48, R13, !PT ;  /* 0x0000000d30307209 */ /* 0x000fe20007800000 */
[-C--:B------:R-:W-:Y:S01]  /*4650*/  FMUL R13, R26, R31.reuse ;  /* 0x0000001f1a0d7220 */ /* 0x080fe20000400000 */
[----:B------:R-:W-:Y:S01]  /*4660*/  FMNMX R47, R47, R18, !PT ;  /* 0x000000122f2f7209 */ /* 0x000fe20007800000 */
[----:B------:R-:W-:Y:S01]  /*4670*/  FMUL R18, R25, R31 ;  /* 0x0000001f19127220 */ /* 0x000fe20000400000 */
[----:B------:R-:W-:Y:S02]  /*4680*/  FMNMX R59, R28, R59, !PT ;  /* 0x0000003b1c3b7209 */ /* 0x000fe40007800000 */
[----:B------:R-:W-:-:S02]  /*4690*/  FMNMX R52, R52, R33, !PT ;  /* 0x0000002134347209 */ /* 0x000fc40007800000 */
[----:B------:R-:W-:Y:S02]  /*46a0*/  FMNMX R43, R43, R30, !PT ;  /* 0x0000001e2b2b7209 */ /* 0x000fe40007800000 */
[----:B------:R-:W-:Y:S02]  /*46b0*/  FMNMX R12, R29, R12, !PT ;  /* 0x0000000c1d0c7209 */ /* 0x000fe40007800000 */
[----:B------:R-:W-:Y:S01]  /*46c0*/  FMNMX R49, R49, R34, !PT ;  /* 0x0000002231317209 */ /* 0x000fe20007800000 */
[----:B------:R-:W-:Y:S01]  /*46d0*/  LDS.128 R28, [R5+0x1c00] ;  /* 0x001c0000051c7984 */ /* 0x000fe20000000c00 */
[----:B------:R-:W-:-:S03]  /*46e0*/  FMNMX R45, R45, R32, !PT ;  /* 0x000000202d2d7209 */ /* 0x000fc60007800000 */
[----:B------:R-:W0:Y:S01]  /*46f0*/  LDS.128 R32, [R6+0x70] ;  /* 0x0000700006207984 */ /* 0x000e220000000c00 */
[----:B------:R-:W-:Y:S02]  /*4700*/  FMNMX R41, R41, R58, !PT ;  /* 0x0000003a29297209 */ /* 0x000fe40007800000 */
[----:B------:R-:W-:Y:S01]  /*4710*/  FMNMX R50, R50, R21, !PT ;  /* 0x0000001532327209 */ /* 0x000fe20007800000 */
[----:B------:R-:W-:Y:S01]  /*4720*/  FMUL R21, R24, R23 ;  /* 0x0000001718157220 */ /* 0x000fe20000400000 */
[----:B------:R-:W-:Y:S02]  /*4730*/  FMNMX R44, R44, R53, !PT ;  /* 0x000000352c2c7209 */ /* 0x000fe40007800000 */
[----:B------:R-:W-:Y:S01]  /*4740*/  FMNMX R42, R41, R42, !PT ;  /* 0x0000002a292a7209 */ /* 0x000fe20007800000 */
[C---:B------:R-:W-:Y:S01]  /*4750*/  FMUL R60, R24.reuse, R15 ;  /* 0x0000000f183c7220 */ /* 0x040fe20000400000 */
        /* <DEDUP_REMOVED lines=10> */
[CC--:B------:R-:W-:Y:S01]  /*4800*/  FMUL R57, R26.reuse, R19.reuse ;  /* 0x000000131a397220 */ /* 0x0c0fe20000400000 */
[----:B------:R-:W-:Y:S01]  /*4810*/  FMUL R56, R27, R19 ;  /* 0x000000131b387220 */ /* 0x000fe20000400000 */
[-C--:B------:R-:W-:Y:S01]  /*4820*/  FMUL R19, R25, R15.reuse ;  /* 0x0000000f19137220 */ /* 0x080fe20000400000 */
[-C--:B------:R-:W-:Y:S01]  /*4830*/  FMUL R26, R26, R15.reuse ;  /* 0x0000000f1a1a7220 */ /* 0x080fe20000400000 */
[----:B------:R-:W-:Y:S01]  /*4840*/  FMNMX R25, R59, R18, !PT ;  /* 0x000000123b197209 */ /* 0x000fe20007800000 */
[----:B------:R-:W-:Y:S01]  /*4850*/  FMUL R58, R27, R15 ;  /* 0x0000000f1b3a7220 */ /* 0x000fe20000400000 */
        /* <DEDUP_REMOVED lines=10> */
[----:B------:R-:W-:Y:S01]  /*4900*/  FMUL R26, R32, R29 ;  /* 0x0000001d201a7220 */ /* 0x000fe20000400000 */
        /* <DEDUP_REMOVED lines=9> */
[----:B-1----:R-:W-:Y:S01]  /*49a0*/  FMUL R55, R28, R20 ;  /* 0x000000141c377220 */ /* 0x002fe20000400000 */
[----:B------:R-:W-:Y:S01]  /*49b0*/  FMNMX R43, R43, R56, !PT ;  /* 0x000000382b2b7209 */ /* 0x000fe20007800000 */
[----:B------:R-:W-:-:S03]  /*49c0*/  FMUL R56, R20, R30 ;  /* 0x0000001e14387220 */ /* 0x000fc60000400000 */
[----:B------:R-:W-:Y:S01]  /*49d0*/  FMNMX R44, R44, R55, !PT ;  /* 0x000000372c2c7209 */ /* 0x000fe20007800000 */
[C---:B------:R-:W-:Y:S01]  /*49e0*/  FMUL R55, R20.reuse, R29 ;  /* 0x0000001d14377220 */ /* 0x040fe20000400000 */
[----:B------:R-:W-:Y:S01]  /*49f0*/  FMNMX R53, R53, R56, !PT ;  /* 0x0000003835357209 */ /* 0x000fe20007800000 */
[----:B------:R-:W-:-:S03]  /*4a00*/  FMUL R59, R20, R31 ;  /* 0x0000001f143b7220 */ /* 0x000fc60000400000 */
[----:B------:R-:W-:Y:S02]  /*4a10*/  FMNMX R50, R50, R55, !PT ;  /* 0x0000003732327209 */ /* 0x000fe40007800000 */
[----:B------:R-:W-:Y:S01]  /*4a20*/  FMNMX R41, R41, R60, !PT ;  /* 0x0000003c29297209 */ /* 0x000fe20007800000 */
[----:B--2---:R-:W-:Y:S01]  /*4a30*/  FMUL R55, R28, R16 ;  /* 0x000000101c377220 */ /* 0x004fe20000400000 */
[C---:B------:R-:W-:Y:S01]  /*4a40*/  FMUL R20, R16.reuse, R29 ;  /* 0x0000001d10147220 */ /* 0x040fe20000400000 */
[C---:B------:R-:W-:Y:S01]  /*4a50*/  FMUL R56, R16.reuse, R30 ;  /* 0x0000001e10387220 */ /* 0x040fe20000400000 */
[----:B------:R-:W-:Y:S01]  /*4a60*/  FMUL R16, R16, R31 ;  /* 0x0000001f10107220 */ /* 0x000fe20000400000 */
[----:B------:R-:W-:Y:S02]  /*4a70*/  FMNMX R42, R42, R61, !PT ;  /* 0x0000003d2a2a7209 */ /* 0x000fe40007800000 */
[----:B------:R-:W-:Y:S01]  /*4a80*/  FMNMX R45, R45, R58, !PT ;  /* 0x0000003a2d2d7209 */ /* 0x000fe20007800000 */
        /* <DEDUP_REMOVED lines=8> */
[----:B------:R-:W-:Y:S01]  /*4b10*/  FMNMX R51, R51, R20, !PT ;  /* 0x0000001433337209 */ /* 0x000fe20007800000 */
[-C--:B0-----:R-:W-:Y:S01]  /*4b20*/  FMUL R59, R24, R33.reuse ;  /* 0x00000021183b7220 */ /* 0x081fe20000400000 */
[----:B------:R-:W-:Y:S01]  /*4b30*/  FMNMX R47, R47, R16, !PT ;  /* 0x000000102f2f7209 */ /* 0x000fe20007800000 */
[-C--:B------:R-:W-:Y:S01]  /*4b40*/  FMUL R29, R25, R33.reuse ;  /* 0x00000021191d7220 */ /* 0x080fe20000400000 */
[----:B------:R-:W-:Y:S01]  /*4b50*/  FMNMX R49, R49, R30, !PT ;  /* 0x0000001e31317209 */ /* 0x000fe20007800000 */
[-C--:B------:R-:W-:Y:S01]  /*4b60*/  FMUL R31, R26, R33.reuse ;  /* 0x000000211a1f7220 */ /* 0x080fe20000400000 */
[----:B------:R-:W-:Y:S01]  /*4b70*/  FMNMX R45, R45, R12, !PT ;  /* 0x0000000c2d2d7209 */ /* 0x000fe20007800000 */
[----:B------:R-:W-:Y:S01]  /*4b80*/  FMUL R28, R27, R33 ;  /* 0x000000211b1c7220 */ /* 0x000fe20000400000 */
[----:B------:R-:W-:Y:S01]  /*4b90*/  FMNMX R57, R57, R56, !PT ;  /* 0x0000003839397209 */ /* 0x000fe20007800000 */
[-C--:B------:R-:W-:Y:S01]  /*4ba0*/  FMUL R61, R24, R21.reuse ;  /* 0x00000015183d7220 */ /* 0x080fe20000400000 */
[CC--:B------:R-:W-:Y:S01]  /*4bb0*/  FMUL R33, R25.reuse, R21.reuse ;  /* 0x0000001519217220 */ /* 0x0c0fe20000400000 */
        /* <DEDUP_REMOVED lines=9> */
[----:B------:R-:W-:-:S02]  /*4c50*/  FMUL R60, R27, R13 ;  /* 0x0000000d1b3c7220 */ /* 0x000fc40000400000 */
[----:B------:R-:W0:Y:S01]  /*4c60*/  LDS.128 R24, [R5+0x1e00] ;  /* 0x001e000005187984 */ /* 0x000e220000000c00 */
[----:B------:R-:W-:Y:S02]  /*4c70*/  FMNMX R32, R32, R29, !PT ;  /* 0x0000001d20207209 */ /* 0x000fe40007800000 */
[----:B------:R-:W-:Y:S02]  /*4c80*/  FMNMX R51, R51, R30, !PT ;  /* 0x0000001e33337209 */ /* 0x000fe40007800000 */
[----:B------:R-:W-:Y:S02]  /*4c90*/  FMNMX R46, R46, R31, !PT ;  /* 0x0000001f2e2e7209 */ /* 0x000fe40007800000 */
[----:B------:R-:W-:Y:S02]  /*4ca0*/  FMNMX R43, R43, R28, !PT ;  /* 0x0000001c2b2b7209 */ /* 0x000fe40007800000 */
[----:B------:R-:W1:Y:S01]  /*4cb0*/  LDS.128 R28, [R5+0x1f00] ;  /* 0x001f0000051c7984 */ /* 0x000e620000000c00 */
[----:B------:R-:W-:Y:S01]  /*4cc0*/  FMNMX R21, R48, R21, !PT ;  /* 0x0000001530157209 */ /* 0x000fe20007800000 */
[----:B------:R-:W-:Y:S01]  /*4cd0*/  UIADD3 UR8, UPT, UPT, UR7, 0x20, URZ ;  /* 0x0000002007087890 */ /* 0x000fe2000fffe0ff */
[----:B------:R-:W-:-:S02]  /*4ce0*/  FMNMX R20, R47, R20, !PT ;  /* 0x000000142f147209 */ /* 0x000fc40007800000 */
[----:B------:R-:W-:Y:S01]  /*4cf0*/  FMNMX R60, R45, R60, !PT ;  /* 0x0000003c2d3c7209 */ /* 0x000fe20007800000 */
[----:B------:R-:W-:Y:S01]  /*4d00*/  UIADD3 UR7, UPT, UPT, UR7, 0x10, URZ ;  /* 0x0000001007077890 */ /* 0x000fe2000fffe0ff */
[----:B------:R-:W-:Y:S02]  /*4d10*/  FMNMX R42, R42, R55, !PT ;  /* 0x000000372a2a7209 */ /* 0x000fe40007800000 */
[----:B------:R-:W-:Y:S02]  /*4d20*/  FMNMX R33, R50, R33, !PT ;  /* 0x0000002132217209 */ /* 0x000fe40007800000 */
[----:B------:R-:W-:Y:S02]  /*4d30*/  FMNMX R12, R53, R12, !PT ;  /* 0x0000000c350c7209 */ /* 0x000fe40007800000 */
[----:B------:R-:W-:Y:S02]  /*4d40*/  FMNMX R54, R54, R59, !PT ;  /* 0x0000003b36367209 */ /* 0x000fe40007800000 */
[----:B------:R-:W-:-:S02]  /*4d50*/  FMNMX R44, R44, R61, !PT ;  /* 0x0000003d2c2c7209 */ /* 0x000fc40007800000 */
[----:B------:R-:W-:Y:S01]  /*4d60*/  FMNMX R16, R57, R16, !PT ;  /* 0x0000001039107209 */ /* 0x000fe20007800000 */
[----:B------:R-:W-:Y:S01]  /*4d70*/  UISETP.GE.AND UP0, UPT, UR7, UR13, UPT ;  /* 0x0000000d0700728c */ /* 0x000fe2000bf06270 */
        /* <DEDUP_REMOVED lines=19> */
[----:B------:R-:W-:Y:S01]  /*4eb0*/  FMNMX R48, R43, R48, !PT ;  /* 0x000000302b307209 */ /* 0x000fe20007800000 */
[----:B-1----:R-:W-:Y:S01]  /*4ec0*/  FMUL R43, R28, R23 ;  /* 0x000000171c2b7220 */ /* 0x002fe20000400000 */
[----:B------:R-:W-:Y:S01]  /*4ed0*/  FMNMX R13, R32, R13, !PT ;  /* 0x0000000d200d7209 */ /* 0x000fe20007800000 */
[-C--:B------:R-:W-:Y:S01]  /*4ee0*/  FMUL R32, R28, R35.reuse ;  /* 0x000000231c207220 */ /* 0x080fe20000400000 */
[----:B------:R-:W-:Y:S01]  /*4ef0*/  FMNMX R33, R33, R34, !PT ;  /* 0x0000002221217209 */ /* 0x000fe20007800000 */
[-C--:B------:R-:W-:Y:S01]  /*4f00*/  FMUL R34, R29, R35.reuse ;  /* 0x000000231d227220 */ /* 0x080fe20000400000 */
[----:B------:R-:W-:Y:S01]  /*4f10*/  FMNMX R17, R17, R18, !PT ;  /* 0x0000001211117209 */ /* 0x000fe20007800000 */
[----:B------:R-:W-:Y:S01]  /*4f20*/  FMUL R18, R30, R35 ;  /* 0x000000231e127220 */ /* 0x000fe20000400000 */
[----:B------:R-:W-:Y:S01]  /*4f30*/  FMNMX R45, R46, R45, !PT ;  /* 0x0000002d2e2d7209 */ /* 0x000fe20007800000 */
[----:B------:R-:W-:Y:S01]  /*4f40*/  FMUL R46, R29, R23 ;  /* 0x000000171d2e7220 */ /* 0x000fe20000400000 */
[----:B------:R-:W-:Y:S01]  /*4f50*/  FMNMX R44, R44, R53, !PT ;  /* 0x000000352c2c7209 */ /* 0x000fe20007800000 */
[-C--:B------:R-:W-:Y:S01]  /*4f60*/  FMUL R25, R30, R23.reuse ;  /* 0x000000171e197220 */ /* 0x080fe20000400000 */
[----:B------:R-:W-:Y:S01]  /*4f70*/  FMNMX R24, R41, R24, !PT ;  /* 0x0000001829187209 */ /* 0x000fe20007800000 */
[C---:B------:R-:W-:Y:S01]  /*4f80*/  FMUL R14, R31.reuse, R23 ;  /* 0x000000171f0e7220 */ /* 0x040fe20000400000 */
[----:B------:R-:W-:Y:S01]  /*4f90*/  FMNMX R12, R12, R55, !PT ;  /* 0x000000370c0c7209 */ /* 0x000fe20007800000 */
[----:B------:R-:W-:Y:S01]  /*4fa0*/  FMUL R35, R31, R35 ;  /* 0x000000231f237220 */ /* 0x000fe20000400000 */
[----:B------:R-:W-:Y:S01]  /*4fb0*/  FMNMX R47, R54, R47, !PT ;  /* 0x0000002f362f7209 */ /* 0x000fe20007800000 */
[-C--:B------:R-:W-:Y:S01]  /*4fc0*/  FMUL R23, R28, R19.reuse ;  /* 0x000000131c177220 */ /* 0x080fe20000400000 */
[----:B------:R-:W-:Y:S01]  /*4fd0*/  FMNMX R22, R51, R22, !PT ;  /* 0x0000001633167209 */ /* 0x000fe20007800000 */
[-C--:B------:R-:W-:Y:S01]  /*4fe0*/  FMUL R55, R29, R19.reuse ;  /* 0x000000131d377220 */ /* 0x080fe20000400000 */
        /* <DEDUP_REMOVED lines=15> */
[----:B------:R-:W-:Y:S01]  /*50e0*/  FMNMX R44, R45, R18, !PT ;  /* 0x000000122d2c7209 */ /* 0x000fe20007800000 */
[----:B------:R-:W-:Y:S01]  /*50f0*/  VIADD R2, R2, 0x20 ;  /* 0x0000002002027836 */ /* 0x000fe20000000000 */
[----:B------:R-:W-:Y:S01]  /*5100*/  FMNMX R47, R42, R23, !PT ;  /* 0x000000172a2f7209 */ /* 0x000fe20007800000 */
[----:B------:R-:W-:Y:S01]  /*5110*/  VIADD R3, R3, 0x20 ;  /* 0x0000002003037836 */ /* 0x000fe20000000000 */
        /* <DEDUP_REMOVED lines=11> */
[----:B------:R-:W-:Y:S01]  /*51d0*/  UIADD3 UR4, UPT, UPT, UR4, 0x20, URZ ;  /* 0x0000002004047890 */ /* 0x000fe2000fffe0ff */
[----:B------:R-:W-:Y:S01]  /*51e0*/  UMOV UR7, UR8 ;  /* 0x0000000800077c82 */ /* 0x000fe20008000000 */
[----:B------:R-:W-:Y:S06]  /*51f0*/  BAR.SYNC.DEFER_BLOCKING 0x0 ;  /* 0x0000000000007b1d */ /* 0x000fec0000010000 */
[----:B------:R-:W-:Y:S05]  /*5200*/  BRA.U !UP0, `(.L_x_431) ;  /* 0xffffffb108a47547 */ /* 0x000fea000b83ffff */
.L_x_430:
        /* <DEDUP_REMOVED lines=87> */
.L_x_432:
        /* <DEDUP_REMOVED lines=16> */
.L_x_467:


//--------------------- .text.tropical_minplus_f32_nn --------------------------
	.section	.text.tropical_minplus_f32_nn,"ax",@progbits
	.align	128
        .global         tropical_minplus_f32_nn
        .type           tropical_minplus_f32_nn,@function
        .size           tropical_minplus_f32_nn,(.L_x_468 - tropical_minplus_f32_nn)
        .other          tropical_minplus_f32_nn,@"STO_CUDA_ENTRY STV_DEFAULT"
tropical_minplus_f32_nn:
.text.tropical_minplus_f32_nn:
[----:B------:R-:W-:Y:S01]  /*0000*/  LDC R1, c[0x0][0x37c] ;  /* 0x0000df00ff017b82 */ /* 0x000fe20000000800 */
[----:B------:R-:W0:Y:S07]  /*0010*/  LDCU UR9, c[0x0][0x398] ;  /* 0x00007300ff0977ac */ /* 0x000e2e0008000800 */
[----:B------:R-:W1:Y:S01]  /*0020*/  S2UR UR7, SR_CTAID.X ;  /* 0x00000000000779c3 */ /* 0x000e620000002500 */
[----:B------:R-:W2:Y:S01]  /*0030*/  S2R R7, SR_TID.Y ;  /* 0x0000000000077919 */ /* 0x000ea20000002200 */
[----:B------:R-:W-:Y:S01]  /*0040*/  IMAD.MOV.U32 R55, RZ, RZ, 0x7f800000 ;  /* 0x7f800000ff377424 */ /* 0x000fe200078e00ff */
[----:B------:R-:W3:Y:S01]  /*0050*/  LDCU.64 UR10, c[0x0][0x358] ;  /* 0x00006b00ff0a77ac */ /* 0x000ee20008000a00 */
[----:B------:R-:W-:Y:S01]  /*0060*/  IMAD.MOV.U32 R56, RZ, RZ, 0x7f800000 ;  /* 0x7f800000ff387424 */ /* 0x000fe200078e00ff */
[----:B------:R-:W-:Y:S01]  /*0070*/  MOV R43, 0x7f800000 ;  /* 0x7f800000002b7802 */ /* 0x000fe20000000f00 */
[----:B------:R-:W-:Y:S01]  /*0080*/  IMAD.MOV.U32 R50, RZ, RZ, 0x7f800000 ;  /* 0x7f800000ff327424 */ /* 0x000fe200078e00ff */
[----:B------:R-:W-:Y:S01]  /*0090*/  MOV R44, 0x7f800000 ;  /* 0x7f800000002c7802 */ /* 0x000fe20000000f00 */
[----:B------:R-:W4:Y:S01]  /*00a0*/  LDC R12, c[0x0][0x3a0] ;  /* 0x0000e800ff0c7b82 */ /* 0x000f220000000800 */
[----:B------:R-:W-:Y:S01]  /*00b0*/  IMAD.MOV.U32 R45, RZ, RZ, 0x7f800000 ;  /* 0x7f800000ff2d7424 */ /* 0x000fe200078e00ff */
[----:B------:R-:W-:Y:S01]  /*00c0*/  MOV R47, 0x7f800000 ;  /* 0x7f800000002f7802 */ /* 0x000fe20000000f00 */
[----:B------:R-:W-:Y:S01]  /*00d0*/  IMAD.MOV.U32 R42, RZ, RZ, 0x7f800000 ;  /* 0x7f800000ff2a7424 */ /* 0x000fe200078e00ff */
[----:B------:R-:W-:Y:S01]  /*00e0*/  MOV R52, 0x7f800000 ;  /* 0x7f80000000347802 */ /* 0x000fe20000000f00 */
[----:B------:R-:W-:Y:S01]  /*00f0*/  IMAD.MOV.U32 R49, RZ, RZ, 0x7f800000 ;  /* 0x7f800000ff317424 */ /* 0x000fe200078e00ff */
[----:B------:R-:W-:Y:S01]  /*0100*/  MOV R51, 0x7f800000 ;  /* 0x7f80000000337802 */ /* 0x000fe20000000f00 */
[----:B------:R-:W-:Y:S01]  /*0110*/  IMAD.MOV.U32 R46, RZ, RZ, 0x7f800000 ;  /* 0x7f800000ff2e7424 */ /* 0x000fe200078e00ff */
[----:B0-----:R-:W-:Y:S01]  /*0120*/  UIADD3 UR4, UPT, UPT, UR9, 0x3f, URZ ;  /* 0x0000003f09047890 */ /* 0x001fe2000fffe0ff */
[----:B------:R-:W-:-:S02]  /*0130*/  IMAD.MOV.U32 R41, RZ, RZ, 0x7f800000 ;  /* 0x7f800000ff297424 */ /* 0x000fc400078e00ff */
[----:B------:R-:W-:Y:S01]  /*0140*/  IMAD.MOV.U32 R53, RZ, RZ, 0x7f800000 ;  /* 0x7f800000ff357424 */ /* 0x000fe200078e00ff */
[----:B------:R-:W-:Y:S01]  /*0150*/  USHF.R.S32.HI UR5, URZ, 0x1f, UR4 ;  /* 0x0000001fff057899 */ /* 0x000fe20008011404 */
[----:B------:R-:W-:Y:S02]  /*0160*/  IMAD.MOV.U32 R54, RZ, RZ, 0x7f800000 ;  /* 0x7f800000ff367424 */ /* 0x000fe400078e00ff */
[----:B------:R-:W-:Y:S01]  /*0170*/  IMAD.MOV.U32 R48, RZ, RZ, 0x7f800000 ;  /* 0x7f800000ff307424 */ /* 0x000fe200078e00ff */
        /* <DEDUP_REMOVED lines=30> */
[----:B------:R-:W-:Y:S01]  /*0360*/  IMAD.MOV.U32 R55, RZ, RZ, 0x7f800000 ;  /* 0x7f800000ff377424 */ /* 0x000fe200078e00ff */
        /* <DEDUP_REMOVED lines=11> */
[C---:B------:R-:W-:Y:S01]  /*0420*/  IMAD R11, R12.reuse, 0x10, R38 ;  /* 0x000000100c0b7824 */ /* 0x040fe200078e0226 */
[----:B------:R-:W-:-:S02]  /*0430*/  LEA R9, R12, R38, 0x5 ;  /* 0x000000260c097211 */ /* 0x000fc400078e28ff */
[C---:B------:R-:W-:Y:S01]  /*0440*/  LEA R36, R12.reuse, R38, 0x3 ;  /* 0x000000260c247211 */ /* 0x040fe200078e18ff */
[C---:B------:R-:W-:Y:S01]  /*0450*/  IMAD R10, R12.reuse, 0x8, R11 ;  /* 0x000000080c0a7824 */ /* 0x040fe200078e020b */
[----:B0-----:R-:W-:Y:S01]  /*0460*/  ULEA UR7, UR8, UR7, 0x18 ;  /* 0x0000000708077291 */ /* 0x001fe2000f8ec0ff */
[----:B------:R-:W-:Y:S01]  /*0470*/  IMAD R8, R12, 0x8, R9 ;  /* 0x000000080c087824 */ /* 0x000fe200078e0209 */
[----:B------:R-:W-:-:S04]  /*0480*/  ULEA UR4, UR8, UR4, 0x18 ;  /* 0x0000000408047291 */ /* 0x000fc8000f8ec0ff */
[----:B------:R-:W-:Y:S01]  /*0490*/  LEA R6, R7, UR7, 0x9 ;  /* 0x0000000707067c11 */ /* 0x000fe2000f8e48ff */
[----:B------:R-:W-:Y:S01]  /*04a0*/  IMAD R7, R12, 0x10, R9 ;  /* 0x000000100c077824 */ /* 0x000fe200078e0209 */
[----:B------:R-:W-:Y:S01]  /*04b0*/  LEA R37, R4, UR7, 0x2 ;  /* 0x0000000704257c11 */ /* 0x000fe2000f8e10ff */
[----:B------:R-:W-:Y:S01]  /*04c0*/  UMOV UR7, 0x10 ;  /* 0x0000001000077882 */ /* 0x000fe20000000000 */
[----:B------:R-:W-:Y:S02]  /*04d0*/  LEA R39, R39, UR4, 0x2 ;  /* 0x0000000427277c11 */ /* 0x000fe4000f8e10ff */
[----:B------:R-:W-:Y:S02]  /*04e0*/  LEA R4, R12, R7, 0x3 ;  /* 0x000000070c047211 */ /* 0x000fe400078e18ff */
[----:B------:R-:W-:Y:S01]  /*04f0*/  LEA R5, R0, UR4, 0x4 ;  /* 0x0000000400057c11 */ /* 0x000fe2000f8e20ff */
[----:B-123--:R-:W-:-:S06]  /*0500*/  UMOV UR4, URZ ;  /* 0x000000ff00047c82 */ /* 0x00efcc0008000000 */
.L_x_434:
[----:B------:R-:W0:Y:S01]  /*0510*/  S2R R13, SR_TID.Y ;  /* 0x00000000000d7919 */ /* 0x000e220000002200 */
[C---:B------:R-:W-:Y:S01]  /*0520*/  IADD3 R12, PT, PT, R3.reuse, -0x10, RZ ;  /* 0xfffffff0030c7810 */ /* 0x040fe20007ffe0ff */
[C---:B------:R-:W-:Y:S01]  /*0530*/  VIADD R20, R3.reuse, 0x4 ;  /* 0x0000000403147836 */ /* 0x040fe20000000000 */
[----:B------:R-:W-:Y:S02]  /*0540*/  MOV R25, 0x7f800000 ;  /* 0x7f80000000197802 */ /* 0x000fe40000000f00 */
[----:B------:R-:W-:Y:S01]  /*0550*/  ISETP.GE.AND P6, PT, R12, UR13, PT ;  /* 0x0000000d0c007c0c */ /* 0x000fe2000bfc6270 */
[----:B------:R-:W-:Y:S02]  /*0560*/  VIADD R12, R3, 0xfffffff4 ;  /* 0xfffffff4030c7836 */ /* 0x000fe40000000000 */
[----:B0-----:R-:W-:Y:S02]  /*0570*/  IMAD R24, R13, 0x10, R0 ;  /* 0x000000100d187824 */ /* 0x001fe400078e0200 */
        /* <DEDUP_REMOVED lines=19> */
[----:B------:R-:W-:Y:S01]  /*06b0*/  IADD3 R20, PT, PT, R3, 0x8, RZ ;  /* 0x0000000803147810 */ /* 0x000fe20007ffe0ff */
[----:B------:R-:W-:-:S06]  /*06c0*/  @!P1 IMAD R21, R21, UR9, R22 ;  /* 0x0000000915159c24 */ /* 0x000fcc000f8e0216 */
[----:B------:R-:W3:Y:S01]  /*06d0*/  @!P3 LDC.64 R14, c[0x0][0x380] ;  /* 0x0000e000ff0ebb82 */ /* 0x000ee20000000a00 */
[----:B0-----:R-:W-:-:S04]  /*06e0*/  @P6 IMAD.WIDE R18, R13, 0x4, R18 ;  /* 0x000000040d126825 */ /* 0x001fc800078e0212 */
[----:B------:R-:W-:Y:S01]  /*06f0*/  @!P2 IMAD R23, R23, UR9, R22 ;  /* 0x000000091717ac24 */ /* 0x000fe2000f8e0216 */
[----:B------:R0:W4:Y:S02]  /*0700*/  @P6 LDG.E.CONSTANT R25, desc[UR10][R18.64] ;  /* 0x0000000a12196981 */ /* 0x000124000c1e9900 */
[----:B------:R-:W5:Y:S01]  /*0710*/  @!P4 LDC.64 R12, c[0x0][0x380] ;  /* 0x0000e000ff0ccb82 */ /* 0x000f620000000a00 */
[----:B-1----:R-:W-:Y:S01]  /*0720*/  @!P2 IMAD.WIDE R16, R23, 0x4, R16 ;  /* 0x000000041710a825 */ /* 0x002fe200078e0210 */
[----:B------:R-:W-:-:S03]  /*0730*/  ISETP.GE.OR P6, PT, R20, UR13, P0 ;  /* 0x0000000d14007c0c */ /* 0x000fc600087c6670 */
[----:B------:R-:W-:Y:S02]  /*0740*/  IMAD.MOV.U32 R23, RZ, RZ, 0x7f800000 ;  /* 0x7f800000ff177424 */ /* 0x000fe400078e00ff */
[----:B--2---:R-:W-:Y:S02]  /*0750*/  @!P1 IMAD.WIDE R28, R21, 0x4, R28 ;  /* 0x00000004151c9825 */ /* 0x004fe400078e021c */
[----:B------:R-:W1:Y:S01]  /*0760*/  @!P5 LDC.64 R20, c[0x0][0x380] ;  /* 0x0000e000ff14db82 */ /* 0x000e620000000a00 */
[----:B------:R-:W-:Y:S01]  /*0770*/  @!P3 IADD3 R31, PT, PT, R27, 0xc, RZ ;  /* 0x0000000c1b1fb810 */ /* 0x000fe20007ffe0ff */
[----:B------:R-:W-:Y:S01]  /*0780*/  IMAD.MOV.U32 R60, RZ, RZ, 0x7f800000 ;  /* 0x7f800000ff3c7424 */ /* 0x000fe200078e00ff */
[----:B------:R2:W4:Y:S01]  /*0790*/  @!P1 LDG.E.CONSTANT R23, desc[UR10][R28.64] ;  /* 0x0000000a1c179981 */ /* 0x000522000c1e9900 */
[----:B------:R-:W-:Y:S01]  /*07a0*/  VIADD R26, R3, 0xc ;  /* 0x0000000c031a7836 */ /* 0x000fe20000000000 */
[----:B------:R-:W-:Y:S01]  /*07b0*/  ISETP.GE.AND P1, PT, R2, UR13, PT ;  /* 0x0000000d02007c0c */ /* 0x000fe2000bf26270 */
[----:B0-----:R-:W-:-:S02]  /*07c0*/  @!P4 VIADD R19, R27, 0x10 ;  /* 0x000000101b13c836 */ /* 0x001fc40000000000 */
[--C-:B------:R-:W-:Y:S01]  /*07d0*/  @!P3 IMAD R31, R31, UR9, R22.reuse ;  /* 0x000000091f1fbc24 */ /* 0x100fe2000f8e0216 */
[----:B------:R0:W4:Y:S01]  /*07e0*/  @!P2 LDG.E.CONSTANT R60, desc[UR10][R16.64] ;  /* 0x0000000a103ca981 */ /* 0x000122000c1e9900 */
[----:B------:R-:W-:Y:S01]  /*07f0*/  @!P4 IMAD R19, R19, UR9, R22 ;  /* 0x000000091313cc24 */ /* 0x000fe2000f8e0216 */
[----:B------:R-:W-:Y:S02]  /*0800*/  ISETP.GE.OR P0, PT, R26, UR13, P0 ;  /* 0x0000000d1a007c0c */ /* 0x000fe40008706670 */
[----:B------:R-:W-:Y:S01]  /*0810*/  ISETP.GE.OR P2, PT, R40, UR12, P1 ;  /* 0x0000000c28007c0c */ /* 0x000fe20008f46670 */
[----:B---3--:R-:W-:Y:S01]  /*0820*/  @!P3 IMAD.WIDE R14, R31, 0x4, R14 ;  /* 0x000000041f0eb825 */ /* 0x008fe200078e020e */
[----:B------:R-:W-:-:S03]  /*0830*/  MOV R58, 0x7f800000 ;  /* 0x7f800000003a7802 */ /* 0x000fc60000000f00 */
[----:B------:R-:W-:Y:S01]  /*0840*/  VIADD R26, R40, 0x8 ;  /* 0x00000008281a7836 */ /* 0x000fe20000000000 */
[----:B--2---:R-:W-:Y:S01]  /*0850*/  @!P5 IADD3 R29, PT, PT, R27, 0x14, RZ ;  /* 0x000000141b1dd810 */ /* 0x004fe20007ffe0ff */
[----:B-----5:R-:W-:Y:S01]  /*0860*/  @!P4 IMAD.WIDE R12, R19, 0x4, R12 ;  /* 0x00000004130cc825 */ /* 0x020fe200078e020c */
[----:B------:R2:W3:Y:S01]  /*0870*/  @!P3 LDG.E.CONSTANT R58, desc[UR10][R14.64] ;  /* 0x0000000a0e3ab981 */ /* 0x0004e2000c1e9900 */
[----:B------:R-:W5:Y:S01]  /*0880*/  @!P6 LDC.64 R18, c[0x0][0x380] ;  /* 0x0000e000ff12eb82 */ /* 0x000f620000000a00 */
[----:B------:R-:W-:Y:S01]  /*0890*/  ISETP.GE.OR P3, PT, R26, UR12, P1 ;  /* 0x0000000c1a007c0c */ /* 0x000fe20008f66670 */
[----:B------:R-:W-:Y:S02]  /*08a0*/  IMAD.MOV.U32 R34, RZ, RZ, 0x7f800000 ;  /* 0x7f800000ff227424 */ /* 0x000fe400078e00ff */
[----:B------:R-:W-:Y:S02]  /*08b0*/  VIADD R26, R40, 0x10 ;  /* 0x00000010281a7836 */ /* 0x000fe40000000000 */
[----:B------:R-:W-:-:S02]  /*08c0*/  @!P5 IMAD R31, R29, UR9, R22 ;  /* 0x000000091d1fdc24 */ /* 0x000fc4000f8e0216 */
[----:B------:R5:W3:Y:S01]  /*08d0*/  @!P4 LDG.E.CONSTANT R34, desc[UR10][R12.64] ;  /* 0x0000000a0c22c981 */ /* 0x000ae2000c1e9900 */
[----:B------:R-:W5:Y:S01]  /*08e0*/  @!P0 LDC.64 R28, c[0x0][0x380] ;  /* 0x0000e000ff1c8b82 */ /* 0x000f620000000a00 */
[----:B------:R-:W-:Y:S01]  /*08f0*/  ISETP.GE.OR P4, PT, R26, UR12, P1 ;  /* 0x0000000c1a007c0c */ /* 0x000fe20008f86670 */
[----:B-1----:R-:W-:-:S04]  /*0900*/  @!P5 IMAD.WIDE R20, R31, 0x4, R20 ;  /* 0x000000041f14d825 */ /* 0x002fc800078e0214 */
[C---:B------:R-:W-:Y:S02]  /*0910*/  @!P6 VIADD R31, R27.reuse, 0x18 ;  /* 0x000000181b1fe836 */ /* 0x040fe40000000000 */
[----:B0-----:R-:W0:Y:S01]  /*0920*/  @!P2 LDC.64 R16, c[0x0][0x388] ;  /* 0x0000e200ff10ab82 */ /* 0x001e220000000a00 */
[----:B------:R-:W-:Y:S01]  /*0930*/  @!P0 IADD3 R27, PT, PT, R27, 0x1c, RZ ;  /* 0x0000001c1b1b8810 */ /* 0x000fe20007ffe0ff */
[----:B------:R-:W-:-:S04]  /*0940*/  @!P6 IMAD R31, R31, UR9, R22 ;  /* 0x000000091f1fec24 */ /* 0x000fc8000f8e0216 */
[----:B------:R-:W-:Y:S01]  /*0950*/  @!P0 IMAD R33, R27, UR9, R22 ;  /* 0x000000091b218c24 */ /* 0x000fe2000f8e0216 */
[----:B------:R-:W-:Y:S01]  /*0960*/  LOP3.LUT R27, R24, 0x1f, RZ, 0xc0, !PT ;  /* 0x0000001f181b7812 */ /* 0x000fe200078ec0ff */
[----:B--2---:R-:W1:Y:S01]  /*0970*/  @!P3 LDC.64 R14, c[0x0][0x388] ;  /* 0x0000e200ff0ebb82 */ /* 0x004e620000000a00 */
[----:B------:R-:W-:-:S03]  /*0980*/  IMAD.MOV.U32 R30, RZ, RZ, 0x7f800000 ;  /* 0x7f800000ff1e7424 */ /* 0x000fc600078e00ff */
[----:B------:R-:W-:Y:S02]  /*0990*/  VIADD R27, R27, UR4 ;  /* 0x000000041b1b7c36 */ /* 0x000fe40008000000 */
[----:B-----5:R-:W-:Y:S02]  /*09a0*/  @!P6 IMAD.WIDE R18, R31, 0x4, R18 ;  /* 0x000000041f12e825 */ /* 0x020fe400078e0212 */
[----:B------:R-:W2:Y:S02]  /*09b0*/  @!P4 LDC.64 R12, c[0x0][0x388] ;  /* 0x0000e200ff0ccb82 */ /* 0x000ea40000000a00 */
[----:B------:R-:W-:Y:S02]  /*09c0*/  IMAD.MOV.U32 R32, RZ, RZ, 0x7f800000 ;  /* 0x7f800000ff207424 */ /* 0x000fe400078e00ff */
[----:B------:R-:W-:Y:S01]  /*09d0*/  VIADD R24, R40, 0x20 ;  /* 0x0000002028187836 */ /* 0x000fe20000000000 */
[----:B------:R-:W-:Y:S01]  /*09e0*/  @!P2 IADD3 R31, PT, PT, R38, R27, RZ ;  /* 0x0000001b261fa210 */ /* 0x000fe20007ffe0ff */
[----:B------:R-:W5:Y:S01]  /*09f0*/  @!P6 LDG.E.CONSTANT R30, desc[UR10][R18.64] ;  /* 0x0000000a121ee981 */ /* 0x000f62000c1e9900 */
[----:B------:R-:W-:Y:S01]  /*0a00*/  IADD3 R22, PT, PT, R40, 0x18, RZ ;  /* 0x0000001828167810 */ /* 0x000fe20007ffe0ff */
[----:B------:R-:W-:Y:S01]  /*0a10*/  IMAD.MOV.U32 R26, RZ, RZ, 0x7f800000 ;  /* 0x7f800000ff1a7424 */ /* 0x000fe200078e00ff */
[----:B------:R-:W-:Y:S01]  /*0a20*/  ISETP.GE.OR P6, PT, R24, UR12, P1 ;  /* 0x0000000c18007c0c */ /* 0x000fe20008fc6670 */
[----:B------:R0:W5:Y:S01]  /*0a30*/  @!P5 LDG.E.CONSTANT R32, desc[UR10][R20.64] ;  /* 0x0000000a1420d981 */ /* 0x000162000c1e9900 */
[----:B------:R-:W-:Y:S01]  /*0a40*/  IMAD.MOV.U32 R24, RZ, RZ, 0x7f800000 ;  /* 0x7f800000ff187424 */ /* 0x000fe200078e00ff */
[----:B------:R-:W-:Y:S01]  /*0a50*/  ISETP.GE.OR P5, PT, R22, UR12, P1 ;  /* 0x0000000c16007c0c */ /* 0x000fe20008fa6670 */
[----:B------:R-:W-:-:S04]  /*0a60*/  @!P0 IMAD.WIDE R28, R33, 0x4, R28 ;  /* 0x00000004211c8825 */ /* 0x000fc800078e021c */
[----:B0-----:R-:W-:Y:S01]  /*0a70*/  @!P2 IMAD.WIDE.U32 R16, R31, 0x4, R16 ;  /* 0x000000041f10a825 */ /* 0x001fe200078e0010 */
[----:B------:R0:W5:Y:S01]  /*0a80*/  @!P0 LDG.E.CONSTANT R26, desc[UR10][R28.64] ;  /* 0x0000000a1c1a8981 */ /* 0x000162000c1e9900 */
[C---:B------:R-:W-:Y:S02]  /*0a90*/  IADD3 R20, PT, PT, R40.reuse, 0x28, RZ ;  /* 0x0000002828147810 */ /* 0x040fe40007ffe0ff */
[C---:B------:R-:W-:Y:S01]  /*0aa0*/  VIADD R22, R40.reuse, 0x30 ;  /* 0x0000003028167836 */ /* 0x040fe20000000000 */
[----:B------:R1:W5:Y:S01]  /*0ab0*/  @!P2 LDG.E.CONSTANT R24, desc[UR10][R16.64] ;  /* 0x0000000a1018a981 */ /* 0x000362000c1e9900 */
[----:B------:R-:W-:Y:S01]  /*0ac0*/  VIADD R35, R40, 0x38 ;  /* 0x0000003828237836 */ /* 0x000fe20000000000 */
[----:B------:R-:W-:Y:S01]  /*0ad0*/  ISETP.GE.OR P0, PT, R20, UR12, P1 ;  /* 0x0000000c14007c0c */ /* 0x000fe20008f06670 */
[----:B------:R-:W1:Y:S01]  /*0ae0*/  @!P6 LDC.64 R18, c[0x0][0x388] ;  /* 0x0000e200ff12eb82 */ /* 0x000e620000000a00 */
[----:B------:R-:W-:Y:S02]  /*0af0*/  ISETP.GE.OR P2, PT, R22, UR12, P1 ;  /* 0x0000000c16007c0c */ /* 0x000fe40008f46670 */
[----:B------:R-:W-:Y:S01]  /*0b00*/  ISETP.GE.OR P1, PT, R35, UR12, P1 ;  /* 0x0000000c23007c0c */ /* 0x000fe20008f26670 */
[----:B------:R-:W-:Y:S01]  /*0b10*/  @!P4 IMAD.IADD R33, R11, 0x1, R27 ;  /* 0x000000010b21c824 */ /* 0x000fe200078e021b */
[----:B------:R-:W-:Y:S01]  /*0b20*/  @!P3 IADD3 R31, PT, PT, R36, R27, RZ ;  /* 0x0000001b241fb210 */ /* 0x000fe20007ffe0ff */
[----:B0-----:R-:W-:Y:S01]  /*0b30*/  IMAD.MOV.U32 R28, RZ, RZ, 0x7f800000 ;  /* 0x7f800000ff1c7424 */ /* 0x001fe200078e00ff */
[----:B------:R-:W-:Y:S01]  /*0b40*/  MOV R22, 0x7f800000 ;  /* 0x7f80000000167802 */ /* 0x000fe20000000f00 */
[----:B------:R-:W0:Y:S01]  /*0b50*/  @!P5 LDC.64 R20, c[0x0][0x388] ;  /* 0x0000e200ff14db82 */ /* 0x000e220000000a00 */
[----:B--2---:R-:W-:-:S04]  /*0b60*/  @!P4 IMAD.WIDE R12, R33, 0x4, R12 ;  /* 0x00000004210cc825 */ /* 0x004fc800078e020c */
[----:B-1----:R-:W-:Y:S01]  /*0b70*/  @!P3 IMAD.WIDE R14, R31, 0x4, R14 ;  /* 0x000000041f0eb825 */ /* 0x002fe200078e020e */
[----:B------:R1:W2:Y:S02]  /*0b80*/  @!P4 LDG.E.CONSTANT R22, desc[UR10][R12.64] ;  /* 0x0000000a0c16c981 */ /* 0x0002a4000c1e9900 */
[----:B------:R-:W0:Y:S02]  /*0b90*/  @!P0 LDC.64 R16, c[0x0][0x388] ;  /* 0x0000e200ff108b82 */ /* 0x000e240000000a00 */
[----:B------:R1:W2:Y:S06]  /*0ba0*/  @!P3 LDG.E.CONSTANT R28, desc[UR10][R14.64] ;  /* 0x0000000a0e1cb981 */ /* 0x0002ac000c1e9900 */
[----:B-1----:R-:W1:Y:S08]  /*0bb0*/  @!P2 LDC.64 R12, c[0x0][0x388] ;  /* 0x0000e200ff0cab82 */ /* 0x002e700000000a00 */
[----:B------:R-:W1:Y:S01]  /*0bc0*/  @!P1 LDC.64 R14, c[0x0][0x388] ;  /* 0x0000e200ff0e9b82 */ /* 0x000e620000000a00 */
[----:B------:R-:W-:-:S02]  /*0bd0*/  @!P5 IMAD.IADD R29, R10, 0x1, R27 ;  /* 0x000000010a1dd824 */ /* 0x000fc400078e021b */
[----:B------:R-:W-:Y:S01]  /*0be0*/  @!P6 IMAD.IADD R31, R9, 0x1, R27 ;  /* 0x00000001091fe824 */ /* 0x000fe200078e021b */
[----:B------:R-:W-:Y:S01]  /*0bf0*/  MOV R57, 0x7f800000 ;  /* 0x7f80000000397802 */ /* 0x000fe20000000f00 */
[----:B0-----:R-:W-:-:S04]  /*0c00*/  @!P5 IMAD.WIDE R20, R29, 0x4, R20 ;  /* 0x000000041d14d825 */ /* 0x001fc800078e0214 */
[----:B------:R-:W-:Y:S01]  /*0c10*/  @!P6 IMAD.WIDE R18, R31, 0x4, R18 ;  /* 0x000000041f12e825 */ /* 0x000fe200078e0212 */
[----:B------:R-:W-:Y:S01]  /*0c20*/  @!P2 IADD3 R31, PT, PT, R7, R27, RZ ;  /* 0x0000001b071fa210 */ /* 0x000fe20007ffe0ff */
[----:B------:R0:W2:Y:S02]  /*0c30*/  @!P5 LDG.E.CONSTANT R57, desc[UR10][R20.64] ;  /* 0x0000000a1439d981 */ /* 0x0000a4000c1e9900 */
[--C-:B------:R-:W-:Y:S02]  /*0c40*/  @!P0 IMAD.IADD R29, R8, 0x1, R27.reuse ;  /* 0x00000001081d8824 */ /* 0x100fe400078e021b */
[----:B------:R-:W-:Y:S02]  /*0c50*/  @!P1 IMAD.IADD R27, R4, 0x1, R27 ;  /* 0x00000001041b9824 */ /* 0x000fe400078e021b */
[----:B------:R-:W-:Y:S02]  /*0c60*/  IMAD.MOV.U32 R59, RZ, RZ, 0x7f800000 ;  /* 0x7f800000ff3b7424 */ /* 0x000fe400078e00ff */
[----:B------:R-:W-:Y:S01]  /*0c70*/  IMAD.MOV.U32 R61, RZ, RZ, 0x7f800000 ;  /* 0x7f800000ff3d7424 */ /* 0x000fe200078e00ff */
[----:B0-----:R-:W-:Y:S01]  /*0c80*/  MOV R20, 0x7f800000 ;  /* 0x7f80000000147802 */ /* 0x001fe20000000f00 */
[----:B------:R-:W-:-:S02]  /*0c90*/  IMAD.MOV.U32 R21, RZ, RZ, 0x7f800000 ;  /* 0x7f800000ff157424 */ /* 0x000fc400078e00ff */
[----:B------:R-:W2:Y:S01]  /*0ca0*/  @!P6 LDG.E.CONSTANT R59, desc[UR10][R18.64] ;  /* 0x0000000a123be981 */ /* 0x000ea2000c1e9900 */
[----:B------:R-:W-:-:S04]  /*0cb0*/  @!P0 IMAD.WIDE R16, R29, 0x4, R16 ;  /* 0x000000041d108825 */ /* 0x000fc800078e0210 */
[----:B-1----:R-:W-:Y:S01]  /*0cc0*/  @!P2 IMAD.WIDE R12, R31, 0x4, R12 ;  /* 0x000000041f0ca825 */ /* 0x002fe200078e020c */
[----:B------:R-:W2:Y:S03]  /*0cd0*/  @!P0 LDG.E.CONSTANT R61, desc[UR10][R16.64] ;  /* 0x0000000a103d8981 */ /* 0x000ea6000c1e9900 */
[----:B------:R-:W-:Y:S01]  /*0ce0*/  @!P1 IMAD.WIDE R14, R27, 0x4, R14 ;  /* 0x000000041b0e9825 */ /* 0x000fe200078e020e */
[----:B------:R-:W2:Y:S04]  /*0cf0*/  @!P2 LDG.E.CONSTANT R20, desc[UR10][R12.64] ;  /* 0x0000000a0c14a981 */ /* 0x000ea8000c1e9900 */
[----:B------:R-:W2:Y:S04]  /*0d00*/  @!P1 LDG.E.CONSTANT R21, desc[UR10][R14.64] ;  /* 0x0000000a0e159981 */ /* 0x000ea8000c1e9900 */
[----:B----4-:R-:W-:Y:S04]  /*0d10*/  STS [R39], R25 ;  /* 0x0000001927007388 */ /* 0x010fe80000000800 */
[----:B------:R-:W-:Y:S04]  /*0d20*/  STS [R39+0x400], R23 ;  /* 0x0004001727007388 */ /* 0x000fe80000000800 */
[----:B------:R-:W-:Y:S04]  /*0d30*/  STS [R39+0x800], R60 ;  /* 0x0008003c27007388 */ /* 0x000fe80000000800 */
[----:B---3--:R-:W-:Y:S04]  /*0d40*/  STS [R39+0xc00], R58 ;  /* 0x000c003a27007388 */ /* 0x008fe80000000800 */
[----:B------:R-:W-:Y:S04]  /*0d50*/  STS [R39+0x1000], R34 ;  /* 0x0010002227007388 */ /* 0x000fe80000000800 */
[----:B-----5:R-:W-:Y:S04]  /*0d60*/  STS [R39+0x1800], R30 ;  /* 0x0018001e27007388 */ /* 0x020fe80000000800 */
[----:B------:R-:W-:Y:S04]  /*0d70*/  STS [R39+0x1400], R32 ;  /* 0x0014002027007388 */ /* 0x000fe80000000800 */
[----:B------:R-:W-:Y:S04]  /*0d80*/  STS [R39+0x1c00], R26 ;  /* 0x001c001a27007388 */ /* 0x000fe80000000800 */
[----:B------:R-:W-:Y:S04]  /*0d90*/  STS [R37], R24 ;  /* 0x0000001825007388 */ /* 0x000fe80000000800 */
[----:B--2---:R-:W-:Y:S04]  /*0da0*/  STS [R37+0x800], R22 ;  /* 0x0008001625007388 */ /* 0x004fe80000000800 */
        /* <DEDUP_REMOVED lines=12> */
[----:B0-----:R-:W-:Y:S01]  /*0e70*/  FADD R22, R16, R12 ;  /* 0x0000000c10167221 */ /* 0x001fe20000000000 */
[----:B------:R-:W-:-:S04]  /*0e80*/  FADD R23, R12, R17 ;  /* 0x000000110c177221 */ /* 0x000fc80000000000 */
[----:B------:R-:W-:Y:S02]  /*0e90*/  FMNMX R49, R22, R49, PT ;  /* 0x0000003116317209 */ /* 0x000fe40003800000 */
[----:B------:R-:W-:Y:S02]  /*0ea0*/  FMNMX R42, R23, R42, PT ;  /* 0x0000002a172a7209 */ /* 0x000fe40003800000 */
[----:B------:R-:W0:Y:S01]  /*0eb0*/  LDS.128 R20, [R5+0x100] ;  /* 0x0001000005147984 */ /* 0x000e220000000c00 */
[C---:B------:R-:W-:Y:S01]  /*0ec0*/  FADD R57, R12.reuse, R18 ;  /* 0x000000120c397221 */ /* 0x040fe20000000000 */
[----:B------:R-:W-:-:S04]  /*0ed0*/  FADD R12, R12, R19 ;  /* 0x000000130c0c7221 */ /* 0x000fc80000000000 */
[----:B------:R-:W-:Y:S01]  /*0ee0*/  FMNMX R44, R57, R44, PT ;  /* 0x0000002c392c7209 */ /* 0x000fe20003800000 */
[----:B-1----:R-:W-:Y:S01]  /*0ef0*/  FADD R57, R16, R24 ;  /* 0x0000001810397221 */ /* 0x002fe20000000000 */
[----:B------:R-:W-:Y:S01]  /*0f00*/  FMNMX R45, R12, R45, PT ;  /* 0x0000002d0c2d7209 */ /* 0x000fe20003800000 */
[----:B------:R-:W-:-:S03]  /*0f10*/  FADD R12, R24, R17 ;  /* 0x00000011180c7221 */ /* 0x000fc60000000000 */
[----:B------:R-:W-:Y:S01]  /*0f20*/  FMNMX R50, R57, R50, PT ;  /* 0x0000003239327209 */ /* 0x000fe20003800000 */
[C---:B------:R-:W-:Y:S01]  /*0f30*/  FADD R57, R24.reuse, R18 ;  /* 0x0000001218397221 */ /* 0x040fe20000000000 */
[----:B------:R-:W-:Y:S01]  /*0f40*/  FADD R24, R24, R19 ;  /* 0x0000001318187221 */ /* 0x000fe20000000000 */
[----:B------:R-:W-:-:S03]  /*0f50*/  FMNMX R43, R12, R43, PT ;  /* 0x0000002b0c2b7209 */ /* 0x000fc60003800000 */
[----:B------:R-:W-:Y:S01]  /*0f60*/  FMNMX R12, R57, R56, PT ;  /* 0x00000038390c7209 */ /* 0x000fe20003800000 */
[----:B--2---:R-:W-:Y:S01]  /*0f70*/  FADD R56, R16, R28 ;  /* 0x0000001c10387221 */ /* 0x004fe20000000000 */
[----:B------:R-:W-:Y:S01]  /*0f80*/  FMNMX R24, R24, R55, PT ;  /* 0x0000003718187209 */ /* 0x000fe20003800000 */
[--C-:B------:R-:W-:Y:S01]  /*0f90*/  FADD R55, R28, R17.reuse ;  /* 0x000000111c377221 */ /* 0x100fe20000000000 */
[----:B---3--:R-:W-:Y:S01]  /*0fa0*/  FADD R16, R16, R32 ;  /* 0x0000002010107221 */ /* 0x008fe20000000000 */
[----:B------:R-:W-:Y:S01]  /*0fb0*/  FADD R17, R32, R17 ;  /* 0x0000001120117221 */ /* 0x000fe20000000000 */
[----:B------:R-:W-:Y:S01]  /*0fc0*/  FMNMX R47, R56, R47, PT ;  /* 0x0000002f382f7209 */ /* 0x000fe20003800000 */
[C-C-:B------:R-:W-:Y:S01]  /*0fd0*/  FADD R56, R28.reuse, R18.reuse ;  /* 0x000000121c387221 */ /* 0x140fe20000000000 */
[----:B------:R-:W-:Y:S01]  /*0fe0*/  FMNMX R46, R55, R46, PT ;  /* 0x0000002e372e7209 */ /* 0x000fe20003800000 */
[--C-:B------:R-:W-:Y:S01]  /*0ff0*/  FADD R55, R28, R19.reuse ;  /* 0x000000131c377221 */ /* 0x100fe20000000000 */
[----:B------:R-:W-:Y:S01]  /*1000*/  FMNMX R53, R16, R53, PT ;  /* 0x0000003510357209 */ /* 0x000fe20003800000 */
[C---:B------:R-:W-:Y:S01]  /*1010*/  FADD R18, R32.reuse, R18 ;  /* 0x0000001220127221 */ /* 0x040fe20000000000 */
[----:B------:R-:W-:Y:S01]  /*1020*/  FMNMX R54, R17, R54, PT ;  /* 0x0000003611367209 */ /* 0x000fe20003800000 */
[----:B------:R-:W-:Y:S01]  /*1030*/  FADD R19, R32, R19 ;  /* 0x0000001320137221 */ /* 0x000fe20000000000 */
[----:B------:R-:W-:-:S02]  /*1040*/  FMNMX R41, R56, R41, PT ;  /* 0x0000002938297209 */ /* 0x000fc40003800000 */
[----:B------:R-:W-:Y:S01]  /*1050*/  FMNMX R32, R18, R51, PT ;  /* 0x0000003312207209 */ /* 0x000fe20003800000 */
[C---:B0-----:R-:W-:Y:S01]  /*1060*/  FADD R16, R20.reuse, R13 ;  /* 0x0000000d14107221 */ /* 0x041fe20000000000 */
[----:B------:R-:W-:Y:S01]  /*1070*/  FADD R17, R20, R25 ;  /* 0x0000001914117221 */ /* 0x000fe20000000000 */
[----:B------:R-:W-:Y:S01]  /*1080*/  FMNMX R48, R19, R48, PT ;  /* 0x0000003013307209 */ /* 0x000fe20003800000 */
[----:B------:R-:W-:Y:S02]  /*1090*/  FADD R51, R21, R13 ;  /* 0x0000000d15337221 */ /* 0x000fe40000000000 */
[----:B------:R-:W-:Y:S02]  /*10a0*/  FMNMX R49, R49, R16, PT ;  /* 0x0000001031317209 */ /* 0x000fe40003800000 */
[----:B------:R-:W-:Y:S01]  /*10b0*/  FMNMX R50, R50, R17, PT ;  /* 0x0000001132327209 */ /* 0x000fe20003800000 */
[C---:B------:R-:W-:Y:S01]  /*10c0*/  FADD R56, R21.reuse, R25 ;  /* 0x0000001915387221 */ /* 0x040fe20000000000 */
[----:B------:R-:W0:Y:S01]  /*10d0*/  LDS.128 R16, [R5+0x200] ;  /* 0x0002000005107984 */ /* 0x000e220000000c00 */
[C-C-:B------:R-:W-:Y:S01]  /*10e0*/  FADD R60, R20.reuse, R29.reuse ;  /* 0x0000001d143c7221 */ /* 0x140fe20000000000 */
[C---:B------:R-:W-:Y:S01]  /*10f0*/  FADD R57, R21.reuse, R29 ;  /* 0x0000001d15397221 */ /* 0x040fe20000000000 */
[--C-:B------:R-:W-:Y:S01]  /*1100*/  FADD R20, R20, R33.reuse ;  /* 0x0000002114147221 */ /* 0x100fe20000000000 */
[----:B------:R-:W-:Y:S01]  /*1110*/  FADD R21, R21, R33 ;  /* 0x0000002115157221 */ /* 0x000fe20000000000 */
[----:B------:R-:W-:Y:S01]  /*1120*/  FMNMX R28, R55, R52, PT ;  /* 0x00000034371c7209 */ /* 0x000fe20003800000 */
[C-C-:B------:R-:W-:Y:S01]  /*1130*/  FADD R55, R22.reuse, R13.reuse ;  /* 0x0000000d16377221 */ /* 0x140fe20000000000 */
[C---:B------:R-:W-:Y:S01]  /*1140*/  FADD R58, R23.reuse, R13 ;  /* 0x0000000d173a7221 */ /* 0x040fe20000000000 */
[C---:B------:R-:W-:Y:S01]  /*1150*/  FADD R13, R22.reuse, R25 ;  /* 0x00000019160d7221 */ /* 0x040fe20000000000 */
[C---:B------:R-:W-:Y:S01]  /*1160*/  FADD R52, R22.reuse, R29 ;  /* 0x0000001d16347221 */ /* 0x040fe20000000000 */
[----:B------:R-:W-:Y:S01]  /*1170*/  FADD R59, R22, R33 ;  /* 0x00000021163b7221 */ /* 0x000fe20000000000 */
[C---:B------:R-:W-:Y:S01]  /*1180*/  FADD R25, R23.reuse, R25 ;  /* 0x0000001917197221 */ /* 0x040fe20000000000 */
[C---:B------:R-:W-:Y:S01]  /*1190*/  FADD R29, R23.reuse, R29 ;  /* 0x0000001d171d7221 */ /* 0x040fe20000000000 */
[----:B------:R-:W-:Y:S01]  /*11a0*/  FADD R33, R23, R33 ;  /* 0x0000002117217221 */ /* 0x000fe20000000000 */
[----:B------:R-:W-:-:S02]  /*11b0*/  FMNMX R53, R53, R20, PT ;  /* 0x0000001435357209 */ /* 0x000fc40003800000 */
[----:B------:R-:W-:Y:S02]  /*11c0*/  FMNMX R54, R54, R21, PT ;  /* 0x0000001536367209 */ /* 0x000fe40003800000 */
[----:B------:R-:W1:Y:S01]  /*11d0*/  LDS.128 R20, [R5+0x300] ;  /* 0x0003000005147984 */ /* 0x000e620000000c00 */
[----:B------:R-:W-:Y:S02]  /*11e0*/  FMNMX R24, R24, R25, PT ;  /* 0x0000001918187209 */ /* 0x000fe40003800000 */
[----:B------:R-:W-:Y:S02]  /*11f0*/  FMNMX R28, R28, R29, PT ;  /* 0x0000001d1c1c7209 */ /* 0x000fe40003800000 */
[----:B------:R-:W-:Y:S02]  /*1200*/  FMNMX R55, R44, R55, PT ;  /* 0x000000372c377209 */ /* 0x000fe40003800000 */
[----:B------:R-:W-:Y:S02]  /*1210*/  FMNMX R45, R45, R58, PT ;  /* 0x0000003a2d2d7209 */ /* 0x000fe40003800000 */
[----:B------:R-:W-:-:S02]  /*1220*/  FMNMX R12, R12, R13, PT ;  /* 0x0000000d0c0c7209 */ /* 0x000fc40003800000 */
[----:B------:R-:W-:Y:S02]  /*1230*/  FMNMX R25, R32, R59, PT ;  /* 0x0000003b20197209 */ /* 0x000fe40003800000 */
[----:B------:R-:W-:Y:S02]  /*1240*/  FMNMX R29, R48, R33, PT ;  /* 0x00000021301d7209 */ /* 0x000fe40003800000 */
[----:B------:R-:W-:Y:S02]  /*1250*/  FMNMX R51, R42, R51, PT ;  /* 0x000000332a337209 */ /* 0x000fe40003800000 */
[----:B------:R-:W-:Y:S02]  /*1260*/  FMNMX R46, R46, R57, PT ;  /* 0x000000392e2e7209 */ /* 0x000fe40003800000 */
[----:B------:R-:W-:Y:S02]  /*1270*/  FMNMX R13, R41, R52, PT ;  /* 0x00000034290d7209 */ /* 0x000fe40003800000 */
[----:B------:R-:W-:Y:S01]  /*1280*/  FMNMX R43, R43, R56, PT ;  /* 0x000000382b2b7209 */ /* 0x000fe20003800000 */
[--C-:B0-----:R-:W-:Y:S01]  /*1290*/  FADD R44, R16, R14.reuse ;  /* 0x0000000e102c7221 */ /* 0x101fe20000000000 */
[--C-:B------:R-:W-:Y:S01]  /*12a0*/  FADD R58, R17, R14.reuse ;  /* 0x0000000e113a7221 */ /* 0x100fe20000000000 */
[--C-:B------:R-:W-:Y:S01]  /*12b0*/  FADD R48, R18, R14.reuse ;  /* 0x0000000e12307221 */ /* 0x100fe20000000000 */
[----:B------:R-:W-:Y:S01]  /*12c0*/  FADD R32, R19, R14 ;  /* 0x0000000e13207221 */ /* 0x000fe20000000000 */
[--C-:B------:R-:W-:Y:S01]  /*12d0*/  FADD R41, R16, R26.reuse ;  /* 0x0000001a10297221 */ /* 0x100fe20000000000 */
[----:B------:R-:W-:Y:S01]  /*12e0*/  FADD R33, R18, R26 ;  /* 0x0000001a12217221 */ /* 0x000fe20000000000 */
[--C-:B------:R-:W-:Y:S01]  /*12f0*/  FADD R42, R16, R30.reuse ;  /* 0x0000001e102a7221 */ /* 0x100fe20000000000 */
        /* <DEDUP_REMOVED lines=9> */
[----:B------:R-:W-:-:S02]  /*1390*/  FMNMX R26, R49, R44, PT ;  /* 0x0000002c311a7209 */ /* 0x000fc40003800000 */
[----:B------:R-:W-:Y:S02]  /*13a0*/  FMNMX R59, R51, R58, PT ;  /* 0x0000003a333b7209 */ /* 0x000fe40003800000 */
[----:B------:R-:W-:Y:S02]  /*13b0*/  FMNMX R44, R50, R41, PT ;  /* 0x00000029322c7209 */ /* 0x000fe40003800000 */
[----:B------:R-:W-:Y:S02]  /*13c0*/  FMNMX R51, R46, R52, PT ;  /* 0x000000342e337209 */ /* 0x000fe40003800000 */
[----:B------:R-:W-:Y:S02]  /*13d0*/  FMNMX R34, R12, R33, PT ;  /* 0x000000210c227209 */ /* 0x000fe40003800000 */
[----:B------:R-:W-:Y:S01]  /*13e0*/  FMNMX R41, R53, R30, PT ;  /* 0x0000001e35297209 */ /* 0x000fe20003800000 */
[--C-:B-1----:R-:W-:Y:S01]  /*13f0*/  FADD R30, R21, R15.reuse ;  /* 0x0000000f151e7221 */ /* 0x102fe20000000000 */
[----:B------:R-:W-:Y:S01]  /*1400*/  FMNMX R50, R43, R56, PT ;  /* 0x000000382b327209 */ /* 0x000fe20003800000 */
[--C-:B------:R-:W-:Y:S01]  /*1410*/  FADD R43, R22, R15.reuse ;  /* 0x0000000f162b7221 */ /* 0x100fe20000000000 */
[----:B------:R-:W-:Y:S01]  /*1420*/  FMNMX R46, R55, R48, PT ;  /* 0x00000030372e7209 */ /* 0x000fe20003800000 */
[----:B------:R-:W-:Y:S01]  /*1430*/  FADD R53, R23, R15 ;  /* 0x0000000f17357221 */ /* 0x000fe20000000000 */
[----:B------:R-:W-:-:S02]  /*1440*/  FMNMX R32, R45, R32, PT ;  /* 0x000000202d207209 */ /* 0x000fc40003800000 */
[----:B------:R-:W-:Y:S01]  /*1450*/  FMNMX R33, R24, R61, PT ;  /* 0x0000003d18217209 */ /* 0x000fe20003800000 */
[----:B------:R-:W-:Y:S01]  /*1460*/  FADD R24, R20, R15 ;  /* 0x0000000f14187221 */ /* 0x000fe20000000000 */
[----:B------:R-:W-:Y:S02]  /*1470*/  FMNMX R52, R54, R17, PT ;  /* 0x0000001136347209 */ /* 0x000fe40003800000 */
[----:B------:R-:W-:Y:S02]  /*1480*/  FMNMX R49, R13, R14, PT ;  /* 0x0000000e0d317209 */ /* 0x000fe40003800000 */
[----:B------:R-:W-:Y:S01]  /*1490*/  FMNMX R48, R25, R18, PT ;  /* 0x0000001219307209 */ /* 0x000fe20003800000 */
[----:B------:R-:W-:Y:S01]  /*14a0*/  LDS.128 R12, [R6+0x10] ;  /* 0x00001000060c7984 */ /* 0x000fe20000000c00 */
[----:B------:R-:W-:-:S03]  /*14b0*/  FMNMX R45, R29, R16, PT ;  /* 0x000000101d2d7209 */ /* 0x000fc60003800000 */
[----:B------:R-:W0:Y:S01]  /*14c0*/  LDS.128 R16, [R5+0x400] ;  /* 0x0004000005107984 */ /* 0x000e220000000c00 */
[C---:B------:R-:W-:Y:S01]  /*14d0*/  FADD R25, R20.reuse, R27 ;  /* 0x0000001b14197221 */ /* 0x040fe20000000000 */
[----:B------:R-:W-:Y:S01]  /*14e0*/  FMNMX R47, R47, R60, PT ;  /* 0x0000003c2f2f7209 */ /* 0x000fe20003800000 */
[C---:B------:R-:W-:Y:S01]  /*14f0*/  FADD R61, R20.reuse, R31 ;  /* 0x0000001f143d7221 */ /* 0x040fe20000000000 */
[----:B------:R-:W-:Y:S01]  /*1500*/  FADD R60, R20, R35 ;  /* 0x00000023143c7221 */ /* 0x000fe20000000000 */
[--C-:B------:R-:W-:Y:S01]  /*1510*/  FADD R29, R21, R27.reuse ;  /* 0x0000001b151d7221 */ /* 0x100fe20000000000 */
[--C-:B------:R-:W-:Y:S01]  /*1520*/  FADD R55, R22, R27.reuse ;  /* 0x0000001b16377221 */ /* 0x100fe20000000000 */
[----:B------:R-:W-:Y:S01]  /*1530*/  FADD R54, R23, R27 ;  /* 0x0000001b17367221 */ /* 0x000fe20000000000 */
[----:B------:R-:W-:Y:S02]  /*1540*/  FMNMX R20, R26, R24, PT ;  /* 0x000000181a147209 */ /* 0x000fe40003800000 */
[----:B------:R-:W-:-:S02]  /*1550*/  FMNMX R44, R44, R25, PT ;  /* 0x000000192c2c7209 */ /* 0x000fc40003800000 */
[----:B------:R-:W1:Y:S01]  /*1560*/  LDS.128 R24, [R6+0x90] ;  /* 0x0000900006187984 */ /* 0x000e620000000c00 */
[----:B------:R-:W-:Y:S01]  /*1570*/  FMNMX R42, R47, R42, PT ;  /* 0x0000002a2f2a7209 */ /* 0x000fe20003800000 */
[--C-:B------:R-:W-:Y:S01]  /*1580*/  FADD R56, R22, R31.reuse ;  /* 0x0000001f16387221 */ /* 0x100fe20000000000 */
[----:B------:R-:W-:Y:S01]  /*1590*/  FMNMX R47, R28, R57, PT ;  /* 0x000000391c2f7209 */ /* 0x000fe20003800000 */
[--C-:B------:R-:W-:Y:S01]  /*15a0*/  FADD R28, R21, R31.reuse ;  /* 0x0000001f151c7221 */ /* 0x100fe20000000000 */
[----:B------:R-:W-:Y:S01]  /*15b0*/  FADD R58, R23, R31 ;  /* 0x0000001f173a7221 */ /* 0x000fe20000000000 */
[--C-:B------:R-:W-:Y:S01]  /*15c0*/  FADD R31, R21, R35.reuse ;  /* 0x00000023151f7221 */ /* 0x100fe20000000000 */
[--C-:B------:R-:W-:Y:S01]  /*15d0*/  FADD R57, R22, R35.reuse ;  /* 0x0000002316397221 */ /* 0x100fe20000000000 */
[----:B------:R-:W-:Y:S01]  /*15e0*/  FADD R22, R23, R35 ;  /* 0x0000002317167221 */ /* 0x000fe20000000000 */
[----:B------:R-:W-:Y:S02]  /*15f0*/  FMNMX R21, R59, R30, PT ;  /* 0x0000001e3b157209 */ /* 0x000fe40003800000 */
[----:B------:R-:W-:-:S02]  /*1600*/  FMNMX R50, R50, R29, PT ;  /* 0x0000001d32327209 */ /* 0x000fc40003800000 */
[----:B------:R-:W-:Y:S02]  /*1610*/  FMNMX R51, R51, R28, PT ;  /* 0x0000001c33337209 */ /* 0x000fe40003800000 */
[----:B------:R-:W-:Y:S02]  /*1620*/  FMNMX R52, R52, R31, PT ;  /* 0x0000001f34347209 */ /* 0x000fe40003800000 */
[----:B------:R-:W2:Y:S01]  /*1630*/  LDS.128 R28, [R6+0x110] ;  /* 0x00011000061c7984 */ /* 0x000ea20000000c00 */
[----:B------:R-:W-:Y:S02]  /*1640*/  FMNMX R53, R32, R53, PT ;  /* 0x0000003520357209 */ /* 0x000fe40003800000 */
[----:B------:R-:W-:Y:S02]  /*1650*/  FMNMX R55, R34, R55, PT ;  /* 0x0000003722377209 */ /* 0x000fe40003800000 */
[----:B------:R-:W-:Y:S02]  /*1660*/  FMNMX R54, R33, R54, PT ;  /* 0x0000003621367209 */ /* 0x000fe40003800000 */
[----:B------:R-:W-:Y:S01]  /*1670*/  FMNMX R45, R45, R22, PT ;  /* 0x000000162d2d7209 */ /* 0x000fe20003800000 */
[----:B------:R-:W3:Y:S01]  /*1680*/  LDS.128 R32, [R6+0x190] ;  /* 0x0001900006207984 */ /* 0x000ee20000000c00 */
[----:B0-----:R-:W-:Y:S01]  /*1690*/  FADD R23, R16, R12 ;  /* 0x0000000c10177221 */ /* 0x001fe20000000000 */
[C---:B------:R-:W-:Y:S01]  /*16a0*/  FADD R22, R12.reuse, R17 ;  /* 0x000000110c167221 */ /* 0x040fe20000000000 */
[----:B------:R-:W-:Y:S01]  /*16b0*/  FMNMX R49, R49, R56, PT ;  /* 0x0000003831317209 */ /* 0x000fe20003800000 */
[C---:B------:R-:W-:Y:S01]  /*16c0*/  FADD R56, R12.reuse, R18 ;  /* 0x000000120c387221 */ /* 0x040fe20000000000 */
[----:B------:R-:W-:Y:S01]  /*16d0*/  FMNMX R47, R47, R58, PT ;  /* 0x0000003a2f2f7209 */ /* 0x000fe20003800000 */
[----:B------:R-:W-:Y:S01]  /*16e0*/  FADD R58, R12, R19 ;  /* 0x000000130c3a7221 */ /* 0x000fe20000000000 */
[----:B------:R-:W-:-:S02]  /*16f0*/  FMNMX R43, R46, R43, PT ;  /* 0x0000002b2e2b7209 */ /* 0x000fc40003800000 */
[----:B------:R-:W-:Y:S02]  /*1700*/  FMNMX R46, R20, R23, PT ;  /* 0x00000017142e7209 */ /* 0x000fe40003800000 */
[----:B------:R-:W-:Y:S02]  /*1710*/  FMNMX R12, R21, R22, PT ;  /* 0x00000016150c7209 */ /* 0x000fe40003800000 */
[----:B------:R-:W0:Y:S01]  /*1720*/  LDS.128 R20, [R5+0x500] ;  /* 0x0005000005147984 */ /* 0x000e220000000c00 */
[----:B------:R-:W-:Y:S01]  /*1730*/  FMNMX R48, R48, R57, PT ;  /* 0x0000003930307209 */ /* 0x000fe20003800000 */
[----:B-1----:R-:W-:-:S05]  /*1740*/  FADD R57, R16, R24 ;  /* 0x0000001810397221 */ /* 0x002fca0000000000 */
[----:B------:R-:W-:Y:S01]  /*1750*/  FMNMX R44, R44, R57, PT ;  /* 0x000000392c2c7209 */ /* 0x000fe20003800000 */
[C---:B------:R-:W-:Y:S01]  /*1760*/  FADD R57, R24.reuse, R17 ;  /* 0x0000001118397221 */ /* 0x040fe20000000000 */
[----:B------:R-:W-:Y:S01]  /*1770*/  FMNMX R43, R43, R56, PT ;  /* 0x000000382b2b7209 */ /* 0x000fe20003800000 */
[C---:B------:R-:W-:Y:S01]  /*1780*/  FADD R56, R24.reuse, R18 ;  /* 0x0000001218387221 */ /* 0x040fe20000000000 */
[----:B------:R-:W-:Y:S02]  /*1790*/  FADD R59, R24, R19 ;  /* 0x00000013183b7221 */ /* 0x000fe40000000000 */
[----:B------:R-:W-:Y:S02]  /*17a0*/  FMNMX R50, R50, R57, PT ;  /* 0x0000003932327209 */ /* 0x000fe40003800000 */
[----:B------:R-:W-:Y:S01]  /*17b0*/  FMNMX R42, R42, R61, PT ;  /* 0x0000003d2a2a7209 */ /* 0x000fe20003800000 */
[----:B--2---:R-:W-:Y:S01]  /*17c0*/  FADD R57, R16, R28 ;  /* 0x0000001c10397221 */ /* 0x004fe20000000000 */
[C---:B------:R-:W-:Y:S01]  /*17d0*/  FADD R24, R28.reuse, R17 ;  /* 0x000000111c187221 */ /* 0x040fe20000000000 */
[----:B------:R-:W-:Y:S01]  /*17e0*/  FMNMX R55, R55, R56, PT ;  /* 0x0000003837377209 */ /* 0x000fe20003800000 */
[----:B------:R-:W-:-:S02]  /*17f0*/  FADD R56, R28, R18 ;  /* 0x000000121c387221 */ /* 0x000fc40000000000 */
[----:B------:R-:W-:Y:S01]  /*1800*/  FMNMX R42, R42, R57, PT ;  /* 0x000000392a2a7209 */ /* 0x000fe20003800000 */
[----:B---3--:R-:W-:Y:S01]  /*1810*/  FADD R17, R32, R17 ;  /* 0x0000001120117221 */ /* 0x008fe20000000000 */
[----:B------:R-:W-:Y:S01]  /*1820*/  FADD R16, R16, R32 ;  /* 0x0000002010107221 */ /* 0x000fe20000000000 */
[----:B------:R-:W-:Y:S01]  /*1830*/  FADD R57, R32, R18 ;  /* 0x0000001220397221 */ /* 0x000fe20000000000 */
[--C-:B------:R-:W-:Y:S01]  /*1840*/  FADD R28, R28, R19.reuse ;  /* 0x000000131c1c7221 */ /* 0x100fe20000000000 */
[----:B------:R-:W-:Y:S01]  /*1850*/  FADD R32, R32, R19 ;  /* 0x0000001320207221 */ /* 0x000fe20000000000 */
[----:B------:R-:W-:Y:S02]  /*1860*/  FMNMX R52, R52, R17, PT ;  /* 0x0000001134347209 */ /* 0x000fe40003800000 */
[----:B------:R-:W-:Y:S02]  /*1870*/  FMNMX R41, R41, R60, PT ;  /* 0x0000003c29297209 */ /* 0x000fe40003800000 */
[----:B------:R-:W-:Y:S01]  /*1880*/  FMNMX R53, R53, R58, PT ;  /* 0x0000003a35357209 */ /* 0x000fe20003800000 */
[C---:B0-----:R-:W-:Y:S01]  /*1890*/  FADD R17, R20.reuse, R13 ;  /* 0x0000000d14117221 */ /* 0x041fe20000000000 */
[----:B------:R-:W-:Y:S01]  /*18a0*/  FADD R19, R20, R25 ;  /* 0x0000001914137221 */ /* 0x000fe20000000000 */
[----:B------:R-:W-:Y:S01]  /*18b0*/  FMNMX R49, R49, R56, PT ;  /* 0x0000003831317209 */ /* 0x000fe20003800000 */
[--C-:B------:R-:W-:Y:S01]  /*18c0*/  FADD R56, R22, R13.reuse ;  /* 0x0000000d16387221 */ /* 0x100fe20000000000 */
[----:B------:R-:W-:Y:S01]  /*18d0*/  FMNMX R41, R41, R16, PT ;  /* 0x0000001029297209 */ /* 0x000fe20003800000 */
[--C-:B------:R-:W-:Y:S01]  /*18e0*/  FADD R58, R23, R13.reuse ;  /* 0x0000000d173a7221 */ /* 0x100fe20000000000 */
[----:B------:R-:W-:Y:S01]  /*18f0*/  FMNMX R48, R48, R57, PT ;  /* 0x0000003930307209 */ /* 0x000fe20003800000 */
[----:B------:R-:W-:Y:S01]  /*1900*/  FADD R57, R21, R13 ;  /* 0x0000000d15397221 */ /* 0x000fe20000000000 */
[----:B------:R-:W-:-:S02]  /*1910*/  FMNMX R46, R46, R17, PT ;  /* 0x000000112e2e7209 */ /* 0x000fc40003800000 */
[----:B------:R-:W-:Y:S01]  /*1920*/  FMNMX R44, R44, R19, PT ;  /* 0x000000132c2c7209 */ /* 0x000fe20003800000 */
[C---:B------:R-:W-:Y:S01]  /*1930*/  FADD R13, R21.reuse, R25 ;  /* 0x00000019150d7221 */ /* 0x040fe20000000000 */
[----:B------:R-:W-:Y:S01]  /*1940*/  FMNMX R54, R54, R59, PT ;  /* 0x0000003b36367209 */ /* 0x000fe20003800000 */
[----:B------:R-:W0:Y:S01]  /*1950*/  LDS.128 R16, [R5+0x600] ;  /* 0x0006000005107984 */ /* 0x000e220000000c00 */
[C-C-:B------:R-:W-:Y:S01]  /*1960*/  FADD R59, R20.reuse, R29.reuse ;  /* 0x0000001d143b7221 */ /* 0x140fe20000000000 */
[C---:B------:R-:W-:Y:S01]  /*1970*/  FADD R60, R21.reuse, R29 ;  /* 0x0000001d153c7221 */ /* 0x040fe20000000000 */
[--C-:B------:R-:W-:Y:S01]  /*1980*/  FADD R20, R20, R33.reuse ;  /* 0x0000002114147221 */ /* 0x100fe20000000000 */
[----:B------:R-:W-:Y:S01]  /*1990*/  FADD R21, R21, R33 ;  /* 0x0000002115157221 */ /* 0x000fe20000000000 */
[----:B------:R-:W-:Y:S01]  /*19a0*/  FMNMX R47, R47, R28, PT ;  /* 0x0000001c2f2f7209 */ /* 0x000fe20003800000 */
[C-C-:B------:R-:W-:Y:S01]  /*19b0*/  FADD R28, R22.reuse, R29.reuse ;  /* 0x0000001d161c7221 */ /* 0x140fe20000000000 */
[----:B------:R-:W-:Y:S01]  /*19c0*/  FMNMX R45, R45, R32, PT ;  /* 0x000000202d2d7209 */ /* 0x000fe20003800000 */
[----:B------:R-:W-:Y:S01]  /*19d0*/  FADD R32, R23, R29 ;  /* 0x0000001d17207221 */ /* 0x000fe20000000000 */
[----:B------:R-:W-:Y:S01]  /*19e0*/  FMNMX R51, R51, R24, PT ;  /* 0x0000001833337209 */ /* 0x000fe20003800000 */
[C---:B------:R-:W-:Y:S01]  /*19f0*/  FADD R24, R22.reuse, R25 ;  /* 0x0000001916187221 */ /* 0x040fe20000000000 */
[----:B------:R-:W-:Y:S01]  /*1a00*/  FADD R29, R22, R33 ;  /* 0x00000021161d7221 */ /* 0x000fe20000000000 */
[----:B------:R-:W-:Y:S01]  /*1a10*/  FMNMX R42, R42, R59, PT ;  /* 0x0000003b2a2a7209 */ /* 0x000fe20003800000 */
        /* <DEDUP_REMOVED lines=14> */
[----:B------:R-:W-:Y:S01]  /*1b00*/  FMNMX R51, R51, R60, PT ;  /* 0x0000003c33337209 */ /* 0x000fe20003800000 */
[C---:B0-----:R-:W-:Y:S01]  /*1b10*/  FADD R61, R16.reuse, R14 ;  /* 0x0000000e103d7221 */ /* 0x041fe20000000000 */
[C---:B------:R-:W-:Y:S01]  /*1b20*/  FADD R43, R16.reuse, R26 ;  /* 0x0000001a102b7221 */ /* 0x040fe20000000000 */
[----:B------:R-:W-:Y:S01]  /*1b30*/  FADD R41, R16, R30 ;  /* 0x0000001e10297221 */ /* 0x000fe20000000000 */
[C---:B------:R-:W-:Y:S01]  /*1b40*/  FADD R58, R18.reuse, R14 ;  /* 0x0000000e123a7221 */ /* 0x040fe20000000000 */
[C---:B------:R-:W-:Y:S01]  /*1b50*/  FADD R57, R18.reuse, R26 ;  /* 0x0000001a12397221 */ /* 0x040fe20000000000 */
[----:B------:R-:W-:Y:S01]  /*1b60*/  FADD R45, R18, R30 ;  /* 0x0000001e122d7221 */ /* 0x000fe20000000000 */
[----:B------:R-:W-:Y:S01]  /*1b70*/  FADD R16, R16, R34 ;  /* 0x0000002210107221 */ /* 0x000fe20000000000 */
[--C-:B------:R-:W-:Y:S01]  /*1b80*/  FADD R47, R17, R14.reuse ;  /* 0x0000000e112f7221 */ /* 0x100fe20000000000 */
[----:B------:R-:W-:Y:S01]  /*1b90*/  FADD R32, R19, R14 ;  /* 0x0000000e13207221 */ /* 0x000fe20000000000 */
[C---:B------:R-:W-:Y:S01]  /*1ba0*/  FADD R48, R17.reuse, R30 ;  /* 0x0000001e11307221 */ /* 0x040fe20000000000 */
[C-C-:B------:R-:W-:Y:S01]  /*1bb0*/  FADD R49, R17.reuse, R34.reuse ;  /* 0x0000002211317221 */ /* 0x140fe20000000000 */
[----:B------:R-:W-:Y:S01]  /*1bc0*/  FADD R18, R18, R34 ;  /* 0x0000002212127221 */ /* 0x000fe20000000000 */
[----:B------:R-:W-:Y:S01]  /*1bd0*/  FADD R60, R17, R26 ;  /* 0x0000001a113c7221 */ /* 0x000fe20000000000 */
[----:B------:R-:W-:Y:S01]  /*1be0*/  FADD R14, R19, R34 ;  /* 0x00000022130e7221 */ /* 0x000fe20000000000 */
[----:B------:R-:W-:-:S02]  /*1bf0*/  FMNMX R61, R46, R61, PT ;  /* 0x0000003d2e3d7209 */ /* 0x000fc40003800000 */
[----:B------:R-:W-:Y:S02]  /*1c00*/  FMNMX R41, R42, R41, PT ;  /* 0x000000292a297209 */ /* 0x000fe40003800000 */
[----:B------:R-:W-:Y:S02]  /*1c10*/  FMNMX R42, R59, R16, PT ;  /* 0x000000103b2a7209 */ /* 0x000fe40003800000 */
[----:B------:R-:W-:Y:S01]  /*1c20*/  FMNMX R46, R50, R45, PT ;  /* 0x0000002d322e7209 */ /* 0x000fe20003800000 */
[----:B------:R-:W-:Y:S01]  /*1c30*/  FADD R28, R19, R26 ;  /* 0x0000001a131c7221 */ /* 0x000fe20000000000 */
[----:B------:R-:W-:Y:S01]  /*1c40*/  FMNMX R24, R55, R24, PT ;  /* 0x0000001837187209 */ /* 0x000fe20003800000 */
[----:B------:R-:W-:Y:S01]  /*1c50*/  FADD R55, R19, R30 ;  /* 0x0000001e13377221 */ /* 0x000fe20000000000 */
[----:B------:R-:W-:Y:S01]  /*1c60*/  FMNMX R59, R12, R47, PT ;  /* 0x0000002f0c3b7209 */ /* 0x000fe20003800000 */
[--C-:B-1----:R-:W-:Y:S01]  /*1c70*/  FADD R50, R20, R15.reuse ;  /* 0x0000000f14327221 */ /* 0x102fe20000000000 */
[----:B------:R-:W-:Y:S01]  /*1c80*/  FMNMX R48, R51, R48, PT ;  /* 0x0000003033307209 */ /* 0x000fe20003800000 */
[--C-:B------:R-:W-:Y:S01]  /*1c90*/  FADD R51, R23, R15.reuse ;  /* 0x0000000f17337221 */ /* 0x100fe20000000000 */
[----:B------:R-:W-:Y:S01]  /*1ca0*/  FMNMX R49, R52, R49, PT ;  /* 0x0000003134317209 */ /* 0x000fe20003800000 */
[--C-:B------:R-:W-:Y:S01]  /*1cb0*/  FADD R52, R21, R15.reuse ;  /* 0x0000000f15347221 */ /* 0x100fe20000000000 */
[----:B------:R-:W-:Y:S01]  /*1cc0*/  FMNMX R45, R29, R18, PT ;  /* 0x000000121d2d7209 */ /* 0x000fe20003800000 */
[----:B------:R-:W-:Y:S01]  /*1cd0*/  FADD R29, R22, R15 ;  /* 0x0000000f161d7221 */ /* 0x000fe20000000000 */
[----:B------:R-:W-:Y:S01]  /*1ce0*/  FMNMX R47, R13, R60, PT ;  /* 0x0000003c0d2f7209 */ /* 0x000fe20003800000 */
[----:B------:R-:W-:Y:S01]  /*1cf0*/  LDS.128 R16, [R5+0x800] ;  /* 0x0008000005107984 */ /* 0x000fe20000000c00 */
[----:B------:R-:W-:-:S03]  /*1d00*/  FMNMX R33, R33, R14, PT ;  /* 0x0000000e21217209 */ /* 0x000fc60003800000 */
[----:B------:R-:W0:Y:S01]  /*1d10*/  LDS.128 R12, [R6+0x20] ;  /* 0x00002000060c7984 */ /* 0x000e220000000c00 */
[----:B------:R-:W-:Y:S01]  /*1d20*/  FMNMX R43, R44, R43, PT ;  /* 0x0000002b2c2b7209 */ /* 0x000fe20003800000 */
[----:B------:R-:W-:Y:S01]  /*1d30*/  FADD R60, R20, R27 ;  /* 0x0000001b143c7221 */ /* 0x000fe20000000000 */
[----:B------:R-:W-:Y:S01]  /*1d40*/  FMNMX R34, R56, R58, PT ;  /* 0x0000003a38227209 */ /* 0x000fe20003800000 */
[----:B------:R-:W-:Y:S01]  /*1d50*/  FADD R58, R20, R31 ;  /* 0x0000001f143a7221 */ /* 0x000fe20000000000 */
[----:B------:R-:W-:Y:S01]  /*1d60*/  FMNMX R32, R53, R32, PT ;  /* 0x0000002035207209 */ /* 0x000fe20003800000 */
[--C-:B------:R-:W-:Y:S01]  /*1d70*/  FADD R53, R22, R27.reuse ;  /* 0x0000001b16357221 */ /* 0x100fe20000000000 */
[----:B------:R-:W-:Y:S01]  /*1d80*/  FMNMX R30, R24, R57, PT ;  /* 0x00000039181e7209 */ /* 0x000fe20003800000 */
[----:B------:R-:W-:Y:S01]  /*1d90*/  FADD R24, R21, R27 ;  /* 0x0000001b15187221 */ /* 0x000fe20000000000 */
[----:B------:R-:W-:Y:S01]  /*1da0*/  FMNMX R28, R25, R28, PT ;  /* 0x0000001c191c7209 */ /* 0x000fe20003800000 */
[----:B------:R-:W-:Y:S01]  /*1db0*/  FADD R25, R21, R31 ;  /* 0x0000001f15197221 */ /* 0x000fe20000000000 */
[----:B------:R-:W-:Y:S01]  /*1dc0*/  FMNMX R44, R54, R55, PT ;  /* 0x00000037362c7209 */ /* 0x000fe20003800000 */
[C---:B------:R-:W-:Y:S01]  /*1dd0*/  FADD R55, R23.reuse, R27 ;  /* 0x0000001b17377221 */ /* 0x040fe20000000000 */
[--C-:B------:R-:W-:Y:S01]  /*1de0*/  FADD R57, R22, R31.reuse ;  /* 0x0000001f16397221 */ /* 0x100fe20000000000 */
[----:B------:R-:W-:Y:S01]  /*1df0*/  FADD R31, R23, R31 ;  /* 0x0000001f171f7221 */ /* 0x000fe20000000000 */
[--C-:B------:R-:W-:Y:S01]  /*1e00*/  FADD R27, R20, R35.reuse ;  /* 0x00000023141b7221 */ /* 0x100fe20000000000 */
[--C-:B------:R-:W-:Y:S01]  /*1e10*/  FADD R26, R21, R35.reuse ;  /* 0x00000023151a7221 */ /* 0x100fe20000000000 */
[--C-:B------:R-:W-:Y:S01]  /*1e20*/  FADD R54, R22, R35.reuse ;  /* 0x0000002316367221 */ /* 0x100fe20000000000 */
[----:B------:R-:W-:-:S02]  /*1e30*/  FADD R56, R23, R35 ;  /* 0x0000002317387221 */ /* 0x000fc40000000000 */
[----:B------:R-:W1:Y:S01]  /*1e40*/  LDS.128 R20, [R6+0xa0] ;  /* 0x0000a00006147984 */ /* 0x000e620000000c00 */
[----:B------:R-:W-:Y:S02]  /*1e50*/  FMNMX R42, R42, R27, PT ;  /* 0x0000001b2a2a7209 */ /* 0x000fe40003800000 */
[----:B------:R-:W-:Y:S02]  /*1e60*/  FMNMX R47, R47, R24, PT ;  /* 0x000000182f2f7209 */ /* 0x000fe40003800000 */
[----:B------:R-:W-:Y:S02]  /*1e70*/  FMNMX R48, R48, R25, PT ;  /* 0x0000001930307209 */ /* 0x000fe40003800000 */
[----:B------:R-:W-:Y:S02]  /*1e80*/  FMNMX R49, R49, R26, PT ;  /* 0x0000001a31317209 */ /* 0x000fe40003800000 */
[----:B------:R-:W2:Y:S01]  /*1e90*/  LDS.128 R24, [R6+0x120] ;  /* 0x0001200006187984 */ /* 0x000ea20000000c00 */
[----:B------:R-:W-:-:S02]  /*1ea0*/  FMNMX R29, R34, R29, PT ;  /* 0x0000001d221d7209 */ /* 0x000fc40003800000 */
[----:B------:R-:W-:Y:S02]  /*1eb0*/  FMNMX R51, R32, R51, PT ;  /* 0x0000003320337209 */ /* 0x000fe40003800000 */
[----:B------:R-:W-:Y:S02]  /*1ec0*/  FMNMX R56, R33, R56, PT ;  /* 0x0000003821387209 */ /* 0x000fe40003800000 */
[----:B------:R-:W-:Y:S01]  /*1ed0*/  FMNMX R53, R30, R53, PT ;  /* 0x000000351e357209 */ /* 0x000fe20003800000 */
[----:B------:R-:W3:Y:S01]  /*1ee0*/  LDS.128 R32, [R6+0x1a0] ;  /* 0x0001a00006207984 */ /* 0x000ee20000000c00 */
[----:B------:R-:W-:Y:S02]  /*1ef0*/  FMNMX R55, R28, R55, PT ;  /* 0x000000371c377209 */ /* 0x000fe40003800000 */
[----:B------:R-:W-:Y:S01]  /*1f00*/  FMNMX R44, R44, R31, PT ;  /* 0x0000001f2c2c7209 */ /* 0x000fe20003800000 */
[----:B0-----:R-:W-:Y:S01]  /*1f10*/  FADD R31, R16, R12 ;  /* 0x0000000c101f7221 */ /* 0x001fe20000000000 */
[C---:B------:R-:W-:Y:S01]  /*1f20*/  FADD R28, R12.reuse, R18 ;  /* 0x000000120c1c7221 */ /* 0x040fe20000000000 */
[----:B------:R-:W-:Y:S01]  /*1f30*/  FADD R30, R12, R19 ;  /* 0x000000130c1e7221 */ /* 0x000fe20000000000 */
[----:B------:R-:W-:-:S02]  /*1f40*/  FMNMX R50, R61, R50, PT ;  /* 0x000000323d327209 */ /* 0x000fc40003800000 */
[----:B------:R-:W-:Y:S01]  /*1f50*/  FMNMX R46, R46, R57, PT ;  /* 0x000000392e2e7209 */ /* 0x000fe20003800000 */
[----:B------:R-:W-:Y:S01]  /*1f60*/  FADD R57, R12, R17 ;  /* 0x000000110c397221 */ /* 0x000fe20000000000 */
[----:B------:R-:W-:Y:S02]  /*1f70*/  FMNMX R50, R50, R31, PT ;  /* 0x0000001f32327209 */ /* 0x000fe40003800000 */
[----:B------:R-:W-:Y:S02]  /*1f80*/  FMNMX R12, R29, R28, PT ;  /* 0x0000001c1d0c7209 */ /* 0x000fe40003800000 */
[----:B------:R-:W-:Y:S02]  /*1f90*/  FMNMX R51, R51, R30, PT ;  /* 0x0000001e33337209 */ /* 0x000fe40003800000 */
[----:B------:R-:W0:Y:S01]  /*1fa0*/  LDS.128 R28, [R5+0x900] ;  /* 0x00090000051c7984 */ /* 0x000e220000000c00 */
[----:B------:R-:W-:Y:S02]  /*1fb0*/  FMNMX R45, R45, R54, PT ;  /* 0x000000362d2d7209 */ /* 0x000fe40003800000 */
[----:B------:R-:W-:Y:S01]  /*1fc0*/  FMNMX R43, R43, R60, PT ;  /* 0x0000003c2b2b7209 */ /* 0x000fe20003800000 */
[----:B-1----:R-:W-:Y:S01]  /*1fd0*/  FADD R54, R16, R20 ;  /* 0x0000001410367221 */ /* 0x002fe20000000000 */
[----:B------:R-:W-:-:S04]  /*1fe0*/  FMNMX R52, R59, R52, PT ;  /* 0x000000343b347209 */ /* 0x000fc80003800000 */
[----:B------:R-:W-:Y:S01]  /*1ff0*/  FMNMX R43, R43, R54, PT ;  /* 0x000000362b2b7209 */ /* 0x000fe20003800000 */
[--C-:B------:R-:W-:Y:S01]  /*2000*/  FADD R54, R20, R17.reuse ;  /* 0x0000001114367221 */ /* 0x100fe20000000000 */
[----:B------:R-:W-:Y:S01]  /*2010*/  FMNMX R52, R52, R57, PT ;  /* 0x0000003934347209 */ /* 0x000fe20003800000 */
[C---:B--2---:R-:W-:Y:S01]  /*2020*/  FADD R57, R24.reuse, R17 ;  /* 0x0000001118397221 */ /* 0x044fe20000000000 */
[--C-:B------:R-:W-:Y:S01]  /*2030*/  FADD R59, R24, R18.reuse ;  /* 0x00000012183b7221 */ /* 0x100fe20000000000 */
[----:B------:R-:W-:Y:S01]  /*2040*/  FMNMX R41, R41, R58, PT ;  /* 0x0000003a29297209 */ /* 0x000fe20003800000 */
[C---:B------:R-:W-:Y:S01]  /*2050*/  FADD R58, R20.reuse, R18 ;  /* 0x00000012143a7221 */ /* 0x040fe20000000000 */
[----:B------:R-:W-:Y:S01]  /*2060*/  FMNMX R47, R47, R54, PT ;  /* 0x000000362f2f7209 */ /* 0x000fe20003800000 */
[--C-:B------:R-:W-:Y:S01]  /*2070*/  FADD R54, R20, R19.reuse ;  /* 0x0000001314367221 */ /* 0x100fe20000000000 */
[----:B------:R-:W-:Y:S01]  /*2080*/  FMNMX R48, R48, R57, PT ;  /* 0x0000003930307209 */ /* 0x000fe20003800000 */
[----:B------:R-:W-:Y:S01]  /*2090*/  FADD R20, R16, R24 ;  /* 0x0000001810147221 */ /* 0x000fe20000000000 */
[----:B------:R-:W-:Y:S01]  /*20a0*/  FMNMX R46, R46, R59, PT ;  /* 0x0000003b2e2e7209 */ /* 0x000fe20003800000 */
[----:B------:R-:W-:Y:S01]  /*20b0*/  FADD R59, R24, R19 ;  /* 0x00000013183b7221 */ /* 0x000fe20000000000 */
[----:B---3--:R-:W-:Y:S01]  /*20c0*/  FADD R57, R16, R32 ;  /* 0x0000002010397221 */ /* 0x008fe20000000000 */
[C---:B------:R-:W-:Y:S01]  /*20d0*/  FADD R16, R32.reuse, R17 ;  /* 0x0000001120107221 */ /* 0x040fe20000000000 */
[C---:B------:R-:W-:Y:S01]  /*20e0*/  FADD R18, R32.reuse, R18 ;  /* 0x0000001220127221 */ /* 0x040fe20000000000 */
[----:B------:R-:W-:Y:S01]  /*20f0*/  FADD R19, R32, R19 ;  /* 0x0000001320137221 */ /* 0x000fe20000000000 */
[----:B------:R-:W-:-:S02]  /*2100*/  FMNMX R41, R41, R20, PT ;  /* 0x0000001429297209 */ /* 0x000fc40003800000 */
[----:B------:R-:W-:Y:S02]  /*2110*/  FMNMX R44, R44, R59, PT ;  /* 0x0000003b2c2c7209 */ /* 0x000fe40003800000 */
[----:B------:R-:W-:Y:S02]  /*2120*/  FMNMX R49, R49, R16, PT ;  /* 0x0000001031317209 */ /* 0x000fe40003800000 */
[----:B------:R-:W-:Y:S02]  /*2130*/  FMNMX R45, R45, R18, PT ;  /* 0x000000122d2d7209 */ /* 0x000fe40003800000 */
[----:B------:R-:W-:Y:S02]  /*2140*/  FMNMX R56, R56, R19, PT ;  /* 0x0000001338387209 */ /* 0x000fe40003800000 */
[----:B------:R-:W-:Y:S01]  /*2150*/  FMNMX R53, R53, R58, PT ;  /* 0x0000003a35357209 */ /* 0x000fe20003800000 */
[--C-:B0-----:R-:W-:Y:S01]  /*2160*/  FADD R59, R28, R13.reuse ;  /* 0x0000000d1c3b7221 */ /* 0x101fe20000000000 */
[----:B------:R-:W-:Y:S01]  /*2170*/  FMNMX R55, R55, R54, PT ;  /* 0x0000003637377209 */ /* 0x000fe20003800000 */
[--C-:B------:R-:W-:Y:S01]  /*2180*/  FADD R17, R29, R13.reuse ;  /* 0x0000000d1d117221 */ /* 0x100fe20000000000 */
[----:B------:R-:W-:Y:S01]  /*2190*/  FMNMX R42, R42, R57, PT ;  /* 0x000000392a2a7209 */ /* 0x000fe20003800000 */
[--C-:B------:R-:W-:Y:S01]  /*21a0*/  FADD R19, R30, R13.reuse ;  /* 0x0000000d1e137221 */ /* 0x100fe20000000000 */
[----:B------:R-:W-:Y:S01]  /*21b0*/  FADD R18, R31, R13 ;  /* 0x0000000d1f127221 */ /* 0x000fe20000000000 */
[--C-:B------:R-:W-:Y:S01]  /*21c0*/  FADD R60, R28, R21.reuse ;  /* 0x000000151c3c7221 */ /* 0x100fe20000000000 */
[--C-:B------:R-:W-:Y:S01]  /*21d0*/  FADD R16, R29, R21.reuse ;  /* 0x000000151d107221 */ /* 0x100fe20000000000 */
[--C-:B------:R-:W-:Y:S01]  /*21e0*/  FADD R20, R30, R21.reuse ;  /* 0x000000151e147221 */ /* 0x100fe20000000000 */
        /* <DEDUP_REMOVED lines=8> */
[----:B------:R-:W-:-:S02]  /*2270*/  FADD R33, R31, R33 ;  /* 0x000000211f217221 */ /* 0x000fc40000000000 */
[----:B------:R-:W0:Y:S01]  /*2280*/  LDS.128 R28, [R5+0xa00] ;  /* 0x000a0000051c7984 */ /* 0x000e220000000c00 */
[----:B------:R-:W-:Y:S02]  /*2290*/  FMNMX R32, R41, R32, PT ;  /* 0x0000002029207209 */ /* 0x000fe40003800000 */
[----:B------:R-:W-:Y:S02]  /*22a0*/  FMNMX R52, R52, R17, PT ;  /* 0x0000001134347209 */ /* 0x000fe40003800000 */
[----:B------:R-:W-:Y:S02]  /*22b0*/  FMNMX R41, R47, R16, PT ;  /* 0x000000102f297209 */ /* 0x000fe40003800000 */
[----:B------:R-:W-:Y:S02]  /*22c0*/  FMNMX R12, R12, R19, PT ;  /* 0x000000130c0c7209 */ /* 0x000fe40003800000 */
[----:B------:R-:W-:Y:S02]  /*22d0*/  FMNMX R51, R51, R18, PT ;  /* 0x0000001233337209 */ /* 0x000fe40003800000 */
[----:B------:R-:W1:Y:S01]  /*22e0*/  LDS.128 R16, [R5+0xb00] ;  /* 0x000b000005107984 */ /* 0x000e620000000c00 */
[----:B------:R-:W-:-:S02]  /*22f0*/  FMNMX R20, R53, R20, PT ;  /* 0x0000001435147209 */ /* 0x000fc40003800000 */
[----:B------:R-:W-:Y:S02]  /*2300*/  FMNMX R42, R42, R57, PT ;  /* 0x000000392a2a7209 */ /* 0x000fe40003800000 */
        /* <DEDUP_REMOVED lines=27> */
[----:B------:R-:W-:Y:S01]  /*24c0*/  FMNMX R44, R51, R44, PT ;  /* 0x0000002c332c7209 */ /* 0x000fe20003800000 */
[--C-:B------:R-:W-:Y:S01]  /*24d0*/  FADD R46, R29, R26.reuse ;  /* 0x0000001a1d2e7221 */ /* 0x100fe20000000000 */
[----:B------:R-:W-:Y:S01]  /*24e0*/  FMNMX R47, R32, R47, PT ;  /* 0x0000002f202f7209 */ /* 0x000fe20003800000 */
[----:B------:R-:W-:Y:S01]  /*24f0*/  FADD R54, R31, R26 ;  /* 0x0000001a1f367221 */ /* 0x000fe20000000000 */
[----:B------:R-:W-:Y:S01]  /*2500*/  FMNMX R53, R42, R28, PT ;  /* 0x0000001c2a357209 */ /* 0x000fe20003800000 */
[--C-:B-1----:R-:W-:Y:S01]  /*2510*/  FADD R42, R17, R15.reuse ;  /* 0x0000000f112a7221 */ /* 0x102fe20000000000 */
[----:B------:R-:W-:Y:S01]  /*2520*/  FMNMX R52, R49, R22, PT ;  /* 0x0000001631347209 */ /* 0x000fe20003800000 */
[----:B------:R-:W-:Y:S01]  /*2530*/  FADD R49, R16, R15 ;  /* 0x0000000f10317221 */ /* 0x000fe20000000000 */
[----:B------:R-:W-:-:S02]  /*2540*/  FMNMX R56, R20, R55, PT ;  /* 0x0000003714387209 */ /* 0x000fc40003800000 */
        /* <DEDUP_REMOVED lines=9> */
[--C-:B------:R-:W-:Y:S01]  /*25e0*/  FADD R59, R16, R23.reuse ;  /* 0x00000017103b7221 */ /* 0x100fe20000000000 */
[----:B------:R-:W-:Y:S01]  /*25f0*/  FMNMX R54, R25, R54, PT ;  /* 0x0000003619367209 */ /* 0x000fe20003800000 */
[--C-:B------:R-:W-:Y:S01]  /*2600*/  FADD R20, R17, R23.reuse ;  /* 0x0000001711147221 */ /* 0x100fe20000000000 */
[----:B------:R-:W-:Y:S01]  /*2610*/  FMNMX R46, R21, R46, PT ;  /* 0x0000002e152e7209 */ /* 0x000fe20003800000 */
        /* <DEDUP_REMOVED lines=19> */
[----:B------:R-:W-:Y:S02]  /*2750*/  FMNMX R41, R41, R26, PT ;  /* 0x0000001a29297209 */ /* 0x000fe40003800000 */
[----:B------:R-:W-:Y:S02]  /*2760*/  FMNMX R55, R55, R24, PT ;  /* 0x0000001837377209 */ /* 0x000fe40003800000 */
[----:B------:R-:W-:Y:S02]  /*2770*/  FMNMX R51, R51, R34, PT ;  /* 0x0000002233337209 */ /* 0x000fe40003800000 */
[----:B------:R-:W-:Y:S01]  /*2780*/  FMNMX R54, R54, R27, PT ;  /* 0x0000001b36367209 */ /* 0x000fe20003800000 */
[----:B0-----:R-:W-:Y:S01]  /*2790*/  FADD R32, R12, R28 ;  /* 0x0000001c0c207221 */ /* 0x001fe20000000000 */
[----:B------:R-:W-:Y:S01]  /*27a0*/  FMNMX R48, R48, R35, PT ;  /* 0x0000002330307209 */ /* 0x000fe20003800000 */
[----:B------:R-:W0:Y:S01]  /*27b0*/  LDS.128 R24, [R6+0x1b0] ;  /* 0x0001b00006187984 */ /* 0x000e220000000c00 */
        /* <DEDUP_REMOVED lines=8> */
[----:B------:R-:W-:Y:S02]  /*2840*/  FMNMX R44, R44, R35, PT ;  /* 0x000000232c2c7209 */ /* 0x000fe40003800000 */
[----:B------:R-:W3:Y:S01]  /*2850*/  LDS.128 R32, [R5+0xd00] ;  /* 0x000d000005207984 */ /* 0x000ee20000000c00 */
[----:B-1----:R-:W-:Y:S01]  /*2860*/  FADD R57, R12, R16 ;  /* 0x000000100c397221 */ /* 0x002fe20000000000 */
[----:B------:R-:W-:Y:S01]  /*2870*/  FMNMX R50, R50, R59, PT ;  /* 0x0000003b32327209 */ /* 0x000fe20003800000 */
[----:B------:R-:W-:-:S03]  /*2880*/  FADD R28, R16, R13 ;  /* 0x0000000d101c7221 */ /* 0x000fc60000000000 */
[----:B------:R-:W-:Y:S01]  /*2890*/  FMNMX R50, R50, R57, PT ;  /* 0x0000003932327209 */ /* 0x000fe20003800000 */
[----:B------:R-:W-:Y:S01]  /*28a0*/  FADD R57, R16, R14 ;  /* 0x0000000e10397221 */ /* 0x000fe20000000000 */
[----:B------:R-:W-:-:S04]  /*28b0*/  FMNMX R43, R43, R28, PT ;  /* 0x0000001c2b2b7209 */ /* 0x000fc80003800000 */
[----:B------:R-:W-:Y:S01]  /*28c0*/  FMNMX R28, R56, R57, PT ;  /* 0x00000039381c7209 */ /* 0x000fe20003800000 */
[----:B------:R-:W-:Y:S01]  /*28d0*/  FADD R56, R16, R15 ;  /* 0x0000000f10387221 */ /* 0x000fe20000000000 */
[----:B--2---:R-:W-:Y:S01]  /*28e0*/  FADD R16, R12, R20 ;  /* 0x000000140c107221 */ /* 0x004fe20000000000 */
[----:B------:R-:W-:-:S04]  /*28f0*/  FADD R57, R20, R13 ;  /* 0x0000000d14397221 */ /* 0x000fc80000000000 */
[----:B------:R-:W-:Y:S01]  /*2900*/  FMNMX R47, R47, R16, PT ;  /* 0x000000102f2f7209 */ /* 0x000fe20003800000 */
[----:B------:R-:W-:Y:S01]  /*2910*/  FADD R16, R20, R14 ;  /* 0x0000000e14107221 */ /* 0x000fe20000000000 */
[----:B------:R-:W-:Y:S01]  /*2920*/  FMNMX R46, R46, R57, PT ;  /* 0x000000392e2e7209 */ /* 0x000fe20003800000 */
[----:B0-----:R-:W-:-:S03]  /*2930*/  FADD R13, R24, R13 ;  /* 0x0000000d180d7221 */ /* 0x001fc60000000000 */
[----:B------:R-:W-:Y:S01]  /*2940*/  FMNMX R16, R55, R16, PT ;  /* 0x0000001037107209 */ /* 0x000fe20003800000 */
[----:B------:R-:W-:Y:S01]  /*2950*/  FADD R14, R24, R14 ;  /* 0x0000000e180e7221 */ /* 0x000fe20000000000 */
[--C-:B------:R-:W-:Y:S01]  /*2960*/  FADD R55, R20, R15.reuse ;  /* 0x0000000f14377221 */ /* 0x100fe20000000000 */
[----:B------:R-:W-:Y:S01]  /*2970*/  FADD R12, R12, R24 ;  /* 0x000000180c0c7221 */ /* 0x000fe20000000000 */
[----:B------:R-:W-:Y:S01]  /*2980*/  FADD R57, R24, R15 ;  /* 0x0000000f18397221 */ /* 0x000fe20000000000 */
[----:B------:R-:W-:Y:S02]  /*2990*/  FMNMX R53, R53, R58, PT ;  /* 0x0000003a35357209 */ /* 0x000fe40003800000 */
[----:B------:R-:W-:Y:S02]  /*29a0*/  FMNMX R15, R52, R13, PT ;  /* 0x0000000d340f7209 */ /* 0x000fe40003800000 */
[----:B------:R-:W-:Y:S02]  /*29b0*/  FMNMX R24, R51, R14, PT ;  /* 0x0000000e33187209 */ /* 0x000fe40003800000 */
[----:B------:R-:W-:-:S02]  /*29c0*/  FMNMX R20, R54, R55, PT ;  /* 0x0000003736147209 */ /* 0x000fc40003800000 */
[----:B------:R-:W-:Y:S01]  /*29d0*/  FMNMX R41, R41, R56, PT ;  /* 0x0000003829297209 */ /* 0x000fe20003800000 */
[--C-:B---3--:R-:W-:Y:S01]  /*29e0*/  FADD R60, R32, R29.reuse ;  /* 0x0000001d203c7221 */ /* 0x108fe20000000000 */
[--C-:B------:R-:W-:Y:S01]  /*29f0*/  FADD R13, R33, R29.reuse ;  /* 0x0000001d210d7221 */ /* 0x100fe20000000000 */
[--C-:B------:R-:W-:Y:S01]  /*2a00*/  FADD R14, R34, R29.reuse ;  /* 0x0000001d220e7221 */ /* 0x100fe20000000000 */
[----:B------:R-:W-:Y:S01]  /*2a10*/  FADD R51, R35, R29 ;  /* 0x0000001d23337221 */ /* 0x000fe20000000000 */
[----:B------:R-:W-:Y:S01]  /*2a20*/  FMNMX R12, R53, R12, PT ;  /* 0x0000000c350c7209 */ /* 0x000fe20003800000 */
[--C-:B------:R-:W-:Y:S01]  /*2a30*/  FADD R59, R32, R17.reuse ;  /* 0x00000011203b7221 */ /* 0x100fe20000000000 */
[----:B------:R-:W-:Y:S01]  /*2a40*/  FMNMX R48, R48, R57, PT ;  /* 0x0000003930307209 */ /* 0x000fe20003800000 */
        /* <DEDUP_REMOVED lines=37> */
[C---:B------:R-:W-:Y:S01]  /*2ca0*/  FADD R42, R32.reuse, R22 ;  /* 0x00000016202a7221 */ /* 0x040fe20000000000 */
[----:B------:R-:W-:Y:S01]  /*2cb0*/  FADD R18, R32, R26 ;  /* 0x0000001a20127221 */ /* 0x000fe20000000000 */
[C---:B------:R-:W-:Y:S01]  /*2cc0*/  FADD R51, R33.reuse, R22 ;  /* 0x0000001621337221 */ /* 0x040fe20000000000 */
[----:B------:R-:W-:Y:S01]  /*2cd0*/  FADD R32, R33, R26 ;  /* 0x0000001a21207221 */ /* 0x000fe20000000000 */
[----:B------:R-:W-:Y:S01]  /*2ce0*/  FADD R55, R35, R22 ;  /* 0x0000001623377221 */ /* 0x000fe20000000000 */
[----:B------:R-:W-:Y:S01]  /*2cf0*/  FADD R33, R34, R26 ;  /* 0x0000001a22217221 */ /* 0x000fe20000000000 */
[----:B------:R-:W-:-:S02]  /*2d00*/  FMNMX R59, R49, R44, PT ;  /* 0x0000002c313b7209 */ /* 0x000fc40003800000 */
[----:B------:R-:W-:Y:S01]  /*2d10*/  FMNMX R44, R50, R41, PT ;  /* 0x00000029322c7209 */ /* 0x000fe20003800000 */
[----:B------:R-:W-:Y:S01]  /*2d20*/  FADD R61, R34, R22 ;  /* 0x00000016223d7221 */ /* 0x000fe20000000000 */
[----:B------:R-:W-:Y:S01]  /*2d30*/  FMNMX R41, R57, R18, PT ;  /* 0x0000001239297209 */ /* 0x000fe20003800000 */
[----:B------:R-:W-:Y:S01]  /*2d40*/  FADD R22, R35, R26 ;  /* 0x0000001a23167221 */ /* 0x000fe20000000000 */
[----:B------:R-:W-:Y:S02]  /*2d50*/  FMNMX R42, R47, R42, PT ;  /* 0x0000002a2f2a7209 */ /* 0x000fe40003800000 */
[----:B------:R-:W-:Y:S01]  /*2d60*/  FMNMX R18, R56, R25, PT ;  /* 0x0000001938127209 */ /* 0x000fe20003800000 */
[--C-:B-1----:R-:W-:Y:S01]  /*2d70*/  FADD R57, R13, R31.reuse ;  /* 0x0000001f0d397221 */ /* 0x102fe20000000000 */
[----:B------:R-:W-:Y:S02]  /*2d80*/  FMNMX R50, R43, R52, PT ;  /* 0x000000342b327209 */ /* 0x000fe40003800000 */
[----:B------:R-:W-:Y:S01]  /*2d90*/  FMNMX R45, R45, R54, PT ;  /* 0x000000362d2d7209 */ /* 0x000fe20003800000 */
[----:B------:R-:W-:Y:S01]  /*2da0*/  FADD R54, R15, R31 ;  /* 0x0000001f0f367221 */ /* 0x000fe20000000000 */
[----:B------:R-:W-:-:S02]  /*2db0*/  FMNMX R25, R53, R48, PT ;  /* 0x0000003035197209 */ /* 0x000fc40003800000 */
[----:B------:R-:W-:Y:S01]  /*2dc0*/  FMNMX R49, R24, R33, PT ;  /* 0x0000002118317209 */ /* 0x000fe20003800000 */
[--C-:B------:R-:W-:Y:S01]  /*2dd0*/  FADD R24, R14, R31.reuse ;  /* 0x0000001f0e187221 */ /* 0x100fe20000000000 */
[----:B------:R-:W-:Y:S01]  /*2de0*/  FMNMX R47, R20, R55, PT ;  /* 0x00000037142f7209 */ /* 0x000fe20003800000 */
[----:B------:R-:W-:Y:S01]  /*2df0*/  FADD R20, R12, R31 ;  /* 0x0000001f0c147221 */ /* 0x000fe20000000000 */
[----:B------:R-:W-:Y:S02]  /*2e00*/  FMNMX R52, R58, R32, PT ;  /* 0x000000203a347209 */ /* 0x000fe40003800000 */
        /* <DEDUP_REMOVED lines=32> */
[----:B------:R-:W-:Y:S01]  /*3010*/  FMNMX R43, R43, R56, PT ;  /* 0x000000382b2b7209 */ /* 0x000fe20003800000 */
[----:B0-----:R-:W-:Y:S01]  /*3020*/  FADD R45, R32, R30 ;  /* 0x0000001e202d7221 */ /* 0x001fe20000000000 */
[----:B------:R-:W-:Y:S01]  /*3030*/  FMNMX R49, R49, R14, PT ;  /* 0x0000000e31317209 */ /* 0x000fe20003800000 */
[----:B------:R-:W-:Y:S01]  /*3040*/  FADD R54, R28, R32 ;  /* 0x000000201c367221 */ /* 0x000fe20000000000 */
[----:B------:R-:W-:Y:S01]  /*3050*/  FMNMX R46, R46, R15, PT ;  /* 0x0000000f2e2e7209 */ /* 0x000fe20003800000 */
[C---:B------:R-:W-:Y:S01]  /*3060*/  FADD R26, R32.reuse, R29 ;  /* 0x0000001d201a7221 */ /* 0x040fe20000000000 */
[----:B------:R-:W0:Y:S01]  /*3070*/  LDS.128 R12, [R6+0x1c0] ;  /* 0x0001c000060c7984 */ /* 0x000e220000000c00 */
[----:B------:R-:W-:Y:S01]  /*3080*/  FADD R56, R32, R31 ;  /* 0x0000001f20387221 */ /* 0x000fe20000000000 */
[----:B------:R-:W-:-:S02]  /*3090*/  FMNMX R32, R24, R45, PT ;  /* 0x0000002d18207209 */ /* 0x000fc40003800000 */
[----:B------:R-:W-:Y:S02]  /*30a0*/  FMNMX R54, R27, R54, PT ;  /* 0x000000361b367209 */ /* 0x000fe40003800000 */
[----:B------:R-:W-:Y:S02]  /*30b0*/  FMNMX R57, R57, R26, PT ;  /* 0x0000001a39397209 */ /* 0x000fe40003800000 */
[----:B------:R-:W-:Y:S02]  /*30c0*/  FMNMX R45, R25, R56, PT ;  /* 0x00000038192d7209 */ /* 0x000fe40003800000 */
[----:B------:R-:W3:Y:S01]  /*30d0*/  LDS.128 R24, [R5+0x1100] ;  /* 0x0011000005187984 */ /* 0x000ee20000000c00 */
[----:B------:R-:W-:Y:S01]  /*30e0*/  FMNMX R48, R48, R55, PT ;  /* 0x0000003730307209 */ /* 0x000fe20003800000 */
[----:B-1----:R-:W-:Y:S01]  /*30f0*/  FADD R55, R28, R20 ;  /* 0x000000141c377221 */ /* 0x002fe20000000000 */
[----:B------:R-:W-:-:S04]  /*3100*/  FADD R56, R20, R30 ;  /* 0x0000001e14387221 */ /* 0x000fc80000000000 */
[----:B------:R-:W-:Y:S01]  /*3110*/  FMNMX R44, R44, R55, PT ;  /* 0x000000372c2c7209 */ /* 0x000fe20003800000 */
[C---:B------:R-:W-:Y:S01]  /*3120*/  FADD R55, R20.reuse, R29 ;  /* 0x0000001d14377221 */ /* 0x040fe20000000000 */
[----:B------:R-:W-:Y:S01]  /*3130*/  FMNMX R53, R53, R56, PT ;  /* 0x0000003835357209 */ /* 0x000fe20003800000 */
[----:B------:R-:W-:Y:S01]  /*3140*/  FADD R59, R20, R31 ;  /* 0x0000001f143b7221 */ /* 0x000fe20000000000 */
[C---:B--2---:R-:W-:Y:S01]  /*3150*/  FADD R20, R16.reuse, R29 ;  /* 0x0000001d10147221 */ /* 0x044fe20000000000 */
[----:B------:R-:W-:Y:S01]  /*3160*/  FADD R56, R16, R30 ;  /* 0x0000001e10387221 */ /* 0x000fe20000000000 */
[----:B------:R-:W-:Y:S01]  /*3170*/  FMNMX R50, R50, R55, PT ;  /* 0x0000003732327209 */ /* 0x000fe20003800000 */
[----:B------:R-:W-:Y:S01]  /*3180*/  FADD R55, R28, R16 ;  /* 0x000000101c377221 */ /* 0x000fe20000000000 */
[----:B------:R-:W-:Y:S01]  /*3190*/  FADD R16, R16, R31 ;  /* 0x0000001f10107221 */ /* 0x000fe20000000000 */
[----:B------:R-:W-:Y:S02]  /*31a0*/  FMNMX R47, R47, R58, PT ;  /* 0x0000003a2f2f7209 */ /* 0x000fe40003800000 */
[----:B------:R-:W-:Y:S01]  /*31b0*/  FMNMX R43, R43, R56, PT ;  /* 0x000000382b2b7209 */ /* 0x000fe20003800000 */
[C---:B0-----:R-:W-:Y:S01]  /*31c0*/  FADD R29, R12.reuse, R29 ;  /* 0x0000001d0c1d7221 */ /* 0x041fe20000000000 */
[----:B------:R-:W-:Y:S01]  /*31d0*/  FADD R31, R12, R31 ;  /* 0x0000001f0c1f7221 */ /* 0x000fe20000000000 */
[----:B------:R-:W-:Y:S01]  /*31e0*/  FADD R28, R28, R12 ;  /* 0x0000000c1c1c7221 */ /* 0x000fe20000000000 */
[----:B------:R-:W-:-:S02]  /*31f0*/  FADD R30, R12, R30 ;  /* 0x0000001e0c1e7221 */ /* 0x000fc40000000000 */
[----:B------:R-:W-:Y:S02]  /*3200*/  FMNMX R52, R52, R29, PT ;  /* 0x0000001d34347209 */ /* 0x000fe40003800000 */
[----:B------:R-:W-:Y:S01]  /*3210*/  FMNMX R46, R46, R31, PT ;  /* 0x0000001f2e2e7209 */ /* 0x000fe20003800000 */
[C---:B---3--:R-:W-:Y:S01]  /*3220*/  FADD R29, R24.reuse, R33 ;  /* 0x00000021181d7221 */ /* 0x048fe20000000000 */
[----:B------:R-:W-:Y:S01]  /*3230*/  FADD R31, R24, R21 ;  /* 0x00000015181f7221 */ /* 0x000fe20000000000 */
[----:B------:R-:W-:Y:S01]  /*3240*/  FMNMX R42, R42, R55, PT ;  /* 0x000000372a2a7209 */ /* 0x000fe20003800000 */
[--C-:B------:R-:W-:Y:S01]  /*3250*/  FADD R56, R25, R33.reuse ;  /* 0x0000002119387221 */ /* 0x100fe20000000000 */
[----:B------:R-:W-:Y:S01]  /*3260*/  FMNMX R48, R48, R59, PT ;  /* 0x0000003b30307209 */ /* 0x000fe20003800000 */
[--C-:B------:R-:W-:Y:S01]  /*3270*/  FADD R55, R26, R33.reuse ;  /* 0x000000211a377221 */ /* 0x100fe20000000000 */
[----:B------:R-:W-:Y:S01]  /*3280*/  FMNMX R41, R41, R28, PT ;  /* 0x0000001c29297209 */ /* 0x000fe20003800000 */
[----:B------:R-:W-:Y:S01]  /*3290*/  FADD R58, R27, R33 ;  /* 0x000000211b3a7221 */ /* 0x000fe20000000000 */
[----:B------:R-:W-:Y:S01]  /*32a0*/  FMNMX R49, R49, R30, PT ;  /* 0x0000001e31317209 */ /* 0x000fe20003800000 */
[C---:B------:R-:W-:Y:S01]  /*32b0*/  FADD R33, R25.reuse, R21 ;  /* 0x0000001519217221 */ /* 0x040fe20000000000 */
[----:B------:R-:W-:Y:S01]  /*32c0*/  FMNMX R54, R54, R29, PT ;  /* 0x0000001d36367209 */ /* 0x000fe20003800000 */
[--C-:B------:R-:W-:Y:S01]  /*32d0*/  FADD R59, R24, R17.reuse ;  /* 0x00000011183b7221 */ /* 0x100fe20000000000 */
[----:B------:R-:W-:Y:S01]  /*32e0*/  FMNMX R44, R44, R31, PT ;  /* 0x0000001f2c2c7209 */ /* 0x000fe20003800000 */
[C---:B------:R-:W-:Y:S01]  /*32f0*/  FADD R60, R25.reuse, R17 ;  /* 0x00000011193c7221 */ /* 0x040fe20000000000 */
[----:B------:R-:W0:Y:S01]  /*3300*/  LDS.128 R28, [R5+0x1200] ;  /* 0x00120000051c7984 */ /* 0x000e220000000c00 */
[--C-:B------:R-:W-:Y:S01]  /*3310*/  FADD R24, R24, R13.reuse ;  /* 0x0000000d18187221 */ /* 0x100fe20000000000 */
[----:B------:R-:W-:Y:S01]  /*3320*/  FADD R25, R25, R13 ;  /* 0x0000000d19197221 */ /* 0x000fe20000000000 */
[----:B------:R-:W-:Y:S01]  /*3330*/  FMNMX R51, R51, R20, PT ;  /* 0x0000001433337209 */ /* 0x000fe20003800000 */
[--C-:B------:R-:W-:Y:S01]  /*3340*/  FADD R20, R27, R17.reuse ;  /* 0x000000111b147221 */ /* 0x100fe20000000000 */
[----:B------:R-:W-:Y:S01]  /*3350*/  FMNMX R47, R47, R16, PT ;  /* 0x000000102f2f7209 */ /* 0x000fe20003800000 */
[C---:B------:R-:W-:Y:S01]  /*3360*/  FADD R16, R26.reuse, R17 ;  /* 0x000000111a107221 */ /* 0x040fe20000000000 */
[C---:B------:R-:W-:Y:S01]  /*3370*/  FADD R12, R26.reuse, R21 ;  /* 0x000000151a0c7221 */ /* 0x040fe20000000000 */
[----:B------:R-:W-:Y:S01]  /*3380*/  FADD R17, R26, R13 ;  /* 0x0000000d1a117221 */ /* 0x000fe20000000000 */
        /* <DEDUP_REMOVED lines=15> */
[----:B------:R-:W-:-:S02]  /*3480*/  FMNMX R42, R42, R59, PT ;  /* 0x0000003b2a2a7209 */ /* 0x000fc40003800000 */
[----:B------:R-:W-:Y:S01]  /*3490*/  FMNMX R51, R51, R60, PT ;  /* 0x0000003c33337209 */ /* 0x000fe20003800000 */
[--C-:B0-----:R-:W-:Y:S01]  /*34a0*/  FADD R53, R28, R18.reuse ;  /* 0x000000121c357221 */ /* 0x101fe20000000000 */
[C-C-:B------:R-:W-:Y:S01]  /*34b0*/  FADD R20, R29.reuse, R18.reuse ;  /* 0x000000121d147221 */ /* 0x140fe20000000000 */
        /* <DEDUP_REMOVED lines=8> */
[C---:B------:R-:W-:Y:S01]  /*3540*/  FADD R17, R31.reuse, R22 ;  /* 0x000000161f117221 */ /* 0x040fe20000000000 */
[----:B------:R-:W-:Y:S01]  /*3550*/  FADD R18, R31, R18 ;  /* 0x000000121f127221 */ /* 0x000fe20000000000 */
[--C-:B------:R-:W-:Y:S01]  /*3560*/  FADD R28, R28, R14.reuse ;  /* 0x0000000e1c1c7221 */ /* 0x100fe20000000000 */
[--C-:B------:R-:W-:Y:S01]  /*3570*/  FADD R29, R29, R14.reuse ;  /* 0x0000000e1d1d7221 */ /* 0x100fe20000000000 */
[--C-:B------:R-:W-:Y:S01]  /*3580*/  FADD R30, R30, R14.reuse ;  /* 0x0000000e1e1e7221 */ /* 0x100fe20000000000 */
        /* <DEDUP_REMOVED lines=9> */
[----:B------:R-:W-:-:S02]  /*3620*/  FMNMX R41, R41, R28, PT ;  /* 0x0000001c29297209 */ /* 0x000fc40003800000 */
[----:B------:R-:W-:Y:S02]  /*3630*/  FMNMX R50, R50, R33, PT ;  /* 0x0000002132327209 */ /* 0x000fe40003800000 */
[----:B------:R-:W-:Y:S02]  /*3640*/  FMNMX R52, R52, R29, PT ;  /* 0x0000001d34347209 */ /* 0x000fe40003800000 */
[----:B------:R-:W-:Y:S02]  /*3650*/  FMNMX R45, R32, R45, PT ;  /* 0x0000002d202d7209 */ /* 0x000fe40003800000 */
[----:B------:R-:W-:Y:S01]  /*3660*/  FMNMX R49, R49, R30, PT ;  /* 0x0000001e31317209 */ /* 0x000fe20003800000 */
[----:B------:R-:W-:Y:S01]  /*3670*/  LDS.128 R32, [R5+0x1400] ;  /* 0x0014000005207984 */ /* 0x000fe20000000c00 */
[----:B------:R-:W-:-:S03]  /*3680*/  FMNMX R46, R46, R31, PT ;  /* 0x0000001f2e2e7209 */ /* 0x000fc60003800000 */
[----:B------:R-:W0:Y:S01]  /*3690*/  LDS.128 R28, [R6+0x50] ;  /* 0x00005000061c7984 */ /* 0x000e220000000c00 */
[----:B------:R-:W-:Y:S01]  /*36a0*/  FMNMX R14, R58, R21, PT ;  /* 0x000000153a0e7209 */ /* 0x000fe20003800000 */
[----:B------:R-:W-:Y:S01]  /*36b0*/  FADD R21, R24, R23 ;  /* 0x0000001718157221 */ /* 0x000fe20000000000 */
[----:B------:R-:W-:Y:S02]  /*36c0*/  FMNMX R61, R54, R61, PT ;  /* 0x0000003d363d7209 */ /* 0x000fe40003800000 */
[----:B------:R-:W-:Y:S01]  /*36d0*/  FMNMX R44, R44, R55, PT ;  /* 0x000000372c2c7209 */ /* 0x000fe20003800000 */
[----:B------:R-:W-:Y:S01]  /*36e0*/  FADD R59, R24, R19 ;  /* 0x00000013183b7221 */ /* 0x000fe20000000000 */
[----:B------:R-:W-:Y:S01]  /*36f0*/  FMNMX R48, R48, R17, PT ;  /* 0x0000001130307209 */ /* 0x000fe20003800000 */
[----:B------:R-:W-:Y:S01]  /*3700*/  FADD R60, R24, R15 ;  /* 0x0000000f183c7221 */ /* 0x000fe20000000000 */
[--C-:B------:R-:W-:Y:S01]  /*3710*/  FADD R17, R25, R23.reuse ;  /* 0x0000001719117221 */ /* 0x100fe20000000000 */
[--C-:B------:R-:W-:Y:S01]  /*3720*/  FADD R54, R26, R23.reuse ;  /* 0x000000171a367221 */ /* 0x100fe20000000000 */
[----:B------:R-:W-:Y:S01]  /*3730*/  FADD R55, R27, R23 ;  /* 0x000000171b377221 */ /* 0x000fe20000000000 */
[----:B------:R-:W-:-:S02]  /*3740*/  FMNMX R24, R61, R20, PT ;  /* 0x000000143d187209 */ /* 0x000fc40003800000 */
[----:B------:R-:W-:Y:S02]  /*3750*/  FMNMX R44, R44, R21, PT ;  /* 0x000000152c2c7209 */ /* 0x000fe40003800000 */
[----:B------:R-:W1:Y:S01]  /*3760*/  LDS.128 R20, [R6+0xd0] ;  /* 0x0000d00006147984 */ /* 0x000e620000000c00 */
[----:B------:R-:W-:Y:S01]  /*3770*/  FMNMX R57, R57, R56, PT ;  /* 0x0000003839397209 */ /* 0x000fe20003800000 */
[C-C-:B------:R-:W-:Y:S01]  /*3780*/  FADD R56, R26.reuse, R19.reuse ;  /* 0x000000131a387221 */ /* 0x140fe20000000000 */
[----:B------:R-:W-:Y:S01]  /*3790*/  FMNMX R43, R43, R16, PT ;  /* 0x000000102b2b7209 */ /* 0x000fe20003800000 */
[--C-:B------:R-:W-:Y:S01]  /*37a0*/  FADD R16, R25, R19.reuse ;  /* 0x0000001319107221 */ /* 0x100fe20000000000 */
[----:B------:R-:W-:Y:S01]  /*37b0*/  FADD R58, R27, R19 ;  /* 0x000000131b3a7221 */ /* 0x000fe20000000000 */
[--C-:B------:R-:W-:Y:S01]  /*37c0*/  FADD R19, R25, R15.reuse ;  /* 0x0000000f19137221 */ /* 0x100fe20000000000 */
[--C-:B------:R-:W-:Y:S01]  /*37d0*/  FADD R26, R26, R15.reuse ;  /* 0x0000000f1a1a7221 */ /* 0x100fe20000000000 */
[----:B------:R-:W-:Y:S01]  /*37e0*/  FADD R15, R27, R15 ;  /* 0x0000000f1b0f7221 */ /* 0x000fe20000000000 */
[----:B------:R-:W-:-:S02]  /*37f0*/  FMNMX R25, R57, R18, PT ;  /* 0x0000001239197209 */ /* 0x000fc40003800000 */
[----:B------:R-:W-:Y:S02]  /*3800*/  FMNMX R50, R50, R17, PT ;  /* 0x0000001132327209 */ /* 0x000fe40003800000 */
[----:B------:R-:W-:Y:S02]  /*3810*/  FMNMX R51, R51, R16, PT ;  /* 0x0000001033337209 */ /* 0x000fe40003800000 */
[----:B------:R-:W-:Y:S02]  /*3820*/  FMNMX R52, R52, R19, PT ;  /* 0x0000001334347209 */ /* 0x000fe40003800000 */
[----:B------:R-:W2:Y:S01]  /*3830*/  LDS.128 R16, [R6+0x150] ;  /* 0x0001500006107984 */ /* 0x000ea20000000c00 */
[----:B------:R-:W-:Y:S02]  /*3840*/  FMNMX R45, R45, R12, PT ;  /* 0x0000000c2d2d7209 */ /* 0x000fe40003800000 */
[----:B------:R-:W-:Y:S02]  /*3850*/  FMNMX R53, R14, R53, PT ;  /* 0x000000350e357209 */ /* 0x000fe40003800000 */
[----:B------:R-:W-:-:S02]  /*3860*/  FMNMX R54, R13, R54, PT ;  /* 0x000000360d367209 */ /* 0x000fc40003800000 */
[----:B------:R-:W-:Y:S01]  /*3870*/  FMNMX R49, R49, R26, PT ;  /* 0x0000001a31317209 */ /* 0x000fe20003800000 */
[----:B0-----:R-:W-:Y:S01]  /*3880*/  FADD R26, R28, R33 ;  /* 0x000000211c1a7221 */ /* 0x001fe20000000000 */
[----:B------:R-:W-:Y:S01]  /*3890*/  FMNMX R48, R48, R55, PT ;  /* 0x0000003730307209 */ /* 0x000fe20003800000 */
[----:B------:R-:W-:Y:S01]  /*38a0*/  FADD R55, R32, R28 ;  /* 0x0000001c20377221 */ /* 0x000fe20000000000 */
[----:B------:R-:W-:Y:S02]  /*38b0*/  FMNMX R46, R46, R15, PT ;  /* 0x0000000f2e2e7209 */ /* 0x000fe40003800000 */
[----:B------:R-:W0:Y:S01]  /*38c0*/  LDS.128 R12, [R6+0x1d0] ;  /* 0x0001d000060c7984 */ /* 0x000e220000000c00 */
[----:B------:R-:W-:Y:S01]  /*38d0*/  FMNMX R43, R43, R56, PT ;  /* 0x000000382b2b7209 */ /* 0x000fe20003800000 */
[C---:B------:R-:W-:Y:S01]  /*38e0*/  FADD R56, R28.reuse, R34 ;  /* 0x000000221c387221 */ /* 0x040fe20000000000 */
[----:B------:R-:W-:Y:S01]  /*38f0*/  FMNMX R47, R47, R58, PT ;  /* 0x0000003a2f2f7209 */ /* 0x000fe20003800000 */
[----:B------:R-:W-:Y:S01]  /*3900*/  FADD R58, R28, R35 ;  /* 0x000000231c3a7221 */ /* 0x000fe20000000000 */
[----:B------:R-:W-:-:S02]  /*3910*/  FMNMX R55, R24, R55, PT ;  /* 0x0000003718377209 */ /* 0x000fc40003800000 */
[----:B------:R-:W-:Y:S02]  /*3920*/  FMNMX R28, R25, R26, PT ;  /* 0x0000001a191c7209 */ /* 0x000fe40003800000 */
[----:B------:R-:W3:Y:S01]  /*3930*/  LDS.128 R24, [R5+0x1500] ;  /* 0x0015000005187984 */ /* 0x000ee20000000c00 */
[----:B-1----:R-:W-:Y:S01]  /*3940*/  FADD R57, R32, R20 ;  /* 0x0000001420397221 */ /* 0x002fe20000000000 */
[----:B------:R-:W-:Y:S01]  /*3950*/  FMNMX R42, R42, R59, PT ;  /* 0x0000003b2a2a7209 */ /* 0x000fe20003800000 */
[----:B------:R-:W-:-:S03]  /*3960*/  FADD R59, R20, R34 ;  /* 0x00000022143b7221 */ /* 0x000fc60000000000 */
[----:B------:R-:W-:Y:S01]  /*3970*/  FMNMX R44, R44, R57, PT ;  /* 0x000000392c2c7209 */ /* 0x000fe20003800000 */
[----:B------:R-:W-:Y:S01]  /*3980*/  FADD R57, R20, R33 ;  /* 0x0000002114397221 */ /* 0x000fe20000000000 */
[----:B------:R-:W-:Y:S01]  /*3990*/  FMNMX R54, R54, R59, PT ;  /* 0x0000003b36367209 */ /* 0x000fe20003800000 */
[----:B------:R-:W-:-:S03]  /*39a0*/  FADD R59, R20, R35 ;  /* 0x00000023143b7221 */ /* 0x000fc60000000000 */
[----:B------:R-:W-:Y:S02]  /*39b0*/  FMNMX R50, R50, R57, PT ;  /* 0x0000003932327209 */ /* 0x000fe40003800000 */
[----:B------:R-:W-:Y:S01]  /*39c0*/  FMNMX R41, R41, R60, PT ;  /* 0x0000003c29297209 */ /* 0x000fe20003800000 */
[----:B--2---:R-:W-:Y:S01]  /*39d0*/  FADD R57, R32, R16 ;  /* 0x0000001020397221 */ /* 0x004fe20000000000 */
[C---:B------:R-:W-:Y:S01]  /*39e0*/  FADD R20, R16.reuse, R33 ;  /* 0x0000002110147221 */ /* 0x040fe20000000000 */
[----:B------:R-:W-:Y:S01]  /*39f0*/  FMNMX R45, R45, R56, PT ;  /* 0x000000382d2d7209 */ /* 0x000fe20003800000 */
[C---:B------:R-:W-:Y:S01]  /*3a00*/  FADD R56, R16.reuse, R34 ;  /* 0x0000002210387221 */ /* 0x040fe20000000000 */
[----:B------:R-:W-:Y:S01]  /*3a10*/  FADD R16, R16, R35 ;  /* 0x0000002310107221 */ /* 0x000fe20000000000 */
[----:B0-----:R-:W-:Y:S01]  /*3a20*/  FADD R32, R32, R12 ;  /* 0x0000000c20207221 */ /* 0x001fe20000000000 */
[C---:B------:R-:W-:Y:S01]  /*3a30*/  FADD R33, R12.reuse, R33 ;  /* 0x000000210c217221 */ /* 0x040fe20000000000 */
[C---:B------:R-:W-:Y:S01]  /*3a40*/  FADD R34, R12.reuse, R34 ;  /* 0x000000220c227221 */ /* 0x040fe20000000000 */
[----:B------:R-:W-:-:S02]  /*3a50*/  FADD R35, R12, R35 ;  /* 0x000000230c237221 */ /* 0x000fc40000000000 */
[----:B------:R-:W-:Y:S02]  /*3a60*/  FMNMX R41, R41, R32, PT ;  /* 0x0000002029297209 */ /* 0x000fe40003800000 */
[----:B------:R-:W-:Y:S01]  /*3a70*/  FMNMX R52, R52, R33, PT ;  /* 0x0000002134347209 */ /* 0x000fe20003800000 */
[C---:B---3--:R-:W-:Y:S01]  /*3a80*/  FADD R32, R24.reuse, R29 ;  /* 0x0000001d18207221 */ /* 0x048fe20000000000 */
[----:B------:R-:W-:Y:S01]  /*3a90*/  FADD R33, R24, R21 ;  /* 0x0000001518217221 */ /* 0x000fe20000000000 */
[----:B------:R-:W-:Y:S02]  /*3aa0*/  FMNMX R49, R49, R34, PT ;  /* 0x0000002231317209 */ /* 0x000fe40003800000 */
[----:B------:R-:W-:Y:S02]  /*3ab0*/  FMNMX R46, R46, R35, PT ;  /* 0x000000232e2e7209 */ /* 0x000fe40003800000 */
[----:B------:R-:W-:Y:S02]  /*3ac0*/  FMNMX R55, R55, R32, PT ;  /* 0x0000002037377209 */ /* 0x000fe40003800000 */
[----:B------:R-:W-:Y:S01]  /*3ad0*/  FMNMX R44, R44, R33, PT ;  /* 0x000000212c2c7209 */ /* 0x000fe20003800000 */
[----:B------:R-:W-:Y:S01]  /*3ae0*/  FADD R61, R24, R17 ;  /* 0x00000011183d7221 */ /* 0x000fe20000000000 */
[----:B------:R-:W-:Y:S01]  /*3af0*/  FMNMX R53, R53, R58, PT ;  /* 0x0000003a35357209 */ /* 0x000fe20003800000 */
[----:B------:R-:W0:Y:S01]  /*3b00*/  LDS.128 R32, [R5+0x1600] ;  /* 0x0016000005207984 */ /* 0x000e220000000c00 */
[----:B------:R-:W-:Y:S01]  /*3b10*/  FMNMX R48, R48, R59, PT ;  /* 0x0000003b30307209 */ /* 0x000fe20003800000 */
[C---:B------:R-:W-:Y:S01]  /*3b20*/  FADD R59, R25.reuse, R21 ;  /* 0x00000015193b7221 */ /* 0x040fe20000000000 */
[----:B------:R-:W-:Y:S01]  /*3b30*/  FMNMX R42, R42, R57, PT ;  /* 0x000000392a2a7209 */ /* 0x000fe20003800000 */
[C---:B------:R-:W-:Y:S01]  /*3b40*/  FADD R57, R25.reuse, R29 ;  /* 0x0000001d19397221 */ /* 0x040fe20000000000 */
        /* <DEDUP_REMOVED lines=9> */
[C-C-:B------:R-:W-:Y:S01]  /*3be0*/  FADD R12, R26.reuse, R17.reuse ;  /* 0x000000111a0c7221 */ /* 0x140fe20000000000 */
        /* <DEDUP_REMOVED lines=14> */
[----:B------:R-:W-:Y:S01]  /*3cd0*/  FMNMX R53, R53, R56, PT ;  /* 0x0000003835357209 */ /* 0x000fe20003800000 */
[--C-:B0-----:R-:W-:Y:S01]  /*3ce0*/  FADD R54, R32, R30.reuse ;  /* 0x0000001e20367221 */ /* 0x101fe20000000000 */
[--C-:B------:R-:W-:Y:S01]  /*3cf0*/  FADD R59, R33, R30.reuse ;  /* 0x0000001e213b7221 */ /* 0x100fe20000000000 */
[--C-:B------:R-:W-:Y:S01]  /*3d00*/  FADD R13, R34, R30.reuse ;  /* 0x0000001e220d7221 */ /* 0x100fe20000000000 */
[----:B------:R-:W-:Y:S01]  /*3d10*/  FADD R12, R35, R30 ;  /* 0x0000001e230c7221 */ /* 0x000fe20000000000 */
[----:B------:R-:W-:Y:S01]  /*3d20*/  FMNMX R47, R47, R16, PT ;  /* 0x000000102f2f7209 */ /* 0x000fe20003800000 */
[--C-:B------:R-:W-:Y:S01]  /*3d30*/  FADD R41, R32, R18.reuse ;  /* 0x0000001220297221 */ /* 0x100fe20000000000 */
[--C-:B------:R-:W-:Y:S01]  /*3d40*/  FADD R46, R33, R18.reuse ;  /* 0x00000012212e7221 */ /* 0x100fe20000000000 */
[----:B------:R-:W-:Y:S01]  /*3d50*/  FADD R30, R34, R18 ;  /* 0x00000012221e7221 */ /* 0x000fe20000000000 */
[----:B------:R-:W-:Y:S01]  /*3d60*/  FMNMX R51, R51, R58, PT ;  /* 0x0000003a33337209 */ /* 0x000fe20003800000 */
[--C-:B------:R-:W-:Y:S01]  /*3d70*/  FADD R61, R32, R22.reuse ;  /* 0x00000016203d7221 */ /* 0x100fe20000000000 */
[--C-:B------:R-:W-:Y:S01]  /*3d80*/  FADD R57, R33, R22.reuse ;  /* 0x0000001621397221 */ /* 0x100fe20000000000 */
[----:B------:R-:W-:Y:S01]  /*3d90*/  FADD R16, R34, R22 ;  /* 0x0000001622107221 */ /* 0x000fe20000000000 */
[----:B------:R-:W-:Y:S01]  /*3da0*/  FADD R18, R35, R18 ;  /* 0x0000001223127221 */ /* 0x000fe20000000000 */
[--C-:B------:R-:W-:Y:S01]  /*3db0*/  FADD R56, R32, R14.reuse ;  /* 0x0000000e20387221 */ /* 0x100fe20000000000 */
[--C-:B------:R-:W-:Y:S01]  /*3dc0*/  FADD R33, R33, R14.reuse ;  /* 0x0000000e21217221 */ /* 0x100fe20000000000 */
[--C-:B------:R-:W-:Y:S01]  /*3dd0*/  FADD R34, R34, R14.reuse ;  /* 0x0000000e22227221 */ /* 0x100fe20000000000 */
[----:B------:R-:W-:Y:S01]  /*3de0*/  FADD R32, R35, R14 ;  /* 0x0000000e23207221 */ /* 0x000fe20000000000 */
[----:B------:R-:W-:-:S02]  /*3df0*/  FMNMX R49, R49, R60, PT ;  /* 0x0000003c31317209 */ /* 0x000fc40003800000 */
[----:B------:R-:W-:Y:S02]  /*3e00*/  FMNMX R51, R51, R46, PT ;  /* 0x0000002e33337209 */ /* 0x000fe40003800000 */
        /* <DEDUP_REMOVED lines=24> */
[----:B------:R-:W-:Y:S01]  /*3f90*/  FMNMX R42, R17, R56, PT ;  /* 0x00000038112a7209 */ /* 0x000fe20003800000 */
[--C-:B------:R-:W-:Y:S01]  /*3fa0*/  FADD R17, R25, R23.reuse ;  /* 0x0000001719117221 */ /* 0x100fe20000000000 */
[--C-:B------:R-:W-:Y:S01]  /*3fb0*/  FADD R54, R26, R23.reuse ;  /* 0x000000171a367221 */ /* 0x100fe20000000000 */
[----:B------:R-:W-:Y:S01]  /*3fc0*/  FADD R55, R27, R23 ;  /* 0x000000171b377221 */ /* 0x000fe20000000000 */
[----:B------:R-:W-:-:S02]  /*3fd0*/  FMNMX R24, R22, R20, PT ;  /* 0x0000001416187209 */ /* 0x000fc40003800000 */
[----:B------:R-:W-:Y:S02]  /*3fe0*/  FMNMX R44, R44, R21, PT ;  /* 0x000000152c2c7209 */ /* 0x000fe40003800000 */
[----:B------:R-:W1:Y:S01]  /*3ff0*/  LDS.128 R20, [R6+0xe0] ;  /* 0x0000e00006147984 */ /* 0x000e620000000c00 */
[----:B------:R-:W-:Y:S01]  /*4000*/  FMNMX R50, R50, R57, PT ;  /* 0x0000003932327209 */ /* 0x000fe20003800000 */
[--C-:B------:R-:W-:Y:S01]  /*4010*/  FADD R16, R25, R19.reuse ;  /* 0x0000001319107221 */ /* 0x100fe20000000000 */
[--C-:B------:R-:W-:Y:S01]  /*4020*/  FADD R57, R26, R19.reuse ;  /* 0x000000131a397221 */ /* 0x100fe20000000000 */
[----:B------:R-:W-:Y:S01]  /*4030*/  FADD R56, R27, R19 ;  /* 0x000000131b387221 */ /* 0x000fe20000000000 */
[----:B------:R-:W-:Y:S01]  /*4040*/  FADD R19, R25, R15 ;  /* 0x0000000f19137221 */ /* 0x000fe20000000000 */
[----:B------:R-:W-:Y:S02]  /*4050*/  FMNMX R25, R59, R18, PT ;  /* 0x000000123b197209 */ /* 0x000fe40003800000 */
[----:B------:R-:W-:-:S02]  /*4060*/  FMNMX R50, R50, R17, PT ;  /* 0x0000001132327209 */ /* 0x000fc40003800000 */
[----:B------:R-:W-:Y:S02]  /*4070*/  FMNMX R51, R51, R16, PT ;  /* 0x0000001033337209 */ /* 0x000fe40003800000 */
[----:B------:R-:W-:Y:S01]  /*4080*/  FMNMX R52, R52, R19, PT ;  /* 0x0000001334347209 */ /* 0x000fe20003800000 */
[--C-:B------:R-:W-:Y:S01]  /*4090*/  FADD R26, R26, R15.reuse ;  /* 0x0000000f1a1a7221 */ /* 0x100fe20000000000 */
[----:B------:R-:W2:Y:S01]  /*40a0*/  LDS.128 R16, [R6+0x160] ;  /* 0x0001600006107984 */ /* 0x000ea20000000c00 */
[----:B------:R-:W-:Y:S01]  /*40b0*/  FADD R58, R27, R15 ;  /* 0x0000000f1b3a7221 */ /* 0x000fe20000000000 */
[----:B------:R-:W-:Y:S02]  /*40c0*/  FMNMX R53, R12, R53, PT ;  /* 0x000000350c357209 */ /* 0x000fe40003800000 */
[----:B------:R-:W-:Y:S02]  /*40d0*/  FMNMX R54, R13, R54, PT ;  /* 0x000000360d367209 */ /* 0x000fe40003800000 */
[----:B------:R-:W-:-:S02]  /*40e0*/  FMNMX R57, R14, R57, PT ;  /* 0x000000390e397209 */ /* 0x000fc40003800000 */
        /* <DEDUP_REMOVED lines=8> */
[----:B------:R-:W-:Y:S02]  /*4170*/  FMNMX R43, R46, R43, PT ;  /* 0x0000002b2e2b7209 */ /* 0x000fe40003800000 */
[----:B------:R-:W-:-:S02]  /*4180*/  FMNMX R46, R24, R27, PT ;  /* 0x0000001b182e7209 */ /* 0x000fc40003800000 */
[----:B------:R-:W-:Y:S02]  /*4190*/  FMNMX R28, R25, R26, PT ;  /* 0x0000001a191c7209 */ /* 0x000fe40003800000 */
[----:B------:R-:W0:Y:S01]  /*41a0*/  LDS.128 R24, [R5+0x1900] ;  /* 0x0019000005187984 */ /* 0x000e220000000c00 */
[----:B------:R-:W-:Y:S01]  /*41b0*/  FMNMX R48, R48, R55, PT ;  /* 0x0000003730307209 */ /* 0x000fe20003800000 */
[----:B-1----:R-:W-:-:S05]  /*41c0*/  FADD R55, R32, R20 ;  /* 0x0000001420377221 */ /* 0x002fca0000000000 */
[----:B------:R-:W-:Y:S01]  /*41d0*/  FMNMX R44, R44, R55, PT ;  /* 0x000000372c2c7209 */ /* 0x000fe20003800000 */
[C---:B------:R-:W-:Y:S01]  /*41e0*/  FADD R55, R20.reuse, R33 ;  /* 0x0000002114377221 */ /* 0x040fe20000000000 */
[----:B------:R-:W-:Y:S01]  /*41f0*/  FADD R59, R20, R34 ;  /* 0x00000022143b7221 */ /* 0x000fe20000000000 */
[----:B------:R-:W-:-:S03]  /*4200*/  FMNMX R41, R41, R60, PT ;  /* 0x0000003c29297209 */ /* 0x000fc60003800000 */
[----:B------:R-:W-:Y:S01]  /*4210*/  FMNMX R50, R50, R55, PT ;  /* 0x0000003732327209 */ /* 0x000fe20003800000 */
[----:B------:R-:W-:Y:S01]  /*4220*/  FADD R55, R20, R35 ;  /* 0x0000002314377221 */ /* 0x000fe20000000000 */
[----:B--2---:R-:W-:Y:S01]  /*4230*/  FADD R20, R32, R16 ;  /* 0x0000001020147221 */ /* 0x004fe20000000000 */
[----:B------:R-:W-:-:S04]  /*4240*/  FMNMX R43, R43, R56, PT ;  /* 0x000000382b2b7209 */ /* 0x000fc80003800000 */
[----:B------:R-:W-:Y:S01]  /*4250*/  FMNMX R41, R41, R20, PT ;  /* 0x0000001429297209 */ /* 0x000fe20003800000 */
[--C-:B------:R-:W-:Y:S01]  /*4260*/  FADD R20, R16, R33.reuse ;  /* 0x0000002110147221 */ /* 0x100fe20000000000 */
[----:B---3--:R-:W-:Y:S01]  /*4270*/  FADD R33, R12, R33 ;  /* 0x000000210c217221 */ /* 0x008fe20000000000 */
[----:B------:R-:W-:Y:S01]  /*4280*/  FMNMX R48, R48, R55, PT ;  /* 0x0000003730307209 */ /* 0x000fe20003800000 */
[----:B------:R-:W-:Y:S01]  /*4290*/  FADD R56, R16, R34 ;  /* 0x0000002210387221 */ /* 0x000fe20000000000 */
[----:B------:R-:W-:Y:S01]  /*42a0*/  FADD R55, R32, R12 ;  /* 0x0000000c20377221 */ /* 0x000fe20000000000 */
[----:B------:R-:W-:Y:S01]  /*42b0*/  FADD R34, R12, R34 ;  /* 0x000000220c227221 */ /* 0x000fe20000000000 */
[--C-:B------:R-:W-:Y:S01]  /*42c0*/  FADD R16, R16, R35.reuse ;  /* 0x0000002310107221 */ /* 0x100fe20000000000 */
[----:B------:R-:W-:Y:S01]  /*42d0*/  FADD R12, R12, R35 ;  /* 0x000000230c0c7221 */ /* 0x000fe20000000000 */
[----:B------:R-:W-:Y:S02]  /*42e0*/  FMNMX R52, R52, R33, PT ;  /* 0x0000002134347209 */ /* 0x000fe40003800000 */
[----:B------:R-:W-:Y:S01]  /*42f0*/  FMNMX R42, R42, R61, PT ;  /* 0x0000003d2a2a7209 */ /* 0x000fe20003800000 */
[C---:B0-----:R-:W-:Y:S01]  /*4300*/  FADD R33, R24.reuse, R29 ;  /* 0x0000001d18217221 */ /* 0x041fe20000000000 */
[--C-:B------:R-:W-:Y:S01]  /*4310*/  FADD R35, R24, R21.reuse ;  /* 0x0000001518237221 */ /* 0x100fe20000000000 */
[----:B------:R-:W-:Y:S01]  /*4320*/  FMNMX R54, R54, R59, PT ;  /* 0x0000003b36367209 */ /* 0x000fe20003800000 */
[C---:B------:R-:W-:Y:S01]  /*4330*/  FADD R59, R25.reuse, R21 ;  /* 0x00000015193b7221 */ /* 0x040fe20000000000 */
[----:B------:R-:W-:Y:S01]  /*4340*/  FMNMX R42, R42, R55, PT ;  /* 0x000000372a2a7209 */ /* 0x000fe20003800000 */
[----:B------:R-:W-:Y:S01]  /*4350*/  FADD R55, R25, R29 ;  /* 0x0000001d19377221 */ /* 0x000fe20000000000 */
[----:B------:R-:W-:Y:S01]  /*4360*/  FMNMX R49, R49, R34, PT ;  /* 0x0000002231317209 */ /* 0x000fe20003800000 */
[----:B------:R-:W-:Y:S01]  /*4370*/  FADD R60, R25, R17 ;  /* 0x00000011193c7221 */ /* 0x000fe20000000000 */
[----:B------:R-:W-:-:S02]  /*4380*/  FMNMX R46, R46, R33, PT ;  /* 0x000000212e2e7209 */ /* 0x000fc40003800000 */
[----:B------:R-:W-:Y:S01]  /*4390*/  FMNMX R44, R44, R35, PT ;  /* 0x000000232c2c7209 */ /* 0x000fe20003800000 */
[----:B------:R-:W-:Y:S01]  /*43a0*/  FADD R25, R25, R13 ;  /* 0x0000000d19197221 */ /* 0x000fe20000000000 */
[----:B------:R-:W0:Y:S01]  /*43b0*/  LDS.128 R32, [R5+0x1a00] ;  /* 0x001a000005207984 */ /* 0x000e220000000c00 */
[----:B------:R-:W-:Y:S01]  /*43c0*/  FMNMX R53, R53, R58, PT ;  /* 0x0000003a35357209 */ /* 0x000fe20003800000 */
[----:B------:R-:W-:Y:S01]  /*43d0*/  FADD R58, R24, R17 ;  /* 0x00000011183a7221 */ /* 0x000fe20000000000 */
[----:B------:R-:W-:Y:S01]  /*43e0*/  FMNMX R51, R51, R20, PT ;  /* 0x0000001433337209 */ /* 0x000fe20003800000 */
[C-C-:B------:R-:W-:Y:S01]  /*43f0*/  FADD R20, R26.reuse, R29.reuse ;  /* 0x0000001d1a147221 */ /* 0x140fe20000000000 */
[----:B------:R-:W-:Y:S01]  /*4400*/  FMNMX R57, R57, R56, PT ;  /* 0x0000003839397209 */ /* 0x000fe20003800000 */
[----:B------:R-:W-:Y:S01]  /*4410*/  FADD R56, R27, R29 ;  /* 0x0000001d1b387221 */ /* 0x000fe20000000000 */
[----:B------:R-:W-:Y:S01]  /*4420*/  FMNMX R47, R47, R16, PT ;  /* 0x000000102f2f7209 */ /* 0x000fe20003800000 */
[--C-:B------:R-:W-:Y:S01]  /*4430*/  FADD R16, R27, R17.reuse ;  /* 0x000000111b107221 */ /* 0x100fe20000000000 */
[----:B------:R-:W-:Y:S01]  /*4440*/  FMNMX R45, R45, R12, PT ;  /* 0x0000000c2d2d7209 */ /* 0x000fe20003800000 */
[C---:B------:R-:W-:Y:S01]  /*4450*/  FADD R12, R26.reuse, R17 ;  /* 0x000000111a0c7221 */ /* 0x040fe20000000000 */
[----:B------:R-:W-:Y:S01]  /*4460*/  FADD R29, R26, R21 ;  /* 0x000000151a1d7221 */ /* 0x000fe20000000000 */
[--C-:B------:R-:W-:Y:S01]  /*4470*/  FADD R61, R24, R13.reuse ;  /* 0x0000000d183d7221 */ /* 0x100fe20000000000 */
[----:B------:R-:W-:Y:S01]  /*4480*/  FADD R17, R26, R13 ;  /* 0x0000000d1a117221 */ /* 0x000fe20000000000 */
[C---:B------:R-:W-:Y:S01]  /*4490*/  FADD R21, R27.reuse, R21 ;  /* 0x000000151b157221 */ /* 0x040fe20000000000 */
[----:B------:R-:W-:Y:S01]  /*44a0*/  FADD R13, R27, R13 ;  /* 0x0000000d1b0d7221 */ /* 0x000fe20000000000 */
[----:B------:R-:W-:-:S02]  /*44b0*/  FMNMX R52, R52, R25, PT ;  /* 0x0000001934347209 */ /* 0x000fc40003800000 */
[----:B------:R-:W1:Y:S01]  /*44c0*/  LDS.128 R24, [R5+0x1b00] ;  /* 0x001b000005187984 */ /* 0x000e620000000c00 */
        /* <DEDUP_REMOVED lines=12> */
[--C-:B------:R-:W-:Y:S01]  /*4590*/  FADD R42, R32, R18.reuse ;  /* 0x00000012202a7221 */ /* 0x100fe20000000000 */
[C-C-:B------:R-:W-:Y:S01]  /*45a0*/  FADD R54, R33.reuse, R18.reuse ;  /* 0x0000001221367221 */ /* 0x140fe20000000000 */
[C---:B------:R-:W-:Y:S01]  /*45b0*/  FADD R16, R34.reuse, R18 ;  /* 0x0000001222107221 */ /* 0x040fe20000000000 */
[C-C-:B------:R-:W-:Y:S01]  /*45c0*/  FADD R59, R33.reuse, R30.reuse ;  /* 0x0000001e213b7221 */ /* 0x140fe20000000000 */
[----:B------:R-:W-:Y:S01]  /*45d0*/  FADD R17, R34, R30 ;  /* 0x0000001e22117221 */ /* 0x000fe20000000000 */
[--C-:B------:R-:W-:Y:S01]  /*45e0*/  FADD R53, R32, R22.reuse ;  /* 0x0000001620357221 */ /* 0x100fe20000000000 */
[--C-:B------:R-:W-:Y:S01]  /*45f0*/  FADD R21, R33, R22.reuse ;  /* 0x0000001621157221 */ /* 0x100fe20000000000 */
[--C-:B------:R-:W-:Y:S01]  /*4600*/  FADD R12, R34, R22.reuse ;  /* 0x00000016220c7221 */ /* 0x100fe20000000000 */
[C---:B------:R-:W-:Y:S01]  /*4610*/  FADD R13, R35.reuse, R22 ;  /* 0x00000016230d7221 */ /* 0x040fe20000000000 */
[----:B------:R-:W-:Y:S01]  /*4620*/  FADD R18, R35, R18 ;  /* 0x0000001223127221 */ /* 0x000fe20000000000 */
[----:B------:R-:W-:Y:S01]  /*4630*/  FADD R56, R32, R14 ;  /* 0x0000000e20387221 */ /* 0x000fe20000000000 */
[----:B------:R-:W-:Y:S01]  /*4640*/  FMNMX R51, R51, R60, PT ;  /* 0x0000003c33337209 */ /* 0x000fe20003800000 */
[----:B------:R-:W-:Y:S01]  /*4650*/  FADD R30, R35, R30 ;  /* 0x0000001e231e7221 */ /* 0x000fe20000000000 */
[--C-:B------:R-:W-:Y:S01]  /*4660*/  FADD R33, R33, R14.reuse ;  /* 0x0000000e21217221 */ /* 0x100fe20000000000 */
[--C-:B------:R-:W-:Y:S01]  /*4670*/  FADD R34, R34, R14.reuse ;  /* 0x0000000e22227221 */ /* 0x100fe20000000000 */
[----:B------:R-:W-:Y:S01]  /*4680*/  FADD R32, R35, R14 ;  /* 0x0000000e23207221 */ /* 0x000fe20000000000 */
[----:B------:R-:W-:-:S02]  /*4690*/  FMNMX R22, R46, R55, PT ;  /* 0x000000372e167209 */ /* 0x000fc40003800000 */
        /* <DEDUP_REMOVED lines=8> */
[----:B------:R-:W-:Y:S02]  /*4720*/  FMNMX R59, R28, R59, PT ;  /* 0x0000003b1c3b7209 */ /* 0x000fe40003800000 */
[----:B------:R-:W-:-:S02]  /*4730*/  FMNMX R52, R52, R33, PT ;  /* 0x0000002134347209 */ /* 0x000fc40003800000 */
[----:B------:R-:W-:Y:S02]  /*4740*/  FMNMX R43, R43, R30, PT ;  /* 0x0000001e2b2b7209 */ /* 0x000fe40003800000 */
[----:B------:R-:W-:Y:S02]  /*4750*/  FMNMX R12, R29, R12, PT ;  /* 0x0000000c1d0c7209 */ /* 0x000fe40003800000 */
[----:B------:R-:W-:Y:S01]  /*4760*/  FMNMX R49, R49, R34, PT ;  /* 0x0000002231317209 */ /* 0x000fe20003800000 */
[----:B------:R-:W-:Y:S01]  /*4770*/  LDS.128 R28, [R5+0x1c00] ;  /* 0x001c0000051c7984 */ /* 0x000fe20000000c00 */
[----:B------:R-:W-:-:S03]  /*4780*/  FMNMX R45, R45, R32, PT ;  /* 0x000000202d2d7209 */ /* 0x000fc60003800000 */
[----:B------:R-:W0:Y:S01]  /*4790*/  LDS.128 R32, [R6+0x70] ;  /* 0x0000700006207984 */ /* 0x000e220000000c00 */
[----:B------:R-:W-:Y:S02]  /*47a0*/  FMNMX R41, R41, R58, PT ;  /* 0x0000003a29297209 */ /* 0x000fe40003800000 */
[----:B------:R-:W-:Y:S01]  /*47b0*/  FMNMX R50, R50, R21, PT ;  /* 0x0000001532327209 */ /* 0x000fe20003800000 */
[----:B------:R-:W-:Y:S01]  /*47c0*/  FADD R21, R24, R23 ;  /* 0x0000001718157221 */ /* 0x000fe20000000000 */
[----:B------:R-:W-:Y:S02]  /*47d0*/  FMNMX R44, R44, R53, PT ;  /* 0x000000352c2c7209 */ /* 0x000fe40003800000 */
[----:B------:R-:W-:Y:S01]  /*47e0*/  FMNMX R42, R41, R42, PT ;  /* 0x0000002a292a7209 */ /* 0x000fe20003800000 */
[C---:B------:R-:W-:Y:S01]  /*47f0*/  FADD R60, R24.reuse, R15 ;  /* 0x0000000f183c7221 */ /* 0x040fe20000000000 */
        /* <DEDUP_REMOVED lines=10> */
[C-C-:B------:R-:W-:Y:S01]  /*48a0*/  FADD R57, R26.reuse, R19.reuse ;  /* 0x000000131a397221 */ /* 0x140fe20000000000 */
[----:B------:R-:W-:Y:S01]  /*48b0*/  FADD R56, R27, R19 ;  /* 0x000000131b387221 */ /* 0x000fe20000000000 */
[--C-:B------:R-:W-:Y:S01]  /*48c0*/  FADD R19, R25, R15.reuse ;  /* 0x0000000f19137221 */ /* 0x100fe20000000000 */
[--C-:B------:R-:W-:Y:S01]  /*48d0*/  FADD R26, R26, R15.reuse ;  /* 0x0000000f1a1a7221 */ /* 0x100fe20000000000 */
[----:B------:R-:W-:Y:S01]  /*48e0*/  FMNMX R25, R59, R18, PT ;  /* 0x000000123b197209 */ /* 0x000fe20003800000 */
[----:B------:R-:W-:Y:S01]  /*48f0*/  FADD R58, R27, R15 ;  /* 0x0000000f1b3a7221 */ /* 0x000fe20000000000 */
        /* <DEDUP_REMOVED lines=10> */
[----:B------:R-:W-:Y:S01]  /*49a0*/  FADD R26, R32, R29 ;  /* 0x0000001d201a7221 */ /* 0x000fe20000000000 */
        /* <DEDUP_REMOVED lines=9> */
[----:B-1----:R-:W-:Y:S01]  /*4a40*/  FADD R55, R28, R20 ;  /* 0x000000141c377221 */ /* 0x002fe20000000000 */
[----:B------:R-:W-:Y:S01]  /*4a50*/  FMNMX R43, R43, R56, PT ;  /* 0x000000382b2b7209 */ /* 0x000fe20003800000 */
[----:B------:R-:W-:-:S03]  /*4a60*/  FADD R56, R20, R30 ;  /* 0x0000001e14387221 */ /* 0x000fc60000000000 */
[----:B------:R-:W-:Y:S01]  /*4a70*/  FMNMX R44, R44, R55, PT ;  /* 0x000000372c2c7209 */ /* 0x000fe20003800000 */
[C---:B------:R-:W-:Y:S01]  /*4a80*/  FADD R55, R20.reuse, R29 ;  /* 0x0000001d14377221 */ /* 0x040fe20000000000 */
[----:B------:R-:W-:Y:S01]  /*4a90*/  FMNMX R53, R53, R56, PT ;  /* 0x0000003835357209 */ /* 0x000fe20003800000 */
[----:B------:R-:W-:-:S03]  /*4aa0*/  FADD R59, R20, R31 ;  /* 0x0000001f143b7221 */ /* 0x000fc60000000000 */
[----:B------:R-:W-:Y:S02]  /*4ab0*/  FMNMX R50, R50, R55, PT ;  /* 0x0000003732327209 */ /* 0x000fe40003800000 */
[----:B------:R-:W-:Y:S01]  /*4ac0*/  FMNMX R41, R41, R60, PT ;  /* 0x0000003c29297209 */ /* 0x000fe20003800000 */
[----:B--2---:R-:W-:Y:S01]  /*4ad0*/  FADD R55, R28, R16 ;  /* 0x000000101c377221 */ /* 0x004fe20000000000 */
[C---:B------:R-:W-:Y:S01]  /*4ae0*/  FADD R20, R16.reuse, R29 ;  /* 0x0000001d10147221 */ /* 0x040fe20000000000 */
[C---:B------:R-:W-:Y:S01]  /*4af0*/  FADD R56, R16.reuse, R30 ;  /* 0x0000001e10387221 */ /* 0x040fe20000000000 */
[----:B------:R-:W-:Y:S01]  /*4b00*/  FADD R16, R16, R31 ;  /* 0x0000001f10107221 */ /* 0x000fe20000000000 */
[----:B------:R-:W-:Y:S02]  /*4b10*/  FMNMX R42, R42, R61, PT ;  /* 0x0000003d2a2a7209 */ /* 0x000fe40003800000 */
[----:B------:R-:W-:Y:S01]  /*4b20*/  FMNMX R45, R45, R58, PT ;  /* 0x0000003a2d2d7209 */ /* 0x000fe20003800000 */
        /* <DEDUP_REMOVED lines=14> */
[----:B------:R-:W-:Y:S01]  /*4c10*/  FMNMX R45, R45, R12, PT ;  /* 0x0000000c2d2d7209 */ /* 0x000fe20003800000 */
[----:B------:R-:W-:Y:S01]  /*4c20*/  FADD R28, R27, R33 ;  /* 0x000000211b1c7221 */ /* 0x000fe20000000000 */
[----:B------:R-:W-:Y:S01]  /*4c30*/  FMNMX R57, R57, R56, PT ;  /* 0x0000003839397209 */ /* 0x000fe20003800000 */
[--C-:B------:R-:W-:Y:S01]  /*4c40*/  FADD R61, R24, R21.reuse ;  /* 0x00000015183d7221 */ /* 0x100fe20000000000 */
[C-C-:B------:R-:W-:Y:S01]  /*4c50*/  FADD R33, R25.reuse, R21.reuse ;  /* 0x0000001519217221 */ /* 0x140fe20000000000 */
        /* <DEDUP_REMOVED lines=9> */
[----:B------:R-:W-:-:S02]  /*4cf0*/  FADD R60, R27, R13 ;  /* 0x0000000d1b3c7221 */ /* 0x000fc40000000000 */
[----:B------:R-:W0:Y:S01]  /*4d00*/  LDS.128 R24, [R5+0x1e00] ;  /* 0x001e000005187984 */ /* 0x000e220000000c00 */
[----:B------:R-:W-:Y:S02]  /*4d10*/  FMNMX R32, R32, R29, PT ;  /* 0x0000001d20207209 */ /* 0x000fe40003800000 */
[----:B------:R-:W-:Y:S02]  /*4d20*/  FMNMX R51, R51, R30, PT ;  /* 0x0000001e33337209 */ /* 0x000fe40003800000 */
[----:B------:R-:W-:Y:S02]  /*4d30*/  FMNMX R46, R46, R31, PT ;  /* 0x0000001f2e2e7209 */ /* 0x000fe40003800000 */
[----:B------:R-:W-:Y:S02]  /*4d40*/  FMNMX R43, R43, R28, PT ;  /* 0x0000001c2b2b7209 */ /* 0x000fe40003800000 */
[----:B------:R-:W1:Y:S01]  /*4d50*/  LDS.128 R28, [R5+0x1f00] ;  /* 0x001f0000051c7984 */ /* 0x000e620000000c00 */
[----:B------:R-:W-:Y:S01]  /*4d60*/  FMNMX R21, R48, R21, PT ;  /* 0x0000001530157209 */ /* 0x000fe20003800000 */
[----:B------:R-:W-:Y:S01]  /*4d70*/  UIADD3 UR8, UPT, UPT, UR7, 0x20, URZ ;  /* 0x0000002007087890 */ /* 0x000fe2000fffe0ff */
[----:B------:R-:W-:-:S02]  /*4d80*/  FMNMX R20, R47, R20, PT ;  /* 0x000000142f147209 */ /* 0x000fc40003800000 */
[----:B------:R-:W-:Y:S01]  /*4d90*/  FMNMX R60, R45, R60, PT ;  /* 0x0000003c2d3c7209 */ /* 0x000fe20003800000 */
[----:B------:R-:W-:Y:S01]  /*4da0*/  UIADD3 UR7, UPT, UPT, UR7, 0x10, URZ ;  /* 0x0000001007077890 */ /* 0x000fe2000fffe0ff */
[----:B------:R-:W-:Y:S02]  /*4db0*/  FMNMX R42, R42, R55, PT ;  /* 0x000000372a2a7209 */ /* 0x000fe40003800000 */
[----:B------:R-:W-:Y:S02]  /*4dc0*/  FMNMX R33, R50, R33, PT ;  /* 0x0000002132217209 */ /* 0x000fe40003800000 */
[----:B------:R-:W-:Y:S02]  /*4dd0*/  FMNMX R12, R53, R12, PT ;  /* 0x0000000c350c7209 */ /* 0x000fe40003800000 */
[----:B------:R-:W-:Y:S02]  /*4de0*/  FMNMX R54, R54, R59, PT ;  /* 0x0000003b36367209 */ /* 0x000fe40003800000 */
[----:B------:R-:W-:-:S02]  /*4df0*/  FMNMX R44, R44, R61, PT ;  /* 0x0000003d2c2c7209 */ /* 0x000fc40003800000 */
[----:B------:R-:W-:Y:S01]  /*4e00*/  FMNMX R16, R57, R16, PT ;  /* 0x0000001039107209 */ /* 0x000fe20003800000 */
[----:B------:R-:W-:Y:S01]  /*4e10*/  UISETP.GE.AND UP0, UPT, UR7, UR13, UPT ;  /* 0x0000000d0700728c */ /* 0x000fe2000bf06270 */
        /* <DEDUP_REMOVED lines=19> */
[----:B------:R-:W-:Y:S01]  /*4f50*/  FMNMX R48, R43, R48, PT ;  /* 0x000000302b307209 */ /* 0x000fe20003800000 */
[----:B-1----:R-:W-:Y:S01]  /*4f60*/  FADD R43, R28, R23 ;  /* 0x000000171c2b7221 */ /* 0x002fe20000000000 */
        /* <DEDUP_REMOVED lines=8> */
[----:B------:R-:W-:Y:S01]  /*4ff0*/  FMNMX R44, R44, R53, PT ;  /* 0x000000352c2c7209 */ /* 0x000fe20003800000 */
[--C-:B------:R-:W-:Y:S01]  /*5000*/  FADD R25, R30, R23.reuse ;  /* 0x000000171e197221 */ /* 0x100fe20000000000 */
[----:B------:R-:W-:Y:S01]  /*5010*/  FMNMX R24, R41, R24, PT ;  /* 0x0000001829187209 */ /* 0x000fe20003800000 */
[C---:B------:R-:W-:Y:S01]  /*5020*/  FADD R14, R31.reuse, R23 ;  /* 0x000000171f0e7221 */ /* 0x040fe20000000000 */
[----:B------:R-:W-:Y:S01]  /*5030*/  FMNMX R12, R12, R55, PT ;  /* 0x000000370c0c7209 */ /* 0x000fe20003800000 */
[----:B------:R-:W-:Y:S01]  /*5040*/  FADD R35, R31, R35 ;  /* 0x000000231f237221 */ /* 0x000fe20000000000 */
[----:B------:R-:W-:Y:S01]  /*5050*/  FMNMX R47, R54, R47, PT ;  /* 0x0000002f362f7209 */ /* 0x000fe20003800000 */
[--C-:B------:R-:W-:Y:S01]  /*5060*/  FADD R23, R28, R19.reuse ;  /* 0x000000131c177221 */ /* 0x100fe20000000000 */
[----:B------:R-:W-:Y:S01]  /*5070*/  FMNMX R22, R51, R22, PT ;  /* 0x0000001633167209 */ /* 0x000fe20003800000 */
[--C-:B------:R-:W-:Y:S01]  /*5080*/  FADD R55, R29, R19.reuse ;  /* 0x000000131d377221 */ /* 0x100fe20000000000 */
        /* <DEDUP_REMOVED lines=15> */
[----:B------:R-:W-:Y:S01]  /*5180*/  FMNMX R44, R45, R18, PT ;  /* 0x000000122d2c7209 */ /* 0x000fe20003800000 */
[----:B------:R-:W-:Y:S01]  /*5190*/  VIADD R2, R2, 0x20 ;  /* 0x0000002002027836 */ /* 0x000fe20000000000 */
        /* <DEDUP_REMOVED lines=12> */
[----:B------:R-:W-:Y:S01]  /*5260*/  IADD3 R3, PT, PT, R3, 0x20, RZ ;  /* 0x0000002003037810 */ /* 0x000fe20007ffe0ff */
[----:B------:R-:W-:Y:S01]  /*5270*/  UIADD3 UR4, UPT, UPT, UR4, 0x20, URZ ;  /* 0x0000002004047890 */ /* 0x000fe2000fffe0ff */
[----:B------:R-:W-:Y:S01]  /*5280*/  UMOV UR7, UR8 ;  /* 0x0000000800077c82 */ /* 0x000fe20008000000 */
[----:B------:R-:W-:Y:S06]  /*5290*/  BAR.SYNC.DEFER_BLOCKING 0x0 ;  /* 0x0000000000007b1d */ /* 0x000fec0000010000 */
[----:B------:R-:W-:Y:S05]  /*52a0*/  BRA.U !UP0, `(.L_x_434) ;  /* 0xffffffb108987547 */ /* 0x000fea000b83ffff */
.L_x_433:
[----:B------:R-:W0:Y:S01]  /*52b0*/  S2R R11, SR_TID.Y ;  /* 0x00000000000b7919 */ /* 0x000e220000002200 */
[----:B------:R-:W1:Y:S01]  /*52c0*/  LDCU UR7, c[0x0][0x39c] ;  /* 0x00007380ff0777ac */ /* 0x000e620008000800 */
[----:B------:R-:W-:Y:S02]  /*52d0*/  IMAD.U32 R2, RZ, RZ, UR5 ;  /* 0x00000005ff027e24 */ /* 0x000fe4000f8e00ff */
[----:B------:R-:W-:Y:S01]  /*52e0*/  IMAD.U32 R3, RZ, RZ, UR6 ;  /* 0x00000006ff037e24 */ /* 0x000fe2000f8e00ff */
[----:B------:R-:W2:Y:S03]  /*52f0*/  LDCU.64 UR4, c[0x0][0x390] ;  /* 0x00007200ff0477ac */ /* 0x000ea60008000a00 */
[----:B------:R-:W-:-:S05]  /*5300*/  IMAD R0, R3, 0x10, R0 ;  /* 0x0000001003007824 */ /* 0x000fca00078e0200 */
[----:B------:R-:W-:-:S04]  /*5310*/  SHF.L.U32 R0, R0, 0x2, RZ ;  /* 0x0000000200007819 */ /* 0x000fc800000006ff */
[----:B------:R-:W-:Y:S01]  /*5320*/  SHF.R.S32.HI R12, RZ, 0x1f, R0 ;  /* 0x0000001fff0c7819 */ /* 0x000fe20000011400 */
[----:B------:R-:W-:Y:S01]  /*5330*/  VIADD R10, R0, 0x1 ;  /* 0x00000001000a7836 */ /* 0x000fe20000000000 */
[----:B0-----:R-:W-:-:S05]  /*5340*/  LEA R11, R2, R11, 0x4 ;  /* 0x0000000b020b7211 */ /* 0x001fca00078e20ff */
[----:B------:R-:W-:-:S04]  /*5350*/  IMAD.SHL.U32 R11, R11, 0x4, RZ ;  /* 0x000000040b0b7824 */ /* 0x000fc800078e00ff */
[C---:B------:R-:W-:Y:S01]  /*5360*/  VIADD R15, R11.reuse, 0x1 ;  /* 0x000000010b0f7836 */ /* 0x040fe20000000000 */
[C---:B-1----:R-:W-:Y:S01]  /*5370*/  ISETP.GE.AND P1, PT, R11.reuse, UR7, PT ;  /* 0x000000070b007c0c */ /* 0x042fe2000bf26270 */
[C---:B------:R-:W-:Y:S01]  /*5380*/  VIADD R17, R11.reuse, 0x2 ;  /* 0x000000020b117836 */ /* 0x040fe20000000000 */
[----:B------:R-:W-:Y:S02]  /*5390*/  IADD3 R21, PT, PT, R11, 0x3, RZ ;  /* 0x000000030b157810 */ /* 0x000fe40007ffe0ff */
        /* <DEDUP_REMOVED lines=47> */
[----:B------:R-:W-:-:S02]  /*5690*/  IADD3 R9, P6, PT, R0, R21, RZ ;  /* 0x0000001500097210 */ /* 0x000fc40007fde0ff */
[----:B------:R-:W-:Y:S01]  /*56a0*/  IADD3 R0, PT, PT, R0, 0x3, RZ ;  /* 0x0000000300007810 */ /* 0x000fe20007ffe0ff */
[----:B------:R0:W-:Y:S01]  /*56b0*/  @!P4 STG.E desc[UR10][R2.64+0x4], R46 ;  /* 0x0000042e0200c986 */ /* 0x0001e2000c10190a */
[----:B------:R-:W-:Y:S02]  /*56c0*/  LEA.HI.X.SX32 R12, R21, R12, 0x1, P6 ;  /* 0x0000000c150c7211 */ /* 0x000fe400030f0eff */
[----:B------:R-:W-:Y:S02]  /*56d0*/  ISETP.GE.OR P6, PT, R10, UR9, P1 ;  /* 0x000000090a007c0c */ /* 0x000fe40008fc6670 */
[C---:B------:R-:W-:Y:S02]  /*56e0*/  LEA R8, P4, R9.reuse, UR4, 0x2 ;  /* 0x0000000409087c11 */ /* 0x040fe4000f8810ff */
[----:B------:R-:W-:Y:S02]  /*56f0*/  ISETP.GE.OR P1, PT, R0, UR9, P1 ;  /* 0x0000000900007c0c */ /* 0x000fe40008f26670 */
[----:B------:R-:W-:-:S02]  /*5700*/  LEA.HI.X R9, R9, UR5, R12, 0x2, P4 ;  /* 0x0000000509097c11 */ /* 0x000fc4000a0f140c */
[----:B------:R-:W-:Y:S02]  /*5710*/  ISETP.GE.OR P4, PT, R10, UR9, P3 ;  /* 0x000000090a007c0c */ /* 0x000fe40009f86670 */
        /* <DEDUP_REMOVED lines=16> */
.L_x_435:
        /* <DEDUP_REMOVED lines=14> */
.L_x_468:


//--------------------- .text.tropical_maxplus_f32_nn --------------------------
	.section	.text.tropical_maxplus_f32_nn,"ax",@progbits
	.align	128
        .global         tropical_maxplus_f32_nn
        .type           tropical_maxplus_f32_nn,@function
        .size           tropical_maxplus_f32_nn,(.L_x_469 - tropical_maxplus_f32_nn)
        .other          tropical_maxplus_f32_nn,@"STO_CUDA_ENTRY STV_DEFAULT"
tropical_maxplus_f32_nn:
.text.tropical_maxplus_f32_nn:
[----:B------:R-:W-:Y:S01]  /*0000*/  LDC R1, c[0x0][0x37c] ;  /* 0x0000df00ff017b82 */ /* 0x000fe20000000800 */
[----:B------:R-:W0:Y:S07]  /*0010*/  LDCU UR9, c[0x0][0x398] ;  /* 0x00007300ff0977ac */ /* 0x000e2e0008000800 */
[----:B------:R-:W1:Y:S01]  /*0020*/  S2UR UR7, SR_CTAID.X ;  /* 0x00000000000779c3 */ /* 0x000e620000002500 */
[----:B------:R-:W2:Y:S01]  /*0030*/  S2R R7, SR_TID.Y ;  /* 0x0000000000077919 */ /* 0x000ea20000002200 */
[----:B------:R-:W-:Y:S01]  /*0040*/  IMAD.MOV.U32 R55, RZ, RZ, -0x800000 ;  /* 0xff800000ff377424 */ /* 0x000fe200078e00ff */
[----:B------:R-:W3:Y:S01]  /*0050*/  LDCU.64 UR10, c[0x0][0x358] ;  /* 0x00006b00ff0a77ac */ /* 0x000ee20008000a00 */
[----:B------:R-:W-:Y:S01]  /*0060*/  IMAD.MOV.U32 R56, RZ, RZ, -0x800000 ;  /* 0xff800000ff387424 */ /* 0x000fe200078e00ff */
[----:B------:R-:W-:Y:S01]  /*0070*/  MOV R43, 0xff800000 ;  /* 0xff800000002b7802 */ /* 0x000fe20000000f00 */
[----:B------:R-:W-:Y:S01]  /*0080*/  IMAD.MOV.U32 R50, RZ, RZ, -0x800000 ;  /* 0xff800000ff327424 */ /* 0x000fe200078e00ff */
[----:B------:R-:W-:Y:S01]  /*0090*/  MOV R44, 0xff800000 ;  /* 0xff800000002c7802 */ /* 0x000fe20000000f00 */
[----:B------:R-:W4:Y:S01]  /*00a0*/  LDC R12, c[0x0][0x3a0] ;  /* 0x0000e800ff0c7b82 */ /* 0x000f220000000800 */
[----:B------:R-:W-:Y:S01]  /*00b0*/  IMAD.MOV.U32 R45, RZ, RZ, -0x800000 ;  /* 0xff800000ff2d7424 */ /* 0x000fe200078e00ff */
[----:B------:R-:W-:Y:S01]  /*00c0*/  MOV R47, 0xff800000 ;  /* 0xff800000002f7802 */ /* 0x000fe20000000f00 */
[----:B------:R-:W-:Y:S01]  /*00d0*/  IMAD.MOV.U32 R42, RZ, RZ, -0x800000 ;  /* 0xff800000ff2a7424 */ /* 0x000fe200078e00ff */
[----:B------:R-:W-:Y:S01]  /*00e0*/  MOV R52, 0xff800000 ;  /* 0xff80000000347802 */ /* 0x000fe20000000f00 */
[----:B------:R-:W-:Y:S01]  /*00f0*/  IMAD.MOV.U32 R49, RZ, RZ, -0x800000 ;  /* 0xff800000ff317424 */ /* 0x000fe200078e00ff */
[----:B------:R-:W-:Y:S01]  /*0100*/  MOV R51, 0xff800000 ;  /* 0xff80000000337802 */ /* 0x000fe20000000f00 */
[----:B------:R-:W-:Y:S01]  /*0110*/  IMAD.MOV.U32 R46, RZ, RZ, -0x800000 ;  /* 0xff800000ff2e7424 */ /* 0x000fe200078e00ff */
[----:B0-----:R-:W-:Y:S01]  /*0120*/  UIADD3 UR4, UPT, UPT, UR9, 0x3f, URZ ;  /* 0x0000003f09047890 */ /* 0x001fe2000fffe0ff */
[----:B------:R-:W-:-:S02]  /*0130*/  IMAD.MOV.U32 R41, RZ, RZ, -0x800000 ;  /* 0xff800000ff297424 */ /* 0x000fc400078e00ff */
[----:B------:R-:W-:Y:S01]  /*0140*/  IMAD.MOV.U32 R53, RZ, RZ, -0x800000 ;  /* 0xff800000ff357424 */ /* 0x000fe200078e00ff */
[----:B------:R-:W-:Y:S01]  /*0150*/  USHF.R.S32.HI UR5, URZ, 0x1f, UR4 ;  /* 0x0000001fff057899 */ /* 0x000fe20008011404 */
[----:B------:R-:W-:Y:S02]  /*0160*/  IMAD.MOV.U32 R54, RZ, RZ, -0x800000 ;  /* 0xff800000ff367424 */ /* 0x000fe400078e00ff */
[----:B------:R-:W-:Y:S01]  /*0170*/  IMAD.MOV.U32 R48, RZ, RZ, -0x800000 ;  /* 0xff800000ff307424 */ /* 0x000fe200078e00ff */
        /* <DEDUP_REMOVED lines=30> */
[----:B------:R-:W-:Y:S01]  /*0360*/  IMAD.MOV.U32 R55, RZ, RZ, -0x800000 ;  /* 0xff800000ff377424 */ /* 0x000fe200078e00ff */
        /* <DEDUP_REMOVED lines=26> */
.L_x_437:
        /* <DEDUP_REMOVED lines=35> */
[----:B------:R-:W-:Y:S02]  /*0740*/  IMAD.MOV.U32 R23, RZ, RZ, -0x800000 ;  /* 0xff800000ff177424 */ /* 0x000fe400078e00ff */
[----:B--2---:R-:W-:Y:S02]  /*0750*/  @!P1 IMAD.WIDE R28, R21, 0x4, R28 ;  /* 0x00000004151c9825 */ /* 0x004fe400078e021c */
[----:B------:R-:W1:Y:S01]  /*0760*/  @!P5 LDC.64 R20, c[0x0][0x380] ;  /* 0x0000e000ff14db82 */ /* 0x000e620000000a00 */
[----:B------:R-:W-:Y:S01]  /*0770*/  @!P3 IADD3 R31, PT, PT, R27, 0xc, RZ ;  /* 0x0000000c1b1fb810 */ /* 0x000fe20007ffe0ff */
[----:B------:R-:W-:Y:S01]  /*0780*/  IMAD.MOV.U32 R60, RZ, RZ, -0x800000 ;  /* 0xff800000ff3c7424 */ /* 0x000fe200078e00ff */
        /* <DEDUP_REMOVED lines=17> */
[----:B------:R-:W-:Y:S02]  /*08a0*/  IMAD.MOV.U32 R34, RZ, RZ, -0x800000 ;  /* 0xff800000ff227424 */ /* 0x000fe400078e00ff */
        /* <DEDUP_REMOVED lines=13> */
[----:B------:R-:W-:-:S03]  /*0980*/  IMAD.MOV.U32 R30, RZ, RZ, -0x800000 ;  /* 0xff800000ff1e7424 */ /* 0x000fc600078e00ff */
[----:B------:R-:W-:Y:S02]  /*0990*/  VIADD R27, R27, UR4 ;  /* 0x000000041b1b7c36 */ /* 0x000fe40008000000 */
[----:B-----5:R-:W-:Y:S02]  /*09a0*/  @!P6 IMAD.WIDE R18, R31, 0x4, R18 ;  /* 0x000000041f12e825 */ /* 0x020fe400078e0212 */
[----:B------:R-:W2:Y:S02]  /*09b0*/  @!P4 LDC.64 R12, c[0x0][0x388] ;  /* 0x0000e200ff0ccb82 */ /* 0x000ea40000000a00 */
[----:B------:R-:W-:Y:S02]  /*09c0*/  IMAD.MOV.U32 R32, RZ, RZ, -0x800000 ;  /* 0xff800000ff207424 */ /* 0x000fe400078e00ff */
[----:B------:R-:W-:Y:S01]  /*09d0*/  VIADD R24, R40, 0x20 ;  /* 0x0000002028187836 */ /* 0x000fe20000000000 */
[----:B------:R-:W-:Y:S01]  /*09e0*/  @!P2 IADD3 R31, PT, PT, R38, R27, RZ ;  /* 0x0000001b261fa210 */ /* 0x000fe20007ffe0ff */
[----:B------:R-:W5:Y:S01]  /*09f0*/  @!P6 LDG.E.CONSTANT R30, desc[UR10][R18.64] ;  /* 0x0000000a121ee981 */ /* 0x000f62000c1e9900 */
[----:B------:R-:W-:Y:S01]  /*0a00*/  IADD3 R22, PT, PT, R40, 0x18, RZ ;  /* 0x0000001828167810 */ /* 0x000fe20007ffe0ff */
[----:B------:R-:W-:Y:S01]  /*0a10*/  IMAD.MOV.U32 R26, RZ, RZ, -0x800000 ;  /* 0xff800000ff1a7424 */ /* 0x000fe200078e00ff */
[----:B------:R-:W-:Y:S01]  /*0a20*/  ISETP.GE.OR P6, PT, R24, UR12, P1 ;  /* 0x0000000c18007c0c */ /* 0x000fe20008fc6670 */
[----:B------:R0:W5:Y:S01]  /*0a30*/  @!P5 LDG.E.CONSTANT R32, desc[UR10][R20.64] ;  /* 0x0000000a1420d981 */ /* 0x000162000c1e9900 */
[----:B------:R-:W-:Y:S01]  /*0a40*/  IMAD.MOV.U32 R24, RZ, RZ, -0x800000 ;  /* 0xff800000ff187424 */ /* 0x000fe200078e00ff */
        /* <DEDUP_REMOVED lines=14> */
[----:B0-----:R-:W-:Y:S01]  /*0b30*/  IMAD.MOV.U32 R28, RZ, RZ, -0x800000 ;  /* 0xff800000ff1c7424 */ /* 0x001fe200078e00ff */
        /* <DEDUP_REMOVED lines=18> */
[----:B------:R-:W-:Y:S02]  /*0c60*/  IMAD.MOV.U32 R59, RZ, RZ, -0x800000 ;  /* 0xff800000ff3b7424 */ /* 0x000fe400078e00ff */
[----:B------:R-:W-:Y:S01]  /*0c70*/  IMAD.MOV.U32 R61, RZ, RZ, -0x800000 ;  /* 0xff800000ff3d7424 */ /* 0x000fe200078e00ff */
[----:B0-----:R-:W-:Y:S01]  /*0c80*/  MOV R20, 0xff800000 ;  /* 0xff80000000147802 */ /* 0x001fe20000000f00 */
[----:B------:R-:W-:-:S02]  /*0c90*/  IMAD.MOV.U32 R21, RZ, RZ, -0x800000 ;  /* 0xff800000ff157424 */ /* 0x000fc400078e00ff */
        /* <DEDUP_REMOVED lines=31> */
[----:B------:R-:W-:Y:S02]  /*0e90*/  FMNMX R49, R22, R49, !PT ;  /* 0x0000003116317209 */ /* 0x000fe40007800000 */
[----:B------:R-:W-:Y:S02]  /*0ea0*/  FMNMX R42, R23, R42, !PT ;  /* 0x0000002a172a7209 */ /* 0x000fe40007800000 */
[----:B------:R-:W0:Y:S01]  /*0eb0*/  LDS.128 R20, [R5+0x100] ;  /* 0x0001000005147984 */ /* 0x000e220000000c00 */
[C---:B------:R-:W-:Y:S01]  /*0ec0*/  FADD R57, R12.reuse, R18 ;  /* 0x000000120c397221 */ /* 0x040fe20000000000 */
[----:B------:R-:W-:-:S04]  /*0ed0*/  FADD R12, R12, R19 ;  /* 0x000000130c0c7221 */ /* 0x000fc80000000000 */
[----:B------:R-:W-:Y:S01]  /*0ee0*/  FMNMX R44, R57, R44, !PT ;  /* 0x0000002c392c7209 */ /* 0x000fe20007800000 */
[----:B-1----:R-:W-:Y:S01]  /*0ef0*/  FADD R57, R16, R24 ;  /* 0x0000001810397221 */ /* 0x002fe20000000000 */
[----:B------:R-:W-:Y:S01]  /*0f00*/  FMNMX R45, R12, R45, !PT ;  /* 0x0000002d0c2d7209 */ /* 0x000fe20007800000 */
[----:B------:R-:W-:-:S03]  /*0f10*/  FADD R12, R24, R17 ;  /* 0x00000011180c7221 */ /* 0x000fc60000000000 */
[----:B------:R-:W-:Y:S01]  /*0f20*/  FMNMX R50, R57, R50, !PT ;  /* 0x0000003239327209 */ /* 0x000fe20007800000 */
[C---:B------:R-:W-:Y:S01]  /*0f30*/  FADD R57, R24.reuse, R18 ;  /* 0x0000001218397221 */ /* 0x040fe20000000000 */
[----:B------:R-:W-:Y:S01]  /*0f40*/  FADD R24, R24, R19 ;  /* 0x0000001318187221 */ /* 0x000fe20000000000 */
[----:B------:R-:W-:-:S03]  /*0f50*/  FMNMX R43, R12, R43, !PT ;  /* 0x0000002b0c2b7209 */ /* 0x000fc60007800000 */
[----:B------:R-:W-:Y:S01]  /*0f60*/  FMNMX R12, R57, R56, !PT ;  /* 0x00000038390c7209 */ /* 0x000fe20007800000 */
[----:B--2---:R-:W-:Y:S01]  /*0f70*/  FADD R56, R16, R28 ;  /* 0x0000001c10387221 */ /* 0x004fe20000000000 */
[----:B------:R-:W-:Y:S01]  /*0f80*/  FMNMX R24, R24, R55, !PT ;  /* 0x0000003718187209 */ /* 0x000fe20007800000 */
[--C-:B------:R-:W-:Y:S01]  /*0f90*/  FADD R55, R28, R17.reuse ;  /* 0x000000111c377221 */ /* 0x100fe20000000000 */
[----:B---3--:R-:W-:Y:S01]  /*0fa0*/  FADD R16, R16, R32 ;  /* 0x0000002010107221 */ /* 0x008fe20000000000 */
[----:B------:R-:W-:Y:S01]  /*0fb0*/  FADD R17, R32, R17 ;  /* 0x0000001120117221 */ /* 0x000fe20000000000 */
[----:B------:R-:W-:Y:S01]  /*0fc0*/  FMNMX R47, R56, R47, !PT ;  /* 0x0000002f382f7209 */ /* 0x000fe20007800000 */
[C-C-:B------:R-:W-:Y:S01]  /*0fd0*/  FADD R56, R28.reuse, R18.reuse ;  /* 0x000000121c387221 */ /* 0x140fe20000000000 */
[----:B------:R-:W-:Y:S01]  /*0fe0*/  FMNMX R46, R55, R46, !PT ;  /* 0x0000002e372e7209 */ /* 0x000fe20007800000 */
[--C-:B------:R-:W-:Y:S01]  /*0ff0*/  FADD R55, R28, R19.reuse ;  /* 0x000000131c377221 */ /* 0x100fe20000000000 */
[----:B------:R-:W-:Y:S01]  /*1000*/  FMNMX R53, R16, R53, !PT ;  /* 0x0000003510357209 */ /* 0x000fe20007800000 */
[C---:B------:R-:W-:Y:S01]  /*1010*/  FADD R18, R32.reuse, R18 ;  /* 0x0000001220127221 */ /* 0x040fe20000000000 */
[----:B------:R-:W-:Y:S01]  /*1020*/  FMNMX R54, R17, R54, !PT ;  /* 0x0000003611367209 */ /* 0x000fe20007800000 */
[----:B------:R-:W-:Y:S01]  /*1030*/  FADD R19, R32, R19 ;  /* 0x0000001320137221 */ /* 0x000fe20000000000 */
[----:B------:R-:W-:-:S02]  /*1040*/  FMNMX R41, R56, R41, !PT ;  /* 0x0000002938297209 */ /* 0x000fc40007800000 */
[----:B------:R-:W-:Y:S01]  /*1050*/  FMNMX R32, R18, R51, !PT ;  /* 0x0000003312207209 */ /* 0x000fe20007800000 */
[C---:B0-----:R-:W-:Y:S01]  /*1060*/  FADD R16, R20.reuse, R13 ;  /* 0x0000000d14107221 */ /* 0x041fe20000000000 */
[----:B------:R-:W-:Y:S01]  /*1070*/  FADD R17, R20, R25 ;  /* 0x0000001914117221 */ /* 0x000fe20000000000 */
[----:B------:R-:W-:Y:S01]  /*1080*/  FMNMX R48, R19, R48, !PT ;  /* 0x0000003013307209 */ /* 0x000fe20007800000 */
[----:B------:R-:W-:Y:S02]  /*1090*/  FADD R51, R21, R13 ;  /* 0x0000000d15337221 */ /* 0x000fe40000000000 */
[----:B------:R-:W-:Y:S02]  /*10a0*/  FMNMX R49, R49, R16, !PT ;  /* 0x0000001031317209 */ /* 0x000fe40007800000 */
[----:B------:R-:W-:Y:S01]  /*10b0*/  FMNMX R50, R50, R17, !PT ;  /* 0x0000001132327209 */ /* 0x000fe20007800000 */
[C---:B------:R-:W-:Y:S01]  /*10c0*/  FADD R56, R21.reuse, R25 ;  /* 0x0000001915387221 */ /* 0x040fe20000000000 */
[----:B------:R-:W0:Y:S01]  /*10d0*/  LDS.128 R16, [R5+0x200] ;  /* 0x0002000005107984 */ /* 0x000e220000000c00 */
[C-C-:B------:R-:W-:Y:S01]  /*10e0*/  FADD R60, R20.reuse, R29.reuse ;  /* 0x0000001d143c7221 */ /* 0x140fe20000000000 */
[C---:B------:R-:W-:Y:S01]  /*10f0*/  FADD R57, R21.reuse, R29 ;  /* 0x0000001d15397221 */ /* 0x040fe20000000000 */
[--C-:B------:R-:W-:Y:S01]  /*1100*/  FADD R20, R20, R33.reuse ;  /* 0x0000002114147221 */ /* 0x100fe20000000000 */
[----:B------:R-:W-:Y:S01]  /*1110*/  FADD R21, R21, R33 ;  /* 0x0000002115157221 */ /* 0x000fe20000000000 */
[----:B------:R-:W-:Y:S01]  /*1120*/  FMNMX R28, R55, R52, !PT ;  /* 0x00000034371c7209 */ /* 0x000fe20007800000 */
        /* <DEDUP_REMOVED lines=38> */
[----:B------:R-:W-:-:S02]  /*1390*/  FMNMX R26, R49, R44, !PT ;  /* 0x0000002c311a7209 */ /* 0x000fc40007800000 */
[----:B------:R-:W-:Y:S02]  /*13a0*/  FMNMX R59, R51, R58, !PT ;  /* 0x0000003a333b7209 */ /* 0x000fe40007800000 */
[----:B------:R-:W-:Y:S02]  /*13b0*/  FMNMX R44, R50, R41, !PT ;  /* 0x00000029322c7209 */ /* 0x000fe40007800000 */
[----:B------:R-:W-:Y:S02]  /*13c0*/  FMNMX R51, R46, R52, !PT ;  /* 0x000000342e337209 */ /* 0x000fe40007800000 */
[----:B------:R-:W-:Y:S02]  /*13d0*/  FMNMX R34, R12, R33, !PT ;  /* 0x000000210c227209 */ /* 0x000fe40007800000 */
[----:B------:R-:W-:Y:S01]  /*13e0*/  FMNMX R41, R53, R30, !PT ;  /* 0x0000001e35297209 */ /* 0x000fe20007800000 */
[--C-:B-1----:R-:W-:Y:S01]  /*13f0*/  FADD R30, R21, R15.reuse ;  /* 0x0000000f151e7221 */ /* 0x102fe20000000000 */
[----:B------:R-:W-:Y:S01]  /*1400*/  FMNMX R50, R43, R56, !PT ;  /* 0x000000382b327209 */ /* 0x000fe20007800000 */
[--C-:B------:R-:W-:Y:S01]  /*1410*/  FADD R43, R22, R15.reuse ;  /* 0x0000000f162b7221 */ /* 0x100fe20000000000 */
[----:B------:R-:W-:Y:S01]  /*1420*/  FMNMX R46, R55, R48, !PT ;  /* 0x00000030372e7209 */ /* 0x000fe20007800000 */
[----:B------:R-:W-:Y:S01]  /*1430*/  FADD R53, R23, R15 ;  /* 0x0000000f17357221 */ /* 0x000fe20000000000 */
[----:B------:R-:W-:-:S02]  /*1440*/  FMNMX R32, R45, R32, !PT ;  /* 0x000000202d207209 */ /* 0x000fc40007800000 */
[----:B------:R-:W-:Y:S01]  /*1450*/  FMNMX R33, R24, R61, !PT ;  /* 0x0000003d18217209 */ /* 0x000fe20007800000 */
[----:B------:R-:W-:Y:S01]  /*1460*/  FADD R24, R20, R15 ;  /* 0x0000000f14187221 */ /* 0x000fe20000000000 */
[----:B------:R-:W-:Y:S02]  /*1470*/  FMNMX R52, R54, R17, !PT ;  /* 0x0000001136347209 */ /* 0x000fe40007800000 */
[----:B------:R-:W-:Y:S02]  /*1480*/  FMNMX R49, R13, R14, !PT ;  /* 0x0000000e0d317209 */ /* 0x000fe40007800000 */
[----:B------:R-:W-:Y:S01]  /*1490*/  FMNMX R48, R25, R18, !PT ;  /* 0x0000001219307209 */ /* 0x000fe20007800000 */
[----:B------:R-:W-:Y:S01]  /*14a0*/  LDS.128 R12, [R6+0x10] ;  /* 0x00001000060c7984 */ /* 0x000fe20000000c00 */
[----:B------:R-:W-:-:S03]  /*14b0*/  FMNMX R45, R29, R16, !PT ;  /* 0x000000101d2d7209 */ /* 0x000fc60007800000 */
[----:B------:R-:W0:Y:S01]  /*14c0*/  LDS.128 R16, [R5+0x400] ;  /* 0x0004000005107984 */ /* 0x000e220000000c00 */
[C---:B------:R-:W-:Y:S01]  /*14d0*/  FADD R25, R20.reuse, R27 ;  /* 0x0000001b14197221 */ /* 0x040fe20000000000 */
[----:B------:R-:W-:Y:S01]  /*14e0*/  FMNMX R47, R47, R60, !PT ;  /* 0x0000003c2f2f7209 */ /* 0x000fe20007800000 */
[C---:B------:R-:W-:Y:S01]  /*14f0*/  FADD R61, R20.reuse, R31 ;  /* 0x0000001f143d7221 */ /* 0x040fe20000000000 */
[----:B------:R-:W-:Y:S01]  /*1500*/  FADD R60, R20, R35 ;  /* 0x00000023143c7221 */ /* 0x000fe20000000000 */
[--C-:B------:R-:W-:Y:S01]  /*1510*/  FADD R29, R21, R27.reuse ;  /* 0x0000001b151d7221 */ /* 0x100fe20000000000 */
[--C-:B------:R-:W-:Y:S01]  /*1520*/  FADD R55, R22, R27.reuse ;  /* 0x0000001b16377221 */ /* 0x100fe20000000000 */
[----:B------:R-:W-:Y:S01]  /*1530*/  FADD R54, R23, R27 ;  /* 0x0000001b17367221 */ /* 0x000fe20000000000 */
[----:B------:R-:W-:Y:S02]  /*1540*/  FMNMX R20, R26, R24, !PT ;  /* 0x000000181a147209 */ /* 0x000fe40007800000 */
[----:B------:R-:W-:-:S02]  /*1550*/  FMNMX R44, R44, R25, !PT ;  /* 0x000000192c2c7209 */ /* 0x000fc40007800000 */
[----:B------:R-:W1:Y:S01]  /*1560*/  LDS.128 R24, [R6+0x90] ;  /* 0x0000900006187984 */ /* 0x000e620000000c00 */
[----:B------:R-:W-:Y:S01]  /*1570*/  FMNMX R42, R47, R42, !PT ;  /* 0x0000002a2f2a7209 */ /* 0x000fe20007800000 */
[--C-:B------:R-:W-:Y:S01]  /*1580*/  FADD R56, R22, R31.reuse ;  /* 0x0000001f16387221 */ /* 0x100fe20000000000 */
[----:B------:R-:W-:Y:S01]  /*1590*/  FMNMX R47, R28, R57, !PT ;  /* 0x000000391c2f7209 */ /* 0x000fe20007800000 */
[--C-:B------:R-:W-:Y:S01]  /*15a0*/  FADD R28, R21, R31.reuse ;  /* 0x0000001f151c7221 */ /* 0x100fe20000000000 */
[----:B------:R-:W-:Y:S01]  /*15b0*/  FADD R58, R23, R31 ;  /* 0x0000001f173a7221 */ /* 0x000fe20000000000 */
[--C-:B------:R-:W-:Y:S01]  /*15c0*/  FADD R31, R21, R35.reuse ;  /* 0x00000023151f7221 */ /* 0x100fe20000000000 */
[--C-:B------:R-:W-:Y:S01]  /*15d0*/  FADD R57, R22, R35.reuse ;  /* 0x0000002316397221 */ /* 0x100fe20000000000 */
[----:B------:R-:W-:Y:S01]  /*15e0*/  FADD R22, R23, R35 ;  /* 0x0000002317167221 */ /* 0x000fe20000000000 */
        /* <DEDUP_REMOVED lines=10> */
[----:B0-----:R-:W-:Y:S01]  /*1690*/  FADD R23, R16, R12 ;  /* 0x0000000c10177221 */ /* 0x001fe20000000000 */
[C---:B------:R-:W-:Y:S01]  /*16a0*/  FADD R22, R12.reuse, R17 ;  /* 0x000000110c167221 */ /* 0x040fe20000000000 */
[----:B------:R-:W-:Y:S01]  /*16b0*/  FMNMX R49, R49, R56, !PT ;  /* 0x0000003831317209 */ /* 0x000fe20007800000 */
[C---:B------:R-:W-:Y:S01]  /*16c0*/  FADD R56, R12.reuse, R18 ;  /* 0x000000120c387221 */ /* 0x040fe20000000000 */
[----:B------:R-:W-:Y:S01]  /*16d0*/  FMNMX R47, R47, R58, !PT ;  /* 0x0000003a2f2f7209 */ /* 0x000fe20007800000 */
[----:B------:R-:W-:Y:S01]  /*16e0*/  FADD R58, R12, R19 ;  /* 0x000000130c3a7221 */ /* 0x000fe20000000000 */
[----:B------:R-:W-:-:S02]  /*16f0*/  FMNMX R43, R46, R43, !PT ;  /* 0x0000002b2e2b7209 */ /* 0x000fc40007800000 */
[----:B------:R-:W-:Y:S02]  /*1700*/  FMNMX R46, R20, R23, !PT ;  /* 0x00000017142e7209 */ /* 0x000fe40007800000 */
[----:B------:R-:W-:Y:S02]  /*1710*/  FMNMX R12, R21, R22, !PT ;  /* 0x00000016150c7209 */ /* 0x000fe40007800000 */
[----:B------:R-:W0:Y:S01]  /*1720*/  LDS.128 R20, [R5+0x500] ;  /* 0x0005000005147984 */ /* 0x000e220000000c00 */
[----:B------:R-:W-:Y:S01]  /*1730*/  FMNMX R48, R48, R57, !PT ;  /* 0x0000003930307209 */ /* 0x000fe20007800000 */
[----:B-1----:R-:W-:-:S05]  /*1740*/  FADD R57, R16, R24 ;  /* 0x0000001810397221 */ /* 0x002fca0000000000 */
[----:B------:R-:W-:Y:S01]  /*1750*/  FMNMX R44, R44, R57, !PT ;  /* 0x000000392c2c7209 */ /* 0x000fe20007800000 */
[C---:B------:R-:W-:Y:S01]  /*1760*/  FADD R57, R24.reuse, R17 ;  /* 0x0000001118397221 */ /* 0x040fe20000000000 */
[----:B------:R-:W-:Y:S01]  /*1770*/  FMNMX R43, R43, R56, !PT ;  /* 0x000000382b2b7209 */ /* 0x000fe20007800000 */
[C---:B------:R-:W-:Y:S01]  /*1780*/  FADD R56, R24.reuse, R18 ;  /* 0x0000001218387221 */ /* 0x040fe20000000000 */
[----:B------:R-:W-:Y:S02]  /*1790*/  FADD R59, R24, R19 ;  /* 0x00000013183b7221 */ /* 0x000fe40000000000 */
[----:B------:R-:W-:Y:S02]  /*17a0*/  FMNMX R50, R50, R57, !PT ;  /* 0x0000003932327209 */ /* 0x000fe40007800000 */
[----:B------:R-:W-:Y:S01]  /*17b0*/  FMNMX R42, R42, R61, !PT ;  /* 0x0000003d2a2a7209 */ /* 0x000fe20007800000 */
[----:B--2---:R-:W-:Y:S01]  /*17c0*/  FADD R57, R16, R28 ;  /* 0x0000001c10397221 */ /* 0x004fe20000000000 */
[C---:B------:R-:W-:Y:S01]  /*17d0*/  FADD R24, R28.reuse, R17 ;  /* 0x000000111c187221 */ /* 0x040fe20000000000 */
[----:B------:R-:W-:Y:S01]  /*17e0*/  FMNMX R55, R55, R56, !PT ;  /* 0x0000003837377209 */ /* 0x000fe20007800000 */
[----:B------:R-:W-:-:S02]  /*17f0*/  FADD R56, R28, R18 ;  /* 0x000000121c387221 */ /* 0x000fc40000000000 */
[----:B------:R-:W-:Y:S01]  /*1800*/  FMNMX R42, R42, R57, !PT ;  /* 0x000000392a2a7209 */ /* 0x000fe20007800000 */
[----:B---3--:R-:W-:Y:S01]  /*1810*/  FADD R17, R32, R17 ;  /* 0x0000001120117221 */ /* 0x008fe20000000000 */
[----:B------:R-:W-:Y:S01]  /*1820*/  FADD R16, R16, R32 ;  /* 0x0000002010107221 */ /* 0x000fe20000000000 */
[----:B------:R-:W-:Y:S01]  /*1830*/  FADD R57, R32, R18 ;  /* 0x0000001220397221 */ /* 0x000fe20000000000 */
[--C-:B------:R-:W-:Y:S01]  /*1840*/  FADD R28, R28, R19.reuse ;  /* 0x000000131c1c7221 */ /* 0x100fe20000000000 */
[----:B------:R-:W-:Y:S01]  /*1850*/  FADD R32, R32, R19 ;  /* 0x0000001320207221 */ /* 0x000fe20000000000 */
[----:B------:R-:W-:Y:S02]  /*1860*/  FMNMX R52, R52, R17, !PT ;  /* 0x0000001134347209 */ /* 0x000fe40007800000 */
[----:B------:R-:W-:Y:S02]  /*1870*/  FMNMX R41, R41, R60, !PT ;  /* 0x0000003c29297209 */ /* 0x000fe40007800000 */
[----:B------:R-:W-:Y:S01]  /*1880*/  FMNMX R53, R53, R58, !PT ;  /* 0x0000003a35357209 */ /* 0x000fe20007800000 */
[C---:B0-----:R-:W-:Y:S01]  /*1890*/  FADD R17, R20.reuse, R13 ;  /* 0x0000000d14117221 */ /* 0x041fe20000000000 */
[----:B------:R-:W-:Y:S01]  /*18a0*/  FADD R19, R20, R25 ;  /* 0x0000001914137221 */ /* 0x000fe20000000000 */
[----:B------:R-:W-:Y:S01]  /*18b0*/  FMNMX R49, R49, R56, !PT ;  /* 0x0000003831317209 */ /* 0x000fe20007800000 */
[--C-:B------:R-:W-:Y:S01]  /*18c0*/  FADD R56, R22, R13.reuse ;  /* 0x0000000d16387221 */ /* 0x100fe20000000000 */
[----:B------:R-:W-:Y:S01]  /*18d0*/  FMNMX R41, R41, R16, !PT ;  /* 0x0000001029297209 */ /* 0x000fe20007800000 */
[--C-:B------:R-:W-:Y:S01]  /*18e0*/  FADD R58, R23, R13.reuse ;  /* 0x0000000d173a7221 */ /* 0x100fe20000000000 */
[----:B------:R-:W-:Y:S01]  /*18f0*/  FMNMX R48, R48, R57, !PT ;  /* 0x0000003930307209 */ /* 0x000fe20007800000 */
[----:B------:R-:W-:Y:S01]  /*1900*/  FADD R57, R21, R13 ;  /* 0x0000000d15397221 */ /* 0x000fe20000000000 */
[----:B------:R-:W-:-:S02]  /*1910*/  FMNMX R46, R46, R17, !PT ;  /* 0x000000112e2e7209 */ /* 0x000fc40007800000 */
[----:B------:R-:W-:Y:S01]  /*1920*/  FMNMX R44, R44, R19, !PT ;  /* 0x000000132c2c7209 */ /* 0x000fe20007800000 */
[C---:B------:R-:W-:Y:S01]  /*1930*/  FADD R13, R21.reuse, R25 ;  /* 0x00000019150d7221 */ /* 0x040fe20000000000 */
[----:B------:R-:W-:Y:S01]  /*1940*/  FMNMX R54, R54, R59, !PT ;  /* 0x0000003b36367209 */ /* 0x000fe20007800000 */
[----:B------:R-:W0:Y:S01]  /*1950*/  LDS.128 R16, [R5+0x600] ;  /* 0x0006000005107984 */ /* 0x000e220000000c00 */
[C-C-:B------:R-:W-:Y:S01]  /*1960*/  FADD R59, R20.reuse, R29.reuse ;  /* 0x0000001d143b7221 */ /* 0x140fe20000000000 */
[C---:B------:R-:W-:Y:S01]  /*1970*/  FADD R60, R21.reuse, R29 ;  /* 0x0000001d153c7221 */ /* 0x040fe20000000000 */
[--C-:B------:R-:W-:Y:S01]  /*1980*/  FADD R20, R20, R33.reuse ;  /* 0x0000002114147221 */ /* 0x100fe20000000000 */
[----:B------:R-:W-:Y:S01]  /*1990*/  FADD R21, R21, R33 ;  /* 0x0000002115157221 */ /* 0x000fe20000000000 */
[----:B------:R-:W-:Y:S01]  /*19a0*/  FMNMX R47, R47, R28, !PT ;  /* 0x0000001c2f2f7209 */ /* 0x000fe20007800000 */
[C-C-:B------:R-:W-:Y:S01]  /*19b0*/  FADD R28, R22.reuse, R29.reuse ;  /* 0x0000001d161c7221 */ /* 0x140fe20000000000 */
[----:B------:R-:W-:Y:S01]  /*19c0*/  FMNMX R45, R45, R32, !PT ;  /* 0x000000202d2d7209 */ /* 0x000fe20007800000 */
[----:B------:R-:W-:Y:S01]  /*19d0*/  FADD R32, R23, R29 ;  /* 0x0000001d17207221 */ /* 0x000fe20000000000 */
[----:B------:R-:W-:Y:S01]  /*19e0*/  FMNMX R51, R51, R24, !PT ;  /* 0x0000001833337209 */ /* 0x000fe20007800000 */
[C---:B------:R-:W-:Y:S01]  /*19f0*/  FADD R24, R22.reuse, R25 ;  /* 0x0000001916187221 */ /* 0x040fe20000000000 */
[----:B------:R-:W-:Y:S01]  /*1a00*/  FADD R29, R22, R33 ;  /* 0x00000021161d7221 */ /* 0x000fe20000000000 */
[----:B------:R-:W-:Y:S01]  /*1a10*/  FMNMX R42, R42, R59, !PT ;  /* 0x0000003b2a2a7209 */ /* 0x000fe20007800000 */
        /* <DEDUP_REMOVED lines=29> */
[----:B------:R-:W-:-:S02]  /*1bf0*/  FMNMX R61, R46, R61, !PT ;  /* 0x0000003d2e3d7209 */ /* 0x000fc40007800000 */
[----:B------:R-:W-:Y:S02]  /*1c00*/  FMNMX R41, R42, R41, !PT ;  /* 0x000000292a297209 */ /* 0x000fe40007800000 */
[----:B------:R-:W-:Y:S02]  /*1c10*/  FMNMX R42, R59, R16, !PT ;  /* 0x000000103b2a7209 */ /* 0x000fe40007800000 */
[----:B------:R-:W-:Y:S01]  /*1c20*/  FMNMX R46, R50, R45, !PT ;  /* 0x0000002d322e7209 */ /* 0x000fe20007800000 */
[----:B------:R-:W-:Y:S01]  /*1c30*/  FADD R28, R19, R26 ;  /* 0x0000001a131c7221 */ /* 0x000fe20000000000 */
[----:B------:R-:W-:Y:S01]  /*1c40*/  FMNMX R24, R55, R24, !PT ;  /* 0x0000001837187209 */ /* 0x000fe20007800000 */
[----:B------:R-:W-:Y:S01]  /*1c50*/  FADD R55, R19, R30 ;  /* 0x0000001e13377221 */ /* 0x000fe20000000000 */
[----:B------:R-:W-:Y:S01]  /*1c60*/  FMNMX R59, R12, R47, !PT ;  /* 0x0000002f0c3b7209 */ /* 0x000fe20007800000 */
[--C-:B-1----:R-:W-:Y:S01]  /*1c70*/  FADD R50, R20, R15.reuse ;  /* 0x0000000f14327221 */ /* 0x102fe20000000000 */
[----:B------:R-:W-:Y:S01]  /*1c80*/  FMNMX R48, R51, R48, !PT ;  /* 0x0000003033307209 */ /* 0x000fe20007800000 */
[--C-:B------:R-:W-:Y:S01]  /*1c90*/  FADD R51, R23, R15.reuse ;  /* 0x0000000f17337221 */ /* 0x100fe20000000000 */
[----:B------:R-:W-:Y:S01]  /*1ca0*/  FMNMX R49, R52, R49, !PT ;  /* 0x0000003134317209 */ /* 0x000fe20007800000 */
[--C-:B------:R-:W-:Y:S01]  /*1cb0*/  FADD R52, R21, R15.reuse ;  /* 0x0000000f15347221 */ /* 0x100fe20000000000 */
[----:B------:R-:W-:Y:S01]  /*1cc0*/  FMNMX R45, R29, R18, !PT ;  /* 0x000000121d2d7209 */ /* 0x000fe20007800000 */
[----:B------:R-:W-:Y:S01]  /*1cd0*/  FADD R29, R22, R15 ;  /* 0x0000000f161d7221 */ /* 0x000fe20000000000 */
[----:B------:R-:W-:Y:S01]  /*1ce0*/  FMNMX R47, R13, R60, !PT ;  /* 0x0000003c0d2f7209 */ /* 0x000fe20007800000 */
[----:B------:R-:W-:Y:S01]  /*1cf0*/  LDS.128 R16, [R5+0x800] ;  /* 0x0008000005107984 */ /* 0x000fe20000000c00 */
[----:B------:R-:W-:-:S03]  /*1d00*/  FMNMX R33, R33, R14, !PT ;  /* 0x0000000e21217209 */ /* 0x000fc60007800000 */
[----:B------:R-:W0:Y:S01]  /*1d10*/  LDS.128 R12, [R6+0x20] ;  /* 0x00002000060c7984 */ /* 0x000e220000000c00 */
[----:B------:R-:W-:Y:S01]  /*1d20*/  FMNMX R43, R44, R43, !PT ;  /* 0x0000002b2c2b7209 */ /* 0x000fe20007800000 */
[----:B------:R-:W-:Y:S01]  /*1d30*/  FADD R60, R20, R27 ;  /* 0x0000001b143c7221 */ /* 0x000fe20000000000 */
[----:B------:R-:W-:Y:S01]  /*1d40*/  FMNMX R34, R56, R58, !PT ;  /* 0x0000003a38227209 */ /* 0x000fe20007800000 */
[----:B------:R-:W-:Y:S01]  /*1d50*/  FADD R58, R20, R31 ;  /* 0x0000001f143a7221 */ /* 0x000fe20000000000 */
[----:B------:R-:W-:Y:S01]  /*1d60*/  FMNMX R32, R53, R32, !PT ;  /* 0x0000002035207209 */ /* 0x000fe20007800000 */
[--C-:B------:R-:W-:Y:S01]  /*1d70*/  FADD R53, R22, R27.reuse ;  /* 0x0000001b16357221 */ /* 0x100fe20000000000 */
[----:B------:R-:W-:Y:S01]  /*1d80*/  FMNMX R30, R24, R57, !PT ;  /* 0x00000039181e7209 */ /* 0x000fe20007800000 */
[----:B------:R-:W-:Y:S01]  /*1d90*/  FADD R24, R21, R27 ;  /* 0x0000001b15187221 */ /* 0x000fe20000000000 */
[----:B------:R-:W-:Y:S01]  /*1da0*/  FMNMX R28, R25, R28, !PT ;  /* 0x0000001c191c7209 */ /* 0x000fe20007800000 */
[----:B------:R-:W-:Y:S01]  /*1db0*/  FADD R25, R21, R31 ;  /* 0x0000001f15197221 */ /* 0x000fe20000000000 */
[----:B------:R-:W-:Y:S01]  /*1dc0*/  FMNMX R44, R54, R55, !PT ;  /* 0x00000037362c7209 */ /* 0x000fe20007800000 */
        /* <DEDUP_REMOVED lines=20> */
[----:B0-----:R-:W-:Y:S01]  /*1f10*/  FADD R31, R16, R12 ;  /* 0x0000000c101f7221 */ /* 0x001fe20000000000 */
[C---:B------:R-:W-:Y:S01]  /*1f20*/  FADD R28, R12.reuse, R18 ;  /* 0x000000120c1c7221 */ /* 0x040fe20000000000 */
[----:B------:R-:W-:Y:S01]  /*1f30*/  FADD R30, R12, R19 ;  /* 0x000000130c1e7221 */ /* 0x000fe20000000000 */
[----:B------:R-:W-:-:S02]  /*1f40*/  FMNMX R50, R61, R50, !PT ;  /* 0x000000323d327209 */ /* 0x000fc40007800000 */
[----:B------:R-:W-:Y:S01]  /*1f50*/  FMNMX R46, R46, R57, !PT ;  /* 0x000000392e2e7209 */ /* 0x000fe20007800000 */
[----:B------:R-:W-:Y:S01]  /*1f60*/  FADD R57, R12, R17 ;  /* 0x000000110c397221 */ /* 0x000fe20000000000 */
[----:B------:R-:W-:Y:S02]  /*1f70*/  FMNMX R50, R50, R31, !PT ;  /* 0x0000001f32327209 */ /* 0x000fe40007800000 */
[----:B------:R-:W-:Y:S02]  /*1f80*/  FMNMX R12, R29, R28, !PT ;  /* 0x0000001c1d0c7209 */ /* 0x000fe40007800000 */
[----:B------:R-:W-:Y:S02]  /*1f90*/  FMNMX R51, R51, R30, !PT ;  /* 0x0000001e33337209 */ /* 0x000fe40007800000 */
[----:B------:R-:W0:Y:S01]  /*1fa0*/  LDS.128 R28, [R5+0x900] ;  /* 0x00090000051c7984 */ /* 0x000e220000000c00 */
[----:B------:R-:W-:Y:S02]  /*1fb0*/  FMNMX R45, R45, R54, !PT ;  /* 0x000000362d2d7209 */ /* 0x000fe40007800000 */
[----:B------:R-:W-:Y:S01]  /*1fc0*/  FMNMX R43, R43, R60, !PT ;  /* 0x0000003c2b2b7209 */ /* 0x000fe20007800000 */
[----:B-1----:R-:W-:Y:S01]  /*1fd0*/  FADD R54, R16, R20 ;  /* 0x0000001410367221 */ /* 0x002fe20000000000 */
[----:B------:R-:W-:-:S04]  /*1fe0*/  FMNMX R52, R59, R52, !PT ;  /* 0x000000343b347209 */ /* 0x000fc80007800000 */
[----:B------:R-:W-:Y:S01]  /*1ff0*/  FMNMX R43, R43, R54, !PT ;  /* 0x000000362b2b7209 */ /* 0x000fe20007800000 */
[--C-:B------:R-:W-:Y:S01]  /*2000*/  FADD R54, R20, R17.reuse ;  /* 0x0000001114367221 */ /* 0x100fe20000000000 */
[----:B------:R-:W-:Y:S01]  /*2010*/  FMNMX R52, R52, R57, !PT ;  /* 0x0000003934347209 */ /* 0x000fe20007800000 */
[C---:B--2---:R-:W-:Y:S01]  /*2020*/  FADD R57, R24.reuse, R17 ;  /* 0x0000001118397221 */ /* 0x044fe20000000000 */
[--C-:B------:R-:W-:Y:S01]  /*2030*/  FADD R59, R24, R18.reuse ;  /* 0x00000012183b7221 */ /* 0x100fe20000000000 */
[----:B------:R-:W-:Y:S01]  /*2040*/  FMNMX R41, R41, R58, !PT ;  /* 0x0000003a29297209 */ /* 0x000fe20007800000 */
[C---:B------:R-:W-:Y:S01]  /*2050*/  FADD R58, R20.reuse, R18 ;  /* 0x00000012143a7221 */ /* 0x040fe20000000000 */
[----:B------:R-:W-:Y:S01]  /*2060*/  FMNMX R47, R47, R54, !PT ;  /* 0x000000362f2f7209 */ /* 0x000fe20007800000 */
[--C-:B------:R-:W-:Y:S01]  /*2070*/  FADD R54, R20, R19.reuse ;  /* 0x0000001314367221 */ /* 0x100fe20000000000 */
[----:B------:R-:W-:Y:S01]  /*2080*/  FMNMX R48, R48, R57, !PT ;  /* 0x0000003930307209 */ /* 0x000fe20007800000 */
[----:B------:R-:W-:Y:S01]  /*2090*/  FADD R20, R16, R24 ;  /* 0x0000001810147221 */ /* 0x000fe20000000000 */
[----:B------:R-:W-:Y:S01]  /*20a0*/  FMNMX R46, R46, R59, !PT ;  /* 0x0000003b2e2e7209 */ /* 0x000fe20007800000 */
[----:B------:R-:W-:Y:S01]  /*20b0*/  FADD R59, R24, R19 ;  /* 0x00000013183b7221 */ /* 0x000fe20000000000 */
[----:B---3--:R-:W-:Y:S01]  /*20c0*/  FADD R57, R16, R32 ;  /* 0x0000002010397221 */ /* 0x008fe20000000000 */
[C---:B------:R-:W-:Y:S01]  /*20d0*/  FADD R16, R32.reuse, R17 ;  /* 0x0000001120107221 */ /* 0x040fe20000000000 */
[C---:B------:R-:W-:Y:S01]  /*20e0*/  FADD R18, R32.reuse, R18 ;  /* 0x0000001220127221 */ /* 0x040fe20000000000 */
[----:B------:R-:W-:Y:S01]  /*20f0*/  FADD R19, R32, R19 ;  /* 0x0000001320137221 */ /* 0x000fe20000000000 */
[----:B------:R-:W-:-:S02]  /*2100*/  FMNMX R41, R41, R20, !PT ;  /* 0x0000001429297209 */ /* 0x000fc40007800000 */
[----:B------:R-:W-:Y:S02]  /*2110*/  FMNMX R44, R44, R59, !PT ;  /* 0x0000003b2c2c7209 */ /* 0x000fe40007800000 */
[----:B------:R-:W-:Y:S02]  /*2120*/  FMNMX R49, R49, R16, !PT ;  /* 0x0000001031317209 */ /* 0x000fe40007800000 */
[----:B------:R-:W-:Y:S02]  /*2130*/  FMNMX R45, R45, R18, !PT ;  /* 0x000000122d2d7209 */ /* 0x000fe40007800000 */
[----:B------:R-:W-:Y:S02]  /*2140*/  FMNMX R56, R56, R19, !PT ;  /* 0x0000001338387209 */ /* 0x000fe40007800000 */
[----:B------:R-:W-:Y:S01]  /*2150*/  FMNMX R53, R53, R58, !PT ;  /* 0x0000003a35357209 */ /* 0x000fe20007800000 */
[--C-:B0-----:R-:W-:Y:S01]  /*2160*/  FADD R59, R28, R13.reuse ;  /* 0x0000000d1c3b7221 */ /* 0x101fe20000000000 */
[----:B------:R-:W-:Y:S01]  /*2170*/  FMNMX R55, R55, R54, !PT ;  /* 0x0000003637377209 */ /* 0x000fe20007800000 */
[--C-:B------:R-:W-:Y:S01]  /*2180*/  FADD R17, R29, R13.reuse ;  /* 0x0000000d1d117221 */ /* 0x100fe20000000000 */
[----:B------:R-:W-:Y:S01]  /*2190*/  FMNMX R42, R42, R57, !PT ;  /* 0x000000392a2a7209 */ /* 0x000fe20007800000 */
        /* <DEDUP_REMOVED lines=50> */
[----:B------:R-:W-:Y:S01]  /*24c0*/  FMNMX R44, R51, R44, !PT ;  /* 0x0000002c332c7209 */ /* 0x000fe20007800000 */
[--C-:B------:R-:W-:Y:S01]  /*24d0*/  FADD R46, R29, R26.reuse ;  /* 0x0000001a1d2e7221 */ /* 0x100fe20000000000 */
[----:B------:R-:W-:Y:S01]  /*24e0*/  FMNMX R47, R32, R47, !PT ;  /* 0x0000002f202f7209 */ /* 0x000fe20007800000 */
[----:B------:R-:W-:Y:S01]  /*24f0*/  FADD R54, R31, R26 ;  /* 0x0000001a1f367221 */ /* 0x000fe20000000000 */
[----:B------:R-:W-:Y:S01]  /*2500*/  FMNMX R53, R42, R28, !PT ;  /* 0x0000001c2a357209 */ /* 0x000fe20007800000 */
[--C-:B-1----:R-:W-:Y:S01]  /*2510*/  FADD R42, R17, R15.reuse ;  /* 0x0000000f112a7221 */ /* 0x102fe20000000000 */
[----:B------:R-:W-:Y:S01]  /*2520*/  FMNMX R52, R49, R22, !PT ;  /* 0x0000001631347209 */ /* 0x000fe20007800000 */
[----:B------:R-:W-:Y:S01]  /*2530*/  FADD R49, R16, R15 ;  /* 0x0000000f10317221 */ /* 0x000fe20000000000 */
[----:B------:R-:W-:-:S02]  /*2540*/  FMNMX R56, R20, R55, !PT ;  /* 0x0000003714387209 */ /* 0x000fc40007800000 */
        /* <DEDUP_REMOVED lines=9> */
[--C-:B------:R-:W-:Y:S01]  /*25e0*/  FADD R59, R16, R23.reuse ;  /* 0x00000017103b7221 */ /* 0x100fe20000000000 */
[----:B------:R-:W-:Y:S01]  /*25f0*/  FMNMX R54, R25, R54, !PT ;  /* 0x0000003619367209 */ /* 0x000fe20007800000 */
[--C-:B------:R-:W-:Y:S01]  /*2600*/  FADD R20, R17, R23.reuse ;  /* 0x0000001711147221 */ /* 0x100fe20000000000 */
[----:B------:R-:W-:Y:S01]  /*2610*/  FMNMX R46, R21, R46, !PT ;  /* 0x0000002e152e7209 */ /* 0x000fe20007800000 */
        /* <DEDUP_REMOVED lines=23> */
[----:B0-----:R-:W-:Y:S01]  /*2790*/  FADD R32, R12, R28 ;  /* 0x0000001c0c207221 */ /* 0x001fe20000000000 */
[----:B------:R-:W-:Y:S01]  /*27a0*/  FMNMX R48, R48, R35, !PT ;  /* 0x0000002330307209 */ /* 0x000fe20007800000 */
[----:B------:R-:W0:Y:S01]  /*27b0*/  LDS.128 R24, [R6+0x1b0] ;  /* 0x0001b00006187984 */ /* 0x000e220000000c00 */
        /* <DEDUP_REMOVED lines=8> */
[----:B------:R-:W-:Y:S02]  /*2840*/  FMNMX R44, R44, R35, !PT ;  /* 0x000000232c2c7209 */ /* 0x000fe40007800000 */
[----:B------:R-:W3:Y:S01]  /*2850*/  LDS.128 R32, [R5+0xd00] ;  /* 0x000d000005207984 */ /* 0x000ee20000000c00 */
[----:B-1----:R-:W-:Y:S01]  /*2860*/  FADD R57, R12, R16 ;  /* 0x000000100c397221 */ /* 0x002fe20000000000 */
[----:B------:R-:W-:Y:S01]  /*2870*/  FMNMX R50, R50, R59, !PT ;  /* 0x0000003b32327209 */ /* 0x000fe20007800000 */
[----:B------:R-:W-:-:S03]  /*2880*/  FADD R28, R16, R13 ;  /* 0x0000000d101c7221 */ /* 0x000fc60000000000 */
[----:B------:R-:W-:Y:S01]  /*2890*/  FMNMX R50, R50, R57, !PT ;  /* 0x0000003932327209 */ /* 0x000fe20007800000 */
[----:B------:R-:W-:Y:S01]  /*28a0*/  FADD R57, R16, R14 ;  /* 0x0000000e10397221 */ /* 0x000fe20000000000 */
[----:B------:R-:W-:-:S04]  /*28b0*/  FMNMX R43, R43, R28, !PT ;  /* 0x0000001c2b2b7209 */ /* 0x000fc80007800000 */
[----:B------:R-:W-:Y:S01]  /*28c0*/  FMNMX R28, R56, R57, !PT ;  /* 0x00000039381c7209 */ /* 0x000fe20007800000 */
[----:B------:R-:W-:Y:S01]  /*28d0*/  FADD R56, R16, R15 ;  /* 0x0000000f10387221 */ /* 0x000fe20000000000 */
[----:B--2---:R-:W-:Y:S01]  /*28e0*/  FADD R16, R12, R20 ;  /* 0x000000140c107221 */ /* 0x004fe20000000000 */
[----:B------:R-:W-:-:S04]  /*28f0*/  FADD R57, R20, R13 ;  /* 0x0000000d14397221 */ /* 0x000fc80000000000 */
[----:B------:R-:W-:Y:S01]  /*2900*/  FMNMX R47, R47, R16, !PT ;  /* 0x000000102f2f7209 */ /* 0x000fe20007800000 */
[----:B------:R-:W-:Y:S01]  /*2910*/  FADD R16, R20, R14 ;  /* 0x0000000e14107221 */ /* 0x000fe20000000000 */
[----:B------:R-:W-:Y:S01]  /*2920*/  FMNMX R46, R46, R57, !PT ;  /* 0x000000392e2e7209 */ /* 0x000fe20007800000 */
[----:B0-----:R-:W-:-:S03]  /*2930*/  FADD R13, R24, R13 ;  /* 0x0000000d180d7221 */ /* 0x001fc60000000000 */
[----:B------:R-:W-:Y:S01]  /*2940*/  FMNMX R16, R55, R16, !PT ;  /* 0x0000001037107209 */ /* 0x000fe20007800000 */
[----:B------:R-:W-:Y:S01]  /*2950*/  FADD R14, R24, R14 ;  /* 0x0000000e180e7221 */ /* 0x000fe20000000000 */
[--C-:B------:R-:W-:Y:S01]  /*2960*/  FADD R55, R20, R15.reuse ;  /* 0x0000000f14377221 */ /* 0x100fe20000000000 */
[----:B------:R-:W-:Y:S01]  /*2970*/  FADD R12, R12, R24 ;  /* 0x000000180c0c7221 */ /* 0x000fe20000000000 */
[----:B------:R-:W-:Y:S01]  /*2980*/  FADD R57, R24, R15 ;  /* 0x0000000f18397221 */ /* 0x000fe20000000000 */
[----:B------:R-:W-:Y:S02]  /*2990*/  FMNMX R53, R53, R58, !PT ;  /* 0x0000003a35357209 */ /* 0x000fe40007800000 */
[----:B------:R-:W-:Y:S02]  /*29a0*/  FMNMX R15, R52, R13, !PT ;  /* 0x0000000d340f7209 */ /* 0x000fe40007800000 */
[----:B------:R-:W-:Y:S02]  /*29b0*/  FMNMX R24, R51, R14, !PT ;  /* 0x0000000e33187209 */ /* 0x000fe40007800000 */
[----:B------:R-:W-:-:S02]  /*29c0*/  FMNMX R20, R54, R55, !PT ;  /* 0x0000003736147209 */ /* 0x000fc40007800000 */
[----:B------:R-:W-:Y:S01]  /*29d0*/  FMNMX R41, R41, R56, !PT ;  /* 0x0000003829297209 */ /* 0x000fe20007800000 */
[--C-:B---3--:R-:W-:Y:S01]  /*29e0*/  FADD R60, R32, R29.reuse ;  /* 0x0000001d203c7221 */ /* 0x108fe20000000000 */
[--C-:B------:R-:W-:Y:S01]  /*29f0*/  FADD R13, R33, R29.reuse ;  /* 0x0000001d210d7221 */ /* 0x100fe20000000000 */
[--C-:B------:R-:W-:Y:S01]  /*2a00*/  FADD R14, R34, R29.reuse ;  /* 0x0000001d220e7221 */ /* 0x100fe20000000000 */
[----:B------:R-:W-:Y:S01]  /*2a10*/  FADD R51, R35, R29 ;  /* 0x0000001d23337221 */ /* 0x000fe20000000000 */
[----:B------:R-:W-:Y:S01]  /*2a20*/  FMNMX R12, R53, R12, !PT ;  /* 0x0000000c350c7209 */ /* 0x000fe20007800000 */
[--C-:B------:R-:W-:Y:S01]  /*2a30*/  FADD R59, R32, R17.reuse ;  /* 0x00000011203b7221 */ /* 0x100fe20000000000 */
[----:B------:R-:W-:Y:S01]  /*2a40*/  FMNMX R48, R48, R57, !PT ;  /* 0x0000003930307209 */ /* 0x000fe20007800000 */
        /* <DEDUP_REMOVED lines=43> */
[----:B------:R-:W-:-:S02]  /*2d00*/  FMNMX R59, R49, R44, !PT ;  /* 0x0000002c313b7209 */ /* 0x000fc40007800000 */
[----:B------:R-:W-:Y:S01]  /*2d10*/  FMNMX R44, R50, R41, !PT ;  /* 0x00000029322c7209 */ /* 0x000fe20007800000 */
[----:B------:R-:W-:Y:S01]  /*2d20*/  FADD R61, R34, R22 ;  /* 0x00000016223d7221 */ /* 0x000fe20000000000 */
[----:B------:R-:W-:Y:S01]  /*2d30*/  FMNMX R41, R57, R18, !PT ;  /* 0x0000001239297209 */ /* 0x000fe20007800000 */
[----:B------:R-:W-:Y:S01]  /*2d40*/  FADD R22, R35, R26 ;  /* 0x0000001a23167221 */ /* 0x000fe20000000000 */
[----:B------:R-:W-:Y:S02]  /*2d50*/  FMNMX R42, R47, R42, !PT ;  /* 0x0000002a2f2a7209 */ /* 0x000fe40007800000 */
[----:B------:R-:W-:Y:S01]  /*2d60*/  FMNMX R18, R56, R25, !PT ;  /* 0x0000001938127209 */ /* 0x000fe20007800000 */
[--C-:B-1----:R-:W-:Y:S01]  /*2d70*/  FADD R57, R13, R31.reuse ;  /* 0x0000001f0d397221 */ /* 0x102fe20000000000 */
[----:B------:R-:W-:Y:S02]  /*2d80*/  FMNMX R50, R43, R52, !PT ;  /* 0x000000342b327209 */ /* 0x000fe40007800000 */
[----:B------:R-:W-:Y:S01]  /*2d90*/  FMNMX R45, R45, R54, !PT ;  /* 0x000000362d2d7209 */ /* 0x000fe20007800000 */
[----:B------:R-:W-:Y:S01]  /*2da0*/  FADD R54, R15, R31 ;  /* 0x0000001f0f367221 */ /* 0x000fe20000000000 */
[----:B------:R-:W-:-:S02]  /*2db0*/  FMNMX R25, R53, R48, !PT ;  /* 0x0000003035197209 */ /* 0x000fc40007800000 */
[----:B------:R-:W-:Y:S01]  /*2dc0*/  FMNMX R49, R24, R33, !PT ;  /* 0x0000002118317209 */ /* 0x000fe20007800000 */
[--C-:B------:R-:W-:Y:S01]  /*2dd0*/  FADD R24, R14, R31.reuse ;  /* 0x0000001f0e187221 */ /* 0x100fe20000000000 */
[----:B------:R-:W-:Y:S01]  /*2de0*/  FMNMX R47, R20, R55, !PT ;  /* 0x00000037142f7209 */ /* 0x000fe20007800000 */
[----:B------:R-:W-:Y:S01]  /*2df0*/  FADD R20, R12, R31 ;  /* 0x0000001f0c147221 */ /* 0x000fe20000000000 */
[----:B------:R-:W-:Y:S02]  /*2e00*/  FMNMX R52, R58, R32, !PT ;  /* 0x000000203a347209 */ /* 0x000fe40007800000 */
        /* <DEDUP_REMOVED lines=33> */
[----:B0-----:R-:W-:Y:S01]  /*3020*/  FADD R45, R32, R30 ;  /* 0x0000001e202d7221 */ /* 0x001fe20000000000 */
[----:B------:R-:W-:Y:S01]  /*3030*/  FMNMX R49, R49, R14, !PT ;  /* 0x0000000e31317209 */ /* 0x000fe20007800000 */
[----:B------:R-:W-:Y:S01]  /*3040*/  FADD R54, R28, R32 ;  /* 0x000000201c367221 */ /* 0x000fe20000000000 */
[----:B------:R-:W-:Y:S01]  /*3050*/  FMNMX R46, R46, R15, !PT ;  /* 0x0000000f2e2e7209 */ /* 0x000fe20007800000 */
[C---:B------:R-:W-:Y:S01]  /*3060*/  FADD R26, R32.reuse, R29 ;  /* 0x0000001d201a7221 */ /* 0x040fe20000000000 */
[----:B------:R-:W0:Y:S01]  /*3070*/  LDS.128 R12, [R6+0x1c0] ;  /* 0x0001c000060c7984 */ /* 0x000e220000000c00 */
[----:B------:R-:W-:Y:S01]  /*3080*/  FADD R56, R32, R31 ;  /* 0x0000001f20387221 */ /* 0x000fe20000000000 */
[----:B------:R-:W-:-:S02]  /*3090*/  FMNMX R32, R24, R45, !PT ;  /* 0x0000002d18207209 */ /* 0x000fc40007800000 */
[----:B------:R-:W-:Y:S02]  /*30a0*/  FMNMX R54, R27, R54, !PT ;  /* 0x000000361b367209 */ /* 0x000fe40007800000 */
[----:B------:R-:W-:Y:S02]  /*30b0*/  FMNMX R57, R57, R26, !PT ;  /* 0x0000001a39397209 */ /* 0x000fe40007800000 */
[----:B------:R-:W-:Y:S02]  /*30c0*/  FMNMX R45, R25, R56, !PT ;  /* 0x00000038192d7209 */ /* 0x000fe40007800000 */
[----:B------:R-:W3:Y:S01]  /*30d0*/  LDS.128 R24, [R5+0x1100] ;  /* 0x0011000005187984 */ /* 0x000ee20000000c00 */
[----:B------:R-:W-:Y:S01]  /*30e0*/  FMNMX R48, R48, R55, !PT ;  /* 0x0000003730307209 */ /* 0x000fe20007800000 */
[----:B-1----:R-:W-:Y:S01]  /*30f0*/  FADD R55, R28, R20 ;  /* 0x000000141c377221 */ /* 0x002fe20000000000 */
[----:B------:R-:W-:-:S04]  /*3100*/  FADD R56, R20, R30 ;  /* 0x0000001e14387221 */ /* 0x000fc80000000000 */
[----:B------:R-:W-:Y:S01]  /*3110*/  FMNMX R44, R44, R55, !PT ;  /* 0x000000372c2c7209 */ /* 0x000fe20007800000 */
[C---:B------:R-:W-:Y:S01]  /*3120*/  FADD R55, R20.reuse, R29 ;  /* 0x0000001d14377221 */ /* 0x040fe20000000000 */
[----:B------:R-:W-:Y:S01]  /*3130*/  FMNMX R53, R53, R56, !PT ;  /* 0x0000003835357209 */ /* 0x000fe20007800000 */
[----:B------:R-:W-:Y:S01]  /*3140*/  FADD R59, R20, R31 ;  /* 0x0000001f143b7221 */ /* 0x000fe20000000000 */
[C---:B--2---:R-:W-:Y:S01]  /*3150*/  FADD R20, R16.reuse, R29 ;  /* 0x0000001d10147221 */ /* 0x044fe20000000000 */
[----:B------:R-:W-:Y:S01]  /*3160*/  FADD R56, R16, R30 ;  /* 0x0000001e10387221 */ /* 0x000fe20000000000 */
[----:B------:R-:W-:Y:S01]  /*3170*/  FMNMX R50, R50, R55, !PT ;  /* 0x0000003732327209 */ /* 0x000fe20007800000 */
[----:B------:R-:W-:Y:S01]  /*3180*/  FADD R55, R28, R16 ;  /* 0x000000101c377221 */ /* 0x000fe20000000000 */
[----:B------:R-:W-:Y:S01]  /*3190*/  FADD R16, R16, R31 ;  /* 0x0000001f10107221 */ /* 0x000fe20000000000 */
[----:B------:R-:W-:Y:S02]  /*31a0*/  FMNMX R47, R47, R58, !PT ;  /* 0x0000003a2f2f7209 */ /* 0x000fe40007800000 */
[----:B------:R-:W-:Y:S01]  /*31b0*/  FMNMX R43, R43, R56, !PT ;  /* 0x000000382b2b7209 */ /* 0x000fe20007800000 */
[C---:B0-----:R-:W-:Y:S01]  /*31c0*/  FADD R29, R12.reuse, R29 ;  /* 0x0000001d0c1d7221 */ /* 0x041fe20000000000 */
[----:B------:R-:W-:Y:S01]  /*31d0*/  FADD R31, R12, R31 ;  /* 0x0000001f0c1f7221 */ /* 0x000fe20000000000 */
[----:B------:R-:W-:Y:S01]  /*31e0*/  FADD R28, R28, R12 ;  /* 0x0000000c1c1c7221 */ /* 0x000fe20000000000 */
[----:B------:R-:W-:-:S02]  /*31f0*/  FADD R30, R12, R30 ;  /* 0x0000001e0c1e7221 */ /* 0x000fc40000000000 */
[----:B------:R-:W-:Y:S02]  /*3200*/  FMNMX R52, R52, R29, !PT ;  /* 0x0000001d34347209 */ /* 0x000fe40007800000 */
[----:B------:R-:W-:Y:S01]  /*3210*/  FMNMX R46, R46, R31, !PT ;  /* 0x0000001f2e2e7209 */ /* 0x000fe20007800000 */
[C---:B---3--:R-:W-:Y:S01]  /*3220*/  FADD R29, R24.reuse, R33 ;  /* 0x00000021181d7221 */ /* 0x048fe20000000000 */
[----:B------:R-:W-:Y:S01]  /*3230*/  FADD R31, R24, R21 ;  /* 0x00000015181f7221 */ /* 0x000fe20000000000 */
[----:B------:R-:W-:Y:S01]  /*3240*/  FMNMX R42, R42, R55, !PT ;  /* 0x000000372a2a7209 */ /* 0x000fe20007800000 */
[--C-:B------:R-:W-:Y:S01]  /*3250*/  FADD R56, R25, R33.reuse ;  /* 0x0000002119387221 */ /* 0x100fe20000000000 */
[----:B------:R-:W-:Y:S01]  /*3260*/  FMNMX R48, R48, R59, !PT ;  /* 0x0000003b30307209 */ /* 0x000fe20007800000 */
[--C-:B------:R-:W-:Y:S01]  /*3270*/  FADD R55, R26, R33.reuse ;  /* 0x000000211a377221 */ /* 0x100fe20000000000 */
[----:B------:R-:W-:Y:S01]  /*3280*/  FMNMX R41, R41, R28, !PT ;  /* 0x0000001c29297209 */ /* 0x000fe20007800000 */
[----:B------:R-:W-:Y:S01]  /*3290*/  FADD R58, R27, R33 ;  /* 0x000000211b3a7221 */ /* 0x000fe20000000000 */
[----:B------:R-:W-:Y:S01]  /*32a0*/  FMNMX R49, R49, R30, !PT ;  /* 0x0000001e31317209 */ /* 0x000fe20007800000 */
[C---:B------:R-:W-:Y:S01]  /*32b0*/  FADD R33, R25.reuse, R21 ;  /* 0x0000001519217221 */ /* 0x040fe20000000000 */
[----:B------:R-:W-:Y:S01]  /*32c0*/  FMNMX R54, R54, R29, !PT ;  /* 0x0000001d36367209 */ /* 0x000fe20007800000 */
[--C-:B------:R-:W-:Y:S01]  /*32d0*/  FADD R59, R24, R17.reuse ;  /* 0x00000011183b7221 */ /* 0x100fe20000000000 */
[----:B------:R-:W-:Y:S01]  /*32e0*/  FMNMX R44, R44, R31, !PT ;  /* 0x0000001f2c2c7209 */ /* 0x000fe20007800000 */
[C---:B------:R-:W-:Y:S01]  /*32f0*/  FADD R60, R25.reuse, R17 ;  /* 0x00000011193c7221 */ /* 0x040fe20000000000 */
[----:B------:R-:W0:Y:S01]  /*3300*/  LDS.128 R28, [R5+0x1200] ;  /* 0x00120000051c7984 */ /* 0x000e220000000c00 */
[--C-:B------:R-:W-:Y:S01]  /*3310*/  FADD R24, R24, R13.reuse ;  /* 0x0000000d18187221 */ /* 0x100fe20000000000 */
[----:B------:R-:W-:Y:S01]  /*3320*/  FADD R25, R25, R13 ;  /* 0x0000000d19197221 */ /* 0x000fe20000000000 */
[----:B------:R-:W-:Y:S01]  /*3330*/  FMNMX R51, R51, R20, !PT ;  /* 0x0000001433337209 */ /* 0x000fe20007800000 */
[--C-:B------:R-:W-:Y:S01]  /*3340*/  FADD R20, R27, R17.reuse ;  /* 0x000000111b147221 */ /* 0x100fe20000000000 */
[----:B------:R-:W-:Y:S01]  /*3350*/  FMNMX R47, R47, R16, !PT ;  /* 0x000000102f2f7209 */ /* 0x000fe20007800000 */
[C---:B------:R-:W-:Y:S01]  /*3360*/  FADD R16, R26.reuse, R17 ;  /* 0x000000111a107221 */ /* 0x040fe20000000000 */
[C---:B------:R-:W-:Y:S01]  /*3370*/  FADD R12, R26.reuse, R21 ;  /* 0x000000151a0c7221 */ /* 0x040fe20000000000 */
[----:B------:R-:W-:Y:S01]  /*3380*/  FADD R17, R26, R13 ;  /* 0x0000000d1a117221 */ /* 0x000fe20000000000 */
        /* <DEDUP_REMOVED lines=50> */
[----:B------:R-:W-:Y:S01]  /*36b0*/  FADD R21, R24, R23 ;  /* 0x0000001718157221 */ /* 0x000fe20000000000 */
[----:B------:R-:W-:Y:S02]  /*36c0*/  FMNMX R61, R54, R61, !PT ;  /* 0x0000003d363d7209 */ /* 0x000fe40007800000 */
[----:B------:R-:W-:Y:S01]  /*36d0*/  FMNMX R44, R44, R55, !PT ;  /* 0x000000372c2c7209 */ /* 0x000fe20007800000 */
[----:B------:R-:W-:Y:S01]  /*36e0*/  FADD R59, R24, R19 ;  /* 0x00000013183b7221 */ /* 0x000fe20000000000 */
[----:B------:R-:W-:Y:S01]  /*36f0*/  FMNMX R48, R48, R17, !PT ;  /* 0x0000001130307209 */ /* 0x000fe20007800000 */
[----:B------:R-:W-:Y:S01]  /*3700*/  FADD R60, R24, R15 ;  /* 0x0000000f183c7221 */ /* 0x000fe20000000000 */
[--C-:B------:R-:W-:Y:S01]  /*3710*/  FADD R17, R25, R23.reuse ;  /* 0x0000001719117221 */ /* 0x100fe20000000000 */
[--C-:B------:R-:W-:Y:S01]  /*3720*/  FADD R54, R26, R23.reuse ;  /* 0x000000171a367221 */ /* 0x100fe20000000000 */
[----:B------:R-:W-:Y:S01]  /*3730*/  FADD R55, R27, R23 ;  /* 0x000000171b377221 */ /* 0x000fe20000000000 */
[----:B------:R-:W-:-:S02]  /*3740*/  FMNMX R24, R61, R20, !PT ;  /* 0x000000143d187209 */ /* 0x000fc40007800000 */
[----:B------:R-:W-:Y:S02]  /*3750*/  FMNMX R44, R44, R21, !PT ;  /* 0x000000152c2c7209 */ /* 0x000fe40007800000 */
[----:B------:R-:W1:Y:S01]  /*3760*/  LDS.128 R20, [R6+0xd0] ;  /* 0x0000d00006147984 */ /* 0x000e620000000c00 */
[----:B------:R-:W-:Y:S01]  /*3770*/  FMNMX R57, R57, R56, !PT ;  /* 0x0000003839397209 */ /* 0x000fe20007800000 */
[C-C-:B------:R-:W-:Y:S01]  /*3780*/  FADD R56, R26.reuse, R19.reuse ;  /* 0x000000131a387221 */ /* 0x140fe20000000000 */
[----:B------:R-:W-:Y:S01]  /*3790*/  FMNMX R43, R43, R16, !PT ;  /* 0x000000102b2b7209 */ /* 0x000fe20007800000 */
[--C-:B------:R-:W-:Y:S01]  /*37a0*/  FADD R16, R25, R19.reuse ;  /* 0x0000001319107221 */ /* 0x100fe20000000000 */
[----:B------:R-:W-:Y:S01]  /*37b0*/  FADD R58, R27, R19 ;  /* 0x000000131b3a7221 */ /* 0x000fe20000000000 */
[--C-:B------:R-:W-:Y:S01]  /*37c0*/  FADD R19, R25, R15.reuse ;  /* 0x0000000f19137221 */ /* 0x100fe20000000000 */
[--C-:B------:R-:W-:Y:S01]  /*37d0*/  FADD R26, R26, R15.reuse ;  /* 0x0000000f1a1a7221 */ /* 0x100fe20000000000 */
[----:B------:R-:W-:Y:S01]  /*37e0*/  FADD R15, R27, R15 ;  /* 0x0000000f1b0f7221 */ /* 0x000fe20000000000 */
        /* <DEDUP_REMOVED lines=9> */
[----:B0-----:R-:W-:Y:S01]  /*3880*/  FADD R26, R28, R33 ;  /* 0x000000211c1a7221 */ /* 0x001fe20000000000 */
[----:B------:R-:W-:Y:S01]  /*3890*/  FMNMX R48, R48, R55, !PT ;  /* 0x0000003730307209 */ /* 0x000fe20007800000 */
[----:B------:R-:W-:Y:S01]  /*38a0*/  FADD R55, R32, R28 ;  /* 0x0000001c20377221 */ /* 0x000fe20000000000 */
[----:B------:R-:W-:Y:S02]  /*38b0*/  FMNMX R46, R46, R15, !PT ;  /* 0x0000000f2e2e7209 */ /* 0x000fe40007800000 */
[----:B------:R-:W0:Y:S01]  /*38c0*/  LDS.128 R12, [R6+0x1d0] ;  /* 0x0001d000060c7984 */ /* 0x000e220000000c00 */
[----:B------:R-:W-:Y:S01]  /*38d0*/  FMNMX R43, R43, R56, !PT ;  /* 0x000000382b2b7209 */ /* 0x000fe20007800000 */
[C---:B------:R-:W-:Y:S01]  /*38e0*/  FADD R56, R28.reuse, R34 ;  /* 0x000000221c387221 */ /* 0x040fe20000000000 */
[----:B------:R-:W-:Y:S01]  /*38f0*/  FMNMX R47, R47, R58, !PT ;  /* 0x0000003a2f2f7209 */ /* 0x000fe20007800000 */
[----:B------:R-:W-:Y:S01]  /*3900*/  FADD R58, R28, R35 ;  /* 0x000000231c3a7221 */ /* 0x000fe20000000000 */
[----:B------:R-:W-:-:S02]  /*3910*/  FMNMX R55, R24, R55, !PT ;  /* 0x0000003718377209 */ /* 0x000fc40007800000 */
[----:B------:R-:W-:Y:S02]  /*3920*/  FMNMX R28, R25, R26, !PT ;  /* 0x0000001a191c7209 */ /* 0x000fe40007800000 */
[----:B------:R-:W3:Y:S01]  /*3930*/  LDS.128 R24, [R5+0x1500] ;  /* 0x0015000005187984 */ /* 0x000ee20000000c00 */
[----:B-1----:R-:W-:Y:S01]  /*3940*/  FADD R57, R32, R20 ;  /* 0x0000001420397221 */ /* 0x002fe20000000000 */
[----:B------:R-:W-:Y:S01]  /*3950*/  FMNMX R42, R42, R59, !PT ;  /* 0x0000003b2a2a7209 */ /* 0x000fe20007800000 */
[----:B------:R-:W-:-:S03]  /*3960*/  FADD R59, R20, R34 ;  /* 0x00000022143b7221 */ /* 0x000fc60000000000 */
[----:B------:R-:W-:Y:S01]  /*3970*/  FMNMX R44, R44, R57, !PT ;  /* 0x000000392c2c7209 */ /* 0x000fe20007800000 */
[----:B------:R-:W-:Y:S01]  /*3980*/  FADD R57, R20, R33 ;  /* 0x0000002114397221 */ /* 0x000fe20000000000 */
[----:B------:R-:W-:Y:S01]  /*3990*/  FMNMX R54, R54, R59, !PT ;  /* 0x0000003b36367209 */ /* 0x000fe20007800000 */
[----:B------:R-:W-:-:S03]  /*39a0*/  FADD R59, R20, R35 ;  /* 0x00000023143b7221 */ /* 0x000fc60000000000 */
[----:B------:R-:W-:Y:S02]  /*39b0*/  FMNMX R50, R50, R57, !PT ;  /* 0x0000003932327209 */ /* 0x000fe40007800000 */
[----:B------:R-:W-:Y:S01]  /*39c0*/  FMNMX R41, R41, R60, !PT ;  /* 0x0000003c29297209 */ /* 0x000fe20007800000 */
[----:B--2---:R-:W-:Y:S01]  /*39d0*/  FADD R57, R32, R16 ;  /* 0x0000001020397221 */ /* 0x004fe20000000000 */
[C---:B------:R-:W-:Y:S01]  /*39e0*/  FADD R20, R16.reuse, R33 ;  /* 0x0000002110147221 */ /* 0x040fe20000000000 */
[----:B------:R-:W-:Y:S01]  /*39f0*/  FMNMX R45, R45, R56, !PT ;  /* 0x000000382d2d7209 */ /* 0x000fe20007800000 */
[C---:B------:R-:W-:Y:S01]  /*3a00*/  FADD R56, R16.reuse, R34 ;  /* 0x0000002210387221 */ /* 0x040fe20000000000 */
[----:B------:R-:W-:Y:S01]  /*3a10*/  FADD R16, R16, R35 ;  /* 0x0000002310107221 */ /* 0x000fe20000000000 */
[----:B0-----:R-:W-:Y:S01]  /*3a20*/  FADD R32, R32, R12 ;  /* 0x0000000c20207221 */ /* 0x001fe20000000000 */
[C---:B------:R-:W-:Y:S01]  /*3a30*/  FADD R33, R12.reuse, R33 ;  /* 0x000000210c217221 */ /* 0x040fe20000000000 */
[C---:B------:R-:W-:Y:S01]  /*3a40*/  FADD R34, R12.reuse, R34 ;  /* 0x000000220c227221 */ /* 0x040fe20000000000 */
[----:B------:R-:W-:-:S02]  /*3a50*/  FADD R35, R12, R35 ;  /* 0x000000230c237221 */ /* 0x000fc40000000000 */
[----:B------:R-:W-:Y:S02]  /*3a60*/  FMNMX R41, R41, R32, !PT ;  /* 0x0000002029297209 */ /* 0x000fe40007800000 */
[----:B------:R-:W-:Y:S01]  /*3a70*/  FMNMX R52, R52, R33, !PT ;  /* 0x0000002134347209 */ /* 0x000fe20007800000 */
[C---:B---3--:R-:W-:Y:S01]  /*3a80*/  FADD R32, R24.reuse, R29 ;  /* 0x0000001d18207221 */ /* 0x048fe20000000000 */
[----:B------:R-:W-:Y:S01]  /*3a90*/  FADD R33, R24, R21 ;  /* 0x0000001518217221 */ /* 0x000fe20000000000 */
[----:B------:R-:W-:Y:S02]  /*3aa0*/  FMNMX R49, R49, R34, !PT ;  /* 0x0000002231317209 */ /* 0x000fe40007800000 */
[----:B------:R-:W-:Y:S02]  /*3ab0*/  FMNMX R46, R46, R35, !PT ;  /* 0x000000232e2e7209 */ /* 0x000fe40007800000 */
[----:B------:R-:W-:Y:S02]  /*3ac0*/  FMNMX R55, R55, R32, !PT ;  /* 0x0000002037377209 */ /* 0x000fe40007800000 */
[----:B------:R-:W-:Y:S01]  /*3ad0*/  FMNMX R44, R44, R33, !PT ;  /* 0x000000212c2c7209 */ /* 0x000fe20007800000 */
[----:B------:R-:W-:Y:S01]  /*3ae0*/  FADD R61, R24, R17 ;  /* 0x00000011183d7221 */ /* 0x000fe20000000000 */
[----:B------:R-:W-:Y:S01]  /*3af0*/  FMNMX R53, R53, R58, !PT ;  /* 0x0000003a35357209 */ /* 0x000fe20007800000 */
[----:B------:R-:W0:Y:S01]  /*3b00*/  LDS.128 R32, [R5+0x1600] ;  /* 0x0016000005207984 */ /* 0x000e220000000c00 */
[----:B------:R-:W-:Y:S01]  /*3b10*/  FMNMX R48, R48, R59, !PT ;  /* 0x0000003b30307209 */ /* 0x000fe20007800000 */
[C---:B------:R-:W-:Y:S01]  /*3b20*/  FADD R59, R25.reuse, R21 ;  /* 0x00000015193b7221 */ /* 0x040fe20000000000 */
[----:B------:R-:W-:Y:S01]  /*3b30*/  FMNMX R42, R42, R57, !PT ;  /* 0x000000392a2a7209 */ /* 0x000fe20007800000 */
[C---:B------:R-:W-:Y:S01]  /*3b40*/  FADD R57, R25.reuse, R29 ;  /* 0x0000001d19397221 */ /* 0x040fe20000000000 */
        /* <DEDUP_REMOVED lines=9> */
[C-C-:B------:R-:W-:Y:S01]  /*3be0*/  FADD R12, R26.reuse, R17.reuse ;  /* 0x000000111a0c7221 */ /* 0x140fe20000000000 */
        /* <DEDUP_REMOVED lines=15> */
[--C-:B0-----:R-:W-:Y:S01]  /*3ce0*/  FADD R54, R32, R30.reuse ;  /* 0x0000001e20367221 */ /* 0x101fe20000000000 */
[--C-:B------:R-:W-:Y:S01]  /*3cf0*/  FADD R59, R33, R30.reuse ;  /* 0x0000001e213b7221 */ /* 0x100fe20000000000 */
[--C-:B------:R-:W-:Y:S01]  /*3d00*/  FADD R13, R34, R30.reuse ;  /* 0x0000001e220d7221 */ /* 0x100fe20000000000 */
[----:B------:R-:W-:Y:S01]  /*3d10*/  FADD R12, R35, R30 ;  /* 0x0000001e230c7221 */ /* 0x000fe20000000000 */
[----:B------:R-:W-:Y:S01]  /*3d20*/  FMNMX R47, R47, R16, !PT ;  /* 0x000000102f2f7209 */ /* 0x000fe20007800000 */
[--C-:B------:R-:W-:Y:S01]  /*3d30*/  FADD R41, R32, R18.reuse ;  /* 0x0000001220297221 */ /* 0x100fe20000000000 */
[--C-:B------:R-:W-:Y:S01]  /*3d40*/  FADD R46, R33, R18.reuse ;  /* 0x00000012212e7221 */ /* 0x100fe20000000000 */
[----:B------:R-:W-:Y:S01]  /*3d50*/  FADD R30, R34, R18 ;  /* 0x00000012221e7221 */ /* 0x000fe20000000000 */
[----:B------:R-:W-:Y:S01]  /*3d60*/  FMNMX R51, R51, R58, !PT ;  /* 0x0000003a33337209 */ /* 0x000fe20007800000 */
        /* <DEDUP_REMOVED lines=8> */
[----:B------:R-:W-:-:S02]  /*3df0*/  FMNMX R49, R49, R60, !PT ;  /* 0x0000003c31317209 */ /* 0x000fc40007800000 */
[----:B------:R-:W-:Y:S02]  /*3e00*/  FMNMX R51, R51, R46, !PT ;  /* 0x0000002e33337209 */ /* 0x000fe40007800000 */
        /* <DEDUP_REMOVED lines=24> */
[----:B------:R-:W-:Y:S01]  /*3f90*/  FMNMX R42, R17, R56, !PT ;  /* 0x00000038112a7209 */ /* 0x000fe20007800000 */
[--C-:B------:R-:W-:Y:S01]  /*3fa0*/  FADD R17, R25, R23.reuse ;  /* 0x0000001719117221 */ /* 0x100fe20000000000 */
[--C-:B------:R-:W-:Y:S01]  /*3fb0*/  FADD R54, R26, R23.reuse ;  /* 0x000000171a367221 */ /* 0x100fe20000000000 */
[----:B------:R-:W-:Y:S01]  /*3fc0*/  FADD R55, R27, R23 ;  /* 0x000000171b377221 */ /* 0x000fe20000000000 */
[----:B------:R-:W-:-:S02]  /*3fd0*/  FMNMX R24, R22, R20, !PT ;  /* 0x0000001416187209 */ /* 0x000fc40007800000 */
[----:B------:R-:W-:Y:S02]  /*3fe0*/  FMNMX R44, R44, R21, !PT ;  /* 0x000000152c2c7209 */ /* 0x000fe40007800000 */
[----:B------:R-:W1:Y:S01]  /*3ff0*/  LDS.128 R20, [R6+0xe0] ;  /* 0x0000e00006147984 */ /* 0x000e620000000c00 */
[----:B------:R-:W-:Y:S01]  /*4000*/  FMNMX R50, R50, R57, !PT ;  /* 0x0000003932327209 */ /* 0x000fe20007800000 */
[--C-:B------:R-:W-:Y:S01]  /*4010*/  FADD R16, R25, R19.reuse ;  /* 0x0000001319107221 */ /* 0x100fe20000000000 */
[--C-:B------:R-:W-:Y:S01]  /*4020*/  FADD R57, R26, R19.reuse ;  /* 0x000000131a397221 */ /* 0x100fe20000000000 */
[----:B------:R-:W-:Y:S01]  /*4030*/  FADD R56, R27, R19 ;  /* 0x000000131b387221 */ /* 0x000fe20000000000 */
[----:B------:R-:W-:Y:S01]  /*4040*/  FADD R19, R25, R15 ;  /* 0x0000000f19137221 */ /* 0x000fe20000000000 */
[----:B------:R-:W-:Y:S02]  /*4050*/  FMNMX R25, R59, R18, !PT ;  /* 0x000000123b197209 */ /* 0x000fe40007800000 */
[----:B------:R-:W-:-:S02]  /*4060*/  FMNMX R50, R50, R17, !PT ;  /* 0x0000001132327209 */ /* 0x000fc40007800000 */
[----:B------:R-:W-:Y:S02]  /*4070*/  FMNMX R51, R51, R16, !PT ;  /* 0x0000001033337209 */ /* 0x000fe40007800000 */
[----:B------:R-:W-:Y:S01]  /*4080*/  FMNMX R52, R52, R19, !PT ;  /* 0x0000001334347209 */ /* 0x000fe20007800000 */
[--C-:B------:R-:W-:Y:S01]  /*4090*/  FADD R26, R26, R15.reuse ;  /* 0x0000000f1a1a7221 */ /* 0x100fe20000000000 */
[----:B------:R-:W2:Y:S01]  /*40a0*/  LDS.128 R16, [R6+0x160] ;  /* 0x0001600006107984 */ /* 0x000ea20000000c00 */
[----:B------:R-:W-:Y:S01]  /*40b0*/  FADD R58, R27, R15 ;  /* 0x0000000f1b3a7221 */ /* 0x000fe20000000000 */
[----:B------:R-:W-:Y:S02]  /*40c0*/  FMNMX R53, R12, R53, !PT ;  /* 0x000000350c357209 */ /* 0x000fe40007800000 */
[----:B------:R-:W-:Y:S02]  /*40d0*/  FMNMX R54, R13, R54, !PT ;  /* 0x000000360d367209 */ /* 0x000fe40007800000 */
[----:B------:R-:W-:-:S02]  /*40e0*/  FMNMX R57, R14, R57, !PT ;  /* 0x000000390e397209 */ /* 0x000fc40007800000 */
        /* <DEDUP_REMOVED lines=8> */
[----:B------:R-:W-:Y:S02]  /*4170*/  FMNMX R43, R46, R43, !PT ;  /* 0x0000002b2e2b7209 */ /* 0x000fe40007800000 */
[----:B------:R-:W-:-:S02]  /*4180*/  FMNMX R46, R24, R27, !PT ;  /* 0x0000001b182e7209 */ /* 0x000fc40007800000 */
[----:B------:R-:W-:Y:S02]  /*4190*/  FMNMX R28, R25, R26, !PT ;  /* 0x0000001a191c7209 */ /* 0x000fe40007800000 */
[----:B------:R-:W0:Y:S01]  /*41a0*/  LDS.128 R24, [R5+0x1900] ;  /* 0x0019000005187984 */ /* 0x000e220000000c00 */
[----:B------:R-:W-:Y:S01]  /*41b0*/  FMNMX R48, R48, R55, !PT ;  /* 0x0000003730307209 */ /* 0x000fe20007800000 */
[----:B-1----:R-:W-:-:S05]  /*41c0*/  FADD R55, R32, R20 ;  /* 0x0000001420377221 */ /* 0x002fca0000000000 */
[----:B------:R-:W-:Y:S01]  /*41d0*/  FMNMX R44, R44, R55, !PT ;  /* 0x000000372c2c7209 */ /* 0x000fe20007800000 */
[C---:B------:R-:W-:Y:S01]  /*41e0*/  FADD R55, R20.reuse, R33 ;  /* 0x0000002114377221 */ /* 0x040fe20000000000 */
[----:B------:R-:W-:Y:S01]  /*41f0*/  FADD R59, R20, R34 ;  /* 0x00000022143b7221 */ /* 0x000fe20000000000 */
[----:B------:R-:W-:-:S03]  /*4200*/  FMNMX R41, R41, R60, !PT ;  /* 0x0000003c29297209 */ /* 0x000fc60007800000 */
[----:B------:R-:W-:Y:S01]  /*4210*/  FMNMX R50, R50, R55, !PT ;  /* 0x0000003732327209 */ /* 0x000fe20007800000 */
[----:B------:R-:W-:Y:S01]  /*4220*/  FADD R55, R20, R35 ;  /* 0x0000002314377221 */ /* 0x000fe20000000000 */
[----:B--2---:R-:W-:Y:S01]  /*4230*/  FADD R20, R32, R16 ;  /* 0x0000001020147221 */ /* 0x004fe20000000000 */
[----:B------:R-:W-:-:S04]  /*4240*/  FMNMX R43, R43, R56, !PT ;  /* 0x000000382b2b7209 */ /* 0x000fc80007800000 */
[----:B------:R-:W-:Y:S01]  /*4250*/  FMNMX R41, R41, R20, !PT ;  /* 0x0000001429297209 */ /* 0x000fe20007800000 */
[--C-:B------:R-:W-:Y:S01]  /*4260*/  FADD R20, R16, R33.reuse ;  /* 0x0000002110147221 */ /* 0x100fe20000000000 */
[----:B---3--:R-:W-:Y:S01]  /*4270*/  FADD R33, R12, R33 ;  /* 0x000000210c217221 */ /* 0x008fe20000000000 */
[----:B------:R-:W-:Y:S01]  /*4280*/  FMNMX R48, R48, R55, !PT ;  /* 0x0000003730307209 */ /* 0x000fe20007800000 */
[----:B------:R-:W-:Y:S01]  /*4290*/  FADD R56, R16, R34 ;  /* 0x0000002210387221 */ /* 0x000fe20000000000 */
[----:B------:R-:W-:Y:S01]  /*42a0*/  FADD R55, R32, R12 ;  /* 0x0000000c20377221 */ /* 0x000fe20000000000 */
[----:B------:R-:W-:Y:S01]  /*42b0*/  FADD R34, R12, R34 ;  /* 0x000000220c227221 */ /* 0x000fe20000000000 */
[--C-:B------:R-:W-:Y:S01]  /*42c0*/  FADD R16, R16, R35.reuse ;  /* 0x0000002310107221 */ /* 0x100fe20000000000 */
[----:B------:R-:W-:Y:S01]  /*42d0*/  FADD R12, R12, R35 ;  /* 0x000000230c0c7221 */ /* 0x000fe20000000000 */
[----:B------:R-:W-:Y:S02]  /*42e0*/  FMNMX R52, R52, R33, !PT ;  /* 0x0000002134347209 */ /* 0x000fe40007800000 */
[----:B------:R-:W-:Y:S01]  /*42f0*/  FMNMX R42, R42, R61, !PT ;  /* 0x0000003d2a2a7209 */ /* 0x000fe20007800000 */
[C---:B0-----:R-:W-:Y:S01]  /*4300*/  FADD R33, R24.reuse, R29 ;  /* 0x0000001d18217221 */ /* 0x041fe20000000000 */
[--C-:B------:R-:W-:Y:S01]  /*4310*/  FADD R35, R24, R21.reuse ;  /* 0x0000001518237221 */ /* 0x100fe20000000000 */
[----:B------:R-:W-:Y:S01]  /*4320*/  FMNMX R54, R54, R59, !PT ;  /* 0x0000003b36367209 */ /* 0x000fe20007800000 */
[C---:B------:R-:W-:Y:S01]  /*4330*/  FADD R59, R25.reuse, R21 ;  /* 0x00000015193b7221 */ /* 0x040fe20000000000 */
[----:B------:R-:W-:Y:S01]  /*4340*/  FMNMX R42, R42, R55, !PT ;  /* 0x000000372a2a7209 */ /* 0x000fe20007800000 */
[----:B------:R-:W-:Y:S01]  /*4350*/  FADD R55, R25, R29 ;  /* 0x0000001d19377221 */ /* 0x000fe20000000000 */
[----:B------:R-:W-:Y:S01]  /*4360*/  FMNMX R49, R49, R34, !PT ;  /* 0x0000002231317209 */ /* 0x000fe20007800000 */
[----:B------:R-:W-:Y:S01]  /*4370*/  FADD R60, R25, R17 ;  /* 0x00000011193c7221 */ /* 0x000fe20000000000 */
[----:B------:R-:W-:-:S02]  /*4380*/  FMNMX R46, R46, R33, !PT ;  /* 0x000000212e2e7209 */ /* 0x000fc40007800000 */
[----:B------:R-:W-:Y:S01]  /*4390*/  FMNMX R44, R44, R35, !PT ;  /* 0x000000232c2c7209 */ /* 0x000fe20007800000 */
[----:B------:R-:W-:Y:S01]  /*43a0*/  FADD R25, R25, R13 ;  /* 0x0000000d19197221 */ /* 0x000fe20000000000 */
[----:B------:R-:W0:Y:S01]  /*43b0*/  LDS.128 R32, [R5+0x1a00] ;  /* 0x001a000005207984 */ /* 0x000e220000000c00 */
[----:B------:R-:W-:Y:S01]  /*43c0*/  FMNMX R53, R53, R58, !PT ;  /* 0x0000003a35357209 */ /* 0x000fe20007800000 */
[----:B------:R-:W-:Y:S01]  /*43d0*/  FADD R58, R24, R17 ;  /* 0x00000011183a7221 */ /* 0x000fe20000000000 */
[----:B------:R-:W-:Y:S01]  /*43e0*/  FMNMX R51, R51, R20, !PT ;  /* 0x0000001433337209 */ /* 0x000fe20007800000 */
[C-C-:B------:R-:W-:Y:S01]  /*43f0*/  FADD R20, R26.reuse, R29.reuse ;  /* 0x0000001d1a147221 */ /* 0x140fe20000000000 */
[----:B------:R-:W-:Y:S01]  /*4400*/  FMNMX R57, R57, R56, !PT ;  /* 0x0000003839397209 */ /* 0x000fe20007800000 */
[----:B------:R-:W-:Y:S01]  /*4410*/  FADD R56, R27, R29 ;  /* 0x0000001d1b387221 */ /* 0x000fe20000000000 */
[----:B------:R-:W-:Y:S01]  /*4420*/  FMNMX R47, R47, R16, !PT ;  /* 0x000000102f2f7209 */ /* 0x000fe20007800000 */
[--C-:B------:R-:W-:Y:S01]  /*4430*/  FADD R16, R27, R17.reuse ;  /* 0x000000111b107221 */ /* 0x100fe20000000000 */
[----:B------:R-:W-:Y:S01]  /*4440*/  FMNMX R45, R45, R12, !PT ;  /* 0x0000000c2d2d7209 */ /* 0x000fe20007800000 */
[C---:B------:R-:W-:Y:S01]  /*4450*/  FADD R12, R26.reuse, R17 ;  /* 0x000000111a0c7221 */ /* 0x040fe20000000000 */
[----:B------:R-:W-:Y:S01]  /*4460*/  FADD R29, R26, R21 ;  /* 0x000000151a1d7221 */ /* 0x000fe20000000000 */
[--C-:B------:R-:W-:Y:S01]  /*4470*/  FADD R61, R24, R13.reuse ;  /* 0x0000000d183d7221 */ /* 0x100fe20000000000 */
[----:B------:R-:W-:Y:S01]  /*4480*/  FADD R17, R26, R13 ;  /* 0x0000000d1a117221 */ /* 0x000fe20000000000 */
[C---:B------:R-:W-:Y:S01]  /*4490*/  FADD R21, R27.reuse, R21 ;  /* 0x000000151b157221 */ /* 0x040fe20000000000 */
[----:B------:R-:W-:Y:S01]  /*44a0*/  FADD R13, R27, R13 ;  /* 0x0000000d1b0d7221 */ /* 0x000fe20000000000 */
        /* <DEDUP_REMOVED lines=25> */
[----:B------:R-:W-:Y:S01]  /*4640*/  FMNMX R51, R51, R60, !PT ;  /* 0x0000003c33337209 */ /* 0x000fe20007800000 */
[----:B------:R-:W-:Y:S01]  /*4650*/  FADD R30, R35, R30 ;  /* 0x0000001e231e7221 */ /* 0x000fe20000000000 */
[--C-:B------:R-:W-:Y:S01]  /*4660*/  FADD R33, R33, R14.reuse ;  /* 0x0000000e21217221 */ /* 0x100fe20000000000 */
[--C-:B------:R-:W-:Y:S01]  /*4670*/  FADD R34, R34, R14.reuse ;  /* 0x0000000e22227221 */ /* 0x100fe20000000000 */
[----:B------:R-:W-:Y:S01]  /*4680*/  FADD R32, R35, R14 ;  /* 0x0000000e23207221 */ /* 0x000fe20000000000 */
[----:B------:R-:W-:-:S02]  /*4690*/  FMNMX R22, R46, R55, !PT ;  /* 0x000000372e167209 */ /* 0x000fc40007800000 */
        /* <DEDUP_REMOVED lines=18> */
[----:B------:R-:W-:Y:S01]  /*47c0*/  FADD R21, R24, R23 ;  /* 0x0000001718157221 */ /* 0x000fe20000000000 */
[----:B------:R-:W-:Y:S02]  /*47d0*/  FMNMX R44, R44, R53, !PT ;  /* 0x000000352c2c7209 */ /* 0x000fe40007800000 */
[----:B------:R-:W-:Y:S01]  /*47e0*/  FMNMX R42, R41, R42, !PT ;  /* 0x0000002a292a7209 */ /* 0x000fe20007800000 */
[C---:B------:R-:W-:Y:S01]  /*47f0*/  FADD R60, R24.reuse, R15 ;  /* 0x0000000f183c7221 */ /* 0x040fe20000000000 */
        /* <DEDUP_REMOVED lines=10> */
[C-C-:B------:R-:W-:Y:S01]  /*48a0*/  FADD R57, R26.reuse, R19.reuse ;  /* 0x000000131a397221 */ /* 0x140fe20000000000 */
[----:B------:R-:W-:Y:S01]  /*48b0*/  FADD R56, R27, R19 ;  /* 0x000000131b387221 */ /* 0x000fe20000000000 */
[--C-:B------:R-:W-:Y:S01]  /*48c0*/  FADD R19, R25, R15.reuse ;  /* 0x0000000f19137221 */ /* 0x100fe20000000000 */
[--C-:B------:R-:W-:Y:S01]  /*48d0*/  FADD R26, R26, R15.reuse ;  /* 0x0000000f1a1a7221 */ /* 0x100fe20000000000 */
[----:B------:R-:W-:Y:S01]  /*48e0*/  FMNMX R25, R59, R18, !PT ;  /* 0x000000123b197209 */ /* 0x000fe20007800000 */
[----:B------:R-:W-:Y:S01]  /*48f0*/  FADD R58, R27, R15 ;  /* 0x0000000f1b3a7221 */ /* 0x000fe20000000000 */
        /* <DEDUP_REMOVED lines=10> */
[----:B------:R-:W-:Y:S01]  /*49a0*/  FADD R26, R32, R29 ;  /* 0x0000001d201a7221 */ /* 0x000fe20000000000 */
        /* <DEDUP_REMOVED lines=9> */
[----:B-1----:R-:W-:Y:S01]  /*4a40*/  FADD R55, R28, R20 ;  /* 0x000000141c377221 */ /* 0x002fe20000000000 */
[----:B------:R-:W-:Y:S01]  /*4a50*/  FMNMX R43, R43, R56, !PT ;  /* 0x000000382b2b7209 */ /* 0x000fe20007800000 */
[----:B------:R-:W-:-:S03]  /*4a60*/  FADD R56, R20, R30 ;  /* 0x0000001e14387221 */ /* 0x000fc60000000000 */
[----:B------:R-:W-:Y:S01]  /*4a70*/  FMNMX R44, R44, R55, !PT ;  /* 0x000000372c2c7209 */ /* 0x000fe20007800000 */
[C---:B------:R-:W-:Y:S01]  /*4a80*/  FADD R55, R20.reuse, R29 ;  /* 0x0000001d14377221 */ /* 0x040fe20000000000 */
[----:B------:R-:W-:Y:S01]  /*4a90*/  FMNMX R53, R53, R56, !PT ;  /* 0x0000003835357209 */ /* 0x000fe20007800000 */
[----:B------:R-:W-:-:S03]  /*4aa0*/  FADD R59, R20, R31 ;  /* 0x0000001f143b7221 */ /* 0x000fc60000000000 */
[----:B------:R-:W-:Y:S02]  /*4ab0*/  FMNMX R50, R50, R55, !PT ;  /* 0x0000003732327209 */ /* 0x000fe40007800000 */
[----:B------:R-:W-:Y:S01]  /*4ac0*/  FMNMX R41, R41, R60, !PT ;  /* 0x0000003c29297209 */ /* 0x000fe20007800000 */
[----:B--2---:R-:W-:Y:S01]  /*4ad0*/  FADD R55, R28, R16 ;  /* 0x000000101c377221 */ /* 0x004fe20000000000 */
[C---:B------:R-:W-:Y:S01]  /*4ae0*/  FADD R20, R16.reuse, R29 ;  /* 0x0000001d10147221 */ /* 0x040fe20000000000 */
[C---:B------:R-:W-:Y:S01]  /*4af0*/  FADD R56, R16.reuse, R30 ;  /* 0x0000001e10387221 */ /* 0x040fe20000000000 */
[----:B------:R-:W-:Y:S01]  /*4b00*/  FADD R16, R16, R31 ;  /* 0x0000001f10107221 */ /* 0x000fe20000000000 */
[----:B------:R-:W-:Y:S02]  /*4b10*/  FMNMX R42, R42, R61, !PT ;  /* 0x0000003d2a2a7209 */ /* 0x000fe40007800000 */
[----:B------:R-:W-:Y:S01]  /*4b20*/  FMNMX R45, R45, R58, !PT ;  /* 0x0000003a2d2d7209 */ /* 0x000fe20007800000 */
        /* <DEDUP_REMOVED lines=14> */
[----:B------:R-:W-:Y:S01]  /*4c10*/  FMNMX R45, R45, R12, !PT ;  /* 0x0000000c2d2d7209 */ /* 0x000fe20007800000 */
[----:B------:R-:W-:Y:S01]  /*4c20*/  FADD R28, R27, R33 ;  /* 0x000000211b1c7221 */ /* 0x000fe20000000000 */
[----:B------:R-:W-:Y:S01]  /*4c30*/  FMNMX R57, R57, R56, !PT ;  /* 0x0000003839397209 */ /* 0x000fe20007800000 */
        /* <DEDUP_REMOVED lines=49> */
[----:B------:R-:W-:Y:S01]  /*4f50*/  FMNMX R48, R43, R48, !PT ;  /* 0x000000302b307209 */ /* 0x000fe20007800000 */
[----:B-1----:R-:W-:Y:S01]  /*4f60*/  FADD R43, R28, R23 ;  /* 0x000000171c2b7221 */ /* 0x002fe20000000000 */
        /* <DEDUP_REMOVED lines=8> */
[----:B------:R-:W-:Y:S01]  /*4ff0*/  FMNMX R44, R44, R53, !PT ;  /* 0x000000352c2c7209 */ /* 0x000fe20007800000 */
[--C-:B------:R-:W-:Y:S01]  /*5000*/  FADD R25, R30, R23.reuse ;  /* 0x000000171e197221 */ /* 0x100fe20000000000 */
[----:B------:R-:W-:Y:S01]  /*5010*/  FMNMX R24, R41, R24, !PT ;  /* 0x0000001829187209 */ /* 0x000fe20007800000 */
[C---:B------:R-:W-:Y:S01]  /*5020*/  FADD R14, R31.reuse, R23 ;  /* 0x000000171f0e7221 */ /* 0x040fe20000000000 */
[----:B------:R-:W-:Y:S01]  /*5030*/  FMNMX R12, R12, R55, !PT ;  /* 0x000000370c0c7209 */ /* 0x000fe20007800000 */
[----:B------:R-:W-:Y:S01]  /*5040*/  FADD R35, R31, R35 ;  /* 0x000000231f237221 */ /* 0x000fe20000000000 */
[----:B------:R-:W-:Y:S01]  /*5050*/  FMNMX R47, R54, R47, !PT ;  /* 0x0000002f362f7209 */ /* 0x000fe20007800000 */
[--C-:B------:R-:W-:Y:S01]  /*5060*/  FADD R23, R28, R19.reuse ;  /* 0x000000131c177221 */ /* 0x100fe20000000000 */
[----:B------:R-:W-:Y:S01]  /*5070*/  FMNMX R22, R51, R22, !PT ;  /* 0x0000001633167209 */ /* 0x000fe20007800000 */
[--C-:B------:R-:W-:Y:S01]  /*5080*/  FADD R55, R29, R19.reuse ;  /* 0x000000131d377221 */ /* 0x100fe20000000000 */
        /* <DEDUP_REMOVED lines=29> */
[----:B------:R-:W-:Y:S01]  /*5260*/  IADD3 R3, PT, PT, R3, 0x20, RZ ;  /* 0x0000002003037810 */ /* 0x000fe20007ffe0ff */
[----:B------:R-:W-:Y:S01]  /*5270*/  UIADD3 UR4, UPT, UPT, UR4, 0x20, URZ ;  /* 0x0000002004047890 */ /* 0x000fe2000fffe0ff */
[----:B------:R-:W-:Y:S01]  /*5280*/  UMOV UR7, UR8 ;  /* 0x0000000800077c82 */ /* 0x000fe20008000000 */
[----:B------:R-:W-:Y:S06]  /*5290*/  BAR.SYNC.DEFER_BLOCKING 0x0 ;  /* 0x0000000000007b1d */ /* 0x000fec0000010000 */
[----:B------:R-:W-:Y:S05]  /*52a0*/  BRA.U !UP0, `(.L_x_437) ;  /* 0xffffffb108987547 */ /* 0x000fea000b83ffff */
.L_x_436:
        /* <DEDUP_REMOVED lines=87> */
.L_x_438:
        /* <DEDUP_REMOVED lines=14> */
.L_x_469:


//--------------------- .nv.shared.tropical_maxmul_f32_nn_batched_with_argmax --------------------------
	.section	.nv.shared.tropical_maxmul_f32_nn_batched_with_argmax,"aw",@nobits
	.sectionflags	@""
	.align	4
.nv.shared.tropical_maxmul_f32_nn_batched_with_argmax:
	.zero		17408


//--------------------- .nv.shared.reserved.0     --------------------------
	.section	.nv.shared.reserved.0,"aw",@nobits
	.weak		__nv_reservedSMEM_offset_0_alias
	.size		__nv_reservedSMEM_offset_0_alias, 0, 64
	.other		__nv_reservedSMEM_offset_0_alias,@"STO_CUDA_RESERVED_SHARED STV_DEFAULT"
__nv_reservedSMEM_offset_0_alias:
	.zero		0
	.zero		64


//--------------------- .nv.shared.tropical_minplus_f32_nn_batched_with_argmax --------------------------
	.section	.nv.shared.tropical_minplus_f32_nn_batched_with_argmax,"aw",@nobits
	.sectionflags	@""
	.align	4
.nv.shared.tropical_minplus_f32_nn_batched_with_argmax:
	.zero		17408


//--------------------- .nv.shared.tropical_maxplus_f32_nn_batched_with_argmax --------------------------
	.section	.nv.shared.tropical_maxplus_f32_nn_batched_with_argmax,"aw",@nobits
	.sectionflags	@""
	.align	4
.nv.shared.tropical_maxplus_f32_nn_batched_with_argmax:
	.zero		17408


//--------------------- .nv.shared.tropical_maxmul_i64_nn_with_argmax --------------------------
	.section	.nv.shared.tropical_maxmul_i64_nn_with_argmax,"aw",@nobits
	.sectionflags	@""
	.align	8
.nv.shared.tropical_maxmul_i64_nn_with_argmax:
	.zero		9216


//--------------------- .nv.shared.tropical_minplus_i64_nn_with_argmax --------------------------
	.section	.nv.shared.tropical_minplus_i64_nn_with_argmax,"aw",@nobits
	.sectionflags	@""
	.align	8
.nv.shared.tropical_minplus_i64_nn_with_argmax:
	.zero		9216


//--------------------- .nv.shared.tropical_maxplus_i64_nn_with_argmax --------------------------
	.section	.nv.shared.tropical_maxplus_i64_nn_with_argmax,"aw",@nobits
	.sectionflags	@""
	.align	8
.nv.shared.tropical_maxplus_i64_nn_with_argmax:
	.zero		9216


//--------------------- .nv.shared.tropical_maxmul_i32_nn_with_argmax --------------------------
	.section	.nv.shared.tropical_maxmul_i32_nn_with_argmax,"aw",@nobits
	.sectionflags	@""
	.align	4
.nv.shared.tropical_maxmul_i32_nn_with_argmax:
	.zero		17408


//--------------------- .nv.shared.tropical_minplus_i32_nn_with_argmax --------------------------
	.section	.nv.shared.tropical_minplus_i32_nn_with_argmax,"aw",@nobits
	.sectionflags	@""
	.align	4
.nv.shared.tropical_minplus_i32_nn_with_argmax:
	.zero		17408


//--------------------- .nv.shared.tropical_maxplus_i32_nn_with_argmax --------------------------
	.section	.nv.shared.tropical_maxplus_i32_nn_with_argmax,"aw",@nobits
	.sectionflags	@""
	.align	4
.nv.shared.tropical_maxplus_i32_nn_with_argmax:
	.zero		17408


//--------------------- .nv.shared.tropical_maxmul_i64_nn --------------------------
	.section	.nv.shared.tropical_maxmul_i64_nn,"aw",@nobits
	.sectionflags	@""
	.align	8
.nv.shared.tropical_maxmul_i64_nn:
	.zero		9216


//--------------------- .nv.shared.tropical_minplus_i64_nn --------------------------
	.section	.nv.shared.tropical_minplus_i64_nn,"aw",@nobits
	.sectionflags	@""
	.align	8
.nv.shared.tropical_minplus_i64_nn:
	.zero		9216


//--------------------- .nv.shared.tropical_maxplus_i64_nn --------------------------
	.section	.nv.shared.tropical_maxplus_i64_nn,"aw",@nobits
	.sectionflags	@""
	.align	8
.nv.shared.tropical_maxplus_i64_nn:
	.zero		9216


//--------------------- .nv.shared.tropical_maxmul_i32_nn --------------------------
	.section	.nv.shared.tropical_maxmul_i32_nn,"aw",@nobits
	.sectionflags	@""
	.align	4
.nv.shared.tropical_maxmul_i32_nn:
	.zero		17408


//--------------------- .nv.shared.tropical_minplus_i32_nn --------------------------
	.section	.nv.shared.tropical_minplus_i32_nn,"aw",@nobits
	.sectionflags	@""
	.align	4
.nv.shared.tropical_minplus_i32_nn:
	.zero		17408


//--------------------- .nv.shared.tropical_maxplus_i32_nn --------------------------
	.section	.nv.shared.tropical_maxplus_i32_nn,"aw",@nobits
	.sectionflags	@""
	.align	4
.nv.shared.tropical_maxplus_i32_nn:
	.zero		17408


//--------------------- .nv.shared.tropical_maxmul_f64_nn_with_argmax --------------------------
	.section	.nv.shared.tropical_maxmul_f64_nn_with_argmax,"aw",@nobits
	.sectionflags	@""
	.align	8
.nv.shared.tropical_maxmul_f64_nn_with_argmax:
	.zero		9216


//--------------------- .nv.shared.tropical_minplus_f64_nn_with_argmax --------------------------
	.section	.nv.shared.tropical_minplus_f64_nn_with_argmax,"aw",@nobits
	.sectionflags	@""
	.align	8
.nv.shared.tropical_minplus_f64_nn_with_argmax:
	.zero		9216


//--------------------- .nv.shared.tropical_maxplus_f64_nn_with_argmax --------------------------
	.section	.nv.shared.tropical_maxplus_f64_nn_with_argmax,"aw",@nobits
	.sectionflags	@""
	.align	8
.nv.shared.tropical_maxplus_f64_nn_with_argmax:
	.zero		9216


//--------------------- .nv.shared.tropical_maxmul_f32_nn_with_argmax --------------------------
	.section	.nv.shared.tropical_maxmul_f32_nn_with_argmax,"aw",@nobits
	.sectionflags	@""
	.align	4
.nv.shared.tropical_maxmul_f32_nn_with_argmax:
	.zero		17408


//--------------------- .nv.shared.tropical_minplus_f32_nn_with_argmax --------------------------
	.section	.nv.shared.tropical_minplus_f32_nn_with_argmax,"aw",@nobits
	.sectionflags	@""
	.align	4
.nv.shared.tropical_minplus_f32_nn_with_argmax:
	.zero		17408


//--------------------- .nv.shared.tropical_maxplus_f32_nn_with_argmax --------------------------
	.section	.nv.shared.tropical_maxplus_f32_nn_with_argmax,"aw",@nobits
	.sectionflags	@""
	.align	4
.nv.shared.tropical_maxplus_f32_nn_with_argmax:
	.zero		17408


//--------------------- .nv.shared.tropical_maxmul_f64_nn --------------------------
	.section	.nv.shared.tropical_maxmul_f64_nn,"aw",@nobits
	.sectionflags	@""
	.align	8
.nv.shared.tropical_maxmul_f64_nn:
	.zero		9216


//--------------------- .nv.shared.tropical_minplus_f64_nn --------------------------
	.section	.nv.shared.tropical_minplus_f64_nn,"aw",@nobits
	.sectionflags	@""
	.align	8
.nv.shared.tropical_minplus_f64_nn:
	.zero		9216


//--------------------- .nv.shared.tropical_maxplus_f64_nn --------------------------
	.section	.nv.shared.tropical_maxplus_f64_nn,"aw",@nobits
	.sectionflags	@""
	.align	8
.nv.shared.tropical_maxplus_f64_nn:
	.zero		9216


//--------------------- .nv.shared.tropical_maxmul_f32_nn --------------------------
	.section	.nv.shared.tropical_maxmul_f32_nn,"aw",@nobits
	.sectionflags	@""
	.align	4
.nv.shared.tropical_maxmul_f32_nn:
	.zero		17408


//--------------------- .nv.shared.tropical_minplus_f32_nn --------------------------
	.section	.nv.shared.tropical_minplus_f32_nn,"aw",@nobits
	.sectionflags	@""
	.align	4
.nv.shared.tropical_minplus_f32_nn:
	.zero		17408


//--------------------- .nv.shared.tropical_maxplus_f32_nn --------------------------
	.section	.nv.shared.tropical_maxplus_f32_nn,"aw",@nobits
	.sectionflags	@""
	.align	4
.nv.shared.tropical_maxplus_f32_nn:
	.zero		17408


//--------------------- .nv.constant0.tropical_maxmul_f32_nn_batched_with_argmax --------------------------
	.section	.nv.constant0.tropical_maxmul_f32_nn_batched_with_argmax,"a",@progbits
	.sectionflags	@""
	.align	4
.nv.constant0.tropical_maxmul_f32_nn_batched_with_argmax:
	.zero		952


//--------------------- .nv.constant0.tropical_minplus_f32_nn_batched_with_argmax --------------------------
	.section	.nv.constant0.tropical_minplus_f32_nn_batched_with_argmax,"a",@progbits
	.sectionflags	@""
	.align	4
.nv.constant0.tropical_minplus_f32_nn_batched_with_argmax:
	.zero		952


//--------------------- .nv.constant0.tropical_maxplus_f32_nn_batched_with_argmax --------------------------
	.section	.nv.constant0.tropical_maxplus_f32_nn_batched_with_argmax,"a",@progbits
	.sectionflags	@""
	.align	4
.nv.constant0.tropical_maxplus_f32_nn_batched_with_argmax:
	.zero		952


//--------------------- .nv.constant0.tropical_backward_b_f64 --------------------------
	.section	.nv.constant0.tropical_backward_b_f64,"a",@progbits
	.sectionflags	@""
	.align	4
.nv.constant0.tropical_backward_b_f64:
	.zero		932


//--------------------- .nv.constant0.tropical_backward_a_f64 --------------------------
	.section	.nv.constant0.tropical_backward_a_f64,"a",@progbits
	.sectionflags	@""
	.align	4
.nv.constant0.tropical_backward_a_f64:
	.zero		932


//--------------------- .nv.constant0.tropical_backward_b_f32 --------------------------
	.section	.nv.constant0.tropical_backward_b_f32,"a",@progbits
	.sectionflags	@""
	.align	4
.nv.constant0.tropical_backward_b_f32:
	.zero		932


//--------------------- .nv.constant0.tropical_backward_a_f32 --------------------------
	.section	.nv.constant0.tropical_backward_a_f32,"a",@progbits
	.sectionflags	@""
	.align	4
.nv.constant0.tropical_backward_a_f32:
	.zero		932


//--------------------- .nv.constant0.tropical_maxmul_i64_nn_with_argmax --------------------------
	.section	.nv.constant0.tropical_maxmul_i64_nn_with_argmax,"a",@progbits
	.sectionflags	@""
	.align	4
.nv.constant0.tropical_maxmul_i64_nn_with_argmax:
	.zero		940


//--------------------- .nv.constant0.tropical_minplus_i64_nn_with_argmax --------------------------
	.section	.nv.constant0.tropical_minplus_i64_nn_with_argmax,"a",@progbits
	.sectionflags	@""
	.align	4
.nv.constant0.tropical_minplus_i64_nn_with_argmax:
	.zero		940


//--------------------- .nv.constant0.tropical_maxplus_i64_nn_with_argmax --------------------------
	.section	.nv.constant0.tropical_maxplus_i64_nn_with_argmax,"a",@progbits
	.sectionflags	@""
	.align	4
.nv.constant0.tropical_maxplus_i64_nn_with_argmax:
	.zero		940


//--------------------- .nv.constant0.tropical_maxmul_i32_nn_with_argmax --------------------------
	.section	.nv.constant0.tropical_maxmul_i32_nn_with_argmax,"a",@progbits
	.sectionflags	@""
	.align	4
.nv.constant0.tropical_maxmul_i32_nn_with_argmax:
	.zero		940


//--------------------- .nv.constant0.tropical_minplus_i32_nn_with_argmax --------------------------
	.section	.nv.constant0.tropical_minplus_i32_nn_with_argmax,"a",@progbits
	.sectionflags	@""
	.align	4
.nv.constant0.tropical_minplus_i32_nn_with_argmax:
	.zero		940


//--------------------- .nv.constant0.tropical_maxplus_i32_nn_with_argmax --------------------------
	.section	.nv.constant0.tropical_maxplus_i32_nn_with_argmax,"a",@progbits
	.sectionflags	@""
	.align	4
.nv.constant0.tropical_maxplus_i32_nn_with_argmax:
	.zero		940


//--------------------- .nv.constant0.tropical_maxmul_i64_nn --------------------------
	.section	.nv.constant0.tropical_maxmul_i64_nn,"a",@progbits
	.sectionflags	@""
	.align	4
.nv.constant0.tropical_maxmul_i64_nn:
	.zero		932


//--------------------- .nv.constant0.tropical_minplus_i64_nn --------------------------
	.section	.nv.constant0.tropical_minplus_i64_nn,"a",@progbits
	.sectionflags	@""
	.align	4
.nv.constant0.tropical_minplus_i64_nn:
	.zero		932


//--------------------- .nv.constant0.tropical_maxplus_i64_nn --------------------------
	.section	.nv.constant0.tropical_maxplus_i64_nn,"a",@progbits
	.sectionflags	@""
	.align	4
.nv.constant0.tropical_maxplus_i64_nn:
	.zero		932


//--------------------- .nv.constant0.tropical_maxmul_i32_nn --------------------------
	.section	.nv.constant0.tropical_maxmul_i32_nn,"a",@progbits
	.sectionflags	@""
	.align	4
.nv.constant0.tropical_maxmul_i32_nn:
	.zero		932


//--------------------- .nv.constant0.tropical_minplus_i32_nn --------------------------
	.section	.nv.constant0.tropical_minplus_i32_nn,"a",@progbits
	.sectionflags	@""
	.align	4
.nv.constant0.tropical_minplus_i32_nn:
	.zero		932


//--------------------- .nv.constant0.tropical_maxplus_i32_nn --------------------------
	.section	.nv.constant0.tropical_maxplus_i32_nn,"a",@progbits
	.sectionflags	@""
	.align	4
.nv.constant0.tropical_maxplus_i32_nn:
	.zero		932


//--------------------- .nv.constant0.tropical_maxmul_f64_nn_with_argmax --------------------------
	.section	.nv.constant0.tropical_maxmul_f64_nn_with_argmax,"a",@progbits
	.sectionflags	@""
	.align	4
.nv.constant0.tropical_maxmul_f64_nn_with_argmax:
	.zero		940


//--------------------- .nv.constant0.tropical_minplus_f64_nn_with_argmax --------------------------
	.section	.nv.constant0.tropical_minplus_f64_nn_with_argmax,"a",@progbits
	.sectionflags	@""
	.align	4
.nv.constant0.tropical_minplus_f64_nn_with_argmax:
	.zero		940


//--------------------- .nv.constant0.tropical_maxplus_f64_nn_with_argmax --------------------------
	.section	.nv.constant0.tropical_maxplus_f64_nn_with_argmax,"a",@progbits
	.sectionflags	@""
	.align	4
.nv.constant0.tropical_maxplus_f64_nn_with_argmax:
	.zero		940


//--------------------- .nv.constant0.tropical_maxmul_f32_nn_with_argmax --------------------------
	.section	.nv.constant0.tropical_maxmul_f32_nn_with_argmax,"a",@progbits
	.sectionflags	@""
	.align	4
.nv.constant0.tropical_maxmul_f32_nn_with_argmax:
	.zero		940


//--------------------- .nv.constant0.tropical_minplus_f32_nn_with_argmax --------------------------
	.section	.nv.constant0.tropical_minplus_f32_nn_with_argmax,"a",@progbits
	.sectionflags	@""
	.align	4
.nv.constant0.tropical_minplus_f32_nn_with_argmax:
	.zero		940


//--------------------- .nv.constant0.tropical_maxplus_f32_nn_with_argmax --------------------------
	.section	.nv.constant0.tropical_maxplus_f32_nn_with_argmax,"a",@progbits
	.sectionflags	@""
	.align	4
.nv.constant0.tropical_maxplus_f32_nn_with_argmax:
	.zero		940


//--------------------- .nv.constant0.tropical_maxmul_f64_nn --------------------------
	.section	.nv.constant0.tropical_maxmul_f64_nn,"a",@progbits
	.sectionflags	@""
	.align	4
.nv.constant0.tropical_maxmul_f64_nn:
	.zero		932


//--------------------- .nv.constant0.tropical_minplus_f64_nn --------------------------
	.section	.nv.constant0.tropical_minplus_f64_nn,"a",@progbits
	.sectionflags	@""
	.align	4
.nv.constant0.tropical_minplus_f64_nn:
	.zero		932


//--------------------- .nv.constant0.tropical_maxplus_f64_nn --------------------------
	.section	.nv.constant0.tropical_maxplus_f64_nn,"a",@progbits
	.sectionflags	@""
	.align	4
.nv.constant0.tropical_maxplus_f64_nn:
	.zero		932


//--------------------- .nv.constant0.tropical_maxmul_f32_nn --------------------------
	.section	.nv.constant0.tropical_maxmul_f32_nn,"a",@progbits
	.sectionflags	@""
	.align	4
.nv.constant0.tropical_maxmul_f32_nn:
	.zero		932


//--------------------- .nv.constant0.tropical_minplus_f32_nn --------------------------
	.section	.nv.constant0.tropical_minplus_f32_nn,"a",@progbits
	.sectionflags	@""
	.align	4
.nv.constant0.tropical_minplus_f32_nn:
	.zero		932


//--------------------- .nv.constant0.tropical_maxplus_f32_nn --------------------------
	.section	.nv.constant0.tropical_maxplus_f32_nn,"a",@progbits
	.sectionflags	@""
	.align	4
.nv.constant0.tropical_maxplus_f32_nn:
	.zero		932


//--------------------- SYMBOLS --------------------------

	.type		.nv.reservedSmem.offset0,@object
	.size		.nv.reservedSmem.offset0,0x4
	.type		.nv.reservedSmem.cap,@object
	.size		.nv.reservedSmem.cap,0x4
